// Copyright (c) 2024, Jay Shah, Ganesh Bikshandi, Ying Zhang, Vijay Thakkar, Pradeep Ramani, Tri Dao.
// Splitting the different template instantiations to different files to speed up compilation.
// This file is auto-generated. See "generate_kernels.py"

#include "flash_fwd_launch_template.h"

#ifndef FLASHATTENTION_DISABLE_HDIM64
template void run_mha_fwd_<90, cutlass::half_t, 64, 256, false, true, true, true>(Flash_fwd_params &params, cudaStream_t stream);
#endif


// ===== COMPILED SASS (sm_90a) =====

	.target	sm_90a

	.elftype	@"ET_EXEC"


//--------------------- .note.nv.tkinfo           --------------------------
	.section	.note.nv.tkinfo,"",@"SHT_NOTE"
	.sectionflags	@"SHF_NOTE_NV_TKINFO"
	.tkinfo
        /*0018*/ 	.word	0x00000002
        /*0030*/ 	.string	""
        /*0030*/ 	.string	"ptxas"
        /*0030*/ 	.string	"Cuda compilation tools, release 13.0, V13.0.88"
        /*0030*/ 	.string	"Build cuda_13.0.r13.0/compiler.36424714_0"
        /*0030*/ 	.string	"-arch sm_90a -m 64 "



//--------------------- .note.nv.cuinfo           --------------------------
	.section	.note.nv.cuinfo,"",@"SHT_NOTE"
	.sectionflags	@"SHF_NOTE_NV_CUINFO"
        /*0018*/ 	.short	0x0002
        /*001a*/ 	.short	0x005a
        /*001c*/ 	.short	0x0082
	.zero		2


//--------------------- .nv.info                  --------------------------
	.section	.nv.info,"",@"SHT_CUDA_INFO"
	.align	4


	//----- nvinfo : EIATTR_REGCOUNT
	.align		4
        /*0000*/ 	.byte	0x04, 0x2f
        /*0002*/ 	.short	(.L_21 - .L_20)
	.align		4
.L_20:
        /*0004*/ 	.word	index@(_ZN7cutlass13device_kernelIN5flash11enable_sm90INS1_16FlashAttnFwdSm90INS1_25CollectiveMainloopFwdSm90ILi2EN4cute5tupleIJNS5_1CILi1EEES8_S8_EEENS6_IJNS7_ILi128EEENS7_ILi96EEENS7_ILi64EEEEEELi256ENS_6half_tEfNS_4arch4Sm90ELb1ELb0ELb1ELb1ELb1ELb1ELb1ELb1ELb0ELb1ELb0ELb0EEENS1_21CollectiveEpilogueFwdINS6_IJSA_NS7_ILi256EEESB_EEES9_SE_SG_Li256ELb1ELb1ELb0ELb0EEENS1_36VarlenDynamicPersistentTileSchedulerILi128ELi96ELi256ELi128ELb0ELb1ELb1ELb1ELb1ELb1EEEEEEEEEvNT_6ParamsE)
        /*0008*/ 	.word	0x000000a8


	//----- nvinfo : EIATTR_FRAME_SIZE
	.align		4
.L_21:
        /*000c*/ 	.byte	0x04, 0x11
        /*000e*/ 	.short	(.L_23 - .L_22)
	.align		4
.L_22:
        /*0010*/ 	.word	index@(_ZN7cutlass13device_kernelIN5flash11enable_sm90INS1_16FlashAttnFwdSm90INS1_25CollectiveMainloopFwdSm90ILi2EN4cute5tupleIJNS5_1CILi1EEES8_S8_EEENS6_IJNS7_ILi128EEENS7_ILi96EEENS7_ILi64EEEEEELi256ENS_6half_tEfNS_4arch4Sm90ELb1ELb0ELb1ELb1ELb1ELb1ELb1ELb1ELb0ELb1ELb0ELb0EEENS1_21CollectiveEpilogueFwdINS6_IJSA_NS7_ILi256EEESB_EEES9_SE_SG_Li256ELb1ELb1ELb0ELb0EEENS1_36VarlenDynamicPersistentTileSchedulerILi128ELi96ELi256ELi128ELb0ELb1ELb1ELb1ELb1ELb1EEEEEEEEEvNT_6ParamsE)
        /*0014*/ 	.word	0x00000100


	//----- nvinfo : EIATTR_REGCOUNT
	.align		4
.L_23:
        /*0018*/ 	.byte	0x04, 0x2f
        /*001a*/ 	.short	(.L_25 - .L_24)
	.align		4
.L_24:
        /*001c*/ 	.word	index@(_ZN7cutlass13device_kernelIN5flash11enable_sm90INS1_16FlashAttnFwdSm90INS1_25CollectiveMainloopFwdSm90ILi2EN4cute5tupleIJNS5_1CILi1EEES8_S8_EEENS6_IJNS7_ILi128EEENS7_ILi96EEENS7_ILi64EEEEEELi256ENS_6half_tEfNS_4arch4Sm90ELb1ELb0ELb1ELb1ELb1ELb0ELb1ELb1ELb0ELb1ELb0ELb0EEENS1_21CollectiveEpilogueFwdINS6_IJSA_NS7_ILi256EEESB_EEES9_SE_SG_Li256ELb1ELb1ELb0ELb0EEENS1_36VarlenDynamicPersistentTileSchedulerILi128ELi96ELi256ELi128ELb0ELb1ELb1ELb1ELb1ELb1EEEEEEEEEvNT_6ParamsE)
        /*0020*/ 	.word	0x000000a8


	//----- nvinfo : EIATTR_FRAME_SIZE
	.align		4
.L_25:
        /*0024*/ 	.byte	0x04, 0x11
        /*0026*/ 	.short	(.L_27 - .L_26)
	.align		4
.L_26:
        /*0028*/ 	.word	index@(_ZN7cutlass13device_kernelIN5flash11enable_sm90INS1_16FlashAttnFwdSm90INS1_25CollectiveMainloopFwdSm90ILi2EN4cute5tupleIJNS5_1CILi1EEES8_S8_EEENS6_IJNS7_ILi128EEENS7_ILi96EEENS7_ILi64EEEEEELi256ENS_6half_tEfNS_4arch4Sm90ELb1ELb0ELb1ELb1ELb1ELb0ELb1ELb1ELb0ELb1ELb0ELb0EEENS1_21CollectiveEpilogueFwdINS6_IJSA_NS7_ILi256EEESB_EEES9_SE_SG_Li256ELb1ELb1ELb0ELb0EEENS1_36VarlenDynamicPersistentTileSchedulerILi128ELi96ELi256ELi128ELb0ELb1ELb1ELb1ELb1ELb1EEEEEEEEEvNT_6ParamsE)
        /*002c*/ 	.word	0x00000028


	//----- nvinfo : EIATTR_REGCOUNT
	.align		4
.L_27:
        /*0030*/ 	.byte	0x04, 0x2f
        /*0032*/ 	.short	(.L_29 - .L_28)
	.align		4
.L_28:
        /*0034*/ 	.word	index@(_ZN7cutlass13device_kernelIN5flash11enable_sm90INS1_16FlashAttnFwdSm90INS1_25CollectiveMainloopFwdSm90ILi2EN4cute5tupleIJNS5_1CILi1EEES8_S8_EEENS6_IJNS7_ILi128EEENS7_ILi96EEENS7_ILi64EEEEEELi256ENS_6half_tEfNS_4arch4Sm90ELb1ELb0ELb1ELb1ELb1ELb1ELb0ELb1ELb0ELb1ELb0ELb0EEENS1_21CollectiveEpilogueFwdINS6_IJSA_NS7_ILi256EEESB_EEES9_SE_SG_Li256ELb1ELb1ELb0ELb0EEENS1_36VarlenDynamicPersistentTileSchedulerILi128ELi96ELi256ELi128ELb0ELb1ELb1ELb1ELb1ELb1EEEEEEEEEvNT_6ParamsE)
        /*0038*/ 	.word	0x000000a8


	//----- nvinfo : EIATTR_FRAME_SIZE
	.align		4
.L_29:
        /*003c*/ 	.byte	0x04, 0x11
        /*003e*/ 	.short	(.L_31 - .L_30)
	.align		4
.L_30:
        /*0040*/ 	.word	index@(_ZN7cutlass13device_kernelIN5flash11enable_sm90INS1_16FlashAttnFwdSm90INS1_25CollectiveMainloopFwdSm90ILi2EN4cute5tupleIJNS5_1CILi1EEES8_S8_EEENS6_IJNS7_ILi128EEENS7_ILi96EEENS7_ILi64EEEEEELi256ENS_6half_tEfNS_4arch4Sm90ELb1ELb0ELb1ELb1ELb1ELb1ELb0ELb1ELb0ELb1ELb0ELb0EEENS1_21CollectiveEpilogueFwdINS6_IJSA_NS7_ILi256EEESB_EEES9_SE_SG_Li256ELb1ELb1ELb0ELb0EEENS1_36VarlenDynamicPersistentTileSchedulerILi128ELi96ELi256ELi128ELb0ELb1ELb1ELb1ELb1ELb1EEEEEEEEEvNT_6ParamsE)
        /*0044*/ 	.word	0x00000060


	//----- nvinfo : EIATTR_REGCOUNT
	.align		4
.L_31:
        /*0048*/ 	.byte	0x04, 0x2f
        /*004a*/ 	.short	(.L_33 - .L_32)
	.align		4
.L_32:
        /*004c*/ 	.word	index@(_ZN7cutlass13device_kernelIN5flash11enable_sm90INS1_16FlashAttnFwdSm90INS1_25CollectiveMainloopFwdSm90ILi2EN4cute5tupleIJNS5_1CILi1EEES8_S8_EEENS6_IJNS7_ILi128EEENS7_ILi96EEENS7_ILi64EEEEEELi256ENS_6half_tEfNS_4arch4Sm90ELb1ELb0ELb1ELb1ELb1ELb0ELb0ELb1ELb0ELb1ELb0ELb0EEENS1_21CollectiveEpilogueFwdINS6_IJSA_NS7_ILi256EEESB_EEES9_SE_SG_Li256ELb1ELb1ELb0ELb0EEENS1_36VarlenDynamicPersistentTileSchedulerILi128ELi96ELi256ELi128ELb0ELb1ELb1ELb1ELb1ELb1EEEEEEEEEvNT_6ParamsE)
        /*0050*/ 	.word	0x000000a8


	//----- nvinfo : EIATTR_FRAME_SIZE
	.align		4
.L_33:
        /*0054*/ 	.byte	0x04, 0x11
        /*0056*/ 	.short	(.L_35 - .L_34)
	.align		4
.L_34:
        /*0058*/ 	.word	index@(_ZN7cutlass13device_kernelIN5flash11enable_sm90INS1_16FlashAttnFwdSm90INS1_25CollectiveMainloopFwdSm90ILi2EN4cute5tupleIJNS5_1CILi1EEES8_S8_EEENS6_IJNS7_ILi128EEENS7_ILi96EEENS7_ILi64EEEEEELi256ENS_6half_tEfNS_4arch4Sm90ELb1ELb0ELb1ELb1ELb1ELb0ELb0ELb1ELb0ELb1ELb0ELb0EEENS1_21CollectiveEpilogueFwdINS6_IJSA_NS7_ILi256EEESB_EEES9_SE_SG_Li256ELb1ELb1ELb0ELb0EEENS1_36VarlenDynamicPersistentTileSchedulerILi128ELi96ELi256ELi128ELb0ELb1ELb1ELb1ELb1ELb1EEEEEEEEEvNT_6ParamsE)
        /*005c*/ 	.word	0x00000028


	//----- nvinfo : EIATTR_REGCOUNT
	.align		4
.L_35:
        /*0060*/ 	.byte	0x04, 0x2f
        /*0062*/ 	.short	(.L_37 - .L_36)
	.align		4
.L_36:
        /*0064*/ 	.word	index@(_ZN7cutlass13device_kernelIN5flash11enable_sm90INS1_16FlashAttnFwdSm90INS1_25CollectiveMainloopFwdSm90ILi2EN4cute5tupleIJNS5_1CILi1EEES8_S8_EEENS6_IJNS7_ILi128EEENS7_ILi96EEENS7_ILi64EEEEEELi256ENS_6half_tEfNS_4arch4Sm90ELb1ELb0ELb1ELb0ELb1ELb0ELb1ELb1ELb0ELb1ELb0ELb0EEENS1_21CollectiveEpilogueFwdINS6_IJSA_NS7_ILi256EEESB_EEES9_SE_SG_Li256ELb0ELb1ELb0ELb0EEENS1_30DynamicPersistentTileSchedulerILi256ELi128ELb0ELb1ELb1EEEEEEEEEvNT_6ParamsE)
        /*0068*/ 	.word	0x000000a8


	//----- nvinfo : EIATTR_FRAME_SIZE
	.align		4
.L_37:
        /*006c*/ 	.byte	0x04, 0x11
        /*006e*/ 	.short	(.L_39 - .L_38)
	.align		4
.L_38:
        /*0070*/ 	.word	index@(_ZN7cutlass13device_kernelIN5flash11enable_sm90INS1_16FlashAttnFwdSm90INS1_25CollectiveMainloopFwdSm90ILi2EN4cute5tupleIJNS5_1CILi1EEES8_S8_EEENS6_IJNS7_ILi128EEENS7_ILi96EEENS7_ILi64EEEEEELi256ENS_6half_tEfNS_4arch4Sm90ELb1ELb0ELb1ELb0ELb1ELb0ELb1ELb1ELb0ELb1ELb0ELb0EEENS1_21CollectiveEpilogueFwdINS6_IJSA_NS7_ILi256EEESB_EEES9_SE_SG_Li256ELb0ELb1ELb0ELb0EEENS1_30DynamicPersistentTileSchedulerILi256ELi128ELb0ELb1ELb1EEEEEEEEEvNT_6ParamsE)
        /*0074*/ 	.word	0x00000010


	//----- nvinfo : EIATTR_REGCOUNT
	.align		4
.L_39:
        /*0078*/ 	.byte	0x04, 0x2f
        /*007a*/ 	.short	(.L_41 - .L_40)
	.align		4
.L_40:
        /*007c*/ 	.word	index@(_ZN7cutlass13device_kernelIN5flash11enable_sm90INS1_16FlashAttnFwdSm90INS1_25CollectiveMainloopFwdSm90ILi2EN4cute5tupleIJNS5_1CILi1EEES8_S8_EEENS6_IJNS7_ILi128EEENS7_ILi96EEENS7_ILi64EEEEEELi256ENS_6half_tEfNS_4arch4Sm90ELb1ELb0ELb1ELb0ELb1ELb0ELb0ELb1ELb0ELb1ELb0ELb0EEENS1_21CollectiveEpilogueFwdINS6_IJSA_NS7_ILi256EEESB_EEES9_SE_SG_Li256ELb0ELb1ELb0ELb0EEENS1_30DynamicPersistentTileSchedulerILi256ELi128ELb0ELb1ELb1EEEEEEEEEvNT_6ParamsE)
        /*0080*/ 	.word	0x000000a8


	//----- nvinfo : EIATTR_FRAME_SIZE
	.align		4
.L_41:
        /*0084*/ 	.byte	0x04, 0x11
        /*0086*/ 	.short	(.L_43 - .L_42)
	.align		4
.L_42:
        /*0088*/ 	.word	index@(_ZN7cutlass13device_kernelIN5flash11enable_sm90INS1_16FlashAttnFwdSm90INS1_25CollectiveMainloopFwdSm90ILi2EN4cute5tupleIJNS5_1CILi1EEES8_S8_EEENS6_IJNS7_ILi128EEENS7_ILi96EEENS7_ILi64EEEEEELi256ENS_6half_tEfNS_4arch4Sm90ELb1ELb0ELb1ELb0ELb1ELb0ELb0ELb1ELb0ELb1ELb0ELb0EEENS1_21CollectiveEpilogueFwdINS6_IJSA_NS7_ILi256EEESB_EEES9_SE_SG_Li256ELb0ELb1ELb0ELb0EEENS1_30DynamicPersistentTileSchedulerILi256ELi128ELb0ELb1ELb1EEEEEEEEEvNT_6ParamsE)
        /*008c*/ 	.word	0x00000008


	//----- nvinfo : EIATTR_REGCOUNT
	.align		4
.L_43:
        /*0090*/ 	.byte	0x04, 0x2f
        /*0092*/ 	.short	(.L_45 - .L_44)
	.align		4
.L_44:
        /*0094*/ 	.word	index@(_ZN7cutlass13device_kernelIN5flash11enable_sm90INS1_16FlashAttnFwdSm90INS1_25CollectiveMainloopFwdSm90ILi2EN4cute5tupleIJNS5_1CILi1EEES8_S8_EEENS6_IJNS7_ILi128EEENS7_ILi96EEENS7_ILi64EEEEEELi256ENS_6half_tEfNS_4arch4Sm90ELb0ELb1ELb1ELb1ELb1ELb1ELb1ELb1ELb0ELb1ELb0ELb0EEENS1_21CollectiveEpilogueFwdINS6_IJSA_NS7_ILi256EEESB_EEES9_SE_SG_Li256ELb1ELb1ELb0ELb0EEENS1_36VarlenDynamicPersistentTileSchedulerILi128ELi96ELi256ELi128ELb0ELb1ELb1ELb1ELb0ELb1EEEEEEEEEvNT_6ParamsE)
        /*0098*/ 	.word	0x000000a8


	//----- nvinfo : EIATTR_FRAME_SIZE
	.align		4
.L_45:
        /*009c*/ 	.byte	0x04, 0x11
        /*009e*/ 	.short	(.L_47 - .L_46)
	.align		4
.L_46:
        /*00a0*/ 	.word	index@($_ZN7cutlass13device_kernelIN5flash11enable_sm90INS1_16FlashAttnFwdSm90INS1_25CollectiveMainloopFwdSm90ILi2EN4cute5tupleIJNS5_1CILi1EEES8_S8_EEENS6_IJNS7_ILi128EEENS7_ILi96EEENS7_ILi64EEEEEELi256ENS_6half_tEfNS_4arch4Sm90ELb0ELb1ELb1ELb1ELb1ELb1ELb1ELb1ELb0ELb1ELb0ELb0EEENS1_21CollectiveEpilogueFwdINS6_IJSA_NS7_ILi256EEESB_EEES9_SE_SG_Li256ELb1ELb1ELb0ELb0EEENS1_36VarlenDynamicPersistentTileSchedulerILi128ELi96ELi256ELi128ELb0ELb1ELb1ELb1ELb0ELb1EEEEEEEEEvNT_6ParamsE$_ZZN5flash25CollectiveMainloopFwdSm90ILi2EN4cute5tupleIJNS1_1CILi1EEES4_S4_EEENS2_IJNS3_ILi128EEENS3_ILi96EEENS3_ILi64EEEEEELi256EN7cutlass6half_tEfNSA_4arch4Sm90ELb0ELb1ELb1ELb1ELb1ELb1ELb1ELb1ELb0ELb1ELb0ELb0EE3mmaINS_16FlashAttnFwdSm90ISE_NS_21CollectiveEpilogueFwdINS2_IJS6_NS3_ILi256EEES7_EEES5_SB_SD_Li256ELb1ELb1ELb0ELb0EEENS_36VarlenDynamicPersistentTileSchedulerILi128ELi96ELi256ELi128ELb0ELb1ELb1ELb1ELb0ELb1EEEE13SharedStorageENS1_6TensorINS1_11ArrayEngineIfLm128EEENS1_6LayoutINS2_IJNS2_IJNS3_ILi2EEEST_NS3_ILi32EEEEEES4_S4_EEENS2_IJNS2_IJS4_ST_NS3_ILi4EEEEEENS3_ILi0EEESZ_EEEEEEENS_7SoftmaxILi2ELi0EEEEEbRKNSE_6ParamsENSA_13PipelineAsyncILi2EEES19_RNSA_13PipelineStateILj2EEERT0_RT1_iRiRKNS_16SeqlenInfoQKNewKILb1ELb1EEENS2_IJiiiiEEERT_ENKUliT_T0_T1_E_clIZSF_ISO_S12_S14_EbS17_S19_S19_S1C_S1E_S1G_iS1H_S1L_S1M_S1O_EUlRS1P_iE0_NS3_ILb1EEES1W_EEDaiS1P_S1Q_S1R_)
        /*00a4*/ 	.word	0x000004b0


	//----- nvinfo : EIATTR_FRAME_SIZE
	.align		4
.L_47:
        /*00a8*/ 	.byte	0x04, 0x11
        /*00aa*/ 	.short	(.L_49 - .L_48)
	.align		4
.L_48:
        /*00ac*/ 	.word	index@(_ZN7cutlass13device_kernelIN5flash11enable_sm90INS1_16FlashAttnFwdSm90INS1_25CollectiveMainloopFwdSm90ILi2EN4cute5tupleIJNS5_1CILi1EEES8_S8_EEENS6_IJNS7_ILi128EEENS7_ILi96EEENS7_ILi64EEEEEELi256ENS_6half_tEfNS_4arch4Sm90ELb0ELb1ELb1ELb1ELb1ELb1ELb1ELb1ELb0ELb1ELb0ELb0EEENS1_21CollectiveEpilogueFwdINS6_IJSA_NS7_ILi256EEESB_EEES9_SE_SG_Li256ELb1ELb1ELb0ELb0EEENS1_36VarlenDynamicPersistentTileSchedulerILi128ELi96ELi256ELi128ELb0ELb1ELb1ELb1ELb0ELb1EEEEEEEEEvNT_6ParamsE)
        /*00b0*/ 	.word	0x000004b0


	//----- nvinfo : EIATTR_REGCOUNT
	.align		4
.L_49:
        /*00b4*/ 	.byte	0x04, 0x2f
        /*00b6*/ 	.short	(.L_51 - .L_50)
	.align		4
.L_50:
        /*00b8*/ 	.word	index@(_ZN7cutlass13device_kernelIN5flash11enable_sm90INS1_16FlashAttnFwdSm90INS1_25CollectiveMainloopFwdSm90ILi2EN4cute5tupleIJNS5_1CILi1EEES8_S8_EEENS6_IJNS7_ILi128EEENS7_ILi96EEENS7_ILi64EEEEEELi256ENS_6half_tEfNS_4arch4Sm90ELb0ELb1ELb1ELb1ELb1ELb0ELb1ELb1ELb0ELb1ELb0ELb0EEENS1_21CollectiveEpilogueFwdINS6_IJSA_NS7_ILi256EEESB_EEES9_SE_SG_Li256ELb1ELb1ELb0ELb0EEENS1_36VarlenDynamicPersistentTileSchedulerILi128ELi96ELi256ELi128ELb0ELb1ELb1ELb1ELb0ELb1EEEEEEEEEvNT_6ParamsE)
        /*00bc*/ 	.word	0x000000a8


	//----- nvinfo : EIATTR_FRAME_SIZE
	.align		4
.L_51:
        /*00c0*/ 	.byte	0x04, 0x11
        /*00c2*/ 	.short	(.L_53 - .L_52)
	.align		4
.L_52:
        /*00c4*/ 	.word	index@($_ZN7cutlass13device_kernelIN5flash11enable_sm90INS1_16FlashAttnFwdSm90INS1_25CollectiveMainloopFwdSm90ILi2EN4cute5tupleIJNS5_1CILi1EEES8_S8_EEENS6_IJNS7_ILi128EEENS7_ILi96EEENS7_ILi64EEEEEELi256ENS_6half_tEfNS_4arch4Sm90ELb0ELb1ELb1ELb1ELb1ELb0ELb1ELb1ELb0ELb1ELb0ELb0EEENS1_21CollectiveEpilogueFwdINS6_IJSA_NS7_ILi256EEESB_EEES9_SE_SG_Li256ELb1ELb1ELb0ELb0EEENS1_36VarlenDynamicPersistentTileSchedulerILi128ELi96ELi256ELi128ELb0ELb1ELb1ELb1ELb0ELb1EEEEEEEEEvNT_6ParamsE$_ZZN5flash25CollectiveMainloopFwdSm90ILi2EN4cute5tupleIJNS1_1CILi1EEES4_S4_EEENS2_IJNS3_ILi128EEENS3_ILi96EEENS3_ILi64EEEEEELi256EN7cutlass6half_tEfNSA_4arch4Sm90ELb0ELb1ELb1ELb1ELb1ELb0ELb1ELb1ELb0ELb1ELb0ELb0EE3mmaINS_16FlashAttnFwdSm90ISE_NS_21CollectiveEpilogueFwdINS2_IJS6_NS3_ILi256EEES7_EEES5_SB_SD_Li256ELb1ELb1ELb0ELb0EEENS_36VarlenDynamicPersistentTileSchedulerILi128ELi96ELi256ELi128ELb0ELb1ELb1ELb1ELb0ELb1EEEE13SharedStorageENS1_6TensorINS1_11ArrayEngineIfLm128EEENS1_6LayoutINS2_IJNS2_IJNS3_ILi2EEEST_NS3_ILi32EEEEEES4_S4_EEENS2_IJNS2_IJS4_ST_NS3_ILi4EEEEEENS3_ILi0EEESZ_EEEEEEENS_7SoftmaxILi2ELi0EEEEEbRKNSE_6ParamsENSA_13PipelineAsyncILi2EEES19_RNSA_13PipelineStateILj2EEERT0_RT1_iRiRKNS_16SeqlenInfoQKNewKILb1ELb0EEENS2_IJiiiiEEERT_ENKUliT_T0_T1_E_clIZSF_ISO_S12_S14_EbS17_S19_S19_S1C_S1E_S1G_iS1H_S1L_S1M_S1O_EUlRS1P_iE1_NS3_ILb0EEENS3_ILb1EEEEEDaiS1P_S1Q_S1R_)
        /*00c8*/ 	.word	0x00000480


	//----- nvinfo : EIATTR_FRAME_SIZE
	.align		4
.L_53:
        /*00cc*/ 	.byte	0x04, 0x11
        /*00ce*/ 	.short	(.L_55 - .L_54)
	.align		4
.L_54:
        /*00d0*/ 	.word	index@(_ZN7cutlass13device_kernelIN5flash11enable_sm90INS1_16FlashAttnFwdSm90INS1_25CollectiveMainloopFwdSm90ILi2EN4cute5tupleIJNS5_1CILi1EEES8_S8_EEENS6_IJNS7_ILi128EEENS7_ILi96EEENS7_ILi64EEEEEELi256ENS_6half_tEfNS_4arch4Sm90ELb0ELb1ELb1ELb1ELb1ELb0ELb1ELb1ELb0ELb1ELb0ELb0EEENS1_21CollectiveEpilogueFwdINS6_IJSA_NS7_ILi256EEESB_EEES9_SE_SG_Li256ELb1ELb1ELb0ELb0EEENS1_36VarlenDynamicPersistentTileSchedulerILi128ELi96ELi256ELi128ELb0ELb1ELb1ELb1ELb0ELb1EEEEEEEEEvNT_6ParamsE)
        /*00d4*/ 	.word	0x00000480


	//----- nvinfo : EIATTR_REGCOUNT
	.align		4
.L_55:
        /*00d8*/ 	.byte	0x04, 0x2f
        /*00da*/ 	.short	(.L_57 - .L_56)
	.align		4
.L_56:
        /*00dc*/ 	.word	index@(_ZN7cutlass13device_kernelIN5flash11enable_sm90INS1_16FlashAttnFwdSm90INS1_25CollectiveMainloopFwdSm90ILi2EN4cute5tupleIJNS5_1CILi1EEES8_S8_EEENS6_IJNS7_ILi128EEENS7_ILi96EEENS7_ILi64EEEEEELi256ENS_6half_tEfNS_4arch4Sm90ELb0ELb1ELb1ELb1ELb1ELb1ELb0ELb1ELb0ELb1ELb0ELb0EEENS1_21CollectiveEpilogueFwdINS6_IJSA_NS7_ILi256EEESB_EEES9_SE_SG_Li256ELb1ELb1ELb0ELb0EEENS1_36VarlenDynamicPersistentTileSchedulerILi128ELi96ELi256ELi128ELb0ELb1ELb1ELb1ELb0ELb1EEEEEEEEEvNT_6ParamsE)
        /*00e0*/ 	.word	0x000000a8


	//----- nvinfo : EIATTR_FRAME_SIZE
	.align		4
.L_57:
        /*00e4*/ 	.byte	0x04, 0x11
        /*00e6*/ 	.short	(.L_59 - .L_58)
	.align		4
.L_58:
        /*00e8*/ 	.word	index@(_ZN7cutlass13device_kernelIN5flash11enable_sm90INS1_16FlashAttnFwdSm90INS1_25CollectiveMainloopFwdSm90ILi2EN4cute5tupleIJNS5_1CILi1EEES8_S8_EEENS6_IJNS7_ILi128EEENS7_ILi96EEENS7_ILi64EEEEEELi256ENS_6half_tEfNS_4arch4Sm90ELb0ELb1ELb1ELb1ELb1ELb1ELb0ELb1ELb0ELb1ELb0ELb0EEENS1_21CollectiveEpilogueFwdINS6_IJSA_NS7_ILi256EEESB_EEES9_SE_SG_Li256ELb1ELb1ELb0ELb0EEENS1_36VarlenDynamicPersistentTileSchedulerILi128ELi96ELi256ELi128ELb0ELb1ELb1ELb1ELb0ELb1EEEEEEEEEvNT_6ParamsE)
        /*00ec*/ 	.word	0x00000040


	//----- nvinfo : EIATTR_REGCOUNT
	.align		4
.L_59:
        /*00f0*/ 	.byte	0x04, 0x2f
        /*00f2*/ 	.short	(.L_61 - .L_60)
	.align		4
.L_60:
        /*00f4*/ 	.word	index@(_ZN7cutlass13device_kernelIN5flash11enable_sm90INS1_16FlashAttnFwdSm90INS1_25CollectiveMainloopFwdSm90ILi2EN4cute5tupleIJNS5_1CILi1EEES8_S8_EEENS6_IJNS7_ILi128EEENS7_ILi96EEENS7_ILi64EEEEEELi256ENS_6half_tEfNS_4arch4Sm90ELb0ELb1ELb1ELb1ELb1ELb0ELb0ELb1ELb0ELb1ELb0ELb0EEENS1_21CollectiveEpilogueFwdINS6_IJSA_NS7_ILi256EEESB_EEES9_SE_SG_Li256ELb1ELb1ELb0ELb0EEENS1_36VarlenDynamicPersistentTileSchedulerILi128ELi96ELi256ELi128ELb0ELb1ELb1ELb1ELb0ELb1EEEEEEEEEvNT_6ParamsE)
        /*00f8*/ 	.word	0x000000a8


	//----- nvinfo : EIATTR_FRAME_SIZE
	.align		4
.L_61:
        /*00fc*/ 	.byte	0x04, 0x11
        /*00fe*/ 	.short	(.L_63 - .L_62)
	.align		4
.L_62:
        /*0100*/ 	.word	index@(_ZN7cutlass13device_kernelIN5flash11enable_sm90INS1_16FlashAttnFwdSm90INS1_25CollectiveMainloopFwdSm90ILi2EN4cute5tupleIJNS5_1CILi1EEES8_S8_EEENS6_IJNS7_ILi128EEENS7_ILi96EEENS7_ILi64EEEEEELi256ENS_6half_tEfNS_4arch4Sm90ELb0ELb1ELb1ELb1ELb1ELb0ELb0ELb1ELb0ELb1ELb0ELb0EEENS1_21CollectiveEpilogueFwdINS6_IJSA_NS7_ILi256EEESB_EEES9_SE_SG_Li256ELb1ELb1ELb0ELb0EEENS1_36VarlenDynamicPersistentTileSchedulerILi128ELi96ELi256ELi128ELb0ELb1ELb1ELb1ELb0ELb1EEEEEEEEEvNT_6ParamsE)
        /*0104*/ 	.word	0x00000018


	//----- nvinfo : EIATTR_REGCOUNT
	.align		4
.L_63:
        /*0108*/ 	.byte	0x04, 0x2f
        /*010a*/ 	.short	(.L_65 - .L_64)
	.align		4
.L_64:
        /*010c*/ 	.word	index@(_ZN7cutlass13device_kernelIN5flash11enable_sm90INS1_16FlashAttnFwdSm90INS1_25CollectiveMainloopFwdSm90ILi2EN4cute5tupleIJNS5_1CILi1EEES8_S8_EEENS6_IJNS7_ILi128EEENS7_ILi96EEENS7_ILi64EEEEEELi256ENS_6half_tEfNS_4arch4Sm90ELb0ELb1ELb1ELb0ELb1ELb0ELb1ELb1ELb0ELb1ELb0ELb0EEENS1_21CollectiveEpilogueFwdINS6_IJSA_NS7_ILi256EEESB_EEES9_SE_SG_Li256ELb0ELb1ELb0ELb0EEENS1_30DynamicPersistentTileSchedulerILi256ELi128ELb0ELb1ELb1EEEEEEEEEvNT_6ParamsE)
        /*0110*/ 	.word	0x000000a8


	//----- nvinfo : EIATTR_FRAME_SIZE
	.align		4
.L_65:
        /*0114*/ 	.byte	0x04, 0x11
        /*0116*/ 	.short	(.L_67 - .L_66)
	.align		4
.L_66:
        /*0118*/ 	.word	index@($_ZN7cutlass13device_kernelIN5flash11enable_sm90INS1_16FlashAttnFwdSm90INS1_25CollectiveMainloopFwdSm90ILi2EN4cute5tupleIJNS5_1CILi1EEES8_S8_EEENS6_IJNS7_ILi128EEENS7_ILi96EEENS7_ILi64EEEEEELi256ENS_6half_tEfNS_4arch4Sm90ELb0ELb1ELb1ELb0ELb1ELb0ELb1ELb1ELb0ELb1ELb0ELb0EEENS1_21CollectiveEpilogueFwdINS6_IJSA_NS7_ILi256EEESB_EEES9_SE_SG_Li256ELb0ELb1ELb0ELb0EEENS1_30DynamicPersistentTileSchedulerILi256ELi128ELb0ELb1ELb1EEEEEEEEEvNT_6ParamsE$_ZZN5flash25CollectiveMainloopFwdSm90ILi2EN4cute5tupleIJNS1_1CILi1EEES4_S4_EEENS2_IJNS3_ILi128EEENS3_ILi96EEENS3_ILi64EEEEEELi256EN7cutlass6half_tEfNSA_4arch4Sm90ELb0ELb1ELb1ELb0ELb1ELb0ELb1ELb1ELb0ELb1ELb0ELb0EE3mmaINS_16FlashAttnFwdSm90ISE_NS_21CollectiveEpilogueFwdINS2_IJS6_NS3_ILi256EEES7_EEES5_SB_SD_Li256ELb0ELb1ELb0ELb0EEENS_30DynamicPersistentTileSchedulerILi256ELi128ELb0ELb1ELb1EEEE13SharedStorageENS1_6TensorINS1_11ArrayEngineIfLm128EEENS1_6LayoutINS2_IJNS2_IJNS3_ILi2EEEST_NS3_ILi32EEEEEES4_S4_EEENS2_IJNS2_IJS4_ST_NS3_ILi4EEEEEENS3_ILi0EEESZ_EEEEEEENS_7SoftmaxILi2ELi0EEEEEbRKNSE_6ParamsENSA_13PipelineAsyncILi2EEES19_RNSA_13PipelineStateILj2EEERT0_RT1_iRiRKNS_16SeqlenInfoQKNewKILb0ELb0EEENS2_IJiiiiEEERT_ENKUliT_T0_T1_E_clIZSF_ISO_S12_S14_EbS17_S19_S19_S1C_S1E_S1G_iS1H_S1L_S1M_S1O_EUlRS1P_iE1_NS3_ILb0EEENS3_ILb1EEEEEDaiS1P_S1Q_S1R_)
        /*011c*/ 	.word	0x00000460


	//----- nvinfo : EIATTR_FRAME_SIZE
	.align		4
.L_67:
        /*0120*/ 	.byte	0x04, 0x11
        /*0122*/ 	.short	(.L_69 - .L_68)
	.align		4
.L_68:
        /*0124*/ 	.word	index@(_ZN7cutlass13device_kernelIN5flash11enable_sm90INS1_16FlashAttnFwdSm90INS1_25CollectiveMainloopFwdSm90ILi2EN4cute5tupleIJNS5_1CILi1EEES8_S8_EEENS6_IJNS7_ILi128EEENS7_ILi96EEENS7_ILi64EEEEEELi256ENS_6half_tEfNS_4arch4Sm90ELb0ELb1ELb1ELb0ELb1ELb0ELb1ELb1ELb0ELb1ELb0ELb0EEENS1_21CollectiveEpilogueFwdINS6_IJSA_NS7_ILi256EEESB_EEES9_SE_SG_Li256ELb0ELb1ELb0ELb0EEENS1_30DynamicPersistentTileSchedulerILi256ELi128ELb0ELb1ELb1EEEEEEEEEvNT_6ParamsE)
        /*0128*/ 	.word	0x00000460


	//----- nvinfo : EIATTR_REGCOUNT
	.align		4
.L_69:
        /*012c*/ 	.byte	0x04, 0x2f
        /*012e*/ 	.short	(.L_71 - .L_70)
	.align		4
.L_70:
        /*0130*/ 	.word	index@(_ZN7cutlass13device_kernelIN5flash11enable_sm90INS1_16FlashAttnFwdSm90INS1_25CollectiveMainloopFwdSm90ILi2EN4cute5tupleIJNS5_1CILi1EEES8_S8_EEENS6_IJNS7_ILi128EEENS7_ILi96EEENS7_ILi64EEEEEELi256ENS_6half_tEfNS_4arch4Sm90ELb0ELb1ELb1ELb0ELb1ELb0ELb0ELb1ELb0ELb1ELb0ELb0EEENS1_21CollectiveEpilogueFwdINS6_IJSA_NS7_ILi256EEESB_EEES9_SE_SG_Li256ELb0ELb1ELb0ELb0EEENS1_30DynamicPersistentTileSchedulerILi256ELi128ELb0ELb1ELb1EEEEEEEEEvNT_6ParamsE)
        /*0134*/ 	.word	0x000000a8


	//----- nvinfo : EIATTR_FRAME_SIZE
	.align		4
.L_71:
        /*0138*/ 	.byte	0x04, 0x11
        /*013a*/ 	.short	(.L_73 - .L_72)
	.align		4
.L_72:
        /*013c*/ 	.word	index@(_ZN7cutlass13device_kernelIN5flash11enable_sm90INS1_16FlashAttnFwdSm90INS1_25CollectiveMainloopFwdSm90ILi2EN4cute5tupleIJNS5_1CILi1EEES8_S8_EEENS6_IJNS7_ILi128EEENS7_ILi96EEENS7_ILi64EEEEEELi256ENS_6half_tEfNS_4arch4Sm90ELb0ELb1ELb1ELb0ELb1ELb0ELb0ELb1ELb0ELb1ELb0ELb0EEENS1_21CollectiveEpilogueFwdINS6_IJSA_NS7_ILi256EEESB_EEES9_SE_SG_Li256ELb0ELb1ELb0ELb0EEENS1_30DynamicPersistentTileSchedulerILi256ELi128ELb0ELb1ELb1EEEEEEEEEvNT_6ParamsE)
        /*0140*/ 	.word	0x00000008


	//----- nvinfo : EIATTR_REGCOUNT
	.align		4
.L_73:
        /*0144*/ 	.byte	0x04, 0x2f
        /*0146*/ 	.short	(.L_75 - .L_74)
	.align		4
.L_74:
        /*0148*/ 	.word	index@(_ZN7cutlass13device_kernelIN5flash11enable_sm90INS1_16FlashAttnFwdSm90INS1_25CollectiveMainloopFwdSm90ILi2EN4cute5tupleIJNS5_1CILi1EEES8_S8_EEENS6_IJNS7_ILi128EEENS7_ILi96EEENS7_ILi64EEEEEELi256ENS_6half_tEfNS_4arch4Sm90ELb0ELb0ELb1ELb1ELb1ELb1ELb1ELb1ELb0ELb1ELb0ELb0EEENS1_21CollectiveEpilogueFwdINS6_IJSA_NS7_ILi256EEESB_EEES9_SE_SG_Li256ELb1ELb1ELb0ELb0EEENS1_36VarlenDynamicPersistentTileSchedulerILi128ELi96ELi256ELi128ELb0ELb1ELb1ELb0ELb1ELb1EEEEEEEEEvNT_6ParamsE)
        /*014c*/ 	.word	0x000000a8


	//----- nvinfo : EIATTR_FRAME_SIZE
	.align		4
.L_75:
        /*0150*/ 	.byte	0x04, 0x11
        /*0152*/ 	.short	(.L_77 - .L_76)
	.align		4
.L_76:
        /*0154*/ 	.word	index@(_ZN7cutlass13device_kernelIN5flash11enable_sm90INS1_16FlashAttnFwdSm90INS1_25CollectiveMainloopFwdSm90ILi2EN4cute5tupleIJNS5_1CILi1EEES8_S8_EEENS6_IJNS7_ILi128EEENS7_ILi96EEENS7_ILi64EEEEEELi256ENS_6half_tEfNS_4arch4Sm90ELb0ELb0ELb1ELb1ELb1ELb1ELb1ELb1ELb0ELb1ELb0ELb0EEENS1_21CollectiveEpilogueFwdINS6_IJSA_NS7_ILi256EEESB_EEES9_SE_SG_Li256ELb1ELb1ELb0ELb0EEENS1_36VarlenDynamicPersistentTileSchedulerILi128ELi96ELi256ELi128ELb0ELb1ELb1ELb0ELb1ELb1EEEEEEEEEvNT_6ParamsE)
        /*0158*/ 	.word	0x00000090


	//----- nvinfo : EIATTR_REGCOUNT
	.align		4
.L_77:
        /*015c*/ 	.byte	0x04, 0x2f
        /*015e*/ 	.short	(.L_79 - .L_78)
	.align		4
.L_78:
        /*0160*/ 	.word	index@(_ZN7cutlass13device_kernelIN5flash11enable_sm90INS1_16FlashAttnFwdSm90INS1_25CollectiveMainloopFwdSm90ILi2EN4cute5tupleIJNS5_1CILi1EEES8_S8_EEENS6_IJNS7_ILi128EEENS7_ILi96EEENS7_ILi64EEEEEELi256ENS_6half_tEfNS_4arch4Sm90ELb0ELb0ELb1ELb1ELb1ELb0ELb1ELb1ELb0ELb1ELb0ELb0EEENS1_21CollectiveEpilogueFwdINS6_IJSA_NS7_ILi256EEESB_EEES9_SE_SG_Li256ELb1ELb1ELb0ELb0EEENS1_36VarlenDynamicPersistentTileSchedulerILi128ELi96ELi256ELi128ELb0ELb1ELb1ELb0ELb1ELb1EEEEEEEEEvNT_6ParamsE)
        /*0164*/ 	.word	0x000000a8


	//----- nvinfo : EIATTR_FRAME_SIZE
	.align		4
.L_79:
        /*0168*/ 	.byte	0x04, 0x11
        /*016a*/ 	.short	(.L_81 - .L_80)
	.align		4
.L_80:
        /*016c*/ 	.word	index@(_ZN7cutlass13device_kernelIN5flash11enable_sm90INS1_16FlashAttnFwdSm90INS1_25CollectiveMainloopFwdSm90ILi2EN4cute5tupleIJNS5_1CILi1EEES8_S8_EEENS6_IJNS7_ILi128EEENS7_ILi96EEENS7_ILi64EEEEEELi256ENS_6half_tEfNS_4arch4Sm90ELb0ELb0ELb1ELb1ELb1ELb0ELb1ELb1ELb0ELb1ELb0ELb0EEENS1_21CollectiveEpilogueFwdINS6_IJSA_NS7_ILi256EEESB_EEES9_SE_SG_Li256ELb1ELb1ELb0ELb0EEENS1_36VarlenDynamicPersistentTileSchedulerILi128ELi96ELi256ELi128ELb0ELb1ELb1ELb0ELb1ELb1EEEEEEEEEvNT_6ParamsE)
        /*0170*/ 	.word	0x00000028


	//----- nvinfo : EIATTR_REGCOUNT
	.align		4
.L_81:
        /*0174*/ 	.byte	0x04, 0x2f
        /*0176*/ 	.short	(.L_83 - .L_82)
	.align		4
.L_82:
        /*0178*/ 	.word	index@(_ZN7cutlass13device_kernelIN5flash11enable_sm90INS1_16FlashAttnFwdSm90INS1_25CollectiveMainloopFwdSm90ILi2EN4cute5tupleIJNS5_1CILi1EEES8_S8_EEENS6_IJNS7_ILi128EEENS7_ILi96EEENS7_ILi64EEEEEELi256ENS_6half_tEfNS_4arch4Sm90ELb0ELb0ELb1ELb1ELb1ELb1ELb0ELb1ELb0ELb1ELb0ELb0EEENS1_21CollectiveEpilogueFwdINS6_IJSA_NS7_ILi256EEESB_EEES9_SE_SG_Li256ELb1ELb1ELb0ELb0EEENS1_36VarlenDynamicPersistentTileSchedulerILi128ELi96ELi256ELi128ELb0ELb1ELb1ELb0ELb1ELb1EEEEEEEEEvNT_6ParamsE)
        /*017c*/ 	.word	0x000000a8


	//----- nvinfo : EIATTR_FRAME_SIZE
	.align		4
.L_83:
        /*0180*/ 	.byte	0x04, 0x11
        /*0182*/ 	.short	(.L_85 - .L_84)
	.align		4
.L_84:
        /*0184*/ 	.word	index@(_ZN7cutlass13device_kernelIN5flash11enable_sm90INS1_16FlashAttnFwdSm90INS1_25CollectiveMainloopFwdSm90ILi2EN4cute5tupleIJNS5_1CILi1EEES8_S8_EEENS6_IJNS7_ILi128EEENS7_ILi96EEENS7_ILi64EEEEEELi256ENS_6half_tEfNS_4arch4Sm90ELb0ELb0ELb1ELb1ELb1ELb1ELb0ELb1ELb0ELb1ELb0ELb0EEENS1_21CollectiveEpilogueFwdINS6_IJSA_NS7_ILi256EEESB_EEES9_SE_SG_Li256ELb1ELb1ELb0ELb0EEENS1_36VarlenDynamicPersistentTileSchedulerILi128ELi96ELi256ELi128ELb0ELb1ELb1ELb0ELb1ELb1EEEEEEEEEvNT_6ParamsE)
        /*0188*/ 	.word	0x00000060


	//----- nvinfo : EIATTR_REGCOUNT
	.align		4
.L_85:
        /*018c*/ 	.byte	0x04, 0x2f
        /*018e*/ 	.short	(.L_87 - .L_86)
	.align		4
.L_86:
        /*0190*/ 	.word	index@(_ZN7cutlass13device_kernelIN5flash11enable_sm90INS1_16FlashAttnFwdSm90INS1_25CollectiveMainloopFwdSm90ILi2EN4cute5tupleIJNS5_1CILi1EEES8_S8_EEENS6_IJNS7_ILi128EEENS7_ILi96EEENS7_ILi64EEEEEELi256ENS_6half_tEfNS_4arch4Sm90ELb0ELb0ELb1ELb1ELb1ELb0ELb0ELb1ELb0ELb1ELb0ELb0EEENS1_21CollectiveEpilogueFwdINS6_IJSA_NS7_ILi256EEESB_EEES9_SE_SG_Li256ELb1ELb1ELb0ELb0EEENS1_36VarlenDynamicPersistentTileSchedulerILi128ELi96ELi256ELi128ELb0ELb1ELb1ELb0ELb1ELb1EEEEEEEEEvNT_6ParamsE)
        /*0194*/ 	.word	0x000000a8


	//----- nvinfo : EIATTR_FRAME_SIZE
	.align		4
.L_87:
        /*0198*/ 	.byte	0x04, 0x11
        /*019a*/ 	.short	(.L_89 - .L_88)
	.align		4
.L_88:
        /*019c*/ 	.word	index@(_ZN7cutlass13device_kernelIN5flash11enable_sm90INS1_16FlashAttnFwdSm90INS1_25CollectiveMainloopFwdSm90ILi2EN4cute5tupleIJNS5_1CILi1EEES8_S8_EEENS6_IJNS7_ILi128EEENS7_ILi96EEENS7_ILi64EEEEEELi256ENS_6half_tEfNS_4arch4Sm90ELb0ELb0ELb1ELb1ELb1ELb0ELb0ELb1ELb0ELb1ELb0ELb0EEENS1_21CollectiveEpilogueFwdINS6_IJSA_NS7_ILi256EEESB_EEES9_SE_SG_Li256ELb1ELb1ELb0ELb0EEENS1_36VarlenDynamicPersistentTileSchedulerILi128ELi96ELi256ELi128ELb0ELb1ELb1ELb0ELb1ELb1EEEEEEEEEvNT_6ParamsE)
        /*01a0*/ 	.word	0x00000030


	//----- nvinfo : EIATTR_REGCOUNT
	.align		4
.L_89:
        /*01a4*/ 	.byte	0x04, 0x2f
        /*01a6*/ 	.short	(.L_91 - .L_90)
	.align		4
.L_90:
        /*01a8*/ 	.word	index@(_ZN7cutlass13device_kernelIN5flash11enable_sm90INS1_16FlashAttnFwdSm90INS1_25CollectiveMainloopFwdSm90ILi2EN4cute5tupleIJNS5_1CILi1EEES8_S8_EEENS6_IJNS7_ILi128EEENS7_ILi96EEENS7_ILi64EEEEEELi256ENS_6half_tEfNS_4arch4Sm90ELb0ELb0ELb1ELb0ELb1ELb0ELb1ELb1ELb0ELb1ELb0ELb0EEENS1_21CollectiveEpilogueFwdINS6_IJSA_NS7_ILi256EEESB_EEES9_SE_SG_Li256ELb0ELb1ELb0ELb0EEENS1_29StaticPersistentTileSchedulerILb0EEEEEEEEEvNT_6ParamsE)
        /*01ac*/ 	.word	0x000000a8


	//----- nvinfo : EIATTR_FRAME_SIZE
	.align		4
.L_91:
        /*01b0*/ 	.byte	0x04, 0x11
        /*01b2*/ 	.short	(.L_93 - .L_92)
	.align		4
.L_92:
        /*01b4*/ 	.word	index@(_ZN7cutlass13device_kernelIN5flash11enable_sm90INS1_16FlashAttnFwdSm90INS1_25CollectiveMainloopFwdSm90ILi2EN4cute5tupleIJNS5_1CILi1EEES8_S8_EEENS6_IJNS7_ILi128EEENS7_ILi96EEENS7_ILi64EEEEEELi256ENS_6half_tEfNS_4arch4Sm90ELb0ELb0ELb1ELb0ELb1ELb0ELb1ELb1ELb0ELb1ELb0ELb0EEENS1_21CollectiveEpilogueFwdINS6_IJSA_NS7_ILi256EEESB_EEES9_SE_SG_Li256ELb0ELb1ELb0ELb0EEENS1_29StaticPersistentTileSchedulerILb0EEEEEEEEEvNT_6ParamsE)
        /*01b8*/ 	.word	0x00000020


	//----- nvinfo : EIATTR_REGCOUNT
	.align		4
.L_93:
        /*01bc*/ 	.byte	0x04, 0x2f
        /*01be*/ 	.short	(.L_95 - .L_94)
	.align		4
.L_94:
        /*01c0*/ 	.word	index@(_ZN7cutlass13device_kernelIN5flash11enable_sm90INS1_16FlashAttnFwdSm90INS1_25CollectiveMainloopFwdSm90ILi2EN4cute5tupleIJNS5_1CILi1EEES8_S8_EEENS6_IJNS7_ILi128EEENS7_ILi96EEENS7_ILi64EEEEEELi256ENS_6half_tEfNS_4arch4Sm90ELb0ELb0ELb1ELb0ELb1ELb0ELb0ELb1ELb0ELb1ELb0ELb0EEENS1_21CollectiveEpilogueFwdINS6_IJSA_NS7_ILi256EEESB_EEES9_SE_SG_Li256ELb0ELb1ELb0ELb0EEENS1_29StaticPersistentTileSchedulerILb0EEEEEEEEEvNT_6ParamsE)
        /*01c4*/ 	.word	0x000000a8


	//----- nvinfo : EIATTR_FRAME_SIZE
	.align		4
.L_95:
        /*01c8*/ 	.byte	0x04, 0x11
        /*01ca*/ 	.short	(.L_97 - .L_96)
	.align		4
.L_96:
        /*01cc*/ 	.word	index@(_ZN7cutlass13device_kernelIN5flash11enable_sm90INS1_16FlashAttnFwdSm90INS1_25CollectiveMainloopFwdSm90ILi2EN4cute5tupleIJNS5_1CILi1EEES8_S8_EEENS6_IJNS7_ILi128EEENS7_ILi96EEENS7_ILi64EEEEEELi256ENS_6half_tEfNS_4arch4Sm90ELb0ELb0ELb1ELb0ELb1ELb0ELb0ELb1ELb0ELb1ELb0ELb0EEENS1_21CollectiveEpilogueFwdINS6_IJSA_NS7_ILi256EEESB_EEES9_SE_SG_Li256ELb0ELb1ELb0ELb0EEENS1_29StaticPersistentTileSchedulerILb0EEEEEEEEEvNT_6ParamsE)
        /*01d0*/ 	.word	0x00000020


	//----- nvinfo : EIATTR_MIN_STACK_SIZE
	.align		4
.L_97:
        /*01d4*/ 	.byte	0x04, 0x12
        /*01d6*/ 	.short	(.L_99 - .L_98)
	.align		4
.L_98:
        /*01d8*/ 	.word	index@(_ZN7cutlass13device_kernelIN5flash11enable_sm90INS1_16FlashAttnFwdSm90INS1_25CollectiveMainloopFwdSm90ILi2EN4cute5tupleIJNS5_1CILi1EEES8_S8_EEENS6_IJNS7_ILi128EEENS7_ILi96EEENS7_ILi64EEEEEELi256ENS_6half_tEfNS_4arch4Sm90ELb0ELb0ELb1ELb0ELb1ELb0ELb0ELb1ELb0ELb1ELb0ELb0EEENS1_21CollectiveEpilogueFwdINS6_IJSA_NS7_ILi256EEESB_EEES9_SE_SG_Li256ELb0ELb1ELb0ELb0EEENS1_29StaticPersistentTileSchedulerILb0EEEEEEEEEvNT_6ParamsE)
        /*01dc*/ 	.word	0x00000020


	//----- nvinfo : EIATTR_MIN_STACK_SIZE
	.align		4
.L_99:
        /*01e0*/ 	.byte	0x04, 0x12
        /*01e2*/ 	.short	(.L_101 - .L_100)
	.align		4
.L_100:
        /*01e4*/ 	.word	index@(_ZN7cutlass13device_kernelIN5flash11enable_sm90INS1_16FlashAttnFwdSm90INS1_25CollectiveMainloopFwdSm90ILi2EN4cute5tupleIJNS5_1CILi1EEES8_S8_EEENS6_IJNS7_ILi128EEENS7_ILi96EEENS7_ILi64EEEEEELi256ENS_6half_tEfNS_4arch4Sm90ELb0ELb0ELb1ELb0ELb1ELb0ELb1ELb1ELb0ELb1ELb0ELb0EEENS1_21CollectiveEpilogueFwdINS6_IJSA_NS7_ILi256EEESB_EEES9_SE_SG_Li256ELb0ELb1ELb0ELb0EEENS1_29StaticPersistentTileSchedulerILb0EEEEEEEEEvNT_6ParamsE)
        /*01e8*/ 	.word	0x00000020


	//----- nvinfo : EIATTR_MIN_STACK_SIZE
	.align		4
.L_101:
        /*01ec*/ 	.byte	0x04, 0x12
        /*01ee*/ 	.short	(.L_103 - .L_102)
	.align		4
.L_102:
        /*01f0*/ 	.word	index@(_ZN7cutlass13device_kernelIN5flash11enable_sm90INS1_16FlashAttnFwdSm90INS1_25CollectiveMainloopFwdSm90ILi2EN4cute5tupleIJNS5_1CILi1EEES8_S8_EEENS6_IJNS7_ILi128EEENS7_ILi96EEENS7_ILi64EEEEEELi256ENS_6half_tEfNS_4arch4Sm90ELb0ELb0ELb1ELb1ELb1ELb0ELb0ELb1ELb0ELb1ELb0ELb0EEENS1_21CollectiveEpilogueFwdINS6_IJSA_NS7_ILi256EEESB_EEES9_SE_SG_Li256ELb1ELb1ELb0ELb0EEENS1_36VarlenDynamicPersistentTileSchedulerILi128ELi96ELi256ELi128ELb0ELb1ELb1ELb0ELb1ELb1EEEEEEEEEvNT_6ParamsE)
        /*01f4*/ 	.word	0x00000030


	//----- nvinfo : EIATTR_MIN_STACK_SIZE
	.align		4
.L_103:
        /*01f8*/ 	.byte	0x04, 0x12
        /*01fa*/ 	.short	(.L_105 - .L_104)
	.align		4
.L_104:
        /*01fc*/ 	.word	index@(_ZN7cutlass13device_kernelIN5flash11enable_sm90INS1_16FlashAttnFwdSm90INS1_25CollectiveMainloopFwdSm90ILi2EN4cute5tupleIJNS5_1CILi1EEES8_S8_EEENS6_IJNS7_ILi128EEENS7_ILi96EEENS7_ILi64EEEEEELi256ENS_6half_tEfNS_4arch4Sm90ELb0ELb0ELb1ELb1ELb1ELb1ELb0ELb1ELb0ELb1ELb0ELb0EEENS1_21CollectiveEpilogueFwdINS6_IJSA_NS7_ILi256EEESB_EEES9_SE_SG_Li256ELb1ELb1ELb0ELb0EEENS1_36VarlenDynamicPersistentTileSchedulerILi128ELi96ELi256ELi128ELb0ELb1ELb1ELb0ELb1ELb1EEEEEEEEEvNT_6ParamsE)
        /*0200*/ 	.word	0x00000060


	//----- nvinfo : EIATTR_MIN_STACK_SIZE
	.align		4
.L_105:
        /*0204*/ 	.byte	0x04, 0x12
        /*0206*/ 	.short	(.L_107 - .L_106)
	.align		4
.L_106:
        /*0208*/ 	.word	index@(_ZN7cutlass13device_kernelIN5flash11enable_sm90INS1_16FlashAttnFwdSm90INS1_25CollectiveMainloopFwdSm90ILi2EN4cute5tupleIJNS5_1CILi1EEES8_S8_EEENS6_IJNS7_ILi128EEENS7_ILi96EEENS7_ILi64EEEEEELi256ENS_6half_tEfNS_4arch4Sm90ELb0ELb0ELb1ELb1ELb1ELb0ELb1ELb1ELb0ELb1ELb0ELb0EEENS1_21CollectiveEpilogueFwdINS6_IJSA_NS7_ILi256EEESB_EEES9_SE_SG_Li256ELb1ELb1ELb0ELb0EEENS1_36VarlenDynamicPersistentTileSchedulerILi128ELi96ELi256ELi128ELb0ELb1ELb1ELb0ELb1ELb1EEEEEEEEEvNT_6ParamsE)
        /*020c*/ 	.word	0x00000028


	//----- nvinfo : EIATTR_MIN_STACK_SIZE
	.align		4
.L_107:
        /*0210*/ 	.byte	0x04, 0x12
        /*0212*/ 	.short	(.L_109 - .L_108)
	.align		4
.L_108:
        /*0214*/ 	.word	index@(_ZN7cutlass13device_kernelIN5flash11enable_sm90INS1_16FlashAttnFwdSm90INS1_25CollectiveMainloopFwdSm90ILi2EN4cute5tupleIJNS5_1CILi1EEES8_S8_EEENS6_IJNS7_ILi128EEENS7_ILi96EEENS7_ILi64EEEEEELi256ENS_6half_tEfNS_4arch4Sm90ELb0ELb0ELb1ELb1ELb1ELb1ELb1ELb1ELb0ELb1ELb0ELb0EEENS1_21CollectiveEpilogueFwdINS6_IJSA_NS7_ILi256EEESB_EEES9_SE_SG_Li256ELb1ELb1ELb0ELb0EEENS1_36VarlenDynamicPersistentTileSchedulerILi128ELi96ELi256ELi128ELb0ELb1ELb1ELb0ELb1ELb1EEEEEEEEEvNT_6ParamsE)
        /*0218*/ 	.word	0x00000090


	//----- nvinfo : EIATTR_MIN_STACK_SIZE
	.align		4
.L_109:
        /*021c*/ 	.byte	0x04, 0x12
        /*021e*/ 	.short	(.L_111 - .L_110)
	.align		4
.L_110:
        /*0220*/ 	.word	index@(_ZN7cutlass13device_kernelIN5flash11enable_sm90INS1_16FlashAttnFwdSm90INS1_25CollectiveMainloopFwdSm90ILi2EN4cute5tupleIJNS5_1CILi1EEES8_S8_EEENS6_IJNS7_ILi128EEENS7_ILi96EEENS7_ILi64EEEEEELi256ENS_6half_tEfNS_4arch4Sm90ELb0ELb1ELb1ELb0ELb1ELb0ELb0ELb1ELb0ELb1ELb0ELb0EEENS1_21CollectiveEpilogueFwdINS6_IJSA_NS7_ILi256EEESB_EEES9_SE_SG_Li256ELb0ELb1ELb0ELb0EEENS1_30DynamicPersistentTileSchedulerILi256ELi128ELb0ELb1ELb1EEEEEEEEEvNT_6ParamsE)
        /*0224*/ 	.word	0x00000008


	//----- nvinfo : EIATTR_MIN_STACK_SIZE
	.align		4
.L_111:
        /*0228*/ 	.byte	0x04, 0x12
        /*022a*/ 	.short	(.L_113 - .L_112)
	.align		4
.L_112:
        /*022c*/ 	.word	index@(_ZN7cutlass13device_kernelIN5flash11enable_sm90INS1_16FlashAttnFwdSm90INS1_25CollectiveMainloopFwdSm90ILi2EN4cute5tupleIJNS5_1CILi1EEES8_S8_EEENS6_IJNS7_ILi128EEENS7_ILi96EEENS7_ILi64EEEEEELi256ENS_6half_tEfNS_4arch4Sm90ELb0ELb1ELb1ELb0ELb1ELb0ELb1ELb1ELb0ELb1ELb0ELb0EEENS1_21CollectiveEpilogueFwdINS6_IJSA_NS7_ILi256EEESB_EEES9_SE_SG_Li256ELb0ELb1ELb0ELb0EEENS1_30DynamicPersistentTileSchedulerILi256ELi128ELb0ELb1ELb1EEEEEEEEEvNT_6ParamsE)
        /*0230*/ 	.word	0x00000460


	//----- nvinfo : EIATTR_MIN_STACK_SIZE
	.align		4
.L_113:
        /*0234*/ 	.byte	0x04, 0x12
        /*0236*/ 	.short	(.L_115 - .L_114)
	.align		4
.L_114:
        /*0238*/ 	.word	index@(_ZN7cutlass13device_kernelIN5flash11enable_sm90INS1_16FlashAttnFwdSm90INS1_25CollectiveMainloopFwdSm90ILi2EN4cute5tupleIJNS5_1CILi1EEES8_S8_EEENS6_IJNS7_ILi128EEENS7_ILi96EEENS7_ILi64EEEEEELi256ENS_6half_tEfNS_4arch4Sm90ELb0ELb1ELb1ELb1ELb1ELb0ELb0ELb1ELb0ELb1ELb0ELb0EEENS1_21CollectiveEpilogueFwdINS6_IJSA_NS7_ILi256EEESB_EEES9_SE_SG_Li256ELb1ELb1ELb0ELb0EEENS1_36VarlenDynamicPersistentTileSchedulerILi128ELi96ELi256ELi128ELb0ELb1ELb1ELb1ELb0ELb1EEEEEEEEEvNT_6ParamsE)
        /*023c*/ 	.word	0x00000018


	//----- nvinfo : EIATTR_MIN_STACK_SIZE
	.align		4
.L_115:
        /*0240*/ 	.byte	0x04, 0x12
        /*0242*/ 	.short	(.L_117 - .L_116)
	.align		4
.L_116:
        /*0244*/ 	.word	index@(_ZN7cutlass13device_kernelIN5flash11enable_sm90INS1_16FlashAttnFwdSm90INS1_25CollectiveMainloopFwdSm90ILi2EN4cute5tupleIJNS5_1CILi1EEES8_S8_EEENS6_IJNS7_ILi128EEENS7_ILi96EEENS7_ILi64EEEEEELi256ENS_6half_tEfNS_4arch4Sm90ELb0ELb1ELb1ELb1ELb1ELb1ELb0ELb1ELb0ELb1ELb0ELb0EEENS1_21CollectiveEpilogueFwdINS6_IJSA_NS7_ILi256EEESB_EEES9_SE_SG_Li256ELb1ELb1ELb0ELb0EEENS1_36VarlenDynamicPersistentTileSchedulerILi128ELi96ELi256ELi128ELb0ELb1ELb1ELb1ELb0ELb1EEEEEEEEEvNT_6ParamsE)
        /*0248*/ 	.word	0x00000040


	//----- nvinfo : EIATTR_MIN_STACK_SIZE
	.align		4
.L_117:
        /*024c*/ 	.byte	0x04, 0x12
        /*024e*/ 	.short	(.L_119 - .L_118)
	.align		4
.L_118:
        /*0250*/ 	.word	index@(_ZN7cutlass13device_kernelIN5flash11enable_sm90INS1_16FlashAttnFwdSm90INS1_25CollectiveMainloopFwdSm90ILi2EN4cute5tupleIJNS5_1CILi1EEES8_S8_EEENS6_IJNS7_ILi128EEENS7_ILi96EEENS7_ILi64EEEEEELi256ENS_6half_tEfNS_4arch4Sm90ELb0ELb1ELb1ELb1ELb1ELb0ELb1ELb1ELb0ELb1ELb0ELb0EEENS1_21CollectiveEpilogueFwdINS6_IJSA_NS7_ILi256EEESB_EEES9_SE_SG_Li256ELb1ELb1ELb0ELb0EEENS1_36VarlenDynamicPersistentTileSchedulerILi128ELi96ELi256ELi128ELb0ELb1ELb1ELb1ELb0ELb1EEEEEEEEEvNT_6ParamsE)
        /*0254*/ 	.word	0x00000480


	//----- nvinfo : EIATTR_MIN_STACK_SIZE
	.align		4
.L_119:
        /*0258*/ 	.byte	0x04, 0x12
        /*025a*/ 	.short	(.L_121 - .L_120)
	.align		4
.L_120:
        /*025c*/ 	.word	index@(_ZN7cutlass13device_kernelIN5flash11enable_sm90INS1_16FlashAttnFwdSm90INS1_25CollectiveMainloopFwdSm90ILi2EN4cute5tupleIJNS5_1CILi1EEES8_S8_EEENS6_IJNS7_ILi128EEENS7_ILi96EEENS7_ILi64EEEEEELi256ENS_6half_tEfNS_4arch4Sm90ELb0ELb1ELb1ELb1ELb1ELb1ELb1ELb1ELb0ELb1ELb0ELb0EEENS1_21CollectiveEpilogueFwdINS6_IJSA_NS7_ILi256EEESB_EEES9_SE_SG_Li256ELb1ELb1ELb0ELb0EEENS1_36VarlenDynamicPersistentTileSchedulerILi128ELi96ELi256ELi128ELb0ELb1ELb1ELb1ELb0ELb1EEEEEEEEEvNT_6ParamsE)
        /*0260*/ 	.word	0x000004b0


	//----- nvinfo : EIATTR_MIN_STACK_SIZE
	.align		4
.L_121:
        /*0264*/ 	.byte	0x04, 0x12
        /*0266*/ 	.short	(.L_123 - .L_122)
	.align		4
.L_122:
        /*0268*/ 	.word	index@(_ZN7cutlass13device_kernelIN5flash11enable_sm90INS1_16FlashAttnFwdSm90INS1_25CollectiveMainloopFwdSm90ILi2EN4cute5tupleIJNS5_1CILi1EEES8_S8_EEENS6_IJNS7_ILi128EEENS7_ILi96EEENS7_ILi64EEEEEELi256ENS_6half_tEfNS_4arch4Sm90ELb1ELb0ELb1ELb0ELb1ELb0ELb0ELb1ELb0ELb1ELb0ELb0EEENS1_21CollectiveEpilogueFwdINS6_IJSA_NS7_ILi256EEESB_EEES9_SE_SG_Li256ELb0ELb1ELb0ELb0EEENS1_30DynamicPersistentTileSchedulerILi256ELi128ELb0ELb1ELb1EEEEEEEEEvNT_6ParamsE)
        /*026c*/ 	.word	0x00000008


	//----- nvinfo : EIATTR_MIN_STACK_SIZE
	.align		4
.L_123:
        /*0270*/ 	.byte	0x04, 0x12
        /*0272*/ 	.short	(.L_125 - .L_124)
	.align		4
.L_124:
        /*0274*/ 	.word	index@(_ZN7cutlass13device_kernelIN5flash11enable_sm90INS1_16FlashAttnFwdSm90INS1_25CollectiveMainloopFwdSm90ILi2EN4cute5tupleIJNS5_1CILi1EEES8_S8_EEENS6_IJNS7_ILi128EEENS7_ILi96EEENS7_ILi64EEEEEELi256ENS_6half_tEfNS_4arch4Sm90ELb1ELb0ELb1ELb0ELb1ELb0ELb1ELb1ELb0ELb1ELb0ELb0EEENS1_21CollectiveEpilogueFwdINS6_IJSA_NS7_ILi256EEESB_EEES9_SE_SG_Li256ELb0ELb1ELb0ELb0EEENS1_30DynamicPersistentTileSchedulerILi256ELi128ELb0ELb1ELb1EEEEEEEEEvNT_6ParamsE)
        /*0278*/ 	.word	0x00000010


	//----- nvinfo : EIATTR_MIN_STACK_SIZE
	.align		4
.L_125:
        /*027c*/ 	.byte	0x04, 0x12
        /*027e*/ 	.short	(.L_127 - .L_126)
	.align		4
.L_126:
        /*0280*/ 	.word	index@(_ZN7cutlass13device_kernelIN5flash11enable_sm90INS1_16FlashAttnFwdSm90INS1_25CollectiveMainloopFwdSm90ILi2EN4cute5tupleIJNS5_1CILi1EEES8_S8_EEENS6_IJNS7_ILi128EEENS7_ILi96EEENS7_ILi64EEEEEELi256ENS_6half_tEfNS_4arch4Sm90ELb1ELb0ELb1ELb1ELb1ELb0ELb0ELb1ELb0ELb1ELb0ELb0EEENS1_21CollectiveEpilogueFwdINS6_IJSA_NS7_ILi256EEESB_EEES9_SE_SG_Li256ELb1ELb1ELb0ELb0EEENS1_36VarlenDynamicPersistentTileSchedulerILi128ELi96ELi256ELi128ELb0ELb1ELb1ELb1ELb1ELb1EEEEEEEEEvNT_6ParamsE)
        /*0284*/ 	.word	0x00000028


	//----- nvinfo : EIATTR_MIN_STACK_SIZE
	.align		4
.L_127:
        /*0288*/ 	.byte	0x04, 0x12
        /*028a*/ 	.short	(.L_129 - .L_128)
	.align		4
.L_128:
        /*028c*/ 	.word	index@(_ZN7cutlass13device_kernelIN5flash11enable_sm90INS1_16FlashAttnFwdSm90INS1_25CollectiveMainloopFwdSm90ILi2EN4cute5tupleIJNS5_1CILi1EEES8_S8_EEENS6_IJNS7_ILi128EEENS7_ILi96EEENS7_ILi64EEEEEELi256ENS_6half_tEfNS_4arch4Sm90ELb1ELb0ELb1ELb1ELb1ELb1ELb0ELb1ELb0ELb1ELb0ELb0EEENS1_21CollectiveEpilogueFwdINS6_IJSA_NS7_ILi256EEESB_EEES9_SE_SG_Li256ELb1ELb1ELb0ELb0EEENS1_36VarlenDynamicPersistentTileSchedulerILi128ELi96ELi256ELi128ELb0ELb1ELb1ELb1ELb1ELb1EEEEEEEEEvNT_6ParamsE)
        /*0290*/ 	.word	0x00000060


	//----- nvinfo : EIATTR_MIN_STACK_SIZE
	.align		4
.L_129:
        /*0294*/ 	.byte	0x04, 0x12
        /*0296*/ 	.short	(.L_131 - .L_130)
	.align		4
.L_130:
        /*0298*/ 	.word	index@(_ZN7cutlass13device_kernelIN5flash11enable_sm90INS1_16FlashAttnFwdSm90INS1_25CollectiveMainloopFwdSm90ILi2EN4cute5tupleIJNS5_1CILi1EEES8_S8_EEENS6_IJNS7_ILi128EEENS7_ILi96EEENS7_ILi64EEEEEELi256ENS_6half_tEfNS_4arch4Sm90ELb1ELb0ELb1ELb1ELb1ELb0ELb1ELb1ELb0ELb1ELb0ELb0EEENS1_21CollectiveEpilogueFwdINS6_IJSA_NS7_ILi256EEESB_EEES9_SE_SG_Li256ELb1ELb1ELb0ELb0EEENS1_36VarlenDynamicPersistentTileSchedulerILi128ELi96ELi256ELi128ELb0ELb1ELb1ELb1ELb1ELb1EEEEEEEEEvNT_6ParamsE)
        /*029c*/ 	.word	0x00000028


	//----- nvinfo : EIATTR_MIN_STACK_SIZE
	.align		4
.L_131:
        /*02a0*/ 	.byte	0x04, 0x12
        /*02a2*/ 	.short	(.L_133 - .L_132)
	.align		4
.L_132:
        /*02a4*/ 	.word	index@(_ZN7cutlass13device_kernelIN5flash11enable_sm90INS1_16FlashAttnFwdSm90INS1_25CollectiveMainloopFwdSm90ILi2EN4cute5tupleIJNS5_1CILi1EEES8_S8_EEENS6_IJNS7_ILi128EEENS7_ILi96EEENS7_ILi64EEEEEELi256ENS_6half_tEfNS_4arch4Sm90ELb1ELb0ELb1ELb1ELb1ELb1ELb1ELb1ELb0ELb1ELb0ELb0EEENS1_21CollectiveEpilogueFwdINS6_IJSA_NS7_ILi256EEESB_EEES9_SE_SG_Li256ELb1ELb1ELb0ELb0EEENS1_36VarlenDynamicPersistentTileSchedulerILi128ELi96ELi256ELi128ELb0ELb1ELb1ELb1ELb1ELb1EEEEEEEEEvNT_6ParamsE)
        /*02a8*/ 	.word	0x00000100
.L_133:


//--------------------- .nv.compat                --------------------------
	.section	.nv.compat,"",@"SHT_CUDA_COMPAT_INFO"
	.align	4
        /*0000*/ 	.byte	0x02, 0x09, 0x01, 0x00, 0x02, 0x02, 0x04, 0x00, 0x02, 0x05, 0x05, 0x00, 0x03, 0x07, 0x01, 0x01
        /*0010*/ 	.byte	0x02, 0x03, 0x01, 0x00, 0x02, 0x06, 0x01, 0x00, 0x04, 0x0b, 0x08, 0x00, 0x00, 0x00, 0x00, 0x00
        /*0020*/ 	.byte	0x00, 0x00, 0x00, 0x00


//--------------------- .nv.info._ZN7cutlass13device_kernelIN5flash11enable_sm90INS1_16FlashAttnFwdSm90INS1_25CollectiveMainloopFwdSm90ILi2EN4cute5tupleIJNS5_1CILi1EEES8_S8_EEENS6_IJNS7_ILi128EEENS7_ILi96EEENS7_ILi64EEEEEELi256ENS_6half_tEfNS_4arch4Sm90ELb0ELb0ELb1ELb0ELb1ELb0ELb0ELb1ELb0ELb1ELb0ELb0EEENS1_21CollectiveEpilogueFwdINS6_IJSA_NS7_ILi256EEESB_EEES9_SE_SG_Li256ELb0ELb1ELb0ELb0EEENS1_29StaticPersistentTileSchedulerILb0EEEEEEEEEvNT_6ParamsE --------------------------
	.section	.nv.info._ZN7cutlass13device_kernelIN5flash11enable_sm90INS1_16FlashAttnFwdSm90INS1_25CollectiveMainloopFwdSm90ILi2EN4cute5tupleIJNS5_1CILi1EEES8_S8_EEENS6_IJNS7_ILi128EEENS7_ILi96EEENS7_ILi64EEEEEELi256ENS_6half_tEfNS_4arch4Sm90ELb0ELb0ELb1ELb0ELb1ELb0ELb0ELb1ELb0ELb1ELb0ELb0EEENS1_21CollectiveEpilogueFwdINS6_IJSA_NS7_ILi256EEESB_EEES9_SE_SG_Li256ELb0ELb1ELb0ELb0EEENS1_29StaticPersistentTileSchedulerILb0EEEEEEEEEvNT_6ParamsE,"",@"SHT_CUDA_INFO"
	.sectionflags	@""
	.align	4


	//----- nvinfo : EIATTR_CUDA_API_VERSION
	.align		4
        /*0000*/ 	.byte	0x04, 0x37
        /*0002*/ 	.short	(.L_135 - .L_134)
.L_134:
        /*0004*/ 	.word	0x00000082


	//----- nvinfo : EIATTR_KPARAM_INFO
	.align		4
.L_135:
        /*0008*/ 	.byte	0x04, 0x17
        /*000a*/ 	.short	(.L_137 - .L_136)
.L_136:
        /*000c*/ 	.word	0x00000000
        /*0010*/ 	.short	0x0000
        /*0012*/ 	.short	0x0070
        /*0014*/ 	.byte	0x00, 0xf0, 0x01, 0x28


	//----- nvinfo : EIATTR_SPARSE_MMA_MASK
	.align		4
.L_137:
        /*0018*/ 	.byte	0x03, 0x50
        /*001a*/ 	.short	0x0000


	//----- nvinfo : EIATTR_MAXREG_COUNT
	.align		4
        /*001c*/ 	.byte	0x03, 0x1b
        /*001e*/ 	.short	0x00a8


	//----- nvinfo : EIATTR_NUM_BARRIERS
	.align		4
        /*0020*/ 	.byte	0x02, 0x4c
        /*0022*/ 	.byte	0x10
	.zero		1


	//----- nvinfo : EIATTR_EXTERNS
	.align		4
        /*0024*/ 	.byte	0x04, 0x0f
        /*0026*/ 	.short	(.L_139 - .L_138)


	//   ....[0]....
	.align		4
.L_138:
        /*0028*/ 	.word	index@(__assertfail)


	//----- nvinfo : EIATTR_ANNOTATIONS
	.align		4
.L_139:
        /*002c*/ 	.byte	0x04, 0x55
        /*002e*/ 	.short	(.L_141 - .L_140)


	//   ....[0]....
.L_140:
        /*0030*/ 	.word	0x00000001
        /*0034*/ 	.byte	0x60, 0x7e, 0x00, 0x00, 0x01, 0x00, 0x00, 0x00, 0x10, 0x82, 0x00, 0x00, 0x01, 0x00, 0x00, 0x00
        /*0044*/ 	.byte	0x50, 0x8d, 0x00, 0x00, 0x01, 0x00, 0x00, 0x00, 0x30, 0x90, 0x00, 0x00, 0x01, 0x00, 0x00, 0x00
        /*0054*/ 	.byte	0x40, 0x9d, 0x00, 0x00, 0x01, 0x00, 0x00, 0x00, 0x10, 0x9f, 0x00, 0x00, 0x01, 0x00, 0x00, 0x00
        /*0064*/ 	.byte	0xe0, 0xa0, 0x00, 0x00, 0x01, 0x00, 0x00, 0x00, 0x10, 0xa1, 0x00, 0x00, 0x01, 0x00, 0x00, 0x00
        /*0074*/ 	.byte	0x40, 0xa1, 0x00, 0x00, 0x01, 0x00, 0x00, 0x00, 0x70, 0xa1, 0x00, 0x00, 0x01, 0x00, 0x00, 0x00
        /*0084*/ 	.byte	0x90, 0xa2, 0x00, 0x00, 0x01, 0x00, 0x00, 0x00, 0x90, 0xa3, 0x00, 0x00, 0x01, 0x00, 0x00, 0x00
        /*0094*/ 	.byte	0xf0, 0xa3, 0x00, 0x00, 0x01, 0x00, 0x00, 0x00, 0x30, 0xa4, 0x00, 0x00, 0x01, 0x00, 0x00, 0x00
        /*00a4*/ 	.byte	0x80, 0xa4, 0x00, 0x00, 0x01, 0x00, 0x00, 0x00, 0xa0, 0xa4, 0x00, 0x00, 0x01, 0x00, 0x00, 0x00
        /*00b4*/ 	.byte	0x90, 0xb6, 0x00, 0x00, 0x01, 0x00, 0x00, 0x00, 0xe0, 0xb6, 0x00, 0x00


	//----- nvinfo : EIATTR_MERCURY_ISA_VERSION
	.align		4
.L_141:
        /*00c0*/ 	.byte	0x03, 0x5f
        /*00c2*/ 	.short	0x0101


	//----- nvinfo : EIATTR_INT_WARP_WIDE_INSTR_OFFSETS
	.align		4
        /*00c4*/ 	.byte	0x04, 0x31
        /*00c6*/ 	.short	(.L_143 - .L_142)


	//   ....[0]....
.L_142:
        /*00c8*/ 	.word	0x000000c0


	//   ....[1]....
        /*00cc*/ 	.word	0x000000d0


	//   ....[2]....
        /*00d0*/ 	.word	0x00000170


	//----- nvinfo : EIATTR_COOP_GROUP_MASK_REGIDS
	.align		4
.L_143:
        /*00d4*/ 	.byte	0x04, 0x29
        /*00d6*/ 	.short	(.L_145 - .L_144)


	//   ....[0]....
.L_144:
        /*00d8*/ 	.word	0xffffffff


	//   ....[1]....
        /*00dc*/ 	.word	0xffffffff


	//   ....[2]....
        /*00e0*/ 	.word	0xffffffff


	//   ....[3]....
        /*00e4*/ 	.word	0xffffffff


	//   ....[4]....
        /*00e8*/ 	.word	0xffffffff


	//   ....[5]....
        /*00ec*/ 	.word	0xffffffff


	//   ....[6]....
        /*00f0*/ 	.word	0xffffffff


	//   ....[7]....
        /*00f4*/ 	.word	0xffffffff


	//   ....[8]....
        /*00f8*/ 	.word	0xffffffff


	//   ....[9]....
        /*00fc*/ 	.word	0xffffffff


	//   ....[10]....
        /*0100*/ 	.word	0xffffffff


	//   ....[11]....
        /*0104*/ 	.word	0xffffffff


	//   ....[12]....
        /*0108*/ 	.word	0xffffffff


	//   ....[13]....
        /*010c*/ 	.word	0xffffffff


	//   ....[14]....
        /*0110*/ 	.word	0xffffffff


	//   ....[15]....
        /*0114*/ 	.word	0xffffffff


	//   ....[16]....
        /*0118*/ 	.word	0xffffffff


	//   ....[17]....
        /*011c*/ 	.word	0xffffffff


	//   ....[18]....
        /*0120*/ 	.word	0xffffffff


	//   ....[19]....
        /*0124*/ 	.word	0xffffffff


	//   ....[20]....
        /*0128*/ 	.word	0xffffffff


	//   ....[21]....
        /*012c*/ 	.word	0xffffffff


	//   ....[22]....
        /*0130*/ 	.word	0xffffffff


	//   ....[23]....
        /*0134*/ 	.word	0xffffffff


	//   ....[24]....
        /*0138*/ 	.word	0xffffffff


	//   ....[25]....
        /*013c*/ 	.word	0xffffffff


	//   ....[26]....
        /*0140*/ 	.word	0xffffffff


	//   ....[27]....
        /*0144*/ 	.word	0xffffffff


	//   ....[28]....
        /*0148*/ 	.word	0xffffffff


	//   ....[29]....
        /*014c*/ 	.word	0xffffffff


	//   ....[30]....
        /*0150*/ 	.word	0xffffffff


	//   ....[31]....
        /*0154*/ 	.word	0xffffffff


	//   ....[32]....
        /*0158*/ 	.word	0xffffffff


	//   ....[33]....
        /*015c*/ 	.word	0xffffffff


	//   ....[34]....
        /*0160*/ 	.word	0xffffffff


	//   ....[35]....
        /*0164*/ 	.word	0xffffffff


	//   ....[36]....
        /*0168*/ 	.word	0xffffffff


	//   ....[37]....
        /*016c*/ 	.word	0xffffffff


	//   ....[38]....
        /*0170*/ 	.word	0xffffffff


	//   ....[39]....
        /*0174*/ 	.word	0xffffffff


	//   ....[40]....
        /*0178*/ 	.word	0xffffffff


	//   ....[41]....
        /*017c*/ 	.word	0xffffffff


	//   ....[42]....
        /*0180*/ 	.word	0xffffffff


	//   ....[43]....
        /*0184*/ 	.word	0xffffffff


	//   ....[44]....
        /*0188*/ 	.word	0xffffffff


	//   ....[45]....
        /*018c*/ 	.word	0xffffffff


	//   ....[46]....
        /*0190*/ 	.word	0xffffffff


	//   ....[47]....
        /*0194*/ 	.word	0xffffffff


	//   ....[48]....
        /*0198*/ 	.word	0xffffffff


	//   ....[49]....
        /*019c*/ 	.word	0xffffffff


	//   ....[50]....
        /*01a0*/ 	.word	0xffffffff


	//   ....[51]....
        /*01a4*/ 	.word	0xffffffff


	//   ....[52]....
        /*01a8*/ 	.word	0xffffffff


	//   ....[53]....
        /*01ac*/ 	.word	0xffffffff


	//   ....[54]....
        /*01b0*/ 	.word	0xffffffff


	//   ....[55]....
        /*01b4*/ 	.word	0xffffffff


	//   ....[56]....
        /*01b8*/ 	.word	0xffffffff


	//   ....[57]....
        /*01bc*/ 	.word	0xffffffff


	//   ....[58]....
        /*01c0*/ 	.word	0xffffffff


	//   ....[59]....
        /*01c4*/ 	.word	0xffffffff


	//   ....[60]....
        /*01c8*/ 	.word	0xffffffff


	//   ....[61]....
        /*01cc*/ 	.word	0xffffffff


	//   ....[62]....
        /*01d0*/ 	.word	0xffffffff


	//   ....[63]....
        /*01d4*/ 	.word	0xffffffff


	//   ....[64]....
        /*01d8*/ 	.word	0xffffffff


	//   ....[65]....
        /*01dc*/ 	.word	0xffffffff


	//   ....[66]....
        /*01e0*/ 	.word	0xffffffff


	//   ....[67]....
        /*01e4*/ 	.word	0xffffffff


	//   ....[68]....
        /*01e8*/ 	.word	0xffffffff


	//   ....[69]....
        /*01ec*/ 	.word	0xffffffff


	//   ....[70]....
        /*01f0*/ 	.word	0xffffffff


	//   ....[71]....
        /*01f4*/ 	.word	0xffffffff


	//   ....[72]....
        /*01f8*/ 	.word	0xffffffff


	//   ....[73]....
        /*01fc*/ 	.word	0xffffffff


	//   ....[74]....
        /*0200*/ 	.word	0xffffffff


	//   ....[75]....
        /*0204*/ 	.word	0xffffffff


	//   ....[76]....
        /*0208*/ 	.word	0xffffffff


	//   ....[77]....
        /*020c*/ 	.word	0xffffffff


	//   ....[78]....
        /*0210*/ 	.word	0xffffffff


	//   ....[79]....
        /*0214*/ 	.word	0xffffffff


	//   ....[80]....
        /*0218*/ 	.word	0xffffffff


	//   ....[81]....
        /*021c*/ 	.word	0xffffffff


	//   ....[82]....
        /*0220*/ 	.word	0xffffffff


	//   ....[83]....
        /*0224*/ 	.word	0xffffffff


	//   ....[84]....
        /*0228*/ 	.word	0xffffffff


	//   ....[85]....
        /*022c*/ 	.word	0xffffffff


	//   ....[86]....
        /*0230*/ 	.word	0xffffffff


	//   ....[87]....
        /*0234*/ 	.word	0xffffffff


	//   ....[88]....
        /*0238*/ 	.word	0xffffffff


	//   ....[89]....
        /*023c*/ 	.word	0xffffffff


	//   ....[90]....
        /*0240*/ 	.word	0xffffffff


	//   ....[91]....
        /*0244*/ 	.word	0xffffffff


	//   ....[92]....
        /*0248*/ 	.word	0xffffffff


	//   ....[93]....
        /*024c*/ 	.word	0xffffffff


	//   ....[94]....
        /*0250*/ 	.word	0xffffffff


	//   ....[95]....
        /*0254*/ 	.word	0xffffffff


	//   ....[96]....
        /*0258*/ 	.word	0x0500000f


	//   ....[97]....
        /*025c*/ 	.word	0x0500000f


	//   ....[98]....
        /*0260*/ 	.word	0x0500000f


	//   ....[99]....
        /*0264*/ 	.word	0x0500000f


	//   ....[100]....
        /*0268*/ 	.word	0x0500000f


	//   ....[101]....
        /*026c*/ 	.word	0x0500000f


	//   ....[102]....
        /*0270*/ 	.word	0x0500000f


	//   ....[103]....
        /*0274*/ 	.word	0x0500000f


	//   ....[104]....
        /*0278*/ 	.word	0x0500000f


	//   ....[105]....
        /*027c*/ 	.word	0x0500000f


	//   ....[106]....
        /*0280*/ 	.word	0x0500000f


	//   ....[107]....
        /*0284*/ 	.word	0x0500000f


	//   ....[108]....
        /*0288*/ 	.word	0x0500000f


	//   ....[109]....
        /*028c*/ 	.word	0x0500000f


	//   ....[110]....
        /*0290*/ 	.word	0x0500000f


	//   ....[111]....
        /*0294*/ 	.word	0x0500000f


	//   ....[112]....
        /*0298*/ 	.word	0x0500000f


	//   ....[113]....
        /*029c*/ 	.word	0x0500000f


	//   ....[114]....
        /*02a0*/ 	.word	0x0500000f


	//   ....[115]....
        /*02a4*/ 	.word	0x0500000f


	//   ....[116]....
        /*02a8*/ 	.word	0x0500000f


	//   ....[117]....
        /*02ac*/ 	.word	0x0500000f


	//   ....[118]....
        /*02b0*/ 	.word	0x0500000f


	//   ....[119]....
        /*02b4*/ 	.word	0x0500000f


	//   ....[120]....
        /*02b8*/ 	.word	0x0500000f


	//   ....[121]....
        /*02bc*/ 	.word	0x0500000f


	//   ....[122]....
        /*02c0*/ 	.word	0x0500000f


	//   ....[123]....
        /*02c4*/ 	.word	0x0500000f


	//   ....[124]....
        /*02c8*/ 	.word	0x0500000f


	//   ....[125]....
        /*02cc*/ 	.word	0x0500000f


	//   ....[126]....
        /*02d0*/ 	.word	0x0500000f


	//   ....[127]....
        /*02d4*/ 	.word	0x0500000f


	//   ....[128]....
        /*02d8*/ 	.word	0x0500000f


	//   ....[129]....
        /*02dc*/ 	.word	0x0500000f


	//   ....[130]....
        /*02e0*/ 	.word	0x0500000f


	//   ....[131]....
        /*02e4*/ 	.word	0x0500000f


	//   ....[132]....
        /*02e8*/ 	.word	0x0500000f


	//   ....[133]....
        /*02ec*/ 	.word	0x0500000f


	//   ....[134]....
        /*02f0*/ 	.word	0x0500000f


	//   ....[135]....
        /*02f4*/ 	.word	0x0500000f


	//   ....[136]....
        /*02f8*/ 	.word	0x0500000f


	//   ....[137]....
        /*02fc*/ 	.word	0x0500000f


	//   ....[138]....
        /*0300*/ 	.word	0x0500000f


	//   ....[139]....
        /*0304*/ 	.word	0x0500000f


	//   ....[140]....
        /*0308*/ 	.word	0x0500000f


	//   ....[141]....
        /*030c*/ 	.word	0x0500000f


	//   ....[142]....
        /*0310*/ 	.word	0x0500000f


	//   ....[143]....
        /*0314*/ 	.word	0x0500000f


	//   ....[144]....
        /*0318*/ 	.word	0x0500000f


	//   ....[145]....
        /*031c*/ 	.word	0x0500000f


	//   ....[146]....
        /*0320*/ 	.word	0x0500000f


	//   ....[147]....
        /*0324*/ 	.word	0x0500000f


	//   ....[148]....
        /*0328*/ 	.word	0x0500000f


	//   ....[149]....
        /*032c*/ 	.word	0x0500000f


	//   ....[150]....
        /*0330*/ 	.word	0x0500000f


	//   ....[151]....
        /*0334*/ 	.word	0x0500000f


	//   ....[152]....
        /*0338*/ 	.word	0x0500000f


	//   ....[153]....
        /*033c*/ 	.word	0x0500000f


	//   ....[154]....
        /*0340*/ 	.word	0x0500000f


	//   ....[155]....
        /*0344*/ 	.word	0x0500000f


	//   ....[156]....
        /*0348*/ 	.word	0x0500000f


	//   ....[157]....
        /*034c*/ 	.word	0x0500000f


	//   ....[158]....
        /*0350*/ 	.word	0x0500000f


	//   ....[159]....
        /*0354*/ 	.word	0x0500000f


	//   ....[160]....
        /*0358*/ 	.word	0x0500000f


	//   ....[161]....
        /*035c*/ 	.word	0x0500000f


	//----- nvinfo : EIATTR_COOP_GROUP_INSTR_OFFSETS
	.align		4
.L_145:
        /*0360*/ 	.byte	0x04, 0x28
        /*0362*/ 	.short	(.L_147 - .L_146)


	//   ....[0]....
.L_146:
        /*0364*/ 	.word	0x00000080


	//   ....[1]....
        /*0368*/ 	.word	0x00000090


	//   ....[2]....
        /*036c*/ 	.word	0x000002d0


	//   ....[3]....
        /*0370*/ 	.word	0x00000430


	//   ....[4]....
        /*0374*/ 	.word	0x00000550


	//   ....[5]....
        /*0378*/ 	.word	0x000006b0


	//   ....[6]....
        /*037c*/ 	.word	0x00000ce0


	//   ....[7]....
        /*0380*/ 	.word	0x00002030


	//   ....[8]....
        /*0384*/ 	.word	0x000020b0


	//   ....[9]....
        /*0388*/ 	.word	0x000024f0


	//   ....[10]....
        /*038c*/ 	.word	0x00002570


	//   ....[11]....
        /*0390*/ 	.word	0x00003b00


	//   ....[12]....
        /*0394*/ 	.word	0x00003b70


	//   ....[13]....
        /*0398*/ 	.word	0x00003ff0


	//   ....[14]....
        /*039c*/ 	.word	0x000041b0


	//   ....[15]....
        /*03a0*/ 	.word	0x000054f0


	//   ....[16]....
        /*03a4*/ 	.word	0x00005530


	//   ....[17]....
        /*03a8*/ 	.word	0x000055f0


	//   ....[18]....
        /*03ac*/ 	.word	0x00005620


	//   ....[19]....
        /*03b0*/ 	.word	0x00007050


	//   ....[20]....
        /*03b4*/ 	.word	0x00007080


	//   ....[21]....
        /*03b8*/ 	.word	0x000071c0


	//   ....[22]....
        /*03bc*/ 	.word	0x00007250


	//   ....[23]....
        /*03c0*/ 	.word	0x000076d0


	//   ....[24]....
        /*03c4*/ 	.word	0x00007710


	//   ....[25]....
        /*03c8*/ 	.word	0x00007860


	//   ....[26]....
        /*03cc*/ 	.word	0x00007880


	//   ....[27]....
        /*03d0*/ 	.word	0x000079b0


	//   ....[28]....
        /*03d4*/ 	.word	0x000079d0


	//   ....[29]....
        /*03d8*/ 	.word	0x00007b10


	//   ....[30]....
        /*03dc*/ 	.word	0x00007b50


	//   ....[31]....
        /*03e0*/ 	.word	0x00009180


	//   ....[32]....
        /*03e4*/ 	.word	0x000091b0


	//   ....[33]....
        /*03e8*/ 	.word	0x000091e0


	//   ....[34]....
        /*03ec*/ 	.word	0x000091f0


	//   ....[35]....
        /*03f0*/ 	.word	0x00009230


	//   ....[36]....
        /*03f4*/ 	.word	0x00009270


	//   ....[37]....
        /*03f8*/ 	.word	0x00009290


	//   ....[38]....
        /*03fc*/ 	.word	0x000092f0


	//   ....[39]....
        /*0400*/ 	.word	0x00009310


	//   ....[40]....
        /*0404*/ 	.word	0x00009330


	//   ....[41]....
        /*0408*/ 	.word	0x00009370


	//   ....[42]....
        /*040c*/ 	.word	0x000093a0


	//   ....[43]....
        /*0410*/ 	.word	0x00009a00


	//   ....[44]....
        /*0414*/ 	.word	0x00009a20


	//   ....[45]....
        /*0418*/ 	.word	0x00009a40


	//   ....[46]....
        /*041c*/ 	.word	0x00009a90


	//   ....[47]....
        /*0420*/ 	.word	0x00009ae0


	//   ....[48]....
        /*0424*/ 	.word	0x00009b00


	//   ....[49]....
        /*0428*/ 	.word	0x00009b50


	//   ....[50]....
        /*042c*/ 	.word	0x00009b70


	//   ....[51]....
        /*0430*/ 	.word	0x00009bc0


	//   ....[52]....
        /*0434*/ 	.word	0x00009be0


	//   ....[53]....
        /*0438*/ 	.word	0x00009c30


	//   ....[54]....
        /*043c*/ 	.word	0x00009c50


	//   ....[55]....
        /*0440*/ 	.word	0x00009ca0


	//   ....[56]....
        /*0444*/ 	.word	0x00009cc0


	//   ....[57]....
        /*0448*/ 	.word	0x00009d00


	//   ....[58]....
        /*044c*/ 	.word	0x00009d20


	//   ....[59]....
        /*0450*/ 	.word	0x0000a0b0


	//   ....[60]....
        /*0454*/ 	.word	0x0000a1a0


	//   ....[61]....
        /*0458*/ 	.word	0x0000a330


	//   ....[62]....
        /*045c*/ 	.word	0x0000a360


	//   ....[63]....
        /*0460*/ 	.word	0x0000a3b0


	//   ....[64]....
        /*0464*/ 	.word	0x0000a400


	//   ....[65]....
        /*0468*/ 	.word	0x0000a450


	//   ....[66]....
        /*046c*/ 	.word	0x0000a4c0


	//   ....[67]....
        /*0470*/ 	.word	0x0000a4d0


	//   ....[68]....
        /*0474*/ 	.word	0x0000a500


	//   ....[69]....
        /*0478*/ 	.word	0x0000a520


	//   ....[70]....
        /*047c*/ 	.word	0x0000a550


	//   ....[71]....
        /*0480*/ 	.word	0x0000ace0


	//   ....[72]....
        /*0484*/ 	.word	0x0000ad00


	//   ....[73]....
        /*0488*/ 	.word	0x0000ad10


	//   ....[74]....
        /*048c*/ 	.word	0x0000ad20


	//   ....[75]....
        /*0490*/ 	.word	0x0000ad40


	//   ....[76]....
        /*0494*/ 	.word	0x0000ad70


	//   ....[77]....
        /*0498*/ 	.word	0x0000ad90


	//   ....[78]....
        /*049c*/ 	.word	0x0000adc0


	//   ....[79]....
        /*04a0*/ 	.word	0x0000ade0


	//   ....[80]....
        /*04a4*/ 	.word	0x0000ae10


	//   ....[81]....
        /*04a8*/ 	.word	0x0000ae30


	//   ....[82]....
        /*04ac*/ 	.word	0x0000ae60


	//   ....[83]....
        /*04b0*/ 	.word	0x0000b1d0


	//   ....[84]....
        /*04b4*/ 	.word	0x0000b1f0


	//   ....[85]....
        /*04b8*/ 	.word	0x0000b200


	//   ....[86]....
        /*04bc*/ 	.word	0x0000b220


	//   ....[87]....
        /*04c0*/ 	.word	0x0000b240


	//   ....[88]....
        /*04c4*/ 	.word	0x0000b2a0


	//   ....[89]....
        /*04c8*/ 	.word	0x0000b2c0


	//   ....[90]....
        /*04cc*/ 	.word	0x0000b320


	//   ....[91]....
        /*04d0*/ 	.word	0x0000b340


	//   ....[92]....
        /*04d4*/ 	.word	0x0000b3a0


	//   ....[93]....
        /*04d8*/ 	.word	0x0000b3d0


	//   ....[94]....
        /*04dc*/ 	.word	0x0000b420


	//   ....[95]....
        /*04e0*/ 	.word	0x0000b7e0


	//   ....[96]....
        /*04e4*/ 	.word	0x0000bcf0


	//   ....[97]....
        /*04e8*/ 	.word	0x0000bde0


	//   ....[98]....
        /*04ec*/ 	.word	0x0000be80


	//   ....[99]....
        /*04f0*/ 	.word	0x0000bef0


	//   ....[100]....
        /*04f4*/ 	.word	0x0000bfa0


	//   ....[101]....
        /*04f8*/ 	.word	0x0000c0a0


	//   ....[102]....
        /*04fc*/ 	.word	0x0000c0f0


	//   ....[103]....
        /*0500*/ 	.word	0x0000c1f0


	//   ....[104]....
        /*0504*/ 	.word	0x0000c240


	//   ....[105]....
        /*0508*/ 	.word	0x0000c2a0


	//   ....[106]....
        /*050c*/ 	.word	0x0000c370


	//   ....[107]....
        /*0510*/ 	.word	0x0000c460


	//   ....[108]....
        /*0514*/ 	.word	0x0000c4b0


	//   ....[109]....
        /*0518*/ 	.word	0x0000c540


	//   ....[110]....
        /*051c*/ 	.word	0x0000c5b0


	//   ....[111]....
        /*0520*/ 	.word	0x0000c630


	//   ....[112]....
        /*0524*/ 	.word	0x0000c6d0


	//   ....[113]....
        /*0528*/ 	.word	0x0000c730


	//   ....[114]....
        /*052c*/ 	.word	0x0000c7f0


	//   ....[115]....
        /*0530*/ 	.word	0x0000c850


	//   ....[116]....
        /*0534*/ 	.word	0x0000c910


	//   ....[117]....
        /*0538*/ 	.word	0x0000c970


	//   ....[118]....
        /*053c*/ 	.word	0x0000ca30


	//   ....[119]....
        /*0540*/ 	.word	0x0000ca90


	//   ....[120]....
        /*0544*/ 	.word	0x0000cb50


	//   ....[121]....
        /*0548*/ 	.word	0x0000cbb0


	//   ....[122]....
        /*054c*/ 	.word	0x0000cc70


	//   ....[123]....
        /*0550*/ 	.word	0x0000ccd0


	//   ....[124]....
        /*0554*/ 	.word	0x0000cd70


	//   ....[125]....
        /*0558*/ 	.word	0x0000ceb0


	//   ....[126]....
        /*055c*/ 	.word	0x0000cf90


	//   ....[127]....
        /*0560*/ 	.word	0x0000d020


	//   ....[128]....
        /*0564*/ 	.word	0x0000d160


	//   ....[129]....
        /*0568*/ 	.word	0x0000d1c0


	//   ....[130]....
        /*056c*/ 	.word	0x0000d2e0


	//   ....[131]....
        /*0570*/ 	.word	0x0000d340


	//   ....[132]....
        /*0574*/ 	.word	0x0000d460


	//   ....[133]....
        /*0578*/ 	.word	0x0000d4c0


	//   ....[134]....
        /*057c*/ 	.word	0x0000d5d0


	//   ....[135]....
        /*0580*/ 	.word	0x0000d630


	//   ....[136]....
        /*0584*/ 	.word	0x0000d710


	//   ....[137]....
        /*0588*/ 	.word	0x0000d7f0


	//   ....[138]....
        /*058c*/ 	.word	0x0000d890


	//   ....[139]....
        /*0590*/ 	.word	0x0000d8f0


	//   ....[140]....
        /*0594*/ 	.word	0x0000d990


	//   ....[141]....
        /*0598*/ 	.word	0x0000d9f0


	//   ....[142]....
        /*059c*/ 	.word	0x0000da90


	//   ....[143]....
        /*05a0*/ 	.word	0x0000daf0


	//   ....[144]....
        /*05a4*/ 	.word	0x0000dba0


	//   ....[145]....
        /*05a8*/ 	.word	0x0000dc00


	//   ....[146]....
        /*05ac*/ 	.word	0x0000dcb0


	//   ....[147]....
        /*05b0*/ 	.word	0x0000dd10


	//   ....[148]....
        /*05b4*/ 	.word	0x0000ddc0


	//   ....[149]....
        /*05b8*/ 	.word	0x0000dea0


	//   ....[150]....
        /*05bc*/ 	.word	0x0000df40


	//   ....[151]....
        /*05c0*/ 	.word	0x0000dfa0


	//   ....[152]....
        /*05c4*/ 	.word	0x0000e070


	//   ....[153]....
        /*05c8*/ 	.word	0x0000e0d0


	//   ....[154]....
        /*05cc*/ 	.word	0x0000e1a0


	//   ....[155]....
        /*05d0*/ 	.word	0x0000e200


	//   ....[156]....
        /*05d4*/ 	.word	0x0000e2d0


	//   ....[157]....
        /*05d8*/ 	.word	0x0000e330


	//   ....[158]....
        /*05dc*/ 	.word	0x0000e400


	//   ....[159]....
        /*05e0*/ 	.word	0x0000e460


	//   ....[160]....
        /*05e4*/ 	.word	0x0000e540


	//   ....[161]....
        /*05e8*/ 	.word	0x0000e650


	//----- nvinfo : EIATTR_REG_RECONFIG
	.align		4
.L_147:
        /*05ec*/ 	.byte	0x01, 0x54
	.zero		2


	//----- nvinfo : EIATTR_SYSCALL_OFFSETS
	.align		4
        /*05f0*/ 	.byte	0x04, 0x46
        /*05f2*/ 	.short	(.L_149 - .L_148)


	//   ....[0]....
.L_148:
        /*05f4*/ 	.word	0x00001040


	//   ....[1]....
        /*05f8*/ 	.word	0x00008a40


	//   ....[2]....
        /*05fc*/ 	.word	0x00008b80


	//   ....[3]....
        /*0600*/ 	.word	0x00008c70


	//   ....[4]....
        /*0604*/ 	.word	0x00009700


	//----- nvinfo : EIATTR_MBARRIER_INSTR_OFFSETS
	.align		4
.L_149:
        /*0608*/ 	.byte	0x04, 0x39
        /*060a*/ 	.short	(.L_151 - .L_150)


	//   ....[0]....
.L_150:
        /*060c*/ 	.word	0x00000180
        /*0610*/ 	.word	0x000000ff
        /*0614*/ 	.word	0x00022800
        /*0618*/ 	.short	0x0100
        /*061a*/ 	.byte	0x08
	.zero		1


	//   ....[1]....
        /*061c*/ 	.word	0x00000190
        /*0620*/ 	.word	0x000000ff
        /*0624*/ 	.word	0x00022820
        /*0628*/ 	.short	0x0100
        /*062a*/ 	.byte	0x08
	.zero		1


	//   ....[2]....
        /*062c*/ 	.word	0x00000280
        /*0630*/ 	.word	0x000000ff
        /*0634*/ 	.word	0x00022830
        /*0638*/ 	.short	0x0100
        /*063a*/ 	.byte	0x08
	.zero		1


	//   ....[3]....
        /*063c*/ 	.word	0x00000290
        /*0640*/ 	.word	0x000000ff
        /*0644*/ 	.word	0x00022840
        /*0648*/ 	.short	0x0100
        /*064a*/ 	.byte	0x08
	.zero		1


	//   ....[4]....
        /*064c*/ 	.word	0x000002a0
        /*0650*/ 	.word	0x000000ff
        /*0654*/ 	.word	0x00022838
        /*0658*/ 	.short	0x0100
        /*065a*/ 	.byte	0x08
	.zero		1


	//   ....[5]....
        /*065c*/ 	.word	0x000002b0
        /*0660*/ 	.word	0x000000ff
        /*0664*/ 	.word	0x00022848
        /*0668*/ 	.short	0x0100
        /*066a*/ 	.byte	0x08
	.zero		1


	//   ....[6]....
        /*066c*/ 	.word	0x000003e0
        /*0670*/ 	.word	0x000000ff
        /*0674*/ 	.word	0x00022850
        /*0678*/ 	.short	0x0100
        /*067a*/ 	.byte	0x08
	.zero		1


	//   ....[7]....
        /*067c*/ 	.word	0x000003f0
        /*0680*/ 	.word	0x000000ff
        /*0684*/ 	.word	0x00022860
        /*0688*/ 	.short	0x0100
        /*068a*/ 	.byte	0x08
	.zero		1


	//   ....[8]....
        /*068c*/ 	.word	0x00000400
        /*0690*/ 	.word	0x000000ff
        /*0694*/ 	.word	0x00022858
        /*0698*/ 	.short	0x0100
        /*069a*/ 	.byte	0x08
	.zero		1


	//   ....[9]....
        /*069c*/ 	.word	0x00000410
        /*06a0*/ 	.word	0x000000ff
        /*06a4*/ 	.word	0x00022868
        /*06a8*/ 	.short	0x0100
        /*06aa*/ 	.byte	0x08
	.zero		1


	//   ....[10]....
        /*06ac*/ 	.word	0x00000500
        /*06b0*/ 	.word	0x000000ff
        /*06b4*/ 	.word	0x00022870
        /*06b8*/ 	.short	0x0100
        /*06ba*/ 	.byte	0x06
	.zero		1


	//   ....[11]....
        /*06bc*/ 	.word	0x00000510
        /*06c0*/ 	.word	0x000000ff
        /*06c4*/ 	.word	0x00022880
        /*06c8*/ 	.short	0x0100
        /*06ca*/ 	.byte	0x06
	.zero		1


	//   ....[12]....
        /*06cc*/ 	.word	0x00000520
        /*06d0*/ 	.word	0x000000ff
        /*06d4*/ 	.word	0x00022878
        /*06d8*/ 	.short	0x0100
        /*06da*/ 	.byte	0x06
	.zero		1


	//   ....[13]....
        /*06dc*/ 	.word	0x00000530
        /*06e0*/ 	.word	0x000000ff
        /*06e4*/ 	.word	0x00022888
        /*06e8*/ 	.short	0x0100
        /*06ea*/ 	.byte	0x06
	.zero		1


	//   ....[14]....
        /*06ec*/ 	.word	0x00000660
        /*06f0*/ 	.word	0x000000ff
        /*06f4*/ 	.word	0x00022890
        /*06f8*/ 	.short	0x0100
        /*06fa*/ 	.byte	0x08
	.zero		1


	//   ....[15]....
        /*06fc*/ 	.word	0x00000670
        /*0700*/ 	.word	0x000000ff
        /*0704*/ 	.word	0x000228a0
        /*0708*/ 	.short	0x0100
        /*070a*/ 	.byte	0x08
	.zero		1


	//   ....[16]....
        /*070c*/ 	.word	0x00000680
        /*0710*/ 	.word	0x000000ff
        /*0714*/ 	.word	0x00022898
        /*0718*/ 	.short	0x0100
        /*071a*/ 	.byte	0x08
	.zero		1


	//   ....[17]....
        /*071c*/ 	.word	0x00000690
        /*0720*/ 	.word	0x000000ff
        /*0724*/ 	.word	0x000228a8
        /*0728*/ 	.short	0x0100
        /*072a*/ 	.byte	0x08
	.zero		1


	//   ....[18]....
        /*072c*/ 	.word	0x000007d0
        /*0730*/ 	.word	0x000000ff
        /*0734*/ 	.word	0x000228b0
        /*0738*/ 	.short	0x0100
        /*073a*/ 	.byte	0x08
	.zero		1


	//   ....[19]....
        /*073c*/ 	.word	0x000007e0
        /*0740*/ 	.word	0x000000ff
        /*0744*/ 	.word	0x000228c0
        /*0748*/ 	.short	0x0100
        /*074a*/ 	.byte	0x08
	.zero		1


	//   ....[20]....
        /*074c*/ 	.word	0x000007f0
        /*0750*/ 	.word	0x000000ff
        /*0754*/ 	.word	0x000228b8
        /*0758*/ 	.short	0x0100
        /*075a*/ 	.byte	0x08
	.zero		1


	//   ....[21]....
        /*075c*/ 	.word	0x00000800
        /*0760*/ 	.word	0x000000ff
        /*0764*/ 	.word	0x000228c8
        /*0768*/ 	.short	0x0100
        /*076a*/ 	.byte	0x08
	.zero		1


	//   ....[22]....
        /*076c*/ 	.word	0x00001090
        /*0770*/ 	.word	0x000000ff
        /*0774*/ 	.word	0x00022800
        /*0778*/ 	.short	0x010a
        /*077a*/ 	.byte	0x29
	.zero		1


	//   ....[23]....
        /*077c*/ 	.word	0x00001160
        /*0780*/ 	.word	0x000000ff
        /*0784*/ 	.word	0x00022830
        /*0788*/ 	.short	0x010a
        /*078a*/ 	.byte	0x16
	.zero		1


	//   ....[24]....
        /*078c*/ 	.word	0x000011a0
        /*0790*/ 	.word	0x000000ff
        /*0794*/ 	.word	0x00022830
        /*0798*/ 	.short	0x010a
        /*079a*/ 	.byte	0x16
	.zero		1


	//   ....[25]....
        /*079c*/ 	.word	0x00001a00
        /*07a0*/ 	.word	0x000000ff
        /*07a4*/ 	.word	0x00000000
        /*07a8*/ 	.short	0x0101
        /*07aa*/ 	.byte	0x06
	.zero		1


	//   ....[26]....
        /*07ac*/ 	.word	0x00002d90
        /*07b0*/ 	.word	0x000000ff
        /*07b4*/ 	.word	0x00022850
        /*07b8*/ 	.short	0x010a
        /*07ba*/ 	.byte	0x16
	.zero		1


	//   ....[27]....
        /*07bc*/ 	.word	0x00002dd0
        /*07c0*/ 	.word	0x000000ff
        /*07c4*/ 	.word	0x00022850
        /*07c8*/ 	.short	0x010a
        /*07ca*/ 	.byte	0x16
	.zero		1


	//   ....[28]....
        /*07cc*/ 	.word	0x000030f0
        /*07d0*/ 	.word	0x000000ff
        /*07d4*/ 	.word	0x00000000
        /*07d8*/ 	.short	0x0101
        /*07da*/ 	.byte	0x16
	.zero		1


	//   ....[29]....
        /*07dc*/ 	.word	0x000032a0
        /*07e0*/ 	.word	0x000000ff
        /*07e4*/ 	.word	0x00022830
        /*07e8*/ 	.short	0x010a
        /*07ea*/ 	.byte	0x19
	.zero		1


	//   ....[30]....
        /*07ec*/ 	.word	0x000032f0
        /*07f0*/ 	.word	0x000000ff
        /*07f4*/ 	.word	0x00022830
        /*07f8*/ 	.short	0x010a
        /*07fa*/ 	.byte	0x19
	.zero		1


	//   ....[31]....
        /*07fc*/ 	.word	0x00003820
        /*0800*/ 	.word	0x000000ff
        /*0804*/ 	.word	0x00000000
        /*0808*/ 	.short	0x0101
        /*080a*/ 	.byte	0x06
	.zero		1


	//   ....[32]....
        /*080c*/ 	.word	0x000051a0
        /*0810*/ 	.word	0x000000ff
        /*0814*/ 	.word	0x00022850
        /*0818*/ 	.short	0x010a
        /*081a*/ 	.byte	0x19
	.zero		1


	//   ....[33]....
        /*081c*/ 	.word	0x00005200
        /*0820*/ 	.word	0x000000ff
        /*0824*/ 	.word	0x00022850
        /*0828*/ 	.short	0x010a
        /*082a*/ 	.byte	0x19
	.zero		1


	//   ....[34]....
        /*082c*/ 	.word	0x000054d0
        /*0830*/ 	.word	0x000000ff
        /*0834*/ 	.word	0x00000000
        /*0838*/ 	.short	0x0101
        /*083a*/ 	.byte	0x19
	.zero		1


	//   ....[35]....
        /*083c*/ 	.word	0x000076f0
        /*0840*/ 	.word	0x000000ff
        /*0844*/ 	.word	0x00000000
        /*0848*/ 	.short	0x0101
        /*084a*/ 	.byte	0x16
	.zero		1


	//   ....[36]....
        /*084c*/ 	.word	0x00008f90
        /*0850*/ 	.word	0x00000016
        /*0854*/ 	.word	0x00022840
        /*0858*/ 	.short	0x010a
        /*085a*/ 	.byte	0x3f
	.zero		1


	//   ....[37]....
        /*085c*/ 	.word	0x000094e0
        /*0860*/ 	.word	0x00000016
        /*0864*/ 	.word	0x00022830
        /*0868*/ 	.short	0x0107
        /*086a*/ 	.byte	0x3f
	.zero		1


	//   ....[38]....
        /*086c*/ 	.word	0x000095a0
        /*0870*/ 	.word	0x00000016
        /*0874*/ 	.word	0x00022830
        /*0878*/ 	.short	0x0101
        /*087a*/ 	.byte	0x3f
	.zero		1


	//   ....[39]....
        /*087c*/ 	.word	0x00009dd0
        /*0880*/ 	.word	0x000000ff
        /*0884*/ 	.word	0x00022800
        /*0888*/ 	.short	0x0107
        /*088a*/ 	.byte	0x25
	.zero		1


	//   ....[40]....
        /*088c*/ 	.word	0x00009e30
        /*0890*/ 	.word	0x000000ff
        /*0894*/ 	.word	0x00022800
        /*0898*/ 	.short	0x0101
        /*089a*/ 	.byte	0x25
	.zero		1


	//   ....[41]....
        /*089c*/ 	.word	0x00009e50
        /*08a0*/ 	.word	0x000000ff
        /*08a4*/ 	.word	0x00022820
        /*08a8*/ 	.short	0x010a
        /*08aa*/ 	.byte	0x25
	.zero		1


	//   ....[42]....
        /*08ac*/ 	.word	0x00009ee0
        /*08b0*/ 	.word	0x00000016
        /*08b4*/ 	.word	0x00022860
        /*08b8*/ 	.short	0x010a
        /*08ba*/ 	.byte	0x3f
	.zero		1


	//   ....[43]....
        /*08bc*/ 	.word	0x0000a7c0
        /*08c0*/ 	.word	0x00000016
        /*08c4*/ 	.word	0x00022850
        /*08c8*/ 	.short	0x0107
        /*08ca*/ 	.byte	0x3f
	.zero		1


	//   ....[44]....
        /*08cc*/ 	.word	0x0000a8a0
        /*08d0*/ 	.word	0x00000016
        /*08d4*/ 	.word	0x00022850
        /*08d8*/ 	.short	0x0101
        /*08da*/ 	.byte	0x3f
	.zero		1


	//   ....[45]....
        /*08dc*/ 	.word	0x0000ab40
        /*08e0*/ 	.word	0x00000012
        /*08e4*/ 	.word	0x00022840
        /*08e8*/ 	.short	0x010a
        /*08ea*/ 	.byte	0x3f
	.zero		1


	//   ....[46]....
        /*08ec*/ 	.word	0x0000af10
        /*08f0*/ 	.word	0x00000012
        /*08f4*/ 	.word	0x00022830
        /*08f8*/ 	.short	0x0107
        /*08fa*/ 	.byte	0x3f
	.zero		1


	//   ....[47]....
        /*08fc*/ 	.word	0x0000afd0
        /*0900*/ 	.word	0x00000012
        /*0904*/ 	.word	0x00022830
        /*0908*/ 	.short	0x0101
        /*090a*/ 	.byte	0x3f
	.zero		1


	//   ....[48]....
        /*090c*/ 	.word	0x0000b000
        /*0910*/ 	.word	0x00000012
        /*0914*/ 	.word	0x00022860
        /*0918*/ 	.short	0x010a
        /*091a*/ 	.byte	0x3f
	.zero		1


	//   ....[49]....
        /*091c*/ 	.word	0x0000b520
        /*0920*/ 	.word	0x00000012
        /*0924*/ 	.word	0x00022850
        /*0928*/ 	.short	0x0107
        /*092a*/ 	.byte	0x3f
	.zero		1


	//   ....[50]....
        /*092c*/ 	.word	0x0000b5f0
        /*0930*/ 	.word	0x00000012
        /*0934*/ 	.word	0x00022850
        /*0938*/ 	.short	0x0101
        /*093a*/ 	.byte	0x3f
	.zero		1


	//   ....[51]....
        /*093c*/ 	.word	0x0000b760
        /*0940*/ 	.word	0x00000004
        /*0944*/ 	.word	0x00022820
        /*0948*/ 	.short	0x010a
        /*094a*/ 	.byte	0x3f
	.zero		1


	//   ....[52]....
        /*094c*/ 	.word	0x0000b8e0
        /*0950*/ 	.word	0x00000003
        /*0954*/ 	.word	0x00022840
        /*0958*/ 	.short	0x010a
        /*095a*/ 	.byte	0x3f
	.zero		1


	//   ....[53]....
        /*095c*/ 	.word	0x0000b980
        /*0960*/ 	.word	0x00000011
        /*0964*/ 	.word	0x00022840
        /*0968*/ 	.short	0x010a
        /*096a*/ 	.byte	0x3f
	.zero		1


	//   ....[54]....
        /*096c*/ 	.word	0x0000b9c0
        /*0970*/ 	.word	0x00000003
        /*0974*/ 	.word	0x00022860
        /*0978*/ 	.short	0x010a
        /*097a*/ 	.byte	0x3f
	.zero		1


	//   ....[55]....
        /*097c*/ 	.word	0x0000ba00
        /*0980*/ 	.word	0x00000011
        /*0984*/ 	.word	0x00022860
        /*0988*/ 	.short	0x010a
        /*098a*/ 	.byte	0x3f
	.zero		1


	//   ....[56]....
        /*098c*/ 	.word	0x0000ba70
        /*0990*/ 	.word	0x00000003
        /*0994*/ 	.word	0x00022800
        /*0998*/ 	.short	0x010a
        /*099a*/ 	.byte	0x3f
	.zero		1


	//   ....[57]....
        /*099c*/ 	.word	0x0000bad0
        /*09a0*/ 	.word	0x00000003
        /*09a4*/ 	.word	0x00022830
        /*09a8*/ 	.short	0x010a
        /*09aa*/ 	.byte	0x3f
	.zero		1


	//   ....[58]....
        /*09ac*/ 	.word	0x0000bb30
        /*09b0*/ 	.word	0x00000009
        /*09b4*/ 	.word	0x00022850
        /*09b8*/ 	.short	0x010a
        /*09ba*/ 	.byte	0x3f
	.zero		1


	//   ....[59]....
        /*09bc*/ 	.word	0x0000bba0
        /*09c0*/ 	.word	0x00000000
        /*09c4*/ 	.word	0x00022830
        /*09c8*/ 	.short	0x010a
        /*09ca*/ 	.byte	0x3f
	.zero		1


	//   ....[60]....
        /*09cc*/ 	.word	0x0000bc10
        /*09d0*/ 	.word	0x00000008
        /*09d4*/ 	.word	0x00022850
        /*09d8*/ 	.short	0x010a
        /*09da*/ 	.byte	0x3f
	.zero		1


	//   ....[61]....
        /*09dc*/ 	.word	0x0000bd30
        /*09e0*/ 	.word	0x00000016
        /*09e4*/ 	.word	0x00022840
        /*09e8*/ 	.short	0x010a
        /*09ea*/ 	.byte	0x3f
	.zero		1


	//   ....[62]....
        /*09ec*/ 	.word	0x0000cdb0
        /*09f0*/ 	.word	0x00000003
        /*09f4*/ 	.word	0x00022820
        /*09f8*/ 	.short	0x010a
        /*09fa*/ 	.byte	0x3f
	.zero		1


	//   ....[63]....
        /*09fc*/ 	.word	0x0000ce00
        /*0a00*/ 	.word	0x00000016
        /*0a04*/ 	.word	0x00022860
        /*0a08*/ 	.short	0x010a
        /*0a0a*/ 	.byte	0x3f
	.zero		1


	//   ....[64]....
        /*0a0c*/ 	.word	0x0000d740
        /*0a10*/ 	.word	0x00000012
        /*0a14*/ 	.word	0x00022840
        /*0a18*/ 	.short	0x010a
        /*0a1a*/ 	.byte	0x3f
	.zero		1


	//   ....[65]....
        /*0a1c*/ 	.word	0x0000ddf0
        /*0a20*/ 	.word	0x00000012
        /*0a24*/ 	.word	0x00022860
        /*0a28*/ 	.short	0x010a
        /*0a2a*/ 	.byte	0x3f
	.zero		1


	//   ....[66]....
        /*0a2c*/ 	.word	0x0000e570
        /*0a30*/ 	.word	0x00000004
        /*0a34*/ 	.word	0x00022820
        /*0a38*/ 	.short	0x010a
        /*0a3a*/ 	.byte	0x3f
	.zero		1


	//   ....[67]....
        /*0a3c*/ 	.word	0x0000e710
        /*0a40*/ 	.word	0x00000003
        /*0a44*/ 	.word	0x00022840
        /*0a48*/ 	.short	0x010a
        /*0a4a*/ 	.byte	0x3f
	.zero		1


	//   ....[68]....
        /*0a4c*/ 	.word	0x0000e760
        /*0a50*/ 	.word	0x00000011
        /*0a54*/ 	.word	0x00022840
        /*0a58*/ 	.short	0x010a
        /*0a5a*/ 	.byte	0x3f
	.zero		1


	//   ....[69]....
        /*0a5c*/ 	.word	0x0000e7b0
        /*0a60*/ 	.word	0x00000003
        /*0a64*/ 	.word	0x00022860
        /*0a68*/ 	.short	0x010a
        /*0a6a*/ 	.byte	0x3f
	.zero		1


	//----- nvinfo : EIATTR_NUM_MBARRIERS
	.align		4
.L_151:
        /*0a6c*/ 	.byte	0x03, 0x38
        /*0a6e*/ 	.short	0x0016


	//----- nvinfo : EIATTR_EXIT_INSTR_OFFSETS
	.align		4
        /*0a70*/ 	.byte	0x04, 0x1c
        /*0a72*/ 	.short	(.L_153 - .L_152)


	//   ....[0]....
.L_152:
        /*0a74*/ 	.word	0x00000950


	//   ....[1]....
        /*0a78*/ 	.word	0x00007cb0


	//   ....[2]....
        /*0a7c*/ 	.word	0x0000ba50


	//----- nvinfo : EIATTR_MAX_THREADS
	.align		4
.L_153:
        /*0a80*/ 	.byte	0x04, 0x05
        /*0a82*/ 	.short	(.L_155 - .L_154)
.L_154:
        /*0a84*/ 	.word	0x00000180
        /*0a88*/ 	.word	0x00000001
        /*0a8c*/ 	.word	0x00000001


	//----- nvinfo : EIATTR_CRS_STACK_SIZE
	.align		4
.L_155:
        /*0a90*/ 	.byte	0x04, 0x1e
        /*0a92*/ 	.short	(.L_157 - .L_156)
.L_156:
        /*0a94*/ 	.word	0x00000000


	//----- nvinfo : EIATTR_CBANK_PARAM_SIZE
	.align		4
.L_157:
        /*0a98*/ 	.byte	0x03, 0x19
        /*0a9a*/ 	.short	0x0a70


	//----- nvinfo : EIATTR_PARAM_CBANK
	.align		4
        /*0a9c*/ 	.byte	0x04, 0x0a
        /*0a9e*/ 	.short	(.L_159 - .L_158)
	.align		4
.L_158:
        /*0aa0*/ 	.word	index@(.nv.constant0._ZN7cutlass13device_kernelIN5flash11enable_sm90INS1_16FlashAttnFwdSm90INS1_25CollectiveMainloopFwdSm90ILi2EN4cute5tupleIJNS5_1CILi1EEES8_S8_EEENS6_IJNS7_ILi128EEENS7_ILi96EEENS7_ILi64EEEEEELi256ENS_6half_tEfNS_4arch4Sm90ELb0ELb0ELb1ELb0ELb1ELb0ELb0ELb1ELb0ELb1ELb0ELb0EEENS1_21CollectiveEpilogueFwdINS6_IJSA_NS7_ILi256EEESB_EEES9_SE_SG_Li256ELb0ELb1ELb0ELb0EEENS1_29StaticPersistentTileSchedulerILb0EEEEEEEEEvNT_6ParamsE)
        /*0aa4*/ 	.short	0x0210
        /*0aa6*/ 	.short	0x0a70


	//----- nvinfo : EIATTR_SW_WAR
	.align		4
.L_159:
        /*0aa8*/ 	.byte	0x04, 0x36
        /*0aaa*/ 	.short	(.L_161 - .L_160)
.L_160:
        /*0aac*/ 	.word	0x00000008
.L_161:


//--------------------- .nv.info._ZN7cutlass13device_kernelIN5flash11enable_sm90INS1_16FlashAttnFwdSm90INS1_25CollectiveMainloopFwdSm90ILi2EN4cute5tupleIJNS5_1CILi1EEES8_S8_EEENS6_IJNS7_ILi128EEENS7_ILi96EEENS7_ILi64EEEEEELi256ENS_6half_tEfNS_4arch4Sm90ELb0ELb0ELb1ELb0ELb1ELb0ELb1ELb1ELb0ELb1ELb0ELb0EEENS1_21CollectiveEpilogueFwdINS6_IJSA_NS7_ILi256EEESB_EEES9_SE_SG_Li256ELb0ELb1ELb0ELb0EEENS1_29StaticPersistentTileSchedulerILb0EEEEEEEEEvNT_6ParamsE --------------------------
	.section	.nv.info._ZN7cutlass13device_kernelIN5flash11enable_sm90INS1_16FlashAttnFwdSm90INS1_25CollectiveMainloopFwdSm90ILi2EN4cute5tupleIJNS5_1CILi1EEES8_S8_EEENS6_IJNS7_ILi128EEENS7_ILi96EEENS7_ILi64EEEEEELi256ENS_6half_tEfNS_4arch4Sm90ELb0ELb0ELb1ELb0ELb1ELb0ELb1ELb1ELb0ELb1ELb0ELb0EEENS1_21CollectiveEpilogueFwdINS6_IJSA_NS7_ILi256EEESB_EEES9_SE_SG_Li256ELb0ELb1ELb0ELb0EEENS1_29StaticPersistentTileSchedulerILb0EEEEEEEEEvNT_6ParamsE,"",@"SHT_CUDA_INFO"
	.sectionflags	@""
	.align	4


	//----- nvinfo : EIATTR_CUDA_API_VERSION
	.align		4
        /*0000*/ 	.byte	0x04, 0x37
        /*0002*/ 	.short	(.L_163 - .L_162)
.L_162:
        /*0004*/ 	.word	0x00000082


	//----- nvinfo : EIATTR_KPARAM_INFO
	.align		4
.L_163:
        /*0008*/ 	.byte	0x04, 0x17
        /*000a*/ 	.short	(.L_165 - .L_164)
.L_164:
        /*000c*/ 	.word	0x00000000
        /*0010*/ 	.short	0x0000
        /*0012*/ 	.short	0x0070
        /*0014*/ 	.byte	0x00, 0xf0, 0x01, 0x2c


	//----- nvinfo : EIATTR_SPARSE_MMA_MASK
	.align		4
.L_165:
        /*0018*/ 	.byte	0x03, 0x50
        /*001a*/ 	.short	0x0000


	//----- nvinfo : EIATTR_MAXREG_COUNT
	.align		4
        /*001c*/ 	.byte	0x03, 0x1b
        /*001e*/ 	.short	0x00a8


	//----- nvinfo : EIATTR_NUM_BARRIERS
	.align		4
        /*0020*/ 	.byte	0x02, 0x4c
        /*0022*/ 	.byte	0x10
	.zero		1


	//----- nvinfo : EIATTR_EXTERNS
	.align		4
        /*0024*/ 	.byte	0x04, 0x0f
        /*0026*/ 	.short	(.L_167 - .L_166)


	//   ....[0]....
	.align		4
.L_166:
        /*0028*/ 	.word	index@(__assertfail)


	//----- nvinfo : EIATTR_ANNOTATIONS
	.align		4
.L_167:
        /*002c*/ 	.byte	0x04, 0x55
        /*002e*/ 	.short	(.L_169 - .L_168)


	//   ....[0]....
.L_168:
        /* <DEDUP_REMOVED lines=12> */


	//----- nvinfo : EIATTR_MERCURY_ISA_VERSION
	.align		4
.L_169:
        /*00e0*/ 	.byte	0x03, 0x5f
        /*00e2*/ 	.short	0x0101


	//----- nvinfo : EIATTR_INT_WARP_WIDE_INSTR_OFFSETS
	.align		4
        /*00e4*/ 	.byte	0x04, 0x31
        /*00e6*/ 	.short	(.L_171 - .L_170)


	//   ....[0]....
.L_170:
        /*00e8*/ 	.word	0x000000c0


	//   ....[1]....
        /*00ec*/ 	.word	0x000000d0


	//   ....[2]....
        /*00f0*/ 	.word	0x000000e0


	//   ....[3]....
        /*00f4*/ 	.word	0x00000180


	//----- nvinfo : EIATTR_COOP_GROUP_MASK_REGIDS
	.align		4
.L_171:
        /*00f8*/ 	.byte	0x04, 0x29
        /*00fa*/ 	.short	(.L_173 - .L_172)


	//   ....[0]....
.L_172:
        /*00fc*/ 	.word	0xffffffff


	//   ....[1]....
        /*0100*/ 	.word	0xffffffff


	//   ....[2]....
        /*0104*/ 	.word	0xffffffff


	//   ....[3]....
        /*0108*/ 	.word	0xffffffff


	//   ....[4]....
        /*010c*/ 	.word	0xffffffff


	//   ....[5]....
        /*0110*/ 	.word	0xffffffff


	//   ....[6]....
        /*0114*/ 	.word	0xffffffff


	//   ....[7]....
        /*0118*/ 	.word	0xffffffff


	//   ....[8]....
        /*011c*/ 	.word	0xffffffff


	//   ....[9]....
        /*0120*/ 	.word	0xffffffff


	//   ....[10]....
        /*0124*/ 	.word	0xffffffff


	//   ....[11]....
        /*0128*/ 	.word	0xffffffff


	//   ....[12]....
        /*012c*/ 	.word	0xffffffff


	//   ....[13]....
        /*0130*/ 	.word	0xffffffff


	//   ....[14]....
        /*0134*/ 	.word	0xffffffff


	//   ....[15]....
        /*0138*/ 	.word	0xffffffff


	//   ....[16]....
        /*013c*/ 	.word	0xffffffff


	//   ....[17]....
        /*0140*/ 	.word	0xffffffff


	//   ....[18]....
        /*0144*/ 	.word	0xffffffff


	//   ....[19]....
        /*0148*/ 	.word	0xffffffff


	//   ....[20]....
        /*014c*/ 	.word	0xffffffff


	//   ....[21]....
        /*0150*/ 	.word	0xffffffff


	//   ....[22]....
        /*0154*/ 	.word	0xffffffff


	//   ....[23]....
        /*0158*/ 	.word	0xffffffff


	//   ....[24]....
        /*015c*/ 	.word	0xffffffff


	//   ....[25]....
        /*0160*/ 	.word	0xffffffff


	//   ....[26]....
        /*0164*/ 	.word	0xffffffff


	//   ....[27]....
        /*0168*/ 	.word	0xffffffff


	//   ....[28]....
        /*016c*/ 	.word	0xffffffff


	//   ....[29]....
        /*0170*/ 	.word	0xffffffff


	//   ....[30]....
        /*0174*/ 	.word	0xffffffff


	//   ....[31]....
        /*0178*/ 	.word	0xffffffff


	//   ....[32]....
        /*017c*/ 	.word	0xffffffff


	//   ....[33]....
        /*0180*/ 	.word	0xffffffff


	//   ....[34]....
        /*0184*/ 	.word	0xffffffff


	//   ....[35]....
        /*0188*/ 	.word	0xffffffff


	//   ....[36]....
        /*018c*/ 	.word	0xffffffff


	//   ....[37]....
        /*0190*/ 	.word	0xffffffff


	//   ....[38]....
        /*0194*/ 	.word	0xffffffff


	//   ....[39]....
        /*0198*/ 	.word	0xffffffff


	//   ....[40]....
        /*019c*/ 	.word	0xffffffff


	//   ....[41]....
        /*01a0*/ 	.word	0xffffffff


	//   ....[42]....
        /*01a4*/ 	.word	0xffffffff


	//   ....[43]....
        /*01a8*/ 	.word	0xffffffff


	//   ....[44]....
        /*01ac*/ 	.word	0xffffffff


	//   ....[45]....
        /*01b0*/ 	.word	0xffffffff


	//   ....[46]....
        /*01b4*/ 	.word	0xffffffff


	//   ....[47]....
        /*01b8*/ 	.word	0xffffffff


	//   ....[48]....
        /*01bc*/ 	.word	0xffffffff


	//   ....[49]....
        /*01c0*/ 	.word	0xffffffff


	//   ....[50]....
        /*01c4*/ 	.word	0xffffffff


	//   ....[51]....
        /*01c8*/ 	.word	0xffffffff


	//   ....[52]....
        /*01cc*/ 	.word	0xffffffff


	//   ....[53]....
        /*01d0*/ 	.word	0xffffffff


	//   ....[54]....
        /*01d4*/ 	.word	0xffffffff


	//   ....[55]....
        /*01d8*/ 	.word	0xffffffff


	//   ....[56]....
        /*01dc*/ 	.word	0xffffffff


	//   ....[57]....
        /*01e0*/ 	.word	0xffffffff


	//   ....[58]....
        /*01e4*/ 	.word	0xffffffff


	//   ....[59]....
        /*01e8*/ 	.word	0xffffffff


	//   ....[60]....
        /*01ec*/ 	.word	0xffffffff


	//   ....[61]....
        /*01f0*/ 	.word	0xffffffff


	//   ....[62]....
        /*01f4*/ 	.word	0xffffffff


	//   ....[63]....
        /*01f8*/ 	.word	0xffffffff


	//   ....[64]....
        /*01fc*/ 	.word	0xffffffff


	//   ....[65]....
        /*0200*/ 	.word	0xffffffff


	//   ....[66]....
        /*0204*/ 	.word	0xffffffff


	//   ....[67]....
        /*0208*/ 	.word	0xffffffff


	//   ....[68]....
        /*020c*/ 	.word	0xffffffff


	//   ....[69]....
        /*0210*/ 	.word	0xffffffff


	//   ....[70]....
        /*0214*/ 	.word	0xffffffff


	//   ....[71]....
        /*0218*/ 	.word	0xffffffff


	//   ....[72]....
        /*021c*/ 	.word	0xffffffff


	//   ....[73]....
        /*0220*/ 	.word	0xffffffff


	//   ....[74]....
        /*0224*/ 	.word	0xffffffff


	//   ....[75]....
        /*0228*/ 	.word	0xffffffff


	//   ....[76]....
        /*022c*/ 	.word	0xffffffff


	//   ....[77]....
        /*0230*/ 	.word	0xffffffff


	//   ....[78]....
        /*0234*/ 	.word	0xffffffff


	//   ....[79]....
        /*0238*/ 	.word	0xffffffff


	//   ....[80]....
        /*023c*/ 	.word	0xffffffff


	//   ....[81]....
        /*0240*/ 	.word	0xffffffff


	//   ....[82]....
        /*0244*/ 	.word	0xffffffff


	//   ....[83]....
        /*0248*/ 	.word	0xffffffff


	//   ....[84]....
        /*024c*/ 	.word	0xffffffff


	//   ....[85]....
        /*0250*/ 	.word	0xffffffff


	//   ....[86]....
        /*0254*/ 	.word	0xffffffff


	//   ....[87]....
        /*0258*/ 	.word	0xffffffff


	//   ....[88]....
        /*025c*/ 	.word	0xffffffff


	//   ....[89]....
        /*0260*/ 	.word	0xffffffff


	//   ....[90]....
        /*0264*/ 	.word	0xffffffff


	//   ....[91]....
        /*0268*/ 	.word	0xffffffff


	//   ....[92]....
        /*026c*/ 	.word	0xffffffff


	//   ....[93]....
        /*0270*/ 	.word	0xffffffff


	//   ....[94]....
        /*0274*/ 	.word	0xffffffff


	//   ....[95]....
        /*0278*/ 	.word	0xffffffff


	//   ....[96]....
        /*027c*/ 	.word	0xffffffff


	//   ....[97]....
        /*0280*/ 	.word	0xffffffff


	//   ....[98]....
        /*0284*/ 	.word	0xffffffff


	//   ....[99]....
        /*0288*/ 	.word	0xffffffff


	//   ....[100]....
        /*028c*/ 	.word	0xffffffff


	//   ....[101]....
        /*0290*/ 	.word	0xffffffff


	//   ....[102]....
        /*0294*/ 	.word	0xffffffff


	//   ....[103]....
        /*0298*/ 	.word	0xffffffff


	//   ....[104]....
        /*029c*/ 	.word	0xffffffff


	//   ....[105]....
        /*02a0*/ 	.word	0xffffffff


	//   ....[106]....
        /*02a4*/ 	.word	0xffffffff


	//   ....[107]....
        /*02a8*/ 	.word	0xffffffff


	//   ....[108]....
        /*02ac*/ 	.word	0xffffffff


	//   ....[109]....
        /*02b0*/ 	.word	0xffffffff


	//   ....[110]....
        /*02b4*/ 	.word	0xffffffff


	//   ....[111]....
        /*02b8*/ 	.word	0xffffffff


	//   ....[112]....
        /*02bc*/ 	.word	0x0500000f


	//   ....[113]....
        /*02c0*/ 	.word	0x0500000f


	//   ....[114]....
        /*02c4*/ 	.word	0x0500000f


	//   ....[115]....
        /*02c8*/ 	.word	0x0500000f


	//   ....[116]....
        /*02cc*/ 	.word	0x0500000f


	//   ....[117]....
        /*02d0*/ 	.word	0x0500000f


	//   ....[118]....
        /*02d4*/ 	.word	0x0500000f


	//   ....[119]....
        /*02d8*/ 	.word	0x0500000f


	//   ....[120]....
        /*02dc*/ 	.word	0x0500000f


	//   ....[121]....
        /*02e0*/ 	.word	0x0500000f


	//   ....[122]....
        /*02e4*/ 	.word	0x0500000f


	//   ....[123]....
        /*02e8*/ 	.word	0x0500000f


	//   ....[124]....
        /*02ec*/ 	.word	0x0500000f


	//   ....[125]....
        /*02f0*/ 	.word	0x0500000f


	//   ....[126]....
        /*02f4*/ 	.word	0x0500000f


	//   ....[127]....
        /*02f8*/ 	.word	0x0500000f


	//   ....[128]....
        /*02fc*/ 	.word	0x0500000f


	//   ....[129]....
        /*0300*/ 	.word	0x0500000f


	//   ....[130]....
        /*0304*/ 	.word	0x0500000f


	//   ....[131]....
        /*0308*/ 	.word	0x0500000f


	//   ....[132]....
        /*030c*/ 	.word	0x0500000f


	//   ....[133]....
        /*0310*/ 	.word	0x0500000f


	//   ....[134]....
        /*0314*/ 	.word	0x0500000f


	//   ....[135]....
        /*0318*/ 	.word	0x0500000f


	//   ....[136]....
        /*031c*/ 	.word	0x0500000f


	//   ....[137]....
        /*0320*/ 	.word	0x0500000f


	//   ....[138]....
        /*0324*/ 	.word	0x0500000f


	//   ....[139]....
        /*0328*/ 	.word	0x0500000f


	//   ....[140]....
        /*032c*/ 	.word	0x0500000f


	//   ....[141]....
        /*0330*/ 	.word	0x0500000f


	//   ....[142]....
        /*0334*/ 	.word	0x0500000f


	//   ....[143]....
        /*0338*/ 	.word	0x0500000f


	//   ....[144]....
        /*033c*/ 	.word	0x0500000f


	//   ....[145]....
        /*0340*/ 	.word	0x0500000f


	//   ....[146]....
        /*0344*/ 	.word	0x0500000f


	//   ....[147]....
        /*0348*/ 	.word	0x0500000f


	//   ....[148]....
        /*034c*/ 	.word	0x0500000f


	//   ....[149]....
        /*0350*/ 	.word	0x0500000f


	//   ....[150]....
        /*0354*/ 	.word	0x0500000f


	//   ....[151]....
        /*0358*/ 	.word	0x0500000f


	//   ....[152]....
        /*035c*/ 	.word	0x0500000f


	//   ....[153]....
        /*0360*/ 	.word	0x0500000f


	//   ....[154]....
        /*0364*/ 	.word	0x0500000f


	//   ....[155]....
        /*0368*/ 	.word	0x0500000f


	//   ....[156]....
        /*036c*/ 	.word	0x0500000f


	//   ....[157]....
        /*0370*/ 	.word	0x0500000f


	//   ....[158]....
        /*0374*/ 	.word	0x0500000f


	//   ....[159]....
        /*0378*/ 	.word	0x0500000f


	//   ....[160]....
        /*037c*/ 	.word	0x0500000f


	//   ....[161]....
        /*0380*/ 	.word	0x0500000f


	//   ....[162]....
        /*0384*/ 	.word	0x0500000f


	//   ....[163]....
        /*0388*/ 	.word	0x0500000f


	//   ....[164]....
        /*038c*/ 	.word	0x0500000f


	//   ....[165]....
        /*0390*/ 	.word	0x0500000f


	//   ....[166]....
        /*0394*/ 	.word	0x0500000f


	//   ....[167]....
        /*0398*/ 	.word	0x0500000f


	//   ....[168]....
        /*039c*/ 	.word	0x0500000f


	//   ....[169]....
        /*03a0*/ 	.word	0x0500000f


	//   ....[170]....
        /*03a4*/ 	.word	0x0500000f


	//   ....[171]....
        /*03a8*/ 	.word	0x0500000f


	//   ....[172]....
        /*03ac*/ 	.word	0x0500000f


	//   ....[173]....
        /*03b0*/ 	.word	0x0500000f


	//   ....[174]....
        /*03b4*/ 	.word	0x0500000f


	//   ....[175]....
        /*03b8*/ 	.word	0x0500000f


	//   ....[176]....
        /*03bc*/ 	.word	0x0500000f


	//   ....[177]....
        /*03c0*/ 	.word	0x0500000f


	//   ....[178]....
        /*03c4*/ 	.word	0x0500000f


	//   ....[179]....
        /*03c8*/ 	.word	0x0500000f


	//   ....[180]....
        /*03cc*/ 	.word	0x0500000f


	//   ....[181]....
        /*03d0*/ 	.word	0x0500000f


	//   ....[182]....
        /*03d4*/ 	.word	0x0500000f


	//   ....[183]....
        /*03d8*/ 	.word	0x0500000f


	//   ....[184]....
        /*03dc*/ 	.word	0x0500000f


	//   ....[185]....
        /*03e0*/ 	.word	0x0500000f


	//   ....[186]....
        /*03e4*/ 	.word	0x0500000f


	//   ....[187]....
        /*03e8*/ 	.word	0x0500000f


	//   ....[188]....
        /*03ec*/ 	.word	0x0500000f


	//   ....[189]....
        /*03f0*/ 	.word	0x0500000f


	//   ....[190]....
        /*03f4*/ 	.word	0x0500000f


	//   ....[191]....
        /*03f8*/ 	.word	0x0500000f


	//   ....[192]....
        /*03fc*/ 	.word	0x0500000f


	//   ....[193]....
        /*0400*/ 	.word	0x0500000f


	//----- nvinfo : EIATTR_COOP_GROUP_INSTR_OFFSETS
	.align		4
.L_173:
        /*0404*/ 	.byte	0x04, 0x28
        /*0406*/ 	.short	(.L_175 - .L_174)


	//   ....[0]....
.L_174:
        /*0408*/ 	.word	0x00000080


	//   ....[1]....
        /*040c*/ 	.word	0x00000090


	//   ....[2]....
        /*0410*/ 	.word	0x000002f0


	//   ....[3]....
        /*0414*/ 	.word	0x00000450


	//   ....[4]....
        /*0418*/ 	.word	0x00000570


	//   ....[5]....
        /*041c*/ 	.word	0x000006d0


	//   ....[6]....
        /*0420*/ 	.word	0x00000d00


	//   ....[7]....
        /*0424*/ 	.word	0x00002a40


	//   ....[8]....
        /*0428*/ 	.word	0x00002ae0


	//   ....[9]....
        /*042c*/ 	.word	0x00002af0


	//   ....[10]....
        /*0430*/ 	.word	0x00002b60


	//   ....[11]....
        /*0434*/ 	.word	0x00004cb0


	//   ....[12]....
        /*0438*/ 	.word	0x00004d00


	//   ....[13]....
        /*043c*/ 	.word	0x00004d20


	//   ....[14]....
        /*0440*/ 	.word	0x00004d50


	//   ....[15]....
        /*0444*/ 	.word	0x000062d0


	//   ....[16]....
        /*0448*/ 	.word	0x00006310


	//   ....[17]....
        /*044c*/ 	.word	0x00006440


	//   ....[18]....
        /*0450*/ 	.word	0x00006460


	//   ....[19]....
        /*0454*/ 	.word	0x00007d10


	//   ....[20]....
        /*0458*/ 	.word	0x00007d40


	//   ....[21]....
        /*045c*/ 	.word	0x00007e20


	//   ....[22]....
        /*0460*/ 	.word	0x00007e50


	//   ....[23]....
        /*0464*/ 	.word	0x000084d0


	//   ....[24]....
        /*0468*/ 	.word	0x00008510


	//   ....[25]....
        /*046c*/ 	.word	0x00008650


	//   ....[26]....
        /*0470*/ 	.word	0x00008670


	//   ....[27]....
        /*0474*/ 	.word	0x000087a0


	//   ....[28]....
        /*0478*/ 	.word	0x000087c0


	//   ....[29]....
        /*047c*/ 	.word	0x00008900


	//   ....[30]....
        /*0480*/ 	.word	0x00008940


	//   ....[31]....
        /*0484*/ 	.word	0x0000a050


	//   ....[32]....
        /*0488*/ 	.word	0x0000a080


	//   ....[33]....
        /*048c*/ 	.word	0x0000a0b0


	//   ....[34]....
        /*0490*/ 	.word	0x0000a0c0


	//   ....[35]....
        /*0494*/ 	.word	0x0000a100


	//   ....[36]....
        /*0498*/ 	.word	0x0000a140


	//   ....[37]....
        /*049c*/ 	.word	0x0000a160


	//   ....[38]....
        /*04a0*/ 	.word	0x0000a1c0


	//   ....[39]....
        /*04a4*/ 	.word	0x0000a1e0


	//   ....[40]....
        /*04a8*/ 	.word	0x0000a200


	//   ....[41]....
        /*04ac*/ 	.word	0x0000a240


	//   ....[42]....
        /*04b0*/ 	.word	0x0000a270


	//   ....[43]....
        /*04b4*/ 	.word	0x0000a8e0


	//   ....[44]....
        /*04b8*/ 	.word	0x0000a910


	//   ....[45]....
        /*04bc*/ 	.word	0x0000a960


	//   ....[46]....
        /*04c0*/ 	.word	0x0000a980


	//   ....[47]....
        /*04c4*/ 	.word	0x0000a9a0


	//   ....[48]....
        /*04c8*/ 	.word	0x0000a9b0


	//   ....[49]....
        /*04cc*/ 	.word	0x0000a9c0


	//   ....[50]....
        /*04d0*/ 	.word	0x0000a9d0


	//   ....[51]....
        /*04d4*/ 	.word	0x0000a9e0


	//   ....[52]....
        /*04d8*/ 	.word	0x0000aa20


	//   ....[53]....
        /*04dc*/ 	.word	0x0000aa50


	//   ....[54]....
        /*04e0*/ 	.word	0x0000aae0


	//   ....[55]....
        /*04e4*/ 	.word	0x0000ac10


	//   ....[56]....
        /*04e8*/ 	.word	0x0000ac80


	//   ....[57]....
        /*04ec*/ 	.word	0x0000ae10


	//   ....[58]....
        /*04f0*/ 	.word	0x0000ae30


	//   ....[59]....
        /*04f4*/ 	.word	0x0000b380


	//   ....[60]....
        /*04f8*/ 	.word	0x0000b3b0


	//   ....[61]....
        /*04fc*/ 	.word	0x0000b3c0


	//   ....[62]....
        /*0500*/ 	.word	0x0000b400


	//   ....[63]....
        /*0504*/ 	.word	0x0000b4b0


	//   ....[64]....
        /*0508*/ 	.word	0x0000b4d0


	//   ....[65]....
        /*050c*/ 	.word	0x0000b5a0


	//   ....[66]....
        /*0510*/ 	.word	0x0000b5c0


	//   ....[67]....
        /*0514*/ 	.word	0x0000b650


	//   ....[68]....
        /*0518*/ 	.word	0x0000b670


	//   ....[69]....
        /*051c*/ 	.word	0x0000b700


	//   ....[70]....
        /*0520*/ 	.word	0x0000b720


	//   ....[71]....
        /*0524*/ 	.word	0x0000b7b0


	//   ....[72]....
        /*0528*/ 	.word	0x0000b7d0


	//   ....[73]....
        /*052c*/ 	.word	0x0000b860


	//   ....[74]....
        /*0530*/ 	.word	0x0000b8b0


	//   ....[75]....
        /*0534*/ 	.word	0x0000bc60


	//   ....[76]....
        /*0538*/ 	.word	0x0000bd50


	//   ....[77]....
        /*053c*/ 	.word	0x0000bee0


	//   ....[78]....
        /*0540*/ 	.word	0x0000bf10


	//   ....[79]....
        /*0544*/ 	.word	0x0000bf60


	//   ....[80]....
        /*0548*/ 	.word	0x0000bfb0


	//   ....[81]....
        /*054c*/ 	.word	0x0000c000


	//   ....[82]....
        /*0550*/ 	.word	0x0000c070


	//   ....[83]....
        /*0554*/ 	.word	0x0000c080


	//   ....[84]....
        /*0558*/ 	.word	0x0000c0b0


	//   ....[85]....
        /*055c*/ 	.word	0x0000c0d0


	//   ....[86]....
        /*0560*/ 	.word	0x0000c100


	//   ....[87]....
        /*0564*/ 	.word	0x0000c890


	//   ....[88]....
        /*0568*/ 	.word	0x0000c8b0


	//   ....[89]....
        /*056c*/ 	.word	0x0000c8c0


	//   ....[90]....
        /*0570*/ 	.word	0x0000c8d0


	//   ....[91]....
        /*0574*/ 	.word	0x0000c8f0


	//   ....[92]....
        /*0578*/ 	.word	0x0000c920


	//   ....[93]....
        /*057c*/ 	.word	0x0000c930


	//   ....[94]....
        /*0580*/ 	.word	0x0000c950


	//   ....[95]....
        /*0584*/ 	.word	0x0000c980


	//   ....[96]....
        /*0588*/ 	.word	0x0000c9c0


	//   ....[97]....
        /*058c*/ 	.word	0x0000c9f0


	//   ....[98]....
        /*0590*/ 	.word	0x0000ca10


	//   ....[99]....
        /*0594*/ 	.word	0x0000cd80


	//   ....[100]....
        /*0598*/ 	.word	0x0000cda0


	//   ....[101]....
        /*059c*/ 	.word	0x0000cdb0


	//   ....[102]....
        /*05a0*/ 	.word	0x0000cdd0


	//   ....[103]....
        /*05a4*/ 	.word	0x0000cdf0


	//   ....[104]....
        /*05a8*/ 	.word	0x0000ce50


	//   ....[105]....
        /*05ac*/ 	.word	0x0000ce70


	//   ....[106]....
        /*05b0*/ 	.word	0x0000ced0


	//   ....[107]....
        /*05b4*/ 	.word	0x0000cef0


	//   ....[108]....
        /*05b8*/ 	.word	0x0000cf50


	//   ....[109]....
        /*05bc*/ 	.word	0x0000cf80


	//   ....[110]....
        /*05c0*/ 	.word	0x0000cfd0


	//   ....[111]....
        /*05c4*/ 	.word	0x0000d390


	//   ....[112]....
        /*05c8*/ 	.word	0x0000d8e0


	//   ....[113]....
        /*05cc*/ 	.word	0x0000d9d0


	//   ....[114]....
        /*05d0*/ 	.word	0x0000da70


	//   ....[115]....
        /*05d4*/ 	.word	0x0000dae0


	//   ....[116]....
        /*05d8*/ 	.word	0x0000db90


	//   ....[117]....
        /*05dc*/ 	.word	0x0000dc90


	//   ....[118]....
        /*05e0*/ 	.word	0x0000dce0


	//   ....[119]....
        /*05e4*/ 	.word	0x0000dde0


	//   ....[120]....
        /*05e8*/ 	.word	0x0000de30


	//   ....[121]....
        /*05ec*/ 	.word	0x0000de90


	//   ....[122]....
        /*05f0*/ 	.word	0x0000df60


	//   ....[123]....
        /*05f4*/ 	.word	0x0000e050


	//   ....[124]....
        /*05f8*/ 	.word	0x0000e0a0


	//   ....[125]....
        /*05fc*/ 	.word	0x0000e160


	//   ....[126]....
        /*0600*/ 	.word	0x0000e200


	//   ....[127]....
        /*0604*/ 	.word	0x0000e290


	//   ....[128]....
        /*0608*/ 	.word	0x0000e360


	//   ....[129]....
        /*060c*/ 	.word	0x0000e480


	//   ....[130]....
        /*0610*/ 	.word	0x0000e4f0


	//   ....[131]....
        /*0614*/ 	.word	0x0000e550


	//   ....[132]....
        /*0618*/ 	.word	0x0000e640


	//   ....[133]....
        /*061c*/ 	.word	0x0000e6e0


	//   ....[134]....
        /*0620*/ 	.word	0x0000e7e0


	//   ....[135]....
        /*0624*/ 	.word	0x0000e8e0


	//   ....[136]....
        /*0628*/ 	.word	0x0000e950


	//   ....[137]....
        /*062c*/ 	.word	0x0000e9b0


	//   ....[138]....
        /*0630*/ 	.word	0x0000ea80


	//   ....[139]....
        /*0634*/ 	.word	0x0000eba0


	//   ....[140]....
        /*0638*/ 	.word	0x0000ebf0


	//   ....[141]....
        /*063c*/ 	.word	0x0000ec80


	//   ....[142]....
        /*0640*/ 	.word	0x0000ed20


	//   ....[143]....
        /*0644*/ 	.word	0x0000eda0


	//   ....[144]....
        /*0648*/ 	.word	0x0000ee70


	//   ....[145]....
        /*064c*/ 	.word	0x0000ef80


	//   ....[146]....
        /*0650*/ 	.word	0x0000efd0


	//   ....[147]....
        /*0654*/ 	.word	0x0000f040


	//   ....[148]....
        /*0658*/ 	.word	0x0000f130


	//   ....[149]....
        /*065c*/ 	.word	0x0000f240


	//   ....[150]....
        /*0660*/ 	.word	0x0000f290


	//   ....[151]....
        /*0664*/ 	.word	0x0000f300


	//   ....[152]....
        /*0668*/ 	.word	0x0000f3f0


	//   ....[153]....
        /*066c*/ 	.word	0x0000f500


	//   ....[154]....
        /*0670*/ 	.word	0x0000f550


	//   ....[155]....
        /*0674*/ 	.word	0x0000f5c0


	//   ....[156]....
        /*0678*/ 	.word	0x0000f6a0


	//   ....[157]....
        /*067c*/ 	.word	0x0000f7e0


	//   ....[158]....
        /*0680*/ 	.word	0x0000f8b0


	//   ....[159]....
        /*0684*/ 	.word	0x0000f950


	//   ....[160]....
        /*0688*/ 	.word	0x0000fa90


	//   ....[161]....
        /*068c*/ 	.word	0x0000faf0


	//   ....[162]....
        /*0690*/ 	.word	0x0000fc10


	//   ....[163]....
        /*0694*/ 	.word	0x0000fc70


	//   ....[164]....
        /*0698*/ 	.word	0x0000fd90


	//   ....[165]....
        /*069c*/ 	.word	0x0000fdf0


	//   ....[166]....
        /*06a0*/ 	.word	0x0000ff00


	//   ....[167]....
        /*06a4*/ 	.word	0x0000ff60


	//   ....[168]....
        /*06a8*/ 	.word	0x00010040


	//   ....[169]....
        /*06ac*/ 	.word	0x00010120


	//   ....[170]....
        /*06b0*/ 	.word	0x000101c0


	//   ....[171]....
        /*06b4*/ 	.word	0x00010220


	//   ....[172]....
        /*06b8*/ 	.word	0x000102c0


	//   ....[173]....
        /*06bc*/ 	.word	0x00010320


	//   ....[174]....
        /*06c0*/ 	.word	0x000103c0


	//   ....[175]....
        /*06c4*/ 	.word	0x00010420


	//   ....[176]....
        /*06c8*/ 	.word	0x000104d0


	//   ....[177]....
        /*06cc*/ 	.word	0x00010530


	//   ....[178]....
        /*06d0*/ 	.word	0x000105e0


	//   ....[179]....
        /*06d4*/ 	.word	0x00010640


	//   ....[180]....
        /*06d8*/ 	.word	0x000106f0


	//   ....[181]....
        /*06dc*/ 	.word	0x000107d0


	//   ....[182]....
        /*06e0*/ 	.word	0x00010870


	//   ....[183]....
        /*06e4*/ 	.word	0x000108d0


	//   ....[184]....
        /*06e8*/ 	.word	0x000109a0


	//   ....[185]....
        /*06ec*/ 	.word	0x00010a00


	//   ....[186]....
        /*06f0*/ 	.word	0x00010ad0


	//   ....[187]....
        /*06f4*/ 	.word	0x00010b30


	//   ....[188]....
        /*06f8*/ 	.word	0x00010c00


	//   ....[189]....
        /*06fc*/ 	.word	0x00010c60


	//   ....[190]....
        /*0700*/ 	.word	0x00010d30


	//   ....[191]....
        /*0704*/ 	.word	0x00010d90


	//   ....[192]....
        /*0708*/ 	.word	0x00010e70


	//   ....[193]....
        /*070c*/ 	.word	0x00010f80


	//----- nvinfo : EIATTR_REG_RECONFIG
	.align		4
.L_175:
        /*0710*/ 	.byte	0x01, 0x54
	.zero		2


	//----- nvinfo : EIATTR_SYSCALL_OFFSETS
	.align		4
        /*0714*/ 	.byte	0x04, 0x46
        /*0716*/ 	.short	(.L_177 - .L_176)


	//   ....[0]....
.L_176:
        /*0718*/ 	.word	0x00001070


	//   ....[1]....
        /*071c*/ 	.word	0x00009900


	//   ....[2]....
        /*0720*/ 	.word	0x00009a40


	//   ....[3]....
        /*0724*/ 	.word	0x00009b30


	//   ....[4]....
        /*0728*/ 	.word	0x0000a5e0


	//   ....[5]....
        /*072c*/ 	.word	0x0000b0a0


	//----- nvinfo : EIATTR_MBARRIER_INSTR_OFFSETS
	.align		4
.L_177:
        /*0730*/ 	.byte	0x04, 0x39
        /*0732*/ 	.short	(.L_179 - .L_178)


	//   ....[0]....
.L_178:
        /*0734*/ 	.word	0x00000190
        /*0738*/ 	.word	0x000000ff
        /*073c*/ 	.word	0x00032400
        /*0740*/ 	.short	0x0100
        /*0742*/ 	.byte	0x08
	.zero		1


	//   ....[1]....
        /*0744*/ 	.word	0x000001a0
        /*0748*/ 	.word	0x000000ff
        /*074c*/ 	.word	0x00032410
        /*0750*/ 	.short	0x0100
        /*0752*/ 	.byte	0x08
	.zero		1


	//   ....[2]....
        /*0754*/ 	.word	0x000001b0
        /*0758*/ 	.word	0x000000ff
        /*075c*/ 	.word	0x00032420
        /*0760*/ 	.short	0x0100
        /*0762*/ 	.byte	0x08
	.zero		1


	//   ....[3]....
        /*0764*/ 	.word	0x000002a0
        /*0768*/ 	.word	0x000000ff
        /*076c*/ 	.word	0x00032430
        /*0770*/ 	.short	0x0100
        /*0772*/ 	.byte	0x08
	.zero		1


	//   ....[4]....
        /*0774*/ 	.word	0x000002b0
        /*0778*/ 	.word	0x000000ff
        /*077c*/ 	.word	0x00032440
        /*0780*/ 	.short	0x0100
        /*0782*/ 	.byte	0x08
	.zero		1


	//   ....[5]....
        /*0784*/ 	.word	0x000002c0
        /*0788*/ 	.word	0x000000ff
        /*078c*/ 	.word	0x00032438
        /*0790*/ 	.short	0x0100
        /*0792*/ 	.byte	0x08
	.zero		1


	//   ....[6]....
        /*0794*/ 	.word	0x000002d0
        /*0798*/ 	.word	0x000000ff
        /*079c*/ 	.word	0x00032448
        /*07a0*/ 	.short	0x0100
        /*07a2*/ 	.byte	0x08
	.zero		1


	//   ....[7]....
        /*07a4*/ 	.word	0x00000400
        /*07a8*/ 	.word	0x000000ff
        /*07ac*/ 	.word	0x00032450
        /*07b0*/ 	.short	0x0100
        /*07b2*/ 	.byte	0x08
	.zero		1


	//   ....[8]....
        /*07b4*/ 	.word	0x00000410
        /*07b8*/ 	.word	0x000000ff
        /*07bc*/ 	.word	0x00032460
        /*07c0*/ 	.short	0x0100
        /*07c2*/ 	.byte	0x08
	.zero		1


	//   ....[9]....
        /*07c4*/ 	.word	0x00000420
        /*07c8*/ 	.word	0x000000ff
        /*07cc*/ 	.word	0x00032458
        /*07d0*/ 	.short	0x0100
        /*07d2*/ 	.byte	0x08
	.zero		1


	//   ....[10]....
        /*07d4*/ 	.word	0x00000430
        /*07d8*/ 	.word	0x000000ff
        /*07dc*/ 	.word	0x00032468
        /*07e0*/ 	.short	0x0100
        /*07e2*/ 	.byte	0x08
	.zero		1


	//   ....[11]....
        /*07e4*/ 	.word	0x00000520
        /*07e8*/ 	.word	0x000000ff
        /*07ec*/ 	.word	0x00032470
        /*07f0*/ 	.short	0x0100
        /*07f2*/ 	.byte	0x06
	.zero		1


	//   ....[12]....
        /*07f4*/ 	.word	0x00000530
        /*07f8*/ 	.word	0x000000ff
        /*07fc*/ 	.word	0x00032480
        /*0800*/ 	.short	0x0100
        /*0802*/ 	.byte	0x06
	.zero		1


	//   ....[13]....
        /*0804*/ 	.word	0x00000540
        /*0808*/ 	.word	0x000000ff
        /*080c*/ 	.word	0x00032478
        /*0810*/ 	.short	0x0100
        /*0812*/ 	.byte	0x06
	.zero		1


	//   ....[14]....
        /*0814*/ 	.word	0x00000550
        /*0818*/ 	.word	0x000000ff
        /*081c*/ 	.word	0x00032488
        /*0820*/ 	.short	0x0100
        /*0822*/ 	.byte	0x06
	.zero		1


	//   ....[15]....
        /*0824*/ 	.word	0x00000680
        /*0828*/ 	.word	0x000000ff
        /*082c*/ 	.word	0x00032490
        /*0830*/ 	.short	0x0100
        /*0832*/ 	.byte	0x08
	.zero		1


	//   ....[16]....
        /*0834*/ 	.word	0x00000690
        /*0838*/ 	.word	0x000000ff
        /*083c*/ 	.word	0x000324a0
        /*0840*/ 	.short	0x0100
        /*0842*/ 	.byte	0x08
	.zero		1


	//   ....[17]....
        /*0844*/ 	.word	0x000006a0
        /*0848*/ 	.word	0x000000ff
        /*084c*/ 	.word	0x00032498
        /*0850*/ 	.short	0x0100
        /*0852*/ 	.byte	0x08
	.zero		1


	//   ....[18]....
        /*0854*/ 	.word	0x000006b0
        /*0858*/ 	.word	0x000000ff
        /*085c*/ 	.word	0x000324a8
        /*0860*/ 	.short	0x0100
        /*0862*/ 	.byte	0x08
	.zero		1


	//   ....[19]....
        /*0864*/ 	.word	0x000007f0
        /*0868*/ 	.word	0x000000ff
        /*086c*/ 	.word	0x000324b0
        /*0870*/ 	.short	0x0100
        /*0872*/ 	.byte	0x08
	.zero		1


	//   ....[20]....
        /*0874*/ 	.word	0x00000800
        /*0878*/ 	.word	0x000000ff
        /*087c*/ 	.word	0x000324c0
        /*0880*/ 	.short	0x0100
        /*0882*/ 	.byte	0x08
	.zero		1


	//   ....[21]....
        /*0884*/ 	.word	0x00000810
        /*0888*/ 	.word	0x000000ff
        /*088c*/ 	.word	0x000324b8
        /*0890*/ 	.short	0x0100
        /*0892*/ 	.byte	0x08
	.zero		1


	//   ....[22]....
        /*0894*/ 	.word	0x00000820
        /*0898*/ 	.word	0x000000ff
        /*089c*/ 	.word	0x000324c8
        /*08a0*/ 	.short	0x0100
        /*08a2*/ 	.byte	0x08
	.zero		1


	//   ....[23]....
        /*08a4*/ 	.word	0x000010c0
        /*08a8*/ 	.word	0x000000ff
        /*08ac*/ 	.word	0x00032400
        /*08b0*/ 	.short	0x010a
        /*08b2*/ 	.byte	0x33
	.zero		1


	//   ....[24]....
        /*08b4*/ 	.word	0x00001190
        /*08b8*/ 	.word	0x000000ff
        /*08bc*/ 	.word	0x00032430
        /*08c0*/ 	.short	0x010a
        /*08c2*/ 	.byte	0x1b
	.zero		1


	//   ....[25]....
        /*08c4*/ 	.word	0x000011d0
        /*08c8*/ 	.word	0x000000ff
        /*08cc*/ 	.word	0x00032430
        /*08d0*/ 	.short	0x010a
        /*08d2*/ 	.byte	0x1b
	.zero		1


	//   ....[26]....
        /*08d4*/ 	.word	0x00001430
        /*08d8*/ 	.word	0x000000ff
        /*08dc*/ 	.word	0x00032410
        /*08e0*/ 	.short	0x010a
        /*08e2*/ 	.byte	0x33
	.zero		1


	//   ....[27]....
        /*08e4*/ 	.word	0x00001470
        /*08e8*/ 	.word	0x000000ff
        /*08ec*/ 	.word	0x00032450
        /*08f0*/ 	.short	0x010a
        /*08f2*/ 	.byte	0x1b
	.zero		1


	//   ....[28]....
        /*08f4*/ 	.word	0x000014b0
        /*08f8*/ 	.word	0x000000ff
        /*08fc*/ 	.word	0x00032450
        /*0900*/ 	.short	0x010a
        /*0902*/ 	.byte	0x1b
	.zero		1


	//   ....[29]....
        /*0904*/ 	.word	0x000022a0
        /*0908*/ 	.word	0x000000ff
        /*090c*/ 	.word	0x00000000
        /*0910*/ 	.short	0x0101
        /*0912*/ 	.byte	0x06
	.zero		1


	//   ....[30]....
        /*0914*/ 	.word	0x00003830
        /*0918*/ 	.word	0x000000ff
        /*091c*/ 	.word	0x00000000
        /*0920*/ 	.short	0x0101
        /*0922*/ 	.byte	0x1b
	.zero		1


	//   ....[31]....
        /*0924*/ 	.word	0x000039a0
        /*0928*/ 	.word	0x000000ff
        /*092c*/ 	.word	0x00032430
        /*0930*/ 	.short	0x010a
        /*0932*/ 	.byte	0x1d
	.zero		1


	//   ....[32]....
        /*0934*/ 	.word	0x000039e0
        /*0938*/ 	.word	0x000000ff
        /*093c*/ 	.word	0x00032430
        /*0940*/ 	.short	0x010a
        /*0942*/ 	.byte	0x1d
	.zero		1


	//   ....[33]....
        /*0944*/ 	.word	0x00003b60
        /*0948*/ 	.word	0x000000ff
        /*094c*/ 	.word	0x00032450
        /*0950*/ 	.short	0x010a
        /*0952*/ 	.byte	0x1d
	.zero		1


	//   ....[34]....
        /*0954*/ 	.word	0x00003ba0
        /*0958*/ 	.word	0x000000ff
        /*095c*/ 	.word	0x00032450
        /*0960*/ 	.short	0x010a
        /*0962*/ 	.byte	0x1d
	.zero		1


	//   ....[35]....
        /*0964*/ 	.word	0x000047d0
        /*0968*/ 	.word	0x000000ff
        /*096c*/ 	.word	0x00000000
        /*0970*/ 	.short	0x0101
        /*0972*/ 	.byte	0x06
	.zero		1


	//   ....[36]....
        /*0974*/ 	.word	0x000062b0
        /*0978*/ 	.word	0x000000ff
        /*097c*/ 	.word	0x00000000
        /*0980*/ 	.short	0x0101
        /*0982*/ 	.byte	0x1d
	.zero		1


	//   ....[37]....
        /*0984*/ 	.word	0x000084f0
        /*0988*/ 	.word	0x000000cc
        /*098c*/ 	.word	0x00000000
        /*0990*/ 	.short	0x0101
        /*0992*/ 	.byte	0x3f
	.zero		1


	//   ....[38]....
        /*0994*/ 	.word	0x00009e50
        /*0998*/ 	.word	0x00000011
        /*099c*/ 	.word	0x00032440
        /*09a0*/ 	.short	0x010a
        /*09a2*/ 	.byte	0x3f
	.zero		1


	//   ....[39]....
        /*09a4*/ 	.word	0x0000a3b0
        /*09a8*/ 	.word	0x00000011
        /*09ac*/ 	.word	0x00032430
        /*09b0*/ 	.short	0x0107
        /*09b2*/ 	.byte	0x3f
	.zero		1


	//   ....[40]....
        /*09b4*/ 	.word	0x0000a470
        /*09b8*/ 	.word	0x00000011
        /*09bc*/ 	.word	0x00032430
        /*09c0*/ 	.short	0x0101
        /*09c2*/ 	.byte	0x3f
	.zero		1


	//   ....[41]....
        /*09c4*/ 	.word	0x0000af20
        /*09c8*/ 	.word	0x000000ff
        /*09cc*/ 	.word	0x00032400
        /*09d0*/ 	.short	0x0107
        /*09d2*/ 	.byte	0x25
	.zero		1


	//   ....[42]....
        /*09d4*/ 	.word	0x0000af70
        /*09d8*/ 	.word	0x000000ff
        /*09dc*/ 	.word	0x00032400
        /*09e0*/ 	.short	0x0101
        /*09e2*/ 	.byte	0x25
	.zero		1


	//   ....[43]....
        /*09e4*/ 	.word	0x0000b970
        /*09e8*/ 	.word	0x000000ff
        /*09ec*/ 	.word	0x00032410
        /*09f0*/ 	.short	0x0107
        /*09f2*/ 	.byte	0x25
	.zero		1


	//   ....[44]....
        /*09f4*/ 	.word	0x0000b9d0
        /*09f8*/ 	.word	0x000000ff
        /*09fc*/ 	.word	0x00032410
        /*0a00*/ 	.short	0x0101
        /*0a02*/ 	.byte	0x25
	.zero		1


	//   ....[45]....
        /*0a04*/ 	.word	0x0000b9f0
        /*0a08*/ 	.word	0x000000ff
        /*0a0c*/ 	.word	0x00032420
        /*0a10*/ 	.short	0x010a
        /*0a12*/ 	.byte	0x25
	.zero		1


	//   ....[46]....
        /*0a14*/ 	.word	0x0000ba80
        /*0a18*/ 	.word	0x00000011
        /*0a1c*/ 	.word	0x00032460
        /*0a20*/ 	.short	0x010a
        /*0a22*/ 	.byte	0x3f
	.zero		1


	//   ....[47]....
        /*0a24*/ 	.word	0x0000c370
        /*0a28*/ 	.word	0x00000011
        /*0a2c*/ 	.word	0x00032450
        /*0a30*/ 	.short	0x0107
        /*0a32*/ 	.byte	0x3f
	.zero		1


	//   ....[48]....
        /*0a34*/ 	.word	0x0000c450
        /*0a38*/ 	.word	0x00000011
        /*0a3c*/ 	.word	0x00032450
        /*0a40*/ 	.short	0x0101
        /*0a42*/ 	.byte	0x3f
	.zero		1


	//   ....[49]....
        /*0a44*/ 	.word	0x0000c6f0
        /*0a48*/ 	.word	0x00000011
        /*0a4c*/ 	.word	0x00032440
        /*0a50*/ 	.short	0x010a
        /*0a52*/ 	.byte	0x3f
	.zero		1


	//   ....[50]....
        /*0a54*/ 	.word	0x0000cac0
        /*0a58*/ 	.word	0x00000011
        /*0a5c*/ 	.word	0x00032430
        /*0a60*/ 	.short	0x0107
        /*0a62*/ 	.byte	0x3f
	.zero		1


	//   ....[51]....
        /*0a64*/ 	.word	0x0000cb80
        /*0a68*/ 	.word	0x00000011
        /*0a6c*/ 	.word	0x00032430
        /*0a70*/ 	.short	0x0101
        /*0a72*/ 	.byte	0x3f
	.zero		1


	//   ....[52]....
        /*0a74*/ 	.word	0x0000cbb0
        /*0a78*/ 	.word	0x00000011
        /*0a7c*/ 	.word	0x00032460
        /*0a80*/ 	.short	0x010a
        /*0a82*/ 	.byte	0x3f
	.zero		1


	//   ....[53]....
        /*0a84*/ 	.word	0x0000d0d0
        /*0a88*/ 	.word	0x00000011
        /*0a8c*/ 	.word	0x00032450
        /*0a90*/ 	.short	0x0107
        /*0a92*/ 	.byte	0x3f
	.zero		1


	//   ....[54]....
        /*0a94*/ 	.word	0x0000d1a0
        /*0a98*/ 	.word	0x00000011
        /*0a9c*/ 	.word	0x00032450
        /*0aa0*/ 	.short	0x0101
        /*0aa2*/ 	.byte	0x3f
	.zero		1


	//   ....[55]....
        /*0aa4*/ 	.word	0x0000d310
        /*0aa8*/ 	.word	0x00000007
        /*0aac*/ 	.word	0x00032420
        /*0ab0*/ 	.short	0x010a
        /*0ab2*/ 	.byte	0x3f
	.zero		1


	//   ....[56]....
        /*0ab4*/ 	.word	0x0000d490
        /*0ab8*/ 	.word	0x00000005
        /*0abc*/ 	.word	0x00032440
        /*0ac0*/ 	.short	0x010a
        /*0ac2*/ 	.byte	0x3f
	.zero		1


	//   ....[57]....
        /*0ac4*/ 	.word	0x0000d530
        /*0ac8*/ 	.word	0x00000003
        /*0acc*/ 	.word	0x00032440
        /*0ad0*/ 	.short	0x010a
        /*0ad2*/ 	.byte	0x3f
	.zero		1


	//   ....[58]....
        /*0ad4*/ 	.word	0x0000d570
        /*0ad8*/ 	.word	0x00000005
        /*0adc*/ 	.word	0x00032460
        /*0ae0*/ 	.short	0x010a
        /*0ae2*/ 	.byte	0x3f
	.zero		1


	//   ....[59]....
        /*0ae4*/ 	.word	0x0000d5b0
        /*0ae8*/ 	.word	0x00000003
        /*0aec*/ 	.word	0x00032460
        /*0af0*/ 	.short	0x010a
        /*0af2*/ 	.byte	0x3f
	.zero		1


	//   ....[60]....
        /*0af4*/ 	.word	0x0000d620
        /*0af8*/ 	.word	0x00000003
        /*0afc*/ 	.word	0x00032400
        /*0b00*/ 	.short	0x010a
        /*0b02*/ 	.byte	0x3f
	.zero		1


	//   ....[61]....
        /*0b04*/ 	.word	0x0000d680
        /*0b08*/ 	.word	0x00000004
        /*0b0c*/ 	.word	0x00032430
        /*0b10*/ 	.short	0x010a
        /*0b12*/ 	.byte	0x3f
	.zero		1


	//   ....[62]....
        /*0b14*/ 	.word	0x0000d6e0
        /*0b18*/ 	.word	0x00000005
        /*0b1c*/ 	.word	0x00032410
        /*0b20*/ 	.short	0x010a
        /*0b22*/ 	.byte	0x3f
	.zero		1


	//   ....[63]....
        /*0b24*/ 	.word	0x0000d740
        /*0b28*/ 	.word	0x00000000
        /*0b2c*/ 	.word	0x00032450
        /*0b30*/ 	.short	0x010a
        /*0b32*/ 	.byte	0x3f
	.zero		1


	//   ....[64]....
        /*0b34*/ 	.word	0x0000d7a0
        /*0b38*/ 	.word	0x00000005
        /*0b3c*/ 	.word	0x00032430
        /*0b40*/ 	.short	0x010a
        /*0b42*/ 	.byte	0x3f
	.zero		1


	//   ....[65]....
        /*0b44*/ 	.word	0x0000d800
        /*0b48*/ 	.word	0x00000005
        /*0b4c*/ 	.word	0x00032450
        /*0b50*/ 	.short	0x010a
        /*0b52*/ 	.byte	0x3f
	.zero		1


	//   ....[66]....
        /*0b54*/ 	.word	0x0000d920
        /*0b58*/ 	.word	0x00000011
        /*0b5c*/ 	.word	0x00032440
        /*0b60*/ 	.short	0x010a
        /*0b62*/ 	.byte	0x3f
	.zero		1


	//   ....[67]....
        /*0b64*/ 	.word	0x0000f6e0
        /*0b68*/ 	.word	0x00000003
        /*0b6c*/ 	.word	0x00032420
        /*0b70*/ 	.short	0x010a
        /*0b72*/ 	.byte	0x3f
	.zero		1


	//   ....[68]....
        /*0b74*/ 	.word	0x0000f730
        /*0b78*/ 	.word	0x00000011
        /*0b7c*/ 	.word	0x00032460
        /*0b80*/ 	.short	0x010a
        /*0b82*/ 	.byte	0x3f
	.zero		1


	//   ....[69]....
        /*0b84*/ 	.word	0x00010070
        /*0b88*/ 	.word	0x00000011
        /*0b8c*/ 	.word	0x00032440
        /*0b90*/ 	.short	0x010a
        /*0b92*/ 	.byte	0x3f
	.zero		1


	//   ....[70]....
        /*0b94*/ 	.word	0x00010720
        /*0b98*/ 	.word	0x00000011
        /*0b9c*/ 	.word	0x00032460
        /*0ba0*/ 	.short	0x010a
        /*0ba2*/ 	.byte	0x3f
	.zero		1


	//   ....[71]....
        /*0ba4*/ 	.word	0x00010ea0
        /*0ba8*/ 	.word	0x00000007
        /*0bac*/ 	.word	0x00032420
        /*0bb0*/ 	.short	0x010a
        /*0bb2*/ 	.byte	0x3f
	.zero		1


	//   ....[72]....
        /*0bb4*/ 	.word	0x00011040
        /*0bb8*/ 	.word	0x00000005
        /*0bbc*/ 	.word	0x00032440
        /*0bc0*/ 	.short	0x010a
        /*0bc2*/ 	.byte	0x3f
	.zero		1


	//   ....[73]....
        /*0bc4*/ 	.word	0x00011090
        /*0bc8*/ 	.word	0x00000003
        /*0bcc*/ 	.word	0x00032440
        /*0bd0*/ 	.short	0x010a
        /*0bd2*/ 	.byte	0x3f
	.zero		1


	//   ....[74]....
        /*0bd4*/ 	.word	0x000110e0
        /*0bd8*/ 	.word	0x00000005
        /*0bdc*/ 	.word	0x00032460
        /*0be0*/ 	.short	0x010a
        /*0be2*/ 	.byte	0x3f
	.zero		1


	//----- nvinfo : EIATTR_NUM_MBARRIERS
	.align		4
.L_179:
        /*0be4*/ 	.byte	0x03, 0x38
        /*0be6*/ 	.short	0x0017


	//----- nvinfo : EIATTR_EXIT_INSTR_OFFSETS
	.align		4
        /*0be8*/ 	.byte	0x04, 0x1c
        /*0bea*/ 	.short	(.L_181 - .L_180)


	//   ....[0]....
.L_180:
        /*0bec*/ 	.word	0x00000970


	//   ....[1]....
        /*0bf0*/ 	.word	0x00008aa0


	//   ....[2]....
        /*0bf4*/ 	.word	0x0000d600


	//----- nvinfo : EIATTR_MAX_THREADS
	.align		4
.L_181:
        /*0bf8*/ 	.byte	0x04, 0x05
        /*0bfa*/ 	.short	(.L_183 - .L_182)
.L_182:
        /*0bfc*/ 	.word	0x00000180
        /*0c00*/ 	.word	0x00000001
        /*0c04*/ 	.word	0x00000001


	//----- nvinfo : EIATTR_CRS_STACK_SIZE
	.align		4
.L_183:
        /*0c08*/ 	.byte	0x04, 0x1e
        /*0c0a*/ 	.short	(.L_185 - .L_184)
.L_184:
        /*0c0c*/ 	.word	0x00000000


	//----- nvinfo : EIATTR_CBANK_PARAM_SIZE
	.align		4
.L_185:
        /*0c10*/ 	.byte	0x03, 0x19
        /*0c12*/ 	.short	0x0b70


	//----- nvinfo : EIATTR_PARAM_CBANK
	.align		4
        /*0c14*/ 	.byte	0x04, 0x0a
        /*0c16*/ 	.short	(.L_187 - .L_186)
	.align		4
.L_186:
        /*0c18*/ 	.word	index@(.nv.constant0._ZN7cutlass13device_kernelIN5flash11enable_sm90INS1_16FlashAttnFwdSm90INS1_25CollectiveMainloopFwdSm90ILi2EN4cute5tupleIJNS5_1CILi1EEES8_S8_EEENS6_IJNS7_ILi128EEENS7_ILi96EEENS7_ILi64EEEEEELi256ENS_6half_tEfNS_4arch4Sm90ELb0ELb0ELb1ELb0ELb1ELb0ELb1ELb1ELb0ELb1ELb0ELb0EEENS1_21CollectiveEpilogueFwdINS6_IJSA_NS7_ILi256EEESB_EEES9_SE_SG_Li256ELb0ELb1ELb0ELb0EEENS1_29StaticPersistentTileSchedulerILb0EEEEEEEEEvNT_6ParamsE)
        /*0c1c*/ 	.short	0x0210
        /*0c1e*/ 	.short	0x0b70


	//----- nvinfo : EIATTR_SW_WAR
	.align		4
.L_187:
        /*0c20*/ 	.byte	0x04, 0x36
        /*0c22*/ 	.short	(.L_189 - .L_188)
.L_188:
        /*0c24*/ 	.word	0x00000008
.L_189:


//--------------------- .nv.info._ZN7cutlass13device_kernelIN5flash11enable_sm90INS1_16FlashAttnFwdSm90INS1_25CollectiveMainloopFwdSm90ILi2EN4cute5tupleIJNS5_1CILi1EEES8_S8_EEENS6_IJNS7_ILi128EEENS7_ILi96EEENS7_ILi64EEEEEELi256ENS_6half_tEfNS_4arch4Sm90ELb0ELb0ELb1ELb1ELb1ELb0ELb0ELb1ELb0ELb1ELb0ELb0EEENS1_21CollectiveEpilogueFwdINS6_IJSA_NS7_ILi256EEESB_EEES9_SE_SG_Li256ELb1ELb1ELb0ELb0EEENS1_36VarlenDynamicPersistentTileSchedulerILi128ELi96ELi256ELi128ELb0ELb1ELb1ELb0ELb1ELb1EEEEEEEEEvNT_6ParamsE --------------------------
	.section	.nv.info._ZN7cutlass13device_kernelIN5flash11enable_sm90INS1_16FlashAttnFwdSm90INS1_25CollectiveMainloopFwdSm90ILi2EN4cute5tupleIJNS5_1CILi1EEES8_S8_EEENS6_IJNS7_ILi128EEENS7_ILi96EEENS7_ILi64EEEEEELi256ENS_6half_tEfNS_4arch4Sm90ELb0ELb0ELb1ELb1ELb1ELb0ELb0ELb1ELb0ELb1ELb0ELb0EEENS1_21CollectiveEpilogueFwdINS6_IJSA_NS7_ILi256EEESB_EEES9_SE_SG_Li256ELb1ELb1ELb0ELb0EEENS1_36VarlenDynamicPersistentTileSchedulerILi128ELi96ELi256ELi128ELb0ELb1ELb1ELb0ELb1ELb1EEEEEEEEEvNT_6ParamsE,"",@"SHT_CUDA_INFO"
	.sectionflags	@""
	.align	4


	//----- nvinfo : EIATTR_CUDA_API_VERSION
	.align		4
        /*0000*/ 	.byte	0x04, 0x37
        /*0002*/ 	.short	(.L_191 - .L_190)
.L_190:
        /*0004*/ 	.word	0x00000082


	//----- nvinfo : EIATTR_KPARAM_INFO
	.align		4
.L_191:
        /*0008*/ 	.byte	0x04, 0x17
        /*000a*/ 	.short	(.L_193 - .L_192)
.L_192:
        /*000c*/ 	.word	0x00000000
        /*0010*/ 	.short	0x0000
        /*0012*/ 	.short	0x0070
        /*0014*/ 	.byte	0x00, 0xf0, 0x01, 0x2a


	//----- nvinfo : EIATTR_SPARSE_MMA_MASK
	.align		4
.L_193:
        /*0018*/ 	.byte	0x03, 0x50
        /*001a*/ 	.short	0x0000


	//----- nvinfo : EIATTR_MAXREG_COUNT
	.align		4
        /*001c*/ 	.byte	0x03, 0x1b
        /*001e*/ 	.short	0x00a8


	//----- nvinfo : EIATTR_NUM_BARRIERS
	.align		4
        /*0020*/ 	.byte	0x02, 0x4c
        /*0022*/ 	.byte	0x10
	.zero		1


	//----- nvinfo : EIATTR_EXTERNS
	.align		4
        /*0024*/ 	.byte	0x04, 0x0f
        /*0026*/ 	.short	(.L_195 - .L_194)


	//   ....[0]....
	.align		4
.L_194:
        /*0028*/ 	.word	index@(__assertfail)


	//----- nvinfo : EIATTR_ANNOTATIONS
	.align		4
.L_195:
        /*002c*/ 	.byte	0x04, 0x55
        /*002e*/ 	.short	(.L_197 - .L_196)


	//   ....[0]....
.L_196:
        /* <DEDUP_REMOVED lines=14> */
        /*0104*/ 	.byte	0xc0, 0xe2, 0x00, 0x00


	//----- nvinfo : EIATTR_MERCURY_ISA_VERSION
	.align		4
.L_197:
        /*0108*/ 	.byte	0x03, 0x5f
        /*010a*/ 	.short	0x0101


	//----- nvinfo : EIATTR_UNUSED_LOAD_BYTE_OFFSET
	.align		4
        /*010c*/ 	.byte	0x04, 0x44
        /*010e*/ 	.short	(.L_199 - .L_198)


	//   ....[0]....
.L_198:
        /*0110*/ 	.word	0x00000970
        /*0114*/ 	.word	0x0000fff0


	//   ....[1]....
        /*0118*/ 	.word	0x00006640
        /*011c*/ 	.word	0x0000fff0


	//----- nvinfo : EIATTR_INT_WARP_WIDE_INSTR_OFFSETS
	.align		4
.L_199:
        /*0120*/ 	.byte	0x04, 0x31
        /*0122*/ 	.short	(.L_201 - .L_200)


	//   ....[0]....
.L_200:
        /*0124*/ 	.word	0x000000c0


	//   ....[1]....
        /*0128*/ 	.word	0x000000d0


	//   ....[2]....
        /*012c*/ 	.word	0x00000170


	//   ....[3]....
        /*0130*/ 	.word	0x0000a400


	//   ....[4]....
        /*0134*/ 	.word	0x0000a490


	//   ....[5]....
        /*0138*/ 	.word	0x0000d7e0


	//   ....[6]....
        /*013c*/ 	.word	0x0000d870


	//----- nvinfo : EIATTR_COOP_GROUP_MASK_REGIDS
	.align		4
.L_201:
        /*0140*/ 	.byte	0x04, 0x29
        /*0142*/ 	.short	(.L_203 - .L_202)


	//   ....[0]....
.L_202:
        /*0144*/ 	.word	0xffffffff


	//   ....[1]....
        /*0148*/ 	.word	0xffffffff


	//   ....[2]....
        /*014c*/ 	.word	0xffffffff


	//   ....[3]....
        /*0150*/ 	.word	0xffffffff


	//   ....[4]....
        /*0154*/ 	.word	0xffffffff


	//   ....[5]....
        /*0158*/ 	.word	0xffffffff


	//   ....[6]....
        /*015c*/ 	.word	0xffffffff


	//   ....[7]....
        /*0160*/ 	.word	0xffffffff


	//   ....[8]....
        /*0164*/ 	.word	0xffffffff


	//   ....[9]....
        /*0168*/ 	.word	0xffffffff


	//   ....[10]....
        /*016c*/ 	.word	0xffffffff


	//   ....[11]....
        /*0170*/ 	.word	0xffffffff


	//   ....[12]....
        /*0174*/ 	.word	0xffffffff


	//   ....[13]....
        /*0178*/ 	.word	0xffffffff


	//   ....[14]....
        /*017c*/ 	.word	0xffffffff


	//   ....[15]....
        /*0180*/ 	.word	0xffffffff


	//   ....[16]....
        /*0184*/ 	.word	0xffffffff


	//   ....[17]....
        /*0188*/ 	.word	0xffffffff


	//   ....[18]....
        /*018c*/ 	.word	0xffffffff


	//   ....[19]....
        /*0190*/ 	.word	0xffffffff


	//   ....[20]....
        /*0194*/ 	.word	0xffffffff


	//   ....[21]....
        /*0198*/ 	.word	0xffffffff


	//   ....[22]....
        /*019c*/ 	.word	0xffffffff


	//   ....[23]....
        /*01a0*/ 	.word	0xffffffff


	//   ....[24]....
        /*01a4*/ 	.word	0xffffffff


	//   ....[25]....
        /*01a8*/ 	.word	0xffffffff


	//   ....[26]....
        /*01ac*/ 	.word	0xffffffff


	//   ....[27]....
        /*01b0*/ 	.word	0xffffffff


	//   ....[28]....
        /*01b4*/ 	.word	0xffffffff


	//   ....[29]....
        /*01b8*/ 	.word	0xffffffff


	//   ....[30]....
        /*01bc*/ 	.word	0xffffffff


	//   ....[31]....
        /*01c0*/ 	.word	0xffffffff


	//   ....[32]....
        /*01c4*/ 	.word	0xffffffff


	//   ....[33]....
        /*01c8*/ 	.word	0xffffffff


	//   ....[34]....
        /*01cc*/ 	.word	0xffffffff


	//   ....[35]....
        /*01d0*/ 	.word	0xffffffff


	//   ....[36]....
        /*01d4*/ 	.word	0xffffffff


	//   ....[37]....
        /*01d8*/ 	.word	0xffffffff


	//   ....[38]....
        /*01dc*/ 	.word	0xffffffff


	//   ....[39]....
        /*01e0*/ 	.word	0xffffffff


	//   ....[40]....
        /*01e4*/ 	.word	0xffffffff


	//   ....[41]....
        /*01e8*/ 	.word	0xffffffff


	//   ....[42]....
        /*01ec*/ 	.word	0xffffffff


	//   ....[43]....
        /*01f0*/ 	.word	0xffffffff


	//   ....[44]....
        /*01f4*/ 	.word	0xffffffff


	//   ....[45]....
        /*01f8*/ 	.word	0xffffffff


	//   ....[46]....
        /*01fc*/ 	.word	0xffffffff


	//   ....[47]....
        /*0200*/ 	.word	0xffffffff


	//   ....[48]....
        /*0204*/ 	.word	0xffffffff


	//   ....[49]....
        /*0208*/ 	.word	0xffffffff


	//   ....[50]....
        /*020c*/ 	.word	0xffffffff


	//   ....[51]....
        /*0210*/ 	.word	0xffffffff


	//   ....[52]....
        /*0214*/ 	.word	0xffffffff


	//   ....[53]....
        /*0218*/ 	.word	0xffffffff


	//   ....[54]....
        /*021c*/ 	.word	0xffffffff


	//   ....[55]....
        /*0220*/ 	.word	0xffffffff


	//   ....[56]....
        /*0224*/ 	.word	0xffffffff


	//   ....[57]....
        /*0228*/ 	.word	0xffffffff


	//   ....[58]....
        /*022c*/ 	.word	0xffffffff


	//   ....[59]....
        /*0230*/ 	.word	0xffffffff


	//   ....[60]....
        /*0234*/ 	.word	0xffffffff


	//   ....[61]....
        /*0238*/ 	.word	0xffffffff


	//   ....[62]....
        /*023c*/ 	.word	0xffffffff


	//   ....[63]....
        /*0240*/ 	.word	0xffffffff


	//   ....[64]....
        /*0244*/ 	.word	0xffffffff


	//   ....[65]....
        /*0248*/ 	.word	0xffffffff


	//   ....[66]....
        /*024c*/ 	.word	0xffffffff


	//   ....[67]....
        /*0250*/ 	.word	0xffffffff


	//   ....[68]....
        /*0254*/ 	.word	0xffffffff


	//   ....[69]....
        /*0258*/ 	.word	0xffffffff


	//   ....[70]....
        /*025c*/ 	.word	0xffffffff


	//   ....[71]....
        /*0260*/ 	.word	0xffffffff


	//   ....[72]....
        /*0264*/ 	.word	0xffffffff


	//   ....[73]....
        /*0268*/ 	.word	0xffffffff


	//   ....[74]....
        /*026c*/ 	.word	0xffffffff


	//   ....[75]....
        /*0270*/ 	.word	0xffffffff


	//   ....[76]....
        /*0274*/ 	.word	0xffffffff


	//   ....[77]....
        /*0278*/ 	.word	0xffffffff


	//   ....[78]....
        /*027c*/ 	.word	0xffffffff


	//   ....[79]....
        /*0280*/ 	.word	0xffffffff


	//   ....[80]....
        /*0284*/ 	.word	0xffffffff


	//   ....[81]....
        /*0288*/ 	.word	0xffffffff


	//   ....[82]....
        /*028c*/ 	.word	0xffffffff


	//   ....[83]....
        /*0290*/ 	.word	0xffffffff


	//   ....[84]....
        /*0294*/ 	.word	0xffffffff


	//   ....[85]....
        /*0298*/ 	.word	0xffffffff


	//   ....[86]....
        /*029c*/ 	.word	0xffffffff


	//   ....[87]....
        /*02a0*/ 	.word	0xffffffff


	//   ....[88]....
        /*02a4*/ 	.word	0xffffffff


	//   ....[89]....
        /*02a8*/ 	.word	0xffffffff


	//   ....[90]....
        /*02ac*/ 	.word	0xffffffff


	//   ....[91]....
        /*02b0*/ 	.word	0xffffffff


	//   ....[92]....
        /*02b4*/ 	.word	0xffffffff


	//   ....[93]....
        /*02b8*/ 	.word	0xffffffff


	//   ....[94]....
        /*02bc*/ 	.word	0xffffffff


	//   ....[95]....
        /*02c0*/ 	.word	0xffffffff


	//   ....[96]....
        /*02c4*/ 	.word	0xffffffff


	//   ....[97]....
        /*02c8*/ 	.word	0xffffffff


	//   ....[98]....
        /*02cc*/ 	.word	0xffffffff


	//   ....[99]....
        /*02d0*/ 	.word	0xffffffff


	//   ....[100]....
        /*02d4*/ 	.word	0xffffffff


	//   ....[101]....
        /*02d8*/ 	.word	0xffffffff


	//   ....[102]....
        /*02dc*/ 	.word	0xffffffff


	//   ....[103]....
        /*02e0*/ 	.word	0xffffffff


	//   ....[104]....
        /*02e4*/ 	.word	0xffffffff


	//   ....[105]....
        /*02e8*/ 	.word	0xffffffff


	//   ....[106]....
        /*02ec*/ 	.word	0xffffffff


	//   ....[107]....
        /*02f0*/ 	.word	0xffffffff


	//   ....[108]....
        /*02f4*/ 	.word	0xffffffff


	//   ....[109]....
        /*02f8*/ 	.word	0xffffffff


	//   ....[110]....
        /*02fc*/ 	.word	0xffffffff


	//   ....[111]....
        /*0300*/ 	.word	0xffffffff


	//   ....[112]....
        /*0304*/ 	.word	0xffffffff


	//   ....[113]....
        /*0308*/ 	.word	0xffffffff


	//   ....[114]....
        /*030c*/ 	.word	0xffffffff


	//   ....[115]....
        /*0310*/ 	.word	0xffffffff


	//   ....[116]....
        /*0314*/ 	.word	0xffffffff


	//   ....[117]....
        /*0318*/ 	.word	0xffffffff


	//   ....[118]....
        /*031c*/ 	.word	0xffffffff


	//   ....[119]....
        /*0320*/ 	.word	0xffffffff


	//   ....[120]....
        /*0324*/ 	.word	0xffffffff


	//   ....[121]....
        /*0328*/ 	.word	0xffffffff


	//   ....[122]....
        /*032c*/ 	.word	0xffffffff


	//   ....[123]....
        /*0330*/ 	.word	0xffffffff


	//   ....[124]....
        /*0334*/ 	.word	0xffffffff


	//   ....[125]....
        /*0338*/ 	.word	0xffffffff


	//   ....[126]....
        /*033c*/ 	.word	0xffffffff


	//   ....[127]....
        /*0340*/ 	.word	0xffffffff


	//   ....[128]....
        /*0344*/ 	.word	0xffffffff


	//   ....[129]....
        /*0348*/ 	.word	0xffffffff


	//   ....[130]....
        /*034c*/ 	.word	0xffffffff


	//   ....[131]....
        /*0350*/ 	.word	0xffffffff


	//   ....[132]....
        /*0354*/ 	.word	0xffffffff


	//   ....[133]....
        /*0358*/ 	.word	0xffffffff


	//   ....[134]....
        /*035c*/ 	.word	0xffffffff


	//   ....[135]....
        /*0360*/ 	.word	0xffffffff


	//   ....[136]....
        /*0364*/ 	.word	0xffffffff


	//   ....[137]....
        /*0368*/ 	.word	0x0500000f


	//   ....[138]....
        /*036c*/ 	.word	0x0500000f


	//   ....[139]....
        /*0370*/ 	.word	0x0500000f


	//   ....[140]....
        /*0374*/ 	.word	0x0500000f


	//   ....[141]....
        /*0378*/ 	.word	0x0500000f


	//   ....[142]....
        /*037c*/ 	.word	0x0500000f


	//   ....[143]....
        /*0380*/ 	.word	0x0500000f


	//   ....[144]....
        /*0384*/ 	.word	0x0500000f


	//   ....[145]....
        /*0388*/ 	.word	0x0500000f


	//   ....[146]....
        /*038c*/ 	.word	0x0500000f


	//   ....[147]....
        /*0390*/ 	.word	0x0500000f


	//   ....[148]....
        /*0394*/ 	.word	0x0500000f


	//   ....[149]....
        /*0398*/ 	.word	0x0500000f


	//   ....[150]....
        /*039c*/ 	.word	0x0500000f


	//   ....[151]....
        /*03a0*/ 	.word	0x0500000f


	//   ....[152]....
        /*03a4*/ 	.word	0x0500000f


	//   ....[153]....
        /*03a8*/ 	.word	0x0500000f


	//   ....[154]....
        /*03ac*/ 	.word	0x0500000f


	//   ....[155]....
        /*03b0*/ 	.word	0x0500000f


	//   ....[156]....
        /*03b4*/ 	.word	0x0500000f


	//   ....[157]....
        /*03b8*/ 	.word	0x0500000f


	//   ....[158]....
        /*03bc*/ 	.word	0x0500000f


	//   ....[159]....
        /*03c0*/ 	.word	0x0500000f


	//   ....[160]....
        /*03c4*/ 	.word	0x0500000f


	//   ....[161]....
        /*03c8*/ 	.word	0x0500000f


	//   ....[162]....
        /*03cc*/ 	.word	0x0500000f


	//   ....[163]....
        /*03d0*/ 	.word	0x0500000f


	//   ....[164]....
        /*03d4*/ 	.word	0x0500000f


	//   ....[165]....
        /*03d8*/ 	.word	0x0500000f


	//   ....[166]....
        /*03dc*/ 	.word	0x0500000f


	//   ....[167]....
        /*03e0*/ 	.word	0x0500000f


	//   ....[168]....
        /*03e4*/ 	.word	0x0500000f


	//   ....[169]....
        /*03e8*/ 	.word	0x0500000f


	//   ....[170]....
        /*03ec*/ 	.word	0x0500000f


	//   ....[171]....
        /*03f0*/ 	.word	0x0500000f


	//   ....[172]....
        /*03f4*/ 	.word	0x0500000f


	//   ....[173]....
        /*03f8*/ 	.word	0x0500000f


	//   ....[174]....
        /*03fc*/ 	.word	0x0500000f


	//   ....[175]....
        /*0400*/ 	.word	0x0500000f


	//   ....[176]....
        /*0404*/ 	.word	0x0500000f


	//   ....[177]....
        /*0408*/ 	.word	0x0500000f


	//   ....[178]....
        /*040c*/ 	.word	0x0500000f


	//   ....[179]....
        /*0410*/ 	.word	0x0500000f


	//   ....[180]....
        /*0414*/ 	.word	0x0500000f


	//   ....[181]....
        /*0418*/ 	.word	0x0500000f


	//   ....[182]....
        /*041c*/ 	.word	0x0500000f


	//   ....[183]....
        /*0420*/ 	.word	0x0500000f


	//   ....[184]....
        /*0424*/ 	.word	0x0500000f


	//   ....[185]....
        /*0428*/ 	.word	0x0500000f


	//   ....[186]....
        /*042c*/ 	.word	0x0500000f


	//   ....[187]....
        /*0430*/ 	.word	0x0500000f


	//   ....[188]....
        /*0434*/ 	.word	0x0500000f


	//   ....[189]....
        /*0438*/ 	.word	0x0500000f


	//   ....[190]....
        /*043c*/ 	.word	0x0500000f


	//   ....[191]....
        /*0440*/ 	.word	0x0500000f


	//   ....[192]....
        /*0444*/ 	.word	0x0500000f


	//   ....[193]....
        /*0448*/ 	.word	0x0500000f


	//   ....[194]....
        /*044c*/ 	.word	0x0500000f


	//   ....[195]....
        /*0450*/ 	.word	0x0500000f


	//   ....[196]....
        /*0454*/ 	.word	0x0500000f


	//   ....[197]....
        /*0458*/ 	.word	0x0500000f


	//   ....[198]....
        /*045c*/ 	.word	0x0500000f


	//   ....[199]....
        /*0460*/ 	.word	0x0500000f


	//   ....[200]....
        /*0464*/ 	.word	0x0500000f


	//   ....[201]....
        /*0468*/ 	.word	0x0500000f


	//   ....[202]....
        /*046c*/ 	.word	0x0500000f


	//   ....[203]....
        /*0470*/ 	.word	0x0500000f


	//   ....[204]....
        /*0474*/ 	.word	0x0500000f


	//   ....[205]....
        /*0478*/ 	.word	0x0500000f


	//   ....[206]....
        /*047c*/ 	.word	0x0500000f


	//   ....[207]....
        /*0480*/ 	.word	0x0500000f


	//   ....[208]....
        /*0484*/ 	.word	0x0500000f


	//   ....[209]....
        /*0488*/ 	.word	0x0500000f


	//   ....[210]....
        /*048c*/ 	.word	0x0500000f


	//   ....[211]....
        /*0490*/ 	.word	0x0500000f


	//   ....[212]....
        /*0494*/ 	.word	0x0500000f


	//   ....[213]....
        /*0498*/ 	.word	0x0500000f


	//   ....[214]....
        /*049c*/ 	.word	0x0500000f


	//   ....[215]....
        /*04a0*/ 	.word	0x0500000f


	//   ....[216]....
        /*04a4*/ 	.word	0x0500000f


	//   ....[217]....
        /*04a8*/ 	.word	0x0500000f


	//   ....[218]....
        /*04ac*/ 	.word	0x0500000f


	//   ....[219]....
        /*04b0*/ 	.word	0x0500000f


	//----- nvinfo : EIATTR_COOP_GROUP_INSTR_OFFSETS
	.align		4
.L_203:
        /*04b4*/ 	.byte	0x04, 0x28
        /*04b6*/ 	.short	(.L_205 - .L_204)


	//   ....[0]....
.L_204:
        /*04b8*/ 	.word	0x00000080


	//   ....[1]....
        /*04bc*/ 	.word	0x00000090


	//   ....[2]....
        /*04c0*/ 	.word	0x000002d0


	//   ....[3]....
        /*04c4*/ 	.word	0x00000430


	//   ....[4]....
        /*04c8*/ 	.word	0x00000550


	//   ....[5]....
        /*04cc*/ 	.word	0x000006b0


	//   ....[6]....
        /*04d0*/ 	.word	0x00001580


	//   ....[7]....
        /*04d4*/ 	.word	0x00002770


	//   ....[8]....
        /*04d8*/ 	.word	0x000027f0


	//   ....[9]....
        /*04dc*/ 	.word	0x00002c30


	//   ....[10]....
        /*04e0*/ 	.word	0x00002cb0


	//   ....[11]....
        /*04e4*/ 	.word	0x000041f0


	//   ....[12]....
        /*04e8*/ 	.word	0x00004270


	//   ....[13]....
        /*04ec*/ 	.word	0x000046f0


	//   ....[14]....
        /*04f0*/ 	.word	0x000048b0


	//   ....[15]....
        /*04f4*/ 	.word	0x00005bc0


	//   ....[16]....
        /*04f8*/ 	.word	0x00005c40


	//   ....[17]....
        /*04fc*/ 	.word	0x00005cb0


	//   ....[18]....
        /*0500*/ 	.word	0x00005cd0


	//   ....[19]....
        /*0504*/ 	.word	0x00007750


	//   ....[20]....
        /*0508*/ 	.word	0x00007780


	//   ....[21]....
        /*050c*/ 	.word	0x00007850


	//   ....[22]....
        /*0510*/ 	.word	0x00007880


	//   ....[23]....
        /*0514*/ 	.word	0x00008070


	//   ....[24]....
        /*0518*/ 	.word	0x000080a0


	//   ....[25]....
        /*051c*/ 	.word	0x000081e0


	//   ....[26]....
        /*0520*/ 	.word	0x00008200


	//   ....[27]....
        /*0524*/ 	.word	0x00008340


	//   ....[28]....
        /*0528*/ 	.word	0x00008360


	//   ....[29]....
        /*052c*/ 	.word	0x000084b0


	//   ....[30]....
        /*0530*/ 	.word	0x000084d0


	//   ....[31]....
        /*0534*/ 	.word	0x00008e20


	//   ....[32]....
        /*0538*/ 	.word	0x00008e50


	//   ....[33]....
        /*053c*/ 	.word	0x00008fa0


	//   ....[34]....
        /*0540*/ 	.word	0x00008fc0


	//   ....[35]....
        /*0544*/ 	.word	0x00009100


	//   ....[36]....
        /*0548*/ 	.word	0x00009120


	//   ....[37]....
        /*054c*/ 	.word	0x00009270


	//   ....[38]....
        /*0550*/ 	.word	0x00009290


	//   ....[39]....
        /*0554*/ 	.word	0x00009450


	//   ....[40]....
        /*0558*/ 	.word	0x00009620


	//   ....[41]....
        /*055c*/ 	.word	0x00009650


	//   ....[42]....
        /*0560*/ 	.word	0x00009680


	//   ....[43]....
        /*0564*/ 	.word	0x000096b0


	//   ....[44]....
        /*0568*/ 	.word	0x000096e0


	//   ....[45]....
        /*056c*/ 	.word	0x00009710


	//   ....[46]....
        /*0570*/ 	.word	0x00009860


	//   ....[47]....
        /*0574*/ 	.word	0x00009890


	//   ....[48]....
        /*0578*/ 	.word	0x000098c0


	//   ....[49]....
        /*057c*/ 	.word	0x000098f0


	//   ....[50]....
        /*0580*/ 	.word	0x00009920


	//   ....[51]....
        /*0584*/ 	.word	0x00009950


	//   ....[52]....
        /*0588*/ 	.word	0x000099e0


	//   ....[53]....
        /*058c*/ 	.word	0x00009a10


	//   ....[54]....
        /*0590*/ 	.word	0x00009a90


	//   ....[55]....
        /*0594*/ 	.word	0x0000afa0


	//   ....[56]....
        /*0598*/ 	.word	0x0000afc0


	//   ....[57]....
        /*059c*/ 	.word	0x0000b050


	//   ....[58]....
        /*05a0*/ 	.word	0x0000b070


	//   ....[59]....
        /*05a4*/ 	.word	0x0000b0f0


	//   ....[60]....
        /*05a8*/ 	.word	0x0000b110


	//   ....[61]....
        /*05ac*/ 	.word	0x0000b190


	//   ....[62]....
        /*05b0*/ 	.word	0x0000b1b0


	//   ....[63]....
        /*05b4*/ 	.word	0x0000b230


	//   ....[64]....
        /*05b8*/ 	.word	0x0000b250


	//   ....[65]....
        /*05bc*/ 	.word	0x0000b260


	//   ....[66]....
        /*05c0*/ 	.word	0x0000b270


	//   ....[67]....
        /*05c4*/ 	.word	0x0000baa0


	//   ....[68]....
        /*05c8*/ 	.word	0x0000bad0


	//   ....[69]....
        /*05cc*/ 	.word	0x0000bb90


	//   ....[70]....
        /*05d0*/ 	.word	0x0000bba0


	//   ....[71]....
        /*05d4*/ 	.word	0x0000bc30


	//   ....[72]....
        /*05d8*/ 	.word	0x0000bc40


	//   ....[73]....
        /*05dc*/ 	.word	0x0000bcd0


	//   ....[74]....
        /*05e0*/ 	.word	0x0000bce0


	//   ....[75]....
        /*05e4*/ 	.word	0x0000bd70


	//   ....[76]....
        /*05e8*/ 	.word	0x0000bd80


	//   ....[77]....
        /*05ec*/ 	.word	0x0000be10


	//   ....[78]....
        /*05f0*/ 	.word	0x0000be20


	//   ....[79]....
        /*05f4*/ 	.word	0x0000bea0


	//   ....[80]....
        /*05f8*/ 	.word	0x0000beb0


	//   ....[81]....
        /*05fc*/ 	.word	0x0000bec0


	//   ....[82]....
        /*0600*/ 	.word	0x0000bed0


	//   ....[83]....
        /*0604*/ 	.word	0x0000c340


	//   ....[84]....
        /*0608*/ 	.word	0x0000c370


	//   ....[85]....
        /*060c*/ 	.word	0x0000c3d0


	//   ....[86]....
        /*0610*/ 	.word	0x0000c480


	//   ....[87]....
        /*0614*/ 	.word	0x0000c4a0


	//   ....[88]....
        /*0618*/ 	.word	0x0000c550


	//   ....[89]....
        /*061c*/ 	.word	0x0000c560


	//   ....[90]....
        /*0620*/ 	.word	0x0000c590


	//   ....[91]....
        /*0624*/ 	.word	0x0000c620


	//   ....[92]....
        /*0628*/ 	.word	0x0000c6c0


	//   ....[93]....
        /*062c*/ 	.word	0x0000c6e0


	//   ....[94]....
        /*0630*/ 	.word	0x0000c6f0


	//   ....[95]....
        /*0634*/ 	.word	0x0000ce20


	//   ....[96]....
        /*0638*/ 	.word	0x0000ce40


	//   ....[97]....
        /*063c*/ 	.word	0x0000ce50


	//   ....[98]....
        /*0640*/ 	.word	0x0000ce90


	//   ....[99]....
        /*0644*/ 	.word	0x0000cea0


	//   ....[100]....
        /*0648*/ 	.word	0x0000cee0


	//   ....[101]....
        /*064c*/ 	.word	0x0000cef0


	//   ....[102]....
        /*0650*/ 	.word	0x0000cf30


	//   ....[103]....
        /*0654*/ 	.word	0x0000cf40


	//   ....[104]....
        /*0658*/ 	.word	0x0000cf80


	//   ....[105]....
        /*065c*/ 	.word	0x0000cf90


	//   ....[106]....
        /*0660*/ 	.word	0x0000cfa0


	//   ....[107]....
        /*0664*/ 	.word	0x0000d310


	//   ....[108]....
        /*0668*/ 	.word	0x0000d330


	//   ....[109]....
        /*066c*/ 	.word	0x0000d340


	//   ....[110]....
        /*0670*/ 	.word	0x0000d350


	//   ....[111]....
        /*0674*/ 	.word	0x0000d360


	//   ....[112]....
        /*0678*/ 	.word	0x0000d380


	//   ....[113]....
        /*067c*/ 	.word	0x0000d3f0


	//   ....[114]....
        /*0680*/ 	.word	0x0000d420


	//   ....[115]....
        /*0684*/ 	.word	0x0000d430


	//   ....[116]....
        /*0688*/ 	.word	0x0000d4a0


	//   ....[117]....
        /*068c*/ 	.word	0x0000d4b0


	//   ....[118]....
        /*0690*/ 	.word	0x0000d5b0


	//   ....[119]....
        /*0694*/ 	.word	0x0000da60


	//   ....[120]....
        /*0698*/ 	.word	0x0000dab0


	//   ....[121]....
        /*069c*/ 	.word	0x0000dae0


	//   ....[122]....
        /*06a0*/ 	.word	0x0000daf0


	//   ....[123]....
        /*06a4*/ 	.word	0x0000db20


	//   ....[124]....
        /*06a8*/ 	.word	0x0000db50


	//   ....[125]....
        /*06ac*/ 	.word	0x0000db80


	//   ....[126]....
        /*06b0*/ 	.word	0x0000dbb0


	//   ....[127]....
        /*06b4*/ 	.word	0x0000dd30


	//   ....[128]....
        /*06b8*/ 	.word	0x0000dd60


	//   ....[129]....
        /*06bc*/ 	.word	0x0000dd90


	//   ....[130]....
        /*06c0*/ 	.word	0x0000ddc0


	//   ....[131]....
        /*06c4*/ 	.word	0x0000ddf0


	//   ....[132]....
        /*06c8*/ 	.word	0x0000de20


	//   ....[133]....
        /*06cc*/ 	.word	0x0000dee0


	//   ....[134]....
        /*06d0*/ 	.word	0x0000df00


	//   ....[135]....
        /*06d4*/ 	.word	0x0000df70


	//   ....[136]....
        /*06d8*/ 	.word	0x0000e3e0


	//   ....[137]....
        /*06dc*/ 	.word	0x0000e8c0


	//   ....[138]....
        /*06e0*/ 	.word	0x0000e9b0


	//   ....[139]....
        /*06e4*/ 	.word	0x0000ea50


	//   ....[140]....
        /*06e8*/ 	.word	0x0000eab0


	//   ....[141]....
        /*06ec*/ 	.word	0x0000eba0


	//   ....[142]....
        /*06f0*/ 	.word	0x0000ec10


	//   ....[143]....
        /*06f4*/ 	.word	0x0000ed00


	//   ....[144]....
        /*06f8*/ 	.word	0x0000ed70


	//   ....[145]....
        /*06fc*/ 	.word	0x0000ee60


	//   ....[146]....
        /*0700*/ 	.word	0x0000eed0


	//   ....[147]....
        /*0704*/ 	.word	0x0000efc0


	//   ....[148]....
        /*0708*/ 	.word	0x0000f030


	//   ....[149]....
        /*070c*/ 	.word	0x0000f0d0


	//   ....[150]....
        /*0710*/ 	.word	0x0000f1d0


	//   ....[151]....
        /*0714*/ 	.word	0x0000f230


	//   ....[152]....
        /*0718*/ 	.word	0x0000f290


	//   ....[153]....
        /*071c*/ 	.word	0x0000f380


	//   ....[154]....
        /*0720*/ 	.word	0x0000f3e0


	//   ....[155]....
        /*0724*/ 	.word	0x0000f4e0


	//   ....[156]....
        /*0728*/ 	.word	0x0000f540


	//   ....[157]....
        /*072c*/ 	.word	0x0000f640


	//   ....[158]....
        /*0730*/ 	.word	0x0000f6a0


	//   ....[159]....
        /*0734*/ 	.word	0x0000f7a0


	//   ....[160]....
        /*0738*/ 	.word	0x0000f800


	//   ....[161]....
        /*073c*/ 	.word	0x0000f900


	//   ....[162]....
        /*0740*/ 	.word	0x0000f960


	//   ....[163]....
        /*0744*/ 	.word	0x0000fa60


	//   ....[164]....
        /*0748*/ 	.word	0x0000fac0


	//   ....[165]....
        /*074c*/ 	.word	0x0000fb60


	//   ....[166]....
        /*0750*/ 	.word	0x0000fce0


	//   ....[167]....
        /*0754*/ 	.word	0x0000fdc0


	//   ....[168]....
        /*0758*/ 	.word	0x0000fe70


	//   ....[169]....
        /*075c*/ 	.word	0x0000ff80


	//   ....[170]....
        /*0760*/ 	.word	0x0000ffe0


	//   ....[171]....
        /*0764*/ 	.word	0x000100f0


	//   ....[172]....
        /*0768*/ 	.word	0x00010150


	//   ....[173]....
        /*076c*/ 	.word	0x00010260


	//   ....[174]....
        /*0770*/ 	.word	0x000102c0


	//   ....[175]....
        /*0774*/ 	.word	0x000103d0


	//   ....[176]....
        /*0778*/ 	.word	0x00010430


	//   ....[177]....
        /*077c*/ 	.word	0x000104f0


	//   ....[178]....
        /*0780*/ 	.word	0x00010650


	//   ....[179]....
        /*0784*/ 	.word	0x000106f0


	//   ....[180]....
        /*0788*/ 	.word	0x00010750


	//   ....[181]....
        /*078c*/ 	.word	0x00010800


	//   ....[182]....
        /*0790*/ 	.word	0x00010860


	//   ....[183]....
        /*0794*/ 	.word	0x00010910


	//   ....[184]....
        /*0798*/ 	.word	0x00010970


	//   ....[185]....
        /*079c*/ 	.word	0x00010a20


	//   ....[186]....
        /*07a0*/ 	.word	0x00010a80


	//   ....[187]....
        /*07a4*/ 	.word	0x00010b30


	//   ....[188]....
        /*07a8*/ 	.word	0x00010b90


	//   ....[189]....
        /*07ac*/ 	.word	0x00010c40


	//   ....[190]....
        /*07b0*/ 	.word	0x00010d20


	//   ....[191]....
        /*07b4*/ 	.word	0x00010dc0


	//   ....[192]....
        /*07b8*/ 	.word	0x00010e20


	//   ....[193]....
        /*07bc*/ 	.word	0x00010ef0


	//   ....[194]....
        /*07c0*/ 	.word	0x00010f50


	//   ....[195]....
        /*07c4*/ 	.word	0x00011020


	//   ....[196]....
        /*07c8*/ 	.word	0x00011080


	//   ....[197]....
        /*07cc*/ 	.word	0x00011160


	//   ....[198]....
        /*07d0*/ 	.word	0x000111c0


	//   ....[199]....
        /*07d4*/ 	.word	0x00011290


	//   ....[200]....
        /*07d8*/ 	.word	0x000112f0


	//   ....[201]....
        /*07dc*/ 	.word	0x000113c0


	//   ....[202]....
        /*07e0*/ 	.word	0x00011450


	//   ....[203]....
        /*07e4*/ 	.word	0x000114f0


	//   ....[204]....
        /*07e8*/ 	.word	0x00011610


	//   ....[205]....
        /*07ec*/ 	.word	0x00011680


	//   ....[206]....
        /*07f0*/ 	.word	0x000116f0


	//   ....[207]....
        /*07f4*/ 	.word	0x00011760


	//   ....[208]....
        /*07f8*/ 	.word	0x000117d0


	//   ....[209]....
        /*07fc*/ 	.word	0x00011850


	//   ....[210]....
        /*0800*/ 	.word	0x000118e0


	//   ....[211]....
        /*0804*/ 	.word	0x00011970


	//   ....[212]....
        /*0808*/ 	.word	0x000119e0


	//   ....[213]....
        /*080c*/ 	.word	0x00011a50


	//   ....[214]....
        /*0810*/ 	.word	0x00011ac0


	//   ....[215]....
        /*0814*/ 	.word	0x00011b40


	//   ....[216]....
        /*0818*/ 	.word	0x00011bb0


	//   ....[217]....
        /*081c*/ 	.word	0x00011c50


	//   ....[218]....
        /*0820*/ 	.word	0x00011ce0


	//   ....[219]....
        /*0824*/ 	.word	0x00011e00


	//----- nvinfo : EIATTR_REG_RECONFIG
	.align		4
.L_205:
        /*0828*/ 	.byte	0x01, 0x54
	.zero		2


	//----- nvinfo : EIATTR_SYSCALL_OFFSETS
	.align		4
        /*082c*/ 	.byte	0x04, 0x46
        /*082e*/ 	.short	(.L_207 - .L_206)


	//   ....[0]....
.L_206:
        /*0830*/ 	.word	0x00001760


	//   ....[1]....
        /*0834*/ 	.word	0x0000a5f0


	//   ....[2]....
        /*0838*/ 	.word	0x0000a740


	//   ....[3]....
        /*083c*/ 	.word	0x0000a830


	//   ....[4]....
        /*0840*/ 	.word	0x0000b700


	//----- nvinfo : EIATTR_MBARRIER_INSTR_OFFSETS
	.align		4
.L_207:
        /*0844*/ 	.byte	0x04, 0x39
        /*0846*/ 	.short	(.L_209 - .L_208)


	//   ....[0]....
.L_208:
        /*0848*/ 	.word	0x00000180
        /*084c*/ 	.word	0x000000ff
        /*0850*/ 	.word	0x00022800
        /*0854*/ 	.short	0x0100
        /*0856*/ 	.byte	0x08
	.zero		1


	//   ....[1]....
        /*0858*/ 	.word	0x00000190
        /*085c*/ 	.word	0x000000ff
        /*0860*/ 	.word	0x00022820
        /*0864*/ 	.short	0x0100
        /*0866*/ 	.byte	0x08
	.zero		1


	//   ....[2]....
        /*0868*/ 	.word	0x00000280
        /*086c*/ 	.word	0x000000ff
        /*0870*/ 	.word	0x00022830
        /*0874*/ 	.short	0x0100
        /*0876*/ 	.byte	0x08
	.zero		1


	//   ....[3]....
        /*0878*/ 	.word	0x00000290
        /*087c*/ 	.word	0x000000ff
        /*0880*/ 	.word	0x00022840
        /*0884*/ 	.short	0x0100
        /*0886*/ 	.byte	0x08
	.zero		1


	//   ....[4]....
        /*0888*/ 	.word	0x000002a0
        /*088c*/ 	.word	0x000000ff
        /*0890*/ 	.word	0x00022838
        /*0894*/ 	.short	0x0100
        /*0896*/ 	.byte	0x08
	.zero		1


	//   ....[5]....
        /*0898*/ 	.word	0x000002b0
        /*089c*/ 	.word	0x000000ff
        /*08a0*/ 	.word	0x00022848
        /*08a4*/ 	.short	0x0100
        /*08a6*/ 	.byte	0x08
	.zero		1


	//   ....[6]....
        /*08a8*/ 	.word	0x000003e0
        /*08ac*/ 	.word	0x000000ff
        /*08b0*/ 	.word	0x00022850
        /*08b4*/ 	.short	0x0100
        /*08b6*/ 	.byte	0x08
	.zero		1


	//   ....[7]....
        /*08b8*/ 	.word	0x000003f0
        /*08bc*/ 	.word	0x000000ff
        /*08c0*/ 	.word	0x00022860
        /*08c4*/ 	.short	0x0100
        /*08c6*/ 	.byte	0x08
	.zero		1


	//   ....[8]....
        /*08c8*/ 	.word	0x00000400
        /*08cc*/ 	.word	0x000000ff
        /*08d0*/ 	.word	0x00022858
        /*08d4*/ 	.short	0x0100
        /*08d6*/ 	.byte	0x08
	.zero		1


	//   ....[9]....
        /*08d8*/ 	.word	0x00000410
        /*08dc*/ 	.word	0x000000ff
        /*08e0*/ 	.word	0x00022868
        /*08e4*/ 	.short	0x0100
        /*08e6*/ 	.byte	0x08
	.zero		1


	//   ....[10]....
        /*08e8*/ 	.word	0x00000500
        /*08ec*/ 	.word	0x000000ff
        /*08f0*/ 	.word	0x00022870
        /*08f4*/ 	.short	0x0100
        /*08f6*/ 	.byte	0x06
	.zero		1


	//   ....[11]....
        /*08f8*/ 	.word	0x00000510
        /*08fc*/ 	.word	0x000000ff
        /*0900*/ 	.word	0x00022880
        /*0904*/ 	.short	0x0100
        /*0906*/ 	.byte	0x06
	.zero		1


	//   ....[12]....
        /*0908*/ 	.word	0x00000520
        /*090c*/ 	.word	0x000000ff
        /*0910*/ 	.word	0x00022878
        /*0914*/ 	.short	0x0100
        /*0916*/ 	.byte	0x06
	.zero		1


	//   ....[13]....
        /*0918*/ 	.word	0x00000530
        /*091c*/ 	.word	0x000000ff
        /*0920*/ 	.word	0x00022888
        /*0924*/ 	.short	0x0100
        /*0926*/ 	.byte	0x06
	.zero		1


	//   ....[14]....
        /*0928*/ 	.word	0x00000660
        /*092c*/ 	.word	0x000000ff
        /*0930*/ 	.word	0x00022890
        /*0934*/ 	.short	0x0100
        /*0936*/ 	.byte	0x08
	.zero		1


	//   ....[15]....
        /*0938*/ 	.word	0x00000670
        /*093c*/ 	.word	0x000000ff
        /*0940*/ 	.word	0x000228a0
        /*0944*/ 	.short	0x0100
        /*0946*/ 	.byte	0x08
	.zero		1


	//   ....[16]....
        /*0948*/ 	.word	0x00000680
        /*094c*/ 	.word	0x000000ff
        /*0950*/ 	.word	0x00022898
        /*0954*/ 	.short	0x0100
        /*0956*/ 	.byte	0x08
	.zero		1


	//   ....[17]....
        /*0958*/ 	.word	0x00000690
        /*095c*/ 	.word	0x000000ff
        /*0960*/ 	.word	0x000228a8
        /*0964*/ 	.short	0x0100
        /*0966*/ 	.byte	0x08
	.zero		1


	//   ....[18]....
        /*0968*/ 	.word	0x000007d0
        /*096c*/ 	.word	0x000000ff
        /*0970*/ 	.word	0x000228b0
        /*0974*/ 	.short	0x0100
        /*0976*/ 	.byte	0x08
	.zero		1


	//   ....[19]....
        /*0978*/ 	.word	0x000007e0
        /*097c*/ 	.word	0x000000ff
        /*0980*/ 	.word	0x000228c0
        /*0984*/ 	.short	0x0100
        /*0986*/ 	.byte	0x08
	.zero		1


	//   ....[20]....
        /*0988*/ 	.word	0x000007f0
        /*098c*/ 	.word	0x000000ff
        /*0990*/ 	.word	0x000228b8
        /*0994*/ 	.short	0x0100
        /*0996*/ 	.byte	0x08
	.zero		1


	//   ....[21]....
        /*0998*/ 	.word	0x00000800
        /*099c*/ 	.word	0x000000ff
        /*09a0*/ 	.word	0x000228c8
        /*09a4*/ 	.short	0x0100
        /*09a6*/ 	.byte	0x08
	.zero		1


	//   ....[22]....
        /*09a8*/ 	.word	0x000017d0
        /*09ac*/ 	.word	0x000000ff
        /*09b0*/ 	.word	0x00022800
        /*09b4*/ 	.short	0x010a
        /*09b6*/ 	.byte	0x2d
	.zero		1


	//   ....[23]....
        /*09b8*/ 	.word	0x000018a0
        /*09bc*/ 	.word	0x000000ff
        /*09c0*/ 	.word	0x00022830
        /*09c4*/ 	.short	0x010a
        /*09c6*/ 	.byte	0x16
	.zero		1


	//   ....[24]....
        /*09c8*/ 	.word	0x000018e0
        /*09cc*/ 	.word	0x000000ff
        /*09d0*/ 	.word	0x00022830
        /*09d4*/ 	.short	0x010a
        /*09d6*/ 	.byte	0x16
	.zero		1


	//   ....[25]....
        /*09d8*/ 	.word	0x00002140
        /*09dc*/ 	.word	0x000000ff
        /*09e0*/ 	.word	0x00000000
        /*09e4*/ 	.short	0x0101
        /*09e6*/ 	.byte	0x06
	.zero		1


	//   ....[26]....
        /*09e8*/ 	.word	0x000034d0
        /*09ec*/ 	.word	0x000000ff
        /*09f0*/ 	.word	0x00022850
        /*09f4*/ 	.short	0x010a
        /*09f6*/ 	.byte	0x16
	.zero		1


	//   ....[27]....
        /*09f8*/ 	.word	0x00003510
        /*09fc*/ 	.word	0x000000ff
        /*0a00*/ 	.word	0x00022850
        /*0a04*/ 	.short	0x010a
        /*0a06*/ 	.byte	0x16
	.zero		1


	//   ....[28]....
        /*0a08*/ 	.word	0x00003830
        /*0a0c*/ 	.word	0x000000ff
        /*0a10*/ 	.word	0x00000000
        /*0a14*/ 	.short	0x0101
        /*0a16*/ 	.byte	0x16
	.zero		1


	//   ....[29]....
        /*0a18*/ 	.word	0x000039a0
        /*0a1c*/ 	.word	0x000000ff
        /*0a20*/ 	.word	0x00022830
        /*0a24*/ 	.short	0x010a
        /*0a26*/ 	.byte	0x18
	.zero		1


	//   ....[30]....
        /*0a28*/ 	.word	0x000039e0
        /*0a2c*/ 	.word	0x000000ff
        /*0a30*/ 	.word	0x00022830
        /*0a34*/ 	.short	0x010a
        /*0a36*/ 	.byte	0x18
	.zero		1


	//   ....[31]....
        /*0a38*/ 	.word	0x00003f30
        /*0a3c*/ 	.word	0x000000ff
        /*0a40*/ 	.word	0x00000000
        /*0a44*/ 	.short	0x0101
        /*0a46*/ 	.byte	0x06
	.zero		1


	//   ....[32]....
        /*0a48*/ 	.word	0x00005880
        /*0a4c*/ 	.word	0x000000ff
        /*0a50*/ 	.word	0x00022850
        /*0a54*/ 	.short	0x010a
        /*0a56*/ 	.byte	0x18
	.zero		1


	//   ....[33]....
        /*0a58*/ 	.word	0x000058d0
        /*0a5c*/ 	.word	0x000000ff
        /*0a60*/ 	.word	0x00022850
        /*0a64*/ 	.short	0x010a
        /*0a66*/ 	.byte	0x18
	.zero		1


	//   ....[34]....
        /*0a68*/ 	.word	0x00005ba0
        /*0a6c*/ 	.word	0x000000ff
        /*0a70*/ 	.word	0x00000000
        /*0a74*/ 	.short	0x0101
        /*0a76*/ 	.byte	0x18
	.zero		1


	//   ....[35]....
        /*0a78*/ 	.word	0x00008060
        /*0a7c*/ 	.word	0x00000003
        /*0a80*/ 	.word	0x00000000
        /*0a84*/ 	.short	0x0101
        /*0a86*/ 	.byte	0x3f
	.zero		1


	//   ....[36]....
        /*0a88*/ 	.word	0x0000ad10
        /*0a8c*/ 	.word	0x00000021
        /*0a90*/ 	.word	0x00022840
        /*0a94*/ 	.short	0x010a
        /*0a96*/ 	.byte	0x3f
	.zero		1


	//   ....[37]....
        /*0a98*/ 	.word	0x0000b370
        /*0a9c*/ 	.word	0x00000021
        /*0aa0*/ 	.word	0x00022830
        /*0aa4*/ 	.short	0x0107
        /*0aa6*/ 	.byte	0x3f
	.zero		1


	//   ....[38]....
        /*0aa8*/ 	.word	0x0000b450
        /*0aac*/ 	.word	0x00000021
        /*0ab0*/ 	.word	0x00022830
        /*0ab4*/ 	.short	0x0101
        /*0ab6*/ 	.byte	0x3f
	.zero		1


	//   ....[39]....
        /*0ab8*/ 	.word	0x0000bfd0
        /*0abc*/ 	.word	0x00000016
        /*0ac0*/ 	.word	0x00022800
        /*0ac4*/ 	.short	0x0107
        /*0ac6*/ 	.byte	0x3f
	.zero		1


	//   ....[40]....
        /*0ac8*/ 	.word	0x0000c0c0
        /*0acc*/ 	.word	0x00000016
        /*0ad0*/ 	.word	0x00022800
        /*0ad4*/ 	.short	0x0101
        /*0ad6*/ 	.byte	0x3f
	.zero		1


	//   ....[41]....
        /*0ad8*/ 	.word	0x0000c0e0
        /*0adc*/ 	.word	0x00000016
        /*0ae0*/ 	.word	0x00022820
        /*0ae4*/ 	.short	0x010a
        /*0ae6*/ 	.byte	0x3f
	.zero		1


	//   ....[42]....
        /*0ae8*/ 	.word	0x0000c170
        /*0aec*/ 	.word	0x00000021
        /*0af0*/ 	.word	0x00022860
        /*0af4*/ 	.short	0x010a
        /*0af6*/ 	.byte	0x3f
	.zero		1


	//   ....[43]....
        /*0af8*/ 	.word	0x0000c870
        /*0afc*/ 	.word	0x00000021
        /*0b00*/ 	.word	0x00022850
        /*0b04*/ 	.short	0x0107
        /*0b06*/ 	.byte	0x3f
	.zero		1


	//   ....[44]....
        /*0b08*/ 	.word	0x0000c940
        /*0b0c*/ 	.word	0x00000021
        /*0b10*/ 	.word	0x00022850
        /*0b14*/ 	.short	0x0101
        /*0b16*/ 	.byte	0x3f
	.zero		1


	//   ....[45]....
        /*0b18*/ 	.word	0x0000cc80
        /*0b1c*/ 	.word	0x0000000a
        /*0b20*/ 	.word	0x00022840
        /*0b24*/ 	.short	0x010a
        /*0b26*/ 	.byte	0x3f
	.zero		1


	//   ....[46]....
        /*0b28*/ 	.word	0x0000d050
        /*0b2c*/ 	.word	0x0000000a
        /*0b30*/ 	.word	0x00022830
        /*0b34*/ 	.short	0x0107
        /*0b36*/ 	.byte	0x3f
	.zero		1


	//   ....[47]....
        /*0b38*/ 	.word	0x0000d110
        /*0b3c*/ 	.word	0x0000000a
        /*0b40*/ 	.word	0x00022830
        /*0b44*/ 	.short	0x0101
        /*0b46*/ 	.byte	0x3f
	.zero		1


	//   ....[48]....
        /*0b48*/ 	.word	0x0000d140
        /*0b4c*/ 	.word	0x0000000a
        /*0b50*/ 	.word	0x00022860
        /*0b54*/ 	.short	0x010a
        /*0b56*/ 	.byte	0x3f
	.zero		1


	//   ....[49]....
        /*0b58*/ 	.word	0x0000d660
        /*0b5c*/ 	.word	0x0000000a
        /*0b60*/ 	.word	0x00022850
        /*0b64*/ 	.short	0x0107
        /*0b66*/ 	.byte	0x3f
	.zero		1


	//   ....[50]....
        /*0b68*/ 	.word	0x0000d720
        /*0b6c*/ 	.word	0x0000000a
        /*0b70*/ 	.word	0x00022850
        /*0b74*/ 	.short	0x0101
        /*0b76*/ 	.byte	0x3f
	.zero		1


	//   ....[51]....
        /*0b78*/ 	.word	0x0000e360
        /*0b7c*/ 	.word	0x00000007
        /*0b80*/ 	.word	0x00022820
        /*0b84*/ 	.short	0x010a
        /*0b86*/ 	.byte	0x3f
	.zero		1


	//   ....[52]....
        /*0b88*/ 	.word	0x0000e4e0
        /*0b8c*/ 	.word	0x00000005
        /*0b90*/ 	.word	0x00022840
        /*0b94*/ 	.short	0x010a
        /*0b96*/ 	.byte	0x3f
	.zero		1


	//   ....[53]....
        /*0b98*/ 	.word	0x0000e580
        /*0b9c*/ 	.word	0x00000003
        /*0ba0*/ 	.word	0x00022840
        /*0ba4*/ 	.short	0x010a
        /*0ba6*/ 	.byte	0x3f
	.zero		1


	//   ....[54]....
        /*0ba8*/ 	.word	0x0000e5c0
        /*0bac*/ 	.word	0x00000005
        /*0bb0*/ 	.word	0x00022860
        /*0bb4*/ 	.short	0x010a
        /*0bb6*/ 	.byte	0x3f
	.zero		1


	//   ....[55]....
        /*0bb8*/ 	.word	0x0000e600
        /*0bbc*/ 	.word	0x00000003
        /*0bc0*/ 	.word	0x00022860
        /*0bc4*/ 	.short	0x010a
        /*0bc6*/ 	.byte	0x3f
	.zero		1


	//   ....[56]....
        /*0bc8*/ 	.word	0x0000e670
        /*0bcc*/ 	.word	0x00000003
        /*0bd0*/ 	.word	0x00022800
        /*0bd4*/ 	.short	0x010a
        /*0bd6*/ 	.byte	0x3f
	.zero		1


	//   ....[57]....
        /*0bd8*/ 	.word	0x0000e6d0
        /*0bdc*/ 	.word	0x00000003
        /*0be0*/ 	.word	0x00022830
        /*0be4*/ 	.short	0x010a
        /*0be6*/ 	.byte	0x3f
	.zero		1


	//   ....[58]....
        /*0be8*/ 	.word	0x0000e730
        /*0bec*/ 	.word	0x00000009
        /*0bf0*/ 	.word	0x00022850
        /*0bf4*/ 	.short	0x010a
        /*0bf6*/ 	.byte	0x3f
	.zero		1


	//   ....[59]....
        /*0bf8*/ 	.word	0x0000e790
        /*0bfc*/ 	.word	0x00000000
        /*0c00*/ 	.word	0x00022830
        /*0c04*/ 	.short	0x010a
        /*0c06*/ 	.byte	0x3f
	.zero		1


	//   ....[60]....
        /*0c08*/ 	.word	0x0000e7f0
        /*0c0c*/ 	.word	0x0000000a
        /*0c10*/ 	.word	0x00022850
        /*0c14*/ 	.short	0x010a
        /*0c16*/ 	.byte	0x3f
	.zero		1


	//   ....[61]....
        /*0c18*/ 	.word	0x0000e900
        /*0c1c*/ 	.word	0x00000021
        /*0c20*/ 	.word	0x00022840
        /*0c24*/ 	.short	0x010a
        /*0c26*/ 	.byte	0x3f
	.zero		1


	//   ....[62]....
        /*0c28*/ 	.word	0x0000fbe0
        /*0c2c*/ 	.word	0x00000016
        /*0c30*/ 	.word	0x00022820
        /*0c34*/ 	.short	0x010a
        /*0c36*/ 	.byte	0x3f
	.zero		1


	//   ....[63]....
        /*0c38*/ 	.word	0x0000fc30
        /*0c3c*/ 	.word	0x00000021
        /*0c40*/ 	.word	0x00022860
        /*0c44*/ 	.short	0x010a
        /*0c46*/ 	.byte	0x3f
	.zero		1


	//   ....[64]....
        /*0c48*/ 	.word	0x000105a0
        /*0c4c*/ 	.word	0x0000000a
        /*0c50*/ 	.word	0x00022840
        /*0c54*/ 	.short	0x010a
        /*0c56*/ 	.byte	0x3f
	.zero		1


	//   ....[65]....
        /*0c58*/ 	.word	0x00010c70
        /*0c5c*/ 	.word	0x0000000a
        /*0c60*/ 	.word	0x00022860
        /*0c64*/ 	.short	0x010a
        /*0c66*/ 	.byte	0x3f
	.zero		1


	//   ....[66]....
        /*0c68*/ 	.word	0x00011d20
        /*0c6c*/ 	.word	0x00000007
        /*0c70*/ 	.word	0x00022820
        /*0c74*/ 	.short	0x010a
        /*0c76*/ 	.byte	0x3f
	.zero		1


	//   ....[67]....
        /*0c78*/ 	.word	0x00011ec0
        /*0c7c*/ 	.word	0x00000005
        /*0c80*/ 	.word	0x00022840
        /*0c84*/ 	.short	0x010a
        /*0c86*/ 	.byte	0x3f
	.zero		1


	//   ....[68]....
        /*0c88*/ 	.word	0x00011f10
        /*0c8c*/ 	.word	0x00000003
        /*0c90*/ 	.word	0x00022840
        /*0c94*/ 	.short	0x010a
        /*0c96*/ 	.byte	0x3f
	.zero		1


	//   ....[69]....
        /*0c98*/ 	.word	0x00011f60
        /*0c9c*/ 	.word	0x00000005
        /*0ca0*/ 	.word	0x00022860
        /*0ca4*/ 	.short	0x010a
        /*0ca6*/ 	.byte	0x3f
	.zero		1


	//----- nvinfo : EIATTR_NUM_MBARRIERS
	.align		4
.L_209:
        /*0ca8*/ 	.byte	0x03, 0x38
        /*0caa*/ 	.short	0x0016


	//----- nvinfo : EIATTR_EXIT_INSTR_OFFSETS
	.align		4
        /*0cac*/ 	.byte	0x04, 0x1c
        /*0cae*/ 	.short	(.L_211 - .L_210)


	//   ....[0]....
.L_210:
        /*0cb0*/ 	.word	0x000009b0


	//   ....[1]....
        /*0cb4*/ 	.word	0x00009400


	//   ....[2]....
        /*0cb8*/ 	.word	0x0000e650


	//----- nvinfo : EIATTR_MAX_THREADS
	.align		4
.L_211:
        /*0cbc*/ 	.byte	0x04, 0x05
        /*0cbe*/ 	.short	(.L_213 - .L_212)
.L_212:
        /*0cc0*/ 	.word	0x00000180
        /*0cc4*/ 	.word	0x00000001
        /*0cc8*/ 	.word	0x00000001


	//----- nvinfo : EIATTR_CRS_STACK_SIZE
	.align		4
.L_213:
        /*0ccc*/ 	.byte	0x04, 0x1e
        /*0cce*/ 	.short	(.L_215 - .L_214)
.L_214:
        /*0cd0*/ 	.word	0x00000000


	//----- nvinfo : EIATTR_CBANK_PARAM_SIZE
	.align		4
.L_215:
        /*0cd4*/ 	.byte	0x03, 0x19
        /*0cd6*/ 	.short	0x0af0


	//----- nvinfo : EIATTR_PARAM_CBANK
	.align		4
        /*0cd8*/ 	.byte	0x04, 0x0a
        /*0cda*/ 	.short	(.L_217 - .L_216)
	.align		4
.L_216:
        /*0cdc*/ 	.word	index@(.nv.constant0._ZN7cutlass13device_kernelIN5flash11enable_sm90INS1_16FlashAttnFwdSm90INS1_25CollectiveMainloopFwdSm90ILi2EN4cute5tupleIJNS5_1CILi1EEES8_S8_EEENS6_IJNS7_ILi128EEENS7_ILi96EEENS7_ILi64EEEEEELi256ENS_6half_tEfNS_4arch4Sm90ELb0ELb0ELb1ELb1ELb1ELb0ELb0ELb1ELb0ELb1ELb0ELb0EEENS1_21CollectiveEpilogueFwdINS6_IJSA_NS7_ILi256EEESB_EEES9_SE_SG_Li256ELb1ELb1ELb0ELb0EEENS1_36VarlenDynamicPersistentTileSchedulerILi128ELi96ELi256ELi128ELb0ELb1ELb1ELb0ELb1ELb1EEEEEEEEEvNT_6ParamsE)
        /*0ce0*/ 	.short	0x0210
        /*0ce2*/ 	.short	0x0af0


	//----- nvinfo : EIATTR_SW_WAR
	.align		4
.L_217:
        /*0ce4*/ 	.byte	0x04, 0x36
        /*0ce6*/ 	.short	(.L_219 - .L_218)
.L_218:
        /*0ce8*/ 	.word	0x00000008
.L_219:


//--------------------- .nv.info._ZN7cutlass13device_kernelIN5flash11enable_sm90INS1_16FlashAttnFwdSm90INS1_25CollectiveMainloopFwdSm90ILi2EN4cute5tupleIJNS5_1CILi1EEES8_S8_EEENS6_IJNS7_ILi128EEENS7_ILi96EEENS7_ILi64EEEEEELi256ENS_6half_tEfNS_4arch4Sm90ELb0ELb0ELb1ELb1ELb1ELb1ELb0ELb1ELb0ELb1ELb0ELb0EEENS1_21CollectiveEpilogueFwdINS6_IJSA_NS7_ILi256EEESB_EEES9_SE_SG_Li256ELb1ELb1ELb0ELb0EEENS1_36VarlenDynamicPersistentTileSchedulerILi128ELi96ELi256ELi128ELb0ELb1ELb1ELb0ELb1ELb1EEEEEEEEEvNT_6ParamsE --------------------------
	.section	.nv.info._ZN7cutlass13device_kernelIN5flash11enable_sm90INS1_16FlashAttnFwdSm90INS1_25CollectiveMainloopFwdSm90ILi2EN4cute5tupleIJNS5_1CILi1EEES8_S8_EEENS6_IJNS7_ILi128EEENS7_ILi96EEENS7_ILi64EEEEEELi256ENS_6half_tEfNS_4arch4Sm90ELb0ELb0ELb1ELb1ELb1ELb1ELb0ELb1ELb0ELb1ELb0ELb0EEENS1_21CollectiveEpilogueFwdINS6_IJSA_NS7_ILi256EEESB_EEES9_SE_SG_Li256ELb1ELb1ELb0ELb0EEENS1_36VarlenDynamicPersistentTileSchedulerILi128ELi96ELi256ELi128ELb0ELb1ELb1ELb0ELb1ELb1EEEEEEEEEvNT_6ParamsE,"",@"SHT_CUDA_INFO"
	.sectionflags	@""
	.align	4


	//----- nvinfo : EIATTR_CUDA_API_VERSION
	.align		4
        /*0000*/ 	.byte	0x04, 0x37
        /*0002*/ 	.short	(.L_221 - .L_220)
.L_220:
        /*0004*/ 	.word	0x00000082


	//----- nvinfo : EIATTR_KPARAM_INFO
	.align		4
.L_221:
        /*0008*/ 	.byte	0x04, 0x17
        /*000a*/ 	.short	(.L_223 - .L_222)
.L_222:
        /*000c*/ 	.word	0x00000000
        /*0010*/ 	.short	0x0000
        /*0012*/ 	.short	0x0070
        /*0014*/ 	.byte	0x00, 0xf0, 0x01, 0x2a


	//----- nvinfo : EIATTR_SPARSE_MMA_MASK
	.align		4
.L_223:
        /*0018*/ 	.byte	0x03, 0x50
        /*001a*/ 	.short	0x0000


	//----- nvinfo : EIATTR_MAXREG_COUNT
	.align		4
        /*001c*/ 	.byte	0x03, 0x1b
        /*001e*/ 	.short	0x00a8


	//----- nvinfo : EIATTR_NUM_BARRIERS
	.align		4
        /*0020*/ 	.byte	0x02, 0x4c
        /*0022*/ 	.byte	0x10
	.zero		1


	//----- nvinfo : EIATTR_EXTERNS
	.align		4
        /*0024*/ 	.byte	0x04, 0x0f
        /*0026*/ 	.short	(.L_225 - .L_224)


	//   ....[0]....
	.align		4
.L_224:
        /*0028*/ 	.word	index@(__assertfail)


	//----- nvinfo : EIATTR_ANNOTATIONS
	.align		4
.L_225:
        /*002c*/ 	.byte	0x04, 0x55
        /*002e*/ 	.short	(.L_227 - .L_226)


	//   ....[0]....
.L_226:
        /* <DEDUP_REMOVED lines=50> */


	//----- nvinfo : EIATTR_MERCURY_ISA_VERSION
	.align		4
.L_227:
        /*0338*/ 	.byte	0x03, 0x5f
        /*033a*/ 	.short	0x0101


	//----- nvinfo : EIATTR_UNUSED_LOAD_BYTE_OFFSET
	.align		4
        /*033c*/ 	.byte	0x04, 0x44
        /*033e*/ 	.short	(.L_229 - .L_228)


	//   ....[0]....
.L_228:
        /*0340*/ 	.word	0x00000a40
        /*0344*/ 	.word	0x0000fff0


	//   ....[1]....
        /*0348*/ 	.word	0x0000d9d0
        /*034c*/ 	.word	0x0000fff0


	//----- nvinfo : EIATTR_INT_WARP_WIDE_INSTR_OFFSETS
	.align		4
.L_229:
        /*0350*/ 	.byte	0x04, 0x31
        /*0352*/ 	.short	(.L_231 - .L_230)


	//   ....[0]....
.L_230:
        /*0354*/ 	.word	0x00000120


	//   ....[1]....
        /*0358*/ 	.word	0x000001c0


	//   ....[2]....
        /*035c*/ 	.word	0x00000230


	//   ....[3]....
        /*0360*/ 	.word	0x00012fd0


	//   ....[4]....
        /*0364*/ 	.word	0x00013060


	//   ....[5]....
        /*0368*/ 	.word	0x00016460


	//   ....[6]....
        /*036c*/ 	.word	0x000164f0


	//----- nvinfo : EIATTR_COOP_GROUP_MASK_REGIDS
	.align		4
.L_231:
        /*0370*/ 	.byte	0x04, 0x29
        /*0372*/ 	.short	(.L_233 - .L_232)


	//   ....[0]....
.L_232:
        /*0374*/ 	.word	0xffffffff


	//   ....[1]....
        /*0378*/ 	.word	0xffffffff


	//   ....[2]....
        /*037c*/ 	.word	0xffffffff


	//   ....[3]....
        /*0380*/ 	.word	0xffffffff


	//   ....[4]....
        /*0384*/ 	.word	0xffffffff


	//   ....[5]....
        /*0388*/ 	.word	0xffffffff


	//   ....[6]....
        /*038c*/ 	.word	0xffffffff


	//   ....[7]....
        /*0390*/ 	.word	0xffffffff


	//   ....[8]....
        /*0394*/ 	.word	0xffffffff


	//   ....[9]....
        /*0398*/ 	.word	0xffffffff


	//   ....[10]....
        /*039c*/ 	.word	0xffffffff


	//   ....[11]....
        /*03a0*/ 	.word	0xffffffff


	//   ....[12]....
        /*03a4*/ 	.word	0xffffffff


	//   ....[13]....
        /*03a8*/ 	.word	0xffffffff


	//   ....[14]....
        /*03ac*/ 	.word	0xffffffff


	//   ....[15]....
        /*03b0*/ 	.word	0xffffffff


	//   ....[16]....
        /*03b4*/ 	.word	0xffffffff


	//   ....[17]....
        /*03b8*/ 	.word	0xffffffff


	//   ....[18]....
        /*03bc*/ 	.word	0xffffffff


	//   ....[19]....
        /*03c0*/ 	.word	0xffffffff


	//   ....[20]....
        /*03c4*/ 	.word	0xffffffff


	//   ....[21]....
        /*03c8*/ 	.word	0xffffffff


	//   ....[22]....
        /*03cc*/ 	.word	0xffffffff


	//   ....[23]....
        /*03d0*/ 	.word	0xffffffff


	//   ....[24]....
        /*03d4*/ 	.word	0xffffffff


	//   ....[25]....
        /*03d8*/ 	.word	0xffffffff


	//   ....[26]....
        /*03dc*/ 	.word	0xffffffff


	//   ....[27]....
        /*03e0*/ 	.word	0xffffffff


	//   ....[28]....
        /*03e4*/ 	.word	0xffffffff


	//   ....[29]....
        /*03e8*/ 	.word	0xffffffff


	//   ....[30]....
        /*03ec*/ 	.word	0xffffffff


	//   ....[31]....
        /*03f0*/ 	.word	0xffffffff


	//   ....[32]....
        /*03f4*/ 	.word	0xffffffff


	//   ....[33]....
        /*03f8*/ 	.word	0xffffffff


	//   ....[34]....
        /*03fc*/ 	.word	0xffffffff


	//   ....[35]....
        /*0400*/ 	.word	0xffffffff


	//   ....[36]....
        /*0404*/ 	.word	0xffffffff


	//   ....[37]....
        /*0408*/ 	.word	0xffffffff


	//   ....[38]....
        /*040c*/ 	.word	0xffffffff


	//   ....[39]....
        /*0410*/ 	.word	0xffffffff


	//   ....[40]....
        /*0414*/ 	.word	0xffffffff


	//   ....[41]....
        /*0418*/ 	.word	0xffffffff


	//   ....[42]....
        /*041c*/ 	.word	0xffffffff


	//   ....[43]....
        /*0420*/ 	.word	0xffffffff


	//   ....[44]....
        /*0424*/ 	.word	0xffffffff


	//   ....[45]....
        /*0428*/ 	.word	0xffffffff


	//   ....[46]....
        /*042c*/ 	.word	0xffffffff


	//   ....[47]....
        /*0430*/ 	.word	0xffffffff


	//   ....[48]....
        /*0434*/ 	.word	0xffffffff


	//   ....[49]....
        /*0438*/ 	.word	0xffffffff


	//   ....[50]....
        /*043c*/ 	.word	0xffffffff


	//   ....[51]....
        /*0440*/ 	.word	0xffffffff


	//   ....[52]....
        /*0444*/ 	.word	0xffffffff


	//   ....[53]....
        /*0448*/ 	.word	0xffffffff


	//   ....[54]....
        /*044c*/ 	.word	0xffffffff


	//   ....[55]....
        /*0450*/ 	.word	0xffffffff


	//   ....[56]....
        /*0454*/ 	.word	0xffffffff


	//   ....[57]....
        /*0458*/ 	.word	0xffffffff


	//   ....[58]....
        /*045c*/ 	.word	0xffffffff


	//   ....[59]....
        /*0460*/ 	.word	0xffffffff


	//   ....[60]....
        /*0464*/ 	.word	0xffffffff


	//   ....[61]....
        /*0468*/ 	.word	0xffffffff


	//   ....[62]....
        /*046c*/ 	.word	0xffffffff


	//   ....[63]....
        /*0470*/ 	.word	0xffffffff


	//   ....[64]....
        /*0474*/ 	.word	0xffffffff


	//   ....[65]....
        /*0478*/ 	.word	0xffffffff


	//   ....[66]....
        /*047c*/ 	.word	0xffffffff


	//   ....[67]....
        /*0480*/ 	.word	0xffffffff


	//   ....[68]....
        /*0484*/ 	.word	0xffffffff


	//   ....[69]....
        /*0488*/ 	.word	0xffffffff


	//   ....[70]....
        /*048c*/ 	.word	0xffffffff


	//   ....[71]....
        /*0490*/ 	.word	0xffffffff


	//   ....[72]....
        /*0494*/ 	.word	0xffffffff


	//   ....[73]....
        /*0498*/ 	.word	0xffffffff


	//   ....[74]....
        /*049c*/ 	.word	0xffffffff


	//   ....[75]....
        /*04a0*/ 	.word	0xffffffff


	//   ....[76]....
        /*04a4*/ 	.word	0xffffffff


	//   ....[77]....
        /*04a8*/ 	.word	0xffffffff


	//   ....[78]....
        /*04ac*/ 	.word	0xffffffff


	//   ....[79]....
        /*04b0*/ 	.word	0xffffffff


	//   ....[80]....
        /*04b4*/ 	.word	0xffffffff


	//   ....[81]....
        /*04b8*/ 	.word	0xffffffff


	//   ....[82]....
        /*04bc*/ 	.word	0xffffffff


	//   ....[83]....
        /*04c0*/ 	.word	0xffffffff


	//   ....[84]....
        /*04c4*/ 	.word	0xffffffff


	//   ....[85]....
        /*04c8*/ 	.word	0xffffffff


	//   ....[86]....
        /*04cc*/ 	.word	0xffffffff


	//   ....[87]....
        /*04d0*/ 	.word	0xffffffff


	//   ....[88]....
        /*04d4*/ 	.word	0xffffffff


	//   ....[89]....
        /*04d8*/ 	.word	0xffffffff


	//   ....[90]....
        /*04dc*/ 	.word	0xffffffff


	//   ....[91]....
        /*04e0*/ 	.word	0xffffffff


	//   ....[92]....
        /*04e4*/ 	.word	0xffffffff


	//   ....[93]....
        /*04e8*/ 	.word	0xffffffff


	//   ....[94]....
        /*04ec*/ 	.word	0xffffffff


	//   ....[95]....
        /*04f0*/ 	.word	0xffffffff


	//   ....[96]....
        /*04f4*/ 	.word	0xffffffff


	//   ....[97]....
        /*04f8*/ 	.word	0xffffffff


	//   ....[98]....
        /*04fc*/ 	.word	0xffffffff


	//   ....[99]....
        /*0500*/ 	.word	0xffffffff


	//   ....[100]....
        /*0504*/ 	.word	0xffffffff


	//   ....[101]....
        /*0508*/ 	.word	0xffffffff


	//   ....[102]....
        /*050c*/ 	.word	0xffffffff


	//   ....[103]....
        /*0510*/ 	.word	0xffffffff


	//   ....[104]....
        /*0514*/ 	.word	0xffffffff


	//   ....[105]....
        /*0518*/ 	.word	0xffffffff


	//   ....[106]....
        /*051c*/ 	.word	0xffffffff


	//   ....[107]....
        /*0520*/ 	.word	0xffffffff


	//   ....[108]....
        /*0524*/ 	.word	0xffffffff


	//   ....[109]....
        /*0528*/ 	.word	0xffffffff


	//   ....[110]....
        /*052c*/ 	.word	0xffffffff


	//   ....[111]....
        /*0530*/ 	.word	0xffffffff


	//   ....[112]....
        /*0534*/ 	.word	0xffffffff


	//   ....[113]....
        /*0538*/ 	.word	0xffffffff


	//   ....[114]....
        /*053c*/ 	.word	0xffffffff


	//   ....[115]....
        /*0540*/ 	.word	0xffffffff


	//   ....[116]....
        /*0544*/ 	.word	0xffffffff


	//   ....[117]....
        /*0548*/ 	.word	0xffffffff


	//   ....[118]....
        /*054c*/ 	.word	0xffffffff


	//   ....[119]....
        /*0550*/ 	.word	0xffffffff


	//   ....[120]....
        /*0554*/ 	.word	0xffffffff


	//   ....[121]....
        /*0558*/ 	.word	0xffffffff


	//   ....[122]....
        /*055c*/ 	.word	0xffffffff


	//   ....[123]....
        /*0560*/ 	.word	0xffffffff


	//   ....[124]....
        /*0564*/ 	.word	0xffffffff


	//   ....[125]....
        /*0568*/ 	.word	0xffffffff


	//   ....[126]....
        /*056c*/ 	.word	0xffffffff


	//   ....[127]....
        /*0570*/ 	.word	0xffffffff


	//   ....[128]....
        /*0574*/ 	.word	0xffffffff


	//   ....[129]....
        /*0578*/ 	.word	0xffffffff


	//   ....[130]....
        /*057c*/ 	.word	0xffffffff


	//   ....[131]....
        /*0580*/ 	.word	0xffffffff


	//   ....[132]....
        /*0584*/ 	.word	0xffffffff


	//   ....[133]....
        /*0588*/ 	.word	0xffffffff


	//   ....[134]....
        /*058c*/ 	.word	0xffffffff


	//   ....[135]....
        /*0590*/ 	.word	0xffffffff


	//   ....[136]....
        /*0594*/ 	.word	0xffffffff


	//   ....[137]....
        /*0598*/ 	.word	0xffffffff


	//   ....[138]....
        /*059c*/ 	.word	0xffffffff


	//   ....[139]....
        /*05a0*/ 	.word	0xffffffff


	//   ....[140]....
        /*05a4*/ 	.word	0xffffffff


	//   ....[141]....
        /*05a8*/ 	.word	0xffffffff


	//   ....[142]....
        /*05ac*/ 	.word	0xffffffff


	//   ....[143]....
        /*05b0*/ 	.word	0xffffffff


	//   ....[144]....
        /*05b4*/ 	.word	0xffffffff


	//   ....[145]....
        /*05b8*/ 	.word	0xffffffff


	//   ....[146]....
        /*05bc*/ 	.word	0xffffffff


	//   ....[147]....
        /*05c0*/ 	.word	0xffffffff


	//   ....[148]....
        /*05c4*/ 	.word	0xffffffff


	//   ....[149]....
        /*05c8*/ 	.word	0xffffffff


	//   ....[150]....
        /*05cc*/ 	.word	0xffffffff


	//   ....[151]....
        /*05d0*/ 	.word	0xffffffff


	//   ....[152]....
        /*05d4*/ 	.word	0xffffffff


	//   ....[153]....
        /*05d8*/ 	.word	0xffffffff


	//   ....[154]....
        /*05dc*/ 	.word	0xffffffff


	//   ....[155]....
        /*05e0*/ 	.word	0xffffffff


	//   ....[156]....
        /*05e4*/ 	.word	0xffffffff


	//   ....[157]....
        /*05e8*/ 	.word	0xffffffff


	//   ....[158]....
        /*05ec*/ 	.word	0xffffffff


	//   ....[159]....
        /*05f0*/ 	.word	0xffffffff


	//   ....[160]....
        /*05f4*/ 	.word	0xffffffff


	//   ....[161]....
        /*05f8*/ 	.word	0xffffffff


	//   ....[162]....
        /*05fc*/ 	.word	0xffffffff


	//   ....[163]....
        /*0600*/ 	.word	0x0500000f


	//   ....[164]....
        /*0604*/ 	.word	0x0500000f


	//   ....[165]....
        /*0608*/ 	.word	0x0500000f


	//   ....[166]....
        /*060c*/ 	.word	0x0500000f


	//   ....[167]....
        /*0610*/ 	.word	0x0500000f


	//   ....[168]....
        /*0614*/ 	.word	0x0500000f


	//   ....[169]....
        /*0618*/ 	.word	0x0500000f


	//   ....[170]....
        /*061c*/ 	.word	0x0500000f


	//   ....[171]....
        /*0620*/ 	.word	0x0500000f


	//   ....[172]....
        /*0624*/ 	.word	0x0500000f


	//   ....[173]....
        /*0628*/ 	.word	0x0500000f


	//   ....[174]....
        /*062c*/ 	.word	0x0500000f


	//   ....[175]....
        /*0630*/ 	.word	0x0500000f


	//   ....[176]....
        /*0634*/ 	.word	0x0500000f


	//   ....[177]....
        /*0638*/ 	.word	0x0500000f


	//   ....[178]....
        /*063c*/ 	.word	0x0500000f


	//   ....[179]....
        /*0640*/ 	.word	0x0500000f


	//   ....[180]....
        /*0644*/ 	.word	0x0500000f


	//   ....[181]....
        /*0648*/ 	.word	0x0500000f


	//   ....[182]....
        /*064c*/ 	.word	0x0500000f


	//   ....[183]....
        /*0650*/ 	.word	0x0500000f


	//   ....[184]....
        /*0654*/ 	.word	0x0500000f


	//   ....[185]....
        /*0658*/ 	.word	0x0500000f


	//   ....[186]....
        /*065c*/ 	.word	0x0500000f


	//   ....[187]....
        /*0660*/ 	.word	0x0500000f


	//   ....[188]....
        /*0664*/ 	.word	0x0500000f


	//   ....[189]....
        /*0668*/ 	.word	0x0500000f


	//   ....[190]....
        /*066c*/ 	.word	0x0500000f


	//   ....[191]....
        /*0670*/ 	.word	0x0500000f


	//   ....[192]....
        /*0674*/ 	.word	0x0500000f


	//   ....[193]....
        /*0678*/ 	.word	0x0500000f


	//   ....[194]....
        /*067c*/ 	.word	0x0500000f


	//   ....[195]....
        /*0680*/ 	.word	0x0500000f


	//   ....[196]....
        /*0684*/ 	.word	0x0500000f


	//   ....[197]....
        /*0688*/ 	.word	0x0500000f


	//   ....[198]....
        /*068c*/ 	.word	0x0500000f


	//   ....[199]....
        /*0690*/ 	.word	0x0500000f


	//   ....[200]....
        /*0694*/ 	.word	0x0500000f


	//   ....[201]....
        /*0698*/ 	.word	0x0500000f


	//   ....[202]....
        /*069c*/ 	.word	0x0500000f


	//   ....[203]....
        /*06a0*/ 	.word	0x0500000f


	//   ....[204]....
        /*06a4*/ 	.word	0x0500000f


	//   ....[205]....
        /*06a8*/ 	.word	0x0500000f


	//   ....[206]....
        /*06ac*/ 	.word	0x0500000f


	//   ....[207]....
        /*06b0*/ 	.word	0x0500000f


	//   ....[208]....
        /*06b4*/ 	.word	0x0500000f


	//   ....[209]....
        /*06b8*/ 	.word	0x0500000f


	//   ....[210]....
        /*06bc*/ 	.word	0x0500000f


	//   ....[211]....
        /*06c0*/ 	.word	0x0500000f


	//   ....[212]....
        /*06c4*/ 	.word	0x0500000f


	//   ....[213]....
        /*06c8*/ 	.word	0x0500000f


	//   ....[214]....
        /*06cc*/ 	.word	0x0500000f


	//   ....[215]....
        /*06d0*/ 	.word	0x0500000f


	//   ....[216]....
        /*06d4*/ 	.word	0x0500000f


	//   ....[217]....
        /*06d8*/ 	.word	0x0500000f


	//   ....[218]....
        /*06dc*/ 	.word	0x0500000f


	//   ....[219]....
        /*06e0*/ 	.word	0x0500000f


	//   ....[220]....
        /*06e4*/ 	.word	0x0500000f


	//   ....[221]....
        /*06e8*/ 	.word	0x0500000f


	//   ....[222]....
        /*06ec*/ 	.word	0x0500000f


	//   ....[223]....
        /*06f0*/ 	.word	0x0500000f


	//   ....[224]....
        /*06f4*/ 	.word	0x0500000f


	//   ....[225]....
        /*06f8*/ 	.word	0x0500000f


	//   ....[226]....
        /*06fc*/ 	.word	0x0500000f


	//   ....[227]....
        /*0700*/ 	.word	0x0500000f


	//   ....[228]....
        /*0704*/ 	.word	0x0500000f


	//   ....[229]....
        /*0708*/ 	.word	0x0500000f


	//   ....[230]....
        /*070c*/ 	.word	0x0500000f


	//   ....[231]....
        /*0710*/ 	.word	0x0500000f


	//   ....[232]....
        /*0714*/ 	.word	0x0500000f


	//   ....[233]....
        /*0718*/ 	.word	0x0500000f


	//   ....[234]....
        /*071c*/ 	.word	0x0500000f


	//   ....[235]....
        /*0720*/ 	.word	0x0500000f


	//   ....[236]....
        /*0724*/ 	.word	0x0500000f


	//   ....[237]....
        /*0728*/ 	.word	0x0500000f


	//   ....[238]....
        /*072c*/ 	.word	0x0500000f


	//   ....[239]....
        /*0730*/ 	.word	0x0500000f


	//   ....[240]....
        /*0734*/ 	.word	0x0500000f


	//   ....[241]....
        /*0738*/ 	.word	0x0500000f


	//   ....[242]....
        /*073c*/ 	.word	0x0500000f


	//   ....[243]....
        /*0740*/ 	.word	0x0500000f


	//   ....[244]....
        /*0744*/ 	.word	0x0500000f


	//   ....[245]....
        /*0748*/ 	.word	0x0500000f


	//   ....[246]....
        /*074c*/ 	.word	0x0500000f


	//   ....[247]....
        /*0750*/ 	.word	0x0500000f


	//   ....[248]....
        /*0754*/ 	.word	0x0500000f


	//   ....[249]....
        /*0758*/ 	.word	0x0500000f


	//   ....[250]....
        /*075c*/ 	.word	0x0500000f


	//   ....[251]....
        /*0760*/ 	.word	0x0500000f


	//   ....[252]....
        /*0764*/ 	.word	0x0500000f


	//   ....[253]....
        /*0768*/ 	.word	0x0500000f


	//   ....[254]....
        /*076c*/ 	.word	0x0500000f


	//   ....[255]....
        /*0770*/ 	.word	0x0500000f


	//   ....[0]....
        /*0774*/ 	.word	0x0500000f


	//   ....[1]....
        /*0778*/ 	.word	0x0500000f


	//   ....[2]....
        /*077c*/ 	.word	0x0500000f


	//   ....[3]....
        /*0780*/ 	.word	0x0500000f


	//   ....[4]....
        /*0784*/ 	.word	0x0500000f


	//   ....[5]....
        /*0788*/ 	.word	0x0500000f


	//   ....[6]....
        /*078c*/ 	.word	0x0500000f


	//   ....[7]....
        /*0790*/ 	.word	0x0500000f


	//   ....[8]....
        /*0794*/ 	.word	0x0500000f


	//   ....[9]....
        /*0798*/ 	.word	0x0500000f


	//   ....[10]....
        /*079c*/ 	.word	0x0500000f


	//   ....[11]....
        /*07a0*/ 	.word	0x0500000f


	//   ....[12]....
        /*07a4*/ 	.word	0x0500000f


	//   ....[13]....
        /*07a8*/ 	.word	0x0500000f


	//   ....[14]....
        /*07ac*/ 	.word	0x0500000f


	//   ....[15]....
        /*07b0*/ 	.word	0x0500000f


	//   ....[16]....
        /*07b4*/ 	.word	0x0500000f


	//   ....[17]....
        /*07b8*/ 	.word	0x0500000f


	//   ....[18]....
        /*07bc*/ 	.word	0x0500000f


	//   ....[19]....
        /*07c0*/ 	.word	0x0500000f


	//----- nvinfo : EIATTR_COOP_GROUP_INSTR_OFFSETS
	.align		4
.L_233:
        /*07c4*/ 	.byte	0x04, 0x28
        /*07c6*/ 	.short	(.L_235 - .L_234)


	//   ....[0]....
.L_234:
        /*07c8*/ 	.word	0x00000060


	//   ....[1]....
        /*07cc*/ 	.word	0x00000130


	//   ....[2]....
        /*07d0*/ 	.word	0x000001e0


	//   ....[3]....
        /*07d4*/ 	.word	0x000003a0


	//   ....[4]....
        /*07d8*/ 	.word	0x00000500


	//   ....[5]....
        /*07dc*/ 	.word	0x00000620


	//   ....[6]....
        /*07e0*/ 	.word	0x00000780


	//   ....[7]....
        /*07e4*/ 	.word	0x00002ca0


	//   ....[8]....
        /*07e8*/ 	.word	0x00002cb0


	//   ....[9]....
        /*07ec*/ 	.word	0x00003360


	//   ....[10]....
        /*07f0*/ 	.word	0x00003370


	//   ....[11]....
        /*07f4*/ 	.word	0x00003ee0


	//   ....[12]....
        /*07f8*/ 	.word	0x00003ef0


	//   ....[13]....
        /*07fc*/ 	.word	0x00004670


	//   ....[14]....
        /*0800*/ 	.word	0x00004680


	//   ....[15]....
        /*0804*/ 	.word	0x00005020


	//   ....[16]....
        /*0808*/ 	.word	0x00005030


	//   ....[17]....
        /*080c*/ 	.word	0x00005140


	//   ....[18]....
        /*0810*/ 	.word	0x00005150


	//   ....[19]....
        /*0814*/ 	.word	0x00005510


	//   ....[20]....
        /*0818*/ 	.word	0x00005540


	//   ....[21]....
        /*081c*/ 	.word	0x00005810


	//   ....[22]....
        /*0820*/ 	.word	0x00005830


	//   ....[23]....
        /*0824*/ 	.word	0x00006170


	//   ....[24]....
        /*0828*/ 	.word	0x00006720


	//   ....[25]....
        /*082c*/ 	.word	0x00006730


	//   ....[26]....
        /*0830*/ 	.word	0x00006740


	//   ....[27]....
        /*0834*/ 	.word	0x00006750


	//   ....[28]....
        /*0838*/ 	.word	0x000077a0


	//   ....[29]....
        /*083c*/ 	.word	0x000077b0


	//   ....[30]....
        /*0840*/ 	.word	0x000077c0


	//   ....[31]....
        /*0844*/ 	.word	0x000077d0


	//   ....[32]....
        /*0848*/ 	.word	0x00009860


	//   ....[33]....
        /*084c*/ 	.word	0x00009890


	//   ....[34]....
        /*0850*/ 	.word	0x00009c50


	//   ....[35]....
        /*0854*/ 	.word	0x00009ca0


	//   ....[36]....
        /*0858*/ 	.word	0x0000b380


	//   ....[37]....
        /*085c*/ 	.word	0x0000b3e0


	//   ....[38]....
        /*0860*/ 	.word	0x0000be10


	//   ....[39]....
        /*0864*/ 	.word	0x0000be70


	//   ....[40]....
        /*0868*/ 	.word	0x0000cf50


	//   ....[41]....
        /*086c*/ 	.word	0x0000cfa0


	//   ....[42]....
        /*0870*/ 	.word	0x0000cff0


	//   ....[43]....
        /*0874*/ 	.word	0x0000d030


	//   ....[44]....
        /*0878*/ 	.word	0x0000ee90


	//   ....[45]....
        /*087c*/ 	.word	0x0000eed0


	//   ....[46]....
        /*0880*/ 	.word	0x0000ef10


	//   ....[47]....
        /*0884*/ 	.word	0x0000ef50


	//   ....[48]....
        /*0888*/ 	.word	0x0000f500


	//   ....[49]....
        /*088c*/ 	.word	0x0000f520


	//   ....[50]....
        /*0890*/ 	.word	0x0000f670


	//   ....[51]....
        /*0894*/ 	.word	0x0000f690


	//   ....[52]....
        /*0898*/ 	.word	0x0000f7d0


	//   ....[53]....
        /*089c*/ 	.word	0x0000f7f0


	//   ....[54]....
        /*08a0*/ 	.word	0x0000f940


	//   ....[55]....
        /*08a4*/ 	.word	0x0000f960


	//   ....[56]....
        /*08a8*/ 	.word	0x00010290


	//   ....[57]....
        /*08ac*/ 	.word	0x000102a0


	//   ....[58]....
        /*08b0*/ 	.word	0x000104e0


	//   ....[59]....
        /*08b4*/ 	.word	0x000104f0


	//   ....[60]....
        /*08b8*/ 	.word	0x00010720


	//   ....[61]....
        /*08bc*/ 	.word	0x00010730


	//   ....[62]....
        /*08c0*/ 	.word	0x00010960


	//   ....[63]....
        /*08c4*/ 	.word	0x00010970


	//   ....[64]....
        /*08c8*/ 	.word	0x00010c00


	//   ....[65]....
        /*08cc*/ 	.word	0x00010db0


	//   ....[66]....
        /*08d0*/ 	.word	0x00010de0


	//   ....[67]....
        /*08d4*/ 	.word	0x00010e10


	//   ....[68]....
        /*08d8*/ 	.word	0x00010e40


	//   ....[69]....
        /*08dc*/ 	.word	0x00010e70


	//   ....[70]....
        /*08e0*/ 	.word	0x00010ea0


	//   ....[71]....
        /*08e4*/ 	.word	0x00011010


	//   ....[72]....
        /*08e8*/ 	.word	0x00011040


	//   ....[73]....
        /*08ec*/ 	.word	0x00011070


	//   ....[74]....
        /*08f0*/ 	.word	0x000110a0


	//   ....[75]....
        /*08f4*/ 	.word	0x000110d0


	//   ....[76]....
        /*08f8*/ 	.word	0x00011100


	//   ....[77]....
        /*08fc*/ 	.word	0x00011190


	//   ....[78]....
        /*0900*/ 	.word	0x000111c0


	//   ....[79]....
        /*0904*/ 	.word	0x00011240


	//   ....[80]....
        /*0908*/ 	.word	0x00011d70


	//   ....[81]....
        /*090c*/ 	.word	0x00013ba0


	//   ....[82]....
        /*0910*/ 	.word	0x00013bc0


	//   ....[83]....
        /*0914*/ 	.word	0x00013c50


	//   ....[84]....
        /*0918*/ 	.word	0x00013c70


	//   ....[85]....
        /*091c*/ 	.word	0x00013cf0


	//   ....[86]....
        /*0920*/ 	.word	0x00013d10


	//   ....[87]....
        /*0924*/ 	.word	0x00013d90


	//   ....[88]....
        /*0928*/ 	.word	0x00013db0


	//   ....[89]....
        /*092c*/ 	.word	0x00013e30


	//   ....[90]....
        /*0930*/ 	.word	0x00013e50


	//   ....[91]....
        /*0934*/ 	.word	0x00013e60


	//   ....[92]....
        /*0938*/ 	.word	0x00013e70


	//   ....[93]....
        /*093c*/ 	.word	0x000146f0


	//   ....[94]....
        /*0940*/ 	.word	0x00014720


	//   ....[95]....
        /*0944*/ 	.word	0x000147e0


	//   ....[96]....
        /*0948*/ 	.word	0x000147f0


	//   ....[97]....
        /*094c*/ 	.word	0x00014880


	//   ....[98]....
        /*0950*/ 	.word	0x00014890


	//   ....[99]....
        /*0954*/ 	.word	0x00014920


	//   ....[100]....
        /*0958*/ 	.word	0x00014930


	//   ....[101]....
        /*095c*/ 	.word	0x000149c0


	//   ....[102]....
        /*0960*/ 	.word	0x000149d0


	//   ....[103]....
        /*0964*/ 	.word	0x00014a60


	//   ....[104]....
        /*0968*/ 	.word	0x00014a70


	//   ....[105]....
        /*096c*/ 	.word	0x00014af0


	//   ....[106]....
        /*0970*/ 	.word	0x00014b00


	//   ....[107]....
        /*0974*/ 	.word	0x00014b10


	//   ....[108]....
        /*0978*/ 	.word	0x00014b80


	//   ....[109]....
        /*097c*/ 	.word	0x00014f90


	//   ....[110]....
        /*0980*/ 	.word	0x00014fb0


	//   ....[111]....
        /*0984*/ 	.word	0x00014fd0


	//   ....[112]....
        /*0988*/ 	.word	0x000150e0


	//   ....[113]....
        /*098c*/ 	.word	0x000150f0


	//   ....[114]....
        /*0990*/ 	.word	0x00015120


	//   ....[115]....
        /*0994*/ 	.word	0x000151b0


	//   ....[116]....
        /*0998*/ 	.word	0x00015260


	//   ....[117]....
        /*099c*/ 	.word	0x00015270


	//   ....[118]....
        /*09a0*/ 	.word	0x000152a0


	//   ....[119]....
        /*09a4*/ 	.word	0x000152b0


	//   ....[120]....
        /*09a8*/ 	.word	0x00015340


	//   ....[121]....
        /*09ac*/ 	.word	0x00015a80


	//   ....[122]....
        /*09b0*/ 	.word	0x00015aa0


	//   ....[123]....
        /*09b4*/ 	.word	0x00015af0


	//   ....[124]....
        /*09b8*/ 	.word	0x00015b00


	//   ....[125]....
        /*09bc*/ 	.word	0x00015b40


	//   ....[126]....
        /*09c0*/ 	.word	0x00015b50


	//   ....[127]....
        /*09c4*/ 	.word	0x00015b90


	//   ....[128]....
        /*09c8*/ 	.word	0x00015ba0


	//   ....[129]....
        /*09cc*/ 	.word	0x00015be0


	//   ....[130]....
        /*09d0*/ 	.word	0x00015bf0


	//   ....[131]....
        /*09d4*/ 	.word	0x00015c00


	//   ....[132]....
        /*09d8*/ 	.word	0x00015c40


	//   ....[133]....
        /*09dc*/ 	.word	0x00015f80


	//   ....[134]....
        /*09e0*/ 	.word	0x00015fa0


	//   ....[135]....
        /*09e4*/ 	.word	0x00015fb0


	//   ....[136]....
        /*09e8*/ 	.word	0x00015fd0


	//   ....[137]....
        /*09ec*/ 	.word	0x00016040


	//   ....[138]....
        /*09f0*/ 	.word	0x00016060


	//   ....[139]....
        /*09f4*/ 	.word	0x000160c0


	//   ....[140]....
        /*09f8*/ 	.word	0x000160e0


	//   ....[141]....
        /*09fc*/ 	.word	0x00016140


	//   ....[142]....
        /*0a00*/ 	.word	0x00016160


	//   ....[143]....
        /*0a04*/ 	.word	0x000161c0


	//   ....[144]....
        /*0a08*/ 	.word	0x000161e0


	//   ....[145]....
        /*0a0c*/ 	.word	0x000166d0


	//   ....[146]....
        /*0a10*/ 	.word	0x00016700


	//   ....[147]....
        /*0a14*/ 	.word	0x00016730


	//   ....[148]....
        /*0a18*/ 	.word	0x00016760


	//   ....[149]....
        /*0a1c*/ 	.word	0x00016790


	//   ....[150]....
        /*0a20*/ 	.word	0x000167c0


	//   ....[151]....
        /*0a24*/ 	.word	0x000167f0


	//   ....[152]....
        /*0a28*/ 	.word	0x00016820


	//   ....[153]....
        /*0a2c*/ 	.word	0x000169a0


	//   ....[154]....
        /*0a30*/ 	.word	0x000169d0


	//   ....[155]....
        /*0a34*/ 	.word	0x00016a00


	//   ....[156]....
        /*0a38*/ 	.word	0x00016a30


	//   ....[157]....
        /*0a3c*/ 	.word	0x00016a60


	//   ....[158]....
        /*0a40*/ 	.word	0x00016a90


	//   ....[159]....
        /*0a44*/ 	.word	0x00016b50


	//   ....[160]....
        /*0a48*/ 	.word	0x00016b70


	//   ....[161]....
        /*0a4c*/ 	.word	0x00016be0


	//   ....[162]....
        /*0a50*/ 	.word	0x00017050


	//   ....[163]....
        /*0a54*/ 	.word	0x00017370


	//   ....[164]....
        /*0a58*/ 	.word	0x00017400


	//   ....[165]....
        /*0a5c*/ 	.word	0x000174a0


	//   ....[166]....
        /*0a60*/ 	.word	0x00017530


	//   ....[167]....
        /*0a64*/ 	.word	0x00017620


	//   ....[168]....
        /*0a68*/ 	.word	0x000176b0


	//   ....[169]....
        /*0a6c*/ 	.word	0x00017750


	//   ....[170]....
        /*0a70*/ 	.word	0x000177e0


	//   ....[171]....
        /*0a74*/ 	.word	0x000178d0


	//   ....[172]....
        /*0a78*/ 	.word	0x00017960


	//   ....[173]....
        /*0a7c*/ 	.word	0x000179f0


	//   ....[174]....
        /*0a80*/ 	.word	0x00017a80


	//   ....[175]....
        /*0a84*/ 	.word	0x00017bb0


	//   ....[176]....
        /*0a88*/ 	.word	0x00017c50


	//   ....[177]....
        /*0a8c*/ 	.word	0x00017ce0


	//   ....[178]....
        /*0a90*/ 	.word	0x00017d30


	//   ....[179]....
        /*0a94*/ 	.word	0x00017d80


	//   ....[180]....
        /*0a98*/ 	.word	0x00017e60


	//   ....[181]....
        /*0a9c*/ 	.word	0x00017ef0


	//   ....[182]....
        /*0aa0*/ 	.word	0x00017f40


	//   ....[183]....
        /*0aa4*/ 	.word	0x00017f90


	//   ....[184]....
        /*0aa8*/ 	.word	0x000181a0


	//   ....[185]....
        /*0aac*/ 	.word	0x000181f0


	//   ....[186]....
        /*0ab0*/ 	.word	0x00018280


	//   ....[187]....
        /*0ab4*/ 	.word	0x00018310


	//   ....[188]....
        /*0ab8*/ 	.word	0x000183a0


	//   ....[189]....
        /*0abc*/ 	.word	0x00018430


	//   ....[190]....
        /*0ac0*/ 	.word	0x000184c0


	//   ....[191]....
        /*0ac4*/ 	.word	0x00018550


	//   ....[192]....
        /*0ac8*/ 	.word	0x00018610


	//   ....[193]....
        /*0acc*/ 	.word	0x000188f0


	//   ....[194]....
        /*0ad0*/ 	.word	0x000189e0


	//   ....[195]....
        /*0ad4*/ 	.word	0x00018a80


	//   ....[196]....
        /*0ad8*/ 	.word	0x00018ae0


	//   ....[197]....
        /*0adc*/ 	.word	0x00018bd0


	//   ....[198]....
        /*0ae0*/ 	.word	0x00018c40


	//   ....[199]....
        /*0ae4*/ 	.word	0x00018d30


	//   ....[200]....
        /*0ae8*/ 	.word	0x00018da0


	//   ....[201]....
        /*0aec*/ 	.word	0x00018e90


	//   ....[202]....
        /*0af0*/ 	.word	0x00018f00


	//   ....[203]....
        /*0af4*/ 	.word	0x00018ff0


	//   ....[204]....
        /*0af8*/ 	.word	0x00019060


	//   ....[205]....
        /*0afc*/ 	.word	0x00019100


	//   ....[206]....
        /*0b00*/ 	.word	0x000191f0


	//   ....[207]....
        /*0b04*/ 	.word	0x00019260


	//   ....[208]....
        /*0b08*/ 	.word	0x000192c0


	//   ....[209]....
        /*0b0c*/ 	.word	0x000193b0


	//   ....[210]....
        /*0b10*/ 	.word	0x00019410


	//   ....[211]....
        /*0b14*/ 	.word	0x00019510


	//   ....[212]....
        /*0b18*/ 	.word	0x00019570


	//   ....[213]....
        /*0b1c*/ 	.word	0x00019670


	//   ....[214]....
        /*0b20*/ 	.word	0x000196d0


	//   ....[215]....
        /*0b24*/ 	.word	0x000197d0


	//   ....[216]....
        /*0b28*/ 	.word	0x00019830


	//   ....[217]....
        /*0b2c*/ 	.word	0x00019930


	//   ....[218]....
        /*0b30*/ 	.word	0x00019990


	//   ....[219]....
        /*0b34*/ 	.word	0x00019a90


	//   ....[220]....
        /*0b38*/ 	.word	0x00019af0


	//   ....[221]....
        /*0b3c*/ 	.word	0x00019bd0


	//   ....[222]....
        /*0b40*/ 	.word	0x00019d10


	//   ....[223]....
        /*0b44*/ 	.word	0x00019df0


	//   ....[224]....
        /*0b48*/ 	.word	0x00019e70


	//   ....[225]....
        /*0b4c*/ 	.word	0x00019fc0


	//   ....[226]....
        /*0b50*/ 	.word	0x0001a020


	//   ....[227]....
        /*0b54*/ 	.word	0x0001a130


	//   ....[228]....
        /*0b58*/ 	.word	0x0001a190


	//   ....[229]....
        /*0b5c*/ 	.word	0x0001a2a0


	//   ....[230]....
        /*0b60*/ 	.word	0x0001a300


	//   ....[231]....
        /*0b64*/ 	.word	0x0001a410


	//   ....[232]....
        /*0b68*/ 	.word	0x0001a470


	//   ....[233]....
        /*0b6c*/ 	.word	0x0001a530


	//   ....[234]....
        /*0b70*/ 	.word	0x0001a690


	//   ....[235]....
        /*0b74*/ 	.word	0x0001a730


	//   ....[236]....
        /*0b78*/ 	.word	0x0001a790


	//   ....[237]....
        /*0b7c*/ 	.word	0x0001a840


	//   ....[238]....
        /*0b80*/ 	.word	0x0001a8a0


	//   ....[239]....
        /*0b84*/ 	.word	0x0001a950


	//   ....[240]....
        /*0b88*/ 	.word	0x0001a9b0


	//   ....[241]....
        /*0b8c*/ 	.word	0x0001aa60


	//   ....[242]....
        /*0b90*/ 	.word	0x0001aac0


	//   ....[243]....
        /*0b94*/ 	.word	0x0001ab70


	//   ....[244]....
        /*0b98*/ 	.word	0x0001abd0


	//   ....[245]....
        /*0b9c*/ 	.word	0x0001ac80


	//   ....[246]....
        /*0ba0*/ 	.word	0x0001ad70


	//   ....[247]....
        /*0ba4*/ 	.word	0x0001ae10


	//   ....[248]....
        /*0ba8*/ 	.word	0x0001ae70


	//   ....[249]....
        /*0bac*/ 	.word	0x0001af40


	//   ....[250]....
        /*0bb0*/ 	.word	0x0001afa0


	//   ....[251]....
        /*0bb4*/ 	.word	0x0001b070


	//   ....[252]....
        /*0bb8*/ 	.word	0x0001b0d0


	//   ....[253]....
        /*0bbc*/ 	.word	0x0001b1a0


	//   ....[254]....
        /*0bc0*/ 	.word	0x0001b200


	//   ....[255]....
        /*0bc4*/ 	.word	0x0001b2d0


	//   ....[0]....
        /*0bc8*/ 	.word	0x0001b330


	//   ....[1]....
        /*0bcc*/ 	.word	0x0001b400


	//   ....[2]....
        /*0bd0*/ 	.word	0x0001b490


	//   ....[3]....
        /*0bd4*/ 	.word	0x0001b530


	//   ....[4]....
        /*0bd8*/ 	.word	0x0001b650


	//   ....[5]....
        /*0bdc*/ 	.word	0x0001b6c0


	//   ....[6]....
        /*0be0*/ 	.word	0x0001b730


	//   ....[7]....
        /*0be4*/ 	.word	0x0001b7a0


	//   ....[8]....
        /*0be8*/ 	.word	0x0001b810


	//   ....[9]....
        /*0bec*/ 	.word	0x0001b890


	//   ....[10]....
        /*0bf0*/ 	.word	0x0001b920


	//   ....[11]....
        /*0bf4*/ 	.word	0x0001b9b0


	//   ....[12]....
        /*0bf8*/ 	.word	0x0001ba20


	//   ....[13]....
        /*0bfc*/ 	.word	0x0001ba90


	//   ....[14]....
        /*0c00*/ 	.word	0x0001bb00


	//   ....[15]....
        /*0c04*/ 	.word	0x0001bb80


	//   ....[16]....
        /*0c08*/ 	.word	0x0001bbf0


	//   ....[17]....
        /*0c0c*/ 	.word	0x0001bc90


	//   ....[18]....
        /*0c10*/ 	.word	0x0001bd20


	//   ....[19]....
        /*0c14*/ 	.word	0x0001be40


	//----- nvinfo : EIATTR_REG_RECONFIG
	.align		4
.L_235:
        /*0c18*/ 	.byte	0x01, 0x54
	.zero		2


	//----- nvinfo : EIATTR_SYSCALL_OFFSETS
	.align		4
        /*0c1c*/ 	.byte	0x04, 0x46
        /*0c1e*/ 	.short	(.L_237 - .L_236)


	//   ....[0]....
.L_236:
        /*0c20*/ 	.word	0x000018c0


	//   ....[1]....
        /*0c24*/ 	.word	0x00001a10


	//   ....[2]....
        /*0c28*/ 	.word	0x00006310


	//   ....[3]....
        /*0c2c*/ 	.word	0x00006690


	//   ....[4]....
        /*0c30*/ 	.word	0x000131c0


	//   ....[5]....
        /*0c34*/ 	.word	0x00013310


	//   ....[6]....
        /*0c38*/ 	.word	0x00013400


	//   ....[7]....
        /*0c3c*/ 	.word	0x00014320


	//----- nvinfo : EIATTR_MBARRIER_INSTR_OFFSETS
	.align		4
.L_237:
        /*0c40*/ 	.byte	0x04, 0x39
        /*0c42*/ 	.short	(.L_239 - .L_238)


	//   ....[0]....
.L_238:
        /*0c44*/ 	.word	0x00000250
        /*0c48*/ 	.word	0x000000ff
        /*0c4c*/ 	.word	0x00022800
        /*0c50*/ 	.short	0x0100
        /*0c52*/ 	.byte	0x08
	.zero		1


	//   ....[1]....
        /*0c54*/ 	.word	0x00000260
        /*0c58*/ 	.word	0x000000ff
        /*0c5c*/ 	.word	0x00022820
        /*0c60*/ 	.short	0x0100
        /*0c62*/ 	.byte	0x08
	.zero		1


	//   ....[2]....
        /*0c64*/ 	.word	0x00000350
        /*0c68*/ 	.word	0x000000ff
        /*0c6c*/ 	.word	0x00022830
        /*0c70*/ 	.short	0x0100
        /*0c72*/ 	.byte	0x08
	.zero		1


	//   ....[3]....
        /*0c74*/ 	.word	0x00000360
        /*0c78*/ 	.word	0x000000ff
        /*0c7c*/ 	.word	0x00022840
        /*0c80*/ 	.short	0x0100
        /*0c82*/ 	.byte	0x08
	.zero		1


	//   ....[4]....
        /*0c84*/ 	.word	0x00000370
        /*0c88*/ 	.word	0x000000ff
        /*0c8c*/ 	.word	0x00022838
        /*0c90*/ 	.short	0x0100
        /*0c92*/ 	.byte	0x08
	.zero		1


	//   ....[5]....
        /*0c94*/ 	.word	0x00000380
        /*0c98*/ 	.word	0x000000ff
        /*0c9c*/ 	.word	0x00022848
        /*0ca0*/ 	.short	0x0100
        /*0ca2*/ 	.byte	0x08
	.zero		1


	//   ....[6]....
        /*0ca4*/ 	.word	0x000004b0
        /*0ca8*/ 	.word	0x000000ff
        /*0cac*/ 	.word	0x00022850
        /*0cb0*/ 	.short	0x0100
        /*0cb2*/ 	.byte	0x08
	.zero		1


	//   ....[7]....
        /*0cb4*/ 	.word	0x000004c0
        /*0cb8*/ 	.word	0x000000ff
        /*0cbc*/ 	.word	0x00022860
        /*0cc0*/ 	.short	0x0100
        /*0cc2*/ 	.byte	0x08
	.zero		1


	//   ....[8]....
        /*0cc4*/ 	.word	0x000004d0
        /*0cc8*/ 	.word	0x000000ff
        /*0ccc*/ 	.word	0x00022858
        /*0cd0*/ 	.short	0x0100
        /*0cd2*/ 	.byte	0x08
	.zero		1


	//   ....[9]....
        /*0cd4*/ 	.word	0x000004e0
        /*0cd8*/ 	.word	0x000000ff
        /*0cdc*/ 	.word	0x00022868
        /*0ce0*/ 	.short	0x0100
        /*0ce2*/ 	.byte	0x08
	.zero		1


	//   ....[10]....
        /*0ce4*/ 	.word	0x000005d0
        /*0ce8*/ 	.word	0x000000ff
        /*0cec*/ 	.word	0x00022870
        /*0cf0*/ 	.short	0x0100
        /*0cf2*/ 	.byte	0x06
	.zero		1


	//   ....[11]....
        /*0cf4*/ 	.word	0x000005e0
        /*0cf8*/ 	.word	0x000000ff
        /*0cfc*/ 	.word	0x00022880
        /*0d00*/ 	.short	0x0100
        /*0d02*/ 	.byte	0x06
	.zero		1


	//   ....[12]....
        /*0d04*/ 	.word	0x000005f0
        /*0d08*/ 	.word	0x000000ff
        /*0d0c*/ 	.word	0x00022878
        /*0d10*/ 	.short	0x0100
        /*0d12*/ 	.byte	0x06
	.zero		1


	//   ....[13]....
        /*0d14*/ 	.word	0x00000600
        /*0d18*/ 	.word	0x000000ff
        /*0d1c*/ 	.word	0x00022888
        /*0d20*/ 	.short	0x0100
        /*0d22*/ 	.byte	0x06
	.zero		1


	//   ....[14]....
        /*0d24*/ 	.word	0x00000730
        /*0d28*/ 	.word	0x000000ff
        /*0d2c*/ 	.word	0x00022890
        /*0d30*/ 	.short	0x0100
        /*0d32*/ 	.byte	0x08
	.zero		1


	//   ....[15]....
        /*0d34*/ 	.word	0x00000740
        /*0d38*/ 	.word	0x000000ff
        /*0d3c*/ 	.word	0x000228a0
        /*0d40*/ 	.short	0x0100
        /*0d42*/ 	.byte	0x08
	.zero		1


	//   ....[16]....
        /*0d44*/ 	.word	0x00000750
        /*0d48*/ 	.word	0x000000ff
        /*0d4c*/ 	.word	0x00022898
        /*0d50*/ 	.short	0x0100
        /*0d52*/ 	.byte	0x08
	.zero		1


	//   ....[17]....
        /*0d54*/ 	.word	0x00000760
        /*0d58*/ 	.word	0x000000ff
        /*0d5c*/ 	.word	0x000228a8
        /*0d60*/ 	.short	0x0100
        /*0d62*/ 	.byte	0x08
	.zero		1


	//   ....[18]....
        /*0d64*/ 	.word	0x00000890
        /*0d68*/ 	.word	0x000000ff
        /*0d6c*/ 	.word	0x000228b0
        /*0d70*/ 	.short	0x0100
        /*0d72*/ 	.byte	0x08
	.zero		1


	//   ....[19]....
        /*0d74*/ 	.word	0x000008a0
        /*0d78*/ 	.word	0x000000ff
        /*0d7c*/ 	.word	0x000228c0
        /*0d80*/ 	.short	0x0100
        /*0d82*/ 	.byte	0x08
	.zero		1


	//   ....[20]....
        /*0d84*/ 	.word	0x000008b0
        /*0d88*/ 	.word	0x000000ff
        /*0d8c*/ 	.word	0x000228b8
        /*0d90*/ 	.short	0x0100
        /*0d92*/ 	.byte	0x08
	.zero		1


	//   ....[21]....
        /*0d94*/ 	.word	0x000008c0
        /*0d98*/ 	.word	0x000000ff
        /*0d9c*/ 	.word	0x000228c8
        /*0da0*/ 	.short	0x0100
        /*0da2*/ 	.byte	0x08
	.zero		1


	//   ....[22]....
        /*0da4*/ 	.word	0x00002c50
        /*0da8*/ 	.word	0x00000059
        /*0dac*/ 	.word	0x00022890
        /*0db0*/ 	.short	0x010a
        /*0db2*/ 	.byte	0x3f
	.zero		1


	//   ....[23]....
        /*0db4*/ 	.word	0x00003e80
        /*0db8*/ 	.word	0x00000059
        /*0dbc*/ 	.word	0x00022890
        /*0dc0*/ 	.short	0x010a
        /*0dc2*/ 	.byte	0x3f
	.zero		1


	//   ....[24]....
        /*0dc4*/ 	.word	0x00004e60
        /*0dc8*/ 	.word	0x00000059
        /*0dcc*/ 	.word	0x00022890
        /*0dd0*/ 	.short	0x010a
        /*0dd2*/ 	.byte	0x3f
	.zero		1


	//   ....[25]....
        /*0dd4*/ 	.word	0x00005320
        /*0dd8*/ 	.word	0x0000000b
        /*0ddc*/ 	.word	0x00000000
        /*0de0*/ 	.short	0x0101
        /*0de2*/ 	.byte	0x3f
	.zero		1


	//   ....[26]....
        /*0de4*/ 	.word	0x00005360
        /*0de8*/ 	.word	0x00000059
        /*0dec*/ 	.word	0x000228b0
        /*0df0*/ 	.short	0x010a
        /*0df2*/ 	.byte	0x3f
	.zero		1


	//   ....[27]....
        /*0df4*/ 	.word	0x00005ba0
        /*0df8*/ 	.word	0x00000059
        /*0dfc*/ 	.word	0x00000000
        /*0e00*/ 	.short	0x0101
        /*0e02*/ 	.byte	0x3f
	.zero		1


	//   ....[28]....
        /*0e04*/ 	.word	0x000063b0
        /*0e08*/ 	.word	0x00000013
        /*0e0c*/ 	.word	0x00022800
        /*0e10*/ 	.short	0x010a
        /*0e12*/ 	.byte	0x3f
	.zero		1


	//   ....[29]....
        /*0e14*/ 	.word	0x00006400
        /*0e18*/ 	.word	0x00000013
        /*0e1c*/ 	.word	0x00022800
        /*0e20*/ 	.short	0x010a
        /*0e22*/ 	.byte	0x3f
	.zero		1


	//   ....[30]....
        /*0e24*/ 	.word	0x00006a60
        /*0e28*/ 	.word	0x00000013
        /*0e2c*/ 	.word	0x00022800
        /*0e30*/ 	.short	0x010a
        /*0e32*/ 	.byte	0x3f
	.zero		1


	//   ....[31]....
        /*0e34*/ 	.word	0x000079a0
        /*0e38*/ 	.word	0x00000013
        /*0e3c*/ 	.word	0x00022800
        /*0e40*/ 	.short	0x010a
        /*0e42*/ 	.byte	0x3f
	.zero		1


	//   ....[32]....
        /*0e44*/ 	.word	0x00008830
        /*0e48*/ 	.word	0x00000006
        /*0e4c*/ 	.word	0x00022830
        /*0e50*/ 	.short	0x010a
        /*0e52*/ 	.byte	0x3f
	.zero		1


	//   ....[33]....
        /*0e54*/ 	.word	0x000088e0
        /*0e58*/ 	.word	0x00000006
        /*0e5c*/ 	.word	0x00022830
        /*0e60*/ 	.short	0x010a
        /*0e62*/ 	.byte	0x3f
	.zero		1


	//   ....[34]....
        /*0e64*/ 	.word	0x0000a110
        /*0e68*/ 	.word	0x00000000
        /*0e6c*/ 	.word	0x00000000
        /*0e70*/ 	.short	0x0101
        /*0e72*/ 	.byte	0x3f
	.zero		1


	//   ....[35]....
        /*0e74*/ 	.word	0x0000a590
        /*0e78*/ 	.word	0x00000006
        /*0e7c*/ 	.word	0x00022850
        /*0e80*/ 	.short	0x010a
        /*0e82*/ 	.byte	0x3f
	.zero		1


	//   ....[36]....
        /*0e84*/ 	.word	0x0000a5e0
        /*0e88*/ 	.word	0x00000006
        /*0e8c*/ 	.word	0x00022850
        /*0e90*/ 	.short	0x010a
        /*0e92*/ 	.byte	0x3f
	.zero		1


	//   ....[37]....
        /*0e94*/ 	.word	0x0000a9c0
        /*0e98*/ 	.word	0x00000006
        /*0e9c*/ 	.word	0x00000000
        /*0ea0*/ 	.short	0x0101
        /*0ea2*/ 	.byte	0x3f
	.zero		1


	//   ....[38]....
        /*0ea4*/ 	.word	0x0000aad0
        /*0ea8*/ 	.word	0x00000007
        /*0eac*/ 	.word	0x00022830
        /*0eb0*/ 	.short	0x010a
        /*0eb2*/ 	.byte	0x3f
	.zero		1


	//   ....[39]....
        /*0eb4*/ 	.word	0x0000ab40
        /*0eb8*/ 	.word	0x00000007
        /*0ebc*/ 	.word	0x00022830
        /*0ec0*/ 	.short	0x010a
        /*0ec2*/ 	.byte	0x3f
	.zero		1


	//   ....[40]....
        /*0ec4*/ 	.word	0x0000c210
        /*0ec8*/ 	.word	0x0000009e
        /*0ecc*/ 	.word	0x00000000
        /*0ed0*/ 	.short	0x0101
        /*0ed2*/ 	.byte	0x3f
	.zero		1


	//   ....[41]....
        /*0ed4*/ 	.word	0x0000cae0
        /*0ed8*/ 	.word	0x00000007
        /*0edc*/ 	.word	0x00022850
        /*0ee0*/ 	.short	0x010a
        /*0ee2*/ 	.byte	0x3f
	.zero		1


	//   ....[42]....
        /*0ee4*/ 	.word	0x0000cb30
        /*0ee8*/ 	.word	0x00000007
        /*0eec*/ 	.word	0x00022850
        /*0ef0*/ 	.short	0x010a
        /*0ef2*/ 	.byte	0x3f
	.zero		1


	//   ....[43]....
        /*0ef4*/ 	.word	0x0000cf10
        /*0ef8*/ 	.word	0x00000007
        /*0efc*/ 	.word	0x00000000
        /*0f00*/ 	.short	0x0101
        /*0f02*/ 	.byte	0x3f
	.zero		1


	//   ....[44]....
        /*0f04*/ 	.word	0x0000f510
        /*0f08*/ 	.word	0x00000003
        /*0f0c*/ 	.word	0x00000000
        /*0f10*/ 	.short	0x0101
        /*0f12*/ 	.byte	0x3f
	.zero		1


	//   ....[45]....
        /*0f14*/ 	.word	0x00011e50
        /*0f18*/ 	.word	0x00000016
        /*0f1c*/ 	.word	0x00022820
        /*0f20*/ 	.short	0x010a
        /*0f22*/ 	.byte	0x3f
	.zero		1


	//   ....[46]....
        /*0f24*/ 	.word	0x00011ee0
        /*0f28*/ 	.word	0x00000003
        /*0f2c*/ 	.word	0x000228a0
        /*0f30*/ 	.short	0x010a
        /*0f32*/ 	.byte	0x3f
	.zero		1


	//   ....[47]....
        /*0f34*/ 	.word	0x00012130
        /*0f38*/ 	.word	0x00000003
        /*0f3c*/ 	.word	0x000228c0
        /*0f40*/ 	.short	0x010a
        /*0f42*/ 	.byte	0x3f
	.zero		1


	//   ....[48]....
        /*0f44*/ 	.word	0x00012740
        /*0f48*/ 	.word	0x00000006
        /*0f4c*/ 	.word	0x000228a0
        /*0f50*/ 	.short	0x010a
        /*0f52*/ 	.byte	0x3f
	.zero		1


	//   ....[49]....
        /*0f54*/ 	.word	0x00012980
        /*0f58*/ 	.word	0x00000006
        /*0f5c*/ 	.word	0x000228c0
        /*0f60*/ 	.short	0x010a
        /*0f62*/ 	.byte	0x3f
	.zero		1


	//   ....[50]....
        /*0f64*/ 	.word	0x00013900
        /*0f68*/ 	.word	0x00000020
        /*0f6c*/ 	.word	0x00022840
        /*0f70*/ 	.short	0x010a
        /*0f72*/ 	.byte	0x3f
	.zero		1


	//   ....[51]....
        /*0f74*/ 	.word	0x00013f70
        /*0f78*/ 	.word	0x00000020
        /*0f7c*/ 	.word	0x00022830
        /*0f80*/ 	.short	0x0107
        /*0f82*/ 	.byte	0x3f
	.zero		1


	//   ....[52]....
        /*0f84*/ 	.word	0x00014050
        /*0f88*/ 	.word	0x00000020
        /*0f8c*/ 	.word	0x00022830
        /*0f90*/ 	.short	0x0101
        /*0f92*/ 	.byte	0x3f
	.zero		1


	//   ....[53]....
        /*0f94*/ 	.word	0x00014c20
        /*0f98*/ 	.word	0x00000016
        /*0f9c*/ 	.word	0x00022800
        /*0fa0*/ 	.short	0x0107
        /*0fa2*/ 	.byte	0x3f
	.zero		1


	//   ....[54]....
        /*0fa4*/ 	.word	0x00014d10
        /*0fa8*/ 	.word	0x00000016
        /*0fac*/ 	.word	0x00022800
        /*0fb0*/ 	.short	0x0101
        /*0fb2*/ 	.byte	0x3f
	.zero		1


	//   ....[55]....
        /*0fb4*/ 	.word	0x00014d30
        /*0fb8*/ 	.word	0x00000016
        /*0fbc*/ 	.word	0x00022820
        /*0fc0*/ 	.short	0x010a
        /*0fc2*/ 	.byte	0x3f
	.zero		1


	//   ....[56]....
        /*0fc4*/ 	.word	0x00014dc0
        /*0fc8*/ 	.word	0x00000020
        /*0fcc*/ 	.word	0x00022860
        /*0fd0*/ 	.short	0x010a
        /*0fd2*/ 	.byte	0x3f
	.zero		1


	//   ....[57]....
        /*0fd4*/ 	.word	0x000154c0
        /*0fd8*/ 	.word	0x00000020
        /*0fdc*/ 	.word	0x00022850
        /*0fe0*/ 	.short	0x0107
        /*0fe2*/ 	.byte	0x3f
	.zero		1


	//   ....[58]....
        /*0fe4*/ 	.word	0x00015590
        /*0fe8*/ 	.word	0x00000020
        /*0fec*/ 	.word	0x00022850
        /*0ff0*/ 	.short	0x0101
        /*0ff2*/ 	.byte	0x3f
	.zero		1


	//   ....[59]....
        /*0ff4*/ 	.word	0x000158e0
        /*0ff8*/ 	.word	0x00000004
        /*0ffc*/ 	.word	0x00022840
        /*1000*/ 	.short	0x010a
        /*1002*/ 	.byte	0x3f
	.zero		1


	//   ....[60]....
        /*1004*/ 	.word	0x00015cc0
        /*1008*/ 	.word	0x00000004
        /*100c*/ 	.word	0x00022830
        /*1010*/ 	.short	0x0107
        /*1012*/ 	.byte	0x3f
	.zero		1


	//   ....[61]....
        /*1014*/ 	.word	0x00015d80
        /*1018*/ 	.word	0x00000004
        /*101c*/ 	.word	0x00022830
        /*1020*/ 	.short	0x0101
        /*1022*/ 	.byte	0x3f
	.zero		1


	//   ....[62]....
        /*1024*/ 	.word	0x00015db0
        /*1028*/ 	.word	0x00000004
        /*102c*/ 	.word	0x00022860
        /*1030*/ 	.short	0x010a
        /*1032*/ 	.byte	0x3f
	.zero		1


	//   ....[63]....
        /*1034*/ 	.word	0x000162d0
        /*1038*/ 	.word	0x00000004
        /*103c*/ 	.word	0x00022850
        /*1040*/ 	.short	0x0107
        /*1042*/ 	.byte	0x3f
	.zero		1


	//   ....[64]....
        /*1044*/ 	.word	0x00016390
        /*1048*/ 	.word	0x00000004
        /*104c*/ 	.word	0x00022850
        /*1050*/ 	.short	0x0101
        /*1052*/ 	.byte	0x3f
	.zero		1


	//   ....[65]....
        /*1054*/ 	.word	0x00016fd0
        /*1058*/ 	.word	0x00000004
        /*105c*/ 	.word	0x00022820
        /*1060*/ 	.short	0x010a
        /*1062*/ 	.byte	0x3f
	.zero		1


	//   ....[66]....
        /*1064*/ 	.word	0x00017140
        /*1068*/ 	.word	0x00000005
        /*106c*/ 	.word	0x00022840
        /*1070*/ 	.short	0x010a
        /*1072*/ 	.byte	0x3f
	.zero		1


	//   ....[67]....
        /*1074*/ 	.word	0x000171e0
        /*1078*/ 	.word	0x00000019
        /*107c*/ 	.word	0x00022840
        /*1080*/ 	.short	0x010a
        /*1082*/ 	.byte	0x3f
	.zero		1


	//   ....[68]....
        /*1084*/ 	.word	0x00017220
        /*1088*/ 	.word	0x00000005
        /*108c*/ 	.word	0x00022860
        /*1090*/ 	.short	0x010a
        /*1092*/ 	.byte	0x3f
	.zero		1


	//   ....[69]....
        /*1094*/ 	.word	0x00017260
        /*1098*/ 	.word	0x00000019
        /*109c*/ 	.word	0x00022860
        /*10a0*/ 	.short	0x010a
        /*10a2*/ 	.byte	0x3f
	.zero		1


	//   ....[70]....
        /*10a4*/ 	.word	0x000172c0
        /*10a8*/ 	.word	0x00000059
        /*10ac*/ 	.word	0x00022890
        /*10b0*/ 	.short	0x010a
        /*10b2*/ 	.byte	0x3f
	.zero		1


	//   ....[71]....
        /*10b4*/ 	.word	0x00017570
        /*10b8*/ 	.word	0x00000059
        /*10bc*/ 	.word	0x00022890
        /*10c0*/ 	.short	0x010a
        /*10c2*/ 	.byte	0x3f
	.zero		1


	//   ....[72]....
        /*10c4*/ 	.word	0x00017820
        /*10c8*/ 	.word	0x00000059
        /*10cc*/ 	.word	0x00022890
        /*10d0*/ 	.short	0x010a
        /*10d2*/ 	.byte	0x3f
	.zero		1


	//   ....[73]....
        /*10d4*/ 	.word	0x00017ab0
        /*10d8*/ 	.word	0x00000059
        /*10dc*/ 	.word	0x000228b0
        /*10e0*/ 	.short	0x010a
        /*10e2*/ 	.byte	0x3f
	.zero		1


	//   ....[74]....
        /*10e4*/ 	.word	0x00017db0
        /*10e8*/ 	.word	0x00000013
        /*10ec*/ 	.word	0x00022800
        /*10f0*/ 	.short	0x010a
        /*10f2*/ 	.byte	0x3f
	.zero		1


	//   ....[75]....
        /*10f4*/ 	.word	0x00017fc0
        /*10f8*/ 	.word	0x00000013
        /*10fc*/ 	.word	0x00022800
        /*1100*/ 	.short	0x010a
        /*1102*/ 	.byte	0x3f
	.zero		1


	//   ....[76]....
        /*1104*/ 	.word	0x00018010
        /*1108*/ 	.word	0x00000006
        /*110c*/ 	.word	0x00022830
        /*1110*/ 	.short	0x010a
        /*1112*/ 	.byte	0x3f
	.zero		1


	//   ....[77]....
        /*1114*/ 	.word	0x00018060
        /*1118*/ 	.word	0x00000006
        /*111c*/ 	.word	0x00022850
        /*1120*/ 	.short	0x010a
        /*1122*/ 	.byte	0x3f
	.zero		1


	//   ....[78]....
        /*1124*/ 	.word	0x000180b0
        /*1128*/ 	.word	0x00000007
        /*112c*/ 	.word	0x00022830
        /*1130*/ 	.short	0x010a
        /*1132*/ 	.byte	0x3f
	.zero		1


	//   ....[79]....
        /*1134*/ 	.word	0x00018100
        /*1138*/ 	.word	0x00000007
        /*113c*/ 	.word	0x00022850
        /*1140*/ 	.short	0x010a
        /*1142*/ 	.byte	0x3f
	.zero		1


	//   ....[80]....
        /*1144*/ 	.word	0x000186d0
        /*1148*/ 	.word	0x00000016
        /*114c*/ 	.word	0x00022820
        /*1150*/ 	.short	0x010a
        /*1152*/ 	.byte	0x3f
	.zero		1


	//   ....[81]....
        /*1154*/ 	.word	0x00018720
        /*1158*/ 	.word	0x00000003
        /*115c*/ 	.word	0x000228a0
        /*1160*/ 	.short	0x010a
        /*1162*/ 	.byte	0x3f
	.zero		1


	//   ....[82]....
        /*1164*/ 	.word	0x00018770
        /*1168*/ 	.word	0x00000003
        /*116c*/ 	.word	0x000228c0
        /*1170*/ 	.short	0x010a
        /*1172*/ 	.byte	0x3f
	.zero		1


	//   ....[83]....
        /*1174*/ 	.word	0x000187c0
        /*1178*/ 	.word	0x00000006
        /*117c*/ 	.word	0x000228a0
        /*1180*/ 	.short	0x010a
        /*1182*/ 	.byte	0x3f
	.zero		1


	//   ....[84]....
        /*1184*/ 	.word	0x00018810
        /*1188*/ 	.word	0x00000006
        /*118c*/ 	.word	0x000228c0
        /*1190*/ 	.short	0x010a
        /*1192*/ 	.byte	0x3f
	.zero		1


	//   ....[85]....
        /*1194*/ 	.word	0x00018930
        /*1198*/ 	.word	0x00000020
        /*119c*/ 	.word	0x00022840
        /*11a0*/ 	.short	0x010a
        /*11a2*/ 	.byte	0x3f
	.zero		1


	//   ....[86]....
        /*11a4*/ 	.word	0x00019c10
        /*11a8*/ 	.word	0x00000016
        /*11ac*/ 	.word	0x00022820
        /*11b0*/ 	.short	0x010a
        /*11b2*/ 	.byte	0x3f
	.zero		1


	//   ....[87]....
        /*11b4*/ 	.word	0x00019c60
        /*11b8*/ 	.word	0x00000020
        /*11bc*/ 	.word	0x00022860
        /*11c0*/ 	.short	0x010a
        /*11c2*/ 	.byte	0x3f
	.zero		1


	//   ....[88]....
        /*11c4*/ 	.word	0x0001a5e0
        /*11c8*/ 	.word	0x00000004
        /*11cc*/ 	.word	0x00022840
        /*11d0*/ 	.short	0x010a
        /*11d2*/ 	.byte	0x3f
	.zero		1


	//   ....[89]....
        /*11d4*/ 	.word	0x0001acc0
        /*11d8*/ 	.word	0x00000004
        /*11dc*/ 	.word	0x00022860
        /*11e0*/ 	.short	0x010a
        /*11e2*/ 	.byte	0x3f
	.zero		1


	//   ....[90]....
        /*11e4*/ 	.word	0x0001bd60
        /*11e8*/ 	.word	0x00000004
        /*11ec*/ 	.word	0x00022820
        /*11f0*/ 	.short	0x010a
        /*11f2*/ 	.byte	0x3f
	.zero		1


	//   ....[91]....
        /*11f4*/ 	.word	0x0001bf00
        /*11f8*/ 	.word	0x00000005
        /*11fc*/ 	.word	0x00022840
        /*1200*/ 	.short	0x010a
        /*1202*/ 	.byte	0x3f
	.zero		1


	//   ....[92]....
        /*1204*/ 	.word	0x0001bf50
        /*1208*/ 	.word	0x00000019
        /*120c*/ 	.word	0x00022840
        /*1210*/ 	.short	0x010a
        /*1212*/ 	.byte	0x3f
	.zero		1


	//   ....[93]....
        /*1214*/ 	.word	0x0001bfa0
        /*1218*/ 	.word	0x00000005
        /*121c*/ 	.word	0x00022860
        /*1220*/ 	.short	0x010a
        /*1222*/ 	.byte	0x3f
	.zero		1


	//----- nvinfo : EIATTR_NUM_MBARRIERS
	.align		4
.L_239:
        /*1224*/ 	.byte	0x03, 0x38
        /*1226*/ 	.short	0x0016


	//----- nvinfo : EIATTR_EXIT_INSTR_OFFSETS
	.align		4
        /*1228*/ 	.byte	0x04, 0x1c
        /*122a*/ 	.short	(.L_241 - .L_240)


	//   ....[0]....
.L_240:
        /*122c*/ 	.word	0x000172b0


	//----- nvinfo : EIATTR_MAX_THREADS
	.align		4
.L_241:
        /*1230*/ 	.byte	0x04, 0x05
        /*1232*/ 	.short	(.L_243 - .L_242)
.L_242:
        /*1234*/ 	.word	0x00000180
        /*1238*/ 	.word	0x00000001
        /*123c*/ 	.word	0x00000001


	//----- nvinfo : EIATTR_CRS_STACK_SIZE
	.align		4
.L_243:
        /*1240*/ 	.byte	0x04, 0x1e
        /*1242*/ 	.short	(.L_245 - .L_244)
.L_244:
        /*1244*/ 	.word	0x00000000


	//----- nvinfo : EIATTR_CBANK_PARAM_SIZE
	.align		4
.L_245:
        /*1248*/ 	.byte	0x03, 0x19
        /*124a*/ 	.short	0x0af0


	//----- nvinfo : EIATTR_PARAM_CBANK
	.align		4
        /*124c*/ 	.byte	0x04, 0x0a
        /*124e*/ 	.short	(.L_247 - .L_246)
	.align		4
.L_246:
        /*1250*/ 	.word	index@(.nv.constant0._ZN7cutlass13device_kernelIN5flash11enable_sm90INS1_16FlashAttnFwdSm90INS1_25CollectiveMainloopFwdSm90ILi2EN4cute5tupleIJNS5_1CILi1EEES8_S8_EEENS6_IJNS7_ILi128EEENS7_ILi96EEENS7_ILi64EEEEEELi256ENS_6half_tEfNS_4arch4Sm90ELb0ELb0ELb1ELb1ELb1ELb1ELb0ELb1ELb0ELb1ELb0ELb0EEENS1_21CollectiveEpilogueFwdINS6_IJSA_NS7_ILi256EEESB_EEES9_SE_SG_Li256ELb1ELb1ELb0ELb0EEENS1_36VarlenDynamicPersistentTileSchedulerILi128ELi96ELi256ELi128ELb0ELb1ELb1ELb0ELb1ELb1EEEEEEEEEvNT_6ParamsE)
        /*1254*/ 	.short	0x0210
        /*1256*/ 	.short	0x0af0


	//----- nvinfo : EIATTR_SW_WAR
	.align		4
.L_247:
        /*1258*/ 	.byte	0x04, 0x36
        /*125a*/ 	.short	(.L_249 - .L_248)
.L_248:
        /*125c*/ 	.word	0x00000008
.L_249:


//--------------------- .nv.info._ZN7cutlass13device_kernelIN5flash11enable_sm90INS1_16FlashAttnFwdSm90INS1_25CollectiveMainloopFwdSm90ILi2EN4cute5tupleIJNS5_1CILi1EEES8_S8_EEENS6_IJNS7_ILi128EEENS7_ILi96EEENS7_ILi64EEEEEELi256ENS_6half_tEfNS_4arch4Sm90ELb0ELb0ELb1ELb1ELb1ELb0ELb1ELb1ELb0ELb1ELb0ELb0EEENS1_21CollectiveEpilogueFwdINS6_IJSA_NS7_ILi256EEESB_EEES9_SE_SG_Li256ELb1ELb1ELb0ELb0EEENS1_36VarlenDynamicPersistentTileSchedulerILi128ELi96ELi256ELi128ELb0ELb1ELb1ELb0ELb1ELb1EEEEEEEEEvNT_6ParamsE --------------------------
	.section	.nv.info._ZN7cutlass13device_kernelIN5flash11enable_sm90INS1_16FlashAttnFwdSm90INS1_25CollectiveMainloopFwdSm90ILi2EN4cute5tupleIJNS5_1CILi1EEES8_S8_EEENS6_IJNS7_ILi128EEENS7_ILi96EEENS7_ILi64EEEEEELi256ENS_6half_tEfNS_4arch4Sm90ELb0ELb0ELb1ELb1ELb1ELb0ELb1ELb1ELb0ELb1ELb0ELb0EEENS1_21CollectiveEpilogueFwdINS6_IJSA_NS7_ILi256EEESB_EEES9_SE_SG_Li256ELb1ELb1ELb0ELb0EEENS1_36VarlenDynamicPersistentTileSchedulerILi128ELi96ELi256ELi128ELb0ELb1ELb1ELb0ELb1ELb1EEEEEEEEEvNT_6ParamsE,"",@"SHT_CUDA_INFO"
	.sectionflags	@""
	.align	4


	//----- nvinfo : EIATTR_CUDA_API_VERSION
	.align		4
        /*0000*/ 	.byte	0x04, 0x37
        /*0002*/ 	.short	(.L_251 - .L_250)
.L_250:
        /*0004*/ 	.word	0x00000082


	//----- nvinfo : EIATTR_KPARAM_INFO
	.align		4
.L_251:
        /*0008*/ 	.byte	0x04, 0x17
        /*000a*/ 	.short	(.L_253 - .L_252)
.L_252:
        /*000c*/ 	.word	0x00000000
        /*0010*/ 	.short	0x0000
        /*0012*/ 	.short	0x0070
        /*0014*/ 	.byte	0x00, 0xf0, 0x01, 0x2e


	//----- nvinfo : EIATTR_SPARSE_MMA_MASK
	.align		4
.L_253:
        /*0018*/ 	.byte	0x03, 0x50
        /*001a*/ 	.short	0x0000


	//----- nvinfo : EIATTR_MAXREG_COUNT
	.align		4
        /*001c*/ 	.byte	0x03, 0x1b
        /*001e*/ 	.short	0x00a8


	//----- nvinfo : EIATTR_NUM_BARRIERS
	.align		4
        /*0020*/ 	.byte	0x02, 0x4c
        /*0022*/ 	.byte	0x10
	.zero		1


	//----- nvinfo : EIATTR_EXTERNS
	.align		4
        /*0024*/ 	.byte	0x04, 0x0f
        /*0026*/ 	.short	(.L_255 - .L_254)


	//   ....[0]....
	.align		4
.L_254:
        /*0028*/ 	.word	index@(__assertfail)


	//----- nvinfo : EIATTR_ANNOTATIONS
	.align		4
.L_255:
        /*002c*/ 	.byte	0x04, 0x55
        /*002e*/ 	.short	(.L_257 - .L_256)


	//   ....[0]....
.L_256:
        /* <DEDUP_REMOVED lines=18> */


	//----- nvinfo : EIATTR_MERCURY_ISA_VERSION
	.align		4
.L_257:
        /*0140*/ 	.byte	0x03, 0x5f
        /*0142*/ 	.short	0x0101


	//----- nvinfo : EIATTR_UNUSED_LOAD_BYTE_OFFSET
	.align		4
        /*0144*/ 	.byte	0x04, 0x44
        /*0146*/ 	.short	(.L_259 - .L_258)


	//   ....[0]....
.L_258:
        /*0148*/ 	.word	0x000009b0
        /*014c*/ 	.word	0x0000fff0


	//   ....[1]....
        /*0150*/ 	.word	0x000075d0
        /*0154*/ 	.word	0x0000fff0


	//----- nvinfo : EIATTR_INT_WARP_WIDE_INSTR_OFFSETS
	.align		4
.L_259:
        /*0158*/ 	.byte	0x04, 0x31
        /*015a*/ 	.short	(.L_261 - .L_260)


	//   ....[0]....
.L_260:
        /*015c*/ 	.word	0x000000c0


	//   ....[1]....
        /*0160*/ 	.word	0x000000d0


	//   ....[2]....
        /*0164*/ 	.word	0x000000e0


	//   ....[3]....
        /*0168*/ 	.word	0x00000180


	//   ....[4]....
        /*016c*/ 	.word	0x0000b4a0


	//   ....[5]....
        /*0170*/ 	.word	0x0000b530


	//   ....[6]....
        /*0174*/ 	.word	0x0000f3d0


	//   ....[7]....
        /*0178*/ 	.word	0x0000f460


	//----- nvinfo : EIATTR_COOP_GROUP_MASK_REGIDS
	.align		4
.L_261:
        /*017c*/ 	.byte	0x04, 0x29
        /*017e*/ 	.short	(.L_263 - .L_262)


	//   ....[0]....
.L_262:
        /*0180*/ 	.word	0xffffffff


	//   ....[1]....
        /*0184*/ 	.word	0xffffffff


	//   ....[2]....
        /*0188*/ 	.word	0xffffffff


	//   ....[3]....
        /*018c*/ 	.word	0xffffffff


	//   ....[4]....
        /*0190*/ 	.word	0xffffffff


	//   ....[5]....
        /*0194*/ 	.word	0xffffffff


	//   ....[6]....
        /*0198*/ 	.word	0xffffffff


	//   ....[7]....
        /*019c*/ 	.word	0xffffffff


	//   ....[8]....
        /*01a0*/ 	.word	0xffffffff


	//   ....[9]....
        /*01a4*/ 	.word	0xffffffff


	//   ....[10]....
        /*01a8*/ 	.word	0xffffffff


	//   ....[11]....
        /*01ac*/ 	.word	0xffffffff


	//   ....[12]....
        /*01b0*/ 	.word	0xffffffff


	//   ....[13]....
        /*01b4*/ 	.word	0xffffffff


	//   ....[14]....
        /*01b8*/ 	.word	0xffffffff


	//   ....[15]....
        /*01bc*/ 	.word	0xffffffff


	//   ....[16]....
        /*01c0*/ 	.word	0xffffffff


	//   ....[17]....
        /*01c4*/ 	.word	0xffffffff


	//   ....[18]....
        /*01c8*/ 	.word	0xffffffff


	//   ....[19]....
        /*01cc*/ 	.word	0xffffffff


	//   ....[20]....
        /*01d0*/ 	.word	0xffffffff


	//   ....[21]....
        /*01d4*/ 	.word	0xffffffff


	//   ....[22]....
        /*01d8*/ 	.word	0xffffffff


	//   ....[23]....
        /*01dc*/ 	.word	0xffffffff


	//   ....[24]....
        /*01e0*/ 	.word	0xffffffff


	//   ....[25]....
        /*01e4*/ 	.word	0xffffffff


	//   ....[26]....
        /*01e8*/ 	.word	0xffffffff


	//   ....[27]....
        /*01ec*/ 	.word	0xffffffff


	//   ....[28]....
        /*01f0*/ 	.word	0xffffffff


	//   ....[29]....
        /*01f4*/ 	.word	0xffffffff


	//   ....[30]....
        /*01f8*/ 	.word	0xffffffff


	//   ....[31]....
        /*01fc*/ 	.word	0xffffffff


	//   ....[32]....
        /*0200*/ 	.word	0xffffffff


	//   ....[33]....
        /*0204*/ 	.word	0xffffffff


	//   ....[34]....
        /*0208*/ 	.word	0xffffffff


	//   ....[35]....
        /*020c*/ 	.word	0xffffffff


	//   ....[36]....
        /*0210*/ 	.word	0xffffffff


	//   ....[37]....
        /*0214*/ 	.word	0xffffffff


	//   ....[38]....
        /*0218*/ 	.word	0xffffffff


	//   ....[39]....
        /*021c*/ 	.word	0xffffffff


	//   ....[40]....
        /*0220*/ 	.word	0xffffffff


	//   ....[41]....
        /*0224*/ 	.word	0xffffffff


	//   ....[42]....
        /*0228*/ 	.word	0xffffffff


	//   ....[43]....
        /*022c*/ 	.word	0xffffffff


	//   ....[44]....
        /*0230*/ 	.word	0xffffffff


	//   ....[45]....
        /*0234*/ 	.word	0xffffffff


	//   ....[46]....
        /*0238*/ 	.word	0xffffffff


	//   ....[47]....
        /*023c*/ 	.word	0xffffffff


	//   ....[48]....
        /*0240*/ 	.word	0xffffffff


	//   ....[49]....
        /*0244*/ 	.word	0xffffffff


	//   ....[50]....
        /*0248*/ 	.word	0xffffffff


	//   ....[51]....
        /*024c*/ 	.word	0xffffffff


	//   ....[52]....
        /*0250*/ 	.word	0xffffffff


	//   ....[53]....
        /*0254*/ 	.word	0xffffffff


	//   ....[54]....
        /*0258*/ 	.word	0xffffffff


	//   ....[55]....
        /*025c*/ 	.word	0xffffffff


	//   ....[56]....
        /*0260*/ 	.word	0xffffffff


	//   ....[57]....
        /*0264*/ 	.word	0xffffffff


	//   ....[58]....
        /*0268*/ 	.word	0xffffffff


	//   ....[59]....
        /*026c*/ 	.word	0xffffffff


	//   ....[60]....
        /*0270*/ 	.word	0xffffffff


	//   ....[61]....
        /*0274*/ 	.word	0xffffffff


	//   ....[62]....
        /*0278*/ 	.word	0xffffffff


	//   ....[63]....
        /*027c*/ 	.word	0xffffffff


	//   ....[64]....
        /*0280*/ 	.word	0xffffffff


	//   ....[65]....
        /*0284*/ 	.word	0xffffffff


	//   ....[66]....
        /*0288*/ 	.word	0xffffffff


	//   ....[67]....
        /*028c*/ 	.word	0xffffffff


	//   ....[68]....
        /*0290*/ 	.word	0xffffffff


	//   ....[69]....
        /*0294*/ 	.word	0xffffffff


	//   ....[70]....
        /*0298*/ 	.word	0xffffffff


	//   ....[71]....
        /*029c*/ 	.word	0xffffffff


	//   ....[72]....
        /*02a0*/ 	.word	0xffffffff


	//   ....[73]....
        /*02a4*/ 	.word	0xffffffff


	//   ....[74]....
        /*02a8*/ 	.word	0xffffffff


	//   ....[75]....
        /*02ac*/ 	.word	0xffffffff


	//   ....[76]....
        /*02b0*/ 	.word	0xffffffff


	//   ....[77]....
        /*02b4*/ 	.word	0xffffffff


	//   ....[78]....
        /*02b8*/ 	.word	0xffffffff


	//   ....[79]....
        /*02bc*/ 	.word	0xffffffff


	//   ....[80]....
        /*02c0*/ 	.word	0xffffffff


	//   ....[81]....
        /*02c4*/ 	.word	0xffffffff


	//   ....[82]....
        /*02c8*/ 	.word	0xffffffff


	//   ....[83]....
        /*02cc*/ 	.word	0xffffffff


	//   ....[84]....
        /*02d0*/ 	.word	0xffffffff


	//   ....[85]....
        /*02d4*/ 	.word	0xffffffff


	//   ....[86]....
        /*02d8*/ 	.word	0xffffffff


	//   ....[87]....
        /*02dc*/ 	.word	0xffffffff


	//   ....[88]....
        /*02e0*/ 	.word	0xffffffff


	//   ....[89]....
        /*02e4*/ 	.word	0xffffffff


	//   ....[90]....
        /*02e8*/ 	.word	0xffffffff


	//   ....[91]....
        /*02ec*/ 	.word	0xffffffff


	//   ....[92]....
        /*02f0*/ 	.word	0xffffffff


	//   ....[93]....
        /*02f4*/ 	.word	0xffffffff


	//   ....[94]....
        /*02f8*/ 	.word	0xffffffff


	//   ....[95]....
        /*02fc*/ 	.word	0xffffffff


	//   ....[96]....
        /*0300*/ 	.word	0xffffffff


	//   ....[97]....
        /*0304*/ 	.word	0xffffffff


	//   ....[98]....
        /*0308*/ 	.word	0xffffffff


	//   ....[99]....
        /*030c*/ 	.word	0xffffffff


	//   ....[100]....
        /*0310*/ 	.word	0xffffffff


	//   ....[101]....
        /*0314*/ 	.word	0xffffffff


	//   ....[102]....
        /*0318*/ 	.word	0xffffffff


	//   ....[103]....
        /*031c*/ 	.word	0xffffffff


	//   ....[104]....
        /*0320*/ 	.word	0xffffffff


	//   ....[105]....
        /*0324*/ 	.word	0xffffffff


	//   ....[106]....
        /*0328*/ 	.word	0xffffffff


	//   ....[107]....
        /*032c*/ 	.word	0xffffffff


	//   ....[108]....
        /*0330*/ 	.word	0xffffffff


	//   ....[109]....
        /*0334*/ 	.word	0xffffffff


	//   ....[110]....
        /*0338*/ 	.word	0xffffffff


	//   ....[111]....
        /*033c*/ 	.word	0xffffffff


	//   ....[112]....
        /*0340*/ 	.word	0xffffffff


	//   ....[113]....
        /*0344*/ 	.word	0xffffffff


	//   ....[114]....
        /*0348*/ 	.word	0xffffffff


	//   ....[115]....
        /*034c*/ 	.word	0xffffffff


	//   ....[116]....
        /*0350*/ 	.word	0xffffffff


	//   ....[117]....
        /*0354*/ 	.word	0xffffffff


	//   ....[118]....
        /*0358*/ 	.word	0xffffffff


	//   ....[119]....
        /*035c*/ 	.word	0xffffffff


	//   ....[120]....
        /*0360*/ 	.word	0xffffffff


	//   ....[121]....
        /*0364*/ 	.word	0xffffffff


	//   ....[122]....
        /*0368*/ 	.word	0xffffffff


	//   ....[123]....
        /*036c*/ 	.word	0xffffffff


	//   ....[124]....
        /*0370*/ 	.word	0xffffffff


	//   ....[125]....
        /*0374*/ 	.word	0xffffffff


	//   ....[126]....
        /*0378*/ 	.word	0xffffffff


	//   ....[127]....
        /*037c*/ 	.word	0xffffffff


	//   ....[128]....
        /*0380*/ 	.word	0xffffffff


	//   ....[129]....
        /*0384*/ 	.word	0xffffffff


	//   ....[130]....
        /*0388*/ 	.word	0xffffffff


	//   ....[131]....
        /*038c*/ 	.word	0xffffffff


	//   ....[132]....
        /*0390*/ 	.word	0xffffffff


	//   ....[133]....
        /*0394*/ 	.word	0xffffffff


	//   ....[134]....
        /*0398*/ 	.word	0xffffffff


	//   ....[135]....
        /*039c*/ 	.word	0xffffffff


	//   ....[136]....
        /*03a0*/ 	.word	0xffffffff


	//   ....[137]....
        /*03a4*/ 	.word	0xffffffff


	//   ....[138]....
        /*03a8*/ 	.word	0xffffffff


	//   ....[139]....
        /*03ac*/ 	.word	0xffffffff


	//   ....[140]....
        /*03b0*/ 	.word	0xffffffff


	//   ....[141]....
        /*03b4*/ 	.word	0xffffffff


	//   ....[142]....
        /*03b8*/ 	.word	0xffffffff


	//   ....[143]....
        /*03bc*/ 	.word	0xffffffff


	//   ....[144]....
        /*03c0*/ 	.word	0xffffffff


	//   ....[145]....
        /*03c4*/ 	.word	0xffffffff


	//   ....[146]....
        /*03c8*/ 	.word	0xffffffff


	//   ....[147]....
        /*03cc*/ 	.word	0xffffffff


	//   ....[148]....
        /*03d0*/ 	.word	0xffffffff


	//   ....[149]....
        /*03d4*/ 	.word	0xffffffff


	//   ....[150]....
        /*03d8*/ 	.word	0xffffffff


	//   ....[151]....
        /*03dc*/ 	.word	0xffffffff


	//   ....[152]....
        /*03e0*/ 	.word	0xffffffff


	//   ....[153]....
        /*03e4*/ 	.word	0x0500000f


	//   ....[154]....
        /*03e8*/ 	.word	0x0500000f


	//   ....[155]....
        /*03ec*/ 	.word	0x0500000f


	//   ....[156]....
        /*03f0*/ 	.word	0x0500000f


	//   ....[157]....
        /*03f4*/ 	.word	0x0500000f


	//   ....[158]....
        /*03f8*/ 	.word	0x0500000f


	//   ....[159]....
        /*03fc*/ 	.word	0x0500000f


	//   ....[160]....
        /*0400*/ 	.word	0x0500000f


	//   ....[161]....
        /*0404*/ 	.word	0x0500000f


	//   ....[162]....
        /*0408*/ 	.word	0x0500000f


	//   ....[163]....
        /*040c*/ 	.word	0x0500000f


	//   ....[164]....
        /*0410*/ 	.word	0x0500000f


	//   ....[165]....
        /*0414*/ 	.word	0x0500000f


	//   ....[166]....
        /*0418*/ 	.word	0x0500000f


	//   ....[167]....
        /*041c*/ 	.word	0x0500000f


	//   ....[168]....
        /*0420*/ 	.word	0x0500000f


	//   ....[169]....
        /*0424*/ 	.word	0x0500000f


	//   ....[170]....
        /*0428*/ 	.word	0x0500000f


	//   ....[171]....
        /*042c*/ 	.word	0x0500000f


	//   ....[172]....
        /*0430*/ 	.word	0x0500000f


	//   ....[173]....
        /*0434*/ 	.word	0x0500000f


	//   ....[174]....
        /*0438*/ 	.word	0x0500000f


	//   ....[175]....
        /*043c*/ 	.word	0x0500000f


	//   ....[176]....
        /*0440*/ 	.word	0x0500000f


	//   ....[177]....
        /*0444*/ 	.word	0x0500000f


	//   ....[178]....
        /*0448*/ 	.word	0x0500000f


	//   ....[179]....
        /*044c*/ 	.word	0x0500000f


	//   ....[180]....
        /*0450*/ 	.word	0x0500000f


	//   ....[181]....
        /*0454*/ 	.word	0x0500000f


	//   ....[182]....
        /*0458*/ 	.word	0x0500000f


	//   ....[183]....
        /*045c*/ 	.word	0x0500000f


	//   ....[184]....
        /*0460*/ 	.word	0x0500000f


	//   ....[185]....
        /*0464*/ 	.word	0x0500000f


	//   ....[186]....
        /*0468*/ 	.word	0x0500000f


	//   ....[187]....
        /*046c*/ 	.word	0x0500000f


	//   ....[188]....
        /*0470*/ 	.word	0x0500000f


	//   ....[189]....
        /*0474*/ 	.word	0x0500000f


	//   ....[190]....
        /*0478*/ 	.word	0x0500000f


	//   ....[191]....
        /*047c*/ 	.word	0x0500000f


	//   ....[192]....
        /*0480*/ 	.word	0x0500000f


	//   ....[193]....
        /*0484*/ 	.word	0x0500000f


	//   ....[194]....
        /*0488*/ 	.word	0x0500000f


	//   ....[195]....
        /*048c*/ 	.word	0x0500000f


	//   ....[196]....
        /*0490*/ 	.word	0x0500000f


	//   ....[197]....
        /*0494*/ 	.word	0x0500000f


	//   ....[198]....
        /*0498*/ 	.word	0x0500000f


	//   ....[199]....
        /*049c*/ 	.word	0x0500000f


	//   ....[200]....
        /*04a0*/ 	.word	0x0500000f


	//   ....[201]....
        /*04a4*/ 	.word	0x0500000f


	//   ....[202]....
        /*04a8*/ 	.word	0x0500000f


	//   ....[203]....
        /*04ac*/ 	.word	0x0500000f


	//   ....[204]....
        /*04b0*/ 	.word	0x0500000f


	//   ....[205]....
        /*04b4*/ 	.word	0x0500000f


	//   ....[206]....
        /*04b8*/ 	.word	0x0500000f


	//   ....[207]....
        /*04bc*/ 	.word	0x0500000f


	//   ....[208]....
        /*04c0*/ 	.word	0x0500000f


	//   ....[209]....
        /*04c4*/ 	.word	0x0500000f


	//   ....[210]....
        /*04c8*/ 	.word	0x0500000f


	//   ....[211]....
        /*04cc*/ 	.word	0x0500000f


	//   ....[212]....
        /*04d0*/ 	.word	0x0500000f


	//   ....[213]....
        /*04d4*/ 	.word	0x0500000f


	//   ....[214]....
        /*04d8*/ 	.word	0x0500000f


	//   ....[215]....
        /*04dc*/ 	.word	0x0500000f


	//   ....[216]....
        /*04e0*/ 	.word	0x0500000f


	//   ....[217]....
        /*04e4*/ 	.word	0x0500000f


	//   ....[218]....
        /*04e8*/ 	.word	0x0500000f


	//   ....[219]....
        /*04ec*/ 	.word	0x0500000f


	//   ....[220]....
        /*04f0*/ 	.word	0x0500000f


	//   ....[221]....
        /*04f4*/ 	.word	0x0500000f


	//   ....[222]....
        /*04f8*/ 	.word	0x0500000f


	//   ....[223]....
        /*04fc*/ 	.word	0x0500000f


	//   ....[224]....
        /*0500*/ 	.word	0x0500000f


	//   ....[225]....
        /*0504*/ 	.word	0x0500000f


	//   ....[226]....
        /*0508*/ 	.word	0x0500000f


	//   ....[227]....
        /*050c*/ 	.word	0x0500000f


	//   ....[228]....
        /*0510*/ 	.word	0x0500000f


	//   ....[229]....
        /*0514*/ 	.word	0x0500000f


	//   ....[230]....
        /*0518*/ 	.word	0x0500000f


	//   ....[231]....
        /*051c*/ 	.word	0x0500000f


	//   ....[232]....
        /*0520*/ 	.word	0x0500000f


	//   ....[233]....
        /*0524*/ 	.word	0x0500000f


	//   ....[234]....
        /*0528*/ 	.word	0x0500000f


	//   ....[235]....
        /*052c*/ 	.word	0x0500000f


	//   ....[236]....
        /*0530*/ 	.word	0x0500000f


	//   ....[237]....
        /*0534*/ 	.word	0x0500000f


	//   ....[238]....
        /*0538*/ 	.word	0x0500000f


	//   ....[239]....
        /*053c*/ 	.word	0x0500000f


	//   ....[240]....
        /*0540*/ 	.word	0x0500000f


	//   ....[241]....
        /*0544*/ 	.word	0x0500000f


	//   ....[242]....
        /*0548*/ 	.word	0x0500000f


	//   ....[243]....
        /*054c*/ 	.word	0x0500000f


	//   ....[244]....
        /*0550*/ 	.word	0x0500000f


	//   ....[245]....
        /*0554*/ 	.word	0x0500000f


	//   ....[246]....
        /*0558*/ 	.word	0x0500000f


	//   ....[247]....
        /*055c*/ 	.word	0x0500000f


	//   ....[248]....
        /*0560*/ 	.word	0x0500000f


	//   ....[249]....
        /*0564*/ 	.word	0x0500000f


	//   ....[250]....
        /*0568*/ 	.word	0x0500000f


	//   ....[251]....
        /*056c*/ 	.word	0x0500000f


	//----- nvinfo : EIATTR_COOP_GROUP_INSTR_OFFSETS
	.align		4
.L_263:
        /*0570*/ 	.byte	0x04, 0x28
        /*0572*/ 	.short	(.L_265 - .L_264)


	//   ....[0]....
.L_264:
        /*0574*/ 	.word	0x00000080


	//   ....[1]....
        /*0578*/ 	.word	0x00000090


	//   ....[2]....
        /*057c*/ 	.word	0x000002f0


	//   ....[3]....
        /*0580*/ 	.word	0x00000450


	//   ....[4]....
        /*0584*/ 	.word	0x00000570


	//   ....[5]....
        /*0588*/ 	.word	0x000006d0


	//   ....[6]....
        /*058c*/ 	.word	0x000015d0


	//   ....[7]....
        /*0590*/ 	.word	0x00003420


	//   ....[8]....
        /*0594*/ 	.word	0x00003460


	//   ....[9]....
        /*0598*/ 	.word	0x00003480


	//   ....[10]....
        /*059c*/ 	.word	0x000034a0


	//   ....[11]....
        /*05a0*/ 	.word	0x00005480


	//   ....[12]....
        /*05a4*/ 	.word	0x00005560


	//   ....[13]....
        /*05a8*/ 	.word	0x00005580


	//   ....[14]....
        /*05ac*/ 	.word	0x000055e0


	//   ....[15]....
        /*05b0*/ 	.word	0x00006b50


	//   ....[16]....
        /*05b4*/ 	.word	0x00006b90


	//   ....[17]....
        /*05b8*/ 	.word	0x00006c40


	//   ....[18]....
        /*05bc*/ 	.word	0x00006c70


	//   ....[19]....
        /*05c0*/ 	.word	0x00008710


	//   ....[20]....
        /*05c4*/ 	.word	0x00008740


	//   ....[21]....
        /*05c8*/ 	.word	0x00008810


	//   ....[22]....
        /*05cc*/ 	.word	0x00008850


	//   ....[23]....
        /*05d0*/ 	.word	0x00009040


	//   ....[24]....
        /*05d4*/ 	.word	0x00009080


	//   ....[25]....
        /*05d8*/ 	.word	0x000091d0


	//   ....[26]....
        /*05dc*/ 	.word	0x000091f0


	//   ....[27]....
        /*05e0*/ 	.word	0x00009330


	//   ....[28]....
        /*05e4*/ 	.word	0x00009350


	//   ....[29]....
        /*05e8*/ 	.word	0x000094a0


	//   ....[30]....
        /*05ec*/ 	.word	0x000094c0


	//   ....[31]....
        /*05f0*/ 	.word	0x00009ed0


	//   ....[32]....
        /*05f4*/ 	.word	0x00009ee0


	//   ....[33]....
        /*05f8*/ 	.word	0x0000a020


	//   ....[34]....
        /*05fc*/ 	.word	0x0000a040


	//   ....[35]....
        /*0600*/ 	.word	0x0000a180


	//   ....[36]....
        /*0604*/ 	.word	0x0000a1a0


	//   ....[37]....
        /*0608*/ 	.word	0x0000a2f0


	//   ....[38]....
        /*060c*/ 	.word	0x0000a310


	//   ....[39]....
        /*0610*/ 	.word	0x0000a4d0


	//   ....[40]....
        /*0614*/ 	.word	0x0000a6a0


	//   ....[41]....
        /*0618*/ 	.word	0x0000a6d0


	//   ....[42]....
        /*061c*/ 	.word	0x0000a700


	//   ....[43]....
        /*0620*/ 	.word	0x0000a730


	//   ....[44]....
        /*0624*/ 	.word	0x0000a760


	//   ....[45]....
        /*0628*/ 	.word	0x0000a790


	//   ....[46]....
        /*062c*/ 	.word	0x0000a8e0


	//   ....[47]....
        /*0630*/ 	.word	0x0000a910


	//   ....[48]....
        /*0634*/ 	.word	0x0000a940


	//   ....[49]....
        /*0638*/ 	.word	0x0000a970


	//   ....[50]....
        /*063c*/ 	.word	0x0000a9a0


	//   ....[51]....
        /*0640*/ 	.word	0x0000a9d0


	//   ....[52]....
        /*0644*/ 	.word	0x0000aa60


	//   ....[53]....
        /*0648*/ 	.word	0x0000aa90


	//   ....[54]....
        /*064c*/ 	.word	0x0000ab10


	//   ....[55]....
        /*0650*/ 	.word	0x0000c070


	//   ....[56]....
        /*0654*/ 	.word	0x0000c090


	//   ....[57]....
        /*0658*/ 	.word	0x0000c120


	//   ....[58]....
        /*065c*/ 	.word	0x0000c140


	//   ....[59]....
        /*0660*/ 	.word	0x0000c1c0


	//   ....[60]....
        /*0664*/ 	.word	0x0000c1e0


	//   ....[61]....
        /*0668*/ 	.word	0x0000c260


	//   ....[62]....
        /*066c*/ 	.word	0x0000c280


	//   ....[63]....
        /*0670*/ 	.word	0x0000c300


	//   ....[64]....
        /*0674*/ 	.word	0x0000c320


	//   ....[65]....
        /*0678*/ 	.word	0x0000c330


	//   ....[66]....
        /*067c*/ 	.word	0x0000c340


	//   ....[67]....
        /*0680*/ 	.word	0x0000cac0


	//   ....[68]....
        /*0684*/ 	.word	0x0000cae0


	//   ....[69]....
        /*0688*/ 	.word	0x0000cb00


	//   ....[70]....
        /*068c*/ 	.word	0x0000cb10


	//   ....[71]....
        /*0690*/ 	.word	0x0000cb40


	//   ....[72]....
        /*0694*/ 	.word	0x0000cb60


	//   ....[73]....
        /*0698*/ 	.word	0x0000cbd0


	//   ....[74]....
        /*069c*/ 	.word	0x0000cc50


	//   ....[75]....
        /*06a0*/ 	.word	0x0000cc70


	//   ....[76]....
        /*06a4*/ 	.word	0x0000cc90


	//   ....[77]....
        /*06a8*/ 	.word	0x0000cd50


	//   ....[78]....
        /*06ac*/ 	.word	0x0000cda0


	//   ....[79]....
        /*06b0*/ 	.word	0x0000cdc0


	//   ....[80]....
        /*06b4*/ 	.word	0x0000ce30


	//   ....[81]....
        /*06b8*/ 	.word	0x0000cf10


	//   ....[82]....
        /*06bc*/ 	.word	0x0000cf40


	//   ....[83]....
        /*06c0*/ 	.word	0x0000d5d0


	//   ....[84]....
        /*06c4*/ 	.word	0x0000d600


	//   ....[85]....
        /*06c8*/ 	.word	0x0000d610


	//   ....[86]....
        /*06cc*/ 	.word	0x0000d620


	//   ....[87]....
        /*06d0*/ 	.word	0x0000d6e0


	//   ....[88]....
        /*06d4*/ 	.word	0x0000d730


	//   ....[89]....
        /*06d8*/ 	.word	0x0000d7a0


	//   ....[90]....
        /*06dc*/ 	.word	0x0000d820


	//   ....[91]....
        /*06e0*/ 	.word	0x0000d880


	//   ....[92]....
        /*06e4*/ 	.word	0x0000d8b0


	//   ....[93]....
        /*06e8*/ 	.word	0x0000d910


	//   ....[94]....
        /*06ec*/ 	.word	0x0000d940


	//   ....[95]....
        /*06f0*/ 	.word	0x0000d9a0


	//   ....[96]....
        /*06f4*/ 	.word	0x0000d9d0


	//   ....[97]....
        /*06f8*/ 	.word	0x0000da20


	//   ....[98]....
        /*06fc*/ 	.word	0x0000da50


	//   ....[99]....
        /*0700*/ 	.word	0x0000df80


	//   ....[100]....
        /*0704*/ 	.word	0x0000dfa0


	//   ....[101]....
        /*0708*/ 	.word	0x0000dff0


	//   ....[102]....
        /*070c*/ 	.word	0x0000e0b0


	//   ....[103]....
        /*0710*/ 	.word	0x0000e0c0


	//   ....[104]....
        /*0714*/ 	.word	0x0000e0f0


	//   ....[105]....
        /*0718*/ 	.word	0x0000e180


	//   ....[106]....
        /*071c*/ 	.word	0x0000e230


	//   ....[107]....
        /*0720*/ 	.word	0x0000e240


	//   ....[108]....
        /*0724*/ 	.word	0x0000e270


	//   ....[109]....
        /*0728*/ 	.word	0x0000e280


	//   ....[110]....
        /*072c*/ 	.word	0x0000e310


	//   ....[111]....
        /*0730*/ 	.word	0x0000ea30


	//   ....[112]....
        /*0734*/ 	.word	0x0000ea50


	//   ....[113]....
        /*0738*/ 	.word	0x0000ea60


	//   ....[114]....
        /*073c*/ 	.word	0x0000eaa0


	//   ....[115]....
        /*0740*/ 	.word	0x0000eab0


	//   ....[116]....
        /*0744*/ 	.word	0x0000eaf0


	//   ....[117]....
        /*0748*/ 	.word	0x0000eb00


	//   ....[118]....
        /*074c*/ 	.word	0x0000eb40


	//   ....[119]....
        /*0750*/ 	.word	0x0000eb50


	//   ....[120]....
        /*0754*/ 	.word	0x0000eb90


	//   ....[121]....
        /*0758*/ 	.word	0x0000eba0


	//   ....[122]....
        /*075c*/ 	.word	0x0000ebb0


	//   ....[123]....
        /*0760*/ 	.word	0x0000ef10


	//   ....[124]....
        /*0764*/ 	.word	0x0000ef30


	//   ....[125]....
        /*0768*/ 	.word	0x0000ef40


	//   ....[126]....
        /*076c*/ 	.word	0x0000ef50


	//   ....[127]....
        /*0770*/ 	.word	0x0000ef60


	//   ....[128]....
        /*0774*/ 	.word	0x0000ef80


	//   ....[129]....
        /*0778*/ 	.word	0x0000eff0


	//   ....[130]....
        /*077c*/ 	.word	0x0000f020


	//   ....[131]....
        /*0780*/ 	.word	0x0000f030


	//   ....[132]....
        /*0784*/ 	.word	0x0000f0a0


	//   ....[133]....
        /*0788*/ 	.word	0x0000f0c0


	//   ....[134]....
        /*078c*/ 	.word	0x0000f1b0


	//   ....[135]....
        /*0790*/ 	.word	0x0000f650


	//   ....[136]....
        /*0794*/ 	.word	0x0000f6a0


	//   ....[137]....
        /*0798*/ 	.word	0x0000f6d0


	//   ....[138]....
        /*079c*/ 	.word	0x0000f6e0


	//   ....[139]....
        /*07a0*/ 	.word	0x0000f710


	//   ....[140]....
        /*07a4*/ 	.word	0x0000f740


	//   ....[141]....
        /*07a8*/ 	.word	0x0000f770


	//   ....[142]....
        /*07ac*/ 	.word	0x0000f7a0


	//   ....[143]....
        /*07b0*/ 	.word	0x0000f920


	//   ....[144]....
        /*07b4*/ 	.word	0x0000f950


	//   ....[145]....
        /*07b8*/ 	.word	0x0000f980


	//   ....[146]....
        /*07bc*/ 	.word	0x0000f9b0


	//   ....[147]....
        /*07c0*/ 	.word	0x0000f9e0


	//   ....[148]....
        /*07c4*/ 	.word	0x0000fa10


	//   ....[149]....
        /*07c8*/ 	.word	0x0000fad0


	//   ....[150]....
        /*07cc*/ 	.word	0x0000faf0


	//   ....[151]....
        /*07d0*/ 	.word	0x0000fb60


	//   ....[152]....
        /*07d4*/ 	.word	0x0000ffd0


	//   ....[153]....
        /*07d8*/ 	.word	0x00010530


	//   ....[154]....
        /*07dc*/ 	.word	0x00010620


	//   ....[155]....
        /*07e0*/ 	.word	0x000106c0


	//   ....[156]....
        /*07e4*/ 	.word	0x00010720


	//   ....[157]....
        /*07e8*/ 	.word	0x00010810


	//   ....[158]....
        /*07ec*/ 	.word	0x00010880


	//   ....[159]....
        /*07f0*/ 	.word	0x00010970


	//   ....[160]....
        /*07f4*/ 	.word	0x000109e0


	//   ....[161]....
        /*07f8*/ 	.word	0x00010ad0


	//   ....[162]....
        /*07fc*/ 	.word	0x00010b40


	//   ....[163]....
        /*0800*/ 	.word	0x00010c30


	//   ....[164]....
        /*0804*/ 	.word	0x00010ca0


	//   ....[165]....
        /*0808*/ 	.word	0x00010d40


	//   ....[166]....
        /*080c*/ 	.word	0x00010e40


	//   ....[167]....
        /*0810*/ 	.word	0x00010e90


	//   ....[168]....
        /*0814*/ 	.word	0x00010ef0


	//   ....[169]....
        /*0818*/ 	.word	0x00011010


	//   ....[170]....
        /*081c*/ 	.word	0x00011090


	//   ....[171]....
        /*0820*/ 	.word	0x00011180


	//   ....[172]....
        /*0824*/ 	.word	0x00011250


	//   ....[173]....
        /*0828*/ 	.word	0x00011300


	//   ....[174]....
        /*082c*/ 	.word	0x00011400


	//   ....[175]....
        /*0830*/ 	.word	0x00011470


	//   ....[176]....
        /*0834*/ 	.word	0x00011580


	//   ....[177]....
        /*0838*/ 	.word	0x00011600


	//   ....[178]....
        /*083c*/ 	.word	0x00011670


	//   ....[179]....
        /*0840*/ 	.word	0x00011740


	//   ....[180]....
        /*0844*/ 	.word	0x000117d0


	//   ....[181]....
        /*0848*/ 	.word	0x000118a0


	//   ....[182]....
        /*084c*/ 	.word	0x00011940


	//   ....[183]....
        /*0850*/ 	.word	0x000119e0


	//   ....[184]....
        /*0854*/ 	.word	0x00011a40


	//   ....[185]....
        /*0858*/ 	.word	0x00011ae0


	//   ....[186]....
        /*085c*/ 	.word	0x00011c30


	//   ....[187]....
        /*0860*/ 	.word	0x00011c80


	//   ....[188]....
        /*0864*/ 	.word	0x00011ce0


	//   ....[189]....
        /*0868*/ 	.word	0x00011dd0


	//   ....[190]....
        /*086c*/ 	.word	0x00011ed0


	//   ....[191]....
        /*0870*/ 	.word	0x00011f20


	//   ....[192]....
        /*0874*/ 	.word	0x00011f80


	//   ....[193]....
        /*0878*/ 	.word	0x00012070


	//   ....[194]....
        /*087c*/ 	.word	0x00012170


	//   ....[195]....
        /*0880*/ 	.word	0x000121c0


	//   ....[196]....
        /*0884*/ 	.word	0x00012220


	//   ....[197]....
        /*0888*/ 	.word	0x00012300


	//   ....[198]....
        /*088c*/ 	.word	0x00012430


	//   ....[199]....
        /*0890*/ 	.word	0x00012510


	//   ....[200]....
        /*0894*/ 	.word	0x000125a0


	//   ....[201]....
        /*0898*/ 	.word	0x000126b0


	//   ....[202]....
        /*089c*/ 	.word	0x00012710


	//   ....[203]....
        /*08a0*/ 	.word	0x00012820


	//   ....[204]....
        /*08a4*/ 	.word	0x00012880


	//   ....[205]....
        /*08a8*/ 	.word	0x00012990


	//   ....[206]....
        /*08ac*/ 	.word	0x000129f0


	//   ....[207]....
        /*08b0*/ 	.word	0x00012b00


	//   ....[208]....
        /*08b4*/ 	.word	0x00012b60


	//   ....[209]....
        /*08b8*/ 	.word	0x00012c20


	//   ....[210]....
        /*08bc*/ 	.word	0x00012d80


	//   ....[211]....
        /*08c0*/ 	.word	0x00012e20


	//   ....[212]....
        /*08c4*/ 	.word	0x00012e80


	//   ....[213]....
        /*08c8*/ 	.word	0x00012f30


	//   ....[214]....
        /*08cc*/ 	.word	0x00012f90


	//   ....[215]....
        /*08d0*/ 	.word	0x00013040


	//   ....[216]....
        /*08d4*/ 	.word	0x000130a0


	//   ....[217]....
        /*08d8*/ 	.word	0x00013150


	//   ....[218]....
        /*08dc*/ 	.word	0x000131b0


	//   ....[219]....
        /*08e0*/ 	.word	0x00013260


	//   ....[220]....
        /*08e4*/ 	.word	0x000132c0


	//   ....[221]....
        /*08e8*/ 	.word	0x00013370


	//   ....[222]....
        /*08ec*/ 	.word	0x00013450


	//   ....[223]....
        /*08f0*/ 	.word	0x000134f0


	//   ....[224]....
        /*08f4*/ 	.word	0x00013550


	//   ....[225]....
        /*08f8*/ 	.word	0x00013620


	//   ....[226]....
        /*08fc*/ 	.word	0x00013680


	//   ....[227]....
        /*0900*/ 	.word	0x00013750


	//   ....[228]....
        /*0904*/ 	.word	0x000137b0


	//   ....[229]....
        /*0908*/ 	.word	0x00013890


	//   ....[230]....
        /*090c*/ 	.word	0x000138f0


	//   ....[231]....
        /*0910*/ 	.word	0x000139c0


	//   ....[232]....
        /*0914*/ 	.word	0x00013a20


	//   ....[233]....
        /*0918*/ 	.word	0x00013af0


	//   ....[234]....
        /*091c*/ 	.word	0x00013b80


	//   ....[235]....
        /*0920*/ 	.word	0x00013c20


	//   ....[236]....
        /*0924*/ 	.word	0x00013d40


	//   ....[237]....
        /*0928*/ 	.word	0x00013db0


	//   ....[238]....
        /*092c*/ 	.word	0x00013e20


	//   ....[239]....
        /*0930*/ 	.word	0x00013e90


	//   ....[240]....
        /*0934*/ 	.word	0x00013f00


	//   ....[241]....
        /*0938*/ 	.word	0x00013f80


	//   ....[242]....
        /*093c*/ 	.word	0x00014010


	//   ....[243]....
        /*0940*/ 	.word	0x000140a0


	//   ....[244]....
        /*0944*/ 	.word	0x00014110


	//   ....[245]....
        /*0948*/ 	.word	0x00014180


	//   ....[246]....
        /*094c*/ 	.word	0x000141f0


	//   ....[247]....
        /*0950*/ 	.word	0x00014270


	//   ....[248]....
        /*0954*/ 	.word	0x000142e0


	//   ....[249]....
        /*0958*/ 	.word	0x00014380


	//   ....[250]....
        /*095c*/ 	.word	0x00014410


	//   ....[251]....
        /*0960*/ 	.word	0x00014530


	//----- nvinfo : EIATTR_REG_RECONFIG
	.align		4
.L_265:
        /*0964*/ 	.byte	0x01, 0x54
	.zero		2


	//----- nvinfo : EIATTR_SYSCALL_OFFSETS
	.align		4
        /*0968*/ 	.byte	0x04, 0x46
        /*096a*/ 	.short	(.L_267 - .L_266)


	//   ....[0]....
.L_266:
        /*096c*/ 	.word	0x00001770


	//   ....[1]....
        /*0970*/ 	.word	0x0000b690


	//   ....[2]....
        /*0974*/ 	.word	0x0000b7e0


	//   ....[3]....
        /*0978*/ 	.word	0x0000b8d0


	//   ....[4]....
        /*097c*/ 	.word	0x0000c6c0


	//   ....[5]....
        /*0980*/ 	.word	0x0000d220


	//----- nvinfo : EIATTR_MBARRIER_INSTR_OFFSETS
	.align		4
.L_267:
        /*0984*/ 	.byte	0x04, 0x39
        /*0986*/ 	.short	(.L_269 - .L_268)


	//   ....[0]....
.L_268:
        /*0988*/ 	.word	0x00000190
        /*098c*/ 	.word	0x000000ff
        /*0990*/ 	.word	0x00032400
        /*0994*/ 	.short	0x0100
        /*0996*/ 	.byte	0x08
	.zero		1


	//   ....[1]....
        /*0998*/ 	.word	0x000001a0
        /*099c*/ 	.word	0x000000ff
        /*09a0*/ 	.word	0x00032410
        /*09a4*/ 	.short	0x0100
        /*09a6*/ 	.byte	0x08
	.zero		1


	//   ....[2]....
        /*09a8*/ 	.word	0x000001b0
        /*09ac*/ 	.word	0x000000ff
        /*09b0*/ 	.word	0x00032420
        /*09b4*/ 	.short	0x0100
        /*09b6*/ 	.byte	0x08
	.zero		1


	//   ....[3]....
        /*09b8*/ 	.word	0x000002a0
        /*09bc*/ 	.word	0x000000ff
        /*09c0*/ 	.word	0x00032430
        /*09c4*/ 	.short	0x0100
        /*09c6*/ 	.byte	0x08
	.zero		1


	//   ....[4]....
        /*09c8*/ 	.word	0x000002b0
        /*09cc*/ 	.word	0x000000ff
        /*09d0*/ 	.word	0x00032440
        /*09d4*/ 	.short	0x0100
        /*09d6*/ 	.byte	0x08
	.zero		1


	//   ....[5]....
        /*09d8*/ 	.word	0x000002c0
        /*09dc*/ 	.word	0x000000ff
        /*09e0*/ 	.word	0x00032438
        /*09e4*/ 	.short	0x0100
        /*09e6*/ 	.byte	0x08
	.zero		1


	//   ....[6]....
        /*09e8*/ 	.word	0x000002d0
        /*09ec*/ 	.word	0x000000ff
        /*09f0*/ 	.word	0x00032448
        /*09f4*/ 	.short	0x0100
        /*09f6*/ 	.byte	0x08
	.zero		1


	//   ....[7]....
        /*09f8*/ 	.word	0x00000400
        /*09fc*/ 	.word	0x000000ff
        /*0a00*/ 	.word	0x00032450
        /*0a04*/ 	.short	0x0100
        /*0a06*/ 	.byte	0x08
	.zero		1


	//   ....[8]....
        /*0a08*/ 	.word	0x00000410
        /*0a0c*/ 	.word	0x000000ff
        /*0a10*/ 	.word	0x00032460
        /*0a14*/ 	.short	0x0100
        /*0a16*/ 	.byte	0x08
	.zero		1


	//   ....[9]....
        /*0a18*/ 	.word	0x00000420
        /*0a1c*/ 	.word	0x000000ff
        /*0a20*/ 	.word	0x00032458
        /*0a24*/ 	.short	0x0100
        /*0a26*/ 	.byte	0x08
	.zero		1


	//   ....[10]....
        /*0a28*/ 	.word	0x00000430
        /*0a2c*/ 	.word	0x000000ff
        /*0a30*/ 	.word	0x00032468
        /*0a34*/ 	.short	0x0100
        /*0a36*/ 	.byte	0x08
	.zero		1


	//   ....[11]....
        /*0a38*/ 	.word	0x00000520
        /*0a3c*/ 	.word	0x000000ff
        /*0a40*/ 	.word	0x00032470
        /*0a44*/ 	.short	0x0100
        /*0a46*/ 	.byte	0x06
	.zero		1


	//   ....[12]....
        /*0a48*/ 	.word	0x00000530
        /*0a4c*/ 	.word	0x000000ff
        /*0a50*/ 	.word	0x00032480
        /*0a54*/ 	.short	0x0100
        /*0a56*/ 	.byte	0x06
	.zero		1


	//   ....[13]....
        /*0a58*/ 	.word	0x00000540
        /*0a5c*/ 	.word	0x000000ff
        /*0a60*/ 	.word	0x00032478
        /*0a64*/ 	.short	0x0100
        /*0a66*/ 	.byte	0x06
	.zero		1


	//   ....[14]....
        /*0a68*/ 	.word	0x00000550
        /*0a6c*/ 	.word	0x000000ff
        /*0a70*/ 	.word	0x00032488
        /*0a74*/ 	.short	0x0100
        /*0a76*/ 	.byte	0x06
	.zero		1


	//   ....[15]....
        /*0a78*/ 	.word	0x00000680
        /*0a7c*/ 	.word	0x000000ff
        /*0a80*/ 	.word	0x00032490
        /*0a84*/ 	.short	0x0100
        /*0a86*/ 	.byte	0x08
	.zero		1


	//   ....[16]....
        /*0a88*/ 	.word	0x00000690
        /*0a8c*/ 	.word	0x000000ff
        /*0a90*/ 	.word	0x000324a0
        /*0a94*/ 	.short	0x0100
        /*0a96*/ 	.byte	0x08
	.zero		1


	//   ....[17]....
        /*0a98*/ 	.word	0x000006a0
        /*0a9c*/ 	.word	0x000000ff
        /*0aa0*/ 	.word	0x00032498
        /*0aa4*/ 	.short	0x0100
        /*0aa6*/ 	.byte	0x08
	.zero		1


	//   ....[18]....
        /*0aa8*/ 	.word	0x000006b0
        /*0aac*/ 	.word	0x000000ff
        /*0ab0*/ 	.word	0x000324a8
        /*0ab4*/ 	.short	0x0100
        /*0ab6*/ 	.byte	0x08
	.zero		1


	//   ....[19]....
        /*0ab8*/ 	.word	0x000007f0
        /*0abc*/ 	.word	0x000000ff
        /*0ac0*/ 	.word	0x000324b0
        /*0ac4*/ 	.short	0x0100
        /*0ac6*/ 	.byte	0x08
	.zero		1


	//   ....[20]....
        /*0ac8*/ 	.word	0x00000800
        /*0acc*/ 	.word	0x000000ff
        /*0ad0*/ 	.word	0x000324c0
        /*0ad4*/ 	.short	0x0100
        /*0ad6*/ 	.byte	0x08
	.zero		1


	//   ....[21]....
        /*0ad8*/ 	.word	0x00000810
        /*0adc*/ 	.word	0x000000ff
        /*0ae0*/ 	.word	0x000324b8
        /*0ae4*/ 	.short	0x0100
        /*0ae6*/ 	.byte	0x08
	.zero		1


	//   ....[22]....
        /*0ae8*/ 	.word	0x00000820
        /*0aec*/ 	.word	0x000000ff
        /*0af0*/ 	.word	0x000324c8
        /*0af4*/ 	.short	0x0100
        /*0af6*/ 	.byte	0x08
	.zero		1


	//   ....[23]....
        /*0af8*/ 	.word	0x00001800
        /*0afc*/ 	.word	0x000000ff
        /*0b00*/ 	.word	0x00032400
        /*0b04*/ 	.short	0x010a
        /*0b06*/ 	.byte	0x28
	.zero		1


	//   ....[24]....
        /*0b08*/ 	.word	0x000018d0
        /*0b0c*/ 	.word	0x000000ff
        /*0b10*/ 	.word	0x00032430
        /*0b14*/ 	.short	0x010a
        /*0b16*/ 	.byte	0x34
	.zero		1


	//   ....[25]....
        /*0b18*/ 	.word	0x00001910
        /*0b1c*/ 	.word	0x000000ff
        /*0b20*/ 	.word	0x00032430
        /*0b24*/ 	.short	0x010a
        /*0b26*/ 	.byte	0x34
	.zero		1


	//   ....[26]....
        /*0b28*/ 	.word	0x00001c70
        /*0b2c*/ 	.word	0x000000ff
        /*0b30*/ 	.word	0x00032410
        /*0b34*/ 	.short	0x010a
        /*0b36*/ 	.byte	0x28
	.zero		1


	//   ....[27]....
        /*0b38*/ 	.word	0x00001cb0
        /*0b3c*/ 	.word	0x000000ff
        /*0b40*/ 	.word	0x00032450
        /*0b44*/ 	.short	0x010a
        /*0b46*/ 	.byte	0x34
	.zero		1


	//   ....[28]....
        /*0b48*/ 	.word	0x00001cf0
        /*0b4c*/ 	.word	0x000000ff
        /*0b50*/ 	.word	0x00032450
        /*0b54*/ 	.short	0x010a
        /*0b56*/ 	.byte	0x34
	.zero		1


	//   ....[29]....
        /*0b58*/ 	.word	0x00002c30
        /*0b5c*/ 	.word	0x000000ff
        /*0b60*/ 	.word	0x00000000
        /*0b64*/ 	.short	0x0101
        /*0b66*/ 	.byte	0x05
	.zero		1


	//   ....[30]....
        /*0b68*/ 	.word	0x000041b0
        /*0b6c*/ 	.word	0x000000ff
        /*0b70*/ 	.word	0x00000000
        /*0b74*/ 	.short	0x0101
        /*0b76*/ 	.byte	0x34
	.zero		1


	//   ....[31]....
        /*0b78*/ 	.word	0x000042f0
        /*0b7c*/ 	.word	0x000000ff
        /*0b80*/ 	.word	0x00032430
        /*0b84*/ 	.short	0x010a
        /*0b86*/ 	.byte	0x04
	.zero		1


	//   ....[32]....
        /*0b88*/ 	.word	0x00004330
        /*0b8c*/ 	.word	0x000000ff
        /*0b90*/ 	.word	0x00032430
        /*0b94*/ 	.short	0x010a
        /*0b96*/ 	.byte	0x04
	.zero		1


	//   ....[33]....
        /*0b98*/ 	.word	0x00004540
        /*0b9c*/ 	.word	0x000000ff
        /*0ba0*/ 	.word	0x00032450
        /*0ba4*/ 	.short	0x010a
        /*0ba6*/ 	.byte	0x04
	.zero		1


	//   ....[34]....
        /*0ba8*/ 	.word	0x00004580
        /*0bac*/ 	.word	0x000000ff
        /*0bb0*/ 	.word	0x00032450
        /*0bb4*/ 	.short	0x010a
        /*0bb6*/ 	.byte	0x04
	.zero		1


	//   ....[35]....
        /*0bb8*/ 	.word	0x00005470
        /*0bbc*/ 	.word	0x000000ff
        /*0bc0*/ 	.word	0x00000000
        /*0bc4*/ 	.short	0x0101
        /*0bc6*/ 	.byte	0x05
	.zero		1


	//   ....[36]....
        /*0bc8*/ 	.word	0x00006b30
        /*0bcc*/ 	.word	0x000000ff
        /*0bd0*/ 	.word	0x00000000
        /*0bd4*/ 	.short	0x0101
        /*0bd6*/ 	.byte	0x04
	.zero		1


	//   ....[37]....
        /*0bd8*/ 	.word	0x00009070
        /*0bdc*/ 	.word	0x00000097
        /*0be0*/ 	.word	0x00000000
        /*0be4*/ 	.short	0x0101
        /*0be6*/ 	.byte	0x3f
	.zero		1


	//   ....[38]....
        /*0be8*/ 	.word	0x0000bdd0
        /*0bec*/ 	.word	0x00000019
        /*0bf0*/ 	.word	0x00032440
        /*0bf4*/ 	.short	0x010a
        /*0bf6*/ 	.byte	0x3f
	.zero		1


	//   ....[39]....
        /*0bf8*/ 	.word	0x0000c440
        /*0bfc*/ 	.word	0x00000019
        /*0c00*/ 	.word	0x00032430
        /*0c04*/ 	.short	0x0107
        /*0c06*/ 	.byte	0x3f
	.zero		1


	//   ....[40]....
        /*0c08*/ 	.word	0x0000c510
        /*0c0c*/ 	.word	0x00000019
        /*0c10*/ 	.word	0x00032430
        /*0c14*/ 	.short	0x0101
        /*0c16*/ 	.byte	0x3f
	.zero		1


	//   ....[41]....
        /*0c18*/ 	.word	0x0000d060
        /*0c1c*/ 	.word	0x00000016
        /*0c20*/ 	.word	0x00032400
        /*0c24*/ 	.short	0x0107
        /*0c26*/ 	.byte	0x3f
	.zero		1


	//   ....[42]....
        /*0c28*/ 	.word	0x0000d0f0
        /*0c2c*/ 	.word	0x00000016
        /*0c30*/ 	.word	0x00032400
        /*0c34*/ 	.short	0x0101
        /*0c36*/ 	.byte	0x3f
	.zero		1


	//   ....[43]....
        /*0c38*/ 	.word	0x0000db70
        /*0c3c*/ 	.word	0x00000016
        /*0c40*/ 	.word	0x00032410
        /*0c44*/ 	.short	0x0107
        /*0c46*/ 	.byte	0x3f
	.zero		1


	//   ....[44]....
        /*0c48*/ 	.word	0x0000dc70
        /*0c4c*/ 	.word	0x00000016
        /*0c50*/ 	.word	0x00032410
        /*0c54*/ 	.short	0x0101
        /*0c56*/ 	.byte	0x3f
	.zero		1


	//   ....[45]....
        /*0c58*/ 	.word	0x0000dc90
        /*0c5c*/ 	.word	0x00000016
        /*0c60*/ 	.word	0x00032420
        /*0c64*/ 	.short	0x010a
        /*0c66*/ 	.byte	0x3f
	.zero		1


	//   ....[46]....
        /*0c68*/ 	.word	0x0000dd10
        /*0c6c*/ 	.word	0x00000019
        /*0c70*/ 	.word	0x00032460
        /*0c74*/ 	.short	0x010a
        /*0c76*/ 	.byte	0x3f
	.zero		1


	//   ....[47]....
        /*0c78*/ 	.word	0x0000e490
        /*0c7c*/ 	.word	0x00000019
        /*0c80*/ 	.word	0x00032450
        /*0c84*/ 	.short	0x0107
        /*0c86*/ 	.byte	0x3f
	.zero		1


	//   ....[48]....
        /*0c88*/ 	.word	0x0000e550
        /*0c8c*/ 	.word	0x00000019
        /*0c90*/ 	.word	0x00032450
        /*0c94*/ 	.short	0x0101
        /*0c96*/ 	.byte	0x3f
	.zero		1


	//   ....[49]....
        /*0c98*/ 	.word	0x0000e890
        /*0c9c*/ 	.word	0x0000000a
        /*0ca0*/ 	.word	0x00032440
        /*0ca4*/ 	.short	0x010a
        /*0ca6*/ 	.byte	0x3f
	.zero		1


	//   ....[50]....
        /*0ca8*/ 	.word	0x0000ec60
        /*0cac*/ 	.word	0x0000000a
        /*0cb0*/ 	.word	0x00032430
        /*0cb4*/ 	.short	0x0107
        /*0cb6*/ 	.byte	0x3f
	.zero		1


	//   ....[51]....
        /*0cb8*/ 	.word	0x0000ed10
        /*0cbc*/ 	.word	0x0000000a
        /*0cc0*/ 	.word	0x00032430
        /*0cc4*/ 	.short	0x0101
        /*0cc6*/ 	.byte	0x3f
	.zero		1


	//   ....[52]....
        /*0cc8*/ 	.word	0x0000ed40
        /*0ccc*/ 	.word	0x0000000a
        /*0cd0*/ 	.word	0x00032460
        /*0cd4*/ 	.short	0x010a
        /*0cd6*/ 	.byte	0x3f
	.zero		1


	//   ....[53]....
        /*0cd8*/ 	.word	0x0000f260
        /*0cdc*/ 	.word	0x0000000a
        /*0ce0*/ 	.word	0x00032450
        /*0ce4*/ 	.short	0x0107
        /*0ce6*/ 	.byte	0x3f
	.zero		1


	//   ....[54]....
        /*0ce8*/ 	.word	0x0000f310
        /*0cec*/ 	.word	0x0000000a
        /*0cf0*/ 	.word	0x00032450
        /*0cf4*/ 	.short	0x0101
        /*0cf6*/ 	.byte	0x3f
	.zero		1


	//   ....[55]....
        /*0cf8*/ 	.word	0x0000ff50
        /*0cfc*/ 	.word	0x00000005
        /*0d00*/ 	.word	0x00032420
        /*0d04*/ 	.short	0x010a
        /*0d06*/ 	.byte	0x3f
	.zero		1


	//   ....[56]....
        /*0d08*/ 	.word	0x000100f0
        /*0d0c*/ 	.word	0x00000003
        /*0d10*/ 	.word	0x00032440
        /*0d14*/ 	.short	0x010a
        /*0d16*/ 	.byte	0x3f
	.zero		1


	//   ....[57]....
        /*0d18*/ 	.word	0x00010190
        /*0d1c*/ 	.word	0x00000005
        /*0d20*/ 	.word	0x00032440
        /*0d24*/ 	.short	0x010a
        /*0d26*/ 	.byte	0x3f
	.zero		1


	//   ....[58]....
        /*0d28*/ 	.word	0x000101d0
        /*0d2c*/ 	.word	0x00000003
        /*0d30*/ 	.word	0x00032460
        /*0d34*/ 	.short	0x010a
        /*0d36*/ 	.byte	0x3f
	.zero		1


	//   ....[59]....
        /*0d38*/ 	.word	0x00010210
        /*0d3c*/ 	.word	0x00000005
        /*0d40*/ 	.word	0x00032460
        /*0d44*/ 	.short	0x010a
        /*0d46*/ 	.byte	0x3f
	.zero		1


	//   ....[60]....
        /*0d48*/ 	.word	0x00010280
        /*0d4c*/ 	.word	0x00000003
        /*0d50*/ 	.word	0x00032400
        /*0d54*/ 	.short	0x010a
        /*0d56*/ 	.byte	0x3f
	.zero		1


	//   ....[61]....
        /*0d58*/ 	.word	0x000102e0
        /*0d5c*/ 	.word	0x00000004
        /*0d60*/ 	.word	0x00032430
        /*0d64*/ 	.short	0x010a
        /*0d66*/ 	.byte	0x3f
	.zero		1


	//   ....[62]....
        /*0d68*/ 	.word	0x00010340
        /*0d6c*/ 	.word	0x00000005
        /*0d70*/ 	.word	0x00032410
        /*0d74*/ 	.short	0x010a
        /*0d76*/ 	.byte	0x3f
	.zero		1


	//   ....[63]....
        /*0d78*/ 	.word	0x000103a0
        /*0d7c*/ 	.word	0x00000000
        /*0d80*/ 	.word	0x00032450
        /*0d84*/ 	.short	0x010a
        /*0d86*/ 	.byte	0x3f
	.zero		1


	//   ....[64]....
        /*0d88*/ 	.word	0x00010400
        /*0d8c*/ 	.word	0x00000099
        /*0d90*/ 	.word	0x00032430
        /*0d94*/ 	.short	0x010a
        /*0d96*/ 	.byte	0x3f
	.zero		1


	//   ....[65]....
        /*0d98*/ 	.word	0x00010460
        /*0d9c*/ 	.word	0x000000cb
        /*0da0*/ 	.word	0x00032450
        /*0da4*/ 	.short	0x010a
        /*0da6*/ 	.byte	0x3f
	.zero		1


	//   ....[66]....
        /*0da8*/ 	.word	0x00010570
        /*0dac*/ 	.word	0x00000019
        /*0db0*/ 	.word	0x00032440
        /*0db4*/ 	.short	0x010a
        /*0db6*/ 	.byte	0x3f
	.zero		1


	//   ....[67]....
        /*0db8*/ 	.word	0x00012330
        /*0dbc*/ 	.word	0x00000016
        /*0dc0*/ 	.word	0x00032420
        /*0dc4*/ 	.short	0x010a
        /*0dc6*/ 	.byte	0x3f
	.zero		1


	//   ....[68]....
        /*0dc8*/ 	.word	0x00012380
        /*0dcc*/ 	.word	0x00000019
        /*0dd0*/ 	.word	0x00032460
        /*0dd4*/ 	.short	0x010a
        /*0dd6*/ 	.byte	0x3f
	.zero		1


	//   ....[69]....
        /*0dd8*/ 	.word	0x00012cd0
        /*0ddc*/ 	.word	0x0000000a
        /*0de0*/ 	.word	0x00032440
        /*0de4*/ 	.short	0x010a
        /*0de6*/ 	.byte	0x3f
	.zero		1


	//   ....[70]....
        /*0de8*/ 	.word	0x000133a0
        /*0dec*/ 	.word	0x0000000a
        /*0df0*/ 	.word	0x00032460
        /*0df4*/ 	.short	0x010a
        /*0df6*/ 	.byte	0x3f
	.zero		1


	//   ....[71]....
        /*0df8*/ 	.word	0x00014450
        /*0dfc*/ 	.word	0x00000005
        /*0e00*/ 	.word	0x00032420
        /*0e04*/ 	.short	0x010a
        /*0e06*/ 	.byte	0x3f
	.zero		1


	//   ....[72]....
        /*0e08*/ 	.word	0x000145f0
        /*0e0c*/ 	.word	0x00000003
        /*0e10*/ 	.word	0x00032440
        /*0e14*/ 	.short	0x010a
        /*0e16*/ 	.byte	0x3f
	.zero		1


	//   ....[73]....
        /*0e18*/ 	.word	0x00014640
        /*0e1c*/ 	.word	0x00000005
        /*0e20*/ 	.word	0x00032440
        /*0e24*/ 	.short	0x010a
        /*0e26*/ 	.byte	0x3f
	.zero		1


	//   ....[74]....
        /*0e28*/ 	.word	0x00014690
        /*0e2c*/ 	.word	0x00000003
        /*0e30*/ 	.word	0x00032460
        /*0e34*/ 	.short	0x010a
        /*0e36*/ 	.byte	0x3f
	.zero		1


	//----- nvinfo : EIATTR_NUM_MBARRIERS
	.align		4
.L_269:
        /*0e38*/ 	.byte	0x03, 0x38
        /*0e3a*/ 	.short	0x0017


	//----- nvinfo : EIATTR_EXIT_INSTR_OFFSETS
	.align		4
        /*0e3c*/ 	.byte	0x04, 0x1c
        /*0e3e*/ 	.short	(.L_271 - .L_270)


	//   ....[0]....
.L_270:
        /*0e40*/ 	.word	0x000009f0


	//   ....[1]....
        /*0e44*/ 	.word	0x0000a480


	//   ....[2]....
        /*0e48*/ 	.word	0x00010260


	//----- nvinfo : EIATTR_MAX_THREADS
	.align		4
.L_271:
        /*0e4c*/ 	.byte	0x04, 0x05
        /*0e4e*/ 	.short	(.L_273 - .L_272)
.L_272:
        /*0e50*/ 	.word	0x00000180
        /*0e54*/ 	.word	0x00000001
        /*0e58*/ 	.word	0x00000001


	//----- nvinfo : EIATTR_CRS_STACK_SIZE
	.align		4
.L_273:
        /*0e5c*/ 	.byte	0x04, 0x1e
        /*0e5e*/ 	.short	(.L_275 - .L_274)
.L_274:
        /*0e60*/ 	.word	0x00000000


	//----- nvinfo : EIATTR_CBANK_PARAM_SIZE
	.align		4
.L_275:
        /*0e64*/ 	.byte	0x03, 0x19
        /*0e66*/ 	.short	0x0bf0


	//----- nvinfo : EIATTR_PARAM_CBANK
	.align		4
        /*0e68*/ 	.byte	0x04, 0x0a
        /*0e6a*/ 	.short	(.L_277 - .L_276)
	.align		4
.L_276:
        /*0e6c*/ 	.word	index@(.nv.constant0._ZN7cutlass13device_kernelIN5flash11enable_sm90INS1_16FlashAttnFwdSm90INS1_25CollectiveMainloopFwdSm90ILi2EN4cute5tupleIJNS5_1CILi1EEES8_S8_EEENS6_IJNS7_ILi128EEENS7_ILi96EEENS7_ILi64EEEEEELi256ENS_6half_tEfNS_4arch4Sm90ELb0ELb0ELb1ELb1ELb1ELb0ELb1ELb1ELb0ELb1ELb0ELb0EEENS1_21CollectiveEpilogueFwdINS6_IJSA_NS7_ILi256EEESB_EEES9_SE_SG_Li256ELb1ELb1ELb0ELb0EEENS1_36VarlenDynamicPersistentTileSchedulerILi128ELi96ELi256ELi128ELb0ELb1ELb1ELb0ELb1ELb1EEEEEEEEEvNT_6ParamsE)
        /*0e70*/ 	.short	0x0210
        /*0e72*/ 	.short	0x0bf0


	//----- nvinfo : EIATTR_SW_WAR
	.align		4
.L_277:
        /*0e74*/ 	.byte	0x04, 0x36
        /*0e76*/ 	.short	(.L_279 - .L_278)
.L_278:
        /*0e78*/ 	.word	0x00000008
.L_279:


//--------------------- .nv.info._ZN7cutlass13device_kernelIN5flash11enable_sm90INS1_16FlashAttnFwdSm90INS1_25CollectiveMainloopFwdSm90ILi2EN4cute5tupleIJNS5_1CILi1EEES8_S8_EEENS6_IJNS7_ILi128EEENS7_ILi96EEENS7_ILi64EEEEEELi256ENS_6half_tEfNS_4arch4Sm90ELb0ELb0ELb1ELb1ELb1ELb1ELb1ELb1ELb0ELb1ELb0ELb0EEENS1_21CollectiveEpilogueFwdINS6_IJSA_NS7_ILi256EEESB_EEES9_SE_SG_Li256ELb1ELb1ELb0ELb0EEENS1_36VarlenDynamicPersistentTileSchedulerILi128ELi96ELi256ELi128ELb0ELb1ELb1ELb0ELb1ELb1EEEEEEEEEvNT_6ParamsE --------------------------
	.section	.nv.info._ZN7cutlass13device_kernelIN5flash11enable_sm90INS1_16FlashAttnFwdSm90INS1_25CollectiveMainloopFwdSm90ILi2EN4cute5tupleIJNS5_1CILi1EEES8_S8_EEENS6_IJNS7_ILi128EEENS7_ILi96EEENS7_ILi64EEEEEELi256ENS_6half_tEfNS_4arch4Sm90ELb0ELb0ELb1ELb1ELb1ELb1ELb1ELb1ELb0ELb1ELb0ELb0EEENS1_21CollectiveEpilogueFwdINS6_IJSA_NS7_ILi256EEESB_EEES9_SE_SG_Li256ELb1ELb1ELb0ELb0EEENS1_36VarlenDynamicPersistentTileSchedulerILi128ELi96ELi256ELi128ELb0ELb1ELb1ELb0ELb1ELb1EEEEEEEEEvNT_6ParamsE,"",@"SHT_CUDA_INFO"
	.sectionflags	@""
	.align	4


	//----- nvinfo : EIATTR_CUDA_API_VERSION
	.align		4
        /*0000*/ 	.byte	0x04, 0x37
        /*0002*/ 	.short	(.L_281 - .L_280)
.L_280:
        /*0004*/ 	.word	0x00000082


	//----- nvinfo : EIATTR_KPARAM_INFO
	.align		4
.L_281:
        /*0008*/ 	.byte	0x04, 0x17
        /*000a*/ 	.short	(.L_283 - .L_282)
.L_282:
        /*000c*/ 	.word	0x00000000
        /*0010*/ 	.short	0x0000
        /*0012*/ 	.short	0x0070
        /*0014*/ 	.byte	0x00, 0xf0, 0x01, 0x2e


	//----- nvinfo : EIATTR_SPARSE_MMA_MASK
	.align		4
.L_283:
        /*0018*/ 	.byte	0x03, 0x50
        /*001a*/ 	.short	0x0000


	//----- nvinfo : EIATTR_MAXREG_COUNT
	.align		4
        /*001c*/ 	.byte	0x03, 0x1b
        /*001e*/ 	.short	0x00a8


	//----- nvinfo : EIATTR_NUM_BARRIERS
	.align		4
        /*0020*/ 	.byte	0x02, 0x4c
        /*0022*/ 	.byte	0x10
	.zero		1


	//----- nvinfo : EIATTR_EXTERNS
	.align		4
        /*0024*/ 	.byte	0x04, 0x0f
        /*0026*/ 	.short	(.L_285 - .L_284)


	//   ....[0]....
	.align		4
.L_284:
        /*0028*/ 	.word	index@(__assertfail)


	//----- nvinfo : EIATTR_ANNOTATIONS
	.align		4
.L_285:
        /*002c*/ 	.byte	0x04, 0x55
        /*002e*/ 	.short	(.L_287 - .L_286)


	//   ....[0]....
.L_286:
        /* <DEDUP_REMOVED lines=69> */


	//----- nvinfo : EIATTR_MERCURY_ISA_VERSION
	.align		4
.L_287:
        /*0470*/ 	.byte	0x03, 0x5f
        /*0472*/ 	.short	0x0101


	//----- nvinfo : EIATTR_UNUSED_LOAD_BYTE_OFFSET
	.align		4
        /*0474*/ 	.byte	0x04, 0x44
        /*0476*/ 	.short	(.L_289 - .L_288)


	//   ....[0]....
.L_288:
        /*0478*/ 	.word	0x00000a70
        /*047c*/ 	.word	0x0000fff0


	//   ....[1]....
        /*0480*/ 	.word	0x0000ef90
        /*0484*/ 	.word	0x0000fff0


	//----- nvinfo : EIATTR_INT_WARP_WIDE_INSTR_OFFSETS
	.align		4
.L_289:
        /*0488*/ 	.byte	0x04, 0x31
        /*048a*/ 	.short	(.L_291 - .L_290)


	//   ....[0]....
.L_290:
        /*048c*/ 	.word	0x00000120


	//   ....[1]....
        /*0490*/ 	.word	0x00000160


	//   ....[2]....
        /*0494*/ 	.word	0x000001d0


	//   ....[3]....
        /*0498*/ 	.word	0x00000240


	//   ....[4]....
        /*049c*/ 	.word	0x00014340


	//   ....[5]....
        /*04a0*/ 	.word	0x000143d0


	//   ....[6]....
        /*04a4*/ 	.word	0x00018380


	//   ....[7]....
        /*04a8*/ 	.word	0x00018410


	//----- nvinfo : EIATTR_COOP_GROUP_MASK_REGIDS
	.align		4
.L_291:
        /*04ac*/ 	.byte	0x04, 0x29
        /*04ae*/ 	.short	(.L_293 - .L_292)


	//   ....[0]....
.L_292:
        /*04b0*/ 	.word	0xffffffff


	//   ....[1]....
        /*04b4*/ 	.word	0xffffffff


	//   ....[2]....
        /*04b8*/ 	.word	0xffffffff


	//   ....[3]....
        /*04bc*/ 	.word	0xffffffff


	//   ....[4]....
        /*04c0*/ 	.word	0xffffffff


	//   ....[5]....
        /*04c4*/ 	.word	0xffffffff


	//   ....[6]....
        /*04c8*/ 	.word	0xffffffff


	//   ....[7]....
        /*04cc*/ 	.word	0xffffffff


	//   ....[8]....
        /*04d0*/ 	.word	0xffffffff


	//   ....[9]....
        /*04d4*/ 	.word	0xffffffff


	//   ....[10]....
        /*04d8*/ 	.word	0xffffffff


	//   ....[11]....
        /*04dc*/ 	.word	0xffffffff


	//   ....[12]....
        /*04e0*/ 	.word	0xffffffff


	//   ....[13]....
        /*04e4*/ 	.word	0xffffffff


	//   ....[14]....
        /*04e8*/ 	.word	0xffffffff


	//   ....[15]....
        /*04ec*/ 	.word	0xffffffff


	//   ....[16]....
        /*04f0*/ 	.word	0xffffffff


	//   ....[17]....
        /*04f4*/ 	.word	0xffffffff


	//   ....[18]....
        /*04f8*/ 	.word	0xffffffff


	//   ....[19]....
        /*04fc*/ 	.word	0xffffffff


	//   ....[20]....
        /*0500*/ 	.word	0xffffffff


	//   ....[21]....
        /*0504*/ 	.word	0xffffffff


	//   ....[22]....
        /*0508*/ 	.word	0xffffffff


	//   ....[23]....
        /*050c*/ 	.word	0xffffffff


	//   ....[24]....
        /*0510*/ 	.word	0xffffffff


	//   ....[25]....
        /*0514*/ 	.word	0xffffffff


	//   ....[26]....
        /*0518*/ 	.word	0xffffffff


	//   ....[27]....
        /*051c*/ 	.word	0xffffffff


	//   ....[28]....
        /*0520*/ 	.word	0xffffffff


	//   ....[29]....
        /*0524*/ 	.word	0xffffffff


	//   ....[30]....
        /*0528*/ 	.word	0xffffffff


	//   ....[31]....
        /*052c*/ 	.word	0xffffffff


	//   ....[32]....
        /*0530*/ 	.word	0xffffffff


	//   ....[33]....
        /*0534*/ 	.word	0xffffffff


	//   ....[34]....
        /*0538*/ 	.word	0xffffffff


	//   ....[35]....
        /*053c*/ 	.word	0xffffffff


	//   ....[36]....
        /*0540*/ 	.word	0xffffffff


	//   ....[37]....
        /*0544*/ 	.word	0xffffffff


	//   ....[38]....
        /*0548*/ 	.word	0xffffffff


	//   ....[39]....
        /*054c*/ 	.word	0xffffffff


	//   ....[40]....
        /*0550*/ 	.word	0xffffffff


	//   ....[41]....
        /*0554*/ 	.word	0xffffffff


	//   ....[42]....
        /*0558*/ 	.word	0xffffffff


	//   ....[43]....
        /*055c*/ 	.word	0xffffffff


	//   ....[44]....
        /*0560*/ 	.word	0xffffffff


	//   ....[45]....
        /*0564*/ 	.word	0xffffffff


	//   ....[46]....
        /*0568*/ 	.word	0xffffffff


	//   ....[47]....
        /*056c*/ 	.word	0xffffffff


	//   ....[48]....
        /*0570*/ 	.word	0xffffffff


	//   ....[49]....
        /*0574*/ 	.word	0xffffffff


	//   ....[50]....
        /*0578*/ 	.word	0xffffffff


	//   ....[51]....
        /*057c*/ 	.word	0xffffffff


	//   ....[52]....
        /*0580*/ 	.word	0xffffffff


	//   ....[53]....
        /*0584*/ 	.word	0xffffffff


	//   ....[54]....
        /*0588*/ 	.word	0xffffffff


	//   ....[55]....
        /*058c*/ 	.word	0xffffffff


	//   ....[56]....
        /*0590*/ 	.word	0xffffffff


	//   ....[57]....
        /*0594*/ 	.word	0xffffffff


	//   ....[58]....
        /*0598*/ 	.word	0xffffffff


	//   ....[59]....
        /*059c*/ 	.word	0xffffffff


	//   ....[60]....
        /*05a0*/ 	.word	0xffffffff


	//   ....[61]....
        /*05a4*/ 	.word	0xffffffff


	//   ....[62]....
        /*05a8*/ 	.word	0xffffffff


	//   ....[63]....
        /*05ac*/ 	.word	0xffffffff


	//   ....[64]....
        /*05b0*/ 	.word	0xffffffff


	//   ....[65]....
        /*05b4*/ 	.word	0xffffffff


	//   ....[66]....
        /*05b8*/ 	.word	0xffffffff


	//   ....[67]....
        /*05bc*/ 	.word	0xffffffff


	//   ....[68]....
        /*05c0*/ 	.word	0xffffffff


	//   ....[69]....
        /*05c4*/ 	.word	0xffffffff


	//   ....[70]....
        /*05c8*/ 	.word	0xffffffff


	//   ....[71]....
        /*05cc*/ 	.word	0xffffffff


	//   ....[72]....
        /*05d0*/ 	.word	0xffffffff


	//   ....[73]....
        /*05d4*/ 	.word	0xffffffff


	//   ....[74]....
        /*05d8*/ 	.word	0xffffffff


	//   ....[75]....
        /*05dc*/ 	.word	0xffffffff


	//   ....[76]....
        /*05e0*/ 	.word	0xffffffff


	//   ....[77]....
        /*05e4*/ 	.word	0xffffffff


	//   ....[78]....
        /*05e8*/ 	.word	0xffffffff


	//   ....[79]....
        /*05ec*/ 	.word	0xffffffff


	//   ....[80]....
        /*05f0*/ 	.word	0xffffffff


	//   ....[81]....
        /*05f4*/ 	.word	0xffffffff


	//   ....[82]....
        /*05f8*/ 	.word	0xffffffff


	//   ....[83]....
        /*05fc*/ 	.word	0xffffffff


	//   ....[84]....
        /*0600*/ 	.word	0xffffffff


	//   ....[85]....
        /*0604*/ 	.word	0xffffffff


	//   ....[86]....
        /*0608*/ 	.word	0xffffffff


	//   ....[87]....
        /*060c*/ 	.word	0xffffffff


	//   ....[88]....
        /*0610*/ 	.word	0xffffffff


	//   ....[89]....
        /*0614*/ 	.word	0xffffffff


	//   ....[90]....
        /*0618*/ 	.word	0xffffffff


	//   ....[91]....
        /*061c*/ 	.word	0xffffffff


	//   ....[92]....
        /*0620*/ 	.word	0xffffffff


	//   ....[93]....
        /*0624*/ 	.word	0xffffffff


	//   ....[94]....
        /*0628*/ 	.word	0xffffffff


	//   ....[95]....
        /*062c*/ 	.word	0xffffffff


	//   ....[96]....
        /*0630*/ 	.word	0xffffffff


	//   ....[97]....
        /*0634*/ 	.word	0xffffffff


	//   ....[98]....
        /*0638*/ 	.word	0xffffffff


	//   ....[99]....
        /*063c*/ 	.word	0xffffffff


	//   ....[100]....
        /*0640*/ 	.word	0xffffffff


	//   ....[101]....
        /*0644*/ 	.word	0xffffffff


	//   ....[102]....
        /*0648*/ 	.word	0xffffffff


	//   ....[103]....
        /*064c*/ 	.word	0xffffffff


	//   ....[104]....
        /*0650*/ 	.word	0xffffffff


	//   ....[105]....
        /*0654*/ 	.word	0xffffffff


	//   ....[106]....
        /*0658*/ 	.word	0xffffffff


	//   ....[107]....
        /*065c*/ 	.word	0xffffffff


	//   ....[108]....
        /*0660*/ 	.word	0xffffffff


	//   ....[109]....
        /*0664*/ 	.word	0xffffffff


	//   ....[110]....
        /*0668*/ 	.word	0xffffffff


	//   ....[111]....
        /*066c*/ 	.word	0xffffffff


	//   ....[112]....
        /*0670*/ 	.word	0xffffffff


	//   ....[113]....
        /*0674*/ 	.word	0xffffffff


	//   ....[114]....
        /*0678*/ 	.word	0xffffffff


	//   ....[115]....
        /*067c*/ 	.word	0xffffffff


	//   ....[116]....
        /*0680*/ 	.word	0xffffffff


	//   ....[117]....
        /*0684*/ 	.word	0xffffffff


	//   ....[118]....
        /*0688*/ 	.word	0xffffffff


	//   ....[119]....
        /*068c*/ 	.word	0xffffffff


	//   ....[120]....
        /*0690*/ 	.word	0xffffffff


	//   ....[121]....
        /*0694*/ 	.word	0xffffffff


	//   ....[122]....
        /*0698*/ 	.word	0xffffffff


	//   ....[123]....
        /*069c*/ 	.word	0xffffffff


	//   ....[124]....
        /*06a0*/ 	.word	0xffffffff


	//   ....[125]....
        /*06a4*/ 	.word	0xffffffff


	//   ....[126]....
        /*06a8*/ 	.word	0xffffffff


	//   ....[127]....
        /*06ac*/ 	.word	0xffffffff


	//   ....[128]....
        /*06b0*/ 	.word	0xffffffff


	//   ....[129]....
        /*06b4*/ 	.word	0xffffffff


	//   ....[130]....
        /*06b8*/ 	.word	0xffffffff


	//   ....[131]....
        /*06bc*/ 	.word	0xffffffff


	//   ....[132]....
        /*06c0*/ 	.word	0xffffffff


	//   ....[133]....
        /*06c4*/ 	.word	0xffffffff


	//   ....[134]....
        /*06c8*/ 	.word	0xffffffff


	//   ....[135]....
        /*06cc*/ 	.word	0xffffffff


	//   ....[136]....
        /*06d0*/ 	.word	0xffffffff


	//   ....[137]....
        /*06d4*/ 	.word	0xffffffff


	//   ....[138]....
        /*06d8*/ 	.word	0xffffffff


	//   ....[139]....
        /*06dc*/ 	.word	0xffffffff


	//   ....[140]....
        /*06e0*/ 	.word	0xffffffff


	//   ....[141]....
        /*06e4*/ 	.word	0xffffffff


	//   ....[142]....
        /*06e8*/ 	.word	0xffffffff


	//   ....[143]....
        /*06ec*/ 	.word	0xffffffff


	//   ....[144]....
        /*06f0*/ 	.word	0xffffffff


	//   ....[145]....
        /*06f4*/ 	.word	0xffffffff


	//   ....[146]....
        /*06f8*/ 	.word	0xffffffff


	//   ....[147]....
        /*06fc*/ 	.word	0xffffffff


	//   ....[148]....
        /*0700*/ 	.word	0xffffffff


	//   ....[149]....
        /*0704*/ 	.word	0xffffffff


	//   ....[150]....
        /*0708*/ 	.word	0xffffffff


	//   ....[151]....
        /*070c*/ 	.word	0xffffffff


	//   ....[152]....
        /*0710*/ 	.word	0xffffffff


	//   ....[153]....
        /*0714*/ 	.word	0xffffffff


	//   ....[154]....
        /*0718*/ 	.word	0xffffffff


	//   ....[155]....
        /*071c*/ 	.word	0xffffffff


	//   ....[156]....
        /*0720*/ 	.word	0xffffffff


	//   ....[157]....
        /*0724*/ 	.word	0xffffffff


	//   ....[158]....
        /*0728*/ 	.word	0xffffffff


	//   ....[159]....
        /*072c*/ 	.word	0xffffffff


	//   ....[160]....
        /*0730*/ 	.word	0xffffffff


	//   ....[161]....
        /*0734*/ 	.word	0xffffffff


	//   ....[162]....
        /*0738*/ 	.word	0xffffffff


	//   ....[163]....
        /*073c*/ 	.word	0xffffffff


	//   ....[164]....
        /*0740*/ 	.word	0xffffffff


	//   ....[165]....
        /*0744*/ 	.word	0xffffffff


	//   ....[166]....
        /*0748*/ 	.word	0xffffffff


	//   ....[167]....
        /*074c*/ 	.word	0xffffffff


	//   ....[168]....
        /*0750*/ 	.word	0xffffffff


	//   ....[169]....
        /*0754*/ 	.word	0xffffffff


	//   ....[170]....
        /*0758*/ 	.word	0xffffffff


	//   ....[171]....
        /*075c*/ 	.word	0xffffffff


	//   ....[172]....
        /*0760*/ 	.word	0xffffffff


	//   ....[173]....
        /*0764*/ 	.word	0xffffffff


	//   ....[174]....
        /*0768*/ 	.word	0xffffffff


	//   ....[175]....
        /*076c*/ 	.word	0xffffffff


	//   ....[176]....
        /*0770*/ 	.word	0xffffffff


	//   ....[177]....
        /*0774*/ 	.word	0xffffffff


	//   ....[178]....
        /*0778*/ 	.word	0xffffffff


	//   ....[179]....
        /*077c*/ 	.word	0x0500000f


	//   ....[180]....
        /*0780*/ 	.word	0x0500000f


	//   ....[181]....
        /*0784*/ 	.word	0x0500000f


	//   ....[182]....
        /*0788*/ 	.word	0x0500000f


	//   ....[183]....
        /*078c*/ 	.word	0x0500000f


	//   ....[184]....
        /*0790*/ 	.word	0x0500000f


	//   ....[185]....
        /*0794*/ 	.word	0x0500000f


	//   ....[186]....
        /*0798*/ 	.word	0x0500000f


	//   ....[187]....
        /*079c*/ 	.word	0x0500000f


	//   ....[188]....
        /*07a0*/ 	.word	0x0500000f


	//   ....[189]....
        /*07a4*/ 	.word	0x0500000f


	//   ....[190]....
        /*07a8*/ 	.word	0x0500000f


	//   ....[191]....
        /*07ac*/ 	.word	0x0500000f


	//   ....[192]....
        /*07b0*/ 	.word	0x0500000f


	//   ....[193]....
        /*07b4*/ 	.word	0x0500000f


	//   ....[194]....
        /*07b8*/ 	.word	0x0500000f


	//   ....[195]....
        /*07bc*/ 	.word	0x0500000f


	//   ....[196]....
        /*07c0*/ 	.word	0x0500000f


	//   ....[197]....
        /*07c4*/ 	.word	0x0500000f


	//   ....[198]....
        /*07c8*/ 	.word	0x0500000f


	//   ....[199]....
        /*07cc*/ 	.word	0x0500000f


	//   ....[200]....
        /*07d0*/ 	.word	0x0500000f


	//   ....[201]....
        /*07d4*/ 	.word	0x0500000f


	//   ....[202]....
        /*07d8*/ 	.word	0x0500000f


	//   ....[203]....
        /*07dc*/ 	.word	0x0500000f


	//   ....[204]....
        /*07e0*/ 	.word	0x0500000f


	//   ....[205]....
        /*07e4*/ 	.word	0x0500000f


	//   ....[206]....
        /*07e8*/ 	.word	0x0500000f


	//   ....[207]....
        /*07ec*/ 	.word	0x0500000f


	//   ....[208]....
        /*07f0*/ 	.word	0x0500000f


	//   ....[209]....
        /*07f4*/ 	.word	0x0500000f


	//   ....[210]....
        /*07f8*/ 	.word	0x0500000f


	//   ....[211]....
        /*07fc*/ 	.word	0x0500000f


	//   ....[212]....
        /*0800*/ 	.word	0x0500000f


	//   ....[213]....
        /*0804*/ 	.word	0x0500000f


	//   ....[214]....
        /*0808*/ 	.word	0x0500000f


	//   ....[215]....
        /*080c*/ 	.word	0x0500000f


	//   ....[216]....
        /*0810*/ 	.word	0x0500000f


	//   ....[217]....
        /*0814*/ 	.word	0x0500000f


	//   ....[218]....
        /*0818*/ 	.word	0x0500000f


	//   ....[219]....
        /*081c*/ 	.word	0x0500000f


	//   ....[220]....
        /*0820*/ 	.word	0x0500000f


	//   ....[221]....
        /*0824*/ 	.word	0x0500000f


	//   ....[222]....
        /*0828*/ 	.word	0x0500000f


	//   ....[223]....
        /*082c*/ 	.word	0x0500000f


	//   ....[224]....
        /*0830*/ 	.word	0x0500000f


	//   ....[225]....
        /*0834*/ 	.word	0x0500000f


	//   ....[226]....
        /*0838*/ 	.word	0x0500000f


	//   ....[227]....
        /*083c*/ 	.word	0x0500000f


	//   ....[228]....
        /*0840*/ 	.word	0x0500000f


	//   ....[229]....
        /*0844*/ 	.word	0x0500000f


	//   ....[230]....
        /*0848*/ 	.word	0x0500000f


	//   ....[231]....
        /*084c*/ 	.word	0x0500000f


	//   ....[232]....
        /*0850*/ 	.word	0x0500000f


	//   ....[233]....
        /*0854*/ 	.word	0x0500000f


	//   ....[234]....
        /*0858*/ 	.word	0x0500000f


	//   ....[235]....
        /*085c*/ 	.word	0x0500000f


	//   ....[236]....
        /*0860*/ 	.word	0x0500000f


	//   ....[237]....
        /*0864*/ 	.word	0x0500000f


	//   ....[238]....
        /*0868*/ 	.word	0x0500000f


	//   ....[239]....
        /*086c*/ 	.word	0x0500000f


	//   ....[240]....
        /*0870*/ 	.word	0x0500000f


	//   ....[241]....
        /*0874*/ 	.word	0x0500000f


	//   ....[242]....
        /*0878*/ 	.word	0x0500000f


	//   ....[243]....
        /*087c*/ 	.word	0x0500000f


	//   ....[244]....
        /*0880*/ 	.word	0x0500000f


	//   ....[245]....
        /*0884*/ 	.word	0x0500000f


	//   ....[246]....
        /*0888*/ 	.word	0x0500000f


	//   ....[247]....
        /*088c*/ 	.word	0x0500000f


	//   ....[248]....
        /*0890*/ 	.word	0x0500000f


	//   ....[249]....
        /*0894*/ 	.word	0x0500000f


	//   ....[250]....
        /*0898*/ 	.word	0x0500000f


	//   ....[251]....
        /*089c*/ 	.word	0x0500000f


	//   ....[252]....
        /*08a0*/ 	.word	0x0500000f


	//   ....[253]....
        /*08a4*/ 	.word	0x0500000f


	//   ....[254]....
        /*08a8*/ 	.word	0x0500000f


	//   ....[255]....
        /*08ac*/ 	.word	0x0500000f


	//   ....[0]....
        /*08b0*/ 	.word	0x0500000f


	//   ....[1]....
        /*08b4*/ 	.word	0x0500000f


	//   ....[2]....
        /*08b8*/ 	.word	0x0500000f


	//   ....[3]....
        /*08bc*/ 	.word	0x0500000f


	//   ....[4]....
        /*08c0*/ 	.word	0x0500000f


	//   ....[5]....
        /*08c4*/ 	.word	0x0500000f


	//   ....[6]....
        /*08c8*/ 	.word	0x0500000f


	//   ....[7]....
        /*08cc*/ 	.word	0x0500000f


	//   ....[8]....
        /*08d0*/ 	.word	0x0500000f


	//   ....[9]....
        /*08d4*/ 	.word	0x0500000f


	//   ....[10]....
        /*08d8*/ 	.word	0x0500000f


	//   ....[11]....
        /*08dc*/ 	.word	0x0500000f


	//   ....[12]....
        /*08e0*/ 	.word	0x0500000f


	//   ....[13]....
        /*08e4*/ 	.word	0x0500000f


	//   ....[14]....
        /*08e8*/ 	.word	0x0500000f


	//   ....[15]....
        /*08ec*/ 	.word	0x0500000f


	//   ....[16]....
        /*08f0*/ 	.word	0x0500000f


	//   ....[17]....
        /*08f4*/ 	.word	0x0500000f


	//   ....[18]....
        /*08f8*/ 	.word	0x0500000f


	//   ....[19]....
        /*08fc*/ 	.word	0x0500000f


	//   ....[20]....
        /*0900*/ 	.word	0x0500000f


	//   ....[21]....
        /*0904*/ 	.word	0x0500000f


	//   ....[22]....
        /*0908*/ 	.word	0x0500000f


	//   ....[23]....
        /*090c*/ 	.word	0x0500000f


	//   ....[24]....
        /*0910*/ 	.word	0x0500000f


	//   ....[25]....
        /*0914*/ 	.word	0x0500000f


	//   ....[26]....
        /*0918*/ 	.word	0x0500000f


	//   ....[27]....
        /*091c*/ 	.word	0x0500000f


	//   ....[28]....
        /*0920*/ 	.word	0x0500000f


	//   ....[29]....
        /*0924*/ 	.word	0x0500000f


	//   ....[30]....
        /*0928*/ 	.word	0x0500000f


	//   ....[31]....
        /*092c*/ 	.word	0x0500000f


	//   ....[32]....
        /*0930*/ 	.word	0x0500000f


	//   ....[33]....
        /*0934*/ 	.word	0x0500000f


	//   ....[34]....
        /*0938*/ 	.word	0x0500000f


	//   ....[35]....
        /*093c*/ 	.word	0x0500000f


	//   ....[36]....
        /*0940*/ 	.word	0x0500000f


	//   ....[37]....
        /*0944*/ 	.word	0x0500000f


	//   ....[38]....
        /*0948*/ 	.word	0x0500000f


	//   ....[39]....
        /*094c*/ 	.word	0x0500000f


	//   ....[40]....
        /*0950*/ 	.word	0x0500000f


	//   ....[41]....
        /*0954*/ 	.word	0x0500000f


	//   ....[42]....
        /*0958*/ 	.word	0x0500000f


	//   ....[43]....
        /*095c*/ 	.word	0x0500000f


	//   ....[44]....
        /*0960*/ 	.word	0x0500000f


	//   ....[45]....
        /*0964*/ 	.word	0x0500000f


	//   ....[46]....
        /*0968*/ 	.word	0x0500000f


	//   ....[47]....
        /*096c*/ 	.word	0x0500000f


	//   ....[48]....
        /*0970*/ 	.word	0x0500000f


	//   ....[49]....
        /*0974*/ 	.word	0x0500000f


	//   ....[50]....
        /*0978*/ 	.word	0x0500000f


	//   ....[51]....
        /*097c*/ 	.word	0x0500000f


	//----- nvinfo : EIATTR_COOP_GROUP_INSTR_OFFSETS
	.align		4
.L_293:
        /*0980*/ 	.byte	0x04, 0x28
        /*0982*/ 	.short	(.L_295 - .L_294)


	//   ....[0]....
.L_294:
        /*0984*/ 	.word	0x00000060


	//   ....[1]....
        /*0988*/ 	.word	0x00000130


	//   ....[2]....
        /*098c*/ 	.word	0x000001f0


	//   ....[3]....
        /*0990*/ 	.word	0x000003c0


	//   ....[4]....
        /*0994*/ 	.word	0x00000520


	//   ....[5]....
        /*0998*/ 	.word	0x00000640


	//   ....[6]....
        /*099c*/ 	.word	0x000007a0


	//   ....[7]....
        /*09a0*/ 	.word	0x00002c30


	//   ....[8]....
        /*09a4*/ 	.word	0x00002c40


	//   ....[9]....
        /*09a8*/ 	.word	0x000032f0


	//   ....[10]....
        /*09ac*/ 	.word	0x00003300


	//   ....[11]....
        /*09b0*/ 	.word	0x00003e70


	//   ....[12]....
        /*09b4*/ 	.word	0x00003e80


	//   ....[13]....
        /*09b8*/ 	.word	0x00004600


	//   ....[14]....
        /*09bc*/ 	.word	0x00004610


	//   ....[15]....
        /*09c0*/ 	.word	0x00005000


	//   ....[16]....
        /*09c4*/ 	.word	0x00005010


	//   ....[17]....
        /*09c8*/ 	.word	0x00005120


	//   ....[18]....
        /*09cc*/ 	.word	0x00005130


	//   ....[19]....
        /*09d0*/ 	.word	0x000054e0


	//   ....[20]....
        /*09d4*/ 	.word	0x00005510


	//   ....[21]....
        /*09d8*/ 	.word	0x000057e0


	//   ....[22]....
        /*09dc*/ 	.word	0x00005800


	//   ....[23]....
        /*09e0*/ 	.word	0x00006190


	//   ....[24]....
        /*09e4*/ 	.word	0x00006710


	//   ....[25]....
        /*09e8*/ 	.word	0x00006720


	//   ....[26]....
        /*09ec*/ 	.word	0x00006730


	//   ....[27]....
        /*09f0*/ 	.word	0x00006740


	//   ....[28]....
        /*09f4*/ 	.word	0x000077a0


	//   ....[29]....
        /*09f8*/ 	.word	0x000077b0


	//   ....[30]....
        /*09fc*/ 	.word	0x000077c0


	//   ....[31]....
        /*0a00*/ 	.word	0x000077d0


	//   ....[32]....
        /*0a04*/ 	.word	0x0000a6e0


	//   ....[33]....
        /*0a08*/ 	.word	0x0000a7c0


	//   ....[34]....
        /*0a0c*/ 	.word	0x0000a7f0


	//   ....[35]....
        /*0a10*/ 	.word	0x0000a870


	//   ....[36]....
        /*0a14*/ 	.word	0x0000c9f0


	//   ....[37]....
        /*0a18*/ 	.word	0x0000ca50


	//   ....[38]....
        /*0a1c*/ 	.word	0x0000d4d0


	//   ....[39]....
        /*0a20*/ 	.word	0x0000d540


	//   ....[40]....
        /*0a24*/ 	.word	0x0000e510


	//   ....[41]....
        /*0a28*/ 	.word	0x0000e570


	//   ....[42]....
        /*0a2c*/ 	.word	0x0000e5d0


	//   ....[43]....
        /*0a30*/ 	.word	0x0000e5f0


	//   ....[44]....
        /*0a34*/ 	.word	0x000100c0


	//   ....[45]....
        /*0a38*/ 	.word	0x000101e0


	//   ....[46]....
        /*0a3c*/ 	.word	0x000104e0


	//   ....[47]....
        /*0a40*/ 	.word	0x00010520


	//   ....[48]....
        /*0a44*/ 	.word	0x00010a50


	//   ....[49]....
        /*0a48*/ 	.word	0x00010ab0


	//   ....[50]....
        /*0a4c*/ 	.word	0x00010bf0


	//   ....[51]....
        /*0a50*/ 	.word	0x00010c10


	//   ....[52]....
        /*0a54*/ 	.word	0x00010d50


	//   ....[53]....
        /*0a58*/ 	.word	0x00010d70


	//   ....[54]....
        /*0a5c*/ 	.word	0x00010ec0


	//   ....[55]....
        /*0a60*/ 	.word	0x00010ee0


	//   ....[56]....
        /*0a64*/ 	.word	0x00011880


	//   ....[57]....
        /*0a68*/ 	.word	0x00011890


	//   ....[58]....
        /*0a6c*/ 	.word	0x00011a30


	//   ....[59]....
        /*0a70*/ 	.word	0x00011a40


	//   ....[60]....
        /*0a74*/ 	.word	0x00011bd0


	//   ....[61]....
        /*0a78*/ 	.word	0x00011be0


	//   ....[62]....
        /*0a7c*/ 	.word	0x00011d70


	//   ....[63]....
        /*0a80*/ 	.word	0x00011d80


	//   ....[64]....
        /*0a84*/ 	.word	0x00011f60


	//   ....[65]....
        /*0a88*/ 	.word	0x00012130


	//   ....[66]....
        /*0a8c*/ 	.word	0x00012160


	//   ....[67]....
        /*0a90*/ 	.word	0x00012190


	//   ....[68]....
        /*0a94*/ 	.word	0x000121c0


	//   ....[69]....
        /*0a98*/ 	.word	0x000121f0


	//   ....[70]....
        /*0a9c*/ 	.word	0x00012220


	//   ....[71]....
        /*0aa0*/ 	.word	0x00012390


	//   ....[72]....
        /*0aa4*/ 	.word	0x000123c0


	//   ....[73]....
        /*0aa8*/ 	.word	0x000123f0


	//   ....[74]....
        /*0aac*/ 	.word	0x00012420


	//   ....[75]....
        /*0ab0*/ 	.word	0x00012450


	//   ....[76]....
        /*0ab4*/ 	.word	0x00012480


	//   ....[77]....
        /*0ab8*/ 	.word	0x00012510


	//   ....[78]....
        /*0abc*/ 	.word	0x00012540


	//   ....[79]....
        /*0ac0*/ 	.word	0x000125c0


	//   ....[80]....
        /*0ac4*/ 	.word	0x000130e0


	//   ....[81]....
        /*0ac8*/ 	.word	0x00014f40


	//   ....[82]....
        /*0acc*/ 	.word	0x00014f60


	//   ....[83]....
        /*0ad0*/ 	.word	0x00014ff0


	//   ....[84]....
        /*0ad4*/ 	.word	0x00015010


	//   ....[85]....
        /*0ad8*/ 	.word	0x00015090


	//   ....[86]....
        /*0adc*/ 	.word	0x000150b0


	//   ....[87]....
        /*0ae0*/ 	.word	0x00015130


	//   ....[88]....
        /*0ae4*/ 	.word	0x00015150


	//   ....[89]....
        /*0ae8*/ 	.word	0x000151d0


	//   ....[90]....
        /*0aec*/ 	.word	0x000151f0


	//   ....[91]....
        /*0af0*/ 	.word	0x00015200


	//   ....[92]....
        /*0af4*/ 	.word	0x00015210


	//   ....[93]....
        /*0af8*/ 	.word	0x000159c0


	//   ....[94]....
        /*0afc*/ 	.word	0x000159f0


	//   ....[95]....
        /*0b00*/ 	.word	0x00015ae0


	//   ....[96]....
        /*0b04*/ 	.word	0x00015af0


	//   ....[97]....
        /*0b08*/ 	.word	0x00015b80


	//   ....[98]....
        /*0b0c*/ 	.word	0x00015b90


	//   ....[99]....
        /*0b10*/ 	.word	0x00015ba0


	//   ....[100]....
        /*0b14*/ 	.word	0x00015c40


	//   ....[101]....
        /*0b18*/ 	.word	0x00015c70


	//   ....[102]....
        /*0b1c*/ 	.word	0x00015cf0


	//   ....[103]....
        /*0b20*/ 	.word	0x00015d20


	//   ....[104]....
        /*0b24*/ 	.word	0x00015da0


	//   ....[105]....
        /*0b28*/ 	.word	0x00015dd0


	//   ....[106]....
        /*0b2c*/ 	.word	0x00015df0


	//   ....[107]....
        /*0b30*/ 	.word	0x00015e40


	//   ....[108]....
        /*0b34*/ 	.word	0x00015e50


	//   ....[109]....
        /*0b38*/ 	.word	0x00016520


	//   ....[110]....
        /*0b3c*/ 	.word	0x00016550


	//   ....[111]....
        /*0b40*/ 	.word	0x00016570


	//   ....[112]....
        /*0b44*/ 	.word	0x00016640


	//   ....[113]....
        /*0b48*/ 	.word	0x00016670


	//   ....[114]....
        /*0b4c*/ 	.word	0x000166e0


	//   ....[115]....
        /*0b50*/ 	.word	0x00016750


	//   ....[116]....
        /*0b54*/ 	.word	0x00016760


	//   ....[117]....
        /*0b58*/ 	.word	0x000167e0


	//   ....[118]....
        /*0b5c*/ 	.word	0x000167f0


	//   ....[119]....
        /*0b60*/ 	.word	0x00016870


	//   ....[120]....
        /*0b64*/ 	.word	0x00016880


	//   ....[121]....
        /*0b68*/ 	.word	0x00016900


	//   ....[122]....
        /*0b6c*/ 	.word	0x00016910


	//   ....[123]....
        /*0b70*/ 	.word	0x00016990


	//   ....[124]....
        /*0b74*/ 	.word	0x000169a0


	//   ....[125]....
        /*0b78*/ 	.word	0x00016ed0


	//   ....[126]....
        /*0b7c*/ 	.word	0x00016ef0


	//   ....[127]....
        /*0b80*/ 	.word	0x00016f20


	//   ....[128]....
        /*0b84*/ 	.word	0x00017000


	//   ....[129]....
        /*0b88*/ 	.word	0x00017010


	//   ....[130]....
        /*0b8c*/ 	.word	0x00017040


	//   ....[131]....
        /*0b90*/ 	.word	0x000170d0


	//   ....[132]....
        /*0b94*/ 	.word	0x00017180


	//   ....[133]....
        /*0b98*/ 	.word	0x00017190


	//   ....[134]....
        /*0b9c*/ 	.word	0x000171c0


	//   ....[135]....
        /*0ba0*/ 	.word	0x000171d0


	//   ....[136]....
        /*0ba4*/ 	.word	0x00017260


	//   ....[137]....
        /*0ba8*/ 	.word	0x000179a0


	//   ....[138]....
        /*0bac*/ 	.word	0x000179c0


	//   ....[139]....
        /*0bb0*/ 	.word	0x00017a10


	//   ....[140]....
        /*0bb4*/ 	.word	0x00017a20


	//   ....[141]....
        /*0bb8*/ 	.word	0x00017a60


	//   ....[142]....
        /*0bbc*/ 	.word	0x00017a70


	//   ....[143]....
        /*0bc0*/ 	.word	0x00017ab0


	//   ....[144]....
        /*0bc4*/ 	.word	0x00017ac0


	//   ....[145]....
        /*0bc8*/ 	.word	0x00017b00


	//   ....[146]....
        /*0bcc*/ 	.word	0x00017b10


	//   ....[147]....
        /*0bd0*/ 	.word	0x00017b20


	//   ....[148]....
        /*0bd4*/ 	.word	0x00017b60


	//   ....[149]....
        /*0bd8*/ 	.word	0x00017ea0


	//   ....[150]....
        /*0bdc*/ 	.word	0x00017ec0


	//   ....[151]....
        /*0be0*/ 	.word	0x00017ed0


	//   ....[152]....
        /*0be4*/ 	.word	0x00017ef0


	//   ....[153]....
        /*0be8*/ 	.word	0x00017f60


	//   ....[154]....
        /*0bec*/ 	.word	0x00017f80


	//   ....[155]....
        /*0bf0*/ 	.word	0x00017fe0


	//   ....[156]....
        /*0bf4*/ 	.word	0x00018000


	//   ....[157]....
        /*0bf8*/ 	.word	0x00018060


	//   ....[158]....
        /*0bfc*/ 	.word	0x00018080


	//   ....[159]....
        /*0c00*/ 	.word	0x000180e0


	//   ....[160]....
        /*0c04*/ 	.word	0x00018100


	//   ....[161]....
        /*0c08*/ 	.word	0x000185f0


	//   ....[162]....
        /*0c0c*/ 	.word	0x00018620


	//   ....[163]....
        /*0c10*/ 	.word	0x00018650


	//   ....[164]....
        /*0c14*/ 	.word	0x00018680


	//   ....[165]....
        /*0c18*/ 	.word	0x000186b0


	//   ....[166]....
        /*0c1c*/ 	.word	0x000186e0


	//   ....[167]....
        /*0c20*/ 	.word	0x00018710


	//   ....[168]....
        /*0c24*/ 	.word	0x00018740


	//   ....[169]....
        /*0c28*/ 	.word	0x000188c0


	//   ....[170]....
        /*0c2c*/ 	.word	0x000188f0


	//   ....[171]....
        /*0c30*/ 	.word	0x00018920


	//   ....[172]....
        /*0c34*/ 	.word	0x00018950


	//   ....[173]....
        /*0c38*/ 	.word	0x00018980


	//   ....[174]....
        /*0c3c*/ 	.word	0x000189b0


	//   ....[175]....
        /*0c40*/ 	.word	0x00018a70


	//   ....[176]....
        /*0c44*/ 	.word	0x00018a90


	//   ....[177]....
        /*0c48*/ 	.word	0x00018b00


	//   ....[178]....
        /*0c4c*/ 	.word	0x00018f70


	//   ....[179]....
        /*0c50*/ 	.word	0x00019290


	//   ....[180]....
        /*0c54*/ 	.word	0x00019320


	//   ....[181]....
        /*0c58*/ 	.word	0x000193c0


	//   ....[182]....
        /*0c5c*/ 	.word	0x00019450


	//   ....[183]....
        /*0c60*/ 	.word	0x00019540


	//   ....[184]....
        /*0c64*/ 	.word	0x000195d0


	//   ....[185]....
        /*0c68*/ 	.word	0x00019670


	//   ....[186]....
        /*0c6c*/ 	.word	0x00019700


	//   ....[187]....
        /*0c70*/ 	.word	0x000197f0


	//   ....[188]....
        /*0c74*/ 	.word	0x00019880


	//   ....[189]....
        /*0c78*/ 	.word	0x00019910


	//   ....[190]....
        /*0c7c*/ 	.word	0x000199a0


	//   ....[191]....
        /*0c80*/ 	.word	0x00019ad0


	//   ....[192]....
        /*0c84*/ 	.word	0x00019b70


	//   ....[193]....
        /*0c88*/ 	.word	0x00019c00


	//   ....[194]....
        /*0c8c*/ 	.word	0x00019c50


	//   ....[195]....
        /*0c90*/ 	.word	0x00019ca0


	//   ....[196]....
        /*0c94*/ 	.word	0x00019d80


	//   ....[197]....
        /*0c98*/ 	.word	0x00019e10


	//   ....[198]....
        /*0c9c*/ 	.word	0x00019e60


	//   ....[199]....
        /*0ca0*/ 	.word	0x00019eb0


	//   ....[200]....
        /*0ca4*/ 	.word	0x0001a110


	//   ....[201]....
        /*0ca8*/ 	.word	0x0001a160


	//   ....[202]....
        /*0cac*/ 	.word	0x0001a1f0


	//   ....[203]....
        /*0cb0*/ 	.word	0x0001a280


	//   ....[204]....
        /*0cb4*/ 	.word	0x0001a310


	//   ....[205]....
        /*0cb8*/ 	.word	0x0001a3a0


	//   ....[206]....
        /*0cbc*/ 	.word	0x0001a430


	//   ....[207]....
        /*0cc0*/ 	.word	0x0001a4c0


	//   ....[208]....
        /*0cc4*/ 	.word	0x0001a580


	//   ....[209]....
        /*0cc8*/ 	.word	0x0001a860


	//   ....[210]....
        /*0ccc*/ 	.word	0x0001a950


	//   ....[211]....
        /*0cd0*/ 	.word	0x0001a9f0


	//   ....[212]....
        /*0cd4*/ 	.word	0x0001aa50


	//   ....[213]....
        /*0cd8*/ 	.word	0x0001ab40


	//   ....[214]....
        /*0cdc*/ 	.word	0x0001abb0


	//   ....[215]....
        /*0ce0*/ 	.word	0x0001aca0


	//   ....[216]....
        /*0ce4*/ 	.word	0x0001ad10


	//   ....[217]....
        /*0ce8*/ 	.word	0x0001ae00


	//   ....[218]....
        /*0cec*/ 	.word	0x0001ae70


	//   ....[219]....
        /*0cf0*/ 	.word	0x0001af60


	//   ....[220]....
        /*0cf4*/ 	.word	0x0001afd0


	//   ....[221]....
        /*0cf8*/ 	.word	0x0001b070


	//   ....[222]....
        /*0cfc*/ 	.word	0x0001b160


	//   ....[223]....
        /*0d00*/ 	.word	0x0001b220


	//   ....[224]....
        /*0d04*/ 	.word	0x0001b280


	//   ....[225]....
        /*0d08*/ 	.word	0x0001b370


	//   ....[226]....
        /*0d0c*/ 	.word	0x0001b3d0


	//   ....[227]....
        /*0d10*/ 	.word	0x0001b4c0


	//   ....[228]....
        /*0d14*/ 	.word	0x0001b520


	//   ....[229]....
        /*0d18*/ 	.word	0x0001b620


	//   ....[230]....
        /*0d1c*/ 	.word	0x0001b690


	//   ....[231]....
        /*0d20*/ 	.word	0x0001b730


	//   ....[232]....
        /*0d24*/ 	.word	0x0001b800


	//   ....[233]....
        /*0d28*/ 	.word	0x0001b8a0


	//   ....[234]....
        /*0d2c*/ 	.word	0x0001b970


	//   ....[235]....
        /*0d30*/ 	.word	0x0001ba10


	//   ....[236]....
        /*0d34*/ 	.word	0x0001bac0


	//   ....[237]....
        /*0d38*/ 	.word	0x0001bba0


	//   ....[238]....
        /*0d3c*/ 	.word	0x0001bdd0


	//   ....[239]....
        /*0d40*/ 	.word	0x0001be80


	//   ....[240]....
        /*0d44*/ 	.word	0x0001bf50


	//   ....[241]....
        /*0d48*/ 	.word	0x0001c040


	//   ....[242]....
        /*0d4c*/ 	.word	0x0001c100


	//   ....[243]....
        /*0d50*/ 	.word	0x0001c1c0


	//   ....[244]....
        /*0d54*/ 	.word	0x0001c280


	//   ....[245]....
        /*0d58*/ 	.word	0x0001c340


	//   ....[246]....
        /*0d5c*/ 	.word	0x0001c400


	//   ....[247]....
        /*0d60*/ 	.word	0x0001c4c0


	//   ....[248]....
        /*0d64*/ 	.word	0x0001c580


	//   ....[249]....
        /*0d68*/ 	.word	0x0001c640


	//   ....[250]....
        /*0d6c*/ 	.word	0x0001c700


	//   ....[251]....
        /*0d70*/ 	.word	0x0001c7b0


	//   ....[252]....
        /*0d74*/ 	.word	0x0001c810


	//   ....[253]....
        /*0d78*/ 	.word	0x0001c8f0


	//   ....[254]....
        /*0d7c*/ 	.word	0x0001ca30


	//   ....[255]....
        /*0d80*/ 	.word	0x0001cb10


	//   ....[0]....
        /*0d84*/ 	.word	0x0001cb90


	//   ....[1]....
        /*0d88*/ 	.word	0x0001ccc0


	//   ....[2]....
        /*0d8c*/ 	.word	0x0001cd20


	//   ....[3]....
        /*0d90*/ 	.word	0x0001ce30


	//   ....[4]....
        /*0d94*/ 	.word	0x0001ce90


	//   ....[5]....
        /*0d98*/ 	.word	0x0001cfa0


	//   ....[6]....
        /*0d9c*/ 	.word	0x0001d000


	//   ....[7]....
        /*0da0*/ 	.word	0x0001d110


	//   ....[8]....
        /*0da4*/ 	.word	0x0001d170


	//   ....[9]....
        /*0da8*/ 	.word	0x0001d230


	//   ....[10]....
        /*0dac*/ 	.word	0x0001d390


	//   ....[11]....
        /*0db0*/ 	.word	0x0001d430


	//   ....[12]....
        /*0db4*/ 	.word	0x0001d490


	//   ....[13]....
        /*0db8*/ 	.word	0x0001d540


	//   ....[14]....
        /*0dbc*/ 	.word	0x0001d5a0


	//   ....[15]....
        /*0dc0*/ 	.word	0x0001d650


	//   ....[16]....
        /*0dc4*/ 	.word	0x0001d6b0


	//   ....[17]....
        /*0dc8*/ 	.word	0x0001d760


	//   ....[18]....
        /*0dcc*/ 	.word	0x0001d7c0


	//   ....[19]....
        /*0dd0*/ 	.word	0x0001d870


	//   ....[20]....
        /*0dd4*/ 	.word	0x0001d8d0


	//   ....[21]....
        /*0dd8*/ 	.word	0x0001d980


	//   ....[22]....
        /*0ddc*/ 	.word	0x0001da70


	//   ....[23]....
        /*0de0*/ 	.word	0x0001db10


	//   ....[24]....
        /*0de4*/ 	.word	0x0001db70


	//   ....[25]....
        /*0de8*/ 	.word	0x0001dc40


	//   ....[26]....
        /*0dec*/ 	.word	0x0001dca0


	//   ....[27]....
        /*0df0*/ 	.word	0x0001dd70


	//   ....[28]....
        /*0df4*/ 	.word	0x0001ddd0


	//   ....[29]....
        /*0df8*/ 	.word	0x0001dea0


	//   ....[30]....
        /*0dfc*/ 	.word	0x0001df00


	//   ....[31]....
        /*0e00*/ 	.word	0x0001dfd0


	//   ....[32]....
        /*0e04*/ 	.word	0x0001e030


	//   ....[33]....
        /*0e08*/ 	.word	0x0001e100


	//   ....[34]....
        /*0e0c*/ 	.word	0x0001e190


	//   ....[35]....
        /*0e10*/ 	.word	0x0001e230


	//   ....[36]....
        /*0e14*/ 	.word	0x0001e350


	//   ....[37]....
        /*0e18*/ 	.word	0x0001e3c0


	//   ....[38]....
        /*0e1c*/ 	.word	0x0001e430


	//   ....[39]....
        /*0e20*/ 	.word	0x0001e4a0


	//   ....[40]....
        /*0e24*/ 	.word	0x0001e510


	//   ....[41]....
        /*0e28*/ 	.word	0x0001e590


	//   ....[42]....
        /*0e2c*/ 	.word	0x0001e620


	//   ....[43]....
        /*0e30*/ 	.word	0x0001e6b0


	//   ....[44]....
        /*0e34*/ 	.word	0x0001e720


	//   ....[45]....
        /*0e38*/ 	.word	0x0001e790


	//   ....[46]....
        /*0e3c*/ 	.word	0x0001e800


	//   ....[47]....
        /*0e40*/ 	.word	0x0001e880


	//   ....[48]....
        /*0e44*/ 	.word	0x0001e8f0


	//   ....[49]....
        /*0e48*/ 	.word	0x0001e990


	//   ....[50]....
        /*0e4c*/ 	.word	0x0001ea20


	//   ....[51]....
        /*0e50*/ 	.word	0x0001eb40


	//----- nvinfo : EIATTR_REG_RECONFIG
	.align		4
.L_295:
        /*0e54*/ 	.byte	0x01, 0x54
	.zero		2


	//----- nvinfo : EIATTR_SYSCALL_OFFSETS
	.align		4
        /*0e58*/ 	.byte	0x04, 0x46
        /*0e5a*/ 	.short	(.L_297 - .L_296)


	//   ....[0]....
.L_296:
        /*0e5c*/ 	.word	0x00001810


	//   ....[1]....
        /*0e60*/ 	.word	0x00001960


	//   ....[2]....
        /*0e64*/ 	.word	0x00006300


	//   ....[3]....
        /*0e68*/ 	.word	0x00006680


	//   ....[4]....
        /*0e6c*/ 	.word	0x00014530


	//   ....[5]....
        /*0e70*/ 	.word	0x00014680


	//   ....[6]....
        /*0e74*/ 	.word	0x00014770


	//   ....[7]....
        /*0e78*/ 	.word	0x000155d0


	//   ....[8]....
        /*0e7c*/ 	.word	0x00016120


	//----- nvinfo : EIATTR_MBARRIER_INSTR_OFFSETS
	.align		4
.L_297:
        /*0e80*/ 	.byte	0x04, 0x39
        /*0e82*/ 	.short	(.L_299 - .L_298)


	//   ....[0]....
.L_298:
        /*0e84*/ 	.word	0x00000260
        /*0e88*/ 	.word	0x000000ff
        /*0e8c*/ 	.word	0x00032400
        /*0e90*/ 	.short	0x0100
        /*0e92*/ 	.byte	0x08
	.zero		1


	//   ....[1]....
        /*0e94*/ 	.word	0x00000270
        /*0e98*/ 	.word	0x000000ff
        /*0e9c*/ 	.word	0x00032410
        /*0ea0*/ 	.short	0x0100
        /*0ea2*/ 	.byte	0x08
	.zero		1


	//   ....[2]....
        /*0ea4*/ 	.word	0x00000280
        /*0ea8*/ 	.word	0x000000ff
        /*0eac*/ 	.word	0x00032420
        /*0eb0*/ 	.short	0x0100
        /*0eb2*/ 	.byte	0x08
	.zero		1


	//   ....[3]....
        /*0eb4*/ 	.word	0x00000370
        /*0eb8*/ 	.word	0x000000ff
        /*0ebc*/ 	.word	0x00032430
        /*0ec0*/ 	.short	0x0100
        /*0ec2*/ 	.byte	0x08
	.zero		1


	//   ....[4]....
        /*0ec4*/ 	.word	0x00000380
        /*0ec8*/ 	.word	0x000000ff
        /*0ecc*/ 	.word	0x00032440
        /*0ed0*/ 	.short	0x0100
        /*0ed2*/ 	.byte	0x08
	.zero		1


	//   ....[5]....
        /*0ed4*/ 	.word	0x00000390
        /*0ed8*/ 	.word	0x000000ff
        /*0edc*/ 	.word	0x00032438
        /*0ee0*/ 	.short	0x0100
        /*0ee2*/ 	.byte	0x08
	.zero		1


	//   ....[6]....
        /*0ee4*/ 	.word	0x000003a0
        /*0ee8*/ 	.word	0x000000ff
        /*0eec*/ 	.word	0x00032448
        /*0ef0*/ 	.short	0x0100
        /*0ef2*/ 	.byte	0x08
	.zero		1


	//   ....[7]....
        /*0ef4*/ 	.word	0x000004d0
        /*0ef8*/ 	.word	0x000000ff
        /*0efc*/ 	.word	0x00032450
        /*0f00*/ 	.short	0x0100
        /*0f02*/ 	.byte	0x08
	.zero		1


	//   ....[8]....
        /*0f04*/ 	.word	0x000004e0
        /*0f08*/ 	.word	0x000000ff
        /*0f0c*/ 	.word	0x00032460
        /*0f10*/ 	.short	0x0100
        /*0f12*/ 	.byte	0x08
	.zero		1


	//   ....[9]....
        /*0f14*/ 	.word	0x000004f0
        /*0f18*/ 	.word	0x000000ff
        /*0f1c*/ 	.word	0x00032458
        /*0f20*/ 	.short	0x0100
        /*0f22*/ 	.byte	0x08
	.zero		1


	//   ....[10]....
        /*0f24*/ 	.word	0x00000500
        /*0f28*/ 	.word	0x000000ff
        /*0f2c*/ 	.word	0x00032468
        /*0f30*/ 	.short	0x0100
        /*0f32*/ 	.byte	0x08
	.zero		1


	//   ....[11]....
        /*0f34*/ 	.word	0x000005f0
        /*0f38*/ 	.word	0x000000ff
        /*0f3c*/ 	.word	0x00032470
        /*0f40*/ 	.short	0x0100
        /*0f42*/ 	.byte	0x06
	.zero		1


	//   ....[12]....
        /*0f44*/ 	.word	0x00000600
        /*0f48*/ 	.word	0x000000ff
        /*0f4c*/ 	.word	0x00032480
        /*0f50*/ 	.short	0x0100
        /*0f52*/ 	.byte	0x06
	.zero		1


	//   ....[13]....
        /*0f54*/ 	.word	0x00000610
        /*0f58*/ 	.word	0x000000ff
        /*0f5c*/ 	.word	0x00032478
        /*0f60*/ 	.short	0x0100
        /*0f62*/ 	.byte	0x06
	.zero		1


	//   ....[14]....
        /*0f64*/ 	.word	0x00000620
        /*0f68*/ 	.word	0x000000ff
        /*0f6c*/ 	.word	0x00032488
        /*0f70*/ 	.short	0x0100
        /*0f72*/ 	.byte	0x06
	.zero		1


	//   ....[15]....
        /*0f74*/ 	.word	0x00000750
        /*0f78*/ 	.word	0x000000ff
        /*0f7c*/ 	.word	0x00032490
        /*0f80*/ 	.short	0x0100
        /*0f82*/ 	.byte	0x08
	.zero		1


	//   ....[16]....
        /*0f84*/ 	.word	0x00000760
        /*0f88*/ 	.word	0x000000ff
        /*0f8c*/ 	.word	0x000324a0
        /*0f90*/ 	.short	0x0100
        /*0f92*/ 	.byte	0x08
	.zero		1


	//   ....[17]....
        /*0f94*/ 	.word	0x00000770
        /*0f98*/ 	.word	0x000000ff
        /*0f9c*/ 	.word	0x00032498
        /*0fa0*/ 	.short	0x0100
        /*0fa2*/ 	.byte	0x08
	.zero		1


	//   ....[18]....
        /*0fa4*/ 	.word	0x00000780
        /*0fa8*/ 	.word	0x000000ff
        /*0fac*/ 	.word	0x000324a8
        /*0fb0*/ 	.short	0x0100
        /*0fb2*/ 	.byte	0x08
	.zero		1


	//   ....[19]....
        /*0fb4*/ 	.word	0x000008b0
        /*0fb8*/ 	.word	0x000000ff
        /*0fbc*/ 	.word	0x000324b0
        /*0fc0*/ 	.short	0x0100
        /*0fc2*/ 	.byte	0x08
	.zero		1


	//   ....[20]....
        /*0fc4*/ 	.word	0x000008c0
        /*0fc8*/ 	.word	0x000000ff
        /*0fcc*/ 	.word	0x000324c0
        /*0fd0*/ 	.short	0x0100
        /*0fd2*/ 	.byte	0x08
	.zero		1


	//   ....[21]....
        /*0fd4*/ 	.word	0x000008d0
        /*0fd8*/ 	.word	0x000000ff
        /*0fdc*/ 	.word	0x000324b8
        /*0fe0*/ 	.short	0x0100
        /*0fe2*/ 	.byte	0x08
	.zero		1


	//   ....[22]....
        /*0fe4*/ 	.word	0x000008e0
        /*0fe8*/ 	.word	0x000000ff
        /*0fec*/ 	.word	0x000324c8
        /*0ff0*/ 	.short	0x0100
        /*0ff2*/ 	.byte	0x08
	.zero		1


	//   ....[23]....
        /*0ff4*/ 	.word	0x00002be0
        /*0ff8*/ 	.word	0x00000004
        /*0ffc*/ 	.word	0x00032490
        /*1000*/ 	.short	0x010a
        /*1002*/ 	.byte	0x3f
	.zero		1


	//   ....[24]....
        /*1004*/ 	.word	0x00003e10
        /*1008*/ 	.word	0x00000004
        /*100c*/ 	.word	0x00032490
        /*1010*/ 	.short	0x010a
        /*1012*/ 	.byte	0x3f
	.zero		1


	//   ....[25]....
        /*1014*/ 	.word	0x00004e40
        /*1018*/ 	.word	0x00000004
        /*101c*/ 	.word	0x00032490
        /*1020*/ 	.short	0x010a
        /*1022*/ 	.byte	0x3f
	.zero		1


	//   ....[26]....
        /*1024*/ 	.word	0x000052f0
        /*1028*/ 	.word	0x0000000b
        /*102c*/ 	.word	0x00000000
        /*1030*/ 	.short	0x0101
        /*1032*/ 	.byte	0x3f
	.zero		1


	//   ....[27]....
        /*1034*/ 	.word	0x00005330
        /*1038*/ 	.word	0x00000004
        /*103c*/ 	.word	0x000324b0
        /*1040*/ 	.short	0x010a
        /*1042*/ 	.byte	0x3f
	.zero		1


	//   ....[28]....
        /*1044*/ 	.word	0x00005b70
        /*1048*/ 	.word	0x00000004
        /*104c*/ 	.word	0x00000000
        /*1050*/ 	.short	0x0101
        /*1052*/ 	.byte	0x3f
	.zero		1


	//   ....[29]....
        /*1054*/ 	.word	0x000063a0
        /*1058*/ 	.word	0x00000013
        /*105c*/ 	.word	0x00032400
        /*1060*/ 	.short	0x010a
        /*1062*/ 	.byte	0x3f
	.zero		1


	//   ....[30]....
        /*1064*/ 	.word	0x000063f0
        /*1068*/ 	.word	0x00000013
        /*106c*/ 	.word	0x00032400
        /*1070*/ 	.short	0x010a
        /*1072*/ 	.byte	0x3f
	.zero		1


	//   ....[31]....
        /*1074*/ 	.word	0x00006a60
        /*1078*/ 	.word	0x00000013
        /*107c*/ 	.word	0x00032400
        /*1080*/ 	.short	0x010a
        /*1082*/ 	.byte	0x3f
	.zero		1


	//   ....[32]....
        /*1084*/ 	.word	0x000079a0
        /*1088*/ 	.word	0x00000013
        /*108c*/ 	.word	0x00032400
        /*1090*/ 	.short	0x010a
        /*1092*/ 	.byte	0x3f
	.zero		1


	//   ....[33]....
        /*1094*/ 	.word	0x00008890
        /*1098*/ 	.word	0x00000003
        /*109c*/ 	.word	0x00032430
        /*10a0*/ 	.short	0x010a
        /*10a2*/ 	.byte	0x3f
	.zero		1


	//   ....[34]....
        /*10a4*/ 	.word	0x00008900
        /*10a8*/ 	.word	0x00000003
        /*10ac*/ 	.word	0x00032430
        /*10b0*/ 	.short	0x010a
        /*10b2*/ 	.byte	0x3f
	.zero		1


	//   ....[35]....
        /*10b4*/ 	.word	0x00008d00
        /*10b8*/ 	.word	0x00000013
        /*10bc*/ 	.word	0x00032410
        /*10c0*/ 	.short	0x010a
        /*10c2*/ 	.byte	0x3f
	.zero		1


	//   ....[36]....
        /*10c4*/ 	.word	0x00008d50
        /*10c8*/ 	.word	0x00000003
        /*10cc*/ 	.word	0x00032450
        /*10d0*/ 	.short	0x010a
        /*10d2*/ 	.byte	0x3f
	.zero		1


	//   ....[37]....
        /*10d4*/ 	.word	0x00008d90
        /*10d8*/ 	.word	0x00000003
        /*10dc*/ 	.word	0x00032450
        /*10e0*/ 	.short	0x010a
        /*10e2*/ 	.byte	0x3f
	.zero		1


	//   ....[38]....
        /*10e4*/ 	.word	0x0000aac0
        /*10e8*/ 	.word	0x00000005
        /*10ec*/ 	.word	0x00000000
        /*10f0*/ 	.short	0x0101
        /*10f2*/ 	.byte	0x3f
	.zero		1


	//   ....[39]....
        /*10f4*/ 	.word	0x0000b640
        /*10f8*/ 	.word	0x00000003
        /*10fc*/ 	.word	0x00000000
        /*1100*/ 	.short	0x0101
        /*1102*/ 	.byte	0x3f
	.zero		1


	//   ....[40]....
        /*1104*/ 	.word	0x0000b750
        /*1108*/ 	.word	0x00000003
        /*110c*/ 	.word	0x00032430
        /*1110*/ 	.short	0x010a
        /*1112*/ 	.byte	0x3f
	.zero		1


	//   ....[41]....
        /*1114*/ 	.word	0x0000b7c0
        /*1118*/ 	.word	0x00000003
        /*111c*/ 	.word	0x00032430
        /*1120*/ 	.short	0x010a
        /*1122*/ 	.byte	0x3f
	.zero		1


	//   ....[42]....
        /*1124*/ 	.word	0x0000ba70
        /*1128*/ 	.word	0x00000003
        /*112c*/ 	.word	0x00032450
        /*1130*/ 	.short	0x010a
        /*1132*/ 	.byte	0x3f
	.zero		1


	//   ....[43]....
        /*1134*/ 	.word	0x0000bab0
        /*1138*/ 	.word	0x00000003
        /*113c*/ 	.word	0x00032450
        /*1140*/ 	.short	0x010a
        /*1142*/ 	.byte	0x3f
	.zero		1


	//   ....[44]....
        /*1144*/ 	.word	0x0000d7b0
        /*1148*/ 	.word	0x00000007
        /*114c*/ 	.word	0x00000000
        /*1150*/ 	.short	0x0101
        /*1152*/ 	.byte	0x3f
	.zero		1


	//   ....[45]....
        /*1154*/ 	.word	0x0000e4d0
        /*1158*/ 	.word	0x00000003
        /*115c*/ 	.word	0x00000000
        /*1160*/ 	.short	0x0101
        /*1162*/ 	.byte	0x3f
	.zero		1


	//   ....[46]....
        /*1164*/ 	.word	0x00010a70
        /*1168*/ 	.word	0x00000000
        /*116c*/ 	.word	0x00000000
        /*1170*/ 	.short	0x0101
        /*1172*/ 	.byte	0x3f
	.zero		1


	//   ....[47]....
        /*1174*/ 	.word	0x000131c0
        /*1178*/ 	.word	0x00000017
        /*117c*/ 	.word	0x00032420
        /*1180*/ 	.short	0x010a
        /*1182*/ 	.byte	0x3f
	.zero		1


	//   ....[48]....
        /*1184*/ 	.word	0x00013270
        /*1188*/ 	.word	0x00000003
        /*118c*/ 	.word	0x000324a0
        /*1190*/ 	.short	0x010a
        /*1192*/ 	.byte	0x3f
	.zero		1


	//   ....[49]....
        /*1194*/ 	.word	0x000134a0
        /*1198*/ 	.word	0x00000003
        /*119c*/ 	.word	0x000324c0
        /*11a0*/ 	.short	0x010a
        /*11a2*/ 	.byte	0x3f
	.zero		1


	//   ....[50]....
        /*11a4*/ 	.word	0x00013ad0
        /*11a8*/ 	.word	0x00000006
        /*11ac*/ 	.word	0x000324a0
        /*11b0*/ 	.short	0x010a
        /*11b2*/ 	.byte	0x3f
	.zero		1


	//   ....[51]....
        /*11b4*/ 	.word	0x00013cf0
        /*11b8*/ 	.word	0x00000006
        /*11bc*/ 	.word	0x000324c0
        /*11c0*/ 	.short	0x010a
        /*11c2*/ 	.byte	0x3f
	.zero		1


	//   ....[52]....
        /*11c4*/ 	.word	0x00014c80
        /*11c8*/ 	.word	0x0000001e
        /*11cc*/ 	.word	0x00032440
        /*11d0*/ 	.short	0x010a
        /*11d2*/ 	.byte	0x3f
	.zero		1


	//   ....[53]....
        /*11d4*/ 	.word	0x00015310
        /*11d8*/ 	.word	0x0000001e
        /*11dc*/ 	.word	0x00032430
        /*11e0*/ 	.short	0x0107
        /*11e2*/ 	.byte	0x3f
	.zero		1


	//   ....[54]....
        /*11e4*/ 	.word	0x000153e0
        /*11e8*/ 	.word	0x0000001e
        /*11ec*/ 	.word	0x00032430
        /*11f0*/ 	.short	0x0101
        /*11f2*/ 	.byte	0x3f
	.zero		1


	//   ....[55]....
        /*11f4*/ 	.word	0x00015f60
        /*11f8*/ 	.word	0x00000017
        /*11fc*/ 	.word	0x00032400
        /*1200*/ 	.short	0x0107
        /*1202*/ 	.byte	0x3f
	.zero		1


	//   ....[56]....
        /*1204*/ 	.word	0x00015ff0
        /*1208*/ 	.word	0x00000017
        /*120c*/ 	.word	0x00032400
        /*1210*/ 	.short	0x0101
        /*1212*/ 	.byte	0x3f
	.zero		1


	//   ....[57]....
        /*1214*/ 	.word	0x00016a90
        /*1218*/ 	.word	0x00000017
        /*121c*/ 	.word	0x00032410
        /*1220*/ 	.short	0x0107
        /*1222*/ 	.byte	0x3f
	.zero		1


	//   ....[58]....
        /*1224*/ 	.word	0x00016b90
        /*1228*/ 	.word	0x00000017
        /*122c*/ 	.word	0x00032410
        /*1230*/ 	.short	0x0101
        /*1232*/ 	.byte	0x3f
	.zero		1


	//   ....[59]....
        /*1234*/ 	.word	0x00016bb0
        /*1238*/ 	.word	0x00000017
        /*123c*/ 	.word	0x00032420
        /*1240*/ 	.short	0x010a
        /*1242*/ 	.byte	0x3f
	.zero		1


	//   ....[60]....
        /*1244*/ 	.word	0x00016c90
        /*1248*/ 	.word	0x0000001e
        /*124c*/ 	.word	0x00032460
        /*1250*/ 	.short	0x010a
        /*1252*/ 	.byte	0x3f
	.zero		1


	//   ....[61]....
        /*1254*/ 	.word	0x000173e0
        /*1258*/ 	.word	0x0000001e
        /*125c*/ 	.word	0x00032450
        /*1260*/ 	.short	0x0107
        /*1262*/ 	.byte	0x3f
	.zero		1


	//   ....[62]....
        /*1264*/ 	.word	0x000174b0
        /*1268*/ 	.word	0x0000001e
        /*126c*/ 	.word	0x00032450
        /*1270*/ 	.short	0x0101
        /*1272*/ 	.byte	0x3f
	.zero		1


	//   ....[63]....
        /*1274*/ 	.word	0x00017800
        /*1278*/ 	.word	0x00000004
        /*127c*/ 	.word	0x00032440
        /*1280*/ 	.short	0x010a
        /*1282*/ 	.byte	0x3f
	.zero		1


	//   ....[64]....
        /*1284*/ 	.word	0x00017be0
        /*1288*/ 	.word	0x00000004
        /*128c*/ 	.word	0x00032430
        /*1290*/ 	.short	0x0107
        /*1292*/ 	.byte	0x3f
	.zero		1


	//   ....[65]....
        /*1294*/ 	.word	0x00017ca0
        /*1298*/ 	.word	0x00000004
        /*129c*/ 	.word	0x00032430
        /*12a0*/ 	.short	0x0101
        /*12a2*/ 	.byte	0x3f
	.zero		1


	//   ....[66]....
        /*12a4*/ 	.word	0x00017cd0
        /*12a8*/ 	.word	0x00000004
        /*12ac*/ 	.word	0x00032460
        /*12b0*/ 	.short	0x010a
        /*12b2*/ 	.byte	0x3f
	.zero		1


	//   ....[67]....
        /*12b4*/ 	.word	0x000181f0
        /*12b8*/ 	.word	0x00000004
        /*12bc*/ 	.word	0x00032450
        /*12c0*/ 	.short	0x0107
        /*12c2*/ 	.byte	0x3f
	.zero		1


	//   ....[68]....
        /*12c4*/ 	.word	0x000182b0
        /*12c8*/ 	.word	0x00000004
        /*12cc*/ 	.word	0x00032450
        /*12d0*/ 	.short	0x0101
        /*12d2*/ 	.byte	0x3f
	.zero		1


	//   ....[69]....
        /*12d4*/ 	.word	0x00018ef0
        /*12d8*/ 	.word	0x00000005
        /*12dc*/ 	.word	0x00032420
        /*12e0*/ 	.short	0x010a
        /*12e2*/ 	.byte	0x3f
	.zero		1


	//   ....[70]....
        /*12e4*/ 	.word	0x00019060
        /*12e8*/ 	.word	0x00000003
        /*12ec*/ 	.word	0x00032440
        /*12f0*/ 	.short	0x010a
        /*12f2*/ 	.byte	0x3f
	.zero		1


	//   ....[71]....
        /*12f4*/ 	.word	0x00019100
        /*12f8*/ 	.word	0x00000019
        /*12fc*/ 	.word	0x00032440
        /*1300*/ 	.short	0x010a
        /*1302*/ 	.byte	0x3f
	.zero		1


	//   ....[72]....
        /*1304*/ 	.word	0x00019140
        /*1308*/ 	.word	0x00000003
        /*130c*/ 	.word	0x00032460
        /*1310*/ 	.short	0x010a
        /*1312*/ 	.byte	0x3f
	.zero		1


	//   ....[73]....
        /*1314*/ 	.word	0x00019180
        /*1318*/ 	.word	0x00000019
        /*131c*/ 	.word	0x00032460
        /*1320*/ 	.short	0x010a
        /*1322*/ 	.byte	0x3f
	.zero		1


	//   ....[74]....
        /*1324*/ 	.word	0x000191e0
        /*1328*/ 	.word	0x00000004
        /*132c*/ 	.word	0x00032490
        /*1330*/ 	.short	0x010a
        /*1332*/ 	.byte	0x3f
	.zero		1


	//   ....[75]....
        /*1334*/ 	.word	0x00019490
        /*1338*/ 	.word	0x00000004
        /*133c*/ 	.word	0x00032490
        /*1340*/ 	.short	0x010a
        /*1342*/ 	.byte	0x3f
	.zero		1


	//   ....[76]....
        /*1344*/ 	.word	0x00019740
        /*1348*/ 	.word	0x00000004
        /*134c*/ 	.word	0x00032490
        /*1350*/ 	.short	0x010a
        /*1352*/ 	.byte	0x3f
	.zero		1


	//   ....[77]....
        /*1354*/ 	.word	0x000199d0
        /*1358*/ 	.word	0x00000004
        /*135c*/ 	.word	0x000324b0
        /*1360*/ 	.short	0x010a
        /*1362*/ 	.byte	0x3f
	.zero		1


	//   ....[78]....
        /*1364*/ 	.word	0x00019cd0
        /*1368*/ 	.word	0x00000013
        /*136c*/ 	.word	0x00032400
        /*1370*/ 	.short	0x010a
        /*1372*/ 	.byte	0x3f
	.zero		1


	//   ....[79]....
        /*1374*/ 	.word	0x00019ee0
        /*1378*/ 	.word	0x00000013
        /*137c*/ 	.word	0x00032400
        /*1380*/ 	.short	0x010a
        /*1382*/ 	.byte	0x3f
	.zero		1


	//   ....[80]....
        /*1384*/ 	.word	0x00019f30
        /*1388*/ 	.word	0x00000003
        /*138c*/ 	.word	0x00032430
        /*1390*/ 	.short	0x010a
        /*1392*/ 	.byte	0x3f
	.zero		1


	//   ....[81]....
        /*1394*/ 	.word	0x00019f80
        /*1398*/ 	.word	0x00000013
        /*139c*/ 	.word	0x00032410
        /*13a0*/ 	.short	0x010a
        /*13a2*/ 	.byte	0x3f
	.zero		1


	//   ....[82]....
        /*13a4*/ 	.word	0x00019fd0
        /*13a8*/ 	.word	0x00000003
        /*13ac*/ 	.word	0x00032450
        /*13b0*/ 	.short	0x010a
        /*13b2*/ 	.byte	0x3f
	.zero		1


	//   ....[83]....
        /*13b4*/ 	.word	0x0001a020
        /*13b8*/ 	.word	0x00000003
        /*13bc*/ 	.word	0x00032430
        /*13c0*/ 	.short	0x010a
        /*13c2*/ 	.byte	0x3f
	.zero		1


	//   ....[84]....
        /*13c4*/ 	.word	0x0001a070
        /*13c8*/ 	.word	0x00000003
        /*13cc*/ 	.word	0x00032450
        /*13d0*/ 	.short	0x010a
        /*13d2*/ 	.byte	0x3f
	.zero		1


	//   ....[85]....
        /*13d4*/ 	.word	0x0001a640
        /*13d8*/ 	.word	0x00000017
        /*13dc*/ 	.word	0x00032420
        /*13e0*/ 	.short	0x010a
        /*13e2*/ 	.byte	0x3f
	.zero		1


	//   ....[86]....
        /*13e4*/ 	.word	0x0001a690
        /*13e8*/ 	.word	0x00000003
        /*13ec*/ 	.word	0x000324a0
        /*13f0*/ 	.short	0x010a
        /*13f2*/ 	.byte	0x3f
	.zero		1


	//   ....[87]....
        /*13f4*/ 	.word	0x0001a6e0
        /*13f8*/ 	.word	0x00000003
        /*13fc*/ 	.word	0x000324c0
        /*1400*/ 	.short	0x010a
        /*1402*/ 	.byte	0x3f
	.zero		1


	//   ....[88]....
        /*1404*/ 	.word	0x0001a730
        /*1408*/ 	.word	0x00000006
        /*140c*/ 	.word	0x000324a0
        /*1410*/ 	.short	0x010a
        /*1412*/ 	.byte	0x3f
	.zero		1


	//   ....[89]....
        /*1414*/ 	.word	0x0001a780
        /*1418*/ 	.word	0x00000006
        /*141c*/ 	.word	0x000324c0
        /*1420*/ 	.short	0x010a
        /*1422*/ 	.byte	0x3f
	.zero		1


	//   ....[90]....
        /*1424*/ 	.word	0x0001a8a0
        /*1428*/ 	.word	0x0000001e
        /*142c*/ 	.word	0x00032440
        /*1430*/ 	.short	0x010a
        /*1432*/ 	.byte	0x3f
	.zero		1


	//   ....[91]....
        /*1434*/ 	.word	0x0001c930
        /*1438*/ 	.word	0x00000017
        /*143c*/ 	.word	0x00032420
        /*1440*/ 	.short	0x010a
        /*1442*/ 	.byte	0x3f
	.zero		1


	//   ....[92]....
        /*1444*/ 	.word	0x0001c980
        /*1448*/ 	.word	0x0000001e
        /*144c*/ 	.word	0x00032460
        /*1450*/ 	.short	0x010a
        /*1452*/ 	.byte	0x3f
	.zero		1


	//   ....[93]....
        /*1454*/ 	.word	0x0001d2e0
        /*1458*/ 	.word	0x00000004
        /*145c*/ 	.word	0x00032440
        /*1460*/ 	.short	0x010a
        /*1462*/ 	.byte	0x3f
	.zero		1


	//   ....[94]....
        /*1464*/ 	.word	0x0001d9c0
        /*1468*/ 	.word	0x00000004
        /*146c*/ 	.word	0x00032460
        /*1470*/ 	.short	0x010a
        /*1472*/ 	.byte	0x3f
	.zero		1


	//   ....[95]....
        /*1474*/ 	.word	0x0001ea60
        /*1478*/ 	.word	0x00000005
        /*147c*/ 	.word	0x00032420
        /*1480*/ 	.short	0x010a
        /*1482*/ 	.byte	0x3f
	.zero		1


	//   ....[96]....
        /*1484*/ 	.word	0x0001ec00
        /*1488*/ 	.word	0x00000003
        /*148c*/ 	.word	0x00032440
        /*1490*/ 	.short	0x010a
        /*1492*/ 	.byte	0x3f
	.zero		1


	//   ....[97]....
        /*1494*/ 	.word	0x0001ec50
        /*1498*/ 	.word	0x00000019
        /*149c*/ 	.word	0x00032440
        /*14a0*/ 	.short	0x010a
        /*14a2*/ 	.byte	0x3f
	.zero		1


	//   ....[98]....
        /*14a4*/ 	.word	0x0001eca0
        /*14a8*/ 	.word	0x00000003
        /*14ac*/ 	.word	0x00032460
        /*14b0*/ 	.short	0x010a
        /*14b2*/ 	.byte	0x3f
	.zero		1


	//----- nvinfo : EIATTR_NUM_MBARRIERS
	.align		4
.L_299:
        /*14b4*/ 	.byte	0x03, 0x38
        /*14b6*/ 	.short	0x0017


	//----- nvinfo : EIATTR_EXIT_INSTR_OFFSETS
	.align		4
        /*14b8*/ 	.byte	0x04, 0x1c
        /*14ba*/ 	.short	(.L_301 - .L_300)


	//   ....[0]....
.L_300:
        /*14bc*/ 	.word	0x000191d0


	//----- nvinfo : EIATTR_MAX_THREADS
	.align		4
.L_301:
        /*14c0*/ 	.byte	0x04, 0x05
        /*14c2*/ 	.short	(.L_303 - .L_302)
.L_302:
        /*14c4*/ 	.word	0x00000180
        /*14c8*/ 	.word	0x00000001
        /*14cc*/ 	.word	0x00000001


	//----- nvinfo : EIATTR_CRS_STACK_SIZE
	.align		4
.L_303:
        /*14d0*/ 	.byte	0x04, 0x1e
        /*14d2*/ 	.short	(.L_305 - .L_304)
.L_304:
        /*14d4*/ 	.word	0x00000000


	//----- nvinfo : EIATTR_CBANK_PARAM_SIZE
	.align		4
.L_305:
        /*14d8*/ 	.byte	0x03, 0x19
        /*14da*/ 	.short	0x0bf0


	//----- nvinfo : EIATTR_PARAM_CBANK
	.align		4
        /*14dc*/ 	.byte	0x04, 0x0a
        /*14de*/ 	.short	(.L_307 - .L_306)
	.align		4
.L_306:
        /*14e0*/ 	.word	index@(.nv.constant0._ZN7cutlass13device_kernelIN5flash11enable_sm90INS1_16FlashAttnFwdSm90INS1_25CollectiveMainloopFwdSm90ILi2EN4cute5tupleIJNS5_1CILi1EEES8_S8_EEENS6_IJNS7_ILi128EEENS7_ILi96EEENS7_ILi64EEEEEELi256ENS_6half_tEfNS_4arch4Sm90ELb0ELb0ELb1ELb1ELb1ELb1ELb1ELb1ELb0ELb1ELb0ELb0EEENS1_21CollectiveEpilogueFwdINS6_IJSA_NS7_ILi256EEESB_EEES9_SE_SG_Li256ELb1ELb1ELb0ELb0EEENS1_36VarlenDynamicPersistentTileSchedulerILi128ELi96ELi256ELi128ELb0ELb1ELb1ELb0ELb1ELb1EEEEEEEEEvNT_6ParamsE)
        /*14e4*/ 	.short	0x0210
        /*14e6*/ 	.short	0x0bf0


	//----- nvinfo : EIATTR_SW_WAR
	.align		4
.L_307:
        /*14e8*/ 	.byte	0x04, 0x36
        /*14ea*/ 	.short	(.L_309 - .L_308)
.L_308:
        /*14ec*/ 	.word	0x00000008
.L_309:


//--------------------- .nv.info._ZN7cutlass13device_kernelIN5flash11enable_sm90INS1_16FlashAttnFwdSm90INS1_25CollectiveMainloopFwdSm90ILi2EN4cute5tupleIJNS5_1CILi1EEES8_S8_EEENS6_IJNS7_ILi128EEENS7_ILi96EEENS7_ILi64EEEEEELi256ENS_6half_tEfNS_4arch4Sm90ELb0ELb1ELb1ELb0ELb1ELb0ELb0ELb1ELb0ELb1ELb0ELb0EEENS1_21CollectiveEpilogueFwdINS6_IJSA_NS7_ILi256EEESB_EEES9_SE_SG_Li256ELb0ELb1ELb0ELb0EEENS1_30DynamicPersistentTileSchedulerILi256ELi128ELb0ELb1ELb1EEEEEEEEEvNT_6ParamsE --------------------------
	.section	.nv.info._ZN7cutlass13device_kernelIN5flash11enable_sm90INS1_16FlashAttnFwdSm90INS1_25CollectiveMainloopFwdSm90ILi2EN4cute5tupleIJNS5_1CILi1EEES8_S8_EEENS6_IJNS7_ILi128EEENS7_ILi96EEENS7_ILi64EEEEEELi256ENS_6half_tEfNS_4arch4Sm90ELb0ELb1ELb1ELb0ELb1ELb0ELb0ELb1ELb0ELb1ELb0ELb0EEENS1_21CollectiveEpilogueFwdINS6_IJSA_NS7_ILi256EEESB_EEES9_SE_SG_Li256ELb0ELb1ELb0ELb0EEENS1_30DynamicPersistentTileSchedulerILi256ELi128ELb0ELb1ELb1EEEEEEEEEvNT_6ParamsE,"",@"SHT_CUDA_INFO"
	.sectionflags	@""
	.align	4


	//----- nvinfo : EIATTR_CUDA_API_VERSION
	.align		4
        /*0000*/ 	.byte	0x04, 0x37
        /*0002*/ 	.short	(.L_311 - .L_310)
.L_310:
        /*0004*/ 	.word	0x00000082


	//----- nvinfo : EIATTR_KPARAM_INFO
	.align		4
.L_311:
        /*0008*/ 	.byte	0x04, 0x17
        /*000a*/ 	.short	(.L_313 - .L_312)
.L_312:
        /*000c*/ 	.word	0x00000000
        /*0010*/ 	.short	0x0000
        /*0012*/ 	.short	0x0070
        /*0014*/ 	.byte	0x00, 0xf0, 0x01, 0x2a


	//----- nvinfo : EIATTR_SPARSE_MMA_MASK
	.align		4
.L_313:
        /*0018*/ 	.byte	0x03, 0x50
        /*001a*/ 	.short	0x0000


	//----- nvinfo : EIATTR_MAXREG_COUNT
	.align		4
        /*001c*/ 	.byte	0x03, 0x1b
        /*001e*/ 	.short	0x00a8


	//----- nvinfo : EIATTR_NUM_BARRIERS
	.align		4
        /*0020*/ 	.byte	0x02, 0x4c
        /*0022*/ 	.byte	0x10
	.zero		1


	//----- nvinfo : EIATTR_EXTERNS
	.align		4
        /*0024*/ 	.byte	0x04, 0x0f
        /*0026*/ 	.short	(.L_315 - .L_314)


	//   ....[0]....
	.align		4
.L_314:
        /*0028*/ 	.word	index@(__assertfail)


	//----- nvinfo : EIATTR_ANNOTATIONS
	.align		4
.L_315:
        /*002c*/ 	.byte	0x04, 0x55
        /*002e*/ 	.short	(.L_317 - .L_316)


	//   ....[0]....
.L_316:
        /*0030*/ 	.word	0x00000001
        /*0034*/ 	.byte	0x50, 0x12, 0x01, 0x00, 0x01, 0x00, 0x00, 0x00, 0xc0, 0x15, 0x01, 0x00, 0x01, 0x00, 0x00, 0x00
        /*0044*/ 	.byte	0x00, 0x16, 0x01, 0x00, 0x01, 0x00, 0x00, 0x00, 0x60, 0x36, 0x01, 0x00, 0x01, 0x00, 0x00, 0x00
        /*0054*/ 	.byte	0x80, 0x36, 0x01, 0x00, 0x01, 0x00, 0x00, 0x00, 0x20, 0x39, 0x01, 0x00, 0x01, 0x00, 0x00, 0x00
        /*0064*/ 	.byte	0x60, 0x50, 0x01, 0x00, 0x01, 0x00, 0x00, 0x00, 0x00, 0x69, 0x01, 0x00


	//----- nvinfo : EIATTR_MERCURY_ISA_VERSION
	.align		4
.L_317:
        /*0070*/ 	.byte	0x03, 0x5f
        /*0072*/ 	.short	0x0101


	//----- nvinfo : EIATTR_INT_WARP_WIDE_INSTR_OFFSETS
	.align		4
        /*0074*/ 	.byte	0x04, 0x31
        /*0076*/ 	.short	(.L_319 - .L_318)


	//   ....[0]....
.L_318:
        /*0078*/ 	.word	0x000000c0


	//   ....[1]....
        /*007c*/ 	.word	0x000000d0


	//   ....[2]....
        /*0080*/ 	.word	0x00000170


	//   ....[3]....
        /*0084*/ 	.word	0x00011f80


	//   ....[4]....
        /*0088*/ 	.word	0x00012010


	//   ....[5]....
        /*008c*/ 	.word	0x00014df0


	//   ....[6]....
        /*0090*/ 	.word	0x00014e80


	//----- nvinfo : EIATTR_COOP_GROUP_MASK_REGIDS
	.align		4
.L_319:
        /*0094*/ 	.byte	0x04, 0x29
        /*0096*/ 	.short	(.L_321 - .L_320)


	//   ....[0]....
.L_320:
        /*0098*/ 	.word	0xffffffff


	//   ....[1]....
        /*009c*/ 	.word	0xffffffff


	//   ....[2]....
        /*00a0*/ 	.word	0xffffffff


	//   ....[3]....
        /*00a4*/ 	.word	0xffffffff


	//   ....[4]....
        /*00a8*/ 	.word	0xffffffff


	//   ....[5]....
        /*00ac*/ 	.word	0xffffffff


	//   ....[6]....
        /*00b0*/ 	.word	0xffffffff


	//   ....[7]....
        /*00b4*/ 	.word	0xffffffff


	//   ....[8]....
        /*00b8*/ 	.word	0xffffffff


	//   ....[9]....
        /*00bc*/ 	.word	0xffffffff


	//   ....[10]....
        /*00c0*/ 	.word	0xffffffff


	//   ....[11]....
        /*00c4*/ 	.word	0xffffffff


	//   ....[12]....
        /*00c8*/ 	.word	0xffffffff


	//   ....[13]....
        /*00cc*/ 	.word	0xffffffff


	//   ....[14]....
        /*00d0*/ 	.word	0xffffffff


	//   ....[15]....
        /*00d4*/ 	.word	0xffffffff


	//   ....[16]....
        /*00d8*/ 	.word	0xffffffff


	//   ....[17]....
        /*00dc*/ 	.word	0xffffffff


	//   ....[18]....
        /*00e0*/ 	.word	0xffffffff


	//   ....[19]....
        /*00e4*/ 	.word	0xffffffff


	//   ....[20]....
        /*00e8*/ 	.word	0xffffffff


	//   ....[21]....
        /*00ec*/ 	.word	0xffffffff


	//   ....[22]....
        /*00f0*/ 	.word	0xffffffff


	//   ....[23]....
        /*00f4*/ 	.word	0xffffffff


	//   ....[24]....
        /*00f8*/ 	.word	0xffffffff


	//   ....[25]....
        /*00fc*/ 	.word	0xffffffff


	//   ....[26]....
        /*0100*/ 	.word	0xffffffff


	//   ....[27]....
        /*0104*/ 	.word	0xffffffff


	//   ....[28]....
        /*0108*/ 	.word	0xffffffff


	//   ....[29]....
        /*010c*/ 	.word	0xffffffff


	//   ....[30]....
        /*0110*/ 	.word	0xffffffff


	//   ....[31]....
        /*0114*/ 	.word	0xffffffff


	//   ....[32]....
        /*0118*/ 	.word	0xffffffff


	//   ....[33]....
        /*011c*/ 	.word	0xffffffff


	//   ....[34]....
        /*0120*/ 	.word	0xffffffff


	//   ....[35]....
        /*0124*/ 	.word	0xffffffff


	//   ....[36]....
        /*0128*/ 	.word	0xffffffff


	//   ....[37]....
        /*012c*/ 	.word	0xffffffff


	//   ....[38]....
        /*0130*/ 	.word	0xffffffff


	//   ....[39]....
        /*0134*/ 	.word	0xffffffff


	//   ....[40]....
        /*0138*/ 	.word	0xffffffff


	//   ....[41]....
        /*013c*/ 	.word	0xffffffff


	//   ....[42]....
        /*0140*/ 	.word	0xffffffff


	//   ....[43]....
        /*0144*/ 	.word	0xffffffff


	//   ....[44]....
        /*0148*/ 	.word	0xffffffff


	//   ....[45]....
        /*014c*/ 	.word	0xffffffff


	//   ....[46]....
        /*0150*/ 	.word	0xffffffff


	//   ....[47]....
        /*0154*/ 	.word	0xffffffff


	//   ....[48]....
        /*0158*/ 	.word	0xffffffff


	//   ....[49]....
        /*015c*/ 	.word	0xffffffff


	//   ....[50]....
        /*0160*/ 	.word	0xffffffff


	//   ....[51]....
        /*0164*/ 	.word	0xffffffff


	//   ....[52]....
        /*0168*/ 	.word	0xffffffff


	//   ....[53]....
        /*016c*/ 	.word	0xffffffff


	//   ....[54]....
        /*0170*/ 	.word	0xffffffff


	//   ....[55]....
        /*0174*/ 	.word	0xffffffff


	//   ....[56]....
        /*0178*/ 	.word	0xffffffff


	//   ....[57]....
        /*017c*/ 	.word	0xffffffff


	//   ....[58]....
        /*0180*/ 	.word	0xffffffff


	//   ....[59]....
        /*0184*/ 	.word	0xffffffff


	//   ....[60]....
        /*0188*/ 	.word	0xffffffff


	//   ....[61]....
        /*018c*/ 	.word	0xffffffff


	//   ....[62]....
        /*0190*/ 	.word	0xffffffff


	//   ....[63]....
        /*0194*/ 	.word	0xffffffff


	//   ....[64]....
        /*0198*/ 	.word	0xffffffff


	//   ....[65]....
        /*019c*/ 	.word	0xffffffff


	//   ....[66]....
        /*01a0*/ 	.word	0xffffffff


	//   ....[67]....
        /*01a4*/ 	.word	0xffffffff


	//   ....[68]....
        /*01a8*/ 	.word	0xffffffff


	//   ....[69]....
        /*01ac*/ 	.word	0xffffffff


	//   ....[70]....
        /*01b0*/ 	.word	0xffffffff


	//   ....[71]....
        /*01b4*/ 	.word	0xffffffff


	//   ....[72]....
        /*01b8*/ 	.word	0xffffffff


	//   ....[73]....
        /*01bc*/ 	.word	0xffffffff


	//   ....[74]....
        /*01c0*/ 	.word	0xffffffff


	//   ....[75]....
        /*01c4*/ 	.word	0xffffffff


	//   ....[76]....
        /*01c8*/ 	.word	0xffffffff


	//   ....[77]....
        /*01cc*/ 	.word	0xffffffff


	//   ....[78]....
        /*01d0*/ 	.word	0xffffffff


	//   ....[79]....
        /*01d4*/ 	.word	0xffffffff


	//   ....[80]....
        /*01d8*/ 	.word	0xffffffff


	//   ....[81]....
        /*01dc*/ 	.word	0xffffffff


	//   ....[82]....
        /*01e0*/ 	.word	0xffffffff


	//   ....[83]....
        /*01e4*/ 	.word	0xffffffff


	//   ....[84]....
        /*01e8*/ 	.word	0xffffffff


	//   ....[85]....
        /*01ec*/ 	.word	0xffffffff


	//   ....[86]....
        /*01f0*/ 	.word	0xffffffff


	//   ....[87]....
        /*01f4*/ 	.word	0xffffffff


	//   ....[88]....
        /*01f8*/ 	.word	0xffffffff


	//   ....[89]....
        /*01fc*/ 	.word	0xffffffff


	//   ....[90]....
        /*0200*/ 	.word	0xffffffff


	//   ....[91]....
        /*0204*/ 	.word	0xffffffff


	//   ....[92]....
        /*0208*/ 	.word	0xffffffff


	//   ....[93]....
        /*020c*/ 	.word	0xffffffff


	//   ....[94]....
        /*0210*/ 	.word	0xffffffff


	//   ....[95]....
        /*0214*/ 	.word	0xffffffff


	//   ....[96]....
        /*0218*/ 	.word	0xffffffff


	//   ....[97]....
        /*021c*/ 	.word	0xffffffff


	//   ....[98]....
        /*0220*/ 	.word	0xffffffff


	//   ....[99]....
        /*0224*/ 	.word	0xffffffff


	//   ....[100]....
        /*0228*/ 	.word	0xffffffff


	//   ....[101]....
        /*022c*/ 	.word	0xffffffff


	//   ....[102]....
        /*0230*/ 	.word	0xffffffff


	//   ....[103]....
        /*0234*/ 	.word	0xffffffff


	//   ....[104]....
        /*0238*/ 	.word	0xffffffff


	//   ....[105]....
        /*023c*/ 	.word	0xffffffff


	//   ....[106]....
        /*0240*/ 	.word	0xffffffff


	//   ....[107]....
        /*0244*/ 	.word	0xffffffff


	//   ....[108]....
        /*0248*/ 	.word	0xffffffff


	//   ....[109]....
        /*024c*/ 	.word	0xffffffff


	//   ....[110]....
        /*0250*/ 	.word	0xffffffff


	//   ....[111]....
        /*0254*/ 	.word	0xffffffff


	//   ....[112]....
        /*0258*/ 	.word	0xffffffff


	//   ....[113]....
        /*025c*/ 	.word	0xffffffff


	//   ....[114]....
        /*0260*/ 	.word	0xffffffff


	//   ....[115]....
        /*0264*/ 	.word	0xffffffff


	//   ....[116]....
        /*0268*/ 	.word	0xffffffff


	//   ....[117]....
        /*026c*/ 	.word	0xffffffff


	//   ....[118]....
        /*0270*/ 	.word	0xffffffff


	//   ....[119]....
        /*0274*/ 	.word	0xffffffff


	//   ....[120]....
        /*0278*/ 	.word	0x0500000f


	//   ....[121]....
        /*027c*/ 	.word	0x0500000f


	//   ....[122]....
        /*0280*/ 	.word	0x0500000f


	//   ....[123]....
        /*0284*/ 	.word	0x0500000f


	//   ....[124]....
        /*0288*/ 	.word	0x0500000f


	//   ....[125]....
        /*028c*/ 	.word	0x0500000f


	//   ....[126]....
        /*0290*/ 	.word	0x0500000f


	//   ....[127]....
        /*0294*/ 	.word	0x0500000f


	//   ....[128]....
        /*0298*/ 	.word	0x0500000f


	//   ....[129]....
        /*029c*/ 	.word	0x0500000f


	//   ....[130]....
        /*02a0*/ 	.word	0x0500000f


	//   ....[131]....
        /*02a4*/ 	.word	0x0500000f


	//   ....[132]....
        /*02a8*/ 	.word	0x0500000f


	//   ....[133]....
        /*02ac*/ 	.word	0x0500000f


	//   ....[134]....
        /*02b0*/ 	.word	0x0500000f


	//   ....[135]....
        /*02b4*/ 	.word	0x0500000f


	//   ....[136]....
        /*02b8*/ 	.word	0x0500000f


	//   ....[137]....
        /*02bc*/ 	.word	0x0500000f


	//   ....[138]....
        /*02c0*/ 	.word	0x0500000f


	//   ....[139]....
        /*02c4*/ 	.word	0x0500000f


	//   ....[140]....
        /*02c8*/ 	.word	0x0500000f


	//   ....[141]....
        /*02cc*/ 	.word	0x0500000f


	//   ....[142]....
        /*02d0*/ 	.word	0x0500000f


	//   ....[143]....
        /*02d4*/ 	.word	0x0500000f


	//   ....[144]....
        /*02d8*/ 	.word	0x0500000f


	//   ....[145]....
        /*02dc*/ 	.word	0x0500000f


	//   ....[146]....
        /*02e0*/ 	.word	0x0500000f


	//   ....[147]....
        /*02e4*/ 	.word	0x0500000f


	//   ....[148]....
        /*02e8*/ 	.word	0x0500000f


	//   ....[149]....
        /*02ec*/ 	.word	0x0500000f


	//   ....[150]....
        /*02f0*/ 	.word	0x0500000f


	//   ....[151]....
        /*02f4*/ 	.word	0x0500000f


	//   ....[152]....
        /*02f8*/ 	.word	0x0500000f


	//   ....[153]....
        /*02fc*/ 	.word	0x0500000f


	//   ....[154]....
        /*0300*/ 	.word	0x0500000f


	//   ....[155]....
        /*0304*/ 	.word	0x0500000f


	//   ....[156]....
        /*0308*/ 	.word	0x0500000f


	//   ....[157]....
        /*030c*/ 	.word	0x0500000f


	//   ....[158]....
        /*0310*/ 	.word	0x0500000f


	//   ....[159]....
        /*0314*/ 	.word	0x0500000f


	//   ....[160]....
        /*0318*/ 	.word	0x0500000f


	//   ....[161]....
        /*031c*/ 	.word	0x0500000f


	//   ....[162]....
        /*0320*/ 	.word	0x0500000f


	//   ....[163]....
        /*0324*/ 	.word	0x0500000f


	//   ....[164]....
        /*0328*/ 	.word	0x0500000f


	//   ....[165]....
        /*032c*/ 	.word	0x0500000f


	//   ....[166]....
        /*0330*/ 	.word	0x0500000f


	//   ....[167]....
        /*0334*/ 	.word	0x0500000f


	//   ....[168]....
        /*0338*/ 	.word	0x0500000f


	//   ....[169]....
        /*033c*/ 	.word	0x0500000f


	//   ....[170]....
        /*0340*/ 	.word	0x0500000f


	//   ....[171]....
        /*0344*/ 	.word	0x0500000f


	//   ....[172]....
        /*0348*/ 	.word	0x0500000f


	//   ....[173]....
        /*034c*/ 	.word	0x0500000f


	//   ....[174]....
        /*0350*/ 	.word	0x0500000f


	//   ....[175]....
        /*0354*/ 	.word	0x0500000f


	//   ....[176]....
        /*0358*/ 	.word	0x0500000f


	//   ....[177]....
        /*035c*/ 	.word	0x0500000f


	//   ....[178]....
        /*0360*/ 	.word	0x0500000f


	//   ....[179]....
        /*0364*/ 	.word	0x0500000f


	//   ....[180]....
        /*0368*/ 	.word	0x0500000f


	//   ....[181]....
        /*036c*/ 	.word	0x0500000f


	//   ....[182]....
        /*0370*/ 	.word	0x0500000f


	//   ....[183]....
        /*0374*/ 	.word	0x0500000f


	//   ....[184]....
        /*0378*/ 	.word	0x0500000f


	//   ....[185]....
        /*037c*/ 	.word	0x0500000f


	//   ....[186]....
        /*0380*/ 	.word	0x0500000f


	//----- nvinfo : EIATTR_COOP_GROUP_INSTR_OFFSETS
	.align		4
.L_321:
        /*0384*/ 	.byte	0x04, 0x28
        /*0386*/ 	.short	(.L_323 - .L_322)


	//   ....[0]....
.L_322:
        /*0388*/ 	.word	0x00000080


	//   ....[1]....
        /*038c*/ 	.word	0x00000090


	//   ....[2]....
        /*0390*/ 	.word	0x000002d0


	//   ....[3]....
        /*0394*/ 	.word	0x00000430


	//   ....[4]....
        /*0398*/ 	.word	0x00000550


	//   ....[5]....
        /*039c*/ 	.word	0x000006b0


	//   ....[6]....
        /*03a0*/ 	.word	0x00001960


	//   ....[7]....
        /*03a4*/ 	.word	0x000022b0


	//   ....[8]....
        /*03a8*/ 	.word	0x00002b20


	//   ....[9]....
        /*03ac*/ 	.word	0x00003810


	//   ....[10]....
        /*03b0*/ 	.word	0x000038b0


	//   ....[11]....
        /*03b4*/ 	.word	0x00003cb0


	//   ....[12]....
        /*03b8*/ 	.word	0x00003d60


	//   ....[13]....
        /*03bc*/ 	.word	0x00005260


	//   ....[14]....
        /*03c0*/ 	.word	0x00005880


	//   ....[15]....
        /*03c4*/ 	.word	0x000065c0


	//   ....[16]....
        /*03c8*/ 	.word	0x000066e0


	//   ....[17]....
        /*03cc*/ 	.word	0x00006d40


	//   ....[18]....
        /*03d0*/ 	.word	0x00006dd0


	//   ....[19]....
        /*03d4*/ 	.word	0x00008e20


	//   ....[20]....
        /*03d8*/ 	.word	0x00008eb0


	//   ....[21]....
        /*03dc*/ 	.word	0x00009330


	//   ....[22]....
        /*03e0*/ 	.word	0x000094f0


	//   ....[23]....
        /*03e4*/ 	.word	0x0000aea0


	//   ....[24]....
        /*03e8*/ 	.word	0x0000b440


	//   ....[25]....
        /*03ec*/ 	.word	0x0000c210


	//   ....[26]....
        /*03f0*/ 	.word	0x0000c330


	//   ....[27]....
        /*03f4*/ 	.word	0x0000cb40


	//   ....[28]....
        /*03f8*/ 	.word	0x0000cd10


	//   ....[29]....
        /*03fc*/ 	.word	0x0000de60


	//   ....[30]....
        /*0400*/ 	.word	0x0000dee0


	//   ....[31]....
        /*0404*/ 	.word	0x0000df50


	//   ....[32]....
        /*0408*/ 	.word	0x0000dfa0


	//   ....[33]....
        /*040c*/ 	.word	0x0000fad0


	//   ....[34]....
        /*0410*/ 	.word	0x0000fb00


	//   ....[35]....
        /*0414*/ 	.word	0x0000fb30


	//   ....[36]....
        /*0418*/ 	.word	0x0000fb90


	//   ....[37]....
        /*041c*/ 	.word	0x000100a0


	//   ....[38]....
        /*0420*/ 	.word	0x000100d0


	//   ....[39]....
        /*0424*/ 	.word	0x00010210


	//   ....[40]....
        /*0428*/ 	.word	0x00010230


	//   ....[41]....
        /*042c*/ 	.word	0x00010370


	//   ....[42]....
        /*0430*/ 	.word	0x00010390


	//   ....[43]....
        /*0434*/ 	.word	0x000104e0


	//   ....[44]....
        /*0438*/ 	.word	0x00010500


	//   ....[45]....
        /*043c*/ 	.word	0x00010c20


	//   ....[46]....
        /*0440*/ 	.word	0x00010c40


	//   ....[47]....
        /*0444*/ 	.word	0x00010d80


	//   ....[48]....
        /*0448*/ 	.word	0x00010da0


	//   ....[49]....
        /*044c*/ 	.word	0x00010ee0


	//   ....[50]....
        /*0450*/ 	.word	0x00010f00


	//   ....[51]....
        /*0454*/ 	.word	0x00011050


	//   ....[52]....
        /*0458*/ 	.word	0x00011070


	//   ....[53]....
        /*045c*/ 	.word	0x00011280


	//   ....[54]....
        /*0460*/ 	.word	0x000129d0


	//   ....[55]....
        /*0464*/ 	.word	0x000129f0


	//   ....[56]....
        /*0468*/ 	.word	0x00012a00


	//   ....[57]....
        /*046c*/ 	.word	0x00012a40


	//   ....[58]....
        /*0470*/ 	.word	0x00012a90


	//   ....[59]....
        /*0474*/ 	.word	0x00012ab0


	//   ....[60]....
        /*0478*/ 	.word	0x00012b00


	//   ....[61]....
        /*047c*/ 	.word	0x00012b20


	//   ....[62]....
        /*0480*/ 	.word	0x00012b70


	//   ....[63]....
        /*0484*/ 	.word	0x00012b90


	//   ....[64]....
        /*0488*/ 	.word	0x00012bc0


	//   ....[65]....
        /*048c*/ 	.word	0x00012bf0


	//   ....[66]....
        /*0490*/ 	.word	0x00013220


	//   ....[67]....
        /*0494*/ 	.word	0x00013240


	//   ....[68]....
        /*0498*/ 	.word	0x00013270


	//   ....[69]....
        /*049c*/ 	.word	0x000132b0


	//   ....[70]....
        /*04a0*/ 	.word	0x00013300


	//   ....[71]....
        /*04a4*/ 	.word	0x00013320


	//   ....[72]....
        /*04a8*/ 	.word	0x00013370


	//   ....[73]....
        /*04ac*/ 	.word	0x00013390


	//   ....[74]....
        /*04b0*/ 	.word	0x000133e0


	//   ....[75]....
        /*04b4*/ 	.word	0x00013400


	//   ....[76]....
        /*04b8*/ 	.word	0x00013450


	//   ....[77]....
        /*04bc*/ 	.word	0x00013470


	//   ....[78]....
        /*04c0*/ 	.word	0x000134c0


	//   ....[79]....
        /*04c4*/ 	.word	0x000134e0


	//   ....[80]....
        /*04c8*/ 	.word	0x00013510


	//   ....[81]....
        /*04cc*/ 	.word	0x00013530


	//   ....[82]....
        /*04d0*/ 	.word	0x00013960


	//   ....[83]....
        /*04d4*/ 	.word	0x000139b0


	//   ....[84]....
        /*04d8*/ 	.word	0x000139d0


	//   ....[85]....
        /*04dc*/ 	.word	0x00013aa0


	//   ....[86]....
        /*04e0*/ 	.word	0x00013ab0


	//   ....[87]....
        /*04e4*/ 	.word	0x00013ae0


	//   ....[88]....
        /*04e8*/ 	.word	0x00013b70


	//   ....[89]....
        /*04ec*/ 	.word	0x00013c10


	//   ....[90]....
        /*04f0*/ 	.word	0x00013c30


	//   ....[91]....
        /*04f4*/ 	.word	0x00013cd0


	//   ....[92]....
        /*04f8*/ 	.word	0x00013cf0


	//   ....[93]....
        /*04fc*/ 	.word	0x00013d00


	//   ....[94]....
        /*0500*/ 	.word	0x00014420


	//   ....[95]....
        /*0504*/ 	.word	0x00014440


	//   ....[96]....
        /*0508*/ 	.word	0x00014450


	//   ....[97]....
        /*050c*/ 	.word	0x00014460


	//   ....[98]....
        /*0510*/ 	.word	0x00014480


	//   ....[99]....
        /*0514*/ 	.word	0x000144e0


	//   ....[100]....
        /*0518*/ 	.word	0x00014500


	//   ....[101]....
        /*051c*/ 	.word	0x00014510


	//   ....[102]....
        /*0520*/ 	.word	0x00014550


	//   ....[103]....
        /*0524*/ 	.word	0x00014580


	//   ....[104]....
        /*0528*/ 	.word	0x00014590


	//   ....[105]....
        /*052c*/ 	.word	0x000145b0


	//   ....[106]....
        /*0530*/ 	.word	0x00014910


	//   ....[107]....
        /*0534*/ 	.word	0x00014930


	//   ....[108]....
        /*0538*/ 	.word	0x00014940


	//   ....[109]....
        /*053c*/ 	.word	0x00014950


	//   ....[110]....
        /*0540*/ 	.word	0x00014960


	//   ....[111]....
        /*0544*/ 	.word	0x00014980


	//   ....[112]....
        /*0548*/ 	.word	0x000149f0


	//   ....[113]....
        /*054c*/ 	.word	0x00014a10


	//   ....[114]....
        /*0550*/ 	.word	0x00014a70


	//   ....[115]....
        /*0554*/ 	.word	0x00014a80


	//   ....[116]....
        /*0558*/ 	.word	0x00014af0


	//   ....[117]....
        /*055c*/ 	.word	0x00014b60


	//   ....[118]....
        /*0560*/ 	.word	0x00014fa0


	//   ....[119]....
        /*0564*/ 	.word	0x00015180


	//   ....[120]....
        /*0568*/ 	.word	0x000157d0


	//   ....[121]....
        /*056c*/ 	.word	0x000158b0


	//   ....[122]....
        /*0570*/ 	.word	0x00015950


	//   ....[123]....
        /*0574*/ 	.word	0x000159d0


	//   ....[124]....
        /*0578*/ 	.word	0x00015a80


	//   ....[125]....
        /*057c*/ 	.word	0x00015ae0


	//   ....[126]....
        /*0580*/ 	.word	0x00015ba0


	//   ....[127]....
        /*0584*/ 	.word	0x00015c00


	//   ....[128]....
        /*0588*/ 	.word	0x00015cc0


	//   ....[129]....
        /*058c*/ 	.word	0x00015d20


	//   ....[130]....
        /*0590*/ 	.word	0x00015de0


	//   ....[131]....
        /*0594*/ 	.word	0x00015e40


	//   ....[132]....
        /*0598*/ 	.word	0x00015ee0


	//   ....[133]....
        /*059c*/ 	.word	0x00015f70


	//   ....[134]....
        /*05a0*/ 	.word	0x00015fe0


	//   ....[135]....
        /*05a4*/ 	.word	0x00016060


	//   ....[136]....
        /*05a8*/ 	.word	0x00016100


	//   ....[137]....
        /*05ac*/ 	.word	0x00016160


	//   ....[138]....
        /*05b0*/ 	.word	0x00016220


	//   ....[139]....
        /*05b4*/ 	.word	0x00016280


	//   ....[140]....
        /*05b8*/ 	.word	0x00016340


	//   ....[141]....
        /*05bc*/ 	.word	0x000163a0


	//   ....[142]....
        /*05c0*/ 	.word	0x00016460


	//   ....[143]....
        /*05c4*/ 	.word	0x000164c0


	//   ....[144]....
        /*05c8*/ 	.word	0x00016580


	//   ....[145]....
        /*05cc*/ 	.word	0x000165e0


	//   ....[146]....
        /*05d0*/ 	.word	0x000166a0


	//   ....[147]....
        /*05d4*/ 	.word	0x00016700


	//   ....[148]....
        /*05d8*/ 	.word	0x000167a0


	//   ....[149]....
        /*05dc*/ 	.word	0x000168d0


	//   ....[150]....
        /*05e0*/ 	.word	0x000169a0


	//   ....[151]....
        /*05e4*/ 	.word	0x00016a30


	//   ....[152]....
        /*05e8*/ 	.word	0x00016b60


	//   ....[153]....
        /*05ec*/ 	.word	0x00016bc0


	//   ....[154]....
        /*05f0*/ 	.word	0x00016cd0


	//   ....[155]....
        /*05f4*/ 	.word	0x00016d30


	//   ....[156]....
        /*05f8*/ 	.word	0x00016e40


	//   ....[157]....
        /*05fc*/ 	.word	0x00016ea0


	//   ....[158]....
        /*0600*/ 	.word	0x00016fb0


	//   ....[159]....
        /*0604*/ 	.word	0x00017010


	//   ....[160]....
        /*0608*/ 	.word	0x000170d0


	//   ....[161]....
        /*060c*/ 	.word	0x00017230


	//   ....[162]....
        /*0610*/ 	.word	0x000172d0


	//   ....[163]....
        /*0614*/ 	.word	0x00017330


	//   ....[164]....
        /*0618*/ 	.word	0x000173d0


	//   ....[165]....
        /*061c*/ 	.word	0x00017430


	//   ....[166]....
        /*0620*/ 	.word	0x000174e0


	//   ....[167]....
        /*0624*/ 	.word	0x00017540


	//   ....[168]....
        /*0628*/ 	.word	0x000175e0


	//   ....[169]....
        /*062c*/ 	.word	0x00017640


	//   ....[170]....
        /*0630*/ 	.word	0x000176e0


	//   ....[171]....
        /*0634*/ 	.word	0x00017740


	//   ....[172]....
        /*0638*/ 	.word	0x000177e0


	//   ....[173]....
        /*063c*/ 	.word	0x000178c0


	//   ....[174]....
        /*0640*/ 	.word	0x00017960


	//   ....[175]....
        /*0644*/ 	.word	0x000179c0


	//   ....[176]....
        /*0648*/ 	.word	0x00017a90


	//   ....[177]....
        /*064c*/ 	.word	0x00017af0


	//   ....[178]....
        /*0650*/ 	.word	0x00017bc0


	//   ....[179]....
        /*0654*/ 	.word	0x00017c20


	//   ....[180]....
        /*0658*/ 	.word	0x00017cf0


	//   ....[181]....
        /*065c*/ 	.word	0x00017d50


	//   ....[182]....
        /*0660*/ 	.word	0x00017e20


	//   ....[183]....
        /*0664*/ 	.word	0x00017e80


	//   ....[184]....
        /*0668*/ 	.word	0x00017f50


	//   ....[185]....
        /*066c*/ 	.word	0x00017fe0


	//   ....[186]....
        /*0670*/ 	.word	0x00018100


	//----- nvinfo : EIATTR_REG_RECONFIG
	.align		4
.L_323:
        /*0674*/ 	.byte	0x01, 0x54
	.zero		2


	//----- nvinfo : EIATTR_SYSCALL_OFFSETS
	.align		4
        /*0678*/ 	.byte	0x04, 0x46
        /*067a*/ 	.short	(.L_325 - .L_324)


	//   ....[0]....
.L_324:
        /*067c*/ 	.word	0x00001b40


	//   ....[1]....
        /*0680*/ 	.word	0x00012170


	//   ....[2]....
        /*0684*/ 	.word	0x000122c0


	//   ....[3]....
        /*0688*/ 	.word	0x000123b0


	//   ....[4]....
        /*068c*/ 	.word	0x00012ed0


	//----- nvinfo : EIATTR_MBARRIER_INSTR_OFFSETS
	.align		4
.L_325:
        /*0690*/ 	.byte	0x04, 0x39
        /*0692*/ 	.short	(.L_327 - .L_326)


	//   ....[0]....
.L_326:
        /*0694*/ 	.word	0x00000180
        /*0698*/ 	.word	0x000000ff
        /*069c*/ 	.word	0x00022800
        /*06a0*/ 	.short	0x0100
        /*06a2*/ 	.byte	0x08
	.zero		1


	//   ....[1]....
        /*06a4*/ 	.word	0x00000190
        /*06a8*/ 	.word	0x000000ff
        /*06ac*/ 	.word	0x00022820
        /*06b0*/ 	.short	0x0100
        /*06b2*/ 	.byte	0x08
	.zero		1


	//   ....[2]....
        /*06b4*/ 	.word	0x00000280
        /*06b8*/ 	.word	0x000000ff
        /*06bc*/ 	.word	0x00022830
        /*06c0*/ 	.short	0x0100
        /*06c2*/ 	.byte	0x08
	.zero		1


	//   ....[3]....
        /*06c4*/ 	.word	0x00000290
        /*06c8*/ 	.word	0x000000ff
        /*06cc*/ 	.word	0x00022840
        /*06d0*/ 	.short	0x0100
        /*06d2*/ 	.byte	0x08
	.zero		1


	//   ....[4]....
        /*06d4*/ 	.word	0x000002a0
        /*06d8*/ 	.word	0x000000ff
        /*06dc*/ 	.word	0x00022838
        /*06e0*/ 	.short	0x0100
        /*06e2*/ 	.byte	0x08
	.zero		1


	//   ....[5]....
        /*06e4*/ 	.word	0x000002b0
        /*06e8*/ 	.word	0x000000ff
        /*06ec*/ 	.word	0x00022848
        /*06f0*/ 	.short	0x0100
        /*06f2*/ 	.byte	0x08
	.zero		1


	//   ....[6]....
        /*06f4*/ 	.word	0x000003e0
        /*06f8*/ 	.word	0x000000ff
        /*06fc*/ 	.word	0x00022850
        /*0700*/ 	.short	0x0100
        /*0702*/ 	.byte	0x08
	.zero		1


	//   ....[7]....
        /*0704*/ 	.word	0x000003f0
        /*0708*/ 	.word	0x000000ff
        /*070c*/ 	.word	0x00022860
        /*0710*/ 	.short	0x0100
        /*0712*/ 	.byte	0x08
	.zero		1


	//   ....[8]....
        /*0714*/ 	.word	0x00000400
        /*0718*/ 	.word	0x000000ff
        /*071c*/ 	.word	0x00022858
        /*0720*/ 	.short	0x0100
        /*0722*/ 	.byte	0x08
	.zero		1


	//   ....[9]....
        /*0724*/ 	.word	0x00000410
        /*0728*/ 	.word	0x000000ff
        /*072c*/ 	.word	0x00022868
        /*0730*/ 	.short	0x0100
        /*0732*/ 	.byte	0x08
	.zero		1


	//   ....[10]....
        /*0734*/ 	.word	0x00000500
        /*0738*/ 	.word	0x000000ff
        /*073c*/ 	.word	0x00022870
        /*0740*/ 	.short	0x0100
        /*0742*/ 	.byte	0x06
	.zero		1


	//   ....[11]....
        /*0744*/ 	.word	0x00000510
        /*0748*/ 	.word	0x000000ff
        /*074c*/ 	.word	0x00022880
        /*0750*/ 	.short	0x0100
        /*0752*/ 	.byte	0x06
	.zero		1


	//   ....[12]....
        /*0754*/ 	.word	0x00000520
        /*0758*/ 	.word	0x000000ff
        /*075c*/ 	.word	0x00022878
        /*0760*/ 	.short	0x0100
        /*0762*/ 	.byte	0x06
	.zero		1


	//   ....[13]....
        /*0764*/ 	.word	0x00000530
        /*0768*/ 	.word	0x000000ff
        /*076c*/ 	.word	0x00022888
        /*0770*/ 	.short	0x0100
        /*0772*/ 	.byte	0x06
	.zero		1


	//   ....[14]....
        /*0774*/ 	.word	0x00000660
        /*0778*/ 	.word	0x000000ff
        /*077c*/ 	.word	0x00022890
        /*0780*/ 	.short	0x0100
        /*0782*/ 	.byte	0x08
	.zero		1


	//   ....[15]....
        /*0784*/ 	.word	0x00000670
        /*0788*/ 	.word	0x000000ff
        /*078c*/ 	.word	0x000228a0
        /*0790*/ 	.short	0x0100
        /*0792*/ 	.byte	0x08
	.zero		1


	//   ....[16]....
        /*0794*/ 	.word	0x00000680
        /*0798*/ 	.word	0x000000ff
        /*079c*/ 	.word	0x00022898
        /*07a0*/ 	.short	0x0100
        /*07a2*/ 	.byte	0x08
	.zero		1


	//   ....[17]....
        /*07a4*/ 	.word	0x00000690
        /*07a8*/ 	.word	0x000000ff
        /*07ac*/ 	.word	0x000228a8
        /*07b0*/ 	.short	0x0100
        /*07b2*/ 	.byte	0x08
	.zero		1


	//   ....[18]....
        /*07b4*/ 	.word	0x000007d0
        /*07b8*/ 	.word	0x000000ff
        /*07bc*/ 	.word	0x000228b0
        /*07c0*/ 	.short	0x0100
        /*07c2*/ 	.byte	0x08
	.zero		1


	//   ....[19]....
        /*07c4*/ 	.word	0x000007e0
        /*07c8*/ 	.word	0x000000ff
        /*07cc*/ 	.word	0x000228c0
        /*07d0*/ 	.short	0x0100
        /*07d2*/ 	.byte	0x08
	.zero		1


	//   ....[20]....
        /*07d4*/ 	.word	0x000007f0
        /*07d8*/ 	.word	0x000000ff
        /*07dc*/ 	.word	0x000228b8
        /*07e0*/ 	.short	0x0100
        /*07e2*/ 	.byte	0x08
	.zero		1


	//   ....[21]....
        /*07e4*/ 	.word	0x00000800
        /*07e8*/ 	.word	0x000000ff
        /*07ec*/ 	.word	0x000228c8
        /*07f0*/ 	.short	0x0100
        /*07f2*/ 	.byte	0x08
	.zero		1


	//   ....[22]....
        /*07f4*/ 	.word	0x00001bf0
        /*07f8*/ 	.word	0x00000006
        /*07fc*/ 	.word	0x00022800
        /*0800*/ 	.short	0x010a
        /*0802*/ 	.byte	0x3f
	.zero		1


	//   ....[23]....
        /*0804*/ 	.word	0x00001cc0
        /*0808*/ 	.word	0x000000ff
        /*080c*/ 	.word	0x00022830
        /*0810*/ 	.short	0x010a
        /*0812*/ 	.byte	0x18
	.zero		1


	//   ....[24]....
        /*0814*/ 	.word	0x00001d00
        /*0818*/ 	.word	0x000000ff
        /*081c*/ 	.word	0x00022830
        /*0820*/ 	.short	0x010a
        /*0822*/ 	.byte	0x18
	.zero		1


	//   ....[25]....
        /*0824*/ 	.word	0x000023c0
        /*0828*/ 	.word	0x000000ff
        /*082c*/ 	.word	0x00000000
        /*0830*/ 	.short	0x0101
        /*0832*/ 	.byte	0x05
	.zero		1


	//   ....[26]....
        /*0834*/ 	.word	0x000045f0
        /*0838*/ 	.word	0x000000ff
        /*083c*/ 	.word	0x00022850
        /*0840*/ 	.short	0x010a
        /*0842*/ 	.byte	0x18
	.zero		1


	//   ....[27]....
        /*0844*/ 	.word	0x00004630
        /*0848*/ 	.word	0x000000ff
        /*084c*/ 	.word	0x00022850
        /*0850*/ 	.short	0x010a
        /*0852*/ 	.byte	0x18
	.zero		1


	//   ....[28]....
        /*0854*/ 	.word	0x00004980
        /*0858*/ 	.word	0x000000ff
        /*085c*/ 	.word	0x00000000
        /*0860*/ 	.short	0x0101
        /*0862*/ 	.byte	0x18
	.zero		1


	//   ....[29]....
        /*0864*/ 	.word	0x00004d10
        /*0868*/ 	.word	0x000000ff
        /*086c*/ 	.word	0x00022830
        /*0870*/ 	.short	0x010a
        /*0872*/ 	.byte	0x18
	.zero		1


	//   ....[30]....
        /*0874*/ 	.word	0x00004d50
        /*0878*/ 	.word	0x000000ff
        /*087c*/ 	.word	0x00022830
        /*0880*/ 	.short	0x010a
        /*0882*/ 	.byte	0x18
	.zero		1


	//   ....[31]....
        /*0884*/ 	.word	0x00005310
        /*0888*/ 	.word	0x000000ff
        /*088c*/ 	.word	0x00000000
        /*0890*/ 	.short	0x0101
        /*0892*/ 	.byte	0x0a
	.zero		1


	//   ....[32]....
        /*0894*/ 	.word	0x00007eb0
        /*0898*/ 	.word	0x000000ff
        /*089c*/ 	.word	0x00022850
        /*08a0*/ 	.short	0x010a
        /*08a2*/ 	.byte	0x18
	.zero		1


	//   ....[33]....
        /*08a4*/ 	.word	0x00007f00
        /*08a8*/ 	.word	0x000000ff
        /*08ac*/ 	.word	0x00022850
        /*08b0*/ 	.short	0x010a
        /*08b2*/ 	.byte	0x18
	.zero		1


	//   ....[34]....
        /*08b4*/ 	.word	0x000081f0
        /*08b8*/ 	.word	0x000000ff
        /*08bc*/ 	.word	0x00000000
        /*08c0*/ 	.short	0x0101
        /*08c2*/ 	.byte	0x18
	.zero		1


	//   ....[35]....
        /*08c4*/ 	.word	0x000085e0
        /*08c8*/ 	.word	0x000000ff
        /*08cc*/ 	.word	0x00022830
        /*08d0*/ 	.short	0x010a
        /*08d2*/ 	.byte	0x1b
	.zero		1


	//   ....[36]....
        /*08d4*/ 	.word	0x00008620
        /*08d8*/ 	.word	0x000000ff
        /*08dc*/ 	.word	0x00022830
        /*08e0*/ 	.short	0x010a
        /*08e2*/ 	.byte	0x1b
	.zero		1


	//   ....[37]....
        /*08e4*/ 	.word	0x00008b80
        /*08e8*/ 	.word	0x000000ff
        /*08ec*/ 	.word	0x00000000
        /*08f0*/ 	.short	0x0101
        /*08f2*/ 	.byte	0x06
	.zero		1


	//   ....[38]....
        /*08f4*/ 	.word	0x0000a4c0
        /*08f8*/ 	.word	0x000000ff
        /*08fc*/ 	.word	0x00022850
        /*0900*/ 	.short	0x010a
        /*0902*/ 	.byte	0x1b
	.zero		1


	//   ....[39]....
        /*0904*/ 	.word	0x0000a510
        /*0908*/ 	.word	0x000000ff
        /*090c*/ 	.word	0x00022850
        /*0910*/ 	.short	0x010a
        /*0912*/ 	.byte	0x1b
	.zero		1


	//   ....[40]....
        /*0914*/ 	.word	0x0000a7e0
        /*0918*/ 	.word	0x000000ff
        /*091c*/ 	.word	0x00000000
        /*0920*/ 	.short	0x0101
        /*0922*/ 	.byte	0x1b
	.zero		1


	//   ....[41]....
        /*0924*/ 	.word	0x0000a980
        /*0928*/ 	.word	0x000000ff
        /*092c*/ 	.word	0x00022830
        /*0930*/ 	.short	0x010a
        /*0932*/ 	.byte	0x19
	.zero		1


	//   ....[42]....
        /*0934*/ 	.word	0x0000a9c0
        /*0938*/ 	.word	0x000000ff
        /*093c*/ 	.word	0x00022830
        /*0940*/ 	.short	0x010a
        /*0942*/ 	.byte	0x19
	.zero		1


	//   ....[43]....
        /*0944*/ 	.word	0x0000af60
        /*0948*/ 	.word	0x000000ff
        /*094c*/ 	.word	0x00000000
        /*0950*/ 	.short	0x0101
        /*0952*/ 	.byte	0x06
	.zero		1


	//   ....[44]....
        /*0954*/ 	.word	0x0000db00
        /*0958*/ 	.word	0x000000ff
        /*095c*/ 	.word	0x00022850
        /*0960*/ 	.short	0x010a
        /*0962*/ 	.byte	0x19
	.zero		1


	//   ....[45]....
        /*0964*/ 	.word	0x0000db50
        /*0968*/ 	.word	0x000000ff
        /*096c*/ 	.word	0x00022850
        /*0970*/ 	.short	0x010a
        /*0972*/ 	.byte	0x19
	.zero		1


	//   ....[46]....
        /*0974*/ 	.word	0x0000de40
        /*0978*/ 	.word	0x000000ff
        /*097c*/ 	.word	0x00000000
        /*0980*/ 	.short	0x0101
        /*0982*/ 	.byte	0x19
	.zero		1


	//   ....[47]....
        /*0984*/ 	.word	0x000100c0
        /*0988*/ 	.word	0x000000b0
        /*098c*/ 	.word	0x00000000
        /*0990*/ 	.short	0x0101
        /*0992*/ 	.byte	0x3f
	.zero		1


	//   ....[48]....
        /*0994*/ 	.word	0x000127b0
        /*0998*/ 	.word	0x00000016
        /*099c*/ 	.word	0x00022840
        /*09a0*/ 	.short	0x010a
        /*09a2*/ 	.byte	0x3f
	.zero		1


	//   ....[49]....
        /*09a4*/ 	.word	0x00012cb0
        /*09a8*/ 	.word	0x00000016
        /*09ac*/ 	.word	0x00022830
        /*09b0*/ 	.short	0x0107
        /*09b2*/ 	.byte	0x3f
	.zero		1


	//   ....[50]....
        /*09b4*/ 	.word	0x00012d80
        /*09b8*/ 	.word	0x00000016
        /*09bc*/ 	.word	0x00022830
        /*09c0*/ 	.short	0x0101
        /*09c2*/ 	.byte	0x3f
	.zero		1


	//   ....[51]....
        /*09c4*/ 	.word	0x000135f0
        /*09c8*/ 	.word	0x00000011
        /*09cc*/ 	.word	0x00022800
        /*09d0*/ 	.short	0x0107
        /*09d2*/ 	.byte	0x3f
	.zero		1


	//   ....[52]....
        /*09d4*/ 	.word	0x000136e0
        /*09d8*/ 	.word	0x00000011
        /*09dc*/ 	.word	0x00022800
        /*09e0*/ 	.short	0x0101
        /*09e2*/ 	.byte	0x3f
	.zero		1


	//   ....[53]....
        /*09e4*/ 	.word	0x00013700
        /*09e8*/ 	.word	0x00000011
        /*09ec*/ 	.word	0x00022820
        /*09f0*/ 	.short	0x010a
        /*09f2*/ 	.byte	0x3f
	.zero		1


	//   ....[54]....
        /*09f4*/ 	.word	0x00013790
        /*09f8*/ 	.word	0x00000016
        /*09fc*/ 	.word	0x00022860
        /*0a00*/ 	.short	0x010a
        /*0a02*/ 	.byte	0x3f
	.zero		1


	//   ....[55]....
        /*0a04*/ 	.word	0x00013e80
        /*0a08*/ 	.word	0x00000016
        /*0a0c*/ 	.word	0x00022850
        /*0a10*/ 	.short	0x0107
        /*0a12*/ 	.byte	0x3f
	.zero		1


	//   ....[56]....
        /*0a14*/ 	.word	0x00013f50
        /*0a18*/ 	.word	0x00000016
        /*0a1c*/ 	.word	0x00022850
        /*0a20*/ 	.short	0x0101
        /*0a22*/ 	.byte	0x3f
	.zero		1


	//   ....[57]....
        /*0a24*/ 	.word	0x00014280
        /*0a28*/ 	.word	0x0000000a
        /*0a2c*/ 	.word	0x00022840
        /*0a30*/ 	.short	0x010a
        /*0a32*/ 	.byte	0x3f
	.zero		1


	//   ....[58]....
        /*0a34*/ 	.word	0x00014650
        /*0a38*/ 	.word	0x0000000a
        /*0a3c*/ 	.word	0x00022830
        /*0a40*/ 	.short	0x0107
        /*0a42*/ 	.byte	0x3f
	.zero		1


	//   ....[59]....
        /*0a44*/ 	.word	0x00014710
        /*0a48*/ 	.word	0x0000000a
        /*0a4c*/ 	.word	0x00022830
        /*0a50*/ 	.short	0x0101
        /*0a52*/ 	.byte	0x3f
	.zero		1


	//   ....[60]....
        /*0a54*/ 	.word	0x00014740
        /*0a58*/ 	.word	0x0000000a
        /*0a5c*/ 	.word	0x00022860
        /*0a60*/ 	.short	0x010a
        /*0a62*/ 	.byte	0x3f
	.zero		1


	//   ....[61]....
        /*0a64*/ 	.word	0x00014c60
        /*0a68*/ 	.word	0x0000000a
        /*0a6c*/ 	.word	0x00022850
        /*0a70*/ 	.short	0x0107
        /*0a72*/ 	.byte	0x3f
	.zero		1


	//   ....[62]....
        /*0a74*/ 	.word	0x00014d20
        /*0a78*/ 	.word	0x0000000a
        /*0a7c*/ 	.word	0x00022850
        /*0a80*/ 	.short	0x0101
        /*0a82*/ 	.byte	0x3f
	.zero		1


	//   ....[63]....
        /*0a84*/ 	.word	0x00015100
        /*0a88*/ 	.word	0x00000005
        /*0a8c*/ 	.word	0x00022820
        /*0a90*/ 	.short	0x010a
        /*0a92*/ 	.byte	0x3f
	.zero		1


	//   ....[64]....
        /*0a94*/ 	.word	0x00015280
        /*0a98*/ 	.word	0x00000003
        /*0a9c*/ 	.word	0x00022840
        /*0aa0*/ 	.short	0x010a
        /*0aa2*/ 	.byte	0x3f
	.zero		1


	//   ....[65]....
        /*0aa4*/ 	.word	0x00015320
        /*0aa8*/ 	.word	0x00000005
        /*0aac*/ 	.word	0x00022840
        /*0ab0*/ 	.short	0x010a
        /*0ab2*/ 	.byte	0x3f
	.zero		1


	//   ....[66]....
        /*0ab4*/ 	.word	0x00015360
        /*0ab8*/ 	.word	0x00000003
        /*0abc*/ 	.word	0x00022860
        /*0ac0*/ 	.short	0x010a
        /*0ac2*/ 	.byte	0x3f
	.zero		1


	//   ....[67]....
        /*0ac4*/ 	.word	0x000153a0
        /*0ac8*/ 	.word	0x00000005
        /*0acc*/ 	.word	0x00022860
        /*0ad0*/ 	.short	0x010a
        /*0ad2*/ 	.byte	0x3f
	.zero		1


	//   ....[68]....
        /*0ad4*/ 	.word	0x00015400
        /*0ad8*/ 	.word	0x00000006
        /*0adc*/ 	.word	0x00022800
        /*0ae0*/ 	.short	0x010a
        /*0ae2*/ 	.byte	0x3f
	.zero		1


	//   ....[69]....
        /*0ae4*/ 	.word	0x00015460
        /*0ae8*/ 	.word	0x00000000
        /*0aec*/ 	.word	0x00022830
        /*0af0*/ 	.short	0x010a
        /*0af2*/ 	.byte	0x3f
	.zero		1


	//   ....[70]....
        /*0af4*/ 	.word	0x000154c0
        /*0af8*/ 	.word	0x0000000a
        /*0afc*/ 	.word	0x00022850
        /*0b00*/ 	.short	0x010a
        /*0b02*/ 	.byte	0x3f
	.zero		1


	//   ....[71]....
        /*0b04*/ 	.word	0x00015520
        /*0b08*/ 	.word	0x00000004
        /*0b0c*/ 	.word	0x00022830
        /*0b10*/ 	.short	0x010a
        /*0b12*/ 	.byte	0x3f
	.zero		1


	//   ....[72]....
        /*0b14*/ 	.word	0x00015580
        /*0b18*/ 	.word	0x0000000a
        /*0b1c*/ 	.word	0x00022850
        /*0b20*/ 	.short	0x010a
        /*0b22*/ 	.byte	0x3f
	.zero		1


	//   ....[73]....
        /*0b24*/ 	.word	0x000155e0
        /*0b28*/ 	.word	0x00000003
        /*0b2c*/ 	.word	0x00022830
        /*0b30*/ 	.short	0x010a
        /*0b32*/ 	.byte	0x3f
	.zero		1


	//   ....[74]....
        /*0b34*/ 	.word	0x00015640
        /*0b38*/ 	.word	0x00000009
        /*0b3c*/ 	.word	0x00022850
        /*0b40*/ 	.short	0x010a
        /*0b42*/ 	.byte	0x3f
	.zero		1


	//   ....[75]....
        /*0b44*/ 	.word	0x000156a0
        /*0b48*/ 	.word	0x00000004
        /*0b4c*/ 	.word	0x00022830
        /*0b50*/ 	.short	0x010a
        /*0b52*/ 	.byte	0x3f
	.zero		1


	//   ....[76]....
        /*0b54*/ 	.word	0x00015700
        /*0b58*/ 	.word	0x0000000a
        /*0b5c*/ 	.word	0x00022850
        /*0b60*/ 	.short	0x010a
        /*0b62*/ 	.byte	0x3f
	.zero		1


	//   ....[77]....
        /*0b64*/ 	.word	0x00015800
        /*0b68*/ 	.word	0x00000016
        /*0b6c*/ 	.word	0x00022840
        /*0b70*/ 	.short	0x010a
        /*0b72*/ 	.byte	0x3f
	.zero		1


	//   ....[78]....
        /*0b74*/ 	.word	0x000167d0
        /*0b78*/ 	.word	0x00000011
        /*0b7c*/ 	.word	0x00022820
        /*0b80*/ 	.short	0x010a
        /*0b82*/ 	.byte	0x3f
	.zero		1


	//   ....[79]....
        /*0b84*/ 	.word	0x00016820
        /*0b88*/ 	.word	0x00000016
        /*0b8c*/ 	.word	0x00022860
        /*0b90*/ 	.short	0x010a
        /*0b92*/ 	.byte	0x3f
	.zero		1


	//   ....[80]....
        /*0b94*/ 	.word	0x00017180
        /*0b98*/ 	.word	0x0000000a
        /*0b9c*/ 	.word	0x00022840
        /*0ba0*/ 	.short	0x010a
        /*0ba2*/ 	.byte	0x3f
	.zero		1


	//   ....[81]....
        /*0ba4*/ 	.word	0x00017810
        /*0ba8*/ 	.word	0x0000000a
        /*0bac*/ 	.word	0x00022860
        /*0bb0*/ 	.short	0x010a
        /*0bb2*/ 	.byte	0x3f
	.zero		1


	//   ....[82]....
        /*0bb4*/ 	.word	0x00018020
        /*0bb8*/ 	.word	0x00000005
        /*0bbc*/ 	.word	0x00022820
        /*0bc0*/ 	.short	0x010a
        /*0bc2*/ 	.byte	0x3f
	.zero		1


	//   ....[83]....
        /*0bc4*/ 	.word	0x000181c0
        /*0bc8*/ 	.word	0x00000003
        /*0bcc*/ 	.word	0x00022840
        /*0bd0*/ 	.short	0x010a
        /*0bd2*/ 	.byte	0x3f
	.zero		1


	//   ....[84]....
        /*0bd4*/ 	.word	0x00018210
        /*0bd8*/ 	.word	0x00000005
        /*0bdc*/ 	.word	0x00022840
        /*0be0*/ 	.short	0x010a
        /*0be2*/ 	.byte	0x3f
	.zero		1


	//   ....[85]....
        /*0be4*/ 	.word	0x00018260
        /*0be8*/ 	.word	0x00000003
        /*0bec*/ 	.word	0x00022860
        /*0bf0*/ 	.short	0x010a
        /*0bf2*/ 	.byte	0x3f
	.zero		1


	//----- nvinfo : EIATTR_NUM_MBARRIERS
	.align		4
.L_327:
        /*0bf4*/ 	.byte	0x03, 0x38
        /*0bf6*/ 	.short	0x0016


	//----- nvinfo : EIATTR_EXIT_INSTR_OFFSETS
	.align		4
        /*0bf8*/ 	.byte	0x04, 0x1c
        /*0bfa*/ 	.short	(.L_329 - .L_328)


	//   ....[0]....
.L_328:
        /*0bfc*/ 	.word	0x00000960


	//   ....[1]....
        /*0c00*/ 	.word	0x000111f0


	//   ....[2]....
        /*0c04*/ 	.word	0x000153f0


	//----- nvinfo : EIATTR_MAX_THREADS
	.align		4
.L_329:
        /*0c08*/ 	.byte	0x04, 0x05
        /*0c0a*/ 	.short	(.L_331 - .L_330)
.L_330:
        /*0c0c*/ 	.word	0x00000180
        /*0c10*/ 	.word	0x00000001
        /*0c14*/ 	.word	0x00000001


	//----- nvinfo : EIATTR_CRS_STACK_SIZE
	.align		4
.L_331:
        /*0c18*/ 	.byte	0x04, 0x1e
        /*0c1a*/ 	.short	(.L_333 - .L_332)
.L_332:
        /*0c1c*/ 	.word	0x00000000


	//----- nvinfo : EIATTR_CBANK_PARAM_SIZE
	.align		4
.L_333:
        /*0c20*/ 	.byte	0x03, 0x19
        /*0c22*/ 	.short	0x0af0


	//----- nvinfo : EIATTR_PARAM_CBANK
	.align		4
        /*0c24*/ 	.byte	0x04, 0x0a
        /*0c26*/ 	.short	(.L_335 - .L_334)
	.align		4
.L_334:
        /*0c28*/ 	.word	index@(.nv.constant0._ZN7cutlass13device_kernelIN5flash11enable_sm90INS1_16FlashAttnFwdSm90INS1_25CollectiveMainloopFwdSm90ILi2EN4cute5tupleIJNS5_1CILi1EEES8_S8_EEENS6_IJNS7_ILi128EEENS7_ILi96EEENS7_ILi64EEEEEELi256ENS_6half_tEfNS_4arch4Sm90ELb0ELb1ELb1ELb0ELb1ELb0ELb0ELb1ELb0ELb1ELb0ELb0EEENS1_21CollectiveEpilogueFwdINS6_IJSA_NS7_ILi256EEESB_EEES9_SE_SG_Li256ELb0ELb1ELb0ELb0EEENS1_30DynamicPersistentTileSchedulerILi256ELi128ELb0ELb1ELb1EEEEEEEEEvNT_6ParamsE)
        /*0c2c*/ 	.short	0x0210
        /*0c2e*/ 	.short	0x0af0


	//----- nvinfo : EIATTR_SW_WAR
	.align		4
.L_335:
        /*0c30*/ 	.byte	0x04, 0x36
        /*0c32*/ 	.short	(.L_337 - .L_336)
.L_336:
        /*0c34*/ 	.word	0x00000008
.L_337:


//--------------------- .nv.info._ZN7cutlass13device_kernelIN5flash11enable_sm90INS1_16FlashAttnFwdSm90INS1_25CollectiveMainloopFwdSm90ILi2EN4cute5tupleIJNS5_1CILi1EEES8_S8_EEENS6_IJNS7_ILi128EEENS7_ILi96EEENS7_ILi64EEEEEELi256ENS_6half_tEfNS_4arch4Sm90ELb0ELb1ELb1ELb0ELb1ELb0ELb1ELb1ELb0ELb1ELb0ELb0EEENS1_21CollectiveEpilogueFwdINS6_IJSA_NS7_ILi256EEESB_EEES9_SE_SG_Li256ELb0ELb1ELb0ELb0EEENS1_30DynamicPersistentTileSchedulerILi256ELi128ELb0ELb1ELb1EEEEEEEEEvNT_6ParamsE --------------------------
	.section	.nv.info._ZN7cutlass13device_kernelIN5flash11enable_sm90INS1_16FlashAttnFwdSm90INS1_25CollectiveMainloopFwdSm90ILi2EN4cute5tupleIJNS5_1CILi1EEES8_S8_EEENS6_IJNS7_ILi128EEENS7_ILi96EEENS7_ILi64EEEEEELi256ENS_6half_tEfNS_4arch4Sm90ELb0ELb1ELb1ELb0ELb1ELb0ELb1ELb1ELb0ELb1ELb0ELb0EEENS1_21CollectiveEpilogueFwdINS6_IJSA_NS7_ILi256EEESB_EEES9_SE_SG_Li256ELb0ELb1ELb0ELb0EEENS1_30DynamicPersistentTileSchedulerILi256ELi128ELb0ELb1ELb1EEEEEEEEEvNT_6ParamsE,"",@"SHT_CUDA_INFO"
	.sectionflags	@""
	.align	4


	//----- nvinfo : EIATTR_CUDA_API_VERSION
	.align		4
        /*0000*/ 	.byte	0x04, 0x37
        /*0002*/ 	.short	(.L_339 - .L_338)
.L_338:
        /*0004*/ 	.word	0x00000082


	//----- nvinfo : EIATTR_KPARAM_INFO
	.align		4
.L_339:
        /*0008*/ 	.byte	0x04, 0x17
        /*000a*/ 	.short	(.L_341 - .L_340)
.L_340:
        /*000c*/ 	.word	0x00000000
        /*0010*/ 	.short	0x0000
        /*0012*/ 	.short	0x0070
        /*0014*/ 	.byte	0x00, 0xf0, 0x01, 0x2e


	//----- nvinfo : EIATTR_SPARSE_MMA_MASK
	.align		4
.L_341:
        /*0018*/ 	.byte	0x03, 0x50
        /*001a*/ 	.short	0x0000


	//----- nvinfo : EIATTR_MAXREG_COUNT
	.align		4
        /*001c*/ 	.byte	0x03, 0x1b
        /*001e*/ 	.short	0x00a8


	//----- nvinfo : EIATTR_NUM_BARRIERS
	.align		4
        /*0020*/ 	.byte	0x02, 0x4c
        /*0022*/ 	.byte	0x10
	.zero		1


	//----- nvinfo : EIATTR_EXTERNS
	.align		4
        /*0024*/ 	.byte	0x04, 0x0f
        /*0026*/ 	.short	(.L_343 - .L_342)


	//   ....[0]....
	.align		4
.L_342:
        /*0028*/ 	.word	index@(__assertfail)


	//----- nvinfo : EIATTR_ANNOTATIONS
	.align		4
.L_343:
        /*002c*/ 	.byte	0x04, 0x55
        /*002e*/ 	.short	(.L_345 - .L_344)


	//   ....[0]....
.L_344:
        /* <DEDUP_REMOVED lines=10> */


	//----- nvinfo : EIATTR_MERCURY_ISA_VERSION
	.align		4
.L_345:
        /*00c0*/ 	.byte	0x03, 0x5f
        /*00c2*/ 	.short	0x0101


	//----- nvinfo : EIATTR_INT_WARP_WIDE_INSTR_OFFSETS
	.align		4
        /*00c4*/ 	.byte	0x04, 0x31
        /*00c6*/ 	.short	(.L_347 - .L_346)


	//   ....[0]....
.L_346:
        /*00c8*/ 	.word	0x000000c0


	//   ....[1]....
        /*00cc*/ 	.word	0x000000d0


	//   ....[2]....
        /*00d0*/ 	.word	0x000000e0


	//   ....[3]....
        /*00d4*/ 	.word	0x00000180


	//   ....[4]....
        /*00d8*/ 	.word	0x00023810


	//   ....[5]....
        /*00dc*/ 	.word	0x000238a0


	//   ....[6]....
        /*00e0*/ 	.word	0x000273c0


	//   ....[7]....
        /*00e4*/ 	.word	0x00027450


	//----- nvinfo : EIATTR_COOP_GROUP_MASK_REGIDS
	.align		4
.L_347:
        /*00e8*/ 	.byte	0x04, 0x29
        /*00ea*/ 	.short	(.L_349 - .L_348)


	//   ....[0]....
.L_348:
        /*00ec*/ 	.word	0xffffffff


	//   ....[1]....
        /*00f0*/ 	.word	0xffffffff


	//   ....[2]....
        /*00f4*/ 	.word	0xffffffff


	//   ....[3]....
        /*00f8*/ 	.word	0xffffffff


	//   ....[4]....
        /*00fc*/ 	.word	0xffffffff


	//   ....[5]....
        /*0100*/ 	.word	0xffffffff


	//   ....[6]....
        /*0104*/ 	.word	0xffffffff


	//   ....[7]....
        /*0108*/ 	.word	0xffffffff


	//   ....[8]....
        /*010c*/ 	.word	0xffffffff


	//   ....[9]....
        /*0110*/ 	.word	0xffffffff


	//   ....[10]....
        /*0114*/ 	.word	0xffffffff


	//   ....[11]....
        /*0118*/ 	.word	0xffffffff


	//   ....[12]....
        /*011c*/ 	.word	0xffffffff


	//   ....[13]....
        /*0120*/ 	.word	0xffffffff


	//   ....[14]....
        /*0124*/ 	.word	0xffffffff


	//   ....[15]....
        /*0128*/ 	.word	0xffffffff


	//   ....[16]....
        /*012c*/ 	.word	0xffffffff


	//   ....[17]....
        /*0130*/ 	.word	0xffffffff


	//   ....[18]....
        /*0134*/ 	.word	0xffffffff


	//   ....[19]....
        /*0138*/ 	.word	0xffffffff


	//   ....[20]....
        /*013c*/ 	.word	0xffffffff


	//   ....[21]....
        /*0140*/ 	.word	0xffffffff


	//   ....[22]....
        /*0144*/ 	.word	0xffffffff


	//   ....[23]....
        /*0148*/ 	.word	0xffffffff


	//   ....[24]....
        /*014c*/ 	.word	0xffffffff


	//   ....[25]....
        /*0150*/ 	.word	0xffffffff


	//   ....[26]....
        /*0154*/ 	.word	0xffffffff


	//   ....[27]....
        /*0158*/ 	.word	0xffffffff


	//   ....[28]....
        /*015c*/ 	.word	0xffffffff


	//   ....[29]....
        /*0160*/ 	.word	0xffffffff


	//   ....[30]....
        /*0164*/ 	.word	0xffffffff


	//   ....[31]....
        /*0168*/ 	.word	0xffffffff


	//   ....[32]....
        /*016c*/ 	.word	0xffffffff


	//   ....[33]....
        /*0170*/ 	.word	0xffffffff


	//   ....[34]....
        /*0174*/ 	.word	0xffffffff


	//   ....[35]....
        /*0178*/ 	.word	0xffffffff


	//   ....[36]....
        /*017c*/ 	.word	0xffffffff


	//   ....[37]....
        /*0180*/ 	.word	0xffffffff


	//   ....[38]....
        /*0184*/ 	.word	0xffffffff


	//   ....[39]....
        /*0188*/ 	.word	0xffffffff


	//   ....[40]....
        /*018c*/ 	.word	0xffffffff


	//   ....[41]....
        /*0190*/ 	.word	0xffffffff


	//   ....[42]....
        /*0194*/ 	.word	0xffffffff


	//   ....[43]....
        /*0198*/ 	.word	0xffffffff


	//   ....[44]....
        /*019c*/ 	.word	0xffffffff


	//   ....[45]....
        /*01a0*/ 	.word	0xffffffff


	//   ....[46]....
        /*01a4*/ 	.word	0xffffffff


	//   ....[47]....
        /*01a8*/ 	.word	0xffffffff


	//   ....[48]....
        /*01ac*/ 	.word	0xffffffff


	//   ....[49]....
        /*01b0*/ 	.word	0xffffffff


	//   ....[50]....
        /*01b4*/ 	.word	0xffffffff


	//   ....[51]....
        /*01b8*/ 	.word	0xffffffff


	//   ....[52]....
        /*01bc*/ 	.word	0xffffffff


	//   ....[53]....
        /*01c0*/ 	.word	0xffffffff


	//   ....[54]....
        /*01c4*/ 	.word	0xffffffff


	//   ....[55]....
        /*01c8*/ 	.word	0xffffffff


	//   ....[56]....
        /*01cc*/ 	.word	0xffffffff


	//   ....[57]....
        /*01d0*/ 	.word	0xffffffff


	//   ....[58]....
        /*01d4*/ 	.word	0xffffffff


	//   ....[59]....
        /*01d8*/ 	.word	0xffffffff


	//   ....[60]....
        /*01dc*/ 	.word	0xffffffff


	//   ....[61]....
        /*01e0*/ 	.word	0xffffffff


	//   ....[62]....
        /*01e4*/ 	.word	0xffffffff


	//   ....[63]....
        /*01e8*/ 	.word	0xffffffff


	//   ....[64]....
        /*01ec*/ 	.word	0xffffffff


	//   ....[65]....
        /*01f0*/ 	.word	0xffffffff


	//   ....[66]....
        /*01f4*/ 	.word	0xffffffff


	//   ....[67]....
        /*01f8*/ 	.word	0xffffffff


	//   ....[68]....
        /*01fc*/ 	.word	0xffffffff


	//   ....[69]....
        /*0200*/ 	.word	0xffffffff


	//   ....[70]....
        /*0204*/ 	.word	0xffffffff


	//   ....[71]....
        /*0208*/ 	.word	0xffffffff


	//   ....[72]....
        /*020c*/ 	.word	0xffffffff


	//   ....[73]....
        /*0210*/ 	.word	0xffffffff


	//   ....[74]....
        /*0214*/ 	.word	0xffffffff


	//   ....[75]....
        /*0218*/ 	.word	0xffffffff


	//   ....[76]....
        /*021c*/ 	.word	0xffffffff


	//   ....[77]....
        /*0220*/ 	.word	0xffffffff


	//   ....[78]....
        /*0224*/ 	.word	0xffffffff


	//   ....[79]....
        /*0228*/ 	.word	0xffffffff


	//   ....[80]....
        /*022c*/ 	.word	0xffffffff


	//   ....[81]....
        /*0230*/ 	.word	0xffffffff


	//   ....[82]....
        /*0234*/ 	.word	0xffffffff


	//   ....[83]....
        /*0238*/ 	.word	0xffffffff


	//   ....[84]....
        /*023c*/ 	.word	0xffffffff


	//   ....[85]....
        /*0240*/ 	.word	0xffffffff


	//   ....[86]....
        /*0244*/ 	.word	0xffffffff


	//   ....[87]....
        /*0248*/ 	.word	0xffffffff


	//   ....[88]....
        /*024c*/ 	.word	0xffffffff


	//   ....[89]....
        /*0250*/ 	.word	0xffffffff


	//   ....[90]....
        /*0254*/ 	.word	0xffffffff


	//   ....[91]....
        /*0258*/ 	.word	0xffffffff


	//   ....[92]....
        /*025c*/ 	.word	0xffffffff


	//   ....[93]....
        /*0260*/ 	.word	0xffffffff


	//   ....[94]....
        /*0264*/ 	.word	0xffffffff


	//   ....[95]....
        /*0268*/ 	.word	0xffffffff


	//   ....[96]....
        /*026c*/ 	.word	0xffffffff


	//   ....[97]....
        /*0270*/ 	.word	0xffffffff


	//   ....[98]....
        /*0274*/ 	.word	0xffffffff


	//   ....[99]....
        /*0278*/ 	.word	0xffffffff


	//   ....[100]....
        /*027c*/ 	.word	0xffffffff


	//   ....[101]....
        /*0280*/ 	.word	0xffffffff


	//   ....[102]....
        /*0284*/ 	.word	0xffffffff


	//   ....[103]....
        /*0288*/ 	.word	0xffffffff


	//   ....[104]....
        /*028c*/ 	.word	0xffffffff


	//   ....[105]....
        /*0290*/ 	.word	0xffffffff


	//   ....[106]....
        /*0294*/ 	.word	0xffffffff


	//   ....[107]....
        /*0298*/ 	.word	0xffffffff


	//   ....[108]....
        /*029c*/ 	.word	0xffffffff


	//   ....[109]....
        /*02a0*/ 	.word	0xffffffff


	//   ....[110]....
        /*02a4*/ 	.word	0xffffffff


	//   ....[111]....
        /*02a8*/ 	.word	0xffffffff


	//   ....[112]....
        /*02ac*/ 	.word	0xffffffff


	//   ....[113]....
        /*02b0*/ 	.word	0xffffffff


	//   ....[114]....
        /*02b4*/ 	.word	0xffffffff


	//   ....[115]....
        /*02b8*/ 	.word	0xffffffff


	//   ....[116]....
        /*02bc*/ 	.word	0xffffffff


	//   ....[117]....
        /*02c0*/ 	.word	0xffffffff


	//   ....[118]....
        /*02c4*/ 	.word	0xffffffff


	//   ....[119]....
        /*02c8*/ 	.word	0xffffffff


	//   ....[120]....
        /*02cc*/ 	.word	0xffffffff


	//   ....[121]....
        /*02d0*/ 	.word	0xffffffff


	//   ....[122]....
        /*02d4*/ 	.word	0xffffffff


	//   ....[123]....
        /*02d8*/ 	.word	0xffffffff


	//   ....[124]....
        /*02dc*/ 	.word	0xffffffff


	//   ....[125]....
        /*02e0*/ 	.word	0xffffffff


	//   ....[126]....
        /*02e4*/ 	.word	0xffffffff


	//   ....[127]....
        /*02e8*/ 	.word	0xffffffff


	//   ....[128]....
        /*02ec*/ 	.word	0xffffffff


	//   ....[129]....
        /*02f0*/ 	.word	0xffffffff


	//   ....[130]....
        /*02f4*/ 	.word	0x0500000f


	//   ....[131]....
        /*02f8*/ 	.word	0x0500000f


	//   ....[132]....
        /*02fc*/ 	.word	0x0500000f


	//   ....[133]....
        /*0300*/ 	.word	0x0500000f


	//   ....[134]....
        /*0304*/ 	.word	0x0500000f


	//   ....[135]....
        /*0308*/ 	.word	0x0500000f


	//   ....[136]....
        /*030c*/ 	.word	0x0500000f


	//   ....[137]....
        /*0310*/ 	.word	0x0500000f


	//   ....[138]....
        /*0314*/ 	.word	0x0500000f


	//   ....[139]....
        /*0318*/ 	.word	0x0500000f


	//   ....[140]....
        /*031c*/ 	.word	0x0500000f


	//   ....[141]....
        /*0320*/ 	.word	0x0500000f


	//   ....[142]....
        /*0324*/ 	.word	0x0500000f


	//   ....[143]....
        /*0328*/ 	.word	0x0500000f


	//   ....[144]....
        /*032c*/ 	.word	0x0500000f


	//   ....[145]....
        /*0330*/ 	.word	0x0500000f


	//   ....[146]....
        /*0334*/ 	.word	0x0500000f


	//   ....[147]....
        /*0338*/ 	.word	0x0500000f


	//   ....[148]....
        /*033c*/ 	.word	0x0500000f


	//   ....[149]....
        /*0340*/ 	.word	0x0500000f


	//   ....[150]....
        /*0344*/ 	.word	0x0500000f


	//   ....[151]....
        /*0348*/ 	.word	0x0500000f


	//   ....[152]....
        /*034c*/ 	.word	0x0500000f


	//   ....[153]....
        /*0350*/ 	.word	0x0500000f


	//   ....[154]....
        /*0354*/ 	.word	0x0500000f


	//   ....[155]....
        /*0358*/ 	.word	0x0500000f


	//   ....[156]....
        /*035c*/ 	.word	0x0500000f


	//   ....[157]....
        /*0360*/ 	.word	0x0500000f


	//   ....[158]....
        /*0364*/ 	.word	0x0500000f


	//   ....[159]....
        /*0368*/ 	.word	0x0500000f


	//   ....[160]....
        /*036c*/ 	.word	0x0500000f


	//   ....[161]....
        /*0370*/ 	.word	0x0500000f


	//   ....[162]....
        /*0374*/ 	.word	0x0500000f


	//   ....[163]....
        /*0378*/ 	.word	0x0500000f


	//   ....[164]....
        /*037c*/ 	.word	0x0500000f


	//   ....[165]....
        /*0380*/ 	.word	0x0500000f


	//   ....[166]....
        /*0384*/ 	.word	0x0500000f


	//   ....[167]....
        /*0388*/ 	.word	0x0500000f


	//   ....[168]....
        /*038c*/ 	.word	0x0500000f


	//   ....[169]....
        /*0390*/ 	.word	0x0500000f


	//   ....[170]....
        /*0394*/ 	.word	0x0500000f


	//   ....[171]....
        /*0398*/ 	.word	0x0500000f


	//   ....[172]....
        /*039c*/ 	.word	0x0500000f


	//   ....[173]....
        /*03a0*/ 	.word	0x0500000f


	//   ....[174]....
        /*03a4*/ 	.word	0x0500000f


	//   ....[175]....
        /*03a8*/ 	.word	0x0500000f


	//   ....[176]....
        /*03ac*/ 	.word	0x0500000f


	//   ....[177]....
        /*03b0*/ 	.word	0x0500000f


	//   ....[178]....
        /*03b4*/ 	.word	0x0500000f


	//   ....[179]....
        /*03b8*/ 	.word	0x0500000f


	//   ....[180]....
        /*03bc*/ 	.word	0x0500000f


	//   ....[181]....
        /*03c0*/ 	.word	0x0500000f


	//   ....[182]....
        /*03c4*/ 	.word	0x0500000f


	//   ....[183]....
        /*03c8*/ 	.word	0x0500000f


	//   ....[184]....
        /*03cc*/ 	.word	0x0500000f


	//   ....[185]....
        /*03d0*/ 	.word	0x0500000f


	//   ....[186]....
        /*03d4*/ 	.word	0x0500000f


	//   ....[187]....
        /*03d8*/ 	.word	0x0500000f


	//   ....[188]....
        /*03dc*/ 	.word	0x0500000f


	//   ....[189]....
        /*03e0*/ 	.word	0x0500000f


	//   ....[190]....
        /*03e4*/ 	.word	0x0500000f


	//   ....[191]....
        /*03e8*/ 	.word	0x0500000f


	//   ....[192]....
        /*03ec*/ 	.word	0x0500000f


	//   ....[193]....
        /*03f0*/ 	.word	0x0500000f


	//   ....[194]....
        /*03f4*/ 	.word	0x0500000f


	//   ....[195]....
        /*03f8*/ 	.word	0x0500000f


	//   ....[196]....
        /*03fc*/ 	.word	0x0500000f


	//   ....[197]....
        /*0400*/ 	.word	0x0500000f


	//   ....[198]....
        /*0404*/ 	.word	0x0500000f


	//   ....[199]....
        /*0408*/ 	.word	0x0500000f


	//   ....[200]....
        /*040c*/ 	.word	0x0500000f


	//   ....[201]....
        /*0410*/ 	.word	0x0500000f


	//   ....[202]....
        /*0414*/ 	.word	0x0500000f


	//   ....[203]....
        /*0418*/ 	.word	0x0500000f


	//   ....[204]....
        /*041c*/ 	.word	0x0500000f


	//   ....[205]....
        /*0420*/ 	.word	0x0500000f


	//   ....[206]....
        /*0424*/ 	.word	0x0500000f


	//   ....[207]....
        /*0428*/ 	.word	0x0500000f


	//   ....[208]....
        /*042c*/ 	.word	0x0500000f


	//   ....[209]....
        /*0430*/ 	.word	0x0500000f


	//   ....[210]....
        /*0434*/ 	.word	0x0500000f


	//   ....[211]....
        /*0438*/ 	.word	0x0500000f


	//   ....[212]....
        /*043c*/ 	.word	0x0500000f


	//   ....[213]....
        /*0440*/ 	.word	0xffffffff


	//   ....[214]....
        /*0444*/ 	.word	0xffffffff


	//   ....[215]....
        /*0448*/ 	.word	0xffffffff


	//   ....[216]....
        /*044c*/ 	.word	0xffffffff


	//   ....[217]....
        /*0450*/ 	.word	0xffffffff


	//   ....[218]....
        /*0454*/ 	.word	0xffffffff


	//----- nvinfo : EIATTR_COOP_GROUP_INSTR_OFFSETS
	.align		4
.L_349:
        /*0458*/ 	.byte	0x04, 0x28
        /*045a*/ 	.short	(.L_351 - .L_350)


	//   ....[0]....
.L_350:
        /*045c*/ 	.word	0x00000080


	//   ....[1]....
        /*0460*/ 	.word	0x00000090


	//   ....[2]....
        /*0464*/ 	.word	0x000002f0


	//   ....[3]....
        /*0468*/ 	.word	0x00000450


	//   ....[4]....
        /*046c*/ 	.word	0x00000570


	//   ....[5]....
        /*0470*/ 	.word	0x000006d0


	//   ....[6]....
        /*0474*/ 	.word	0x00001e00


	//   ....[7]....
        /*0478*/ 	.word	0x000040a0


	//   ....[8]....
        /*047c*/ 	.word	0x000048c0


	//   ....[9]....
        /*0480*/ 	.word	0x00005ea0


	//   ....[10]....
        /*0484*/ 	.word	0x00005f30


	//   ....[11]....
        /*0488*/ 	.word	0x00006270


	//   ....[12]....
        /*048c*/ 	.word	0x00006290


	//   ....[13]....
        /*0490*/ 	.word	0x0000b750


	//   ....[14]....
        /*0494*/ 	.word	0x0000b8b0


	//   ....[15]....
        /*0498*/ 	.word	0x0000ba10


	//   ....[16]....
        /*049c*/ 	.word	0x0000ba40


	//   ....[17]....
        /*04a0*/ 	.word	0x00015340


	//   ....[18]....
        /*04a4*/ 	.word	0x00015a10


	//   ....[19]....
        /*04a8*/ 	.word	0x00016bd0


	//   ....[20]....
        /*04ac*/ 	.word	0x00016c30


	//   ....[21]....
        /*04b0*/ 	.word	0x00016c70


	//   ....[22]....
        /*04b4*/ 	.word	0x00016c90


	//   ....[23]....
        /*04b8*/ 	.word	0x0001f0b0


	//   ....[24]....
        /*04bc*/ 	.word	0x0001f0d0


	//   ....[25]....
        /*04c0*/ 	.word	0x0001f130


	//   ....[26]....
        /*04c4*/ 	.word	0x0001f170


	//   ....[27]....
        /*04c8*/ 	.word	0x00020e30


	//   ....[28]....
        /*04cc*/ 	.word	0x00020e40


	//   ....[29]....
        /*04d0*/ 	.word	0x00021050


	//   ....[30]....
        /*04d4*/ 	.word	0x00021070


	//   ....[31]....
        /*04d8*/ 	.word	0x00021800


	//   ....[32]....
        /*04dc*/ 	.word	0x00021820


	//   ....[33]....
        /*04e0*/ 	.word	0x00021970


	//   ....[34]....
        /*04e4*/ 	.word	0x00021990


	//   ....[35]....
        /*04e8*/ 	.word	0x00021ad0


	//   ....[36]....
        /*04ec*/ 	.word	0x00021af0


	//   ....[37]....
        /*04f0*/ 	.word	0x00021c40


	//   ....[38]....
        /*04f4*/ 	.word	0x00021c60


	//   ....[39]....
        /*04f8*/ 	.word	0x000223b0


	//   ....[40]....
        /*04fc*/ 	.word	0x000223d0


	//   ....[41]....
        /*0500*/ 	.word	0x00022510


	//   ....[42]....
        /*0504*/ 	.word	0x00022530


	//   ....[43]....
        /*0508*/ 	.word	0x00022670


	//   ....[44]....
        /*050c*/ 	.word	0x00022690


	//   ....[45]....
        /*0510*/ 	.word	0x000227e0


	//   ....[46]....
        /*0514*/ 	.word	0x00022800


	//   ....[47]....
        /*0518*/ 	.word	0x00022a10


	//   ....[48]....
        /*051c*/ 	.word	0x00024270


	//   ....[49]....
        /*0520*/ 	.word	0x00024290


	//   ....[50]....
        /*0524*/ 	.word	0x000242a0


	//   ....[51]....
        /*0528*/ 	.word	0x000242e0


	//   ....[52]....
        /*052c*/ 	.word	0x00024330


	//   ....[53]....
        /*0530*/ 	.word	0x00024350


	//   ....[54]....
        /*0534*/ 	.word	0x000243a0


	//   ....[55]....
        /*0538*/ 	.word	0x000243c0


	//   ....[56]....
        /*053c*/ 	.word	0x00024410


	//   ....[57]....
        /*0540*/ 	.word	0x00024430


	//   ....[58]....
        /*0544*/ 	.word	0x00024460


	//   ....[59]....
        /*0548*/ 	.word	0x00024490


	//   ....[60]....
        /*054c*/ 	.word	0x00024ae0


	//   ....[61]....
        /*0550*/ 	.word	0x00024b20


	//   ....[62]....
        /*0554*/ 	.word	0x00024b30


	//   ....[63]....
        /*0558*/ 	.word	0x00024b50


	//   ....[64]....
        /*055c*/ 	.word	0x00024b70


	//   ....[65]....
        /*0560*/ 	.word	0x00024b90


	//   ....[66]....
        /*0564*/ 	.word	0x00024ba0


	//   ....[67]....
        /*0568*/ 	.word	0x00024bc0


	//   ....[68]....
        /*056c*/ 	.word	0x00024bf0


	//   ....[69]....
        /*0570*/ 	.word	0x00024c20


	//   ....[70]....
        /*0574*/ 	.word	0x00024c60


	//   ....[71]....
        /*0578*/ 	.word	0x00024cc0


	//   ....[72]....
        /*057c*/ 	.word	0x00024de0


	//   ....[73]....
        /*0580*/ 	.word	0x00024e70


	//   ....[74]....
        /*0584*/ 	.word	0x00024e80


	//   ....[75]....
        /*0588*/ 	.word	0x00024f90


	//   ....[76]....
        /*058c*/ 	.word	0x00025610


	//   ....[77]....
        /*0590*/ 	.word	0x00025640


	//   ....[78]....
        /*0594*/ 	.word	0x00025650


	//   ....[79]....
        /*0598*/ 	.word	0x00025690


	//   ....[80]....
        /*059c*/ 	.word	0x00025750


	//   ....[81]....
        /*05a0*/ 	.word	0x000257b0


	//   ....[82]....
        /*05a4*/ 	.word	0x00025830


	//   ....[83]....
        /*05a8*/ 	.word	0x00025850


	//   ....[84]....
        /*05ac*/ 	.word	0x000258e0


	//   ....[85]....
        /*05b0*/ 	.word	0x00025900


	//   ....[86]....
        /*05b4*/ 	.word	0x00025990


	//   ....[87]....
        /*05b8*/ 	.word	0x000259b0


	//   ....[88]....
        /*05bc*/ 	.word	0x00025a40


	//   ....[89]....
        /*05c0*/ 	.word	0x00025a60


	//   ....[90]....
        /*05c4*/ 	.word	0x00025af0


	//   ....[91]....
        /*05c8*/ 	.word	0x00025b40


	//   ....[92]....
        /*05cc*/ 	.word	0x00025f70


	//   ....[93]....
        /*05d0*/ 	.word	0x00025fc0


	//   ....[94]....
        /*05d4*/ 	.word	0x00025fe0


	//   ....[95]....
        /*05d8*/ 	.word	0x000260a0


	//   ....[96]....
        /*05dc*/ 	.word	0x000260c0


	//   ....[97]....
        /*05e0*/ 	.word	0x00026170


	//   ....[98]....
        /*05e4*/ 	.word	0x00026180


	//   ....[99]....
        /*05e8*/ 	.word	0x000261b0


	//   ....[100]....
        /*05ec*/ 	.word	0x00026240


	//   ....[101]....
        /*05f0*/ 	.word	0x000262e0


	//   ....[102]....
        /*05f4*/ 	.word	0x00026300


	//   ....[103]....
        /*05f8*/ 	.word	0x00026310


	//   ....[104]....
        /*05fc*/ 	.word	0x00026a10


	//   ....[105]....
        /*0600*/ 	.word	0x00026a30


	//   ....[106]....
        /*0604*/ 	.word	0x00026a40


	//   ....[107]....
        /*0608*/ 	.word	0x00026a50


	//   ....[108]....
        /*060c*/ 	.word	0x00026a70


	//   ....[109]....
        /*0610*/ 	.word	0x00026ad0


	//   ....[110]....
        /*0614*/ 	.word	0x00026af0


	//   ....[111]....
        /*0618*/ 	.word	0x00026b00


	//   ....[112]....
        /*061c*/ 	.word	0x00026b40


	//   ....[113]....
        /*0620*/ 	.word	0x00026b70


	//   ....[114]....
        /*0624*/ 	.word	0x00026b80


	//   ....[115]....
        /*0628*/ 	.word	0x00026ba0


	//   ....[116]....
        /*062c*/ 	.word	0x00026ef0


	//   ....[117]....
        /*0630*/ 	.word	0x00026f10


	//   ....[118]....
        /*0634*/ 	.word	0x00026f20


	//   ....[119]....
        /*0638*/ 	.word	0x00026f30


	//   ....[120]....
        /*063c*/ 	.word	0x00026f40


	//   ....[121]....
        /*0640*/ 	.word	0x00026f60


	//   ....[122]....
        /*0644*/ 	.word	0x00026fd0


	//   ....[123]....
        /*0648*/ 	.word	0x00026ff0


	//   ....[124]....
        /*064c*/ 	.word	0x00027050


	//   ....[125]....
        /*0650*/ 	.word	0x00027060


	//   ....[126]....
        /*0654*/ 	.word	0x000270d0


	//   ....[127]....
        /*0658*/ 	.word	0x00027140


	//   ....[128]....
        /*065c*/ 	.word	0x00027570


	//   ....[129]....
        /*0660*/ 	.word	0x00027750


	//   ....[130]....
        /*0664*/ 	.word	0x00027d10


	//   ....[131]....
        /*0668*/ 	.word	0x00027df0


	//   ....[132]....
        /*066c*/ 	.word	0x00027e90


	//   ....[133]....
        /*0670*/ 	.word	0x00027f10


	//   ....[134]....
        /*0674*/ 	.word	0x00027fc0


	//   ....[135]....
        /*0678*/ 	.word	0x00028020


	//   ....[136]....
        /*067c*/ 	.word	0x000280e0


	//   ....[137]....
        /*0680*/ 	.word	0x00028140


	//   ....[138]....
        /*0684*/ 	.word	0x00028200


	//   ....[139]....
        /*0688*/ 	.word	0x00028260


	//   ....[140]....
        /*068c*/ 	.word	0x00028320


	//   ....[141]....
        /*0690*/ 	.word	0x00028380


	//   ....[142]....
        /*0694*/ 	.word	0x00028420


	//   ....[143]....
        /*0698*/ 	.word	0x000284d0


	//   ....[144]....
        /*069c*/ 	.word	0x00028570


	//   ....[145]....
        /*06a0*/ 	.word	0x00028600


	//   ....[146]....
        /*06a4*/ 	.word	0x000286d0


	//   ....[147]....
        /*06a8*/ 	.word	0x000287e0


	//   ....[148]....
        /*06ac*/ 	.word	0x00028860


	//   ....[149]....
        /*06b0*/ 	.word	0x000288c0


	//   ....[150]....
        /*06b4*/ 	.word	0x000289a0


	//   ....[151]....
        /*06b8*/ 	.word	0x00028a20


	//   ....[152]....
        /*06bc*/ 	.word	0x00028b20


	//   ....[153]....
        /*06c0*/ 	.word	0x00028c20


	//   ....[154]....
        /*06c4*/ 	.word	0x00028c90


	//   ....[155]....
        /*06c8*/ 	.word	0x00028cf0


	//   ....[156]....
        /*06cc*/ 	.word	0x00028dc0


	//   ....[157]....
        /*06d0*/ 	.word	0x00028ee0


	//   ....[158]....
        /*06d4*/ 	.word	0x00028f30


	//   ....[159]....
        /*06d8*/ 	.word	0x00028fc0


	//   ....[160]....
        /*06dc*/ 	.word	0x00029060


	//   ....[161]....
        /*06e0*/ 	.word	0x000290e0


	//   ....[162]....
        /*06e4*/ 	.word	0x000291b0


	//   ....[163]....
        /*06e8*/ 	.word	0x000292c0


	//   ....[164]....
        /*06ec*/ 	.word	0x00029310


	//   ....[165]....
        /*06f0*/ 	.word	0x00029380


	//   ....[166]....
        /*06f4*/ 	.word	0x00029470


	//   ....[167]....
        /*06f8*/ 	.word	0x00029580


	//   ....[168]....
        /*06fc*/ 	.word	0x000295d0


	//   ....[169]....
        /*0700*/ 	.word	0x00029640


	//   ....[170]....
        /*0704*/ 	.word	0x00029730


	//   ....[171]....
        /*0708*/ 	.word	0x00029840


	//   ....[172]....
        /*070c*/ 	.word	0x00029890


	//   ....[173]....
        /*0710*/ 	.word	0x00029900


	//   ....[174]....
        /*0714*/ 	.word	0x000299e0


	//   ....[175]....
        /*0718*/ 	.word	0x00029b10


	//   ....[176]....
        /*071c*/ 	.word	0x00029be0


	//   ....[177]....
        /*0720*/ 	.word	0x00029c70


	//   ....[178]....
        /*0724*/ 	.word	0x00029da0


	//   ....[179]....
        /*0728*/ 	.word	0x00029e00


	//   ....[180]....
        /*072c*/ 	.word	0x00029f10


	//   ....[181]....
        /*0730*/ 	.word	0x00029f70


	//   ....[182]....
        /*0734*/ 	.word	0x0002a080


	//   ....[183]....
        /*0738*/ 	.word	0x0002a0e0


	//   ....[184]....
        /*073c*/ 	.word	0x0002a1f0


	//   ....[185]....
        /*0740*/ 	.word	0x0002a250


	//   ....[186]....
        /*0744*/ 	.word	0x0002a310


	//   ....[187]....
        /*0748*/ 	.word	0x0002a470


	//   ....[188]....
        /*074c*/ 	.word	0x0002a510


	//   ....[189]....
        /*0750*/ 	.word	0x0002a570


	//   ....[190]....
        /*0754*/ 	.word	0x0002a610


	//   ....[191]....
        /*0758*/ 	.word	0x0002a670


	//   ....[192]....
        /*075c*/ 	.word	0x0002a720


	//   ....[193]....
        /*0760*/ 	.word	0x0002a780


	//   ....[194]....
        /*0764*/ 	.word	0x0002a820


	//   ....[195]....
        /*0768*/ 	.word	0x0002a880


	//   ....[196]....
        /*076c*/ 	.word	0x0002a920


	//   ....[197]....
        /*0770*/ 	.word	0x0002a980


	//   ....[198]....
        /*0774*/ 	.word	0x0002aa20


	//   ....[199]....
        /*0778*/ 	.word	0x0002ab00


	//   ....[200]....
        /*077c*/ 	.word	0x0002aba0


	//   ....[201]....
        /*0780*/ 	.word	0x0002ac00


	//   ....[202]....
        /*0784*/ 	.word	0x0002acd0


	//   ....[203]....
        /*0788*/ 	.word	0x0002ad30


	//   ....[204]....
        /*078c*/ 	.word	0x0002ae00


	//   ....[205]....
        /*0790*/ 	.word	0x0002ae60


	//   ....[206]....
        /*0794*/ 	.word	0x0002af30


	//   ....[207]....
        /*0798*/ 	.word	0x0002af90


	//   ....[208]....
        /*079c*/ 	.word	0x0002b060


	//   ....[209]....
        /*07a0*/ 	.word	0x0002b0c0


	//   ....[210]....
        /*07a4*/ 	.word	0x0002b190


	//   ....[211]....
        /*07a8*/ 	.word	0x0002b220


	//   ....[212]....
        /*07ac*/ 	.word	0x0002b340


	//   ....[213]....
        /*07b0*/ 	.word	0x0002d9b0


	//   ....[214]....
        /*07b4*/ 	.word	0x0002e140


	//   ....[215]....
        /*07b8*/ 	.word	0x0002f3e0


	//   ....[216]....
        /*07bc*/ 	.word	0x0002f440


	//   ....[217]....
        /*07c0*/ 	.word	0x0002f4a0


	//   ....[218]....
        /*07c4*/ 	.word	0x0002f4c0


	//----- nvinfo : EIATTR_REG_RECONFIG
	.align		4
.L_351:
        /*07c8*/ 	.byte	0x01, 0x54
	.zero		2


	//----- nvinfo : EIATTR_SYSCALL_OFFSETS
	.align		4
        /*07cc*/ 	.byte	0x04, 0x46
        /*07ce*/ 	.short	(.L_353 - .L_352)


	//   ....[0]....
.L_352:
        /*07d0*/ 	.word	0x00002370


	//   ....[1]....
        /*07d4*/ 	.word	0x00023a00


	//   ....[2]....
        /*07d8*/ 	.word	0x00023b50


	//   ....[3]....
        /*07dc*/ 	.word	0x00023c40


	//   ....[4]....
        /*07e0*/ 	.word	0x00024770


	//   ....[5]....
        /*07e4*/ 	.word	0x000252e0


	//----- nvinfo : EIATTR_MBARRIER_INSTR_OFFSETS
	.align		4
.L_353:
        /*07e8*/ 	.byte	0x04, 0x39
        /*07ea*/ 	.short	(.L_355 - .L_354)


	//   ....[0]....
.L_354:
        /*07ec*/ 	.word	0x00000190
        /*07f0*/ 	.word	0x000000ff
        /*07f4*/ 	.word	0x00032400
        /*07f8*/ 	.short	0x0100
        /*07fa*/ 	.byte	0x08
	.zero		1


	//   ....[1]....
        /*07fc*/ 	.word	0x000001a0
        /*0800*/ 	.word	0x000000ff
        /*0804*/ 	.word	0x00032410
        /*0808*/ 	.short	0x0100
        /*080a*/ 	.byte	0x08
	.zero		1


	//   ....[2]....
        /*080c*/ 	.word	0x000001b0
        /*0810*/ 	.word	0x000000ff
        /*0814*/ 	.word	0x00032420
        /*0818*/ 	.short	0x0100
        /*081a*/ 	.byte	0x08
	.zero		1


	//   ....[3]....
        /*081c*/ 	.word	0x000002a0
        /*0820*/ 	.word	0x000000ff
        /*0824*/ 	.word	0x00032430
        /*0828*/ 	.short	0x0100
        /*082a*/ 	.byte	0x08
	.zero		1


	//   ....[4]....
        /*082c*/ 	.word	0x000002b0
        /*0830*/ 	.word	0x000000ff
        /*0834*/ 	.word	0x00032440
        /*0838*/ 	.short	0x0100
        /*083a*/ 	.byte	0x08
	.zero		1


	//   ....[5]....
        /*083c*/ 	.word	0x000002c0
        /*0840*/ 	.word	0x000000ff
        /*0844*/ 	.word	0x00032438
        /*0848*/ 	.short	0x0100
        /*084a*/ 	.byte	0x08
	.zero		1


	//   ....[6]....
        /*084c*/ 	.word	0x000002d0
        /*0850*/ 	.word	0x000000ff
        /*0854*/ 	.word	0x00032448
        /*0858*/ 	.short	0x0100
        /*085a*/ 	.byte	0x08
	.zero		1


	//   ....[7]....
        /*085c*/ 	.word	0x00000400
        /*0860*/ 	.word	0x000000ff
        /*0864*/ 	.word	0x00032450
        /*0868*/ 	.short	0x0100
        /*086a*/ 	.byte	0x08
	.zero		1


	//   ....[8]....
        /*086c*/ 	.word	0x00000410
        /*0870*/ 	.word	0x000000ff
        /*0874*/ 	.word	0x00032460
        /*0878*/ 	.short	0x0100
        /*087a*/ 	.byte	0x08
	.zero		1


	//   ....[9]....
        /*087c*/ 	.word	0x00000420
        /*0880*/ 	.word	0x000000ff
        /*0884*/ 	.word	0x00032458
        /*0888*/ 	.short	0x0100
        /*088a*/ 	.byte	0x08
	.zero		1


	//   ....[10]....
        /*088c*/ 	.word	0x00000430
        /*0890*/ 	.word	0x000000ff
        /*0894*/ 	.word	0x00032468
        /*0898*/ 	.short	0x0100
        /*089a*/ 	.byte	0x08
	.zero		1


	//   ....[11]....
        /*089c*/ 	.word	0x00000520
        /*08a0*/ 	.word	0x000000ff
        /*08a4*/ 	.word	0x00032470
        /*08a8*/ 	.short	0x0100
        /*08aa*/ 	.byte	0x06
	.zero		1


	//   ....[12]....
        /*08ac*/ 	.word	0x00000530
        /*08b0*/ 	.word	0x000000ff
        /*08b4*/ 	.word	0x00032480
        /*08b8*/ 	.short	0x0100
        /*08ba*/ 	.byte	0x06
	.zero		1


	//   ....[13]....
        /*08bc*/ 	.word	0x00000540
        /*08c0*/ 	.word	0x000000ff
        /*08c4*/ 	.word	0x00032478
        /*08c8*/ 	.short	0x0100
        /*08ca*/ 	.byte	0x06
	.zero		1


	//   ....[14]....
        /*08cc*/ 	.word	0x00000550
        /*08d0*/ 	.word	0x000000ff
        /*08d4*/ 	.word	0x00032488
        /*08d8*/ 	.short	0x0100
        /*08da*/ 	.byte	0x06
	.zero		1


	//   ....[15]....
        /*08dc*/ 	.word	0x00000680
        /*08e0*/ 	.word	0x000000ff
        /*08e4*/ 	.word	0x00032490
        /*08e8*/ 	.short	0x0100
        /*08ea*/ 	.byte	0x08
	.zero		1


	//   ....[16]....
        /*08ec*/ 	.word	0x00000690
        /*08f0*/ 	.word	0x000000ff
        /*08f4*/ 	.word	0x000324a0
        /*08f8*/ 	.short	0x0100
        /*08fa*/ 	.byte	0x08
	.zero		1


	//   ....[17]....
        /*08fc*/ 	.word	0x000006a0
        /*0900*/ 	.word	0x000000ff
        /*0904*/ 	.word	0x00032498
        /*0908*/ 	.short	0x0100
        /*090a*/ 	.byte	0x08
	.zero		1


	//   ....[18]....
        /*090c*/ 	.word	0x000006b0
        /*0910*/ 	.word	0x000000ff
        /*0914*/ 	.word	0x000324a8
        /*0918*/ 	.short	0x0100
        /*091a*/ 	.byte	0x08
	.zero		1


	//   ....[19]....
        /*091c*/ 	.word	0x000007f0
        /*0920*/ 	.word	0x000000ff
        /*0924*/ 	.word	0x000324b0
        /*0928*/ 	.short	0x0100
        /*092a*/ 	.byte	0x08
	.zero		1


	//   ....[20]....
        /*092c*/ 	.word	0x00000800
        /*0930*/ 	.word	0x000000ff
        /*0934*/ 	.word	0x000324c0
        /*0938*/ 	.short	0x0100
        /*093a*/ 	.byte	0x08
	.zero		1


	//   ....[21]....
        /*093c*/ 	.word	0x00000810
        /*0940*/ 	.word	0x000000ff
        /*0944*/ 	.word	0x000324b8
        /*0948*/ 	.short	0x0100
        /*094a*/ 	.byte	0x08
	.zero		1


	//   ....[22]....
        /*094c*/ 	.word	0x00000820
        /*0950*/ 	.word	0x000000ff
        /*0954*/ 	.word	0x000324c8
        /*0958*/ 	.short	0x0100
        /*095a*/ 	.byte	0x08
	.zero		1


	//   ....[23]....
        /*095c*/ 	.word	0x000025f0
        /*0960*/ 	.word	0x000000ff
        /*0964*/ 	.word	0x00032400
        /*0968*/ 	.short	0x010a
        /*096a*/ 	.byte	0x2a
	.zero		1


	//   ....[24]....
        /*096c*/ 	.word	0x00002a30
        /*0970*/ 	.word	0x00000014
        /*0974*/ 	.word	0x00000000
        /*0978*/ 	.short	0x010a
        /*097a*/ 	.byte	0x3f
	.zero		1


	//   ....[25]....
        /*097c*/ 	.word	0x00002a90
        /*0980*/ 	.word	0x00000014
        /*0984*/ 	.word	0x00000000
        /*0988*/ 	.short	0x010a
        /*098a*/ 	.byte	0x3f
	.zero		1


	//   ....[26]....
        /*098c*/ 	.word	0x00002e40
        /*0990*/ 	.word	0x000000ff
        /*0994*/ 	.word	0x00032410
        /*0998*/ 	.short	0x010a
        /*099a*/ 	.byte	0x2a
	.zero		1


	//   ....[27]....
        /*099c*/ 	.word	0x00002f40
        /*09a0*/ 	.word	0x00000008
        /*09a4*/ 	.word	0x00000000
        /*09a8*/ 	.short	0x010a
        /*09aa*/ 	.byte	0x3f
	.zero		1


	//   ....[28]....
        /*09ac*/ 	.word	0x00002fa0
        /*09b0*/ 	.word	0x00000008
        /*09b4*/ 	.word	0x00000000
        /*09b8*/ 	.short	0x010a
        /*09ba*/ 	.byte	0x3f
	.zero		1


	//   ....[29]....
        /*09bc*/ 	.word	0x00003ce0
        /*09c0*/ 	.word	0x00000006
        /*09c4*/ 	.word	0x00000000
        /*09c8*/ 	.short	0x0101
        /*09ca*/ 	.byte	0x3f
	.zero		1


	//   ....[30]....
        /*09cc*/ 	.word	0x00009610
        /*09d0*/ 	.word	0x00000000
        /*09d4*/ 	.word	0x00000000
        /*09d8*/ 	.short	0x0101
        /*09da*/ 	.byte	0x3f
	.zero		1


	//   ....[31]....
        /*09dc*/ 	.word	0x00009d40
        /*09e0*/ 	.word	0x00000004
        /*09e4*/ 	.word	0x00000000
        /*09e8*/ 	.short	0x010a
        /*09ea*/ 	.byte	0x3f
	.zero		1


	//   ....[32]....
        /*09ec*/ 	.word	0x00009de0
        /*09f0*/ 	.word	0x00000006
        /*09f4*/ 	.word	0x00000000
        /*09f8*/ 	.short	0x010a
        /*09fa*/ 	.byte	0x3f
	.zero		1


	//   ....[33]....
        /*09fc*/ 	.word	0x0000a1f0
        /*0a00*/ 	.word	0x00000003
        /*0a04*/ 	.word	0x00000000
        /*0a08*/ 	.short	0x010a
        /*0a0a*/ 	.byte	0x3f
	.zero		1


	//   ....[34]....
        /*0a0c*/ 	.word	0x0000a2c0
        /*0a10*/ 	.word	0x00000012
        /*0a14*/ 	.word	0x00000000
        /*0a18*/ 	.short	0x010a
        /*0a1a*/ 	.byte	0x3f
	.zero		1


	//   ....[35]....
        /*0a1c*/ 	.word	0x0000b000
        /*0a20*/ 	.word	0x00000003
        /*0a24*/ 	.word	0x00000000
        /*0a28*/ 	.short	0x0101
        /*0a2a*/ 	.byte	0x3f
	.zero		1


	//   ....[36]....
        /*0a2c*/ 	.word	0x00013970
        /*0a30*/ 	.word	0x00000000
        /*0a34*/ 	.word	0x00000000
        /*0a38*/ 	.short	0x0101
        /*0a3a*/ 	.byte	0x3f
	.zero		1


	//   ....[37]....
        /*0a3c*/ 	.word	0x00013b70
        /*0a40*/ 	.word	0x00000007
        /*0a44*/ 	.word	0x00000000
        /*0a48*/ 	.short	0x010a
        /*0a4a*/ 	.byte	0x3f
	.zero		1


	//   ....[38]....
        /*0a4c*/ 	.word	0x00013c20
        /*0a50*/ 	.word	0x00000000
        /*0a54*/ 	.word	0x00000000
        /*0a58*/ 	.short	0x010a
        /*0a5a*/ 	.byte	0x3f
	.zero		1


	//   ....[39]....
        /*0a5c*/ 	.word	0x00014050
        /*0a60*/ 	.word	0x00000007
        /*0a64*/ 	.word	0x00000000
        /*0a68*/ 	.short	0x010a
        /*0a6a*/ 	.byte	0x3f
	.zero		1


	//   ....[40]....
        /*0a6c*/ 	.word	0x00014150
        /*0a70*/ 	.word	0x00000007
        /*0a74*/ 	.word	0x00000000
        /*0a78*/ 	.short	0x010a
        /*0a7a*/ 	.byte	0x3f
	.zero		1


	//   ....[41]....
        /*0a7c*/ 	.word	0x00014e90
        /*0a80*/ 	.word	0x00000004
        /*0a84*/ 	.word	0x00000000
        /*0a88*/ 	.short	0x0101
        /*0a8a*/ 	.byte	0x3f
	.zero		1


	//   ....[42]....
        /*0a8c*/ 	.word	0x0001ec70
        /*0a90*/ 	.word	0x00000007
        /*0a94*/ 	.word	0x00000000
        /*0a98*/ 	.short	0x0101
        /*0a9a*/ 	.byte	0x3f
	.zero		1


	//   ....[43]....
        /*0a9c*/ 	.word	0x00021810
        /*0aa0*/ 	.word	0x000000ff
        /*0aa4*/ 	.word	0x00000000
        /*0aa8*/ 	.short	0x0101
        /*0aaa*/ 	.byte	0x05
	.zero		1


	//   ....[44]....
        /*0aac*/ 	.word	0x00024040
        /*0ab0*/ 	.word	0x00000018
        /*0ab4*/ 	.word	0x00032440
        /*0ab8*/ 	.short	0x010a
        /*0aba*/ 	.byte	0x3f
	.zero		1


	//   ....[45]....
        /*0abc*/ 	.word	0x00024550
        /*0ac0*/ 	.word	0x00000018
        /*0ac4*/ 	.word	0x00032430
        /*0ac8*/ 	.short	0x0107
        /*0aca*/ 	.byte	0x3f
	.zero		1


	//   ....[46]....
        /*0acc*/ 	.word	0x00024600
        /*0ad0*/ 	.word	0x00000018
        /*0ad4*/ 	.word	0x00032430
        /*0ad8*/ 	.short	0x0101
        /*0ada*/ 	.byte	0x3f
	.zero		1


	//   ....[47]....
        /*0adc*/ 	.word	0x00025120
        /*0ae0*/ 	.word	0x00000011
        /*0ae4*/ 	.word	0x00032400
        /*0ae8*/ 	.short	0x0107
        /*0aea*/ 	.byte	0x3f
	.zero		1


	//   ....[48]....
        /*0aec*/ 	.word	0x000251b0
        /*0af0*/ 	.word	0x00000011
        /*0af4*/ 	.word	0x00032400
        /*0af8*/ 	.short	0x0101
        /*0afa*/ 	.byte	0x3f
	.zero		1


	//   ....[49]....
        /*0afc*/ 	.word	0x00025c00
        /*0b00*/ 	.word	0x00000011
        /*0b04*/ 	.word	0x00032410
        /*0b08*/ 	.short	0x0107
        /*0b0a*/ 	.byte	0x3f
	.zero		1


	//   ....[50]....
        /*0b0c*/ 	.word	0x00025cf0
        /*0b10*/ 	.word	0x00000011
        /*0b14*/ 	.word	0x00032410
        /*0b18*/ 	.short	0x0101
        /*0b1a*/ 	.byte	0x3f
	.zero		1


	//   ....[51]....
        /*0b1c*/ 	.word	0x00025d10
        /*0b20*/ 	.word	0x00000011
        /*0b24*/ 	.word	0x00032420
        /*0b28*/ 	.short	0x010a
        /*0b2a*/ 	.byte	0x3f
	.zero		1


	//   ....[52]....
        /*0b2c*/ 	.word	0x00025d90
        /*0b30*/ 	.word	0x00000018
        /*0b34*/ 	.word	0x00032460
        /*0b38*/ 	.short	0x010a
        /*0b3a*/ 	.byte	0x3f
	.zero		1


	//   ....[53]....
        /*0b3c*/ 	.word	0x00026490
        /*0b40*/ 	.word	0x00000018
        /*0b44*/ 	.word	0x00032450
        /*0b48*/ 	.short	0x0107
        /*0b4a*/ 	.byte	0x3f
	.zero		1


	//   ....[54]....
        /*0b4c*/ 	.word	0x00026550
        /*0b50*/ 	.word	0x00000018
        /*0b54*/ 	.word	0x00032450
        /*0b58*/ 	.short	0x0101
        /*0b5a*/ 	.byte	0x3f
	.zero		1


	//   ....[55]....
        /*0b5c*/ 	.word	0x00026870
        /*0b60*/ 	.word	0x0000000a
        /*0b64*/ 	.word	0x00032440
        /*0b68*/ 	.short	0x010a
        /*0b6a*/ 	.byte	0x3f
	.zero		1


	//   ....[56]....
        /*0b6c*/ 	.word	0x00026c40
        /*0b70*/ 	.word	0x0000000a
        /*0b74*/ 	.word	0x00032430
        /*0b78*/ 	.short	0x0107
        /*0b7a*/ 	.byte	0x3f
	.zero		1


	//   ....[57]....
        /*0b7c*/ 	.word	0x00026cf0
        /*0b80*/ 	.word	0x0000000a
        /*0b84*/ 	.word	0x00032430
        /*0b88*/ 	.short	0x0101
        /*0b8a*/ 	.byte	0x3f
	.zero		1


	//   ....[58]....
        /*0b8c*/ 	.word	0x00026d20
        /*0b90*/ 	.word	0x0000000a
        /*0b94*/ 	.word	0x00032460
        /*0b98*/ 	.short	0x010a
        /*0b9a*/ 	.byte	0x3f
	.zero		1


	//   ....[59]....
        /*0b9c*/ 	.word	0x00027240
        /*0ba0*/ 	.word	0x0000000a
        /*0ba4*/ 	.word	0x00032450
        /*0ba8*/ 	.short	0x0107
        /*0baa*/ 	.byte	0x3f
	.zero		1


	//   ....[60]....
        /*0bac*/ 	.word	0x000272f0
        /*0bb0*/ 	.word	0x0000000a
        /*0bb4*/ 	.word	0x00032450
        /*0bb8*/ 	.short	0x0101
        /*0bba*/ 	.byte	0x3f
	.zero		1


	//   ....[61]....
        /*0bbc*/ 	.word	0x000276d0
        /*0bc0*/ 	.word	0x00000007
        /*0bc4*/ 	.word	0x00032420
        /*0bc8*/ 	.short	0x010a
        /*0bca*/ 	.byte	0x3f
	.zero		1


	//   ....[62]....
        /*0bcc*/ 	.word	0x00027870
        /*0bd0*/ 	.word	0x00000005
        /*0bd4*/ 	.word	0x00032440
        /*0bd8*/ 	.short	0x010a
        /*0bda*/ 	.byte	0x3f
	.zero		1


	//   ....[63]....
        /*0bdc*/ 	.word	0x00027910
        /*0be0*/ 	.word	0x00000003
        /*0be4*/ 	.word	0x00032440
        /*0be8*/ 	.short	0x010a
        /*0bea*/ 	.byte	0x3f
	.zero		1


	//   ....[64]....
        /*0bec*/ 	.word	0x00027950
        /*0bf0*/ 	.word	0x00000005
        /*0bf4*/ 	.word	0x00032460
        /*0bf8*/ 	.short	0x010a
        /*0bfa*/ 	.byte	0x3f
	.zero		1


	//   ....[65]....
        /*0bfc*/ 	.word	0x00027990
        /*0c00*/ 	.word	0x00000003
        /*0c04*/ 	.word	0x00032460
        /*0c08*/ 	.short	0x010a
        /*0c0a*/ 	.byte	0x3f
	.zero		1


	//   ....[66]....
        /*0c0c*/ 	.word	0x00027a00
        /*0c10*/ 	.word	0x00000009
        /*0c14*/ 	.word	0x00032400
        /*0c18*/ 	.short	0x010a
        /*0c1a*/ 	.byte	0x3f
	.zero		1


	//   ....[67]....
        /*0c1c*/ 	.word	0x00027a50
        /*0c20*/ 	.word	0x00000014
        /*0c24*/ 	.word	0x00000000
        /*0c28*/ 	.short	0x010a
        /*0c2a*/ 	.byte	0x3f
	.zero		1


	//   ....[68]....
        /*0c2c*/ 	.word	0x00027ab0
        /*0c30*/ 	.word	0x00000009
        /*0c34*/ 	.word	0x00032410
        /*0c38*/ 	.short	0x010a
        /*0c3a*/ 	.byte	0x3f
	.zero		1


	//   ....[69]....
        /*0c3c*/ 	.word	0x00027b00
        /*0c40*/ 	.word	0x00000008
        /*0c44*/ 	.word	0x00000000
        /*0c48*/ 	.short	0x010a
        /*0c4a*/ 	.byte	0x3f
	.zero		1


	//   ....[70]....
        /*0c4c*/ 	.word	0x00027b50
        /*0c50*/ 	.word	0x00000006
        /*0c54*/ 	.word	0x00000000
        /*0c58*/ 	.short	0x010a
        /*0c5a*/ 	.byte	0x3f
	.zero		1


	//   ....[71]....
        /*0c5c*/ 	.word	0x00027ba0
        /*0c60*/ 	.word	0x00000012
        /*0c64*/ 	.word	0x00000000
        /*0c68*/ 	.short	0x010a
        /*0c6a*/ 	.byte	0x3f
	.zero		1


	//   ....[72]....
        /*0c6c*/ 	.word	0x00027bf0
        /*0c70*/ 	.word	0x00000000
        /*0c74*/ 	.word	0x00000000
        /*0c78*/ 	.short	0x010a
        /*0c7a*/ 	.byte	0x3f
	.zero		1


	//   ....[73]....
        /*0c7c*/ 	.word	0x00027c40
        /*0c80*/ 	.word	0x00000007
        /*0c84*/ 	.word	0x00000000
        /*0c88*/ 	.short	0x010a
        /*0c8a*/ 	.byte	0x3f
	.zero		1


	//   ....[74]....
        /*0c8c*/ 	.word	0x00027d40
        /*0c90*/ 	.word	0x00000018
        /*0c94*/ 	.word	0x00032440
        /*0c98*/ 	.short	0x010a
        /*0c9a*/ 	.byte	0x3f
	.zero		1


	//   ....[75]....
        /*0c9c*/ 	.word	0x00029a10
        /*0ca0*/ 	.word	0x00000011
        /*0ca4*/ 	.word	0x00032420
        /*0ca8*/ 	.short	0x010a
        /*0caa*/ 	.byte	0x3f
	.zero		1


	//   ....[76]....
        /*0cac*/ 	.word	0x00029a60
        /*0cb0*/ 	.word	0x00000018
        /*0cb4*/ 	.word	0x00032460
        /*0cb8*/ 	.short	0x010a
        /*0cba*/ 	.byte	0x3f
	.zero		1


	//   ....[77]....
        /*0cbc*/ 	.word	0x0002a3c0
        /*0cc0*/ 	.word	0x0000000a
        /*0cc4*/ 	.word	0x00032440
        /*0cc8*/ 	.short	0x010a
        /*0cca*/ 	.byte	0x3f
	.zero		1


	//   ....[78]....
        /*0ccc*/ 	.word	0x0002aa50
        /*0cd0*/ 	.word	0x0000000a
        /*0cd4*/ 	.word	0x00032460
        /*0cd8*/ 	.short	0x010a
        /*0cda*/ 	.byte	0x3f
	.zero		1


	//   ....[79]....
        /*0cdc*/ 	.word	0x0002b260
        /*0ce0*/ 	.word	0x00000007
        /*0ce4*/ 	.word	0x00032420
        /*0ce8*/ 	.short	0x010a
        /*0cea*/ 	.byte	0x3f
	.zero		1


	//   ....[80]....
        /*0cec*/ 	.word	0x0002b400
        /*0cf0*/ 	.word	0x00000005
        /*0cf4*/ 	.word	0x00032440
        /*0cf8*/ 	.short	0x010a
        /*0cfa*/ 	.byte	0x3f
	.zero		1


	//   ....[81]....
        /*0cfc*/ 	.word	0x0002b450
        /*0d00*/ 	.word	0x00000003
        /*0d04*/ 	.word	0x00032440
        /*0d08*/ 	.short	0x010a
        /*0d0a*/ 	.byte	0x3f
	.zero		1


	//   ....[82]....
        /*0d0c*/ 	.word	0x0002b4a0
        /*0d10*/ 	.word	0x00000005
        /*0d14*/ 	.word	0x00032460
        /*0d18*/ 	.short	0x010a
        /*0d1a*/ 	.byte	0x3f
	.zero		1


	//   ....[83]....
        /*0d1c*/ 	.word	0x0002b840
        /*0d20*/ 	.word	0x0000000c
        /*0d24*/ 	.word	0x00000000
        /*0d28*/ 	.short	0x010a
        /*0d2a*/ 	.byte	0x3f
	.zero		1


	//   ....[84]....
        /*0d2c*/ 	.word	0x0002b980
        /*0d30*/ 	.word	0x00000002
        /*0d34*/ 	.word	0x00000000
        /*0d38*/ 	.short	0x010a
        /*0d3a*/ 	.byte	0x3f
	.zero		1


	//   ....[85]....
        /*0d3c*/ 	.word	0x0002bfe0
        /*0d40*/ 	.word	0x0000000b
        /*0d44*/ 	.word	0x00000000
        /*0d48*/ 	.short	0x010a
        /*0d4a*/ 	.byte	0x3f
	.zero		1


	//   ....[86]....
        /*0d4c*/ 	.word	0x0002c120
        /*0d50*/ 	.word	0x00000008
        /*0d54*/ 	.word	0x00000000
        /*0d58*/ 	.short	0x010a
        /*0d5a*/ 	.byte	0x3f
	.zero		1


	//   ....[87]....
        /*0d5c*/ 	.word	0x0002d410
        /*0d60*/ 	.word	0x00000007
        /*0d64*/ 	.word	0x00000000
        /*0d68*/ 	.short	0x0101
        /*0d6a*/ 	.byte	0x3f
	.zero		1


	//   ....[88]....
        /*0d6c*/ 	.word	0x000471b0
        /*0d70*/ 	.word	0x00000000
        /*0d74*/ 	.word	0x00000000
        /*0d78*/ 	.short	0x0101
        /*0d7a*/ 	.byte	0x3f
	.zero		1


	//   ....[89]....
        /*0d7c*/ 	.word	0x000471d0
        /*0d80*/ 	.word	0x00000002
        /*0d84*/ 	.word	0x00000000
        /*0d88*/ 	.short	0x010a
        /*0d8a*/ 	.byte	0x3f
	.zero		1


	//   ....[90]....
        /*0d8c*/ 	.word	0x00047220
        /*0d90*/ 	.word	0x00000008
        /*0d94*/ 	.word	0x00000000
        /*0d98*/ 	.short	0x010a
        /*0d9a*/ 	.byte	0x3f
	.zero		1


	//----- nvinfo : EIATTR_NUM_MBARRIERS
	.align		4
.L_355:
        /*0d9c*/ 	.byte	0x03, 0x38
        /*0d9e*/ 	.short	0x0017


	//----- nvinfo : EIATTR_EXIT_INSTR_OFFSETS
	.align		4
        /*0da0*/ 	.byte	0x04, 0x1c
        /*0da2*/ 	.short	(.L_357 - .L_356)


	//   ....[0]....
.L_356:
        /*0da4*/ 	.word	0x00000a80


	//   ....[1]....
        /*0da8*/ 	.word	0x00022980


	//   ....[2]....
        /*0dac*/ 	.word	0x000279e0


	//----- nvinfo : EIATTR_MAX_THREADS
	.align		4
.L_357:
        /*0db0*/ 	.byte	0x04, 0x05
        /*0db2*/ 	.short	(.L_359 - .L_358)
.L_358:
        /*0db4*/ 	.word	0x00000180
        /*0db8*/ 	.word	0x00000001
        /*0dbc*/ 	.word	0x00000001


	//----- nvinfo : EIATTR_CRS_STACK_SIZE
	.align		4
.L_359:
        /*0dc0*/ 	.byte	0x04, 0x1e
        /*0dc2*/ 	.short	(.L_361 - .L_360)
.L_360:
        /*0dc4*/ 	.word	0x00000000


	//----- nvinfo : EIATTR_CBANK_PARAM_SIZE
	.align		4
.L_361:
        /*0dc8*/ 	.byte	0x03, 0x19
        /*0dca*/ 	.short	0x0bf0


	//----- nvinfo : EIATTR_PARAM_CBANK
	.align		4
        /*0dcc*/ 	.byte	0x04, 0x0a
        /*0dce*/ 	.short	(.L_363 - .L_362)
	.align		4
.L_362:
        /*0dd0*/ 	.word	index@(.nv.constant0._ZN7cutlass13device_kernelIN5flash11enable_sm90INS1_16FlashAttnFwdSm90INS1_25CollectiveMainloopFwdSm90ILi2EN4cute5tupleIJNS5_1CILi1EEES8_S8_EEENS6_IJNS7_ILi128EEENS7_ILi96EEENS7_ILi64EEEEEELi256ENS_6half_tEfNS_4arch4Sm90ELb0ELb1ELb1ELb0ELb1ELb0ELb1ELb1ELb0ELb1ELb0ELb0EEENS1_21CollectiveEpilogueFwdINS6_IJSA_NS7_ILi256EEESB_EEES9_SE_SG_Li256ELb0ELb1ELb0ELb0EEENS1_30DynamicPersistentTileSchedulerILi256ELi128ELb0ELb1ELb1EEEEEEEEEvNT_6ParamsE)
        /*0dd4*/ 	.short	0x0210
        /*0dd6*/ 	.short	0x0bf0


	//----- nvinfo : EIATTR_SW_WAR
	.align		4
.L_363:
        /*0dd8*/ 	.byte	0x04, 0x36
        /*0dda*/ 	.short	(.L_365 - .L_364)
.L_364:
        /*0ddc*/ 	.word	0x00000008
.L_365:


//--------------------- .nv.info._ZN7cutlass13device_kernelIN5flash11enable_sm90INS1_16FlashAttnFwdSm90INS1_25CollectiveMainloopFwdSm90ILi2EN4cute5tupleIJNS5_1CILi1EEES8_S8_EEENS6_IJNS7_ILi128EEENS7_ILi96EEENS7_ILi64EEEEEELi256ENS_6half_tEfNS_4arch4Sm90ELb0ELb1ELb1ELb1ELb1ELb0ELb0ELb1ELb0ELb1ELb0ELb0EEENS1_21CollectiveEpilogueFwdINS6_IJSA_NS7_ILi256EEESB_EEES9_SE_SG_Li256ELb1ELb1ELb0ELb0EEENS1_36VarlenDynamicPersistentTileSchedulerILi128ELi96ELi256ELi128ELb0ELb1ELb1ELb1ELb0ELb1EEEEEEEEEvNT_6ParamsE --------------------------
	.section	.nv.info._ZN7cutlass13device_kernelIN5flash11enable_sm90INS1_16FlashAttnFwdSm90INS1_25CollectiveMainloopFwdSm90ILi2EN4cute5tupleIJNS5_1CILi1EEES8_S8_EEENS6_IJNS7_ILi128EEENS7_ILi96EEENS7_ILi64EEEEEELi256ENS_6half_tEfNS_4arch4Sm90ELb0ELb1ELb1ELb1ELb1ELb0ELb0ELb1ELb0ELb1ELb0ELb0EEENS1_21CollectiveEpilogueFwdINS6_IJSA_NS7_ILi256EEESB_EEES9_SE_SG_Li256ELb1ELb1ELb0ELb0EEENS1_36VarlenDynamicPersistentTileSchedulerILi128ELi96ELi256ELi128ELb0ELb1ELb1ELb1ELb0ELb1EEEEEEEEEvNT_6ParamsE,"",@"SHT_CUDA_INFO"
	.sectionflags	@""
	.align	4


	//----- nvinfo : EIATTR_CUDA_API_VERSION
	.align		4
        /*0000*/ 	.byte	0x04, 0x37
        /*0002*/ 	.short	(.L_367 - .L_366)
.L_366:
        /*0004*/ 	.word	0x00000082


	//----- nvinfo : EIATTR_KPARAM_INFO
	.align		4
.L_367:
        /*0008*/ 	.byte	0x04, 0x17
        /*000a*/ 	.short	(.L_369 - .L_368)
.L_368:
        /*000c*/ 	.word	0x00000000
        /*0010*/ 	.short	0x0000
        /*0012*/ 	.short	0x0070
        /*0014*/ 	.byte	0x00, 0xf0, 0x01, 0x2a


	//----- nvinfo : EIATTR_SPARSE_MMA_MASK
	.align		4
.L_369:
        /*0018*/ 	.byte	0x03, 0x50
        /*001a*/ 	.short	0x0000


	//----- nvinfo : EIATTR_MAXREG_COUNT
	.align		4
        /*001c*/ 	.byte	0x03, 0x1b
        /*001e*/ 	.short	0x00a8


	//----- nvinfo : EIATTR_NUM_BARRIERS
	.align		4
        /*0020*/ 	.byte	0x02, 0x4c
        /*0022*/ 	.byte	0x10
	.zero		1


	//----- nvinfo : EIATTR_EXTERNS
	.align		4
        /*0024*/ 	.byte	0x04, 0x0f
        /*0026*/ 	.short	(.L_371 - .L_370)


	//   ....[0]....
	.align		4
.L_370:
        /*0028*/ 	.word	index@(__assertfail)


	//----- nvinfo : EIATTR_ANNOTATIONS
	.align		4
.L_371:
        /*002c*/ 	.byte	0x04, 0x55
        /*002e*/ 	.short	(.L_373 - .L_372)


	//   ....[0]....
.L_372:
        /* <DEDUP_REMOVED lines=9> */


	//----- nvinfo : EIATTR_MERCURY_ISA_VERSION
	.align		4
.L_373:
        /*00a8*/ 	.byte	0x03, 0x5f
        /*00aa*/ 	.short	0x0101


	//----- nvinfo : EIATTR_UNUSED_LOAD_BYTE_OFFSET
	.align		4
        /*00ac*/ 	.byte	0x04, 0x44
        /*00ae*/ 	.short	(.L_375 - .L_374)


	//   ....[0]....
.L_374:
        /*00b0*/ 	.word	0x00000960
        /*00b4*/ 	.word	0x0000fff0


	//   ....[1]....
        /*00b8*/ 	.word	0x0000e9b0
        /*00bc*/ 	.word	0x0000fff0


	//----- nvinfo : EIATTR_INT_WARP_WIDE_INSTR_OFFSETS
	.align		4
.L_375:
        /*00c0*/ 	.byte	0x04, 0x31
        /*00c2*/ 	.short	(.L_377 - .L_376)


	//   ....[0]....
.L_376:
        /*00c4*/ 	.word	0x000000c0


	//   ....[1]....
        /*00c8*/ 	.word	0x000000d0


	//   ....[2]....
        /*00cc*/ 	.word	0x00000170


	//   ....[3]....
        /*00d0*/ 	.word	0x00012cd0


	//   ....[4]....
        /*00d4*/ 	.word	0x00012d60


	//   ....[5]....
        /*00d8*/ 	.word	0x00016060


	//   ....[6]....
        /*00dc*/ 	.word	0x000160f0


	//----- nvinfo : EIATTR_COOP_GROUP_MASK_REGIDS
	.align		4
.L_377:
        /*00e0*/ 	.byte	0x04, 0x29
        /*00e2*/ 	.short	(.L_379 - .L_378)


	//   ....[0]....
.L_378:
        /*00e4*/ 	.word	0xffffffff


	//   ....[1]....
        /*00e8*/ 	.word	0xffffffff


	//   ....[2]....
        /*00ec*/ 	.word	0xffffffff


	//   ....[3]....
        /*00f0*/ 	.word	0xffffffff


	//   ....[4]....
        /*00f4*/ 	.word	0xffffffff


	//   ....[5]....
        /*00f8*/ 	.word	0xffffffff


	//   ....[6]....
        /*00fc*/ 	.word	0xffffffff


	//   ....[7]....
        /*0100*/ 	.word	0xffffffff


	//   ....[8]....
        /*0104*/ 	.word	0xffffffff


	//   ....[9]....
        /*0108*/ 	.word	0xffffffff


	//   ....[10]....
        /*010c*/ 	.word	0xffffffff


	//   ....[11]....
        /*0110*/ 	.word	0xffffffff


	//   ....[12]....
        /*0114*/ 	.word	0xffffffff


	//   ....[13]....
        /*0118*/ 	.word	0xffffffff


	//   ....[14]....
        /*011c*/ 	.word	0xffffffff


	//   ....[15]....
        /*0120*/ 	.word	0xffffffff


	//   ....[16]....
        /*0124*/ 	.word	0xffffffff


	//   ....[17]....
        /*0128*/ 	.word	0xffffffff


	//   ....[18]....
        /*012c*/ 	.word	0xffffffff


	//   ....[19]....
        /*0130*/ 	.word	0xffffffff


	//   ....[20]....
        /*0134*/ 	.word	0xffffffff


	//   ....[21]....
        /*0138*/ 	.word	0xffffffff


	//   ....[22]....
        /*013c*/ 	.word	0xffffffff


	//   ....[23]....
        /*0140*/ 	.word	0xffffffff


	//   ....[24]....
        /*0144*/ 	.word	0xffffffff


	//   ....[25]....
        /*0148*/ 	.word	0xffffffff


	//   ....[26]....
        /*014c*/ 	.word	0xffffffff


	//   ....[27]....
        /*0150*/ 	.word	0xffffffff


	//   ....[28]....
        /*0154*/ 	.word	0xffffffff


	//   ....[29]....
        /*0158*/ 	.word	0xffffffff


	//   ....[30]....
        /*015c*/ 	.word	0xffffffff


	//   ....[31]....
        /*0160*/ 	.word	0xffffffff


	//   ....[32]....
        /*0164*/ 	.word	0xffffffff


	//   ....[33]....
        /*0168*/ 	.word	0xffffffff


	//   ....[34]....
        /*016c*/ 	.word	0xffffffff


	//   ....[35]....
        /*0170*/ 	.word	0xffffffff


	//   ....[36]....
        /*0174*/ 	.word	0xffffffff


	//   ....[37]....
        /*0178*/ 	.word	0xffffffff


	//   ....[38]....
        /*017c*/ 	.word	0xffffffff


	//   ....[39]....
        /*0180*/ 	.word	0xffffffff


	//   ....[40]....
        /*0184*/ 	.word	0xffffffff


	//   ....[41]....
        /*0188*/ 	.word	0xffffffff


	//   ....[42]....
        /*018c*/ 	.word	0xffffffff


	//   ....[43]....
        /*0190*/ 	.word	0xffffffff


	//   ....[44]....
        /*0194*/ 	.word	0xffffffff


	//   ....[45]....
        /*0198*/ 	.word	0xffffffff


	//   ....[46]....
        /*019c*/ 	.word	0xffffffff


	//   ....[47]....
        /*01a0*/ 	.word	0xffffffff


	//   ....[48]....
        /*01a4*/ 	.word	0xffffffff


	//   ....[49]....
        /*01a8*/ 	.word	0xffffffff


	//   ....[50]....
        /*01ac*/ 	.word	0xffffffff


	//   ....[51]....
        /*01b0*/ 	.word	0xffffffff


	//   ....[52]....
        /*01b4*/ 	.word	0xffffffff


	//   ....[53]....
        /*01b8*/ 	.word	0xffffffff


	//   ....[54]....
        /*01bc*/ 	.word	0xffffffff


	//   ....[55]....
        /*01c0*/ 	.word	0xffffffff


	//   ....[56]....
        /*01c4*/ 	.word	0xffffffff


	//   ....[57]....
        /*01c8*/ 	.word	0xffffffff


	//   ....[58]....
        /*01cc*/ 	.word	0xffffffff


	//   ....[59]....
        /*01d0*/ 	.word	0xffffffff


	//   ....[60]....
        /*01d4*/ 	.word	0xffffffff


	//   ....[61]....
        /*01d8*/ 	.word	0xffffffff


	//   ....[62]....
        /*01dc*/ 	.word	0xffffffff


	//   ....[63]....
        /*01e0*/ 	.word	0xffffffff


	//   ....[64]....
        /*01e4*/ 	.word	0xffffffff


	//   ....[65]....
        /*01e8*/ 	.word	0xffffffff


	//   ....[66]....
        /*01ec*/ 	.word	0xffffffff


	//   ....[67]....
        /*01f0*/ 	.word	0xffffffff


	//   ....[68]....
        /*01f4*/ 	.word	0xffffffff


	//   ....[69]....
        /*01f8*/ 	.word	0xffffffff


	//   ....[70]....
        /*01fc*/ 	.word	0xffffffff


	//   ....[71]....
        /*0200*/ 	.word	0xffffffff


	//   ....[72]....
        /*0204*/ 	.word	0xffffffff


	//   ....[73]....
        /*0208*/ 	.word	0xffffffff


	//   ....[74]....
        /*020c*/ 	.word	0xffffffff


	//   ....[75]....
        /*0210*/ 	.word	0xffffffff


	//   ....[76]....
        /*0214*/ 	.word	0xffffffff


	//   ....[77]....
        /*0218*/ 	.word	0xffffffff


	//   ....[78]....
        /*021c*/ 	.word	0xffffffff


	//   ....[79]....
        /*0220*/ 	.word	0xffffffff


	//   ....[80]....
        /*0224*/ 	.word	0xffffffff


	//   ....[81]....
        /*0228*/ 	.word	0xffffffff


	//   ....[82]....
        /*022c*/ 	.word	0xffffffff


	//   ....[83]....
        /*0230*/ 	.word	0xffffffff


	//   ....[84]....
        /*0234*/ 	.word	0xffffffff


	//   ....[85]....
        /*0238*/ 	.word	0xffffffff


	//   ....[86]....
        /*023c*/ 	.word	0xffffffff


	//   ....[87]....
        /*0240*/ 	.word	0xffffffff


	//   ....[88]....
        /*0244*/ 	.word	0xffffffff


	//   ....[89]....
        /*0248*/ 	.word	0xffffffff


	//   ....[90]....
        /*024c*/ 	.word	0xffffffff


	//   ....[91]....
        /*0250*/ 	.word	0xffffffff


	//   ....[92]....
        /*0254*/ 	.word	0xffffffff


	//   ....[93]....
        /*0258*/ 	.word	0xffffffff


	//   ....[94]....
        /*025c*/ 	.word	0xffffffff


	//   ....[95]....
        /*0260*/ 	.word	0xffffffff


	//   ....[96]....
        /*0264*/ 	.word	0xffffffff


	//   ....[97]....
        /*0268*/ 	.word	0xffffffff


	//   ....[98]....
        /*026c*/ 	.word	0xffffffff


	//   ....[99]....
        /*0270*/ 	.word	0xffffffff


	//   ....[100]....
        /*0274*/ 	.word	0xffffffff


	//   ....[101]....
        /*0278*/ 	.word	0xffffffff


	//   ....[102]....
        /*027c*/ 	.word	0xffffffff


	//   ....[103]....
        /*0280*/ 	.word	0xffffffff


	//   ....[104]....
        /*0284*/ 	.word	0xffffffff


	//   ....[105]....
        /*0288*/ 	.word	0xffffffff


	//   ....[106]....
        /*028c*/ 	.word	0xffffffff


	//   ....[107]....
        /*0290*/ 	.word	0xffffffff


	//   ....[108]....
        /*0294*/ 	.word	0xffffffff


	//   ....[109]....
        /*0298*/ 	.word	0xffffffff


	//   ....[110]....
        /*029c*/ 	.word	0xffffffff


	//   ....[111]....
        /*02a0*/ 	.word	0xffffffff


	//   ....[112]....
        /*02a4*/ 	.word	0xffffffff


	//   ....[113]....
        /*02a8*/ 	.word	0xffffffff


	//   ....[114]....
        /*02ac*/ 	.word	0xffffffff


	//   ....[115]....
        /*02b0*/ 	.word	0xffffffff


	//   ....[116]....
        /*02b4*/ 	.word	0xffffffff


	//   ....[117]....
        /*02b8*/ 	.word	0xffffffff


	//   ....[118]....
        /*02bc*/ 	.word	0xffffffff


	//   ....[119]....
        /*02c0*/ 	.word	0xffffffff


	//   ....[120]....
        /*02c4*/ 	.word	0xffffffff


	//   ....[121]....
        /*02c8*/ 	.word	0xffffffff


	//   ....[122]....
        /*02cc*/ 	.word	0xffffffff


	//   ....[123]....
        /*02d0*/ 	.word	0xffffffff


	//   ....[124]....
        /*02d4*/ 	.word	0xffffffff


	//   ....[125]....
        /*02d8*/ 	.word	0xffffffff


	//   ....[126]....
        /*02dc*/ 	.word	0xffffffff


	//   ....[127]....
        /*02e0*/ 	.word	0xffffffff


	//   ....[128]....
        /*02e4*/ 	.word	0xffffffff


	//   ....[129]....
        /*02e8*/ 	.word	0xffffffff


	//   ....[130]....
        /*02ec*/ 	.word	0xffffffff


	//   ....[131]....
        /*02f0*/ 	.word	0xffffffff


	//   ....[132]....
        /*02f4*/ 	.word	0xffffffff


	//   ....[133]....
        /*02f8*/ 	.word	0xffffffff


	//   ....[134]....
        /*02fc*/ 	.word	0xffffffff


	//   ....[135]....
        /*0300*/ 	.word	0xffffffff


	//   ....[136]....
        /*0304*/ 	.word	0xffffffff


	//   ....[137]....
        /*0308*/ 	.word	0xffffffff


	//   ....[138]....
        /*030c*/ 	.word	0xffffffff


	//   ....[139]....
        /*0310*/ 	.word	0xffffffff


	//   ....[140]....
        /*0314*/ 	.word	0xffffffff


	//   ....[141]....
        /*0318*/ 	.word	0xffffffff


	//   ....[142]....
        /*031c*/ 	.word	0xffffffff


	//   ....[143]....
        /*0320*/ 	.word	0xffffffff


	//   ....[144]....
        /*0324*/ 	.word	0xffffffff


	//   ....[145]....
        /*0328*/ 	.word	0xffffffff


	//   ....[146]....
        /*032c*/ 	.word	0xffffffff


	//   ....[147]....
        /*0330*/ 	.word	0xffffffff


	//   ....[148]....
        /*0334*/ 	.word	0xffffffff


	//   ....[149]....
        /*0338*/ 	.word	0xffffffff


	//   ....[150]....
        /*033c*/ 	.word	0xffffffff


	//   ....[151]....
        /*0340*/ 	.word	0x0500000f


	//   ....[152]....
        /*0344*/ 	.word	0x0500000f


	//   ....[153]....
        /*0348*/ 	.word	0x0500000f


	//   ....[154]....
        /*034c*/ 	.word	0x0500000f


	//   ....[155]....
        /*0350*/ 	.word	0x0500000f


	//   ....[156]....
        /*0354*/ 	.word	0x0500000f


	//   ....[157]....
        /*0358*/ 	.word	0x0500000f


	//   ....[158]....
        /*035c*/ 	.word	0x0500000f


	//   ....[159]....
        /*0360*/ 	.word	0x0500000f


	//   ....[160]....
        /*0364*/ 	.word	0x0500000f


	//   ....[161]....
        /*0368*/ 	.word	0x0500000f


	//   ....[162]....
        /*036c*/ 	.word	0x0500000f


	//   ....[163]....
        /*0370*/ 	.word	0x0500000f


	//   ....[164]....
        /*0374*/ 	.word	0x0500000f


	//   ....[165]....
        /*0378*/ 	.word	0x0500000f


	//   ....[166]....
        /*037c*/ 	.word	0x0500000f


	//   ....[167]....
        /*0380*/ 	.word	0x0500000f


	//   ....[168]....
        /*0384*/ 	.word	0x0500000f


	//   ....[169]....
        /*0388*/ 	.word	0x0500000f


	//   ....[170]....
        /*038c*/ 	.word	0x0500000f


	//   ....[171]....
        /*0390*/ 	.word	0x0500000f


	//   ....[172]....
        /*0394*/ 	.word	0x0500000f


	//   ....[173]....
        /*0398*/ 	.word	0x0500000f


	//   ....[174]....
        /*039c*/ 	.word	0x0500000f


	//   ....[175]....
        /*03a0*/ 	.word	0x0500000f


	//   ....[176]....
        /*03a4*/ 	.word	0x0500000f


	//   ....[177]....
        /*03a8*/ 	.word	0x0500000f


	//   ....[178]....
        /*03ac*/ 	.word	0x0500000f


	//   ....[179]....
        /*03b0*/ 	.word	0x0500000f


	//   ....[180]....
        /*03b4*/ 	.word	0x0500000f


	//   ....[181]....
        /*03b8*/ 	.word	0x0500000f


	//   ....[182]....
        /*03bc*/ 	.word	0x0500000f


	//   ....[183]....
        /*03c0*/ 	.word	0x0500000f


	//   ....[184]....
        /*03c4*/ 	.word	0x0500000f


	//   ....[185]....
        /*03c8*/ 	.word	0x0500000f


	//   ....[186]....
        /*03cc*/ 	.word	0x0500000f


	//   ....[187]....
        /*03d0*/ 	.word	0x0500000f


	//   ....[188]....
        /*03d4*/ 	.word	0x0500000f


	//   ....[189]....
        /*03d8*/ 	.word	0x0500000f


	//   ....[190]....
        /*03dc*/ 	.word	0x0500000f


	//   ....[191]....
        /*03e0*/ 	.word	0x0500000f


	//   ....[192]....
        /*03e4*/ 	.word	0x0500000f


	//   ....[193]....
        /*03e8*/ 	.word	0x0500000f


	//   ....[194]....
        /*03ec*/ 	.word	0x0500000f


	//   ....[195]....
        /*03f0*/ 	.word	0x0500000f


	//   ....[196]....
        /*03f4*/ 	.word	0x0500000f


	//   ....[197]....
        /*03f8*/ 	.word	0x0500000f


	//   ....[198]....
        /*03fc*/ 	.word	0x0500000f


	//   ....[199]....
        /*0400*/ 	.word	0x0500000f


	//   ....[200]....
        /*0404*/ 	.word	0x0500000f


	//   ....[201]....
        /*0408*/ 	.word	0x0500000f


	//   ....[202]....
        /*040c*/ 	.word	0x0500000f


	//   ....[203]....
        /*0410*/ 	.word	0x0500000f


	//   ....[204]....
        /*0414*/ 	.word	0x0500000f


	//   ....[205]....
        /*0418*/ 	.word	0x0500000f


	//   ....[206]....
        /*041c*/ 	.word	0x0500000f


	//   ....[207]....
        /*0420*/ 	.word	0x0500000f


	//   ....[208]....
        /*0424*/ 	.word	0x0500000f


	//   ....[209]....
        /*0428*/ 	.word	0x0500000f


	//   ....[210]....
        /*042c*/ 	.word	0x0500000f


	//   ....[211]....
        /*0430*/ 	.word	0x0500000f


	//   ....[212]....
        /*0434*/ 	.word	0x0500000f


	//   ....[213]....
        /*0438*/ 	.word	0x0500000f


	//   ....[214]....
        /*043c*/ 	.word	0x0500000f


	//   ....[215]....
        /*0440*/ 	.word	0x0500000f


	//   ....[216]....
        /*0444*/ 	.word	0x0500000f


	//   ....[217]....
        /*0448*/ 	.word	0x0500000f


	//   ....[218]....
        /*044c*/ 	.word	0x0500000f


	//   ....[219]....
        /*0450*/ 	.word	0x0500000f


	//   ....[220]....
        /*0454*/ 	.word	0x0500000f


	//   ....[221]....
        /*0458*/ 	.word	0x0500000f


	//   ....[222]....
        /*045c*/ 	.word	0x0500000f


	//   ....[223]....
        /*0460*/ 	.word	0x0500000f


	//   ....[224]....
        /*0464*/ 	.word	0x0500000f


	//   ....[225]....
        /*0468*/ 	.word	0x0500000f


	//   ....[226]....
        /*046c*/ 	.word	0x0500000f


	//   ....[227]....
        /*0470*/ 	.word	0x0500000f


	//   ....[228]....
        /*0474*/ 	.word	0x0500000f


	//   ....[229]....
        /*0478*/ 	.word	0x0500000f


	//   ....[230]....
        /*047c*/ 	.word	0x0500000f


	//   ....[231]....
        /*0480*/ 	.word	0x0500000f


	//   ....[232]....
        /*0484*/ 	.word	0x0500000f


	//   ....[233]....
        /*0488*/ 	.word	0x0500000f


	//----- nvinfo : EIATTR_COOP_GROUP_INSTR_OFFSETS
	.align		4
.L_379:
        /*048c*/ 	.byte	0x04, 0x28
        /*048e*/ 	.short	(.L_381 - .L_380)


	//   ....[0]....
.L_380:
        /*0490*/ 	.word	0x00000080


	//   ....[1]....
        /*0494*/ 	.word	0x00000090


	//   ....[2]....
        /*0498*/ 	.word	0x000002d0


	//   ....[3]....
        /*049c*/ 	.word	0x00000430


	//   ....[4]....
        /*04a0*/ 	.word	0x00000550


	//   ....[5]....
        /*04a4*/ 	.word	0x000006b0


	//   ....[6]....
        /*04a8*/ 	.word	0x00001a80


	//   ....[7]....
        /*04ac*/ 	.word	0x000023d0


	//   ....[8]....
        /*04b0*/ 	.word	0x00002a20


	//   ....[9]....
        /*04b4*/ 	.word	0x00003850


	//   ....[10]....
        /*04b8*/ 	.word	0x00003910


	//   ....[11]....
        /*04bc*/ 	.word	0x00003da0


	//   ....[12]....
        /*04c0*/ 	.word	0x00003e70


	//   ....[13]....
        /*04c4*/ 	.word	0x00005340


	//   ....[14]....
        /*04c8*/ 	.word	0x000058f0


	//   ....[15]....
        /*04cc*/ 	.word	0x000066c0


	//   ....[16]....
        /*04d0*/ 	.word	0x000067e0


	//   ....[17]....
        /*04d4*/ 	.word	0x00006fc0


	//   ....[18]....
        /*04d8*/ 	.word	0x00007190


	//   ....[19]....
        /*04dc*/ 	.word	0x00008f10


	//   ....[20]....
        /*04e0*/ 	.word	0x00008f90


	//   ....[21]....
        /*04e4*/ 	.word	0x00009430


	//   ....[22]....
        /*04e8*/ 	.word	0x000095f0


	//   ....[23]....
        /*04ec*/ 	.word	0x0000af70


	//   ....[24]....
        /*04f0*/ 	.word	0x0000b510


	//   ....[25]....
        /*04f4*/ 	.word	0x0000c2e0


	//   ....[26]....
        /*04f8*/ 	.word	0x0000c400


	//   ....[27]....
        /*04fc*/ 	.word	0x0000caf0


	//   ....[28]....
        /*0500*/ 	.word	0x0000ccc0


	//   ....[29]....
        /*0504*/ 	.word	0x0000df30


	//   ....[30]....
        /*0508*/ 	.word	0x0000df70


	//   ....[31]....
        /*050c*/ 	.word	0x0000e020


	//   ....[32]....
        /*0510*/ 	.word	0x0000e080


	//   ....[33]....
        /*0514*/ 	.word	0x0000fa50


	//   ....[34]....
        /*0518*/ 	.word	0x0000fa90


	//   ....[35]....
        /*051c*/ 	.word	0x0000fad0


	//   ....[36]....
        /*0520*/ 	.word	0x0000fb00


	//   ....[37]....
        /*0524*/ 	.word	0x000103a0


	//   ....[38]....
        /*0528*/ 	.word	0x000103d0


	//   ....[39]....
        /*052c*/ 	.word	0x00010510


	//   ....[40]....
        /*0530*/ 	.word	0x00010530


	//   ....[41]....
        /*0534*/ 	.word	0x00010670


	//   ....[42]....
        /*0538*/ 	.word	0x00010690


	//   ....[43]....
        /*053c*/ 	.word	0x000107e0


	//   ....[44]....
        /*0540*/ 	.word	0x00010800


	//   ....[45]....
        /*0544*/ 	.word	0x00011130


	//   ....[46]....
        /*0548*/ 	.word	0x00011160


	//   ....[47]....
        /*054c*/ 	.word	0x000112b0


	//   ....[48]....
        /*0550*/ 	.word	0x000112d0


	//   ....[49]....
        /*0554*/ 	.word	0x00011410


	//   ....[50]....
        /*0558*/ 	.word	0x00011430


	//   ....[51]....
        /*055c*/ 	.word	0x00011580


	//   ....[52]....
        /*0560*/ 	.word	0x000115a0


	//   ....[53]....
        /*0564*/ 	.word	0x00011780


	//   ....[54]....
        /*0568*/ 	.word	0x00011930


	//   ....[55]....
        /*056c*/ 	.word	0x00011960


	//   ....[56]....
        /*0570*/ 	.word	0x00011990


	//   ....[57]....
        /*0574*/ 	.word	0x000119c0


	//   ....[58]....
        /*0578*/ 	.word	0x000119f0


	//   ....[59]....
        /*057c*/ 	.word	0x00011a20


	//   ....[60]....
        /*0580*/ 	.word	0x00011b70


	//   ....[61]....
        /*0584*/ 	.word	0x00011ba0


	//   ....[62]....
        /*0588*/ 	.word	0x00011bd0


	//   ....[63]....
        /*058c*/ 	.word	0x00011c00


	//   ....[64]....
        /*0590*/ 	.word	0x00011c30


	//   ....[65]....
        /*0594*/ 	.word	0x00011c60


	//   ....[66]....
        /*0598*/ 	.word	0x00011cf0


	//   ....[67]....
        /*059c*/ 	.word	0x00011d50


	//   ....[68]....
        /*05a0*/ 	.word	0x00011de0


	//   ....[69]....
        /*05a4*/ 	.word	0x00013880


	//   ....[70]....
        /*05a8*/ 	.word	0x000138a0


	//   ....[71]....
        /*05ac*/ 	.word	0x00013930


	//   ....[72]....
        /*05b0*/ 	.word	0x00013950


	//   ....[73]....
        /*05b4*/ 	.word	0x000139d0


	//   ....[74]....
        /*05b8*/ 	.word	0x000139f0


	//   ....[75]....
        /*05bc*/ 	.word	0x00013a70


	//   ....[76]....
        /*05c0*/ 	.word	0x00013a90


	//   ....[77]....
        /*05c4*/ 	.word	0x00013b10


	//   ....[78]....
        /*05c8*/ 	.word	0x00013b30


	//   ....[79]....
        /*05cc*/ 	.word	0x00013b40


	//   ....[80]....
        /*05d0*/ 	.word	0x00013b50


	//   ....[81]....
        /*05d4*/ 	.word	0x00014280


	//   ....[82]....
        /*05d8*/ 	.word	0x000142b0


	//   ....[83]....
        /*05dc*/ 	.word	0x00014370


	//   ....[84]....
        /*05e0*/ 	.word	0x00014380


	//   ....[85]....
        /*05e4*/ 	.word	0x00014410


	//   ....[86]....
        /*05e8*/ 	.word	0x00014420


	//   ....[87]....
        /*05ec*/ 	.word	0x000144b0


	//   ....[88]....
        /*05f0*/ 	.word	0x000144c0


	//   ....[89]....
        /*05f4*/ 	.word	0x00014550


	//   ....[90]....
        /*05f8*/ 	.word	0x00014560


	//   ....[91]....
        /*05fc*/ 	.word	0x000145f0


	//   ....[92]....
        /*0600*/ 	.word	0x00014600


	//   ....[93]....
        /*0604*/ 	.word	0x00014680


	//   ....[94]....
        /*0608*/ 	.word	0x00014690


	//   ....[95]....
        /*060c*/ 	.word	0x000146a0


	//   ....[96]....
        /*0610*/ 	.word	0x000146b0


	//   ....[97]....
        /*0614*/ 	.word	0x00014bc0


	//   ....[98]....
        /*0618*/ 	.word	0x00014be0


	//   ....[99]....
        /*061c*/ 	.word	0x00014c30


	//   ....[100]....
        /*0620*/ 	.word	0x00014cf0


	//   ....[101]....
        /*0624*/ 	.word	0x00014d00


	//   ....[102]....
        /*0628*/ 	.word	0x00014d30


	//   ....[103]....
        /*062c*/ 	.word	0x00014dc0


	//   ....[104]....
        /*0630*/ 	.word	0x00014e70


	//   ....[105]....
        /*0634*/ 	.word	0x00014e80


	//   ....[106]....
        /*0638*/ 	.word	0x00014eb0


	//   ....[107]....
        /*063c*/ 	.word	0x00014ec0


	//   ....[108]....
        /*0640*/ 	.word	0x00014f50


	//   ....[109]....
        /*0644*/ 	.word	0x00015690


	//   ....[110]....
        /*0648*/ 	.word	0x000156b0


	//   ....[111]....
        /*064c*/ 	.word	0x00015700


	//   ....[112]....
        /*0650*/ 	.word	0x00015710


	//   ....[113]....
        /*0654*/ 	.word	0x00015750


	//   ....[114]....
        /*0658*/ 	.word	0x00015760


	//   ....[115]....
        /*065c*/ 	.word	0x000157a0


	//   ....[116]....
        /*0660*/ 	.word	0x000157b0


	//   ....[117]....
        /*0664*/ 	.word	0x000157f0


	//   ....[118]....
        /*0668*/ 	.word	0x00015800


	//   ....[119]....
        /*066c*/ 	.word	0x00015810


	//   ....[120]....
        /*0670*/ 	.word	0x00015850


	//   ....[121]....
        /*0674*/ 	.word	0x00015b90


	//   ....[122]....
        /*0678*/ 	.word	0x00015bb0


	//   ....[123]....
        /*067c*/ 	.word	0x00015bc0


	//   ....[124]....
        /*0680*/ 	.word	0x00015bd0


	//   ....[125]....
        /*0684*/ 	.word	0x00015bf0


	//   ....[126]....
        /*0688*/ 	.word	0x00015c60


	//   ....[127]....
        /*068c*/ 	.word	0x00015cd0


	//   ....[128]....
        /*0690*/ 	.word	0x00015cf0


	//   ....[129]....
        /*0694*/ 	.word	0x00015d00


	//   ....[130]....
        /*0698*/ 	.word	0x00015d60


	//   ....[131]....
        /*069c*/ 	.word	0x00015d80


	//   ....[132]....
        /*06a0*/ 	.word	0x00015de0


	//   ....[133]....
        /*06a4*/ 	.word	0x000162e0


	//   ....[134]....
        /*06a8*/ 	.word	0x00016310


	//   ....[135]....
        /*06ac*/ 	.word	0x00016340


	//   ....[136]....
        /*06b0*/ 	.word	0x00016370


	//   ....[137]....
        /*06b4*/ 	.word	0x000163a0


	//   ....[138]....
        /*06b8*/ 	.word	0x000163d0


	//   ....[139]....
        /*06bc*/ 	.word	0x00016400


	//   ....[140]....
        /*06c0*/ 	.word	0x00016430


	//   ....[141]....
        /*06c4*/ 	.word	0x000165b0


	//   ....[142]....
        /*06c8*/ 	.word	0x000165e0


	//   ....[143]....
        /*06cc*/ 	.word	0x00016610


	//   ....[144]....
        /*06d0*/ 	.word	0x00016640


	//   ....[145]....
        /*06d4*/ 	.word	0x00016670


	//   ....[146]....
        /*06d8*/ 	.word	0x000166a0


	//   ....[147]....
        /*06dc*/ 	.word	0x00016760


	//   ....[148]....
        /*06e0*/ 	.word	0x00016780


	//   ....[149]....
        /*06e4*/ 	.word	0x000167f0


	//   ....[150]....
        /*06e8*/ 	.word	0x00016e90


	//   ....[151]....
        /*06ec*/ 	.word	0x000174f0


	//   ....[152]....
        /*06f0*/ 	.word	0x000175e0


	//   ....[153]....
        /*06f4*/ 	.word	0x00017680


	//   ....[154]....
        /*06f8*/ 	.word	0x000176e0


	//   ....[155]....
        /*06fc*/ 	.word	0x000177d0


	//   ....[156]....
        /*0700*/ 	.word	0x00017840


	//   ....[157]....
        /*0704*/ 	.word	0x00017930


	//   ....[158]....
        /*0708*/ 	.word	0x000179a0


	//   ....[159]....
        /*070c*/ 	.word	0x00017a90


	//   ....[160]....
        /*0710*/ 	.word	0x00017b00


	//   ....[161]....
        /*0714*/ 	.word	0x00017bf0


	//   ....[162]....
        /*0718*/ 	.word	0x00017c60


	//   ....[163]....
        /*071c*/ 	.word	0x00017d00


	//   ....[164]....
        /*0720*/ 	.word	0x00017df0


	//   ....[165]....
        /*0724*/ 	.word	0x00017e60


	//   ....[166]....
        /*0728*/ 	.word	0x00017ec0


	//   ....[167]....
        /*072c*/ 	.word	0x00017fb0


	//   ....[168]....
        /*0730*/ 	.word	0x00018010


	//   ....[169]....
        /*0734*/ 	.word	0x00018110


	//   ....[170]....
        /*0738*/ 	.word	0x00018170


	//   ....[171]....
        /*073c*/ 	.word	0x00018270


	//   ....[172]....
        /*0740*/ 	.word	0x000182d0


	//   ....[173]....
        /*0744*/ 	.word	0x000183d0


	//   ....[174]....
        /*0748*/ 	.word	0x00018430


	//   ....[175]....
        /*074c*/ 	.word	0x00018530


	//   ....[176]....
        /*0750*/ 	.word	0x00018590


	//   ....[177]....
        /*0754*/ 	.word	0x00018690


	//   ....[178]....
        /*0758*/ 	.word	0x000186f0


	//   ....[179]....
        /*075c*/ 	.word	0x00018790


	//   ....[180]....
        /*0760*/ 	.word	0x00018910


	//   ....[181]....
        /*0764*/ 	.word	0x000189f0


	//   ....[182]....
        /*0768*/ 	.word	0x00018a80


	//   ....[183]....
        /*076c*/ 	.word	0x00018b90


	//   ....[184]....
        /*0770*/ 	.word	0x00018bf0


	//   ....[185]....
        /*0774*/ 	.word	0x00018d00


	//   ....[186]....
        /*0778*/ 	.word	0x00018d60


	//   ....[187]....
        /*077c*/ 	.word	0x00018e70


	//   ....[188]....
        /*0780*/ 	.word	0x00018ed0


	//   ....[189]....
        /*0784*/ 	.word	0x00018fe0


	//   ....[190]....
        /*0788*/ 	.word	0x00019040


	//   ....[191]....
        /*078c*/ 	.word	0x00019100


	//   ....[192]....
        /*0790*/ 	.word	0x00019260


	//   ....[193]....
        /*0794*/ 	.word	0x00019300


	//   ....[194]....
        /*0798*/ 	.word	0x00019360


	//   ....[195]....
        /*079c*/ 	.word	0x00019410


	//   ....[196]....
        /*07a0*/ 	.word	0x00019470


	//   ....[197]....
        /*07a4*/ 	.word	0x00019520


	//   ....[198]....
        /*07a8*/ 	.word	0x00019580


	//   ....[199]....
        /*07ac*/ 	.word	0x00019630


	//   ....[200]....
        /*07b0*/ 	.word	0x00019690


	//   ....[201]....
        /*07b4*/ 	.word	0x00019740


	//   ....[202]....
        /*07b8*/ 	.word	0x000197a0


	//   ....[203]....
        /*07bc*/ 	.word	0x00019850


	//   ....[204]....
        /*07c0*/ 	.word	0x00019940


	//   ....[205]....
        /*07c4*/ 	.word	0x000199e0


	//   ....[206]....
        /*07c8*/ 	.word	0x00019a40


	//   ....[207]....
        /*07cc*/ 	.word	0x00019b10


	//   ....[208]....
        /*07d0*/ 	.word	0x00019b70


	//   ....[209]....
        /*07d4*/ 	.word	0x00019c40


	//   ....[210]....
        /*07d8*/ 	.word	0x00019ca0


	//   ....[211]....
        /*07dc*/ 	.word	0x00019d70


	//   ....[212]....
        /*07e0*/ 	.word	0x00019dd0


	//   ....[213]....
        /*07e4*/ 	.word	0x00019ea0


	//   ....[214]....
        /*07e8*/ 	.word	0x00019f00


	//   ....[215]....
        /*07ec*/ 	.word	0x00019fd0


	//   ....[216]....
        /*07f0*/ 	.word	0x0001a060


	//   ....[217]....
        /*07f4*/ 	.word	0x0001a100


	//   ....[218]....
        /*07f8*/ 	.word	0x0001a220


	//   ....[219]....
        /*07fc*/ 	.word	0x0001a290


	//   ....[220]....
        /*0800*/ 	.word	0x0001a300


	//   ....[221]....
        /*0804*/ 	.word	0x0001a370


	//   ....[222]....
        /*0808*/ 	.word	0x0001a3e0


	//   ....[223]....
        /*080c*/ 	.word	0x0001a460


	//   ....[224]....
        /*0810*/ 	.word	0x0001a4f0


	//   ....[225]....
        /*0814*/ 	.word	0x0001a580


	//   ....[226]....
        /*0818*/ 	.word	0x0001a5f0


	//   ....[227]....
        /*081c*/ 	.word	0x0001a660


	//   ....[228]....
        /*0820*/ 	.word	0x0001a6d0


	//   ....[229]....
        /*0824*/ 	.word	0x0001a750


	//   ....[230]....
        /*0828*/ 	.word	0x0001a7c0


	//   ....[231]....
        /*082c*/ 	.word	0x0001a860


	//   ....[232]....
        /*0830*/ 	.word	0x0001a8f0


	//   ....[233]....
        /*0834*/ 	.word	0x0001aa10


	//----- nvinfo : EIATTR_REG_RECONFIG
	.align		4
.L_381:
        /*0838*/ 	.byte	0x01, 0x54
	.zero		2


	//----- nvinfo : EIATTR_SYSCALL_OFFSETS
	.align		4
        /*083c*/ 	.byte	0x04, 0x46
        /*083e*/ 	.short	(.L_383 - .L_382)


	//   ....[0]....
.L_382:
        /*0840*/ 	.word	0x00001c60


	//   ....[1]....
        /*0844*/ 	.word	0x00012ec0


	//   ....[2]....
        /*0848*/ 	.word	0x00013010


	//   ....[3]....
        /*084c*/ 	.word	0x00013100


	//   ....[4]....
        /*0850*/ 	.word	0x00013e70


	//----- nvinfo : EIATTR_MBARRIER_INSTR_OFFSETS
	.align		4
.L_383:
        /*0854*/ 	.byte	0x04, 0x39
        /*0856*/ 	.short	(.L_385 - .L_384)


	//   ....[0]....
.L_384:
        /*0858*/ 	.word	0x00000180
        /*085c*/ 	.word	0x000000ff
        /*0860*/ 	.word	0x00022800
        /*0864*/ 	.short	0x0100
        /*0866*/ 	.byte	0x08
	.zero		1


	//   ....[1]....
        /*0868*/ 	.word	0x00000190
        /*086c*/ 	.word	0x000000ff
        /*0870*/ 	.word	0x00022820
        /*0874*/ 	.short	0x0100
        /*0876*/ 	.byte	0x08
	.zero		1


	//   ....[2]....
        /*0878*/ 	.word	0x00000280
        /*087c*/ 	.word	0x000000ff
        /*0880*/ 	.word	0x00022830
        /*0884*/ 	.short	0x0100
        /*0886*/ 	.byte	0x08
	.zero		1


	//   ....[3]....
        /*0888*/ 	.word	0x00000290
        /*088c*/ 	.word	0x000000ff
        /*0890*/ 	.word	0x00022840
        /*0894*/ 	.short	0x0100
        /*0896*/ 	.byte	0x08
	.zero		1


	//   ....[4]....
        /*0898*/ 	.word	0x000002a0
        /*089c*/ 	.word	0x000000ff
        /*08a0*/ 	.word	0x00022838
        /*08a4*/ 	.short	0x0100
        /*08a6*/ 	.byte	0x08
	.zero		1


	//   ....[5]....
        /*08a8*/ 	.word	0x000002b0
        /*08ac*/ 	.word	0x000000ff
        /*08b0*/ 	.word	0x00022848
        /*08b4*/ 	.short	0x0100
        /*08b6*/ 	.byte	0x08
	.zero		1


	//   ....[6]....
        /*08b8*/ 	.word	0x000003e0
        /*08bc*/ 	.word	0x000000ff
        /*08c0*/ 	.word	0x00022850
        /*08c4*/ 	.short	0x0100
        /*08c6*/ 	.byte	0x08
	.zero		1


	//   ....[7]....
        /*08c8*/ 	.word	0x000003f0
        /*08cc*/ 	.word	0x000000ff
        /*08d0*/ 	.word	0x00022860
        /*08d4*/ 	.short	0x0100
        /*08d6*/ 	.byte	0x08
	.zero		1


	//   ....[8]....
        /*08d8*/ 	.word	0x00000400
        /*08dc*/ 	.word	0x000000ff
        /*08e0*/ 	.word	0x00022858
        /*08e4*/ 	.short	0x0100
        /*08e6*/ 	.byte	0x08
	.zero		1


	//   ....[9]....
        /*08e8*/ 	.word	0x00000410
        /*08ec*/ 	.word	0x000000ff
        /*08f0*/ 	.word	0x00022868
        /*08f4*/ 	.short	0x0100
        /*08f6*/ 	.byte	0x08
	.zero		1


	//   ....[10]....
        /*08f8*/ 	.word	0x00000500
        /*08fc*/ 	.word	0x000000ff
        /*0900*/ 	.word	0x00022870
        /*0904*/ 	.short	0x0100
        /*0906*/ 	.byte	0x06
	.zero		1


	//   ....[11]....
        /*0908*/ 	.word	0x00000510
        /*090c*/ 	.word	0x000000ff
        /*0910*/ 	.word	0x00022880
        /*0914*/ 	.short	0x0100
        /*0916*/ 	.byte	0x06
	.zero		1


	//   ....[12]....
        /*0918*/ 	.word	0x00000520
        /*091c*/ 	.word	0x000000ff
        /*0920*/ 	.word	0x00022878
        /*0924*/ 	.short	0x0100
        /*0926*/ 	.byte	0x06
	.zero		1


	//   ....[13]....
        /*0928*/ 	.word	0x00000530
        /*092c*/ 	.word	0x000000ff
        /*0930*/ 	.word	0x00022888
        /*0934*/ 	.short	0x0100
        /*0936*/ 	.byte	0x06
	.zero		1


	//   ....[14]....
        /*0938*/ 	.word	0x00000660
        /*093c*/ 	.word	0x000000ff
        /*0940*/ 	.word	0x00022890
        /*0944*/ 	.short	0x0100
        /*0946*/ 	.byte	0x08
	.zero		1


	//   ....[15]....
        /*0948*/ 	.word	0x00000670
        /*094c*/ 	.word	0x000000ff
        /*0950*/ 	.word	0x000228a0
        /*0954*/ 	.short	0x0100
        /*0956*/ 	.byte	0x08
	.zero		1


	//   ....[16]....
        /*0958*/ 	.word	0x00000680
        /*095c*/ 	.word	0x000000ff
        /*0960*/ 	.word	0x00022898
        /*0964*/ 	.short	0x0100
        /*0966*/ 	.byte	0x08
	.zero		1


	//   ....[17]....
        /*0968*/ 	.word	0x00000690
        /*096c*/ 	.word	0x000000ff
        /*0970*/ 	.word	0x000228a8
        /*0974*/ 	.short	0x0100
        /*0976*/ 	.byte	0x08
	.zero		1


	//   ....[18]....
        /*0978*/ 	.word	0x000007d0
        /*097c*/ 	.word	0x000000ff
        /*0980*/ 	.word	0x000228b0
        /*0984*/ 	.short	0x0100
        /*0986*/ 	.byte	0x08
	.zero		1


	//   ....[19]....
        /*0988*/ 	.word	0x000007e0
        /*098c*/ 	.word	0x000000ff
        /*0990*/ 	.word	0x000228c0
        /*0994*/ 	.short	0x0100
        /*0996*/ 	.byte	0x08
	.zero		1


	//   ....[20]....
        /*0998*/ 	.word	0x000007f0
        /*099c*/ 	.word	0x000000ff
        /*09a0*/ 	.word	0x000228b8
        /*09a4*/ 	.short	0x0100
        /*09a6*/ 	.byte	0x08
	.zero		1


	//   ....[21]....
        /*09a8*/ 	.word	0x00000800
        /*09ac*/ 	.word	0x000000ff
        /*09b0*/ 	.word	0x000228c8
        /*09b4*/ 	.short	0x0100
        /*09b6*/ 	.byte	0x08
	.zero		1


	//   ....[22]....
        /*09b8*/ 	.word	0x00001d10
        /*09bc*/ 	.word	0x00000006
        /*09c0*/ 	.word	0x00022800
        /*09c4*/ 	.short	0x010a
        /*09c6*/ 	.byte	0x3f
	.zero		1


	//   ....[23]....
        /*09c8*/ 	.word	0x00001de0
        /*09cc*/ 	.word	0x000000ff
        /*09d0*/ 	.word	0x00022830
        /*09d4*/ 	.short	0x010a
        /*09d6*/ 	.byte	0x18
	.zero		1


	//   ....[24]....
        /*09d8*/ 	.word	0x00001e20
        /*09dc*/ 	.word	0x000000ff
        /*09e0*/ 	.word	0x00022830
        /*09e4*/ 	.short	0x010a
        /*09e6*/ 	.byte	0x18
	.zero		1


	//   ....[25]....
        /*09e8*/ 	.word	0x000024e0
        /*09ec*/ 	.word	0x000000ff
        /*09f0*/ 	.word	0x00000000
        /*09f4*/ 	.short	0x0101
        /*09f6*/ 	.byte	0x05
	.zero		1


	//   ....[26]....
        /*09f8*/ 	.word	0x00004700
        /*09fc*/ 	.word	0x000000ff
        /*0a00*/ 	.word	0x00022850
        /*0a04*/ 	.short	0x010a
        /*0a06*/ 	.byte	0x18
	.zero		1


	//   ....[27]....
        /*0a08*/ 	.word	0x00004740
        /*0a0c*/ 	.word	0x000000ff
        /*0a10*/ 	.word	0x00022850
        /*0a14*/ 	.short	0x010a
        /*0a16*/ 	.byte	0x18
	.zero		1


	//   ....[28]....
        /*0a18*/ 	.word	0x00004a90
        /*0a1c*/ 	.word	0x000000ff
        /*0a20*/ 	.word	0x00000000
        /*0a24*/ 	.short	0x0101
        /*0a26*/ 	.byte	0x18
	.zero		1


	//   ....[29]....
        /*0a28*/ 	.word	0x00004e20
        /*0a2c*/ 	.word	0x000000ff
        /*0a30*/ 	.word	0x00022830
        /*0a34*/ 	.short	0x010a
        /*0a36*/ 	.byte	0x18
	.zero		1


	//   ....[30]....
        /*0a38*/ 	.word	0x00004e60
        /*0a3c*/ 	.word	0x000000ff
        /*0a40*/ 	.word	0x00022830
        /*0a44*/ 	.short	0x010a
        /*0a46*/ 	.byte	0x18
	.zero		1


	//   ....[31]....
        /*0a48*/ 	.word	0x00005410
        /*0a4c*/ 	.word	0x000000ff
        /*0a50*/ 	.word	0x00000000
        /*0a54*/ 	.short	0x0101
        /*0a56*/ 	.byte	0x0a
	.zero		1


	//   ....[32]....
        /*0a58*/ 	.word	0x00007fb0
        /*0a5c*/ 	.word	0x000000ff
        /*0a60*/ 	.word	0x00022850
        /*0a64*/ 	.short	0x010a
        /*0a66*/ 	.byte	0x18
	.zero		1


	//   ....[33]....
        /*0a68*/ 	.word	0x00008000
        /*0a6c*/ 	.word	0x000000ff
        /*0a70*/ 	.word	0x00022850
        /*0a74*/ 	.short	0x010a
        /*0a76*/ 	.byte	0x18
	.zero		1


	//   ....[34]....
        /*0a78*/ 	.word	0x000082f0
        /*0a7c*/ 	.word	0x000000ff
        /*0a80*/ 	.word	0x00000000
        /*0a84*/ 	.short	0x0101
        /*0a86*/ 	.byte	0x18
	.zero		1


	//   ....[35]....
        /*0a88*/ 	.word	0x000086d0
        /*0a8c*/ 	.word	0x000000ff
        /*0a90*/ 	.word	0x00022830
        /*0a94*/ 	.short	0x010a
        /*0a96*/ 	.byte	0x1b
	.zero		1


	//   ....[36]....
        /*0a98*/ 	.word	0x00008710
        /*0a9c*/ 	.word	0x000000ff
        /*0aa0*/ 	.word	0x00022830
        /*0aa4*/ 	.short	0x010a
        /*0aa6*/ 	.byte	0x1b
	.zero		1


	//   ....[37]....
        /*0aa8*/ 	.word	0x00008c70
        /*0aac*/ 	.word	0x000000ff
        /*0ab0*/ 	.word	0x00000000
        /*0ab4*/ 	.short	0x0101
        /*0ab6*/ 	.byte	0x06
	.zero		1


	//   ....[38]....
        /*0ab8*/ 	.word	0x0000a5b0
        /*0abc*/ 	.word	0x000000ff
        /*0ac0*/ 	.word	0x00022850
        /*0ac4*/ 	.short	0x010a
        /*0ac6*/ 	.byte	0x1b
	.zero		1


	//   ....[39]....
        /*0ac8*/ 	.word	0x0000a600
        /*0acc*/ 	.word	0x000000ff
        /*0ad0*/ 	.word	0x00022850
        /*0ad4*/ 	.short	0x010a
        /*0ad6*/ 	.byte	0x1b
	.zero		1


	//   ....[40]....
        /*0ad8*/ 	.word	0x0000a8d0
        /*0adc*/ 	.word	0x000000ff
        /*0ae0*/ 	.word	0x00000000
        /*0ae4*/ 	.short	0x0101
        /*0ae6*/ 	.byte	0x1b
	.zero		1


	//   ....[41]....
        /*0ae8*/ 	.word	0x0000aa50
        /*0aec*/ 	.word	0x000000ff
        /*0af0*/ 	.word	0x00022830
        /*0af4*/ 	.short	0x010a
        /*0af6*/ 	.byte	0x19
	.zero		1


	//   ....[42]....
        /*0af8*/ 	.word	0x0000aa90
        /*0afc*/ 	.word	0x000000ff
        /*0b00*/ 	.word	0x00022830
        /*0b04*/ 	.short	0x010a
        /*0b06*/ 	.byte	0x19
	.zero		1


	//   ....[43]....
        /*0b08*/ 	.word	0x0000b030
        /*0b0c*/ 	.word	0x000000ff
        /*0b10*/ 	.word	0x00000000
        /*0b14*/ 	.short	0x0101
        /*0b16*/ 	.byte	0x06
	.zero		1


	//   ....[44]....
        /*0b18*/ 	.word	0x0000dbd0
        /*0b1c*/ 	.word	0x000000ff
        /*0b20*/ 	.word	0x00022850
        /*0b24*/ 	.short	0x010a
        /*0b26*/ 	.byte	0x19
	.zero		1


	//   ....[45]....
        /*0b28*/ 	.word	0x0000dc20
        /*0b2c*/ 	.word	0x000000ff
        /*0b30*/ 	.word	0x00022850
        /*0b34*/ 	.short	0x010a
        /*0b36*/ 	.byte	0x19
	.zero		1


	//   ....[46]....
        /*0b38*/ 	.word	0x0000df10
        /*0b3c*/ 	.word	0x000000ff
        /*0b40*/ 	.word	0x00000000
        /*0b44*/ 	.short	0x0101
        /*0b46*/ 	.byte	0x19
	.zero		1


	//   ....[47]....
        /*0b48*/ 	.word	0x00010390
        /*0b4c*/ 	.word	0x00000011
        /*0b50*/ 	.word	0x00000000
        /*0b54*/ 	.short	0x0101
        /*0b56*/ 	.byte	0x3f
	.zero		1


	//   ....[48]....
        /*0b58*/ 	.word	0x00013600
        /*0b5c*/ 	.word	0x00000013
        /*0b60*/ 	.word	0x00022840
        /*0b64*/ 	.short	0x010a
        /*0b66*/ 	.byte	0x3f
	.zero		1


	//   ....[49]....
        /*0b68*/ 	.word	0x00013c50
        /*0b6c*/ 	.word	0x00000013
        /*0b70*/ 	.word	0x00022830
        /*0b74*/ 	.short	0x0107
        /*0b76*/ 	.byte	0x3f
	.zero		1


	//   ....[50]....
        /*0b78*/ 	.word	0x00013d20
        /*0b7c*/ 	.word	0x00000013
        /*0b80*/ 	.word	0x00022830
        /*0b84*/ 	.short	0x0101
        /*0b86*/ 	.byte	0x3f
	.zero		1


	//   ....[51]....
        /*0b88*/ 	.word	0x000147b0
        /*0b8c*/ 	.word	0x00000011
        /*0b90*/ 	.word	0x00022800
        /*0b94*/ 	.short	0x0107
        /*0b96*/ 	.byte	0x3f
	.zero		1


	//   ....[52]....
        /*0b98*/ 	.word	0x000148a0
        /*0b9c*/ 	.word	0x00000011
        /*0ba0*/ 	.word	0x00022800
        /*0ba4*/ 	.short	0x0101
        /*0ba6*/ 	.byte	0x3f
	.zero		1


	//   ....[53]....
        /*0ba8*/ 	.word	0x000148c0
        /*0bac*/ 	.word	0x00000011
        /*0bb0*/ 	.word	0x00022820
        /*0bb4*/ 	.short	0x010a
        /*0bb6*/ 	.byte	0x3f
	.zero		1


	//   ....[54]....
        /*0bb8*/ 	.word	0x00014950
        /*0bbc*/ 	.word	0x00000013
        /*0bc0*/ 	.word	0x00022860
        /*0bc4*/ 	.short	0x010a
        /*0bc6*/ 	.byte	0x3f
	.zero		1


	//   ....[55]....
        /*0bc8*/ 	.word	0x000150d0
        /*0bcc*/ 	.word	0x00000013
        /*0bd0*/ 	.word	0x00022850
        /*0bd4*/ 	.short	0x0107
        /*0bd6*/ 	.byte	0x3f
	.zero		1


	//   ....[56]....
        /*0bd8*/ 	.word	0x000151a0
        /*0bdc*/ 	.word	0x00000013
        /*0be0*/ 	.word	0x00022850
        /*0be4*/ 	.short	0x0101
        /*0be6*/ 	.byte	0x3f
	.zero		1


	//   ....[57]....
        /*0be8*/ 	.word	0x000154f0
        /*0bec*/ 	.word	0x00000006
        /*0bf0*/ 	.word	0x00022840
        /*0bf4*/ 	.short	0x010a
        /*0bf6*/ 	.byte	0x3f
	.zero		1


	//   ....[58]....
        /*0bf8*/ 	.word	0x000158d0
        /*0bfc*/ 	.word	0x00000006
        /*0c00*/ 	.word	0x00022830
        /*0c04*/ 	.short	0x0107
        /*0c06*/ 	.byte	0x3f
	.zero		1


	//   ....[59]....
        /*0c08*/ 	.word	0x00015990
        /*0c0c*/ 	.word	0x00000006
        /*0c10*/ 	.word	0x00022830
        /*0c14*/ 	.short	0x0101
        /*0c16*/ 	.byte	0x3f
	.zero		1


	//   ....[60]....
        /*0c18*/ 	.word	0x000159c0
        /*0c1c*/ 	.word	0x00000006
        /*0c20*/ 	.word	0x00022860
        /*0c24*/ 	.short	0x010a
        /*0c26*/ 	.byte	0x3f
	.zero		1


	//   ....[61]....
        /*0c28*/ 	.word	0x00015ee0
        /*0c2c*/ 	.word	0x00000006
        /*0c30*/ 	.word	0x00022850
        /*0c34*/ 	.short	0x0107
        /*0c36*/ 	.byte	0x3f
	.zero		1


	//   ....[62]....
        /*0c38*/ 	.word	0x00015fa0
        /*0c3c*/ 	.word	0x00000006
        /*0c40*/ 	.word	0x00022850
        /*0c44*/ 	.short	0x0101
        /*0c46*/ 	.byte	0x3f
	.zero		1


	//   ....[63]....
        /*0c48*/ 	.word	0x00016e10
        /*0c4c*/ 	.word	0x00000007
        /*0c50*/ 	.word	0x00022820
        /*0c54*/ 	.short	0x010a
        /*0c56*/ 	.byte	0x3f
	.zero		1


	//   ....[64]....
        /*0c58*/ 	.word	0x00016f90
        /*0c5c*/ 	.word	0x00000005
        /*0c60*/ 	.word	0x00022840
        /*0c64*/ 	.short	0x010a
        /*0c66*/ 	.byte	0x3f
	.zero		1


	//   ....[65]....
        /*0c68*/ 	.word	0x00017030
        /*0c6c*/ 	.word	0x00000003
        /*0c70*/ 	.word	0x00022840
        /*0c74*/ 	.short	0x010a
        /*0c76*/ 	.byte	0x3f
	.zero		1


	//   ....[66]....
        /*0c78*/ 	.word	0x00017070
        /*0c7c*/ 	.word	0x00000005
        /*0c80*/ 	.word	0x00022860
        /*0c84*/ 	.short	0x010a
        /*0c86*/ 	.byte	0x3f
	.zero		1


	//   ....[67]....
        /*0c88*/ 	.word	0x000170b0
        /*0c8c*/ 	.word	0x00000003
        /*0c90*/ 	.word	0x00022860
        /*0c94*/ 	.short	0x010a
        /*0c96*/ 	.byte	0x3f
	.zero		1


	//   ....[68]....
        /*0c98*/ 	.word	0x00017110
        /*0c9c*/ 	.word	0x00000006
        /*0ca0*/ 	.word	0x00022800
        /*0ca4*/ 	.short	0x010a
        /*0ca6*/ 	.byte	0x3f
	.zero		1


	//   ....[69]....
        /*0ca8*/ 	.word	0x00017170
        /*0cac*/ 	.word	0x00000003
        /*0cb0*/ 	.word	0x00022830
        /*0cb4*/ 	.short	0x010a
        /*0cb6*/ 	.byte	0x3f
	.zero		1


	//   ....[70]....
        /*0cb8*/ 	.word	0x000171d0
        /*0cbc*/ 	.word	0x00000009
        /*0cc0*/ 	.word	0x00022850
        /*0cc4*/ 	.short	0x010a
        /*0cc6*/ 	.byte	0x3f
	.zero		1


	//   ....[71]....
        /*0cc8*/ 	.word	0x00017230
        /*0ccc*/ 	.word	0x00000003
        /*0cd0*/ 	.word	0x00022830
        /*0cd4*/ 	.short	0x010a
        /*0cd6*/ 	.byte	0x3f
	.zero		1


	//   ....[72]....
        /*0cd8*/ 	.word	0x00017290
        /*0cdc*/ 	.word	0x00000009
        /*0ce0*/ 	.word	0x00022850
        /*0ce4*/ 	.short	0x010a
        /*0ce6*/ 	.byte	0x3f
	.zero		1


	//   ....[73]....
        /*0ce8*/ 	.word	0x000172f0
        /*0cec*/ 	.word	0x00000003
        /*0cf0*/ 	.word	0x00022830
        /*0cf4*/ 	.short	0x010a
        /*0cf6*/ 	.byte	0x3f
	.zero		1


	//   ....[74]....
        /*0cf8*/ 	.word	0x00017350
        /*0cfc*/ 	.word	0x00000009
        /*0d00*/ 	.word	0x00022850
        /*0d04*/ 	.short	0x010a
        /*0d06*/ 	.byte	0x3f
	.zero		1


	//   ....[75]....
        /*0d08*/ 	.word	0x000173b0
        /*0d0c*/ 	.word	0x00000003
        /*0d10*/ 	.word	0x00022830
        /*0d14*/ 	.short	0x010a
        /*0d16*/ 	.byte	0x3f
	.zero		1


	//   ....[76]....
        /*0d18*/ 	.word	0x00017410
        /*0d1c*/ 	.word	0x00000009
        /*0d20*/ 	.word	0x00022850
        /*0d24*/ 	.short	0x010a
        /*0d26*/ 	.byte	0x3f
	.zero		1


	//   ....[77]....
        /*0d28*/ 	.word	0x00017530
        /*0d2c*/ 	.word	0x00000013
        /*0d30*/ 	.word	0x00022840
        /*0d34*/ 	.short	0x010a
        /*0d36*/ 	.byte	0x3f
	.zero		1


	//   ....[78]....
        /*0d38*/ 	.word	0x00018810
        /*0d3c*/ 	.word	0x00000011
        /*0d40*/ 	.word	0x00022820
        /*0d44*/ 	.short	0x010a
        /*0d46*/ 	.byte	0x3f
	.zero		1


	//   ....[79]....
        /*0d48*/ 	.word	0x00018860
        /*0d4c*/ 	.word	0x00000013
        /*0d50*/ 	.word	0x00022860
        /*0d54*/ 	.short	0x010a
        /*0d56*/ 	.byte	0x3f
	.zero		1


	//   ....[80]....
        /*0d58*/ 	.word	0x000191b0
        /*0d5c*/ 	.word	0x00000006
        /*0d60*/ 	.word	0x00022840
        /*0d64*/ 	.short	0x010a
        /*0d66*/ 	.byte	0x3f
	.zero		1


	//   ....[81]....
        /*0d68*/ 	.word	0x00019890
        /*0d6c*/ 	.word	0x00000006
        /*0d70*/ 	.word	0x00022860
        /*0d74*/ 	.short	0x010a
        /*0d76*/ 	.byte	0x3f
	.zero		1


	//   ....[82]....
        /*0d78*/ 	.word	0x0001a930
        /*0d7c*/ 	.word	0x00000007
        /*0d80*/ 	.word	0x00022820
        /*0d84*/ 	.short	0x010a
        /*0d86*/ 	.byte	0x3f
	.zero		1


	//   ....[83]....
        /*0d88*/ 	.word	0x0001aad0
        /*0d8c*/ 	.word	0x00000005
        /*0d90*/ 	.word	0x00022840
        /*0d94*/ 	.short	0x010a
        /*0d96*/ 	.byte	0x3f
	.zero		1


	//   ....[84]....
        /*0d98*/ 	.word	0x0001ab20
        /*0d9c*/ 	.word	0x00000003
        /*0da0*/ 	.word	0x00022840
        /*0da4*/ 	.short	0x010a
        /*0da6*/ 	.byte	0x3f
	.zero		1


	//   ....[85]....
        /*0da8*/ 	.word	0x0001ab70
        /*0dac*/ 	.word	0x00000005
        /*0db0*/ 	.word	0x00022860
        /*0db4*/ 	.short	0x010a
        /*0db6*/ 	.byte	0x3f
	.zero		1


	//----- nvinfo : EIATTR_NUM_MBARRIERS
	.align		4
.L_385:
        /*0db8*/ 	.byte	0x03, 0x38
        /*0dba*/ 	.short	0x0016


	//----- nvinfo : EIATTR_EXIT_INSTR_OFFSETS
	.align		4
        /*0dbc*/ 	.byte	0x04, 0x1c
        /*0dbe*/ 	.short	(.L_387 - .L_386)


	//   ....[0]....
.L_386:
        /*0dc0*/ 	.word	0x000009a0


	//   ....[1]....
        /*0dc4*/ 	.word	0x00011720


	//   ....[2]....
        /*0dc8*/ 	.word	0x00017100


	//----- nvinfo : EIATTR_MAX_THREADS
	.align		4
.L_387:
        /*0dcc*/ 	.byte	0x04, 0x05
        /*0dce*/ 	.short	(.L_389 - .L_388)
.L_388:
        /*0dd0*/ 	.word	0x00000180
        /*0dd4*/ 	.word	0x00000001
        /*0dd8*/ 	.word	0x00000001


	//----- nvinfo : EIATTR_CRS_STACK_SIZE
	.align		4
.L_389:
        /*0ddc*/ 	.byte	0x04, 0x1e
        /*0dde*/ 	.short	(.L_391 - .L_390)
.L_390:
        /*0de0*/ 	.word	0x00000000


	//----- nvinfo : EIATTR_CBANK_PARAM_SIZE
	.align		4
.L_391:
        /*0de4*/ 	.byte	0x03, 0x19
        /*0de6*/ 	.short	0x0af0


	//----- nvinfo : EIATTR_PARAM_CBANK
	.align		4
        /*0de8*/ 	.byte	0x04, 0x0a
        /*0dea*/ 	.short	(.L_393 - .L_392)
	.align		4
.L_392:
        /*0dec*/ 	.word	index@(.nv.constant0._ZN7cutlass13device_kernelIN5flash11enable_sm90INS1_16FlashAttnFwdSm90INS1_25CollectiveMainloopFwdSm90ILi2EN4cute5tupleIJNS5_1CILi1EEES8_S8_EEENS6_IJNS7_ILi128EEENS7_ILi96EEENS7_ILi64EEEEEELi256ENS_6half_tEfNS_4arch4Sm90ELb0ELb1ELb1ELb1ELb1ELb0ELb0ELb1ELb0ELb1ELb0ELb0EEENS1_21CollectiveEpilogueFwdINS6_IJSA_NS7_ILi256EEESB_EEES9_SE_SG_Li256ELb1ELb1ELb0ELb0EEENS1_36VarlenDynamicPersistentTileSchedulerILi128ELi96ELi256ELi128ELb0ELb1ELb1ELb1ELb0ELb1EEEEEEEEEvNT_6ParamsE)
        /*0df0*/ 	.short	0x0210
        /*0df2*/ 	.short	0x0af0


	//----- nvinfo : EIATTR_SW_WAR
	.align		4
.L_393:
        /*0df4*/ 	.byte	0x04, 0x36
        /*0df6*/ 	.short	(.L_395 - .L_394)
.L_394:
        /*0df8*/ 	.word	0x00000008
.L_395:


//--------------------- .nv.info._ZN7cutlass13device_kernelIN5flash11enable_sm90INS1_16FlashAttnFwdSm90INS1_25CollectiveMainloopFwdSm90ILi2EN4cute5tupleIJNS5_1CILi1EEES8_S8_EEENS6_IJNS7_ILi128EEENS7_ILi96EEENS7_ILi64EEEEEELi256ENS_6half_tEfNS_4arch4Sm90ELb0ELb1ELb1ELb1ELb1ELb1ELb0ELb1ELb0ELb1ELb0ELb0EEENS1_21CollectiveEpilogueFwdINS6_IJSA_NS7_ILi256EEESB_EEES9_SE_SG_Li256ELb1ELb1ELb0ELb0EEENS1_36VarlenDynamicPersistentTileSchedulerILi128ELi96ELi256ELi128ELb0ELb1ELb1ELb1ELb0ELb1EEEEEEEEEvNT_6ParamsE --------------------------
	.section	.nv.info._ZN7cutlass13device_kernelIN5flash11enable_sm90INS1_16FlashAttnFwdSm90INS1_25CollectiveMainloopFwdSm90ILi2EN4cute5tupleIJNS5_1CILi1EEES8_S8_EEENS6_IJNS7_ILi128EEENS7_ILi96EEENS7_ILi64EEEEEELi256ENS_6half_tEfNS_4arch4Sm90ELb0ELb1ELb1ELb1ELb1ELb1ELb0ELb1ELb0ELb1ELb0ELb0EEENS1_21CollectiveEpilogueFwdINS6_IJSA_NS7_ILi256EEESB_EEES9_SE_SG_Li256ELb1ELb1ELb0ELb0EEENS1_36VarlenDynamicPersistentTileSchedulerILi128ELi96ELi256ELi128ELb0ELb1ELb1ELb1ELb0ELb1EEEEEEEEEvNT_6ParamsE,"",@"SHT_CUDA_INFO"
	.sectionflags	@""
	.align	4


	//----- nvinfo : EIATTR_CUDA_API_VERSION
	.align		4
        /*0000*/ 	.byte	0x04, 0x37
        /*0002*/ 	.short	(.L_397 - .L_396)
.L_396:
        /*0004*/ 	.word	0x00000082


	//----- nvinfo : EIATTR_KPARAM_INFO
	.align		4
.L_397:
        /*0008*/ 	.byte	0x04, 0x17
        /*000a*/ 	.short	(.L_399 - .L_398)
.L_398:
        /*000c*/ 	.word	0x00000000
        /*0010*/ 	.short	0x0000
        /*0012*/ 	.short	0x0070
        /*0014*/ 	.byte	0x00, 0xf0, 0x01, 0x2a


	//----- nvinfo : EIATTR_SPARSE_MMA_MASK
	.align		4
.L_399:
        /*0018*/ 	.byte	0x03, 0x50
        /*001a*/ 	.short	0x0000


	//----- nvinfo : EIATTR_MAXREG_COUNT
	.align		4
        /*001c*/ 	.byte	0x03, 0x1b
        /*001e*/ 	.short	0x00a8


	//----- nvinfo : EIATTR_NUM_BARRIERS
	.align		4
        /*0020*/ 	.byte	0x02, 0x4c
        /*0022*/ 	.byte	0x10
	.zero		1


	//----- nvinfo : EIATTR_EXTERNS
	.align		4
        /*0024*/ 	.byte	0x04, 0x0f
        /*0026*/ 	.short	(.L_401 - .L_400)


	//   ....[0]....
	.align		4
.L_400:
        /*0028*/ 	.word	index@(__assertfail)


	//----- nvinfo : EIATTR_ANNOTATIONS
	.align		4
.L_401:
        /*002c*/ 	.byte	0x04, 0x55
        /*002e*/ 	.short	(.L_403 - .L_402)


	//   ....[0]....
.L_402:
        /* <DEDUP_REMOVED lines=31> */


	//----- nvinfo : EIATTR_MERCURY_ISA_VERSION
	.align		4
.L_403:
        /*0208*/ 	.byte	0x03, 0x5f
        /*020a*/ 	.short	0x0101


	//----- nvinfo : EIATTR_UNUSED_LOAD_BYTE_OFFSET
	.align		4
        /*020c*/ 	.byte	0x04, 0x44
        /*020e*/ 	.short	(.L_405 - .L_404)


	//   ....[0]....
.L_404:
        /*0210*/ 	.word	0x00000a80
        /*0214*/ 	.word	0x0000fff0


	//   ....[1]....
        /*0218*/ 	.word	0x00017130
        /*021c*/ 	.word	0x0000fff0


	//----- nvinfo : EIATTR_INT_WARP_WIDE_INSTR_OFFSETS
	.align		4
.L_405:
        /*0220*/ 	.byte	0x04, 0x31
        /*0222*/ 	.short	(.L_407 - .L_406)


	//   ....[0]....
.L_406:
        /*0224*/ 	.word	0x00000130


	//   ....[1]....
        /*0228*/ 	.word	0x00000170


	//   ....[2]....
        /*022c*/ 	.word	0x000001e0


	//   ....[3]....
        /*0230*/ 	.word	0x0001cec0


	//   ....[4]....
        /*0234*/ 	.word	0x0001cf50


	//   ....[5]....
        /*0238*/ 	.word	0x00020310


	//   ....[6]....
        /*023c*/ 	.word	0x000203a0


	//----- nvinfo : EIATTR_COOP_GROUP_MASK_REGIDS
	.align		4
.L_407:
        /*0240*/ 	.byte	0x04, 0x29
        /*0242*/ 	.short	(.L_409 - .L_408)


	//   ....[0]....
.L_408:
        /*0244*/ 	.word	0xffffffff


	//   ....[1]....
        /*0248*/ 	.word	0xffffffff


	//   ....[2]....
        /*024c*/ 	.word	0xffffffff


	//   ....[3]....
        /*0250*/ 	.word	0xffffffff


	//   ....[4]....
        /*0254*/ 	.word	0xffffffff


	//   ....[5]....
        /*0258*/ 	.word	0xffffffff


	//   ....[6]....
        /*025c*/ 	.word	0xffffffff


	//   ....[7]....
        /*0260*/ 	.word	0xffffffff


	//   ....[8]....
        /*0264*/ 	.word	0xffffffff


	//   ....[9]....
        /*0268*/ 	.word	0xffffffff


	//   ....[10]....
        /*026c*/ 	.word	0xffffffff


	//   ....[11]....
        /*0270*/ 	.word	0xffffffff


	//   ....[12]....
        /*0274*/ 	.word	0xffffffff


	//   ....[13]....
        /*0278*/ 	.word	0xffffffff


	//   ....[14]....
        /*027c*/ 	.word	0xffffffff


	//   ....[15]....
        /*0280*/ 	.word	0xffffffff


	//   ....[16]....
        /*0284*/ 	.word	0xffffffff


	//   ....[17]....
        /*0288*/ 	.word	0xffffffff


	//   ....[18]....
        /*028c*/ 	.word	0xffffffff


	//   ....[19]....
        /*0290*/ 	.word	0xffffffff


	//   ....[20]....
        /*0294*/ 	.word	0xffffffff


	//   ....[21]....
        /*0298*/ 	.word	0xffffffff


	//   ....[22]....
        /*029c*/ 	.word	0xffffffff


	//   ....[23]....
        /*02a0*/ 	.word	0xffffffff


	//   ....[24]....
        /*02a4*/ 	.word	0xffffffff


	//   ....[25]....
        /*02a8*/ 	.word	0xffffffff


	//   ....[26]....
        /*02ac*/ 	.word	0xffffffff


	//   ....[27]....
        /*02b0*/ 	.word	0xffffffff


	//   ....[28]....
        /*02b4*/ 	.word	0xffffffff


	//   ....[29]....
        /*02b8*/ 	.word	0xffffffff


	//   ....[30]....
        /*02bc*/ 	.word	0xffffffff


	//   ....[31]....
        /*02c0*/ 	.word	0xffffffff


	//   ....[32]....
        /*02c4*/ 	.word	0xffffffff


	//   ....[33]....
        /*02c8*/ 	.word	0xffffffff


	//   ....[34]....
        /*02cc*/ 	.word	0xffffffff


	//   ....[35]....
        /*02d0*/ 	.word	0xffffffff


	//   ....[36]....
        /*02d4*/ 	.word	0xffffffff


	//   ....[37]....
        /*02d8*/ 	.word	0xffffffff


	//   ....[38]....
        /*02dc*/ 	.word	0xffffffff


	//   ....[39]....
        /*02e0*/ 	.word	0xffffffff


	//   ....[40]....
        /*02e4*/ 	.word	0xffffffff


	//   ....[41]....
        /*02e8*/ 	.word	0xffffffff


	//   ....[42]....
        /*02ec*/ 	.word	0xffffffff


	//   ....[43]....
        /*02f0*/ 	.word	0xffffffff


	//   ....[44]....
        /*02f4*/ 	.word	0xffffffff


	//   ....[45]....
        /*02f8*/ 	.word	0xffffffff


	//   ....[46]....
        /*02fc*/ 	.word	0xffffffff


	//   ....[47]....
        /*0300*/ 	.word	0xffffffff


	//   ....[48]....
        /*0304*/ 	.word	0xffffffff


	//   ....[49]....
        /*0308*/ 	.word	0xffffffff


	//   ....[50]....
        /*030c*/ 	.word	0xffffffff


	//   ....[51]....
        /*0310*/ 	.word	0xffffffff


	//   ....[52]....
        /*0314*/ 	.word	0xffffffff


	//   ....[53]....
        /*0318*/ 	.word	0xffffffff


	//   ....[54]....
        /*031c*/ 	.word	0xffffffff


	//   ....[55]....
        /*0320*/ 	.word	0xffffffff


	//   ....[56]....
        /*0324*/ 	.word	0xffffffff


	//   ....[57]....
        /*0328*/ 	.word	0xffffffff


	//   ....[58]....
        /*032c*/ 	.word	0xffffffff


	//   ....[59]....
        /*0330*/ 	.word	0xffffffff


	//   ....[60]....
        /*0334*/ 	.word	0xffffffff


	//   ....[61]....
        /*0338*/ 	.word	0xffffffff


	//   ....[62]....
        /*033c*/ 	.word	0xffffffff


	//   ....[63]....
        /*0340*/ 	.word	0xffffffff


	//   ....[64]....
        /*0344*/ 	.word	0xffffffff


	//   ....[65]....
        /*0348*/ 	.word	0xffffffff


	//   ....[66]....
        /*034c*/ 	.word	0xffffffff


	//   ....[67]....
        /*0350*/ 	.word	0xffffffff


	//   ....[68]....
        /*0354*/ 	.word	0xffffffff


	//   ....[69]....
        /*0358*/ 	.word	0xffffffff


	//   ....[70]....
        /*035c*/ 	.word	0xffffffff


	//   ....[71]....
        /*0360*/ 	.word	0xffffffff


	//   ....[72]....
        /*0364*/ 	.word	0xffffffff


	//   ....[73]....
        /*0368*/ 	.word	0xffffffff


	//   ....[74]....
        /*036c*/ 	.word	0xffffffff


	//   ....[75]....
        /*0370*/ 	.word	0xffffffff


	//   ....[76]....
        /*0374*/ 	.word	0xffffffff


	//   ....[77]....
        /*0378*/ 	.word	0xffffffff


	//   ....[78]....
        /*037c*/ 	.word	0xffffffff


	//   ....[79]....
        /*0380*/ 	.word	0xffffffff


	//   ....[80]....
        /*0384*/ 	.word	0xffffffff


	//   ....[81]....
        /*0388*/ 	.word	0xffffffff


	//   ....[82]....
        /*038c*/ 	.word	0xffffffff


	//   ....[83]....
        /*0390*/ 	.word	0xffffffff


	//   ....[84]....
        /*0394*/ 	.word	0xffffffff


	//   ....[85]....
        /*0398*/ 	.word	0xffffffff


	//   ....[86]....
        /*039c*/ 	.word	0xffffffff


	//   ....[87]....
        /*03a0*/ 	.word	0xffffffff


	//   ....[88]....
        /*03a4*/ 	.word	0xffffffff


	//   ....[89]....
        /*03a8*/ 	.word	0xffffffff


	//   ....[90]....
        /*03ac*/ 	.word	0xffffffff


	//   ....[91]....
        /*03b0*/ 	.word	0xffffffff


	//   ....[92]....
        /*03b4*/ 	.word	0xffffffff


	//   ....[93]....
        /*03b8*/ 	.word	0xffffffff


	//   ....[94]....
        /*03bc*/ 	.word	0xffffffff


	//   ....[95]....
        /*03c0*/ 	.word	0xffffffff


	//   ....[96]....
        /*03c4*/ 	.word	0xffffffff


	//   ....[97]....
        /*03c8*/ 	.word	0xffffffff


	//   ....[98]....
        /*03cc*/ 	.word	0xffffffff


	//   ....[99]....
        /*03d0*/ 	.word	0xffffffff


	//   ....[100]....
        /*03d4*/ 	.word	0xffffffff


	//   ....[101]....
        /*03d8*/ 	.word	0xffffffff


	//   ....[102]....
        /*03dc*/ 	.word	0xffffffff


	//   ....[103]....
        /*03e0*/ 	.word	0xffffffff


	//   ....[104]....
        /*03e4*/ 	.word	0xffffffff


	//   ....[105]....
        /*03e8*/ 	.word	0xffffffff


	//   ....[106]....
        /*03ec*/ 	.word	0xffffffff


	//   ....[107]....
        /*03f0*/ 	.word	0xffffffff


	//   ....[108]....
        /*03f4*/ 	.word	0xffffffff


	//   ....[109]....
        /*03f8*/ 	.word	0xffffffff


	//   ....[110]....
        /*03fc*/ 	.word	0xffffffff


	//   ....[111]....
        /*0400*/ 	.word	0xffffffff


	//   ....[112]....
        /*0404*/ 	.word	0xffffffff


	//   ....[113]....
        /*0408*/ 	.word	0xffffffff


	//   ....[114]....
        /*040c*/ 	.word	0xffffffff


	//   ....[115]....
        /*0410*/ 	.word	0xffffffff


	//   ....[116]....
        /*0414*/ 	.word	0xffffffff


	//   ....[117]....
        /*0418*/ 	.word	0xffffffff


	//   ....[118]....
        /*041c*/ 	.word	0xffffffff


	//   ....[119]....
        /*0420*/ 	.word	0xffffffff


	//   ....[120]....
        /*0424*/ 	.word	0xffffffff


	//   ....[121]....
        /*0428*/ 	.word	0xffffffff


	//   ....[122]....
        /*042c*/ 	.word	0xffffffff


	//   ....[123]....
        /*0430*/ 	.word	0xffffffff


	//   ....[124]....
        /*0434*/ 	.word	0xffffffff


	//   ....[125]....
        /*0438*/ 	.word	0xffffffff


	//   ....[126]....
        /*043c*/ 	.word	0xffffffff


	//   ....[127]....
        /*0440*/ 	.word	0xffffffff


	//   ....[128]....
        /*0444*/ 	.word	0xffffffff


	//   ....[129]....
        /*0448*/ 	.word	0xffffffff


	//   ....[130]....
        /*044c*/ 	.word	0xffffffff


	//   ....[131]....
        /*0450*/ 	.word	0xffffffff


	//   ....[132]....
        /*0454*/ 	.word	0xffffffff


	//   ....[133]....
        /*0458*/ 	.word	0xffffffff


	//   ....[134]....
        /*045c*/ 	.word	0xffffffff


	//   ....[135]....
        /*0460*/ 	.word	0xffffffff


	//   ....[136]....
        /*0464*/ 	.word	0xffffffff


	//   ....[137]....
        /*0468*/ 	.word	0xffffffff


	//   ....[138]....
        /*046c*/ 	.word	0xffffffff


	//   ....[139]....
        /*0470*/ 	.word	0xffffffff


	//   ....[140]....
        /*0474*/ 	.word	0xffffffff


	//   ....[141]....
        /*0478*/ 	.word	0xffffffff


	//   ....[142]....
        /*047c*/ 	.word	0xffffffff


	//   ....[143]....
        /*0480*/ 	.word	0xffffffff


	//   ....[144]....
        /*0484*/ 	.word	0xffffffff


	//   ....[145]....
        /*0488*/ 	.word	0xffffffff


	//   ....[146]....
        /*048c*/ 	.word	0xffffffff


	//   ....[147]....
        /*0490*/ 	.word	0xffffffff


	//   ....[148]....
        /*0494*/ 	.word	0xffffffff


	//   ....[149]....
        /*0498*/ 	.word	0xffffffff


	//   ....[150]....
        /*049c*/ 	.word	0xffffffff


	//   ....[151]....
        /*04a0*/ 	.word	0xffffffff


	//   ....[152]....
        /*04a4*/ 	.word	0xffffffff


	//   ....[153]....
        /*04a8*/ 	.word	0xffffffff


	//   ....[154]....
        /*04ac*/ 	.word	0xffffffff


	//   ....[155]....
        /*04b0*/ 	.word	0xffffffff


	//   ....[156]....
        /*04b4*/ 	.word	0xffffffff


	//   ....[157]....
        /*04b8*/ 	.word	0xffffffff


	//   ....[158]....
        /*04bc*/ 	.word	0xffffffff


	//   ....[159]....
        /*04c0*/ 	.word	0xffffffff


	//   ....[160]....
        /*04c4*/ 	.word	0xffffffff


	//   ....[161]....
        /*04c8*/ 	.word	0xffffffff


	//   ....[162]....
        /*04cc*/ 	.word	0xffffffff


	//   ....[163]....
        /*04d0*/ 	.word	0xffffffff


	//   ....[164]....
        /*04d4*/ 	.word	0xffffffff


	//   ....[165]....
        /*04d8*/ 	.word	0xffffffff


	//   ....[166]....
        /*04dc*/ 	.word	0xffffffff


	//   ....[167]....
        /*04e0*/ 	.word	0xffffffff


	//   ....[168]....
        /*04e4*/ 	.word	0xffffffff


	//   ....[169]....
        /*04e8*/ 	.word	0xffffffff


	//   ....[170]....
        /*04ec*/ 	.word	0xffffffff


	//   ....[171]....
        /*04f0*/ 	.word	0xffffffff


	//   ....[172]....
        /*04f4*/ 	.word	0xffffffff


	//   ....[173]....
        /*04f8*/ 	.word	0xffffffff


	//   ....[174]....
        /*04fc*/ 	.word	0xffffffff


	//   ....[175]....
        /*0500*/ 	.word	0xffffffff


	//   ....[176]....
        /*0504*/ 	.word	0xffffffff


	//   ....[177]....
        /*0508*/ 	.word	0xffffffff


	//   ....[178]....
        /*050c*/ 	.word	0xffffffff


	//   ....[179]....
        /*0510*/ 	.word	0xffffffff


	//   ....[180]....
        /*0514*/ 	.word	0xffffffff


	//   ....[181]....
        /*0518*/ 	.word	0xffffffff


	//   ....[182]....
        /*051c*/ 	.word	0xffffffff


	//   ....[183]....
        /*0520*/ 	.word	0xffffffff


	//   ....[184]....
        /*0524*/ 	.word	0xffffffff


	//   ....[185]....
        /*0528*/ 	.word	0x0500000f


	//   ....[186]....
        /*052c*/ 	.word	0x0500000f


	//   ....[187]....
        /*0530*/ 	.word	0x0500000f


	//   ....[188]....
        /*0534*/ 	.word	0x0500000f


	//   ....[189]....
        /*0538*/ 	.word	0x0500000f


	//   ....[190]....
        /*053c*/ 	.word	0x0500000f


	//   ....[191]....
        /*0540*/ 	.word	0x0500000f


	//   ....[192]....
        /*0544*/ 	.word	0x0500000f


	//   ....[193]....
        /*0548*/ 	.word	0x0500000f


	//   ....[194]....
        /*054c*/ 	.word	0x0500000f


	//   ....[195]....
        /*0550*/ 	.word	0x0500000f


	//   ....[196]....
        /*0554*/ 	.word	0x0500000f


	//   ....[197]....
        /*0558*/ 	.word	0x0500000f


	//   ....[198]....
        /*055c*/ 	.word	0x0500000f


	//   ....[199]....
        /*0560*/ 	.word	0x0500000f


	//   ....[200]....
        /*0564*/ 	.word	0x0500000f


	//   ....[201]....
        /*0568*/ 	.word	0x0500000f


	//   ....[202]....
        /*056c*/ 	.word	0x0500000f


	//   ....[203]....
        /*0570*/ 	.word	0x0500000f


	//   ....[204]....
        /*0574*/ 	.word	0x0500000f


	//   ....[205]....
        /*0578*/ 	.word	0x0500000f


	//   ....[206]....
        /*057c*/ 	.word	0x0500000f


	//   ....[207]....
        /*0580*/ 	.word	0x0500000f


	//   ....[208]....
        /*0584*/ 	.word	0x0500000f


	//   ....[209]....
        /*0588*/ 	.word	0x0500000f


	//   ....[210]....
        /*058c*/ 	.word	0x0500000f


	//   ....[211]....
        /*0590*/ 	.word	0x0500000f


	//   ....[212]....
        /*0594*/ 	.word	0x0500000f


	//   ....[213]....
        /*0598*/ 	.word	0x0500000f


	//   ....[214]....
        /*059c*/ 	.word	0x0500000f


	//   ....[215]....
        /*05a0*/ 	.word	0x0500000f


	//   ....[216]....
        /*05a4*/ 	.word	0x0500000f


	//   ....[217]....
        /*05a8*/ 	.word	0x0500000f


	//   ....[218]....
        /*05ac*/ 	.word	0x0500000f


	//   ....[219]....
        /*05b0*/ 	.word	0x0500000f


	//   ....[220]....
        /*05b4*/ 	.word	0x0500000f


	//   ....[221]....
        /*05b8*/ 	.word	0x0500000f


	//   ....[222]....
        /*05bc*/ 	.word	0x0500000f


	//   ....[223]....
        /*05c0*/ 	.word	0x0500000f


	//   ....[224]....
        /*05c4*/ 	.word	0x0500000f


	//   ....[225]....
        /*05c8*/ 	.word	0x0500000f


	//   ....[226]....
        /*05cc*/ 	.word	0x0500000f


	//   ....[227]....
        /*05d0*/ 	.word	0x0500000f


	//   ....[228]....
        /*05d4*/ 	.word	0x0500000f


	//   ....[229]....
        /*05d8*/ 	.word	0x0500000f


	//   ....[230]....
        /*05dc*/ 	.word	0x0500000f


	//   ....[231]....
        /*05e0*/ 	.word	0x0500000f


	//   ....[232]....
        /*05e4*/ 	.word	0x0500000f


	//   ....[233]....
        /*05e8*/ 	.word	0x0500000f


	//   ....[234]....
        /*05ec*/ 	.word	0x0500000f


	//   ....[235]....
        /*05f0*/ 	.word	0x0500000f


	//   ....[236]....
        /*05f4*/ 	.word	0x0500000f


	//   ....[237]....
        /*05f8*/ 	.word	0x0500000f


	//   ....[238]....
        /*05fc*/ 	.word	0x0500000f


	//   ....[239]....
        /*0600*/ 	.word	0x0500000f


	//   ....[240]....
        /*0604*/ 	.word	0x0500000f


	//   ....[241]....
        /*0608*/ 	.word	0x0500000f


	//   ....[242]....
        /*060c*/ 	.word	0x0500000f


	//   ....[243]....
        /*0610*/ 	.word	0x0500000f


	//   ....[244]....
        /*0614*/ 	.word	0x0500000f


	//   ....[245]....
        /*0618*/ 	.word	0x0500000f


	//   ....[246]....
        /*061c*/ 	.word	0x0500000f


	//   ....[247]....
        /*0620*/ 	.word	0x0500000f


	//   ....[248]....
        /*0624*/ 	.word	0x0500000f


	//   ....[249]....
        /*0628*/ 	.word	0x0500000f


	//   ....[250]....
        /*062c*/ 	.word	0x0500000f


	//   ....[251]....
        /*0630*/ 	.word	0x0500000f


	//   ....[252]....
        /*0634*/ 	.word	0x0500000f


	//   ....[253]....
        /*0638*/ 	.word	0x0500000f


	//   ....[254]....
        /*063c*/ 	.word	0x0500000f


	//   ....[255]....
        /*0640*/ 	.word	0x0500000f


	//   ....[0]....
        /*0644*/ 	.word	0x0500000f


	//   ....[1]....
        /*0648*/ 	.word	0x0500000f


	//   ....[2]....
        /*064c*/ 	.word	0x0500000f


	//   ....[3]....
        /*0650*/ 	.word	0x0500000f


	//   ....[4]....
        /*0654*/ 	.word	0x0500000f


	//   ....[5]....
        /*0658*/ 	.word	0x0500000f


	//   ....[6]....
        /*065c*/ 	.word	0x0500000f


	//   ....[7]....
        /*0660*/ 	.word	0x0500000f


	//   ....[8]....
        /*0664*/ 	.word	0x0500000f


	//   ....[9]....
        /*0668*/ 	.word	0x0500000f


	//   ....[10]....
        /*066c*/ 	.word	0x0500000f


	//   ....[11]....
        /*0670*/ 	.word	0x0500000f


	//   ....[12]....
        /*0674*/ 	.word	0x0500000f


	//   ....[13]....
        /*0678*/ 	.word	0x0500000f


	//   ....[14]....
        /*067c*/ 	.word	0x0500000f


	//   ....[15]....
        /*0680*/ 	.word	0x0500000f


	//   ....[16]....
        /*0684*/ 	.word	0x0500000f


	//   ....[17]....
        /*0688*/ 	.word	0x0500000f


	//   ....[18]....
        /*068c*/ 	.word	0x0500000f


	//   ....[19]....
        /*0690*/ 	.word	0x0500000f


	//   ....[20]....
        /*0694*/ 	.word	0x0500000f


	//   ....[21]....
        /*0698*/ 	.word	0x0500000f


	//   ....[22]....
        /*069c*/ 	.word	0x0500000f


	//   ....[23]....
        /*06a0*/ 	.word	0x0500000f


	//   ....[24]....
        /*06a4*/ 	.word	0x0500000f


	//   ....[25]....
        /*06a8*/ 	.word	0x0500000f


	//   ....[26]....
        /*06ac*/ 	.word	0x0500000f


	//   ....[27]....
        /*06b0*/ 	.word	0x0500000f


	//   ....[28]....
        /*06b4*/ 	.word	0x0500000f


	//   ....[29]....
        /*06b8*/ 	.word	0x0500000f


	//   ....[30]....
        /*06bc*/ 	.word	0x0500000f


	//   ....[31]....
        /*06c0*/ 	.word	0x0500000f


	//   ....[32]....
        /*06c4*/ 	.word	0x0500000f


	//   ....[33]....
        /*06c8*/ 	.word	0x0500000f


	//   ....[34]....
        /*06cc*/ 	.word	0x0500000f


	//   ....[35]....
        /*06d0*/ 	.word	0x0500000f


	//   ....[36]....
        /*06d4*/ 	.word	0x0500000f


	//   ....[37]....
        /*06d8*/ 	.word	0x0500000f


	//   ....[38]....
        /*06dc*/ 	.word	0x0500000f


	//   ....[39]....
        /*06e0*/ 	.word	0x0500000f


	//   ....[40]....
        /*06e4*/ 	.word	0x0500000f


	//   ....[41]....
        /*06e8*/ 	.word	0x0500000f


	//   ....[42]....
        /*06ec*/ 	.word	0x0500000f


	//   ....[43]....
        /*06f0*/ 	.word	0x0500000f


	//   ....[44]....
        /*06f4*/ 	.word	0x0500000f


	//   ....[45]....
        /*06f8*/ 	.word	0x0500000f


	//   ....[46]....
        /*06fc*/ 	.word	0x0500000f


	//   ....[47]....
        /*0700*/ 	.word	0x0500000f


	//   ....[48]....
        /*0704*/ 	.word	0x0500000f


	//   ....[49]....
        /*0708*/ 	.word	0x0500000f


	//----- nvinfo : EIATTR_COOP_GROUP_INSTR_OFFSETS
	.align		4
.L_409:
        /*070c*/ 	.byte	0x04, 0x28
        /*070e*/ 	.short	(.L_411 - .L_410)


	//   ....[0]....
.L_410:
        /*0710*/ 	.word	0x00000070


	//   ....[1]....
        /*0714*/ 	.word	0x00000140


	//   ....[2]....
        /*0718*/ 	.word	0x00000190


	//   ....[3]....
        /*071c*/ 	.word	0x000003c0


	//   ....[4]....
        /*0720*/ 	.word	0x00000520


	//   ....[5]....
        /*0724*/ 	.word	0x00000640


	//   ....[6]....
        /*0728*/ 	.word	0x000007a0


	//   ....[7]....
        /*072c*/ 	.word	0x00002f80


	//   ....[8]....
        /*0730*/ 	.word	0x00002f90


	//   ....[9]....
        /*0734*/ 	.word	0x00003640


	//   ....[10]....
        /*0738*/ 	.word	0x00003650


	//   ....[11]....
        /*073c*/ 	.word	0x000041d0


	//   ....[12]....
        /*0740*/ 	.word	0x000041e0


	//   ....[13]....
        /*0744*/ 	.word	0x00004950


	//   ....[14]....
        /*0748*/ 	.word	0x00004960


	//   ....[15]....
        /*074c*/ 	.word	0x00005360


	//   ....[16]....
        /*0750*/ 	.word	0x00005370


	//   ....[17]....
        /*0754*/ 	.word	0x00005480


	//   ....[18]....
        /*0758*/ 	.word	0x00005490


	//   ....[19]....
        /*075c*/ 	.word	0x000058c0


	//   ....[20]....
        /*0760*/ 	.word	0x000058e0


	//   ....[21]....
        /*0764*/ 	.word	0x00005bb0


	//   ....[22]....
        /*0768*/ 	.word	0x00005bd0


	//   ....[23]....
        /*076c*/ 	.word	0x000069c0


	//   ....[24]....
        /*0770*/ 	.word	0x00007140


	//   ....[25]....
        /*0774*/ 	.word	0x00007150


	//   ....[26]....
        /*0778*/ 	.word	0x00007160


	//   ....[27]....
        /*077c*/ 	.word	0x00007170


	//   ....[28]....
        /*0780*/ 	.word	0x00007460


	//   ....[29]....
        /*0784*/ 	.word	0x00007470


	//   ....[30]....
        /*0788*/ 	.word	0x00007480


	//   ....[31]....
        /*078c*/ 	.word	0x00007490


	//   ....[32]....
        /*0790*/ 	.word	0x00008750


	//   ....[33]....
        /*0794*/ 	.word	0x00008770


	//   ....[34]....
        /*0798*/ 	.word	0x00008780


	//   ....[35]....
        /*079c*/ 	.word	0x00008790


	//   ....[36]....
        /*07a0*/ 	.word	0x00008870


	//   ....[37]....
        /*07a4*/ 	.word	0x00008880


	//   ....[38]....
        /*07a8*/ 	.word	0x00008910


	//   ....[39]....
        /*07ac*/ 	.word	0x00008980


	//   ....[40]....
        /*07b0*/ 	.word	0x0000a3c0


	//   ....[41]....
        /*07b4*/ 	.word	0x0000afd0


	//   ....[42]....
        /*07b8*/ 	.word	0x0000b860


	//   ....[43]....
        /*07bc*/ 	.word	0x0000b8a0


	//   ....[44]....
        /*07c0*/ 	.word	0x0000bcc0


	//   ....[45]....
        /*07c4*/ 	.word	0x0000bd20


	//   ....[46]....
        /*07c8*/ 	.word	0x0000d440


	//   ....[47]....
        /*07cc*/ 	.word	0x0000e210


	//   ....[48]....
        /*07d0*/ 	.word	0x0000e910


	//   ....[49]....
        /*07d4*/ 	.word	0x0000ea30


	//   ....[50]....
        /*07d8*/ 	.word	0x0000f450


	//   ....[51]....
        /*07dc*/ 	.word	0x0000f560


	//   ....[52]....
        /*07e0*/ 	.word	0x00011220


	//   ....[53]....
        /*07e4*/ 	.word	0x000112e0


	//   ....[54]....
        /*07e8*/ 	.word	0x00011c60


	//   ....[55]....
        /*07ec*/ 	.word	0x00011cc0


	//   ....[56]....
        /*07f0*/ 	.word	0x00013630


	//   ....[57]....
        /*07f4*/ 	.word	0x00013b20


	//   ....[58]....
        /*07f8*/ 	.word	0x000148d0


	//   ....[59]....
        /*07fc*/ 	.word	0x000149f0


	//   ....[60]....
        /*0800*/ 	.word	0x00015390


	//   ....[61]....
        /*0804*/ 	.word	0x00015560


	//   ....[62]....
        /*0808*/ 	.word	0x00016680


	//   ....[63]....
        /*080c*/ 	.word	0x000166c0


	//   ....[64]....
        /*0810*/ 	.word	0x00016770


	//   ....[65]....
        /*0814*/ 	.word	0x00016790


	//   ....[66]....
        /*0818*/ 	.word	0x00018200


	//   ....[67]....
        /*081c*/ 	.word	0x000182b0


	//   ....[68]....
        /*0820*/ 	.word	0x00018460


	//   ....[69]....
        /*0824*/ 	.word	0x000184c0


	//   ....[70]....
        /*0828*/ 	.word	0x00018c30


	//   ....[71]....
        /*082c*/ 	.word	0x00018c70


	//   ....[72]....
        /*0830*/ 	.word	0x00018df0


	//   ....[73]....
        /*0834*/ 	.word	0x00018e10


	//   ....[74]....
        /*0838*/ 	.word	0x00018f50


	//   ....[75]....
        /*083c*/ 	.word	0x00018f70


	//   ....[76]....
        /*0840*/ 	.word	0x000190c0


	//   ....[77]....
        /*0844*/ 	.word	0x000190e0


	//   ....[78]....
        /*0848*/ 	.word	0x00019a30


	//   ....[79]....
        /*084c*/ 	.word	0x00019a40


	//   ....[80]....
        /*0850*/ 	.word	0x00019be0


	//   ....[81]....
        /*0854*/ 	.word	0x00019bf0


	//   ....[82]....
        /*0858*/ 	.word	0x00019d80


	//   ....[83]....
        /*085c*/ 	.word	0x00019d90


	//   ....[84]....
        /*0860*/ 	.word	0x00019f20


	//   ....[85]....
        /*0864*/ 	.word	0x00019f30


	//   ....[86]....
        /*0868*/ 	.word	0x0001a120


	//   ....[87]....
        /*086c*/ 	.word	0x0001a2d0


	//   ....[88]....
        /*0870*/ 	.word	0x0001a300


	//   ....[89]....
        /*0874*/ 	.word	0x0001a330


	//   ....[90]....
        /*0878*/ 	.word	0x0001a360


	//   ....[91]....
        /*087c*/ 	.word	0x0001a390


	//   ....[92]....
        /*0880*/ 	.word	0x0001a3c0


	//   ....[93]....
        /*0884*/ 	.word	0x0001a530


	//   ....[94]....
        /*0888*/ 	.word	0x0001a560


	//   ....[95]....
        /*088c*/ 	.word	0x0001a590


	//   ....[96]....
        /*0890*/ 	.word	0x0001a5c0


	//   ....[97]....
        /*0894*/ 	.word	0x0001a5f0


	//   ....[98]....
        /*0898*/ 	.word	0x0001a620


	//   ....[99]....
        /*089c*/ 	.word	0x0001a6b0


	//   ....[100]....
        /*08a0*/ 	.word	0x0001a710


	//   ....[101]....
        /*08a4*/ 	.word	0x0001a7a0


	//   ....[102]....
        /*08a8*/ 	.word	0x0001b850


	//   ....[103]....
        /*08ac*/ 	.word	0x0001da70


	//   ....[104]....
        /*08b0*/ 	.word	0x0001da90


	//   ....[105]....
        /*08b4*/ 	.word	0x0001db20


	//   ....[106]....
        /*08b8*/ 	.word	0x0001db40


	//   ....[107]....
        /*08bc*/ 	.word	0x0001dbc0


	//   ....[108]....
        /*08c0*/ 	.word	0x0001dbe0


	//   ....[109]....
        /*08c4*/ 	.word	0x0001dc60


	//   ....[110]....
        /*08c8*/ 	.word	0x0001dc80


	//   ....[111]....
        /*08cc*/ 	.word	0x0001dd00


	//   ....[112]....
        /*08d0*/ 	.word	0x0001dd20


	//   ....[113]....
        /*08d4*/ 	.word	0x0001dd30


	//   ....[114]....
        /*08d8*/ 	.word	0x0001dd40


	//   ....[115]....
        /*08dc*/ 	.word	0x0001e5b0


	//   ....[116]....
        /*08e0*/ 	.word	0x0001e5e0


	//   ....[117]....
        /*08e4*/ 	.word	0x0001e6a0


	//   ....[118]....
        /*08e8*/ 	.word	0x0001e6b0


	//   ....[119]....
        /*08ec*/ 	.word	0x0001e740


	//   ....[120]....
        /*08f0*/ 	.word	0x0001e750


	//   ....[121]....
        /*08f4*/ 	.word	0x0001e7e0


	//   ....[122]....
        /*08f8*/ 	.word	0x0001e7f0


	//   ....[123]....
        /*08fc*/ 	.word	0x0001e880


	//   ....[124]....
        /*0900*/ 	.word	0x0001e890


	//   ....[125]....
        /*0904*/ 	.word	0x0001e920


	//   ....[126]....
        /*0908*/ 	.word	0x0001e930


	//   ....[127]....
        /*090c*/ 	.word	0x0001e9b0


	//   ....[128]....
        /*0910*/ 	.word	0x0001e9c0


	//   ....[129]....
        /*0914*/ 	.word	0x0001e9d0


	//   ....[130]....
        /*0918*/ 	.word	0x0001e9e0


	//   ....[131]....
        /*091c*/ 	.word	0x0001ee70


	//   ....[132]....
        /*0920*/ 	.word	0x0001eea0


	//   ....[133]....
        /*0924*/ 	.word	0x0001ef00


	//   ....[134]....
        /*0928*/ 	.word	0x0001efb0


	//   ....[135]....
        /*092c*/ 	.word	0x0001efc0


	//   ....[136]....
        /*0930*/ 	.word	0x0001eff0


	//   ....[137]....
        /*0934*/ 	.word	0x0001f080


	//   ....[138]....
        /*0938*/ 	.word	0x0001f130


	//   ....[139]....
        /*093c*/ 	.word	0x0001f140


	//   ....[140]....
        /*0940*/ 	.word	0x0001f170


	//   ....[141]....
        /*0944*/ 	.word	0x0001f180


	//   ....[142]....
        /*0948*/ 	.word	0x0001f210


	//   ....[143]....
        /*094c*/ 	.word	0x0001f940


	//   ....[144]....
        /*0950*/ 	.word	0x0001f960


	//   ....[145]....
        /*0954*/ 	.word	0x0001f9b0


	//   ....[146]....
        /*0958*/ 	.word	0x0001f9c0


	//   ....[147]....
        /*095c*/ 	.word	0x0001fa00


	//   ....[148]....
        /*0960*/ 	.word	0x0001fa10


	//   ....[149]....
        /*0964*/ 	.word	0x0001fa50


	//   ....[150]....
        /*0968*/ 	.word	0x0001fa60


	//   ....[151]....
        /*096c*/ 	.word	0x0001faa0


	//   ....[152]....
        /*0970*/ 	.word	0x0001fab0


	//   ....[153]....
        /*0974*/ 	.word	0x0001fac0


	//   ....[154]....
        /*0978*/ 	.word	0x0001fb00


	//   ....[155]....
        /*097c*/ 	.word	0x0001fe40


	//   ....[156]....
        /*0980*/ 	.word	0x0001fe60


	//   ....[157]....
        /*0984*/ 	.word	0x0001fe70


	//   ....[158]....
        /*0988*/ 	.word	0x0001fe90


	//   ....[159]....
        /*098c*/ 	.word	0x0001ff00


	//   ....[160]....
        /*0990*/ 	.word	0x0001ff20


	//   ....[161]....
        /*0994*/ 	.word	0x0001ff80


	//   ....[162]....
        /*0998*/ 	.word	0x0001ffa0


	//   ....[163]....
        /*099c*/ 	.word	0x00020000


	//   ....[164]....
        /*09a0*/ 	.word	0x00020020


	//   ....[165]....
        /*09a4*/ 	.word	0x00020080


	//   ....[166]....
        /*09a8*/ 	.word	0x000200a0


	//   ....[167]....
        /*09ac*/ 	.word	0x00020580


	//   ....[168]....
        /*09b0*/ 	.word	0x000205b0


	//   ....[169]....
        /*09b4*/ 	.word	0x000205f0


	//   ....[170]....
        /*09b8*/ 	.word	0x00020620


	//   ....[171]....
        /*09bc*/ 	.word	0x00020650


	//   ....[172]....
        /*09c0*/ 	.word	0x00020680


	//   ....[173]....
        /*09c4*/ 	.word	0x000206b0


	//   ....[174]....
        /*09c8*/ 	.word	0x000206e0


	//   ....[175]....
        /*09cc*/ 	.word	0x00020860


	//   ....[176]....
        /*09d0*/ 	.word	0x00020890


	//   ....[177]....
        /*09d4*/ 	.word	0x000208c0


	//   ....[178]....
        /*09d8*/ 	.word	0x000208f0


	//   ....[179]....
        /*09dc*/ 	.word	0x00020920


	//   ....[180]....
        /*09e0*/ 	.word	0x00020950


	//   ....[181]....
        /*09e4*/ 	.word	0x00020a10


	//   ....[182]....
        /*09e8*/ 	.word	0x00020a30


	//   ....[183]....
        /*09ec*/ 	.word	0x00020aa0


	//   ....[184]....
        /*09f0*/ 	.word	0x00021140


	//   ....[185]....
        /*09f4*/ 	.word	0x00021460


	//   ....[186]....
        /*09f8*/ 	.word	0x000214f0


	//   ....[187]....
        /*09fc*/ 	.word	0x00021590


	//   ....[188]....
        /*0a00*/ 	.word	0x00021620


	//   ....[189]....
        /*0a04*/ 	.word	0x00021710


	//   ....[190]....
        /*0a08*/ 	.word	0x000217a0


	//   ....[191]....
        /*0a0c*/ 	.word	0x00021830


	//   ....[192]....
        /*0a10*/ 	.word	0x000218c0


	//   ....[193]....
        /*0a14*/ 	.word	0x000219b0


	//   ....[194]....
        /*0a18*/ 	.word	0x00021a40


	//   ....[195]....
        /*0a1c*/ 	.word	0x00021ad0


	//   ....[196]....
        /*0a20*/ 	.word	0x00021b60


	//   ....[197]....
        /*0a24*/ 	.word	0x00021c30


	//   ....[198]....
        /*0a28*/ 	.word	0x00021cd0


	//   ....[199]....
        /*0a2c*/ 	.word	0x00021d60


	//   ....[200]....
        /*0a30*/ 	.word	0x00021db0


	//   ....[201]....
        /*0a34*/ 	.word	0x00021e00


	//   ....[202]....
        /*0a38*/ 	.word	0x00021e90


	//   ....[203]....
        /*0a3c*/ 	.word	0x00021f20


	//   ....[204]....
        /*0a40*/ 	.word	0x00021f70


	//   ....[205]....
        /*0a44*/ 	.word	0x00021fc0


	//   ....[206]....
        /*0a48*/ 	.word	0x000220b0


	//   ....[207]....
        /*0a4c*/ 	.word	0x00022160


	//   ....[208]....
        /*0a50*/ 	.word	0x000221e0


	//   ....[209]....
        /*0a54*/ 	.word	0x00022260


	//   ....[210]....
        /*0a58*/ 	.word	0x00022300


	//   ....[211]....
        /*0a5c*/ 	.word	0x000223a0


	//   ....[212]....
        /*0a60*/ 	.word	0x00022420


	//   ....[213]....
        /*0a64*/ 	.word	0x00022530


	//   ....[214]....
        /*0a68*/ 	.word	0x00022900


	//   ....[215]....
        /*0a6c*/ 	.word	0x00022950


	//   ....[216]....
        /*0a70*/ 	.word	0x000229e0


	//   ....[217]....
        /*0a74*/ 	.word	0x00022a70


	//   ....[218]....
        /*0a78*/ 	.word	0x00022b00


	//   ....[219]....
        /*0a7c*/ 	.word	0x00022b90


	//   ....[220]....
        /*0a80*/ 	.word	0x00022c20


	//   ....[221]....
        /*0a84*/ 	.word	0x00022cb0


	//   ....[222]....
        /*0a88*/ 	.word	0x00022d70


	//   ....[223]....
        /*0a8c*/ 	.word	0x00023050


	//   ....[224]....
        /*0a90*/ 	.word	0x00023140


	//   ....[225]....
        /*0a94*/ 	.word	0x000231e0


	//   ....[226]....
        /*0a98*/ 	.word	0x00023240


	//   ....[227]....
        /*0a9c*/ 	.word	0x00023330


	//   ....[228]....
        /*0aa0*/ 	.word	0x000233a0


	//   ....[229]....
        /*0aa4*/ 	.word	0x00023490


	//   ....[230]....
        /*0aa8*/ 	.word	0x00023500


	//   ....[231]....
        /*0aac*/ 	.word	0x000235f0


	//   ....[232]....
        /*0ab0*/ 	.word	0x00023660


	//   ....[233]....
        /*0ab4*/ 	.word	0x00023750


	//   ....[234]....
        /*0ab8*/ 	.word	0x000237c0


	//   ....[235]....
        /*0abc*/ 	.word	0x00023860


	//   ....[236]....
        /*0ac0*/ 	.word	0x00023950


	//   ....[237]....
        /*0ac4*/ 	.word	0x000239c0


	//   ....[238]....
        /*0ac8*/ 	.word	0x00023a20


	//   ....[239]....
        /*0acc*/ 	.word	0x00023b10


	//   ....[240]....
        /*0ad0*/ 	.word	0x00023b70


	//   ....[241]....
        /*0ad4*/ 	.word	0x00023c70


	//   ....[242]....
        /*0ad8*/ 	.word	0x00023cd0


	//   ....[243]....
        /*0adc*/ 	.word	0x00023dd0


	//   ....[244]....
        /*0ae0*/ 	.word	0x00023e30


	//   ....[245]....
        /*0ae4*/ 	.word	0x00023f30


	//   ....[246]....
        /*0ae8*/ 	.word	0x00023f90


	//   ....[247]....
        /*0aec*/ 	.word	0x00024090


	//   ....[248]....
        /*0af0*/ 	.word	0x000240f0


	//   ....[249]....
        /*0af4*/ 	.word	0x000241f0


	//   ....[250]....
        /*0af8*/ 	.word	0x00024250


	//   ....[251]....
        /*0afc*/ 	.word	0x00024330


	//   ....[252]....
        /*0b00*/ 	.word	0x00024470


	//   ....[253]....
        /*0b04*/ 	.word	0x00024550


	//   ....[254]....
        /*0b08*/ 	.word	0x00024600


	//   ....[255]....
        /*0b0c*/ 	.word	0x00024710


	//   ....[0]....
        /*0b10*/ 	.word	0x00024770


	//   ....[1]....
        /*0b14*/ 	.word	0x00024880


	//   ....[2]....
        /*0b18*/ 	.word	0x000248e0


	//   ....[3]....
        /*0b1c*/ 	.word	0x000249f0


	//   ....[4]....
        /*0b20*/ 	.word	0x00024a50


	//   ....[5]....
        /*0b24*/ 	.word	0x00024b60


	//   ....[6]....
        /*0b28*/ 	.word	0x00024bc0


	//   ....[7]....
        /*0b2c*/ 	.word	0x00024c80


	//   ....[8]....
        /*0b30*/ 	.word	0x00024de0


	//   ....[9]....
        /*0b34*/ 	.word	0x00024e80


	//   ....[10]....
        /*0b38*/ 	.word	0x00024ee0


	//   ....[11]....
        /*0b3c*/ 	.word	0x00024f90


	//   ....[12]....
        /*0b40*/ 	.word	0x00024ff0


	//   ....[13]....
        /*0b44*/ 	.word	0x000250a0


	//   ....[14]....
        /*0b48*/ 	.word	0x00025100


	//   ....[15]....
        /*0b4c*/ 	.word	0x000251b0


	//   ....[16]....
        /*0b50*/ 	.word	0x00025210


	//   ....[17]....
        /*0b54*/ 	.word	0x000252c0


	//   ....[18]....
        /*0b58*/ 	.word	0x00025320


	//   ....[19]....
        /*0b5c*/ 	.word	0x000253d0


	//   ....[20]....
        /*0b60*/ 	.word	0x000254c0


	//   ....[21]....
        /*0b64*/ 	.word	0x00025560


	//   ....[22]....
        /*0b68*/ 	.word	0x000255c0


	//   ....[23]....
        /*0b6c*/ 	.word	0x00025690


	//   ....[24]....
        /*0b70*/ 	.word	0x000256f0


	//   ....[25]....
        /*0b74*/ 	.word	0x000257c0


	//   ....[26]....
        /*0b78*/ 	.word	0x00025820


	//   ....[27]....
        /*0b7c*/ 	.word	0x000258f0


	//   ....[28]....
        /*0b80*/ 	.word	0x00025950


	//   ....[29]....
        /*0b84*/ 	.word	0x00025a20


	//   ....[30]....
        /*0b88*/ 	.word	0x00025a80


	//   ....[31]....
        /*0b8c*/ 	.word	0x00025b50


	//   ....[32]....
        /*0b90*/ 	.word	0x00025be0


	//   ....[33]....
        /*0b94*/ 	.word	0x00025c80


	//   ....[34]....
        /*0b98*/ 	.word	0x00025da0


	//   ....[35]....
        /*0b9c*/ 	.word	0x00025e10


	//   ....[36]....
        /*0ba0*/ 	.word	0x00025e80


	//   ....[37]....
        /*0ba4*/ 	.word	0x00025ef0


	//   ....[38]....
        /*0ba8*/ 	.word	0x00025f60


	//   ....[39]....
        /*0bac*/ 	.word	0x00025fe0


	//   ....[40]....
        /*0bb0*/ 	.word	0x00026070


	//   ....[41]....
        /*0bb4*/ 	.word	0x00026100


	//   ....[42]....
        /*0bb8*/ 	.word	0x00026170


	//   ....[43]....
        /*0bbc*/ 	.word	0x000261e0


	//   ....[44]....
        /*0bc0*/ 	.word	0x00026250


	//   ....[45]....
        /*0bc4*/ 	.word	0x000262d0


	//   ....[46]....
        /*0bc8*/ 	.word	0x00026340


	//   ....[47]....
        /*0bcc*/ 	.word	0x000263e0


	//   ....[48]....
        /*0bd0*/ 	.word	0x00026470


	//   ....[49]....
        /*0bd4*/ 	.word	0x00026590


	//----- nvinfo : EIATTR_REG_RECONFIG
	.align		4
.L_411:
        /*0bd8*/ 	.byte	0x01, 0x54
	.zero		2


	//----- nvinfo : EIATTR_SYSCALL_OFFSETS
	.align		4
        /*0bdc*/ 	.byte	0x04, 0x46
        /*0bde*/ 	.short	(.L_413 - .L_412)


	//   ....[0]....
.L_412:
        /*0be0*/ 	.word	0x00001ae0


	//   ....[1]....
        /*0be4*/ 	.word	0x00001c30


	//   ....[2]....
        /*0be8*/ 	.word	0x00006b60


	//   ....[3]....
        /*0bec*/ 	.word	0x00006e80


	//   ....[4]....
        /*0bf0*/ 	.word	0x0001d0b0


	//   ....[5]....
        /*0bf4*/ 	.word	0x0001d200


	//   ....[6]....
        /*0bf8*/ 	.word	0x0001d2f0


	//   ....[7]....
        /*0bfc*/ 	.word	0x0001e1f0


	//----- nvinfo : EIATTR_MBARRIER_INSTR_OFFSETS
	.align		4
.L_413:
        /*0c00*/ 	.byte	0x04, 0x39
        /*0c02*/ 	.short	(.L_415 - .L_414)


	//   ....[0]....
.L_414:
        /*0c04*/ 	.word	0x00000270
        /*0c08*/ 	.word	0x000000ff
        /*0c0c*/ 	.word	0x00022800
        /*0c10*/ 	.short	0x0100
        /*0c12*/ 	.byte	0x08
	.zero		1


	//   ....[1]....
        /*0c14*/ 	.word	0x00000280
        /*0c18*/ 	.word	0x000000ff
        /*0c1c*/ 	.word	0x00022820
        /*0c20*/ 	.short	0x0100
        /*0c22*/ 	.byte	0x08
	.zero		1


	//   ....[2]....
        /*0c24*/ 	.word	0x00000370
        /*0c28*/ 	.word	0x000000ff
        /*0c2c*/ 	.word	0x00022830
        /*0c30*/ 	.short	0x0100
        /*0c32*/ 	.byte	0x08
	.zero		1


	//   ....[3]....
        /*0c34*/ 	.word	0x00000380
        /*0c38*/ 	.word	0x000000ff
        /*0c3c*/ 	.word	0x00022840
        /*0c40*/ 	.short	0x0100
        /*0c42*/ 	.byte	0x08
	.zero		1


	//   ....[4]....
        /*0c44*/ 	.word	0x00000390
        /*0c48*/ 	.word	0x000000ff
        /*0c4c*/ 	.word	0x00022838
        /*0c50*/ 	.short	0x0100
        /*0c52*/ 	.byte	0x08
	.zero		1


	//   ....[5]....
        /*0c54*/ 	.word	0x000003a0
        /*0c58*/ 	.word	0x000000ff
        /*0c5c*/ 	.word	0x00022848
        /*0c60*/ 	.short	0x0100
        /*0c62*/ 	.byte	0x08
	.zero		1


	//   ....[6]....
        /*0c64*/ 	.word	0x000004d0
        /*0c68*/ 	.word	0x000000ff
        /*0c6c*/ 	.word	0x00022850
        /*0c70*/ 	.short	0x0100
        /*0c72*/ 	.byte	0x08
	.zero		1


	//   ....[7]....
        /*0c74*/ 	.word	0x000004e0
        /*0c78*/ 	.word	0x000000ff
        /*0c7c*/ 	.word	0x00022860
        /*0c80*/ 	.short	0x0100
        /*0c82*/ 	.byte	0x08
	.zero		1


	//   ....[8]....
        /*0c84*/ 	.word	0x000004f0
        /*0c88*/ 	.word	0x000000ff
        /*0c8c*/ 	.word	0x00022858
        /*0c90*/ 	.short	0x0100
        /*0c92*/ 	.byte	0x08
	.zero		1


	//   ....[9]....
        /*0c94*/ 	.word	0x00000500
        /*0c98*/ 	.word	0x000000ff
        /*0c9c*/ 	.word	0x00022868
        /*0ca0*/ 	.short	0x0100
        /*0ca2*/ 	.byte	0x08
	.zero		1


	//   ....[10]....
        /*0ca4*/ 	.word	0x000005f0
        /*0ca8*/ 	.word	0x000000ff
        /*0cac*/ 	.word	0x00022870
        /*0cb0*/ 	.short	0x0100
        /*0cb2*/ 	.byte	0x06
	.zero		1


	//   ....[11]....
        /*0cb4*/ 	.word	0x00000600
        /*0cb8*/ 	.word	0x000000ff
        /*0cbc*/ 	.word	0x00022880
        /*0cc0*/ 	.short	0x0100
        /*0cc2*/ 	.byte	0x06
	.zero		1


	//   ....[12]....
        /*0cc4*/ 	.word	0x00000610
        /*0cc8*/ 	.word	0x000000ff
        /*0ccc*/ 	.word	0x00022878
        /*0cd0*/ 	.short	0x0100
        /*0cd2*/ 	.byte	0x06
	.zero		1


	//   ....[13]....
        /*0cd4*/ 	.word	0x00000620
        /*0cd8*/ 	.word	0x000000ff
        /*0cdc*/ 	.word	0x00022888
        /*0ce0*/ 	.short	0x0100
        /*0ce2*/ 	.byte	0x06
	.zero		1


	//   ....[14]....
        /*0ce4*/ 	.word	0x00000750
        /*0ce8*/ 	.word	0x000000ff
        /*0cec*/ 	.word	0x00022890
        /*0cf0*/ 	.short	0x0100
        /*0cf2*/ 	.byte	0x08
	.zero		1


	//   ....[15]....
        /*0cf4*/ 	.word	0x00000760
        /*0cf8*/ 	.word	0x000000ff
        /*0cfc*/ 	.word	0x000228a0
        /*0d00*/ 	.short	0x0100
        /*0d02*/ 	.byte	0x08
	.zero		1


	//   ....[16]....
        /*0d04*/ 	.word	0x00000770
        /*0d08*/ 	.word	0x000000ff
        /*0d0c*/ 	.word	0x00022898
        /*0d10*/ 	.short	0x0100
        /*0d12*/ 	.byte	0x08
	.zero		1


	//   ....[17]....
        /*0d14*/ 	.word	0x00000780
        /*0d18*/ 	.word	0x000000ff
        /*0d1c*/ 	.word	0x000228a8
        /*0d20*/ 	.short	0x0100
        /*0d22*/ 	.byte	0x08
	.zero		1


	//   ....[18]....
        /*0d24*/ 	.word	0x000008b0
        /*0d28*/ 	.word	0x000000ff
        /*0d2c*/ 	.word	0x000228b0
        /*0d30*/ 	.short	0x0100
        /*0d32*/ 	.byte	0x08
	.zero		1


	//   ....[19]....
        /*0d34*/ 	.word	0x000008c0
        /*0d38*/ 	.word	0x000000ff
        /*0d3c*/ 	.word	0x000228c0
        /*0d40*/ 	.short	0x0100
        /*0d42*/ 	.byte	0x08
	.zero		1


	//   ....[20]....
        /*0d44*/ 	.word	0x000008d0
        /*0d48*/ 	.word	0x000000ff
        /*0d4c*/ 	.word	0x000228b8
        /*0d50*/ 	.short	0x0100
        /*0d52*/ 	.byte	0x08
	.zero		1


	//   ....[21]....
        /*0d54*/ 	.word	0x000008e0
        /*0d58*/ 	.word	0x000000ff
        /*0d5c*/ 	.word	0x000228c8
        /*0d60*/ 	.short	0x0100
        /*0d62*/ 	.byte	0x08
	.zero		1


	//   ....[22]....
        /*0d64*/ 	.word	0x00002f30
        /*0d68*/ 	.word	0x00000059
        /*0d6c*/ 	.word	0x00022890
        /*0d70*/ 	.short	0x010a
        /*0d72*/ 	.byte	0x3f
	.zero		1


	//   ....[23]....
        /*0d74*/ 	.word	0x00004170
        /*0d78*/ 	.word	0x00000059
        /*0d7c*/ 	.word	0x00022890
        /*0d80*/ 	.short	0x010a
        /*0d82*/ 	.byte	0x3f
	.zero		1


	//   ....[24]....
        /*0d84*/ 	.word	0x000051a0
        /*0d88*/ 	.word	0x00000059
        /*0d8c*/ 	.word	0x00022890
        /*0d90*/ 	.short	0x010a
        /*0d92*/ 	.byte	0x3f
	.zero		1


	//   ....[25]....
        /*0d94*/ 	.word	0x00005660
        /*0d98*/ 	.word	0x0000000b
        /*0d9c*/ 	.word	0x00000000
        /*0da0*/ 	.short	0x0101
        /*0da2*/ 	.byte	0x3f
	.zero		1


	//   ....[26]....
        /*0da4*/ 	.word	0x000056a0
        /*0da8*/ 	.word	0x00000059
        /*0dac*/ 	.word	0x000228b0
        /*0db0*/ 	.short	0x010a
        /*0db2*/ 	.byte	0x3f
	.zero		1


	//   ....[27]....
        /*0db4*/ 	.word	0x00005fb0
        /*0db8*/ 	.word	0x00000059
        /*0dbc*/ 	.word	0x00000000
        /*0dc0*/ 	.short	0x0101
        /*0dc2*/ 	.byte	0x3f
	.zero		1


	//   ....[28]....
        /*0dc4*/ 	.word	0x00006c00
        /*0dc8*/ 	.word	0x00000017
        /*0dcc*/ 	.word	0x00022800
        /*0dd0*/ 	.short	0x010a
        /*0dd2*/ 	.byte	0x3f
	.zero		1


	//   ....[29]....
        /*0dd4*/ 	.word	0x00006c50
        /*0dd8*/ 	.word	0x00000017
        /*0ddc*/ 	.word	0x00022800
        /*0de0*/ 	.short	0x010a
        /*0de2*/ 	.byte	0x3f
	.zero		1


	//   ....[30]....
        /*0de4*/ 	.word	0x00007700
        /*0de8*/ 	.word	0x00000017
        /*0dec*/ 	.word	0x00022800
        /*0df0*/ 	.short	0x010a
        /*0df2*/ 	.byte	0x3f
	.zero		1


	//   ....[31]....
        /*0df4*/ 	.word	0x00008be0
        /*0df8*/ 	.word	0x00000017
        /*0dfc*/ 	.word	0x00022800
        /*0e00*/ 	.short	0x010a
        /*0e02*/ 	.byte	0x3f
	.zero		1


	//   ....[32]....
        /*0e04*/ 	.word	0x00009b40
        /*0e08*/ 	.word	0x00000000
        /*0e0c*/ 	.word	0x00022830
        /*0e10*/ 	.short	0x010a
        /*0e12*/ 	.byte	0x3f
	.zero		1


	//   ....[33]....
        /*0e14*/ 	.word	0x00009be0
        /*0e18*/ 	.word	0x00000000
        /*0e1c*/ 	.word	0x00022830
        /*0e20*/ 	.short	0x010a
        /*0e22*/ 	.byte	0x3f
	.zero		1


	//   ....[34]....
        /*0e24*/ 	.word	0x0000a400
        /*0e28*/ 	.word	0x00000023
        /*0e2c*/ 	.word	0x00000000
        /*0e30*/ 	.short	0x0101
        /*0e32*/ 	.byte	0x3f
	.zero		1


	//   ....[35]....
        /*0e34*/ 	.word	0x0000c5b0
        /*0e38*/ 	.word	0x00000000
        /*0e3c*/ 	.word	0x00022850
        /*0e40*/ 	.short	0x010a
        /*0e42*/ 	.byte	0x3f
	.zero		1


	//   ....[36]....
        /*0e44*/ 	.word	0x0000c600
        /*0e48*/ 	.word	0x00000000
        /*0e4c*/ 	.word	0x00022850
        /*0e50*/ 	.short	0x010a
        /*0e52*/ 	.byte	0x3f
	.zero		1


	//   ....[37]....
        /*0e54*/ 	.word	0x0000ca20
        /*0e58*/ 	.word	0x00000000
        /*0e5c*/ 	.word	0x00000000
        /*0e60*/ 	.short	0x0101
        /*0e62*/ 	.byte	0x3f
	.zero		1


	//   ....[38]....
        /*0e64*/ 	.word	0x0000cdf0
        /*0e68*/ 	.word	0x00000014
        /*0e6c*/ 	.word	0x00022830
        /*0e70*/ 	.short	0x010a
        /*0e72*/ 	.byte	0x3f
	.zero		1


	//   ....[39]....
        /*0e74*/ 	.word	0x0000ce50
        /*0e78*/ 	.word	0x00000014
        /*0e7c*/ 	.word	0x00022830
        /*0e80*/ 	.short	0x010a
        /*0e82*/ 	.byte	0x3f
	.zero		1


	//   ....[40]....
        /*0e84*/ 	.word	0x0000d4b0
        /*0e88*/ 	.word	0x000000a8
        /*0e8c*/ 	.word	0x00000000
        /*0e90*/ 	.short	0x0101
        /*0e92*/ 	.byte	0x3f
	.zero		1


	//   ....[41]....
        /*0e94*/ 	.word	0x000100b0
        /*0e98*/ 	.word	0x00000014
        /*0e9c*/ 	.word	0x00022850
        /*0ea0*/ 	.short	0x010a
        /*0ea2*/ 	.byte	0x3f
	.zero		1


	//   ....[42]....
        /*0ea4*/ 	.word	0x00010120
        /*0ea8*/ 	.word	0x00000014
        /*0eac*/ 	.word	0x00022850
        /*0eb0*/ 	.short	0x010a
        /*0eb2*/ 	.byte	0x3f
	.zero		1


	//   ....[43]....
        /*0eb4*/ 	.word	0x00010540
        /*0eb8*/ 	.word	0x00000014
        /*0ebc*/ 	.word	0x00000000
        /*0ec0*/ 	.short	0x0101
        /*0ec2*/ 	.byte	0x3f
	.zero		1


	//   ....[44]....
        /*0ec4*/ 	.word	0x00010960
        /*0ec8*/ 	.word	0x00000000
        /*0ecc*/ 	.word	0x00022830
        /*0ed0*/ 	.short	0x010a
        /*0ed2*/ 	.byte	0x3f
	.zero		1


	//   ....[45]....
        /*0ed4*/ 	.word	0x000109c0
        /*0ed8*/ 	.word	0x00000000
        /*0edc*/ 	.word	0x00022830
        /*0ee0*/ 	.short	0x010a
        /*0ee2*/ 	.byte	0x3f
	.zero		1


	//   ....[46]....
        /*0ee4*/ 	.word	0x00011fd0
        /*0ee8*/ 	.word	0x0000009e
        /*0eec*/ 	.word	0x00000000
        /*0ef0*/ 	.short	0x0101
        /*0ef2*/ 	.byte	0x3f
	.zero		1


	//   ....[47]....
        /*0ef4*/ 	.word	0x00012980
        /*0ef8*/ 	.word	0x00000000
        /*0efc*/ 	.word	0x00022850
        /*0f00*/ 	.short	0x010a
        /*0f02*/ 	.byte	0x3f
	.zero		1


	//   ....[48]....
        /*0f04*/ 	.word	0x000129f0
        /*0f08*/ 	.word	0x00000000
        /*0f0c*/ 	.word	0x00022850
        /*0f10*/ 	.short	0x010a
        /*0f12*/ 	.byte	0x3f
	.zero		1


	//   ....[49]....
        /*0f14*/ 	.word	0x00012dd0
        /*0f18*/ 	.word	0x00000000
        /*0f1c*/ 	.word	0x00000000
        /*0f20*/ 	.short	0x0101
        /*0f22*/ 	.byte	0x3f
	.zero		1


	//   ....[50]....
        /*0f24*/ 	.word	0x00012f10
        /*0f28*/ 	.word	0x00000014
        /*0f2c*/ 	.word	0x00022830
        /*0f30*/ 	.short	0x010a
        /*0f32*/ 	.byte	0x3f
	.zero		1


	//   ....[51]....
        /*0f34*/ 	.word	0x00012f70
        /*0f38*/ 	.word	0x00000014
        /*0f3c*/ 	.word	0x00022830
        /*0f40*/ 	.short	0x010a
        /*0f42*/ 	.byte	0x3f
	.zero		1


	//   ....[52]....
        /*0f44*/ 	.word	0x00013680
        /*0f48*/ 	.word	0x000000a8
        /*0f4c*/ 	.word	0x00000000
        /*0f50*/ 	.short	0x0101
        /*0f52*/ 	.byte	0x3f
	.zero		1


	//   ....[53]....
        /*0f54*/ 	.word	0x000161c0
        /*0f58*/ 	.word	0x00000014
        /*0f5c*/ 	.word	0x00022850
        /*0f60*/ 	.short	0x010a
        /*0f62*/ 	.byte	0x3f
	.zero		1


	//   ....[54]....
        /*0f64*/ 	.word	0x00016230
        /*0f68*/ 	.word	0x00000014
        /*0f6c*/ 	.word	0x00022850
        /*0f70*/ 	.short	0x010a
        /*0f72*/ 	.byte	0x3f
	.zero		1


	//   ....[55]....
        /*0f74*/ 	.word	0x00016620
        /*0f78*/ 	.word	0x00000014
        /*0f7c*/ 	.word	0x00000000
        /*0f80*/ 	.short	0x0101
        /*0f82*/ 	.byte	0x3f
	.zero		1


	//   ....[56]....
        /*0f84*/ 	.word	0x00018c20
        /*0f88*/ 	.word	0x00000003
        /*0f8c*/ 	.word	0x00000000
        /*0f90*/ 	.short	0x0101
        /*0f92*/ 	.byte	0x3f
	.zero		1


	//   ....[57]....
        /*0f94*/ 	.word	0x0001b930
        /*0f98*/ 	.word	0x00000017
        /*0f9c*/ 	.word	0x00022820
        /*0fa0*/ 	.short	0x010a
        /*0fa2*/ 	.byte	0x3f
	.zero		1


	//   ....[58]....
        /*0fa4*/ 	.word	0x0001b9c0
        /*0fa8*/ 	.word	0x0000000c
        /*0fac*/ 	.word	0x000228a0
        /*0fb0*/ 	.short	0x010a
        /*0fb2*/ 	.byte	0x3f
	.zero		1


	//   ....[59]....
        /*0fb4*/ 	.word	0x0001bc10
        /*0fb8*/ 	.word	0x0000000c
        /*0fbc*/ 	.word	0x000228c0
        /*0fc0*/ 	.short	0x010a
        /*0fc2*/ 	.byte	0x3f
	.zero		1


	//   ....[60]....
        /*0fc4*/ 	.word	0x0001c220
        /*0fc8*/ 	.word	0x0000000a
        /*0fcc*/ 	.word	0x000228a0
        /*0fd0*/ 	.short	0x010a
        /*0fd2*/ 	.byte	0x3f
	.zero		1


	//   ....[61]....
        /*0fd4*/ 	.word	0x0001c460
        /*0fd8*/ 	.word	0x0000000a
        /*0fdc*/ 	.word	0x000228c0
        /*0fe0*/ 	.short	0x010a
        /*0fe2*/ 	.byte	0x3f
	.zero		1


	//   ....[62]....
        /*0fe4*/ 	.word	0x0001d7e0
        /*0fe8*/ 	.word	0x00000011
        /*0fec*/ 	.word	0x00022840
        /*0ff0*/ 	.short	0x010a
        /*0ff2*/ 	.byte	0x3f
	.zero		1


	//   ....[63]....
        /*0ff4*/ 	.word	0x0001de40
        /*0ff8*/ 	.word	0x00000011
        /*0ffc*/ 	.word	0x00022830
        /*1000*/ 	.short	0x0107
        /*1002*/ 	.byte	0x3f
	.zero		1


	//   ....[64]....
        /*1004*/ 	.word	0x0001df20
        /*1008*/ 	.word	0x00000011
        /*100c*/ 	.word	0x00022830
        /*1010*/ 	.short	0x0101
        /*1012*/ 	.byte	0x3f
	.zero		1


	//   ....[65]....
        /*1014*/ 	.word	0x0001eae0
        /*1018*/ 	.word	0x00000017
        /*101c*/ 	.word	0x00022800
        /*1020*/ 	.short	0x0107
        /*1022*/ 	.byte	0x3f
	.zero		1


	//   ....[66]....
        /*1024*/ 	.word	0x0001ebd0
        /*1028*/ 	.word	0x00000017
        /*102c*/ 	.word	0x00022800
        /*1030*/ 	.short	0x0101
        /*1032*/ 	.byte	0x3f
	.zero		1


	//   ....[67]....
        /*1034*/ 	.word	0x0001ebf0
        /*1038*/ 	.word	0x00000017
        /*103c*/ 	.word	0x00022820
        /*1040*/ 	.short	0x010a
        /*1042*/ 	.byte	0x3f
	.zero		1


	//   ....[68]....
        /*1044*/ 	.word	0x0001ec80
        /*1048*/ 	.word	0x00000011
        /*104c*/ 	.word	0x00022860
        /*1050*/ 	.short	0x010a
        /*1052*/ 	.byte	0x3f
	.zero		1


	//   ....[69]....
        /*1054*/ 	.word	0x0001f390
        /*1058*/ 	.word	0x00000011
        /*105c*/ 	.word	0x00022850
        /*1060*/ 	.short	0x0107
        /*1062*/ 	.byte	0x3f
	.zero		1


	//   ....[70]....
        /*1064*/ 	.word	0x0001f460
        /*1068*/ 	.word	0x00000011
        /*106c*/ 	.word	0x00022850
        /*1070*/ 	.short	0x0101
        /*1072*/ 	.byte	0x3f
	.zero		1


	//   ....[71]....
        /*1074*/ 	.word	0x0001f7a0
        /*1078*/ 	.word	0x00000004
        /*107c*/ 	.word	0x00022840
        /*1080*/ 	.short	0x010a
        /*1082*/ 	.byte	0x3f
	.zero		1


	//   ....[72]....
        /*1084*/ 	.word	0x0001fb80
        /*1088*/ 	.word	0x00000004
        /*108c*/ 	.word	0x00022830
        /*1090*/ 	.short	0x0107
        /*1092*/ 	.byte	0x3f
	.zero		1


	//   ....[73]....
        /*1094*/ 	.word	0x0001fc40
        /*1098*/ 	.word	0x00000004
        /*109c*/ 	.word	0x00022830
        /*10a0*/ 	.short	0x0101
        /*10a2*/ 	.byte	0x3f
	.zero		1


	//   ....[74]....
        /*10a4*/ 	.word	0x0001fc70
        /*10a8*/ 	.word	0x00000004
        /*10ac*/ 	.word	0x00022860
        /*10b0*/ 	.short	0x010a
        /*10b2*/ 	.byte	0x3f
	.zero		1


	//   ....[75]....
        /*10b4*/ 	.word	0x00020190
        /*10b8*/ 	.word	0x00000004
        /*10bc*/ 	.word	0x00022850
        /*10c0*/ 	.short	0x0107
        /*10c2*/ 	.byte	0x3f
	.zero		1


	//   ....[76]....
        /*10c4*/ 	.word	0x00020250
        /*10c8*/ 	.word	0x00000004
        /*10cc*/ 	.word	0x00022850
        /*10d0*/ 	.short	0x0101
        /*10d2*/ 	.byte	0x3f
	.zero		1


	//   ....[77]....
        /*10d4*/ 	.word	0x000210c0
        /*10d8*/ 	.word	0x00000004
        /*10dc*/ 	.word	0x00022820
        /*10e0*/ 	.short	0x010a
        /*10e2*/ 	.byte	0x3f
	.zero		1


	//   ....[78]....
        /*10e4*/ 	.word	0x00021230
        /*10e8*/ 	.word	0x00000005
        /*10ec*/ 	.word	0x00022840
        /*10f0*/ 	.short	0x010a
        /*10f2*/ 	.byte	0x3f
	.zero		1


	//   ....[79]....
        /*10f4*/ 	.word	0x000212d0
        /*10f8*/ 	.word	0x00000019
        /*10fc*/ 	.word	0x00022840
        /*1100*/ 	.short	0x010a
        /*1102*/ 	.byte	0x3f
	.zero		1


	//   ....[80]....
        /*1104*/ 	.word	0x00021310
        /*1108*/ 	.word	0x00000005
        /*110c*/ 	.word	0x00022860
        /*1110*/ 	.short	0x010a
        /*1112*/ 	.byte	0x3f
	.zero		1


	//   ....[81]....
        /*1114*/ 	.word	0x00021350
        /*1118*/ 	.word	0x00000019
        /*111c*/ 	.word	0x00022860
        /*1120*/ 	.short	0x010a
        /*1122*/ 	.byte	0x3f
	.zero		1


	//   ....[82]....
        /*1124*/ 	.word	0x000213b0
        /*1128*/ 	.word	0x00000059
        /*112c*/ 	.word	0x00022890
        /*1130*/ 	.short	0x010a
        /*1132*/ 	.byte	0x3f
	.zero		1


	//   ....[83]....
        /*1134*/ 	.word	0x00021660
        /*1138*/ 	.word	0x00000059
        /*113c*/ 	.word	0x00022890
        /*1140*/ 	.short	0x010a
        /*1142*/ 	.byte	0x3f
	.zero		1


	//   ....[84]....
        /*1144*/ 	.word	0x00021900
        /*1148*/ 	.word	0x00000059
        /*114c*/ 	.word	0x00022890
        /*1150*/ 	.short	0x010a
        /*1152*/ 	.byte	0x3f
	.zero		1


	//   ....[85]....
        /*1154*/ 	.word	0x00021b90
        /*1158*/ 	.word	0x00000059
        /*115c*/ 	.word	0x000228b0
        /*1160*/ 	.short	0x010a
        /*1162*/ 	.byte	0x3f
	.zero		1


	//   ....[86]....
        /*1164*/ 	.word	0x00021ff0
        /*1168*/ 	.word	0x00000017
        /*116c*/ 	.word	0x00022800
        /*1170*/ 	.short	0x010a
        /*1172*/ 	.byte	0x3f
	.zero		1


	//   ....[87]....
        /*1174*/ 	.word	0x000225e0
        /*1178*/ 	.word	0x00000017
        /*117c*/ 	.word	0x00022800
        /*1180*/ 	.short	0x010a
        /*1182*/ 	.byte	0x3f
	.zero		1


	//   ....[88]....
        /*1184*/ 	.word	0x00022630
        /*1188*/ 	.word	0x00000000
        /*118c*/ 	.word	0x00022830
        /*1190*/ 	.short	0x010a
        /*1192*/ 	.byte	0x3f
	.zero		1


	//   ....[89]....
        /*1194*/ 	.word	0x00022680
        /*1198*/ 	.word	0x00000000
        /*119c*/ 	.word	0x00022850
        /*11a0*/ 	.short	0x010a
        /*11a2*/ 	.byte	0x3f
	.zero		1


	//   ....[90]....
        /*11a4*/ 	.word	0x000226d0
        /*11a8*/ 	.word	0x00000014
        /*11ac*/ 	.word	0x00022830
        /*11b0*/ 	.short	0x010a
        /*11b2*/ 	.byte	0x3f
	.zero		1


	//   ....[91]....
        /*11b4*/ 	.word	0x00022720
        /*11b8*/ 	.word	0x00000014
        /*11bc*/ 	.word	0x00022850
        /*11c0*/ 	.short	0x010a
        /*11c2*/ 	.byte	0x3f
	.zero		1


	//   ....[92]....
        /*11c4*/ 	.word	0x00022770
        /*11c8*/ 	.word	0x00000000
        /*11cc*/ 	.word	0x00022830
        /*11d0*/ 	.short	0x010a
        /*11d2*/ 	.byte	0x3f
	.zero		1


	//   ....[93]....
        /*11d4*/ 	.word	0x000227c0
        /*11d8*/ 	.word	0x00000000
        /*11dc*/ 	.word	0x00022850
        /*11e0*/ 	.short	0x010a
        /*11e2*/ 	.byte	0x3f
	.zero		1


	//   ....[94]....
        /*11e4*/ 	.word	0x00022810
        /*11e8*/ 	.word	0x00000014
        /*11ec*/ 	.word	0x00022830
        /*11f0*/ 	.short	0x010a
        /*11f2*/ 	.byte	0x3f
	.zero		1


	//   ....[95]....
        /*11f4*/ 	.word	0x00022860
        /*11f8*/ 	.word	0x00000014
        /*11fc*/ 	.word	0x00022850
        /*1200*/ 	.short	0x010a
        /*1202*/ 	.byte	0x3f
	.zero		1


	//   ....[96]....
        /*1204*/ 	.word	0x00022e30
        /*1208*/ 	.word	0x00000017
        /*120c*/ 	.word	0x00022820
        /*1210*/ 	.short	0x010a
        /*1212*/ 	.byte	0x3f
	.zero		1


	//   ....[97]....
        /*1214*/ 	.word	0x00022e80
        /*1218*/ 	.word	0x0000000c
        /*121c*/ 	.word	0x000228a0
        /*1220*/ 	.short	0x010a
        /*1222*/ 	.byte	0x3f
	.zero		1


	//   ....[98]....
        /*1224*/ 	.word	0x00022ed0
        /*1228*/ 	.word	0x0000000c
        /*122c*/ 	.word	0x000228c0
        /*1230*/ 	.short	0x010a
        /*1232*/ 	.byte	0x3f
	.zero		1


	//   ....[99]....
        /*1234*/ 	.word	0x00022f20
        /*1238*/ 	.word	0x0000000a
        /*123c*/ 	.word	0x000228a0
        /*1240*/ 	.short	0x010a
        /*1242*/ 	.byte	0x3f
	.zero		1


	//   ....[100]....
        /*1244*/ 	.word	0x00022f70
        /*1248*/ 	.word	0x0000000a
        /*124c*/ 	.word	0x000228c0
        /*1250*/ 	.short	0x010a
        /*1252*/ 	.byte	0x3f
	.zero		1


	//   ....[101]....
        /*1254*/ 	.word	0x00023090
        /*1258*/ 	.word	0x00000011
        /*125c*/ 	.word	0x00022840
        /*1260*/ 	.short	0x010a
        /*1262*/ 	.byte	0x3f
	.zero		1


	//   ....[102]....
        /*1264*/ 	.word	0x00024370
        /*1268*/ 	.word	0x00000017
        /*126c*/ 	.word	0x00022820
        /*1270*/ 	.short	0x010a
        /*1272*/ 	.byte	0x3f
	.zero		1


	//   ....[103]....
        /*1274*/ 	.word	0x000243c0
        /*1278*/ 	.word	0x00000011
        /*127c*/ 	.word	0x00022860
        /*1280*/ 	.short	0x010a
        /*1282*/ 	.byte	0x3f
	.zero		1


	//   ....[104]....
        /*1284*/ 	.word	0x00024d30
        /*1288*/ 	.word	0x00000004
        /*128c*/ 	.word	0x00022840
        /*1290*/ 	.short	0x010a
        /*1292*/ 	.byte	0x3f
	.zero		1


	//   ....[105]....
        /*1294*/ 	.word	0x00025410
        /*1298*/ 	.word	0x00000004
        /*129c*/ 	.word	0x00022860
        /*12a0*/ 	.short	0x010a
        /*12a2*/ 	.byte	0x3f
	.zero		1


	//   ....[106]....
        /*12a4*/ 	.word	0x000264b0
        /*12a8*/ 	.word	0x00000004
        /*12ac*/ 	.word	0x00022820
        /*12b0*/ 	.short	0x010a
        /*12b2*/ 	.byte	0x3f
	.zero		1


	//   ....[107]....
        /*12b4*/ 	.word	0x00026650
        /*12b8*/ 	.word	0x00000005
        /*12bc*/ 	.word	0x00022840
        /*12c0*/ 	.short	0x010a
        /*12c2*/ 	.byte	0x3f
	.zero		1


	//   ....[108]....
        /*12c4*/ 	.word	0x000266a0
        /*12c8*/ 	.word	0x00000019
        /*12cc*/ 	.word	0x00022840
        /*12d0*/ 	.short	0x010a
        /*12d2*/ 	.byte	0x3f
	.zero		1


	//   ....[109]....
        /*12d4*/ 	.word	0x000266f0
        /*12d8*/ 	.word	0x00000005
        /*12dc*/ 	.word	0x00022860
        /*12e0*/ 	.short	0x010a
        /*12e2*/ 	.byte	0x3f
	.zero		1


	//----- nvinfo : EIATTR_NUM_MBARRIERS
	.align		4
.L_415:
        /*12e4*/ 	.byte	0x03, 0x38
        /*12e6*/ 	.short	0x0016


	//----- nvinfo : EIATTR_EXIT_INSTR_OFFSETS
	.align		4
        /*12e8*/ 	.byte	0x04, 0x1c
        /*12ea*/ 	.short	(.L_417 - .L_416)


	//   ....[0]....
.L_416:
        /*12ec*/ 	.word	0x000213a0


	//----- nvinfo : EIATTR_MAX_THREADS
	.align		4
.L_417:
        /*12f0*/ 	.byte	0x04, 0x05
        /*12f2*/ 	.short	(.L_419 - .L_418)
.L_418:
        /*12f4*/ 	.word	0x00000180
        /*12f8*/ 	.word	0x00000001
        /*12fc*/ 	.word	0x00000001


	//----- nvinfo : EIATTR_CRS_STACK_SIZE
	.align		4
.L_419:
        /*1300*/ 	.byte	0x04, 0x1e
        /*1302*/ 	.short	(.L_421 - .L_420)
.L_420:
        /*1304*/ 	.word	0x00000000


	//----- nvinfo : EIATTR_CBANK_PARAM_SIZE
	.align		4
.L_421:
        /*1308*/ 	.byte	0x03, 0x19
        /*130a*/ 	.short	0x0af0


	//----- nvinfo : EIATTR_PARAM_CBANK
	.align		4
        /*130c*/ 	.byte	0x04, 0x0a
        /*130e*/ 	.short	(.L_423 - .L_422)
	.align		4
.L_422:
        /*1310*/ 	.word	index@(.nv.constant0._ZN7cutlass13device_kernelIN5flash11enable_sm90INS1_16FlashAttnFwdSm90INS1_25CollectiveMainloopFwdSm90ILi2EN4cute5tupleIJNS5_1CILi1EEES8_S8_EEENS6_IJNS7_ILi128EEENS7_ILi96EEENS7_ILi64EEEEEELi256ENS_6half_tEfNS_4arch4Sm90ELb0ELb1ELb1ELb1ELb1ELb1ELb0ELb1ELb0ELb1ELb0ELb0EEENS1_21CollectiveEpilogueFwdINS6_IJSA_NS7_ILi256EEESB_EEES9_SE_SG_Li256ELb1ELb1ELb0ELb0EEENS1_36VarlenDynamicPersistentTileSchedulerILi128ELi96ELi256ELi128ELb0ELb1ELb1ELb1ELb0ELb1EEEEEEEEEvNT_6ParamsE)
        /*1314*/ 	.short	0x0210
        /*1316*/ 	.short	0x0af0


	//----- nvinfo : EIATTR_SW_WAR
	.align		4
.L_423:
        /*1318*/ 	.byte	0x04, 0x36
        /*131a*/ 	.short	(.L_425 - .L_424)
.L_424:
        /*131c*/ 	.word	0x00000008
.L_425:


//--------------------- .nv.info._ZN7cutlass13device_kernelIN5flash11enable_sm90INS1_16FlashAttnFwdSm90INS1_25CollectiveMainloopFwdSm90ILi2EN4cute5tupleIJNS5_1CILi1EEES8_S8_EEENS6_IJNS7_ILi128EEENS7_ILi96EEENS7_ILi64EEEEEELi256ENS_6half_tEfNS_4arch4Sm90ELb0ELb1ELb1ELb1ELb1ELb0ELb1ELb1ELb0ELb1ELb0ELb0EEENS1_21CollectiveEpilogueFwdINS6_IJSA_NS7_ILi256EEESB_EEES9_SE_SG_Li256ELb1ELb1ELb0ELb0EEENS1_36VarlenDynamicPersistentTileSchedulerILi128ELi96ELi256ELi128ELb0ELb1ELb1ELb1ELb0ELb1EEEEEEEEEvNT_6ParamsE --------------------------
	.section	.nv.info._ZN7cutlass13device_kernelIN5flash11enable_sm90INS1_16FlashAttnFwdSm90INS1_25CollectiveMainloopFwdSm90ILi2EN4cute5tupleIJNS5_1CILi1EEES8_S8_EEENS6_IJNS7_ILi128EEENS7_ILi96EEENS7_ILi64EEEEEELi256ENS_6half_tEfNS_4arch4Sm90ELb0ELb1ELb1ELb1ELb1ELb0ELb1ELb1ELb0ELb1ELb0ELb0EEENS1_21CollectiveEpilogueFwdINS6_IJSA_NS7_ILi256EEESB_EEES9_SE_SG_Li256ELb1ELb1ELb0ELb0EEENS1_36VarlenDynamicPersistentTileSchedulerILi128ELi96ELi256ELi128ELb0ELb1ELb1ELb1ELb0ELb1EEEEEEEEEvNT_6ParamsE,"",@"SHT_CUDA_INFO"
	.sectionflags	@""
	.align	4


	//----- nvinfo : EIATTR_CUDA_API_VERSION
	.align		4
        /*0000*/ 	.byte	0x04, 0x37
        /*0002*/ 	.short	(.L_427 - .L_426)
.L_426:
        /*0004*/ 	.word	0x00000082


	//----- nvinfo : EIATTR_KPARAM_INFO
	.align		4
.L_427:
        /*0008*/ 	.byte	0x04, 0x17
        /*000a*/ 	.short	(.L_429 - .L_428)
.L_428:
        /*000c*/ 	.word	0x00000000
        /*0010*/ 	.short	0x0000
        /*0012*/ 	.short	0x0070
        /*0014*/ 	.byte	0x00, 0xf0, 0x01, 0x2e


	//----- nvinfo : EIATTR_SPARSE_MMA_MASK
	.align		4
.L_429:
        /*0018*/ 	.byte	0x03, 0x50
        /*001a*/ 	.short	0x0000


	//----- nvinfo : EIATTR_MAXREG_COUNT
	.align		4
        /*001c*/ 	.byte	0x03, 0x1b
        /*001e*/ 	.short	0x00a8


	//----- nvinfo : EIATTR_NUM_BARRIERS
	.align		4
        /*0020*/ 	.byte	0x02, 0x4c
        /*0022*/ 	.byte	0x10
	.zero		1


	//----- nvinfo : EIATTR_EXTERNS
	.align		4
        /*0024*/ 	.byte	0x04, 0x0f
        /*0026*/ 	.short	(.L_431 - .L_430)


	//   ....[0]....
	.align		4
.L_430:
        /*0028*/ 	.word	index@(__assertfail)


	//----- nvinfo : EIATTR_ANNOTATIONS
	.align		4
.L_431:
        /*002c*/ 	.byte	0x04, 0x55
        /*002e*/ 	.short	(.L_433 - .L_432)


	//   ....[0]....
.L_432:
        /* <DEDUP_REMOVED lines=20> */


	//----- nvinfo : EIATTR_MERCURY_ISA_VERSION
	.align		4
.L_433:
        /*0160*/ 	.byte	0x03, 0x5f
        /*0162*/ 	.short	0x0101


	//----- nvinfo : EIATTR_UNUSED_LOAD_BYTE_OFFSET
	.align		4
        /*0164*/ 	.byte	0x04, 0x44
        /*0166*/ 	.short	(.L_435 - .L_434)


	//   ....[0]....
.L_434:
        /*0168*/ 	.word	0x00000a90
        /*016c*/ 	.word	0x0000fff0


	//   ....[1]....
        /*0170*/ 	.word	0x000202b0
        /*0174*/ 	.word	0x0000fff0


	//----- nvinfo : EIATTR_INT_WARP_WIDE_INSTR_OFFSETS
	.align		4
.L_435:
        /*0178*/ 	.byte	0x04, 0x31
        /*017a*/ 	.short	(.L_437 - .L_436)


	//   ....[0]....
.L_436:
        /*017c*/ 	.word	0x000000c0


	//   ....[1]....
        /*0180*/ 	.word	0x000000d0


	//   ....[2]....
        /*0184*/ 	.word	0x000000e0


	//   ....[3]....
        /*0188*/ 	.word	0x00000180


	//   ....[4]....
        /*018c*/ 	.word	0x00024580


	//   ....[5]....
        /*0190*/ 	.word	0x00024610


	//   ....[6]....
        /*0194*/ 	.word	0x000284e0


	//   ....[7]....
        /*0198*/ 	.word	0x00028570


	//----- nvinfo : EIATTR_COOP_GROUP_MASK_REGIDS
	.align		4
.L_437:
        /*019c*/ 	.byte	0x04, 0x29
        /*019e*/ 	.short	(.L_439 - .L_438)


	//   ....[0]....
.L_438:
        /*01a0*/ 	.word	0xffffffff


	//   ....[1]....
        /*01a4*/ 	.word	0xffffffff


	//   ....[2]....
        /*01a8*/ 	.word	0xffffffff


	//   ....[3]....
        /*01ac*/ 	.word	0xffffffff


	//   ....[4]....
        /*01b0*/ 	.word	0xffffffff


	//   ....[5]....
        /*01b4*/ 	.word	0xffffffff


	//   ....[6]....
        /*01b8*/ 	.word	0xffffffff


	//   ....[7]....
        /*01bc*/ 	.word	0xffffffff


	//   ....[8]....
        /*01c0*/ 	.word	0xffffffff


	//   ....[9]....
        /*01c4*/ 	.word	0xffffffff


	//   ....[10]....
        /*01c8*/ 	.word	0xffffffff


	//   ....[11]....
        /*01cc*/ 	.word	0xffffffff


	//   ....[12]....
        /*01d0*/ 	.word	0xffffffff


	//   ....[13]....
        /*01d4*/ 	.word	0xffffffff


	//   ....[14]....
        /*01d8*/ 	.word	0xffffffff


	//   ....[15]....
        /*01dc*/ 	.word	0xffffffff


	//   ....[16]....
        /*01e0*/ 	.word	0xffffffff


	//   ....[17]....
        /*01e4*/ 	.word	0xffffffff


	//   ....[18]....
        /*01e8*/ 	.word	0xffffffff


	//   ....[19]....
        /*01ec*/ 	.word	0xffffffff


	//   ....[20]....
        /*01f0*/ 	.word	0xffffffff


	//   ....[21]....
        /*01f4*/ 	.word	0xffffffff


	//   ....[22]....
        /*01f8*/ 	.word	0xffffffff


	//   ....[23]....
        /*01fc*/ 	.word	0xffffffff


	//   ....[24]....
        /*0200*/ 	.word	0xffffffff


	//   ....[25]....
        /*0204*/ 	.word	0xffffffff


	//   ....[26]....
        /*0208*/ 	.word	0xffffffff


	//   ....[27]....
        /*020c*/ 	.word	0xffffffff


	//   ....[28]....
        /*0210*/ 	.word	0xffffffff


	//   ....[29]....
        /*0214*/ 	.word	0xffffffff


	//   ....[30]....
        /*0218*/ 	.word	0xffffffff


	//   ....[31]....
        /*021c*/ 	.word	0xffffffff


	//   ....[32]....
        /*0220*/ 	.word	0xffffffff


	//   ....[33]....
        /*0224*/ 	.word	0xffffffff


	//   ....[34]....
        /*0228*/ 	.word	0xffffffff


	//   ....[35]....
        /*022c*/ 	.word	0xffffffff


	//   ....[36]....
        /*0230*/ 	.word	0xffffffff


	//   ....[37]....
        /*0234*/ 	.word	0xffffffff


	//   ....[38]....
        /*0238*/ 	.word	0xffffffff


	//   ....[39]....
        /*023c*/ 	.word	0xffffffff


	//   ....[40]....
        /*0240*/ 	.word	0xffffffff


	//   ....[41]....
        /*0244*/ 	.word	0xffffffff


	//   ....[42]....
        /*0248*/ 	.word	0xffffffff


	//   ....[43]....
        /*024c*/ 	.word	0xffffffff


	//   ....[44]....
        /*0250*/ 	.word	0xffffffff


	//   ....[45]....
        /*0254*/ 	.word	0xffffffff


	//   ....[46]....
        /*0258*/ 	.word	0xffffffff


	//   ....[47]....
        /*025c*/ 	.word	0xffffffff


	//   ....[48]....
        /*0260*/ 	.word	0xffffffff


	//   ....[49]....
        /*0264*/ 	.word	0xffffffff


	//   ....[50]....
        /*0268*/ 	.word	0xffffffff


	//   ....[51]....
        /*026c*/ 	.word	0xffffffff


	//   ....[52]....
        /*0270*/ 	.word	0xffffffff


	//   ....[53]....
        /*0274*/ 	.word	0xffffffff


	//   ....[54]....
        /*0278*/ 	.word	0xffffffff


	//   ....[55]....
        /*027c*/ 	.word	0xffffffff


	//   ....[56]....
        /*0280*/ 	.word	0xffffffff


	//   ....[57]....
        /*0284*/ 	.word	0xffffffff


	//   ....[58]....
        /*0288*/ 	.word	0xffffffff


	//   ....[59]....
        /*028c*/ 	.word	0xffffffff


	//   ....[60]....
        /*0290*/ 	.word	0xffffffff


	//   ....[61]....
        /*0294*/ 	.word	0xffffffff


	//   ....[62]....
        /*0298*/ 	.word	0xffffffff


	//   ....[63]....
        /*029c*/ 	.word	0xffffffff


	//   ....[64]....
        /*02a0*/ 	.word	0xffffffff


	//   ....[65]....
        /*02a4*/ 	.word	0xffffffff


	//   ....[66]....
        /*02a8*/ 	.word	0xffffffff


	//   ....[67]....
        /*02ac*/ 	.word	0xffffffff


	//   ....[68]....
        /*02b0*/ 	.word	0xffffffff


	//   ....[69]....
        /*02b4*/ 	.word	0xffffffff


	//   ....[70]....
        /*02b8*/ 	.word	0xffffffff


	//   ....[71]....
        /*02bc*/ 	.word	0xffffffff


	//   ....[72]....
        /*02c0*/ 	.word	0xffffffff


	//   ....[73]....
        /*02c4*/ 	.word	0xffffffff


	//   ....[74]....
        /*02c8*/ 	.word	0xffffffff


	//   ....[75]....
        /*02cc*/ 	.word	0xffffffff


	//   ....[76]....
        /*02d0*/ 	.word	0xffffffff


	//   ....[77]....
        /*02d4*/ 	.word	0xffffffff


	//   ....[78]....
        /*02d8*/ 	.word	0xffffffff


	//   ....[79]....
        /*02dc*/ 	.word	0xffffffff


	//   ....[80]....
        /*02e0*/ 	.word	0xffffffff


	//   ....[81]....
        /*02e4*/ 	.word	0xffffffff


	//   ....[82]....
        /*02e8*/ 	.word	0xffffffff


	//   ....[83]....
        /*02ec*/ 	.word	0xffffffff


	//   ....[84]....
        /*02f0*/ 	.word	0xffffffff


	//   ....[85]....
        /*02f4*/ 	.word	0xffffffff


	//   ....[86]....
        /*02f8*/ 	.word	0xffffffff


	//   ....[87]....
        /*02fc*/ 	.word	0xffffffff


	//   ....[88]....
        /*0300*/ 	.word	0xffffffff


	//   ....[89]....
        /*0304*/ 	.word	0xffffffff


	//   ....[90]....
        /*0308*/ 	.word	0xffffffff


	//   ....[91]....
        /*030c*/ 	.word	0xffffffff


	//   ....[92]....
        /*0310*/ 	.word	0xffffffff


	//   ....[93]....
        /*0314*/ 	.word	0xffffffff


	//   ....[94]....
        /*0318*/ 	.word	0xffffffff


	//   ....[95]....
        /*031c*/ 	.word	0xffffffff


	//   ....[96]....
        /*0320*/ 	.word	0xffffffff


	//   ....[97]....
        /*0324*/ 	.word	0xffffffff


	//   ....[98]....
        /*0328*/ 	.word	0xffffffff


	//   ....[99]....
        /*032c*/ 	.word	0xffffffff


	//   ....[100]....
        /*0330*/ 	.word	0xffffffff


	//   ....[101]....
        /*0334*/ 	.word	0xffffffff


	//   ....[102]....
        /*0338*/ 	.word	0xffffffff


	//   ....[103]....
        /*033c*/ 	.word	0xffffffff


	//   ....[104]....
        /*0340*/ 	.word	0xffffffff


	//   ....[105]....
        /*0344*/ 	.word	0xffffffff


	//   ....[106]....
        /*0348*/ 	.word	0xffffffff


	//   ....[107]....
        /*034c*/ 	.word	0xffffffff


	//   ....[108]....
        /*0350*/ 	.word	0xffffffff


	//   ....[109]....
        /*0354*/ 	.word	0xffffffff


	//   ....[110]....
        /*0358*/ 	.word	0xffffffff


	//   ....[111]....
        /*035c*/ 	.word	0xffffffff


	//   ....[112]....
        /*0360*/ 	.word	0xffffffff


	//   ....[113]....
        /*0364*/ 	.word	0xffffffff


	//   ....[114]....
        /*0368*/ 	.word	0xffffffff


	//   ....[115]....
        /*036c*/ 	.word	0xffffffff


	//   ....[116]....
        /*0370*/ 	.word	0xffffffff


	//   ....[117]....
        /*0374*/ 	.word	0xffffffff


	//   ....[118]....
        /*0378*/ 	.word	0xffffffff


	//   ....[119]....
        /*037c*/ 	.word	0xffffffff


	//   ....[120]....
        /*0380*/ 	.word	0xffffffff


	//   ....[121]....
        /*0384*/ 	.word	0xffffffff


	//   ....[122]....
        /*0388*/ 	.word	0xffffffff


	//   ....[123]....
        /*038c*/ 	.word	0xffffffff


	//   ....[124]....
        /*0390*/ 	.word	0xffffffff


	//   ....[125]....
        /*0394*/ 	.word	0xffffffff


	//   ....[126]....
        /*0398*/ 	.word	0xffffffff


	//   ....[127]....
        /*039c*/ 	.word	0xffffffff


	//   ....[128]....
        /*03a0*/ 	.word	0xffffffff


	//   ....[129]....
        /*03a4*/ 	.word	0xffffffff


	//   ....[130]....
        /*03a8*/ 	.word	0xffffffff


	//   ....[131]....
        /*03ac*/ 	.word	0xffffffff


	//   ....[132]....
        /*03b0*/ 	.word	0xffffffff


	//   ....[133]....
        /*03b4*/ 	.word	0xffffffff


	//   ....[134]....
        /*03b8*/ 	.word	0xffffffff


	//   ....[135]....
        /*03bc*/ 	.word	0xffffffff


	//   ....[136]....
        /*03c0*/ 	.word	0xffffffff


	//   ....[137]....
        /*03c4*/ 	.word	0xffffffff


	//   ....[138]....
        /*03c8*/ 	.word	0xffffffff


	//   ....[139]....
        /*03cc*/ 	.word	0xffffffff


	//   ....[140]....
        /*03d0*/ 	.word	0xffffffff


	//   ....[141]....
        /*03d4*/ 	.word	0xffffffff


	//   ....[142]....
        /*03d8*/ 	.word	0xffffffff


	//   ....[143]....
        /*03dc*/ 	.word	0xffffffff


	//   ....[144]....
        /*03e0*/ 	.word	0xffffffff


	//   ....[145]....
        /*03e4*/ 	.word	0xffffffff


	//   ....[146]....
        /*03e8*/ 	.word	0xffffffff


	//   ....[147]....
        /*03ec*/ 	.word	0xffffffff


	//   ....[148]....
        /*03f0*/ 	.word	0xffffffff


	//   ....[149]....
        /*03f4*/ 	.word	0xffffffff


	//   ....[150]....
        /*03f8*/ 	.word	0xffffffff


	//   ....[151]....
        /*03fc*/ 	.word	0xffffffff


	//   ....[152]....
        /*0400*/ 	.word	0xffffffff


	//   ....[153]....
        /*0404*/ 	.word	0xffffffff


	//   ....[154]....
        /*0408*/ 	.word	0xffffffff


	//   ....[155]....
        /*040c*/ 	.word	0xffffffff


	//   ....[156]....
        /*0410*/ 	.word	0xffffffff


	//   ....[157]....
        /*0414*/ 	.word	0xffffffff


	//   ....[158]....
        /*0418*/ 	.word	0xffffffff


	//   ....[159]....
        /*041c*/ 	.word	0xffffffff


	//   ....[160]....
        /*0420*/ 	.word	0xffffffff


	//   ....[161]....
        /*0424*/ 	.word	0x0500000f


	//   ....[162]....
        /*0428*/ 	.word	0x0500000f


	//   ....[163]....
        /*042c*/ 	.word	0x0500000f


	//   ....[164]....
        /*0430*/ 	.word	0x0500000f


	//   ....[165]....
        /*0434*/ 	.word	0x0500000f


	//   ....[166]....
        /*0438*/ 	.word	0x0500000f


	//   ....[167]....
        /*043c*/ 	.word	0x0500000f


	//   ....[168]....
        /*0440*/ 	.word	0x0500000f


	//   ....[169]....
        /*0444*/ 	.word	0x0500000f


	//   ....[170]....
        /*0448*/ 	.word	0x0500000f


	//   ....[171]....
        /*044c*/ 	.word	0x0500000f


	//   ....[172]....
        /*0450*/ 	.word	0x0500000f


	//   ....[173]....
        /*0454*/ 	.word	0x0500000f


	//   ....[174]....
        /*0458*/ 	.word	0x0500000f


	//   ....[175]....
        /*045c*/ 	.word	0x0500000f


	//   ....[176]....
        /*0460*/ 	.word	0x0500000f


	//   ....[177]....
        /*0464*/ 	.word	0x0500000f


	//   ....[178]....
        /*0468*/ 	.word	0x0500000f


	//   ....[179]....
        /*046c*/ 	.word	0x0500000f


	//   ....[180]....
        /*0470*/ 	.word	0x0500000f


	//   ....[181]....
        /*0474*/ 	.word	0x0500000f


	//   ....[182]....
        /*0478*/ 	.word	0x0500000f


	//   ....[183]....
        /*047c*/ 	.word	0x0500000f


	//   ....[184]....
        /*0480*/ 	.word	0x0500000f


	//   ....[185]....
        /*0484*/ 	.word	0x0500000f


	//   ....[186]....
        /*0488*/ 	.word	0x0500000f


	//   ....[187]....
        /*048c*/ 	.word	0x0500000f


	//   ....[188]....
        /*0490*/ 	.word	0x0500000f


	//   ....[189]....
        /*0494*/ 	.word	0x0500000f


	//   ....[190]....
        /*0498*/ 	.word	0x0500000f


	//   ....[191]....
        /*049c*/ 	.word	0x0500000f


	//   ....[192]....
        /*04a0*/ 	.word	0x0500000f


	//   ....[193]....
        /*04a4*/ 	.word	0x0500000f


	//   ....[194]....
        /*04a8*/ 	.word	0x0500000f


	//   ....[195]....
        /*04ac*/ 	.word	0x0500000f


	//   ....[196]....
        /*04b0*/ 	.word	0x0500000f


	//   ....[197]....
        /*04b4*/ 	.word	0x0500000f


	//   ....[198]....
        /*04b8*/ 	.word	0x0500000f


	//   ....[199]....
        /*04bc*/ 	.word	0x0500000f


	//   ....[200]....
        /*04c0*/ 	.word	0x0500000f


	//   ....[201]....
        /*04c4*/ 	.word	0x0500000f


	//   ....[202]....
        /*04c8*/ 	.word	0x0500000f


	//   ....[203]....
        /*04cc*/ 	.word	0x0500000f


	//   ....[204]....
        /*04d0*/ 	.word	0x0500000f


	//   ....[205]....
        /*04d4*/ 	.word	0x0500000f


	//   ....[206]....
        /*04d8*/ 	.word	0x0500000f


	//   ....[207]....
        /*04dc*/ 	.word	0x0500000f


	//   ....[208]....
        /*04e0*/ 	.word	0x0500000f


	//   ....[209]....
        /*04e4*/ 	.word	0x0500000f


	//   ....[210]....
        /*04e8*/ 	.word	0x0500000f


	//   ....[211]....
        /*04ec*/ 	.word	0x0500000f


	//   ....[212]....
        /*04f0*/ 	.word	0x0500000f


	//   ....[213]....
        /*04f4*/ 	.word	0x0500000f


	//   ....[214]....
        /*04f8*/ 	.word	0x0500000f


	//   ....[215]....
        /*04fc*/ 	.word	0x0500000f


	//   ....[216]....
        /*0500*/ 	.word	0x0500000f


	//   ....[217]....
        /*0504*/ 	.word	0x0500000f


	//   ....[218]....
        /*0508*/ 	.word	0x0500000f


	//   ....[219]....
        /*050c*/ 	.word	0x0500000f


	//   ....[220]....
        /*0510*/ 	.word	0x0500000f


	//   ....[221]....
        /*0514*/ 	.word	0x0500000f


	//   ....[222]....
        /*0518*/ 	.word	0x0500000f


	//   ....[223]....
        /*051c*/ 	.word	0x0500000f


	//   ....[224]....
        /*0520*/ 	.word	0x0500000f


	//   ....[225]....
        /*0524*/ 	.word	0x0500000f


	//   ....[226]....
        /*0528*/ 	.word	0x0500000f


	//   ....[227]....
        /*052c*/ 	.word	0x0500000f


	//   ....[228]....
        /*0530*/ 	.word	0x0500000f


	//   ....[229]....
        /*0534*/ 	.word	0x0500000f


	//   ....[230]....
        /*0538*/ 	.word	0x0500000f


	//   ....[231]....
        /*053c*/ 	.word	0x0500000f


	//   ....[232]....
        /*0540*/ 	.word	0x0500000f


	//   ....[233]....
        /*0544*/ 	.word	0x0500000f


	//   ....[234]....
        /*0548*/ 	.word	0x0500000f


	//   ....[235]....
        /*054c*/ 	.word	0x0500000f


	//   ....[236]....
        /*0550*/ 	.word	0x0500000f


	//   ....[237]....
        /*0554*/ 	.word	0x0500000f


	//   ....[238]....
        /*0558*/ 	.word	0x0500000f


	//   ....[239]....
        /*055c*/ 	.word	0x0500000f


	//   ....[240]....
        /*0560*/ 	.word	0x0500000f


	//   ....[241]....
        /*0564*/ 	.word	0x0500000f


	//   ....[242]....
        /*0568*/ 	.word	0x0500000f


	//   ....[243]....
        /*056c*/ 	.word	0x0500000f


	//   ....[244]....
        /*0570*/ 	.word	0x0500000f


	//   ....[245]....
        /*0574*/ 	.word	0x0500000f


	//   ....[246]....
        /*0578*/ 	.word	0x0500000f


	//   ....[247]....
        /*057c*/ 	.word	0x0500000f


	//   ....[248]....
        /*0580*/ 	.word	0x0500000f


	//   ....[249]....
        /*0584*/ 	.word	0x0500000f


	//   ....[250]....
        /*0588*/ 	.word	0x0500000f


	//   ....[251]....
        /*058c*/ 	.word	0x0500000f


	//   ....[252]....
        /*0590*/ 	.word	0x0500000f


	//   ....[253]....
        /*0594*/ 	.word	0x0500000f


	//   ....[254]....
        /*0598*/ 	.word	0x0500000f


	//   ....[255]....
        /*059c*/ 	.word	0x0500000f


	//   ....[0]....
        /*05a0*/ 	.word	0x0500000f


	//   ....[1]....
        /*05a4*/ 	.word	0x0500000f


	//   ....[2]....
        /*05a8*/ 	.word	0x0500000f


	//   ....[3]....
        /*05ac*/ 	.word	0x0500000f


	//   ....[4]....
        /*05b0*/ 	.word	0xffffffff


	//   ....[5]....
        /*05b4*/ 	.word	0xffffffff


	//   ....[6]....
        /*05b8*/ 	.word	0xffffffff


	//   ....[7]....
        /*05bc*/ 	.word	0xffffffff


	//   ....[8]....
        /*05c0*/ 	.word	0xffffffff


	//   ....[9]....
        /*05c4*/ 	.word	0xffffffff


	//----- nvinfo : EIATTR_COOP_GROUP_INSTR_OFFSETS
	.align		4
.L_439:
        /*05c8*/ 	.byte	0x04, 0x28
        /*05ca*/ 	.short	(.L_441 - .L_440)


	//   ....[0]....
.L_440:
        /*05cc*/ 	.word	0x00000080


	//   ....[1]....
        /*05d0*/ 	.word	0x00000090


	//   ....[2]....
        /*05d4*/ 	.word	0x000002f0


	//   ....[3]....
        /*05d8*/ 	.word	0x00000450


	//   ....[4]....
        /*05dc*/ 	.word	0x00000570


	//   ....[5]....
        /*05e0*/ 	.word	0x000006d0


	//   ....[6]....
        /*05e4*/ 	.word	0x00002070


	//   ....[7]....
        /*05e8*/ 	.word	0x000042f0


	//   ....[8]....
        /*05ec*/ 	.word	0x00004b40


	//   ....[9]....
        /*05f0*/ 	.word	0x00006170


	//   ....[10]....
        /*05f4*/ 	.word	0x00006200


	//   ....[11]....
        /*05f8*/ 	.word	0x000064c0


	//   ....[12]....
        /*05fc*/ 	.word	0x000064f0


	//   ....[13]....
        /*0600*/ 	.word	0x0000b9e0


	//   ....[14]....
        /*0604*/ 	.word	0x0000bb40


	//   ....[15]....
        /*0608*/ 	.word	0x0000bca0


	//   ....[16]....
        /*060c*/ 	.word	0x0000bcd0


	//   ....[17]....
        /*0610*/ 	.word	0x000155d0


	//   ....[18]....
        /*0614*/ 	.word	0x00015c90


	//   ....[19]....
        /*0618*/ 	.word	0x00016e50


	//   ....[20]....
        /*061c*/ 	.word	0x00016eb0


	//   ....[21]....
        /*0620*/ 	.word	0x00016ef0


	//   ....[22]....
        /*0624*/ 	.word	0x00016f10


	//   ....[23]....
        /*0628*/ 	.word	0x0001f330


	//   ....[24]....
        /*062c*/ 	.word	0x0001f350


	//   ....[25]....
        /*0630*/ 	.word	0x0001f3b0


	//   ....[26]....
        /*0634*/ 	.word	0x0001f3f0


	//   ....[27]....
        /*0638*/ 	.word	0x000211b0


	//   ....[28]....
        /*063c*/ 	.word	0x000211d0


	//   ....[29]....
        /*0640*/ 	.word	0x00021230


	//   ....[30]....
        /*0644*/ 	.word	0x00021250


	//   ....[31]....
        /*0648*/ 	.word	0x00021bc0


	//   ....[32]....
        /*064c*/ 	.word	0x00021bf0


	//   ....[33]....
        /*0650*/ 	.word	0x00021d30


	//   ....[34]....
        /*0654*/ 	.word	0x00021d50


	//   ....[35]....
        /*0658*/ 	.word	0x00021e90


	//   ....[36]....
        /*065c*/ 	.word	0x00021eb0


	//   ....[37]....
        /*0660*/ 	.word	0x00022000


	//   ....[38]....
        /*0664*/ 	.word	0x00022020


	//   ....[39]....
        /*0668*/ 	.word	0x00022990


	//   ....[40]....
        /*066c*/ 	.word	0x000229b0


	//   ....[41]....
        /*0670*/ 	.word	0x00022af0


	//   ....[42]....
        /*0674*/ 	.word	0x00022b10


	//   ....[43]....
        /*0678*/ 	.word	0x00022c50


	//   ....[44]....
        /*067c*/ 	.word	0x00022c70


	//   ....[45]....
        /*0680*/ 	.word	0x00022dc0


	//   ....[46]....
        /*0684*/ 	.word	0x00022de0


	//   ....[47]....
        /*0688*/ 	.word	0x00022fb0


	//   ....[48]....
        /*068c*/ 	.word	0x00023180


	//   ....[49]....
        /*0690*/ 	.word	0x000231b0


	//   ....[50]....
        /*0694*/ 	.word	0x000231e0


	//   ....[51]....
        /*0698*/ 	.word	0x00023210


	//   ....[52]....
        /*069c*/ 	.word	0x00023240


	//   ....[53]....
        /*06a0*/ 	.word	0x00023270


	//   ....[54]....
        /*06a4*/ 	.word	0x000233c0


	//   ....[55]....
        /*06a8*/ 	.word	0x000233f0


	//   ....[56]....
        /*06ac*/ 	.word	0x00023420


	//   ....[57]....
        /*06b0*/ 	.word	0x00023450


	//   ....[58]....
        /*06b4*/ 	.word	0x00023480


	//   ....[59]....
        /*06b8*/ 	.word	0x000234b0


	//   ....[60]....
        /*06bc*/ 	.word	0x00023540


	//   ....[61]....
        /*06c0*/ 	.word	0x000235a0


	//   ....[62]....
        /*06c4*/ 	.word	0x00023630


	//   ....[63]....
        /*06c8*/ 	.word	0x00025150


	//   ....[64]....
        /*06cc*/ 	.word	0x00025170


	//   ....[65]....
        /*06d0*/ 	.word	0x00025200


	//   ....[66]....
        /*06d4*/ 	.word	0x00025220


	//   ....[67]....
        /*06d8*/ 	.word	0x000252a0


	//   ....[68]....
        /*06dc*/ 	.word	0x000252c0


	//   ....[69]....
        /*06e0*/ 	.word	0x00025340


	//   ....[70]....
        /*06e4*/ 	.word	0x00025360


	//   ....[71]....
        /*06e8*/ 	.word	0x000253e0


	//   ....[72]....
        /*06ec*/ 	.word	0x00025400


	//   ....[73]....
        /*06f0*/ 	.word	0x00025410


	//   ....[74]....
        /*06f4*/ 	.word	0x00025420


	//   ....[75]....
        /*06f8*/ 	.word	0x00025bc0


	//   ....[76]....
        /*06fc*/ 	.word	0x00025be0


	//   ....[77]....
        /*0700*/ 	.word	0x00025bf0


	//   ....[78]....
        /*0704*/ 	.word	0x00025c00


	//   ....[79]....
        /*0708*/ 	.word	0x00025c20


	//   ....[80]....
        /*070c*/ 	.word	0x00025cc0


	//   ....[81]....
        /*0710*/ 	.word	0x00025d30


	//   ....[82]....
        /*0714*/ 	.word	0x00025d90


	//   ....[83]....
        /*0718*/ 	.word	0x00025db0


	//   ....[84]....
        /*071c*/ 	.word	0x00025e10


	//   ....[85]....
        /*0720*/ 	.word	0x00025e30


	//   ....[86]....
        /*0724*/ 	.word	0x00025e70


	//   ....[87]....
        /*0728*/ 	.word	0x00025eb0


	//   ....[88]....
        /*072c*/ 	.word	0x00025ed0


	//   ....[89]....
        /*0730*/ 	.word	0x00025f00


	//   ....[90]....
        /*0734*/ 	.word	0x00025f20


	//   ....[91]....
        /*0738*/ 	.word	0x000266d0


	//   ....[92]....
        /*073c*/ 	.word	0x00026700


	//   ....[93]....
        /*0740*/ 	.word	0x00026710


	//   ....[94]....
        /*0744*/ 	.word	0x00026720


	//   ....[95]....
        /*0748*/ 	.word	0x000267e0


	//   ....[96]....
        /*074c*/ 	.word	0x00026830


	//   ....[97]....
        /*0750*/ 	.word	0x000268a0


	//   ....[98]....
        /*0754*/ 	.word	0x00026920


	//   ....[99]....
        /*0758*/ 	.word	0x00026980


	//   ....[100]....
        /*075c*/ 	.word	0x000269b0


	//   ....[101]....
        /*0760*/ 	.word	0x00026a10


	//   ....[102]....
        /*0764*/ 	.word	0x00026a40


	//   ....[103]....
        /*0768*/ 	.word	0x00026aa0


	//   ....[104]....
        /*076c*/ 	.word	0x00026ad0


	//   ....[105]....
        /*0770*/ 	.word	0x00026b20


	//   ....[106]....
        /*0774*/ 	.word	0x00026b50


	//   ....[107]....
        /*0778*/ 	.word	0x00027090


	//   ....[108]....
        /*077c*/ 	.word	0x000270b0


	//   ....[109]....
        /*0780*/ 	.word	0x00027100


	//   ....[110]....
        /*0784*/ 	.word	0x000271c0


	//   ....[111]....
        /*0788*/ 	.word	0x000271d0


	//   ....[112]....
        /*078c*/ 	.word	0x00027200


	//   ....[113]....
        /*0790*/ 	.word	0x00027290


	//   ....[114]....
        /*0794*/ 	.word	0x00027340


	//   ....[115]....
        /*0798*/ 	.word	0x00027350


	//   ....[116]....
        /*079c*/ 	.word	0x00027380


	//   ....[117]....
        /*07a0*/ 	.word	0x00027390


	//   ....[118]....
        /*07a4*/ 	.word	0x00027420


	//   ....[119]....
        /*07a8*/ 	.word	0x00027b30


	//   ....[120]....
        /*07ac*/ 	.word	0x00027b50


	//   ....[121]....
        /*07b0*/ 	.word	0x00027ba0


	//   ....[122]....
        /*07b4*/ 	.word	0x00027bb0


	//   ....[123]....
        /*07b8*/ 	.word	0x00027bf0


	//   ....[124]....
        /*07bc*/ 	.word	0x00027c00


	//   ....[125]....
        /*07c0*/ 	.word	0x00027c40


	//   ....[126]....
        /*07c4*/ 	.word	0x00027c50


	//   ....[127]....
        /*07c8*/ 	.word	0x00027c90


	//   ....[128]....
        /*07cc*/ 	.word	0x00027ca0


	//   ....[129]....
        /*07d0*/ 	.word	0x00027cb0


	//   ....[130]....
        /*07d4*/ 	.word	0x00027cf0


	//   ....[131]....
        /*07d8*/ 	.word	0x00028020


	//   ....[132]....
        /*07dc*/ 	.word	0x00028040


	//   ....[133]....
        /*07e0*/ 	.word	0x00028050


	//   ....[134]....
        /*07e4*/ 	.word	0x00028060


	//   ....[135]....
        /*07e8*/ 	.word	0x00028080


	//   ....[136]....
        /*07ec*/ 	.word	0x000280f0


	//   ....[137]....
        /*07f0*/ 	.word	0x00028160


	//   ....[138]....
        /*07f4*/ 	.word	0x00028180


	//   ....[139]....
        /*07f8*/ 	.word	0x00028190


	//   ....[140]....
        /*07fc*/ 	.word	0x000281f0


	//   ....[141]....
        /*0800*/ 	.word	0x00028210


	//   ....[142]....
        /*0804*/ 	.word	0x00028270


	//   ....[143]....
        /*0808*/ 	.word	0x00028760


	//   ....[144]....
        /*080c*/ 	.word	0x00028790


	//   ....[145]....
        /*0810*/ 	.word	0x000287c0


	//   ....[146]....
        /*0814*/ 	.word	0x000287f0


	//   ....[147]....
        /*0818*/ 	.word	0x00028820


	//   ....[148]....
        /*081c*/ 	.word	0x00028850


	//   ....[149]....
        /*0820*/ 	.word	0x00028880


	//   ....[150]....
        /*0824*/ 	.word	0x000288b0


	//   ....[151]....
        /*0828*/ 	.word	0x00028a30


	//   ....[152]....
        /*082c*/ 	.word	0x00028a60


	//   ....[153]....
        /*0830*/ 	.word	0x00028a90


	//   ....[154]....
        /*0834*/ 	.word	0x00028ac0


	//   ....[155]....
        /*0838*/ 	.word	0x00028af0


	//   ....[156]....
        /*083c*/ 	.word	0x00028b20


	//   ....[157]....
        /*0840*/ 	.word	0x00028be0


	//   ....[158]....
        /*0844*/ 	.word	0x00028c00


	//   ....[159]....
        /*0848*/ 	.word	0x00028c70


	//   ....[160]....
        /*084c*/ 	.word	0x00029310


	//   ....[161]....
        /*0850*/ 	.word	0x000298e0


	//   ....[162]....
        /*0854*/ 	.word	0x000299d0


	//   ....[163]....
        /*0858*/ 	.word	0x00029a70


	//   ....[164]....
        /*085c*/ 	.word	0x00029ad0


	//   ....[165]....
        /*0860*/ 	.word	0x00029bc0


	//   ....[166]....
        /*0864*/ 	.word	0x00029c30


	//   ....[167]....
        /*0868*/ 	.word	0x00029d20


	//   ....[168]....
        /*086c*/ 	.word	0x00029d90


	//   ....[169]....
        /*0870*/ 	.word	0x00029e80


	//   ....[170]....
        /*0874*/ 	.word	0x00029ef0


	//   ....[171]....
        /*0878*/ 	.word	0x00029fe0


	//   ....[172]....
        /*087c*/ 	.word	0x0002a050


	//   ....[173]....
        /*0880*/ 	.word	0x0002a0f0


	//   ....[174]....
        /*0884*/ 	.word	0x0002a1f0


	//   ....[175]....
        /*0888*/ 	.word	0x0002a240


	//   ....[176]....
        /*088c*/ 	.word	0x0002a2a0


	//   ....[177]....
        /*0890*/ 	.word	0x0002a3d0


	//   ....[178]....
        /*0894*/ 	.word	0x0002a490


	//   ....[179]....
        /*0898*/ 	.word	0x0002a540


	//   ....[180]....
        /*089c*/ 	.word	0x0002a5c0


	//   ....[181]....
        /*08a0*/ 	.word	0x0002a6b0


	//   ....[182]....
        /*08a4*/ 	.word	0x0002a7c0


	//   ....[183]....
        /*08a8*/ 	.word	0x0002a830


	//   ....[184]....
        /*08ac*/ 	.word	0x0002a900


	//   ....[185]....
        /*08b0*/ 	.word	0x0002a9b0


	//   ....[186]....
        /*08b4*/ 	.word	0x0002aa30


	//   ....[187]....
        /*08b8*/ 	.word	0x0002ab00


	//   ....[188]....
        /*08bc*/ 	.word	0x0002ab90


	//   ....[189]....
        /*08c0*/ 	.word	0x0002ac60


	//   ....[190]....
        /*08c4*/ 	.word	0x0002ad00


	//   ....[191]....
        /*08c8*/ 	.word	0x0002ada0


	//   ....[192]....
        /*08cc*/ 	.word	0x0002ae00


	//   ....[193]....
        /*08d0*/ 	.word	0x0002aea0


	//   ....[194]....
        /*08d4*/ 	.word	0x0002aff0


	//   ....[195]....
        /*08d8*/ 	.word	0x0002b040


	//   ....[196]....
        /*08dc*/ 	.word	0x0002b0a0


	//   ....[197]....
        /*08e0*/ 	.word	0x0002b190


	//   ....[198]....
        /*08e4*/ 	.word	0x0002b290


	//   ....[199]....
        /*08e8*/ 	.word	0x0002b2e0


	//   ....[200]....
        /*08ec*/ 	.word	0x0002b340


	//   ....[201]....
        /*08f0*/ 	.word	0x0002b430


	//   ....[202]....
        /*08f4*/ 	.word	0x0002b530


	//   ....[203]....
        /*08f8*/ 	.word	0x0002b580


	//   ....[204]....
        /*08fc*/ 	.word	0x0002b5e0


	//   ....[205]....
        /*0900*/ 	.word	0x0002b6c0


	//   ....[206]....
        /*0904*/ 	.word	0x0002b7f0


	//   ....[207]....
        /*0908*/ 	.word	0x0002b8d0


	//   ....[208]....
        /*090c*/ 	.word	0x0002b960


	//   ....[209]....
        /*0910*/ 	.word	0x0002ba70


	//   ....[210]....
        /*0914*/ 	.word	0x0002bad0


	//   ....[211]....
        /*0918*/ 	.word	0x0002bbe0


	//   ....[212]....
        /*091c*/ 	.word	0x0002bc40


	//   ....[213]....
        /*0920*/ 	.word	0x0002bd50


	//   ....[214]....
        /*0924*/ 	.word	0x0002bdb0


	//   ....[215]....
        /*0928*/ 	.word	0x0002bec0


	//   ....[216]....
        /*092c*/ 	.word	0x0002bf20


	//   ....[217]....
        /*0930*/ 	.word	0x0002bfe0


	//   ....[218]....
        /*0934*/ 	.word	0x0002c140


	//   ....[219]....
        /*0938*/ 	.word	0x0002c1e0


	//   ....[220]....
        /*093c*/ 	.word	0x0002c240


	//   ....[221]....
        /*0940*/ 	.word	0x0002c2f0


	//   ....[222]....
        /*0944*/ 	.word	0x0002c350


	//   ....[223]....
        /*0948*/ 	.word	0x0002c400


	//   ....[224]....
        /*094c*/ 	.word	0x0002c460


	//   ....[225]....
        /*0950*/ 	.word	0x0002c510


	//   ....[226]....
        /*0954*/ 	.word	0x0002c570


	//   ....[227]....
        /*0958*/ 	.word	0x0002c620


	//   ....[228]....
        /*095c*/ 	.word	0x0002c680


	//   ....[229]....
        /*0960*/ 	.word	0x0002c730


	//   ....[230]....
        /*0964*/ 	.word	0x0002c820


	//   ....[231]....
        /*0968*/ 	.word	0x0002c8c0


	//   ....[232]....
        /*096c*/ 	.word	0x0002c920


	//   ....[233]....
        /*0970*/ 	.word	0x0002c9f0


	//   ....[234]....
        /*0974*/ 	.word	0x0002ca50


	//   ....[235]....
        /*0978*/ 	.word	0x0002cb20


	//   ....[236]....
        /*097c*/ 	.word	0x0002cb80


	//   ....[237]....
        /*0980*/ 	.word	0x0002cc50


	//   ....[238]....
        /*0984*/ 	.word	0x0002ccb0


	//   ....[239]....
        /*0988*/ 	.word	0x0002cd80


	//   ....[240]....
        /*098c*/ 	.word	0x0002cde0


	//   ....[241]....
        /*0990*/ 	.word	0x0002ceb0


	//   ....[242]....
        /*0994*/ 	.word	0x0002cf40


	//   ....[243]....
        /*0998*/ 	.word	0x0002cfe0


	//   ....[244]....
        /*099c*/ 	.word	0x0002d100


	//   ....[245]....
        /*09a0*/ 	.word	0x0002d170


	//   ....[246]....
        /*09a4*/ 	.word	0x0002d1e0


	//   ....[247]....
        /*09a8*/ 	.word	0x0002d250


	//   ....[248]....
        /*09ac*/ 	.word	0x0002d2c0


	//   ....[249]....
        /*09b0*/ 	.word	0x0002d340


	//   ....[250]....
        /*09b4*/ 	.word	0x0002d3d0


	//   ....[251]....
        /*09b8*/ 	.word	0x0002d460


	//   ....[252]....
        /*09bc*/ 	.word	0x0002d4d0


	//   ....[253]....
        /*09c0*/ 	.word	0x0002d540


	//   ....[254]....
        /*09c4*/ 	.word	0x0002d5b0


	//   ....[255]....
        /*09c8*/ 	.word	0x0002d630


	//   ....[0]....
        /*09cc*/ 	.word	0x0002d6a0


	//   ....[1]....
        /*09d0*/ 	.word	0x0002d740


	//   ....[2]....
        /*09d4*/ 	.word	0x0002d7d0


	//   ....[3]....
        /*09d8*/ 	.word	0x0002d8f0


	//   ....[4]....
        /*09dc*/ 	.word	0x0002ff60


	//   ....[5]....
        /*09e0*/ 	.word	0x000306f0


	//   ....[6]....
        /*09e4*/ 	.word	0x00031990


	//   ....[7]....
        /*09e8*/ 	.word	0x000319f0


	//   ....[8]....
        /*09ec*/ 	.word	0x00031a50


	//   ....[9]....
        /*09f0*/ 	.word	0x00031a70


	//----- nvinfo : EIATTR_REG_RECONFIG
	.align		4
.L_441:
        /*09f4*/ 	.byte	0x01, 0x54
	.zero		2


	//----- nvinfo : EIATTR_SYSCALL_OFFSETS
	.align		4
        /*09f8*/ 	.byte	0x04, 0x46
        /*09fa*/ 	.short	(.L_443 - .L_442)


	//   ....[0]....
.L_442:
        /*09fc*/ 	.word	0x000025e0


	//   ....[1]....
        /*0a00*/ 	.word	0x00024770


	//   ....[2]....
        /*0a04*/ 	.word	0x000248c0


	//   ....[3]....
        /*0a08*/ 	.word	0x000249b0


	//   ....[4]....
        /*0a0c*/ 	.word	0x000257b0


	//   ....[5]....
        /*0a10*/ 	.word	0x00026310


	//----- nvinfo : EIATTR_MBARRIER_INSTR_OFFSETS
	.align		4
.L_443:
        /*0a14*/ 	.byte	0x04, 0x39
        /*0a16*/ 	.short	(.L_445 - .L_444)


	//   ....[0]....
.L_444:
        /*0a18*/ 	.word	0x00000190
        /*0a1c*/ 	.word	0x000000ff
        /*0a20*/ 	.word	0x00032400
        /*0a24*/ 	.short	0x0100
        /*0a26*/ 	.byte	0x08
	.zero		1


	//   ....[1]....
        /*0a28*/ 	.word	0x000001a0
        /*0a2c*/ 	.word	0x000000ff
        /*0a30*/ 	.word	0x00032410
        /*0a34*/ 	.short	0x0100
        /*0a36*/ 	.byte	0x08
	.zero		1


	//   ....[2]....
        /*0a38*/ 	.word	0x000001b0
        /*0a3c*/ 	.word	0x000000ff
        /*0a40*/ 	.word	0x00032420
        /*0a44*/ 	.short	0x0100
        /*0a46*/ 	.byte	0x08
	.zero		1


	//   ....[3]....
        /*0a48*/ 	.word	0x000002a0
        /*0a4c*/ 	.word	0x000000ff
        /*0a50*/ 	.word	0x00032430
        /*0a54*/ 	.short	0x0100
        /*0a56*/ 	.byte	0x08
	.zero		1


	//   ....[4]....
        /*0a58*/ 	.word	0x000002b0
        /*0a5c*/ 	.word	0x000000ff
        /*0a60*/ 	.word	0x00032440
        /*0a64*/ 	.short	0x0100
        /*0a66*/ 	.byte	0x08
	.zero		1


	//   ....[5]....
        /*0a68*/ 	.word	0x000002c0
        /*0a6c*/ 	.word	0x000000ff
        /*0a70*/ 	.word	0x00032438
        /*0a74*/ 	.short	0x0100
        /*0a76*/ 	.byte	0x08
	.zero		1


	//   ....[6]....
        /*0a78*/ 	.word	0x000002d0
        /*0a7c*/ 	.word	0x000000ff
        /*0a80*/ 	.word	0x00032448
        /*0a84*/ 	.short	0x0100
        /*0a86*/ 	.byte	0x08
	.zero		1


	//   ....[7]....
        /*0a88*/ 	.word	0x00000400
        /*0a8c*/ 	.word	0x000000ff
        /*0a90*/ 	.word	0x00032450
        /*0a94*/ 	.short	0x0100
        /*0a96*/ 	.byte	0x08
	.zero		1


	//   ....[8]....
        /*0a98*/ 	.word	0x00000410
        /*0a9c*/ 	.word	0x000000ff
        /*0aa0*/ 	.word	0x00032460
        /*0aa4*/ 	.short	0x0100
        /*0aa6*/ 	.byte	0x08
	.zero		1


	//   ....[9]....
        /*0aa8*/ 	.word	0x00000420
        /*0aac*/ 	.word	0x000000ff
        /*0ab0*/ 	.word	0x00032458
        /*0ab4*/ 	.short	0x0100
        /*0ab6*/ 	.byte	0x08
	.zero		1


	//   ....[10]....
        /*0ab8*/ 	.word	0x00000430
        /*0abc*/ 	.word	0x000000ff
        /*0ac0*/ 	.word	0x00032468
        /*0ac4*/ 	.short	0x0100
        /*0ac6*/ 	.byte	0x08
	.zero		1


	//   ....[11]....
        /*0ac8*/ 	.word	0x00000520
        /*0acc*/ 	.word	0x000000ff
        /*0ad0*/ 	.word	0x00032470
        /*0ad4*/ 	.short	0x0100
        /*0ad6*/ 	.byte	0x06
	.zero		1


	//   ....[12]....
        /*0ad8*/ 	.word	0x00000530
        /*0adc*/ 	.word	0x000000ff
        /*0ae0*/ 	.word	0x00032480
        /*0ae4*/ 	.short	0x0100
        /*0ae6*/ 	.byte	0x06
	.zero		1


	//   ....[13]....
        /*0ae8*/ 	.word	0x00000540
        /*0aec*/ 	.word	0x000000ff
        /*0af0*/ 	.word	0x00032478
        /*0af4*/ 	.short	0x0100
        /*0af6*/ 	.byte	0x06
	.zero		1


	//   ....[14]....
        /*0af8*/ 	.word	0x00000550
        /*0afc*/ 	.word	0x000000ff
        /*0b00*/ 	.word	0x00032488
        /*0b04*/ 	.short	0x0100
        /*0b06*/ 	.byte	0x06
	.zero		1


	//   ....[15]....
        /*0b08*/ 	.word	0x00000680
        /*0b0c*/ 	.word	0x000000ff
        /*0b10*/ 	.word	0x00032490
        /*0b14*/ 	.short	0x0100
        /*0b16*/ 	.byte	0x08
	.zero		1


	//   ....[16]....
        /*0b18*/ 	.word	0x00000690
        /*0b1c*/ 	.word	0x000000ff
        /*0b20*/ 	.word	0x000324a0
        /*0b24*/ 	.short	0x0100
        /*0b26*/ 	.byte	0x08
	.zero		1


	//   ....[17]....
        /*0b28*/ 	.word	0x000006a0
        /*0b2c*/ 	.word	0x000000ff
        /*0b30*/ 	.word	0x00032498
        /*0b34*/ 	.short	0x0100
        /*0b36*/ 	.byte	0x08
	.zero		1


	//   ....[18]....
        /*0b38*/ 	.word	0x000006b0
        /*0b3c*/ 	.word	0x000000ff
        /*0b40*/ 	.word	0x000324a8
        /*0b44*/ 	.short	0x0100
        /*0b46*/ 	.byte	0x08
	.zero		1


	//   ....[19]....
        /*0b48*/ 	.word	0x000007f0
        /*0b4c*/ 	.word	0x000000ff
        /*0b50*/ 	.word	0x000324b0
        /*0b54*/ 	.short	0x0100
        /*0b56*/ 	.byte	0x08
	.zero		1


	//   ....[20]....
        /*0b58*/ 	.word	0x00000800
        /*0b5c*/ 	.word	0x000000ff
        /*0b60*/ 	.word	0x000324c0
        /*0b64*/ 	.short	0x0100
        /*0b66*/ 	.byte	0x08
	.zero		1


	//   ....[21]....
        /*0b68*/ 	.word	0x00000810
        /*0b6c*/ 	.word	0x000000ff
        /*0b70*/ 	.word	0x000324b8
        /*0b74*/ 	.short	0x0100
        /*0b76*/ 	.byte	0x08
	.zero		1


	//   ....[22]....
        /*0b78*/ 	.word	0x00000820
        /*0b7c*/ 	.word	0x000000ff
        /*0b80*/ 	.word	0x000324c8
        /*0b84*/ 	.short	0x0100
        /*0b86*/ 	.byte	0x08
	.zero		1


	//   ....[23]....
        /*0b88*/ 	.word	0x00002860
        /*0b8c*/ 	.word	0x000000ff
        /*0b90*/ 	.word	0x00032400
        /*0b94*/ 	.short	0x010a
        /*0b96*/ 	.byte	0x2a
	.zero		1


	//   ....[24]....
        /*0b98*/ 	.word	0x00002cb0
        /*0b9c*/ 	.word	0x00000014
        /*0ba0*/ 	.word	0x00000000
        /*0ba4*/ 	.short	0x010a
        /*0ba6*/ 	.byte	0x3f
	.zero		1


	//   ....[25]....
        /*0ba8*/ 	.word	0x00002d10
        /*0bac*/ 	.word	0x00000014
        /*0bb0*/ 	.word	0x00000000
        /*0bb4*/ 	.short	0x010a
        /*0bb6*/ 	.byte	0x3f
	.zero		1


	//   ....[26]....
        /*0bb8*/ 	.word	0x000030c0
        /*0bbc*/ 	.word	0x000000ff
        /*0bc0*/ 	.word	0x00032410
        /*0bc4*/ 	.short	0x010a
        /*0bc6*/ 	.byte	0x2a
	.zero		1


	//   ....[27]....
        /*0bc8*/ 	.word	0x000031c0
        /*0bcc*/ 	.word	0x00000008
        /*0bd0*/ 	.word	0x00000000
        /*0bd4*/ 	.short	0x010a
        /*0bd6*/ 	.byte	0x3f
	.zero		1


	//   ....[28]....
        /*0bd8*/ 	.word	0x00003220
        /*0bdc*/ 	.word	0x00000008
        /*0be0*/ 	.word	0x00000000
        /*0be4*/ 	.short	0x010a
        /*0be6*/ 	.byte	0x3f
	.zero		1


	//   ....[29]....
        /*0be8*/ 	.word	0x00003f60
        /*0bec*/ 	.word	0x00000006
        /*0bf0*/ 	.word	0x00000000
        /*0bf4*/ 	.short	0x0101
        /*0bf6*/ 	.byte	0x3f
	.zero		1


	//   ....[30]....
        /*0bf8*/ 	.word	0x00009890
        /*0bfc*/ 	.word	0x00000000
        /*0c00*/ 	.word	0x00000000
        /*0c04*/ 	.short	0x0101
        /*0c06*/ 	.byte	0x3f
	.zero		1


	//   ....[31]....
        /*0c08*/ 	.word	0x00009fc0
        /*0c0c*/ 	.word	0x00000004
        /*0c10*/ 	.word	0x00000000
        /*0c14*/ 	.short	0x010a
        /*0c16*/ 	.byte	0x3f
	.zero		1


	//   ....[32]....
        /*0c18*/ 	.word	0x0000a060
        /*0c1c*/ 	.word	0x00000006
        /*0c20*/ 	.word	0x00000000
        /*0c24*/ 	.short	0x010a
        /*0c26*/ 	.byte	0x3f
	.zero		1


	//   ....[33]....
        /*0c28*/ 	.word	0x0000a470
        /*0c2c*/ 	.word	0x00000003
        /*0c30*/ 	.word	0x00000000
        /*0c34*/ 	.short	0x010a
        /*0c36*/ 	.byte	0x3f
	.zero		1


	//   ....[34]....
        /*0c38*/ 	.word	0x0000a540
        /*0c3c*/ 	.word	0x00000012
        /*0c40*/ 	.word	0x00000000
        /*0c44*/ 	.short	0x010a
        /*0c46*/ 	.byte	0x3f
	.zero		1


	//   ....[35]....
        /*0c48*/ 	.word	0x0000b280
        /*0c4c*/ 	.word	0x00000003
        /*0c50*/ 	.word	0x00000000
        /*0c54*/ 	.short	0x0101
        /*0c56*/ 	.byte	0x3f
	.zero		1


	//   ....[36]....
        /*0c58*/ 	.word	0x00013bf0
        /*0c5c*/ 	.word	0x00000000
        /*0c60*/ 	.word	0x00000000
        /*0c64*/ 	.short	0x0101
        /*0c66*/ 	.byte	0x3f
	.zero		1


	//   ....[37]....
        /*0c68*/ 	.word	0x00013df0
        /*0c6c*/ 	.word	0x00000007
        /*0c70*/ 	.word	0x00000000
        /*0c74*/ 	.short	0x010a
        /*0c76*/ 	.byte	0x3f
	.zero		1


	//   ....[38]....
        /*0c78*/ 	.word	0x00013ea0
        /*0c7c*/ 	.word	0x00000000
        /*0c80*/ 	.word	0x00000000
        /*0c84*/ 	.short	0x010a
        /*0c86*/ 	.byte	0x3f
	.zero		1


	//   ....[39]....
        /*0c88*/ 	.word	0x000142d0
        /*0c8c*/ 	.word	0x00000007
        /*0c90*/ 	.word	0x00000000
        /*0c94*/ 	.short	0x010a
        /*0c96*/ 	.byte	0x3f
	.zero		1


	//   ....[40]....
        /*0c98*/ 	.word	0x000143d0
        /*0c9c*/ 	.word	0x00000007
        /*0ca0*/ 	.word	0x00000000
        /*0ca4*/ 	.short	0x010a
        /*0ca6*/ 	.byte	0x3f
	.zero		1


	//   ....[41]....
        /*0ca8*/ 	.word	0x00015110
        /*0cac*/ 	.word	0x00000004
        /*0cb0*/ 	.word	0x00000000
        /*0cb4*/ 	.short	0x0101
        /*0cb6*/ 	.byte	0x3f
	.zero		1


	//   ....[42]....
        /*0cb8*/ 	.word	0x0001eef0
        /*0cbc*/ 	.word	0x00000007
        /*0cc0*/ 	.word	0x00000000
        /*0cc4*/ 	.short	0x0101
        /*0cc6*/ 	.byte	0x3f
	.zero		1


	//   ....[43]....
        /*0cc8*/ 	.word	0x00021be0
        /*0ccc*/ 	.word	0x000000ff
        /*0cd0*/ 	.word	0x00000000
        /*0cd4*/ 	.short	0x0101
        /*0cd6*/ 	.byte	0x04
	.zero		1


	//   ....[44]....
        /*0cd8*/ 	.word	0x00024ec0
        /*0cdc*/ 	.word	0x00000011
        /*0ce0*/ 	.word	0x00032440
        /*0ce4*/ 	.short	0x010a
        /*0ce6*/ 	.byte	0x3f
	.zero		1


	//   ....[45]....
        /*0ce8*/ 	.word	0x00025520
        /*0cec*/ 	.word	0x00000011
        /*0cf0*/ 	.word	0x00032430
        /*0cf4*/ 	.short	0x0107
        /*0cf6*/ 	.byte	0x3f
	.zero		1


	//   ....[46]....
        /*0cf8*/ 	.word	0x000255f0
        /*0cfc*/ 	.word	0x00000011
        /*0d00*/ 	.word	0x00032430
        /*0d04*/ 	.short	0x0101
        /*0d06*/ 	.byte	0x3f
	.zero		1


	//   ....[47]....
        /*0d08*/ 	.word	0x00026150
        /*0d0c*/ 	.word	0x00000016
        /*0d10*/ 	.word	0x00032400
        /*0d14*/ 	.short	0x0107
        /*0d16*/ 	.byte	0x3f
	.zero		1


	//   ....[48]....
        /*0d18*/ 	.word	0x000261e0
        /*0d1c*/ 	.word	0x00000016
        /*0d20*/ 	.word	0x00032400
        /*0d24*/ 	.short	0x0101
        /*0d26*/ 	.byte	0x3f
	.zero		1


	//   ....[49]....
        /*0d28*/ 	.word	0x00026c70
        /*0d2c*/ 	.word	0x00000016
        /*0d30*/ 	.word	0x00032410
        /*0d34*/ 	.short	0x0107
        /*0d36*/ 	.byte	0x3f
	.zero		1


	//   ....[50]....
        /*0d38*/ 	.word	0x00026d70
        /*0d3c*/ 	.word	0x00000016
        /*0d40*/ 	.word	0x00032410
        /*0d44*/ 	.short	0x0101
        /*0d46*/ 	.byte	0x3f
	.zero		1


	//   ....[51]....
        /*0d48*/ 	.word	0x00026d90
        /*0d4c*/ 	.word	0x00000016
        /*0d50*/ 	.word	0x00032420
        /*0d54*/ 	.short	0x010a
        /*0d56*/ 	.byte	0x3f
	.zero		1


	//   ....[52]....
        /*0d58*/ 	.word	0x00026e10
        /*0d5c*/ 	.word	0x00000011
        /*0d60*/ 	.word	0x00032460
        /*0d64*/ 	.short	0x010a
        /*0d66*/ 	.byte	0x3f
	.zero		1


	//   ....[53]....
        /*0d68*/ 	.word	0x000275a0
        /*0d6c*/ 	.word	0x00000011
        /*0d70*/ 	.word	0x00032450
        /*0d74*/ 	.short	0x0107
        /*0d76*/ 	.byte	0x3f
	.zero		1


	//   ....[54]....
        /*0d78*/ 	.word	0x00027660
        /*0d7c*/ 	.word	0x00000011
        /*0d80*/ 	.word	0x00032450
        /*0d84*/ 	.short	0x0101
        /*0d86*/ 	.byte	0x3f
	.zero		1


	//   ....[55]....
        /*0d88*/ 	.word	0x00027990
        /*0d8c*/ 	.word	0x00000006
        /*0d90*/ 	.word	0x00032440
        /*0d94*/ 	.short	0x010a
        /*0d96*/ 	.byte	0x3f
	.zero		1


	//   ....[56]....
        /*0d98*/ 	.word	0x00027d70
        /*0d9c*/ 	.word	0x00000006
        /*0da0*/ 	.word	0x00032430
        /*0da4*/ 	.short	0x0107
        /*0da6*/ 	.byte	0x3f
	.zero		1


	//   ....[57]....
        /*0da8*/ 	.word	0x00027e20
        /*0dac*/ 	.word	0x00000006
        /*0db0*/ 	.word	0x00032430
        /*0db4*/ 	.short	0x0101
        /*0db6*/ 	.byte	0x3f
	.zero		1


	//   ....[58]....
        /*0db8*/ 	.word	0x00027e50
        /*0dbc*/ 	.word	0x00000006
        /*0dc0*/ 	.word	0x00032460
        /*0dc4*/ 	.short	0x010a
        /*0dc6*/ 	.byte	0x3f
	.zero		1


	//   ....[59]....
        /*0dc8*/ 	.word	0x00028370
        /*0dcc*/ 	.word	0x00000006
        /*0dd0*/ 	.word	0x00032450
        /*0dd4*/ 	.short	0x0107
        /*0dd6*/ 	.byte	0x3f
	.zero		1


	//   ....[60]....
        /*0dd8*/ 	.word	0x00028420
        /*0ddc*/ 	.word	0x00000006
        /*0de0*/ 	.word	0x00032450
        /*0de4*/ 	.short	0x0101
        /*0de6*/ 	.byte	0x3f
	.zero		1


	//   ....[61]....
        /*0de8*/ 	.word	0x00029290
        /*0dec*/ 	.word	0x00000007
        /*0df0*/ 	.word	0x00032420
        /*0df4*/ 	.short	0x010a
        /*0df6*/ 	.byte	0x3f
	.zero		1


	//   ....[62]....
        /*0df8*/ 	.word	0x00029430
        /*0dfc*/ 	.word	0x00000005
        /*0e00*/ 	.word	0x00032440
        /*0e04*/ 	.short	0x010a
        /*0e06*/ 	.byte	0x3f
	.zero		1


	//   ....[63]....
        /*0e08*/ 	.word	0x000294d0
        /*0e0c*/ 	.word	0x00000003
        /*0e10*/ 	.word	0x00032440
        /*0e14*/ 	.short	0x010a
        /*0e16*/ 	.byte	0x3f
	.zero		1


	//   ....[64]....
        /*0e18*/ 	.word	0x00029510
        /*0e1c*/ 	.word	0x00000005
        /*0e20*/ 	.word	0x00032460
        /*0e24*/ 	.short	0x010a
        /*0e26*/ 	.byte	0x3f
	.zero		1


	//   ....[65]....
        /*0e28*/ 	.word	0x00029550
        /*0e2c*/ 	.word	0x00000003
        /*0e30*/ 	.word	0x00032460
        /*0e34*/ 	.short	0x010a
        /*0e36*/ 	.byte	0x3f
	.zero		1


	//   ....[66]....
        /*0e38*/ 	.word	0x000295c0
        /*0e3c*/ 	.word	0x00000009
        /*0e40*/ 	.word	0x00032400
        /*0e44*/ 	.short	0x010a
        /*0e46*/ 	.byte	0x3f
	.zero		1


	//   ....[67]....
        /*0e48*/ 	.word	0x00029610
        /*0e4c*/ 	.word	0x00000014
        /*0e50*/ 	.word	0x00000000
        /*0e54*/ 	.short	0x010a
        /*0e56*/ 	.byte	0x3f
	.zero		1


	//   ....[68]....
        /*0e58*/ 	.word	0x00029670
        /*0e5c*/ 	.word	0x00000009
        /*0e60*/ 	.word	0x00032410
        /*0e64*/ 	.short	0x010a
        /*0e66*/ 	.byte	0x3f
	.zero		1


	//   ....[69]....
        /*0e68*/ 	.word	0x000296c0
        /*0e6c*/ 	.word	0x00000008
        /*0e70*/ 	.word	0x00000000
        /*0e74*/ 	.short	0x010a
        /*0e76*/ 	.byte	0x3f
	.zero		1


	//   ....[70]....
        /*0e78*/ 	.word	0x00029710
        /*0e7c*/ 	.word	0x00000006
        /*0e80*/ 	.word	0x00000000
        /*0e84*/ 	.short	0x010a
        /*0e86*/ 	.byte	0x3f
	.zero		1


	//   ....[71]....
        /*0e88*/ 	.word	0x00029760
        /*0e8c*/ 	.word	0x00000012
        /*0e90*/ 	.word	0x00000000
        /*0e94*/ 	.short	0x010a
        /*0e96*/ 	.byte	0x3f
	.zero		1


	//   ....[72]....
        /*0e98*/ 	.word	0x000297b0
        /*0e9c*/ 	.word	0x00000000
        /*0ea0*/ 	.word	0x00000000
        /*0ea4*/ 	.short	0x010a
        /*0ea6*/ 	.byte	0x3f
	.zero		1


	//   ....[73]....
        /*0ea8*/ 	.word	0x00029800
        /*0eac*/ 	.word	0x00000007
        /*0eb0*/ 	.word	0x00000000
        /*0eb4*/ 	.short	0x010a
        /*0eb6*/ 	.byte	0x3f
	.zero		1


	//   ....[74]....
        /*0eb8*/ 	.word	0x00029920
        /*0ebc*/ 	.word	0x00000011
        /*0ec0*/ 	.word	0x00032440
        /*0ec4*/ 	.short	0x010a
        /*0ec6*/ 	.byte	0x3f
	.zero		1


	//   ....[75]....
        /*0ec8*/ 	.word	0x0002b6f0
        /*0ecc*/ 	.word	0x00000016
        /*0ed0*/ 	.word	0x00032420
        /*0ed4*/ 	.short	0x010a
        /*0ed6*/ 	.byte	0x3f
	.zero		1


	//   ....[76]....
        /*0ed8*/ 	.word	0x0002b740
        /*0edc*/ 	.word	0x00000011
        /*0ee0*/ 	.word	0x00032460
        /*0ee4*/ 	.short	0x010a
        /*0ee6*/ 	.byte	0x3f
	.zero		1


	//   ....[77]....
        /*0ee8*/ 	.word	0x0002c090
        /*0eec*/ 	.word	0x00000006
        /*0ef0*/ 	.word	0x00032440
        /*0ef4*/ 	.short	0x010a
        /*0ef6*/ 	.byte	0x3f
	.zero		1


	//   ....[78]....
        /*0ef8*/ 	.word	0x0002c770
        /*0efc*/ 	.word	0x00000006
        /*0f00*/ 	.word	0x00032460
        /*0f04*/ 	.short	0x010a
        /*0f06*/ 	.byte	0x3f
	.zero		1


	//   ....[79]....
        /*0f08*/ 	.word	0x0002d810
        /*0f0c*/ 	.word	0x00000007
        /*0f10*/ 	.word	0x00032420
        /*0f14*/ 	.short	0x010a
        /*0f16*/ 	.byte	0x3f
	.zero		1


	//   ....[80]....
        /*0f18*/ 	.word	0x0002d9b0
        /*0f1c*/ 	.word	0x00000005
        /*0f20*/ 	.word	0x00032440
        /*0f24*/ 	.short	0x010a
        /*0f26*/ 	.byte	0x3f
	.zero		1


	//   ....[81]....
        /*0f28*/ 	.word	0x0002da00
        /*0f2c*/ 	.word	0x00000003
        /*0f30*/ 	.word	0x00032440
        /*0f34*/ 	.short	0x010a
        /*0f36*/ 	.byte	0x3f
	.zero		1


	//   ....[82]....
        /*0f38*/ 	.word	0x0002da50
        /*0f3c*/ 	.word	0x00000005
        /*0f40*/ 	.word	0x00032460
        /*0f44*/ 	.short	0x010a
        /*0f46*/ 	.byte	0x3f
	.zero		1


	//   ....[83]....
        /*0f48*/ 	.word	0x0002ddf0
        /*0f4c*/ 	.word	0x0000000c
        /*0f50*/ 	.word	0x00000000
        /*0f54*/ 	.short	0x010a
        /*0f56*/ 	.byte	0x3f
	.zero		1


	//   ....[84]....
        /*0f58*/ 	.word	0x0002df30
        /*0f5c*/ 	.word	0x00000002
        /*0f60*/ 	.word	0x00000000
        /*0f64*/ 	.short	0x010a
        /*0f66*/ 	.byte	0x3f
	.zero		1


	//   ....[85]....
        /*0f68*/ 	.word	0x0002e590
        /*0f6c*/ 	.word	0x0000000b
        /*0f70*/ 	.word	0x00000000
        /*0f74*/ 	.short	0x010a
        /*0f76*/ 	.byte	0x3f
	.zero		1


	//   ....[86]....
        /*0f78*/ 	.word	0x0002e6d0
        /*0f7c*/ 	.word	0x00000008
        /*0f80*/ 	.word	0x00000000
        /*0f84*/ 	.short	0x010a
        /*0f86*/ 	.byte	0x3f
	.zero		1


	//   ....[87]....
        /*0f88*/ 	.word	0x0002f9c0
        /*0f8c*/ 	.word	0x00000007
        /*0f90*/ 	.word	0x00000000
        /*0f94*/ 	.short	0x0101
        /*0f96*/ 	.byte	0x3f
	.zero		1


	//   ....[88]....
        /*0f98*/ 	.word	0x00049770
        /*0f9c*/ 	.word	0x00000000
        /*0fa0*/ 	.word	0x00000000
        /*0fa4*/ 	.short	0x0101
        /*0fa6*/ 	.byte	0x3f
	.zero		1


	//   ....[89]....
        /*0fa8*/ 	.word	0x00049790
        /*0fac*/ 	.word	0x00000002
        /*0fb0*/ 	.word	0x00000000
        /*0fb4*/ 	.short	0x010a
        /*0fb6*/ 	.byte	0x3f
	.zero		1


	//   ....[90]....
        /*0fb8*/ 	.word	0x000497e0
        /*0fbc*/ 	.word	0x00000008
        /*0fc0*/ 	.word	0x00000000
        /*0fc4*/ 	.short	0x010a
        /*0fc6*/ 	.byte	0x3f
	.zero		1


	//----- nvinfo : EIATTR_NUM_MBARRIERS
	.align		4
.L_445:
        /*0fc8*/ 	.byte	0x03, 0x38
        /*0fca*/ 	.short	0x0017


	//----- nvinfo : EIATTR_EXIT_INSTR_OFFSETS
	.align		4
        /*0fcc*/ 	.byte	0x04, 0x1c
        /*0fce*/ 	.short	(.L_447 - .L_446)


	//   ....[0]....
.L_446:
        /*0fd0*/ 	.word	0x00000ac0


	//   ....[1]....
        /*0fd4*/ 	.word	0x00022f60


	//   ....[2]....
        /*0fd8*/ 	.word	0x000295a0


	//----- nvinfo : EIATTR_MAX_THREADS
	.align		4
.L_447:
        /*0fdc*/ 	.byte	0x04, 0x05
        /*0fde*/ 	.short	(.L_449 - .L_448)
.L_448:
        /*0fe0*/ 	.word	0x00000180
        /*0fe4*/ 	.word	0x00000001
        /*0fe8*/ 	.word	0x00000001


	//----- nvinfo : EIATTR_CRS_STACK_SIZE
	.align		4
.L_449:
        /*0fec*/ 	.byte	0x04, 0x1e
        /*0fee*/ 	.short	(.L_451 - .L_450)
.L_450:
        /*0ff0*/ 	.word	0x00000000


	//----- nvinfo : EIATTR_CBANK_PARAM_SIZE
	.align		4
.L_451:
        /*0ff4*/ 	.byte	0x03, 0x19
        /*0ff6*/ 	.short	0x0bf0


	//----- nvinfo : EIATTR_PARAM_CBANK
	.align		4
        /*0ff8*/ 	.byte	0x04, 0x0a
        /*0ffa*/ 	.short	(.L_453 - .L_452)
	.align		4
.L_452:
        /*0ffc*/ 	.word	index@(.nv.constant0._ZN7cutlass13device_kernelIN5flash11enable_sm90INS1_16FlashAttnFwdSm90INS1_25CollectiveMainloopFwdSm90ILi2EN4cute5tupleIJNS5_1CILi1EEES8_S8_EEENS6_IJNS7_ILi128EEENS7_ILi96EEENS7_ILi64EEEEEELi256ENS_6half_tEfNS_4arch4Sm90ELb0ELb1ELb1ELb1ELb1ELb0ELb1ELb1ELb0ELb1ELb0ELb0EEENS1_21CollectiveEpilogueFwdINS6_IJSA_NS7_ILi256EEESB_EEES9_SE_SG_Li256ELb1ELb1ELb0ELb0EEENS1_36VarlenDynamicPersistentTileSchedulerILi128ELi96ELi256ELi128ELb0ELb1ELb1ELb1ELb0ELb1EEEEEEEEEvNT_6ParamsE)
        /*1000*/ 	.short	0x0210
        /*1002*/ 	.short	0x0bf0


	//----- nvinfo : EIATTR_SW_WAR
	.align		4
.L_453:
        /*1004*/ 	.byte	0x04, 0x36
        /*1006*/ 	.short	(.L_455 - .L_454)
.L_454:
        /*1008*/ 	.word	0x00000008
.L_455:


//--------------------- .nv.info._ZN7cutlass13device_kernelIN5flash11enable_sm90INS1_16FlashAttnFwdSm90INS1_25CollectiveMainloopFwdSm90ILi2EN4cute5tupleIJNS5_1CILi1EEES8_S8_EEENS6_IJNS7_ILi128EEENS7_ILi96EEENS7_ILi64EEEEEELi256ENS_6half_tEfNS_4arch4Sm90ELb0ELb1ELb1ELb1ELb1ELb1ELb1ELb1ELb0ELb1ELb0ELb0EEENS1_21CollectiveEpilogueFwdINS6_IJSA_NS7_ILi256EEESB_EEES9_SE_SG_Li256ELb1ELb1ELb0ELb0EEENS1_36VarlenDynamicPersistentTileSchedulerILi128ELi96ELi256ELi128ELb0ELb1ELb1ELb1ELb0ELb1EEEEEEEEEvNT_6ParamsE --------------------------
	.section	.nv.info._ZN7cutlass13device_kernelIN5flash11enable_sm90INS1_16FlashAttnFwdSm90INS1_25CollectiveMainloopFwdSm90ILi2EN4cute5tupleIJNS5_1CILi1EEES8_S8_EEENS6_IJNS7_ILi128EEENS7_ILi96EEENS7_ILi64EEEEEELi256ENS_6half_tEfNS_4arch4Sm90ELb0ELb1ELb1ELb1ELb1ELb1ELb1ELb1ELb0ELb1ELb0ELb0EEENS1_21CollectiveEpilogueFwdINS6_IJSA_NS7_ILi256EEESB_EEES9_SE_SG_Li256ELb1ELb1ELb0ELb0EEENS1_36VarlenDynamicPersistentTileSchedulerILi128ELi96ELi256ELi128ELb0ELb1ELb1ELb1ELb0ELb1EEEEEEEEEvNT_6ParamsE,"",@"SHT_CUDA_INFO"
	.sectionflags	@""
	.align	4


	//----- nvinfo : EIATTR_CUDA_API_VERSION
	.align		4
        /*0000*/ 	.byte	0x04, 0x37
        /*0002*/ 	.short	(.L_457 - .L_456)
.L_456:
        /*0004*/ 	.word	0x00000082


	//----- nvinfo : EIATTR_KPARAM_INFO
	.align		4
.L_457:
        /*0008*/ 	.byte	0x04, 0x17
        /*000a*/ 	.short	(.L_459 - .L_458)
.L_458:
        /*000c*/ 	.word	0x00000000
        /*0010*/ 	.short	0x0000
        /*0012*/ 	.short	0x0070
        /*0014*/ 	.byte	0x00, 0xf0, 0x01, 0x2e


	//----- nvinfo : EIATTR_SPARSE_MMA_MASK
	.align		4
.L_459:
        /*0018*/ 	.byte	0x03, 0x50
        /*001a*/ 	.short	0x0000


	//----- nvinfo : EIATTR_MAXREG_COUNT
	.align		4
        /*001c*/ 	.byte	0x03, 0x1b
        /*001e*/ 	.short	0x00a8


	//----- nvinfo : EIATTR_NUM_BARRIERS
	.align		4
        /*0020*/ 	.byte	0x02, 0x4c
        /*0022*/ 	.byte	0x10
	.zero		1


	//----- nvinfo : EIATTR_EXTERNS
	.align		4
        /*0024*/ 	.byte	0x04, 0x0f
        /*0026*/ 	.short	(.L_461 - .L_460)


	//   ....[0]....
	.align		4
.L_460:
        /*0028*/ 	.word	index@(__assertfail)


	//----- nvinfo : EIATTR_ANNOTATIONS
	.align		4
.L_461:
        /*002c*/ 	.byte	0x04, 0x55
        /*002e*/ 	.short	(.L_463 - .L_462)


	//   ....[0]....
.L_462:
        /* <DEDUP_REMOVED lines=45> */


	//----- nvinfo : EIATTR_MERCURY_ISA_VERSION
	.align		4
.L_463:
        /*02f0*/ 	.byte	0x03, 0x5f
        /*02f2*/ 	.short	0x0101


	//----- nvinfo : EIATTR_UNUSED_LOAD_BYTE_OFFSET
	.align		4
        /*02f4*/ 	.byte	0x04, 0x44
        /*02f6*/ 	.short	(.L_465 - .L_464)


	//   ....[0]....
.L_464:
        /*02f8*/ 	.word	0x00000b70
        /*02fc*/ 	.word	0x0000fff0


	//   ....[1]....
        /*0300*/ 	.word	0x0002c310
        /*0304*/ 	.word	0x0000fff0


	//----- nvinfo : EIATTR_INT_WARP_WIDE_INSTR_OFFSETS
	.align		4
.L_465:
        /*0308*/ 	.byte	0x04, 0x31
        /*030a*/ 	.short	(.L_467 - .L_466)


	//   ....[0]....
.L_466:
        /*030c*/ 	.word	0x00000180


	//   ....[1]....
        /*0310*/ 	.word	0x000001c0


	//   ....[2]....
        /*0314*/ 	.word	0x00000230


	//   ....[3]....
        /*0318*/ 	.word	0x00000240


	//   ....[4]....
        /*031c*/ 	.word	0x00031fd0


	//   ....[5]....
        /*0320*/ 	.word	0x00032060


	//   ....[6]....
        /*0324*/ 	.word	0x00036000


	//   ....[7]....
        /*0328*/ 	.word	0x00036090


	//----- nvinfo : EIATTR_COOP_GROUP_MASK_REGIDS
	.align		4
.L_467:
        /*032c*/ 	.byte	0x04, 0x29
        /*032e*/ 	.short	(.L_469 - .L_468)


	//   ....[0]....
.L_468:
        /*0330*/ 	.word	0xffffffff


	//   ....[1]....
        /*0334*/ 	.word	0xffffffff


	//   ....[2]....
        /*0338*/ 	.word	0xffffffff


	//   ....[3]....
        /*033c*/ 	.word	0xffffffff


	//   ....[4]....
        /*0340*/ 	.word	0xffffffff


	//   ....[5]....
        /*0344*/ 	.word	0xffffffff


	//   ....[6]....
        /*0348*/ 	.word	0xffffffff


	//   ....[7]....
        /*034c*/ 	.word	0xffffffff


	//   ....[8]....
        /*0350*/ 	.word	0xffffffff


	//   ....[9]....
        /*0354*/ 	.word	0xffffffff


	//   ....[10]....
        /*0358*/ 	.word	0xffffffff


	//   ....[11]....
        /*035c*/ 	.word	0xffffffff


	//   ....[12]....
        /*0360*/ 	.word	0xffffffff


	//   ....[13]....
        /*0364*/ 	.word	0xffffffff


	//   ....[14]....
        /*0368*/ 	.word	0xffffffff


	//   ....[15]....
        /*036c*/ 	.word	0xffffffff


	//   ....[16]....
        /*0370*/ 	.word	0xffffffff


	//   ....[17]....
        /*0374*/ 	.word	0xffffffff


	//   ....[18]....
        /*0378*/ 	.word	0xffffffff


	//   ....[19]....
        /*037c*/ 	.word	0xffffffff


	//   ....[20]....
        /*0380*/ 	.word	0xffffffff


	//   ....[21]....
        /*0384*/ 	.word	0xffffffff


	//   ....[22]....
        /*0388*/ 	.word	0xffffffff


	//   ....[23]....
        /*038c*/ 	.word	0xffffffff


	//   ....[24]....
        /*0390*/ 	.word	0xffffffff


	//   ....[25]....
        /*0394*/ 	.word	0xffffffff


	//   ....[26]....
        /*0398*/ 	.word	0xffffffff


	//   ....[27]....
        /*039c*/ 	.word	0xffffffff


	//   ....[28]....
        /*03a0*/ 	.word	0xffffffff


	//   ....[29]....
        /*03a4*/ 	.word	0xffffffff


	//   ....[30]....
        /*03a8*/ 	.word	0xffffffff


	//   ....[31]....
        /*03ac*/ 	.word	0xffffffff


	//   ....[32]....
        /*03b0*/ 	.word	0xffffffff


	//   ....[33]....
        /*03b4*/ 	.word	0xffffffff


	//   ....[34]....
        /*03b8*/ 	.word	0xffffffff


	//   ....[35]....
        /*03bc*/ 	.word	0xffffffff


	//   ....[36]....
        /*03c0*/ 	.word	0xffffffff


	//   ....[37]....
        /*03c4*/ 	.word	0xffffffff


	//   ....[38]....
        /*03c8*/ 	.word	0xffffffff


	//   ....[39]....
        /*03cc*/ 	.word	0xffffffff


	//   ....[40]....
        /*03d0*/ 	.word	0xffffffff


	//   ....[41]....
        /*03d4*/ 	.word	0xffffffff


	//   ....[42]....
        /*03d8*/ 	.word	0xffffffff


	//   ....[43]....
        /*03dc*/ 	.word	0xffffffff


	//   ....[44]....
        /*03e0*/ 	.word	0xffffffff


	//   ....[45]....
        /*03e4*/ 	.word	0xffffffff


	//   ....[46]....
        /*03e8*/ 	.word	0xffffffff


	//   ....[47]....
        /*03ec*/ 	.word	0xffffffff


	//   ....[48]....
        /*03f0*/ 	.word	0xffffffff


	//   ....[49]....
        /*03f4*/ 	.word	0xffffffff


	//   ....[50]....
        /*03f8*/ 	.word	0xffffffff


	//   ....[51]....
        /*03fc*/ 	.word	0xffffffff


	//   ....[52]....
        /*0400*/ 	.word	0xffffffff


	//   ....[53]....
        /*0404*/ 	.word	0xffffffff


	//   ....[54]....
        /*0408*/ 	.word	0xffffffff


	//   ....[55]....
        /*040c*/ 	.word	0xffffffff


	//   ....[56]....
        /*0410*/ 	.word	0xffffffff


	//   ....[57]....
        /*0414*/ 	.word	0xffffffff


	//   ....[58]....
        /*0418*/ 	.word	0xffffffff


	//   ....[59]....
        /*041c*/ 	.word	0xffffffff


	//   ....[60]....
        /*0420*/ 	.word	0xffffffff


	//   ....[61]....
        /*0424*/ 	.word	0xffffffff


	//   ....[62]....
        /*0428*/ 	.word	0xffffffff


	//   ....[63]....
        /*042c*/ 	.word	0xffffffff


	//   ....[64]....
        /*0430*/ 	.word	0xffffffff


	//   ....[65]....
        /*0434*/ 	.word	0xffffffff


	//   ....[66]....
        /*0438*/ 	.word	0xffffffff


	//   ....[67]....
        /*043c*/ 	.word	0xffffffff


	//   ....[68]....
        /*0440*/ 	.word	0xffffffff


	//   ....[69]....
        /*0444*/ 	.word	0xffffffff


	//   ....[70]....
        /*0448*/ 	.word	0xffffffff


	//   ....[71]....
        /*044c*/ 	.word	0xffffffff


	//   ....[72]....
        /*0450*/ 	.word	0xffffffff


	//   ....[73]....
        /*0454*/ 	.word	0xffffffff


	//   ....[74]....
        /*0458*/ 	.word	0xffffffff


	//   ....[75]....
        /*045c*/ 	.word	0xffffffff


	//   ....[76]....
        /*0460*/ 	.word	0xffffffff


	//   ....[77]....
        /*0464*/ 	.word	0xffffffff


	//   ....[78]....
        /*0468*/ 	.word	0xffffffff


	//   ....[79]....
        /*046c*/ 	.word	0xffffffff


	//   ....[80]....
        /*0470*/ 	.word	0xffffffff


	//   ....[81]....
        /*0474*/ 	.word	0xffffffff


	//   ....[82]....
        /*0478*/ 	.word	0xffffffff


	//   ....[83]....
        /*047c*/ 	.word	0xffffffff


	//   ....[84]....
        /*0480*/ 	.word	0xffffffff


	//   ....[85]....
        /*0484*/ 	.word	0xffffffff


	//   ....[86]....
        /*0488*/ 	.word	0xffffffff


	//   ....[87]....
        /*048c*/ 	.word	0xffffffff


	//   ....[88]....
        /*0490*/ 	.word	0xffffffff


	//   ....[89]....
        /*0494*/ 	.word	0xffffffff


	//   ....[90]....
        /*0498*/ 	.word	0xffffffff


	//   ....[91]....
        /*049c*/ 	.word	0xffffffff


	//   ....[92]....
        /*04a0*/ 	.word	0xffffffff


	//   ....[93]....
        /*04a4*/ 	.word	0xffffffff


	//   ....[94]....
        /*04a8*/ 	.word	0xffffffff


	//   ....[95]....
        /*04ac*/ 	.word	0xffffffff


	//   ....[96]....
        /*04b0*/ 	.word	0xffffffff


	//   ....[97]....
        /*04b4*/ 	.word	0xffffffff


	//   ....[98]....
        /*04b8*/ 	.word	0xffffffff


	//   ....[99]....
        /*04bc*/ 	.word	0xffffffff


	//   ....[100]....
        /*04c0*/ 	.word	0xffffffff


	//   ....[101]....
        /*04c4*/ 	.word	0xffffffff


	//   ....[102]....
        /*04c8*/ 	.word	0xffffffff


	//   ....[103]....
        /*04cc*/ 	.word	0xffffffff


	//   ....[104]....
        /*04d0*/ 	.word	0xffffffff


	//   ....[105]....
        /*04d4*/ 	.word	0xffffffff


	//   ....[106]....
        /*04d8*/ 	.word	0xffffffff


	//   ....[107]....
        /*04dc*/ 	.word	0xffffffff


	//   ....[108]....
        /*04e0*/ 	.word	0xffffffff


	//   ....[109]....
        /*04e4*/ 	.word	0xffffffff


	//   ....[110]....
        /*04e8*/ 	.word	0xffffffff


	//   ....[111]....
        /*04ec*/ 	.word	0xffffffff


	//   ....[112]....
        /*04f0*/ 	.word	0xffffffff


	//   ....[113]....
        /*04f4*/ 	.word	0xffffffff


	//   ....[114]....
        /*04f8*/ 	.word	0xffffffff


	//   ....[115]....
        /*04fc*/ 	.word	0xffffffff


	//   ....[116]....
        /*0500*/ 	.word	0xffffffff


	//   ....[117]....
        /*0504*/ 	.word	0xffffffff


	//   ....[118]....
        /*0508*/ 	.word	0xffffffff


	//   ....[119]....
        /*050c*/ 	.word	0xffffffff


	//   ....[120]....
        /*0510*/ 	.word	0xffffffff


	//   ....[121]....
        /*0514*/ 	.word	0xffffffff


	//   ....[122]....
        /*0518*/ 	.word	0xffffffff


	//   ....[123]....
        /*051c*/ 	.word	0xffffffff


	//   ....[124]....
        /*0520*/ 	.word	0xffffffff


	//   ....[125]....
        /*0524*/ 	.word	0xffffffff


	//   ....[126]....
        /*0528*/ 	.word	0xffffffff


	//   ....[127]....
        /*052c*/ 	.word	0xffffffff


	//   ....[128]....
        /*0530*/ 	.word	0xffffffff


	//   ....[129]....
        /*0534*/ 	.word	0xffffffff


	//   ....[130]....
        /*0538*/ 	.word	0xffffffff


	//   ....[131]....
        /*053c*/ 	.word	0xffffffff


	//   ....[132]....
        /*0540*/ 	.word	0xffffffff


	//   ....[133]....
        /*0544*/ 	.word	0xffffffff


	//   ....[134]....
        /*0548*/ 	.word	0xffffffff


	//   ....[135]....
        /*054c*/ 	.word	0xffffffff


	//   ....[136]....
        /*0550*/ 	.word	0xffffffff


	//   ....[137]....
        /*0554*/ 	.word	0xffffffff


	//   ....[138]....
        /*0558*/ 	.word	0xffffffff


	//   ....[139]....
        /*055c*/ 	.word	0xffffffff


	//   ....[140]....
        /*0560*/ 	.word	0xffffffff


	//   ....[141]....
        /*0564*/ 	.word	0xffffffff


	//   ....[142]....
        /*0568*/ 	.word	0xffffffff


	//   ....[143]....
        /*056c*/ 	.word	0xffffffff


	//   ....[144]....
        /*0570*/ 	.word	0xffffffff


	//   ....[145]....
        /*0574*/ 	.word	0xffffffff


	//   ....[146]....
        /*0578*/ 	.word	0xffffffff


	//   ....[147]....
        /*057c*/ 	.word	0xffffffff


	//   ....[148]....
        /*0580*/ 	.word	0xffffffff


	//   ....[149]....
        /*0584*/ 	.word	0xffffffff


	//   ....[150]....
        /*0588*/ 	.word	0xffffffff


	//   ....[151]....
        /*058c*/ 	.word	0xffffffff


	//   ....[152]....
        /*0590*/ 	.word	0xffffffff


	//   ....[153]....
        /*0594*/ 	.word	0xffffffff


	//   ....[154]....
        /*0598*/ 	.word	0xffffffff


	//   ....[155]....
        /*059c*/ 	.word	0xffffffff


	//   ....[156]....
        /*05a0*/ 	.word	0xffffffff


	//   ....[157]....
        /*05a4*/ 	.word	0xffffffff


	//   ....[158]....
        /*05a8*/ 	.word	0xffffffff


	//   ....[159]....
        /*05ac*/ 	.word	0xffffffff


	//   ....[160]....
        /*05b0*/ 	.word	0xffffffff


	//   ....[161]....
        /*05b4*/ 	.word	0xffffffff


	//   ....[162]....
        /*05b8*/ 	.word	0xffffffff


	//   ....[163]....
        /*05bc*/ 	.word	0xffffffff


	//   ....[164]....
        /*05c0*/ 	.word	0xffffffff


	//   ....[165]....
        /*05c4*/ 	.word	0xffffffff


	//   ....[166]....
        /*05c8*/ 	.word	0xffffffff


	//   ....[167]....
        /*05cc*/ 	.word	0xffffffff


	//   ....[168]....
        /*05d0*/ 	.word	0xffffffff


	//   ....[169]....
        /*05d4*/ 	.word	0xffffffff


	//   ....[170]....
        /*05d8*/ 	.word	0xffffffff


	//   ....[171]....
        /*05dc*/ 	.word	0xffffffff


	//   ....[172]....
        /*05e0*/ 	.word	0xffffffff


	//   ....[173]....
        /*05e4*/ 	.word	0xffffffff


	//   ....[174]....
        /*05e8*/ 	.word	0xffffffff


	//   ....[175]....
        /*05ec*/ 	.word	0xffffffff


	//   ....[176]....
        /*05f0*/ 	.word	0xffffffff


	//   ....[177]....
        /*05f4*/ 	.word	0xffffffff


	//   ....[178]....
        /*05f8*/ 	.word	0xffffffff


	//   ....[179]....
        /*05fc*/ 	.word	0xffffffff


	//   ....[180]....
        /*0600*/ 	.word	0xffffffff


	//   ....[181]....
        /*0604*/ 	.word	0xffffffff


	//   ....[182]....
        /*0608*/ 	.word	0xffffffff


	//   ....[183]....
        /*060c*/ 	.word	0xffffffff


	//   ....[184]....
        /*0610*/ 	.word	0xffffffff


	//   ....[185]....
        /*0614*/ 	.word	0xffffffff


	//   ....[186]....
        /*0618*/ 	.word	0xffffffff


	//   ....[187]....
        /*061c*/ 	.word	0xffffffff


	//   ....[188]....
        /*0620*/ 	.word	0xffffffff


	//   ....[189]....
        /*0624*/ 	.word	0xffffffff


	//   ....[190]....
        /*0628*/ 	.word	0xffffffff


	//   ....[191]....
        /*062c*/ 	.word	0xffffffff


	//   ....[192]....
        /*0630*/ 	.word	0xffffffff


	//   ....[193]....
        /*0634*/ 	.word	0xffffffff


	//   ....[194]....
        /*0638*/ 	.word	0xffffffff


	//   ....[195]....
        /*063c*/ 	.word	0x0500000f


	//   ....[196]....
        /*0640*/ 	.word	0x0500000f


	//   ....[197]....
        /*0644*/ 	.word	0x0500000f


	//   ....[198]....
        /*0648*/ 	.word	0x0500000f


	//   ....[199]....
        /*064c*/ 	.word	0x0500000f


	//   ....[200]....
        /*0650*/ 	.word	0x0500000f


	//   ....[201]....
        /*0654*/ 	.word	0x0500000f


	//   ....[202]....
        /*0658*/ 	.word	0x0500000f


	//   ....[203]....
        /*065c*/ 	.word	0x0500000f


	//   ....[204]....
        /*0660*/ 	.word	0x0500000f


	//   ....[205]....
        /*0664*/ 	.word	0x0500000f


	//   ....[206]....
        /*0668*/ 	.word	0x0500000f


	//   ....[207]....
        /*066c*/ 	.word	0x0500000f


	//   ....[208]....
        /*0670*/ 	.word	0x0500000f


	//   ....[209]....
        /*0674*/ 	.word	0x0500000f


	//   ....[210]....
        /*0678*/ 	.word	0x0500000f


	//   ....[211]....
        /*067c*/ 	.word	0x0500000f


	//   ....[212]....
        /*0680*/ 	.word	0x0500000f


	//   ....[213]....
        /*0684*/ 	.word	0x0500000f


	//   ....[214]....
        /*0688*/ 	.word	0x0500000f


	//   ....[215]....
        /*068c*/ 	.word	0x0500000f


	//   ....[216]....
        /*0690*/ 	.word	0x0500000f


	//   ....[217]....
        /*0694*/ 	.word	0x0500000f


	//   ....[218]....
        /*0698*/ 	.word	0x0500000f


	//   ....[219]....
        /*069c*/ 	.word	0x0500000f


	//   ....[220]....
        /*06a0*/ 	.word	0x0500000f


	//   ....[221]....
        /*06a4*/ 	.word	0x0500000f


	//   ....[222]....
        /*06a8*/ 	.word	0x0500000f


	//   ....[223]....
        /*06ac*/ 	.word	0x0500000f


	//   ....[224]....
        /*06b0*/ 	.word	0x0500000f


	//   ....[225]....
        /*06b4*/ 	.word	0x0500000f


	//   ....[226]....
        /*06b8*/ 	.word	0x0500000f


	//   ....[227]....
        /*06bc*/ 	.word	0x0500000f


	//   ....[228]....
        /*06c0*/ 	.word	0x0500000f


	//   ....[229]....
        /*06c4*/ 	.word	0x0500000f


	//   ....[230]....
        /*06c8*/ 	.word	0x0500000f


	//   ....[231]....
        /*06cc*/ 	.word	0x0500000f


	//   ....[232]....
        /*06d0*/ 	.word	0x0500000f


	//   ....[233]....
        /*06d4*/ 	.word	0x0500000f


	//   ....[234]....
        /*06d8*/ 	.word	0x0500000f


	//   ....[235]....
        /*06dc*/ 	.word	0x0500000f


	//   ....[236]....
        /*06e0*/ 	.word	0x0500000f


	//   ....[237]....
        /*06e4*/ 	.word	0x0500000f


	//   ....[238]....
        /*06e8*/ 	.word	0x0500000f


	//   ....[239]....
        /*06ec*/ 	.word	0x0500000f


	//   ....[240]....
        /*06f0*/ 	.word	0x0500000f


	//   ....[241]....
        /*06f4*/ 	.word	0x0500000f


	//   ....[242]....
        /*06f8*/ 	.word	0x0500000f


	//   ....[243]....
        /*06fc*/ 	.word	0x0500000f


	//   ....[244]....
        /*0700*/ 	.word	0x0500000f


	//   ....[245]....
        /*0704*/ 	.word	0x0500000f


	//   ....[246]....
        /*0708*/ 	.word	0x0500000f


	//   ....[247]....
        /*070c*/ 	.word	0x0500000f


	//   ....[248]....
        /*0710*/ 	.word	0x0500000f


	//   ....[249]....
        /*0714*/ 	.word	0x0500000f


	//   ....[250]....
        /*0718*/ 	.word	0x0500000f


	//   ....[251]....
        /*071c*/ 	.word	0x0500000f


	//   ....[252]....
        /*0720*/ 	.word	0x0500000f


	//   ....[253]....
        /*0724*/ 	.word	0x0500000f


	//   ....[254]....
        /*0728*/ 	.word	0x0500000f


	//   ....[255]....
        /*072c*/ 	.word	0x0500000f


	//   ....[0]....
        /*0730*/ 	.word	0x0500000f


	//   ....[1]....
        /*0734*/ 	.word	0x0500000f


	//   ....[2]....
        /*0738*/ 	.word	0x0500000f


	//   ....[3]....
        /*073c*/ 	.word	0x0500000f


	//   ....[4]....
        /*0740*/ 	.word	0x0500000f


	//   ....[5]....
        /*0744*/ 	.word	0x0500000f


	//   ....[6]....
        /*0748*/ 	.word	0x0500000f


	//   ....[7]....
        /*074c*/ 	.word	0x0500000f


	//   ....[8]....
        /*0750*/ 	.word	0x0500000f


	//   ....[9]....
        /*0754*/ 	.word	0x0500000f


	//   ....[10]....
        /*0758*/ 	.word	0x0500000f


	//   ....[11]....
        /*075c*/ 	.word	0x0500000f


	//   ....[12]....
        /*0760*/ 	.word	0x0500000f


	//   ....[13]....
        /*0764*/ 	.word	0x0500000f


	//   ....[14]....
        /*0768*/ 	.word	0x0500000f


	//   ....[15]....
        /*076c*/ 	.word	0x0500000f


	//   ....[16]....
        /*0770*/ 	.word	0x0500000f


	//   ....[17]....
        /*0774*/ 	.word	0x0500000f


	//   ....[18]....
        /*0778*/ 	.word	0x0500000f


	//   ....[19]....
        /*077c*/ 	.word	0x0500000f


	//   ....[20]....
        /*0780*/ 	.word	0x0500000f


	//   ....[21]....
        /*0784*/ 	.word	0x0500000f


	//   ....[22]....
        /*0788*/ 	.word	0x0500000f


	//   ....[23]....
        /*078c*/ 	.word	0x0500000f


	//   ....[24]....
        /*0790*/ 	.word	0x0500000f


	//   ....[25]....
        /*0794*/ 	.word	0x0500000f


	//   ....[26]....
        /*0798*/ 	.word	0x0500000f


	//   ....[27]....
        /*079c*/ 	.word	0x0500000f


	//   ....[28]....
        /*07a0*/ 	.word	0x0500000f


	//   ....[29]....
        /*07a4*/ 	.word	0x0500000f


	//   ....[30]....
        /*07a8*/ 	.word	0x0500000f


	//   ....[31]....
        /*07ac*/ 	.word	0x0500000f


	//   ....[32]....
        /*07b0*/ 	.word	0x0500000f


	//   ....[33]....
        /*07b4*/ 	.word	0x0500000f


	//   ....[34]....
        /*07b8*/ 	.word	0x0500000f


	//   ....[35]....
        /*07bc*/ 	.word	0x0500000f


	//   ....[36]....
        /*07c0*/ 	.word	0x0500000f


	//   ....[37]....
        /*07c4*/ 	.word	0x0500000f


	//   ....[38]....
        /*07c8*/ 	.word	0x0500000f


	//   ....[39]....
        /*07cc*/ 	.word	0x0500000f


	//   ....[40]....
        /*07d0*/ 	.word	0x0500000f


	//   ....[41]....
        /*07d4*/ 	.word	0x0500000f


	//   ....[42]....
        /*07d8*/ 	.word	0x0500000f


	//   ....[43]....
        /*07dc*/ 	.word	0x0500000f


	//   ....[44]....
        /*07e0*/ 	.word	0x0500000f


	//   ....[45]....
        /*07e4*/ 	.word	0x0500000f


	//   ....[46]....
        /*07e8*/ 	.word	0x0500000f


	//   ....[47]....
        /*07ec*/ 	.word	0x0500000f


	//   ....[48]....
        /*07f0*/ 	.word	0x0500000f


	//   ....[49]....
        /*07f4*/ 	.word	0x0500000f


	//   ....[50]....
        /*07f8*/ 	.word	0x0500000f


	//   ....[51]....
        /*07fc*/ 	.word	0x0500000f


	//   ....[52]....
        /*0800*/ 	.word	0x0500000f


	//   ....[53]....
        /*0804*/ 	.word	0x0500000f


	//   ....[54]....
        /*0808*/ 	.word	0x0500000f


	//   ....[55]....
        /*080c*/ 	.word	0x0500000f


	//   ....[56]....
        /*0810*/ 	.word	0x0500000f


	//   ....[57]....
        /*0814*/ 	.word	0x0500000f


	//   ....[58]....
        /*0818*/ 	.word	0x0500000f


	//   ....[59]....
        /*081c*/ 	.word	0x0500000f


	//   ....[60]....
        /*0820*/ 	.word	0x0500000f


	//   ....[61]....
        /*0824*/ 	.word	0x0500000f


	//   ....[62]....
        /*0828*/ 	.word	0x0500000f


	//   ....[63]....
        /*082c*/ 	.word	0x0500000f


	//   ....[64]....
        /*0830*/ 	.word	0x0500000f


	//   ....[65]....
        /*0834*/ 	.word	0x0500000f


	//   ....[66]....
        /*0838*/ 	.word	0x0500000f


	//   ....[67]....
        /*083c*/ 	.word	0x0500000f


	//   ....[68]....
        /*0840*/ 	.word	0x0500000f


	//   ....[69]....
        /*0844*/ 	.word	0x0500000f


	//   ....[70]....
        /*0848*/ 	.word	0x0500000f


	//   ....[71]....
        /*084c*/ 	.word	0x0500000f


	//   ....[72]....
        /*0850*/ 	.word	0x0500000f


	//   ....[73]....
        /*0854*/ 	.word	0x0500000f


	//   ....[74]....
        /*0858*/ 	.word	0x0500000f


	//   ....[75]....
        /*085c*/ 	.word	0x0500000f


	//   ....[76]....
        /*0860*/ 	.word	0xffffffff


	//   ....[77]....
        /*0864*/ 	.word	0xffffffff


	//   ....[78]....
        /*0868*/ 	.word	0xffffffff


	//   ....[79]....
        /*086c*/ 	.word	0xffffffff


	//   ....[80]....
        /*0870*/ 	.word	0xffffffff


	//   ....[81]....
        /*0874*/ 	.word	0xffffffff


	//----- nvinfo : EIATTR_COOP_GROUP_INSTR_OFFSETS
	.align		4
.L_469:
        /*0878*/ 	.byte	0x04, 0x28
        /*087a*/ 	.short	(.L_471 - .L_470)


	//   ....[0]....
.L_470:
        /*087c*/ 	.word	0x000000c0


	//   ....[1]....
        /*0880*/ 	.word	0x00000190


	//   ....[2]....
        /*0884*/ 	.word	0x000001e0


	//   ....[3]....
        /*0888*/ 	.word	0x00000430


	//   ....[4]....
        /*088c*/ 	.word	0x00000590


	//   ....[5]....
        /*0890*/ 	.word	0x000006b0


	//   ....[6]....
        /*0894*/ 	.word	0x00000810


	//   ....[7]....
        /*0898*/ 	.word	0x000030c0


	//   ....[8]....
        /*089c*/ 	.word	0x000030d0


	//   ....[9]....
        /*08a0*/ 	.word	0x000037a0


	//   ....[10]....
        /*08a4*/ 	.word	0x000037b0


	//   ....[11]....
        /*08a8*/ 	.word	0x000045c0


	//   ....[12]....
        /*08ac*/ 	.word	0x000045d0


	//   ....[13]....
        /*08b0*/ 	.word	0x00004d00


	//   ....[14]....
        /*08b4*/ 	.word	0x00004d10


	//   ....[15]....
        /*08b8*/ 	.word	0x00005690


	//   ....[16]....
        /*08bc*/ 	.word	0x000056a0


	//   ....[17]....
        /*08c0*/ 	.word	0x000057b0


	//   ....[18]....
        /*08c4*/ 	.word	0x000057c0


	//   ....[19]....
        /*08c8*/ 	.word	0x00005b80


	//   ....[20]....
        /*08cc*/ 	.word	0x00005ba0


	//   ....[21]....
        /*08d0*/ 	.word	0x00005e70


	//   ....[22]....
        /*08d4*/ 	.word	0x00005e90


	//   ....[23]....
        /*08d8*/ 	.word	0x00006c50


	//   ....[24]....
        /*08dc*/ 	.word	0x00007990


	//   ....[25]....
        /*08e0*/ 	.word	0x000079a0


	//   ....[26]....
        /*08e4*/ 	.word	0x000079b0


	//   ....[27]....
        /*08e8*/ 	.word	0x000079c0


	//   ....[28]....
        /*08ec*/ 	.word	0x00007cc0


	//   ....[29]....
        /*08f0*/ 	.word	0x00007cd0


	//   ....[30]....
        /*08f4*/ 	.word	0x00007ce0


	//   ....[31]....
        /*08f8*/ 	.word	0x00007cf0


	//   ....[32]....
        /*08fc*/ 	.word	0x00008eb0


	//   ....[33]....
        /*0900*/ 	.word	0x00008ed0


	//   ....[34]....
        /*0904*/ 	.word	0x00008ee0


	//   ....[35]....
        /*0908*/ 	.word	0x00008ef0


	//   ....[36]....
        /*090c*/ 	.word	0x00008fe0


	//   ....[37]....
        /*0910*/ 	.word	0x00008ff0


	//   ....[38]....
        /*0914*/ 	.word	0x00009000


	//   ....[39]....
        /*0918*/ 	.word	0x00009010


	//   ....[40]....
        /*091c*/ 	.word	0x0000c0e0


	//   ....[41]....
        /*0920*/ 	.word	0x0000c6e0


	//   ....[42]....
        /*0924*/ 	.word	0x0000d820


	//   ....[43]....
        /*0928*/ 	.word	0x0000d880


	//   ....[44]....
        /*092c*/ 	.word	0x0000d8c0


	//   ....[45]....
        /*0930*/ 	.word	0x0000d8e0


	//   ....[46]....
        /*0934*/ 	.word	0x000178c0


	//   ....[47]....
        /*0938*/ 	.word	0x00017a20


	//   ....[48]....
        /*093c*/ 	.word	0x00017b50


	//   ....[49]....
        /*0940*/ 	.word	0x00017b70


	//   ....[50]....
        /*0944*/ 	.word	0x000215a0


	//   ....[51]....
        /*0948*/ 	.word	0x00021c40


	//   ....[52]....
        /*094c*/ 	.word	0x00022b10


	//   ....[53]....
        /*0950*/ 	.word	0x00022cb0


	//   ....[54]....
        /*0954*/ 	.word	0x00022e80


	//   ....[55]....
        /*0958*/ 	.word	0x00022ea0


	//   ....[56]....
        /*095c*/ 	.word	0x0002b340


	//   ....[57]....
        /*0960*/ 	.word	0x0002b360


	//   ....[58]....
        /*0964*/ 	.word	0x0002b3c0


	//   ....[59]....
        /*0968*/ 	.word	0x0002b400


	//   ....[60]....
        /*096c*/ 	.word	0x0002d4c0


	//   ....[61]....
        /*0970*/ 	.word	0x0002d4e0


	//   ....[62]....
        /*0974*/ 	.word	0x0002d7c0


	//   ....[63]....
        /*0978*/ 	.word	0x0002d7e0


	//   ....[64]....
        /*097c*/ 	.word	0x0002de80


	//   ....[65]....
        /*0980*/ 	.word	0x0002deb0


	//   ....[66]....
        /*0984*/ 	.word	0x0002dff0


	//   ....[67]....
        /*0988*/ 	.word	0x0002e010


	//   ....[68]....
        /*098c*/ 	.word	0x0002e150


	//   ....[69]....
        /*0990*/ 	.word	0x0002e170


	//   ....[70]....
        /*0994*/ 	.word	0x0002e2c0


	//   ....[71]....
        /*0998*/ 	.word	0x0002e2e0


	//   ....[72]....
        /*099c*/ 	.word	0x0002eb30


	//   ....[73]....
        /*09a0*/ 	.word	0x0002eb40


	//   ....[74]....
        /*09a4*/ 	.word	0x0002ece0


	//   ....[75]....
        /*09a8*/ 	.word	0x0002ecf0


	//   ....[76]....
        /*09ac*/ 	.word	0x0002ee80


	//   ....[77]....
        /*09b0*/ 	.word	0x0002ee90


	//   ....[78]....
        /*09b4*/ 	.word	0x0002f020


	//   ....[79]....
        /*09b8*/ 	.word	0x0002f030


	//   ....[80]....
        /*09bc*/ 	.word	0x0002f210


	//   ....[81]....
        /*09c0*/ 	.word	0x0002f3e0


	//   ....[82]....
        /*09c4*/ 	.word	0x0002f410


	//   ....[83]....
        /*09c8*/ 	.word	0x0002f440


	//   ....[84]....
        /*09cc*/ 	.word	0x0002f470


	//   ....[85]....
        /*09d0*/ 	.word	0x0002f4a0


	//   ....[86]....
        /*09d4*/ 	.word	0x0002f4d0


	//   ....[87]....
        /*09d8*/ 	.word	0x0002f640


	//   ....[88]....
        /*09dc*/ 	.word	0x0002f670


	//   ....[89]....
        /*09e0*/ 	.word	0x0002f6a0


	//   ....[90]....
        /*09e4*/ 	.word	0x0002f6d0


	//   ....[91]....
        /*09e8*/ 	.word	0x0002f700


	//   ....[92]....
        /*09ec*/ 	.word	0x0002f730


	//   ....[93]....
        /*09f0*/ 	.word	0x0002f7c0


	//   ....[94]....
        /*09f4*/ 	.word	0x0002f820


	//   ....[95]....
        /*09f8*/ 	.word	0x0002f8b0


	//   ....[96]....
        /*09fc*/ 	.word	0x00030960


	//   ....[97]....
        /*0a00*/ 	.word	0x00032ba0


	//   ....[98]....
        /*0a04*/ 	.word	0x00032bc0


	//   ....[99]....
        /*0a08*/ 	.word	0x00032c50


	//   ....[100]....
        /*0a0c*/ 	.word	0x00032c70


	//   ....[101]....
        /*0a10*/ 	.word	0x00032cf0


	//   ....[102]....
        /*0a14*/ 	.word	0x00032d10


	//   ....[103]....
        /*0a18*/ 	.word	0x00032d90


	//   ....[104]....
        /*0a1c*/ 	.word	0x00032db0


	//   ....[105]....
        /*0a20*/ 	.word	0x00032e30


	//   ....[106]....
        /*0a24*/ 	.word	0x00032e50


	//   ....[107]....
        /*0a28*/ 	.word	0x00032e60


	//   ....[108]....
        /*0a2c*/ 	.word	0x00032e70


	//   ....[109]....
        /*0a30*/ 	.word	0x00033650


	//   ....[110]....
        /*0a34*/ 	.word	0x00033680


	//   ....[111]....
        /*0a38*/ 	.word	0x00033780


	//   ....[112]....
        /*0a3c*/ 	.word	0x00033790


	//   ....[113]....
        /*0a40*/ 	.word	0x00033810


	//   ....[114]....
        /*0a44*/ 	.word	0x00033820


	//   ....[115]....
        /*0a48*/ 	.word	0x00033830


	//   ....[116]....
        /*0a4c*/ 	.word	0x000338d0


	//   ....[117]....
        /*0a50*/ 	.word	0x00033900


	//   ....[118]....
        /*0a54*/ 	.word	0x00033980


	//   ....[119]....
        /*0a58*/ 	.word	0x000339b0


	//   ....[120]....
        /*0a5c*/ 	.word	0x00033a30


	//   ....[121]....
        /*0a60*/ 	.word	0x00033a60


	//   ....[122]....
        /*0a64*/ 	.word	0x00033a80


	//   ....[123]....
        /*0a68*/ 	.word	0x00033ad0


	//   ....[124]....
        /*0a6c*/ 	.word	0x00033ae0


	//   ....[125]....
        /*0a70*/ 	.word	0x000341b0


	//   ....[126]....
        /*0a74*/ 	.word	0x000341d0


	//   ....[127]....
        /*0a78*/ 	.word	0x000342d0


	//   ....[128]....
        /*0a7c*/ 	.word	0x000342e0


	//   ....[129]....
        /*0a80*/ 	.word	0x00034370


	//   ....[130]....
        /*0a84*/ 	.word	0x00034380


	//   ....[131]....
        /*0a88*/ 	.word	0x000343f0


	//   ....[132]....
        /*0a8c*/ 	.word	0x00034400


	//   ....[133]....
        /*0a90*/ 	.word	0x00034480


	//   ....[134]....
        /*0a94*/ 	.word	0x00034490


	//   ....[135]....
        /*0a98*/ 	.word	0x00034510


	//   ....[136]....
        /*0a9c*/ 	.word	0x00034520


	//   ....[137]....
        /*0aa0*/ 	.word	0x000345a0


	//   ....[138]....
        /*0aa4*/ 	.word	0x000345b0


	//   ....[139]....
        /*0aa8*/ 	.word	0x00034630


	//   ....[140]....
        /*0aac*/ 	.word	0x00034640


	//   ....[141]....
        /*0ab0*/ 	.word	0x00034b70


	//   ....[142]....
        /*0ab4*/ 	.word	0x00034b90


	//   ....[143]....
        /*0ab8*/ 	.word	0x00034bf0


	//   ....[144]....
        /*0abc*/ 	.word	0x00034ca0


	//   ....[145]....
        /*0ac0*/ 	.word	0x00034cb0


	//   ....[146]....
        /*0ac4*/ 	.word	0x00034ce0


	//   ....[147]....
        /*0ac8*/ 	.word	0x00034d70


	//   ....[148]....
        /*0acc*/ 	.word	0x00034e20


	//   ....[149]....
        /*0ad0*/ 	.word	0x00034e30


	//   ....[150]....
        /*0ad4*/ 	.word	0x00034e60


	//   ....[151]....
        /*0ad8*/ 	.word	0x00034e70


	//   ....[152]....
        /*0adc*/ 	.word	0x00034f00


	//   ....[153]....
        /*0ae0*/ 	.word	0x00035630


	//   ....[154]....
        /*0ae4*/ 	.word	0x00035650


	//   ....[155]....
        /*0ae8*/ 	.word	0x000356a0


	//   ....[156]....
        /*0aec*/ 	.word	0x000356b0


	//   ....[157]....
        /*0af0*/ 	.word	0x000356f0


	//   ....[158]....
        /*0af4*/ 	.word	0x00035700


	//   ....[159]....
        /*0af8*/ 	.word	0x00035740


	//   ....[160]....
        /*0afc*/ 	.word	0x00035750


	//   ....[161]....
        /*0b00*/ 	.word	0x00035790


	//   ....[162]....
        /*0b04*/ 	.word	0x000357a0


	//   ....[163]....
        /*0b08*/ 	.word	0x000357b0


	//   ....[164]....
        /*0b0c*/ 	.word	0x000357f0


	//   ....[165]....
        /*0b10*/ 	.word	0x00035b30


	//   ....[166]....
        /*0b14*/ 	.word	0x00035b50


	//   ....[167]....
        /*0b18*/ 	.word	0x00035b60


	//   ....[168]....
        /*0b1c*/ 	.word	0x00035b80


	//   ....[169]....
        /*0b20*/ 	.word	0x00035bf0


	//   ....[170]....
        /*0b24*/ 	.word	0x00035c10


	//   ....[171]....
        /*0b28*/ 	.word	0x00035c70


	//   ....[172]....
        /*0b2c*/ 	.word	0x00035c90


	//   ....[173]....
        /*0b30*/ 	.word	0x00035cf0


	//   ....[174]....
        /*0b34*/ 	.word	0x00035d10


	//   ....[175]....
        /*0b38*/ 	.word	0x00035d70


	//   ....[176]....
        /*0b3c*/ 	.word	0x00035d90


	//   ....[177]....
        /*0b40*/ 	.word	0x00036280


	//   ....[178]....
        /*0b44*/ 	.word	0x000362b0


	//   ....[179]....
        /*0b48*/ 	.word	0x000362e0


	//   ....[180]....
        /*0b4c*/ 	.word	0x00036310


	//   ....[181]....
        /*0b50*/ 	.word	0x00036340


	//   ....[182]....
        /*0b54*/ 	.word	0x00036370


	//   ....[183]....
        /*0b58*/ 	.word	0x000363a0


	//   ....[184]....
        /*0b5c*/ 	.word	0x000363d0


	//   ....[185]....
        /*0b60*/ 	.word	0x00036550


	//   ....[186]....
        /*0b64*/ 	.word	0x00036580


	//   ....[187]....
        /*0b68*/ 	.word	0x000365b0


	//   ....[188]....
        /*0b6c*/ 	.word	0x000365e0


	//   ....[189]....
        /*0b70*/ 	.word	0x00036610


	//   ....[190]....
        /*0b74*/ 	.word	0x00036640


	//   ....[191]....
        /*0b78*/ 	.word	0x00036700


	//   ....[192]....
        /*0b7c*/ 	.word	0x00036720


	//   ....[193]....
        /*0b80*/ 	.word	0x00036790


	//   ....[194]....
        /*0b84*/ 	.word	0x00036e30


	//   ....[195]....
        /*0b88*/ 	.word	0x00037150


	//   ....[196]....
        /*0b8c*/ 	.word	0x000371e0


	//   ....[197]....
        /*0b90*/ 	.word	0x00037270


	//   ....[198]....
        /*0b94*/ 	.word	0x00037300


	//   ....[199]....
        /*0b98*/ 	.word	0x000373e0


	//   ....[200]....
        /*0b9c*/ 	.word	0x00037470


	//   ....[201]....
        /*0ba0*/ 	.word	0x00037510


	//   ....[202]....
        /*0ba4*/ 	.word	0x000375a0


	//   ....[203]....
        /*0ba8*/ 	.word	0x00037680


	//   ....[204]....
        /*0bac*/ 	.word	0x00037710


	//   ....[205]....
        /*0bb0*/ 	.word	0x000377a0


	//   ....[206]....
        /*0bb4*/ 	.word	0x00037830


	//   ....[207]....
        /*0bb8*/ 	.word	0x00037910


	//   ....[208]....
        /*0bbc*/ 	.word	0x000379b0


	//   ....[209]....
        /*0bc0*/ 	.word	0x00037a40


	//   ....[210]....
        /*0bc4*/ 	.word	0x00037a90


	//   ....[211]....
        /*0bc8*/ 	.word	0x00037ae0


	//   ....[212]....
        /*0bcc*/ 	.word	0x00037b70


	//   ....[213]....
        /*0bd0*/ 	.word	0x00037c00


	//   ....[214]....
        /*0bd4*/ 	.word	0x00037c50


	//   ....[215]....
        /*0bd8*/ 	.word	0x00037ca0


	//   ....[216]....
        /*0bdc*/ 	.word	0x00037d90


	//   ....[217]....
        /*0be0*/ 	.word	0x00037e40


	//   ....[218]....
        /*0be4*/ 	.word	0x00037ec0


	//   ....[219]....
        /*0be8*/ 	.word	0x00037f30


	//   ....[220]....
        /*0bec*/ 	.word	0x00038060


	//   ....[221]....
        /*0bf0*/ 	.word	0x00038180


	//   ....[222]....
        /*0bf4*/ 	.word	0x00038250


	//   ....[223]....
        /*0bf8*/ 	.word	0x000382a0


	//   ....[224]....
        /*0bfc*/ 	.word	0x00038550


	//   ....[225]....
        /*0c00*/ 	.word	0x000385a0


	//   ....[226]....
        /*0c04*/ 	.word	0x00038630


	//   ....[227]....
        /*0c08*/ 	.word	0x000386c0


	//   ....[228]....
        /*0c0c*/ 	.word	0x00038750


	//   ....[229]....
        /*0c10*/ 	.word	0x000387e0


	//   ....[230]....
        /*0c14*/ 	.word	0x00038870


	//   ....[231]....
        /*0c18*/ 	.word	0x00038900


	//   ....[232]....
        /*0c1c*/ 	.word	0x000389c0


	//   ....[233]....
        /*0c20*/ 	.word	0x00038ca0


	//   ....[234]....
        /*0c24*/ 	.word	0x00038d90


	//   ....[235]....
        /*0c28*/ 	.word	0x00038e30


	//   ....[236]....
        /*0c2c*/ 	.word	0x00038e90


	//   ....[237]....
        /*0c30*/ 	.word	0x00038f80


	//   ....[238]....
        /*0c34*/ 	.word	0x00038ff0


	//   ....[239]....
        /*0c38*/ 	.word	0x000390e0


	//   ....[240]....
        /*0c3c*/ 	.word	0x00039150


	//   ....[241]....
        /*0c40*/ 	.word	0x00039240


	//   ....[242]....
        /*0c44*/ 	.word	0x000392b0


	//   ....[243]....
        /*0c48*/ 	.word	0x000393a0


	//   ....[244]....
        /*0c4c*/ 	.word	0x00039410


	//   ....[245]....
        /*0c50*/ 	.word	0x000394b0


	//   ....[246]....
        /*0c54*/ 	.word	0x000395a0


	//   ....[247]....
        /*0c58*/ 	.word	0x00039660


	//   ....[248]....
        /*0c5c*/ 	.word	0x000396c0


	//   ....[249]....
        /*0c60*/ 	.word	0x000397b0


	//   ....[250]....
        /*0c64*/ 	.word	0x00039810


	//   ....[251]....
        /*0c68*/ 	.word	0x00039900


	//   ....[252]....
        /*0c6c*/ 	.word	0x00039960


	//   ....[253]....
        /*0c70*/ 	.word	0x00039a00


	//   ....[254]....
        /*0c74*/ 	.word	0x00039ad0


	//   ....[255]....
        /*0c78*/ 	.word	0x00039b70


	//   ....[0]....
        /*0c7c*/ 	.word	0x00039c40


	//   ....[1]....
        /*0c80*/ 	.word	0x00039d40


	//   ....[2]....
        /*0c84*/ 	.word	0x00039db0


	//   ....[3]....
        /*0c88*/ 	.word	0x00039e50


	//   ....[4]....
        /*0c8c*/ 	.word	0x00039f00


	//   ....[5]....
        /*0c90*/ 	.word	0x00039fa0


	//   ....[6]....
        /*0c94*/ 	.word	0x0003a210


	//   ....[7]....
        /*0c98*/ 	.word	0x0003a2d0


	//   ....[8]....
        /*0c9c*/ 	.word	0x0003a390


	//   ....[9]....
        /*0ca0*/ 	.word	0x0003a480


	//   ....[10]....
        /*0ca4*/ 	.word	0x0003a540


	//   ....[11]....
        /*0ca8*/ 	.word	0x0003a600


	//   ....[12]....
        /*0cac*/ 	.word	0x0003a6c0


	//   ....[13]....
        /*0cb0*/ 	.word	0x0003a780


	//   ....[14]....
        /*0cb4*/ 	.word	0x0003a840


	//   ....[15]....
        /*0cb8*/ 	.word	0x0003a900


	//   ....[16]....
        /*0cbc*/ 	.word	0x0003a9c0


	//   ....[17]....
        /*0cc0*/ 	.word	0x0003aa80


	//   ....[18]....
        /*0cc4*/ 	.word	0x0003ab40


	//   ....[19]....
        /*0cc8*/ 	.word	0x0003abf0


	//   ....[20]....
        /*0ccc*/ 	.word	0x0003ac50


	//   ....[21]....
        /*0cd0*/ 	.word	0x0003ad30


	//   ....[22]....
        /*0cd4*/ 	.word	0x0003ae70


	//   ....[23]....
        /*0cd8*/ 	.word	0x0003af50


	//   ....[24]....
        /*0cdc*/ 	.word	0x0003afe0


	//   ....[25]....
        /*0ce0*/ 	.word	0x0003b0f0


	//   ....[26]....
        /*0ce4*/ 	.word	0x0003b150


	//   ....[27]....
        /*0ce8*/ 	.word	0x0003b260


	//   ....[28]....
        /*0cec*/ 	.word	0x0003b2c0


	//   ....[29]....
        /*0cf0*/ 	.word	0x0003b3d0


	//   ....[30]....
        /*0cf4*/ 	.word	0x0003b430


	//   ....[31]....
        /*0cf8*/ 	.word	0x0003b540


	//   ....[32]....
        /*0cfc*/ 	.word	0x0003b5a0


	//   ....[33]....
        /*0d00*/ 	.word	0x0003b660


	//   ....[34]....
        /*0d04*/ 	.word	0x0003b7c0


	//   ....[35]....
        /*0d08*/ 	.word	0x0003b860


	//   ....[36]....
        /*0d0c*/ 	.word	0x0003b8c0


	//   ....[37]....
        /*0d10*/ 	.word	0x0003b970


	//   ....[38]....
        /*0d14*/ 	.word	0x0003b9d0


	//   ....[39]....
        /*0d18*/ 	.word	0x0003ba80


	//   ....[40]....
        /*0d1c*/ 	.word	0x0003bae0


	//   ....[41]....
        /*0d20*/ 	.word	0x0003bb90


	//   ....[42]....
        /*0d24*/ 	.word	0x0003bbf0


	//   ....[43]....
        /*0d28*/ 	.word	0x0003bca0


	//   ....[44]....
        /*0d2c*/ 	.word	0x0003bd00


	//   ....[45]....
        /*0d30*/ 	.word	0x0003bdb0


	//   ....[46]....
        /*0d34*/ 	.word	0x0003bea0


	//   ....[47]....
        /*0d38*/ 	.word	0x0003bf40


	//   ....[48]....
        /*0d3c*/ 	.word	0x0003bfa0


	//   ....[49]....
        /*0d40*/ 	.word	0x0003c070


	//   ....[50]....
        /*0d44*/ 	.word	0x0003c0d0


	//   ....[51]....
        /*0d48*/ 	.word	0x0003c1a0


	//   ....[52]....
        /*0d4c*/ 	.word	0x0003c200


	//   ....[53]....
        /*0d50*/ 	.word	0x0003c2d0


	//   ....[54]....
        /*0d54*/ 	.word	0x0003c330


	//   ....[55]....
        /*0d58*/ 	.word	0x0003c400


	//   ....[56]....
        /*0d5c*/ 	.word	0x0003c460


	//   ....[57]....
        /*0d60*/ 	.word	0x0003c530


	//   ....[58]....
        /*0d64*/ 	.word	0x0003c5c0


	//   ....[59]....
        /*0d68*/ 	.word	0x0003c660


	//   ....[60]....
        /*0d6c*/ 	.word	0x0003c780


	//   ....[61]....
        /*0d70*/ 	.word	0x0003c7f0


	//   ....[62]....
        /*0d74*/ 	.word	0x0003c860


	//   ....[63]....
        /*0d78*/ 	.word	0x0003c8d0


	//   ....[64]....
        /*0d7c*/ 	.word	0x0003c940


	//   ....[65]....
        /*0d80*/ 	.word	0x0003c9c0


	//   ....[66]....
        /*0d84*/ 	.word	0x0003ca50


	//   ....[67]....
        /*0d88*/ 	.word	0x0003cae0


	//   ....[68]....
        /*0d8c*/ 	.word	0x0003cb50


	//   ....[69]....
        /*0d90*/ 	.word	0x0003cbc0


	//   ....[70]....
        /*0d94*/ 	.word	0x0003cc30


	//   ....[71]....
        /*0d98*/ 	.word	0x0003ccb0


	//   ....[72]....
        /*0d9c*/ 	.word	0x0003cd20


	//   ....[73]....
        /*0da0*/ 	.word	0x0003cdc0


	//   ....[74]....
        /*0da4*/ 	.word	0x0003ce50


	//   ....[75]....
        /*0da8*/ 	.word	0x0003cf70


	//   ....[76]....
        /*0dac*/ 	.word	0x0003ec10


	//   ....[77]....
        /*0db0*/ 	.word	0x0003f350


	//   ....[78]....
        /*0db4*/ 	.word	0x00040520


	//   ....[79]....
        /*0db8*/ 	.word	0x00040550


	//   ....[80]....
        /*0dbc*/ 	.word	0x00040570


	//   ....[81]....
        /*0dc0*/ 	.word	0x00040580


	//----- nvinfo : EIATTR_REG_RECONFIG
	.align		4
.L_471:
        /*0dc4*/ 	.byte	0x01, 0x54
	.zero		2


	//----- nvinfo : EIATTR_SYSCALL_OFFSETS
	.align		4
        /*0dc8*/ 	.byte	0x04, 0x46
        /*0dca*/ 	.short	(.L_473 - .L_472)


	//   ....[0]....
.L_472:
        /*0dcc*/ 	.word	0x00001dc0


	//   ....[1]....
        /*0dd0*/ 	.word	0x00001f10


	//   ....[2]....
        /*0dd4*/ 	.word	0x00007160


	//   ....[3]....
        /*0dd8*/ 	.word	0x00007730


	//   ....[4]....
        /*0ddc*/ 	.word	0x000321c0


	//   ....[5]....
        /*0de0*/ 	.word	0x00032310


	//   ....[6]....
        /*0de4*/ 	.word	0x00032400


	//   ....[7]....
        /*0de8*/ 	.word	0x00033240


	//   ....[8]....
        /*0dec*/ 	.word	0x00033db0


	//----- nvinfo : EIATTR_MBARRIER_INSTR_OFFSETS
	.align		4
.L_473:
        /*0df0*/ 	.byte	0x04, 0x39
        /*0df2*/ 	.short	(.L_475 - .L_474)


	//   ....[0]....
.L_474:
        /*0df4*/ 	.word	0x000002d0
        /*0df8*/ 	.word	0x000000ff
        /*0dfc*/ 	.word	0x00032400
        /*0e00*/ 	.short	0x0100
        /*0e02*/ 	.byte	0x08
	.zero		1


	//   ....[1]....
        /*0e04*/ 	.word	0x000002e0
        /*0e08*/ 	.word	0x000000ff
        /*0e0c*/ 	.word	0x00032410
        /*0e10*/ 	.short	0x0100
        /*0e12*/ 	.byte	0x08
	.zero		1


	//   ....[2]....
        /*0e14*/ 	.word	0x000002f0
        /*0e18*/ 	.word	0x000000ff
        /*0e1c*/ 	.word	0x00032420
        /*0e20*/ 	.short	0x0100
        /*0e22*/ 	.byte	0x08
	.zero		1


	//   ....[3]....
        /*0e24*/ 	.word	0x000003e0
        /*0e28*/ 	.word	0x000000ff
        /*0e2c*/ 	.word	0x00032430
        /*0e30*/ 	.short	0x0100
        /*0e32*/ 	.byte	0x08
	.zero		1


	//   ....[4]....
        /*0e34*/ 	.word	0x000003f0
        /*0e38*/ 	.word	0x000000ff
        /*0e3c*/ 	.word	0x00032440
        /*0e40*/ 	.short	0x0100
        /*0e42*/ 	.byte	0x08
	.zero		1


	//   ....[5]....
        /*0e44*/ 	.word	0x00000400
        /*0e48*/ 	.word	0x000000ff
        /*0e4c*/ 	.word	0x00032438
        /*0e50*/ 	.short	0x0100
        /*0e52*/ 	.byte	0x08
	.zero		1


	//   ....[6]....
        /*0e54*/ 	.word	0x00000410
        /*0e58*/ 	.word	0x000000ff
        /*0e5c*/ 	.word	0x00032448
        /*0e60*/ 	.short	0x0100
        /*0e62*/ 	.byte	0x08
	.zero		1


	//   ....[7]....
        /*0e64*/ 	.word	0x00000540
        /*0e68*/ 	.word	0x000000ff
        /*0e6c*/ 	.word	0x00032450
        /*0e70*/ 	.short	0x0100
        /*0e72*/ 	.byte	0x08
	.zero		1


	//   ....[8]....
        /*0e74*/ 	.word	0x00000550
        /*0e78*/ 	.word	0x000000ff
        /*0e7c*/ 	.word	0x00032460
        /*0e80*/ 	.short	0x0100
        /*0e82*/ 	.byte	0x08
	.zero		1


	//   ....[9]....
        /*0e84*/ 	.word	0x00000560
        /*0e88*/ 	.word	0x000000ff
        /*0e8c*/ 	.word	0x00032458
        /*0e90*/ 	.short	0x0100
        /*0e92*/ 	.byte	0x08
	.zero		1


	//   ....[10]....
        /*0e94*/ 	.word	0x00000570
        /*0e98*/ 	.word	0x000000ff
        /*0e9c*/ 	.word	0x00032468
        /*0ea0*/ 	.short	0x0100
        /*0ea2*/ 	.byte	0x08
	.zero		1


	//   ....[11]....
        /*0ea4*/ 	.word	0x00000660
        /*0ea8*/ 	.word	0x000000ff
        /*0eac*/ 	.word	0x00032470
        /*0eb0*/ 	.short	0x0100
        /*0eb2*/ 	.byte	0x06
	.zero		1


	//   ....[12]....
        /*0eb4*/ 	.word	0x00000670
        /*0eb8*/ 	.word	0x000000ff
        /*0ebc*/ 	.word	0x00032480
        /*0ec0*/ 	.short	0x0100
        /*0ec2*/ 	.byte	0x06
	.zero		1


	//   ....[13]....
        /*0ec4*/ 	.word	0x00000680
        /*0ec8*/ 	.word	0x000000ff
        /*0ecc*/ 	.word	0x00032478
        /*0ed0*/ 	.short	0x0100
        /*0ed2*/ 	.byte	0x06
	.zero		1


	//   ....[14]....
        /*0ed4*/ 	.word	0x00000690
        /*0ed8*/ 	.word	0x000000ff
        /*0edc*/ 	.word	0x00032488
        /*0ee0*/ 	.short	0x0100
        /*0ee2*/ 	.byte	0x06
	.zero		1


	//   ....[15]....
        /*0ee4*/ 	.word	0x000007c0
        /*0ee8*/ 	.word	0x000000ff
        /*0eec*/ 	.word	0x00032490
        /*0ef0*/ 	.short	0x0100
        /*0ef2*/ 	.byte	0x08
	.zero		1


	//   ....[16]....
        /*0ef4*/ 	.word	0x000007d0
        /*0ef8*/ 	.word	0x000000ff
        /*0efc*/ 	.word	0x000324a0
        /*0f00*/ 	.short	0x0100
        /*0f02*/ 	.byte	0x08
	.zero		1


	//   ....[17]....
        /*0f04*/ 	.word	0x000007e0
        /*0f08*/ 	.word	0x000000ff
        /*0f0c*/ 	.word	0x00032498
        /*0f10*/ 	.short	0x0100
        /*0f12*/ 	.byte	0x08
	.zero		1


	//   ....[18]....
        /*0f14*/ 	.word	0x000007f0
        /*0f18*/ 	.word	0x000000ff
        /*0f1c*/ 	.word	0x000324a8
        /*0f20*/ 	.short	0x0100
        /*0f22*/ 	.byte	0x08
	.zero		1


	//   ....[19]....
        /*0f24*/ 	.word	0x00000920
        /*0f28*/ 	.word	0x000000ff
        /*0f2c*/ 	.word	0x000324b0
        /*0f30*/ 	.short	0x0100
        /*0f32*/ 	.byte	0x08
	.zero		1


	//   ....[20]....
        /*0f34*/ 	.word	0x00000930
        /*0f38*/ 	.word	0x000000ff
        /*0f3c*/ 	.word	0x000324c0
        /*0f40*/ 	.short	0x0100
        /*0f42*/ 	.byte	0x08
	.zero		1


	//   ....[21]....
        /*0f44*/ 	.word	0x00000940
        /*0f48*/ 	.word	0x000000ff
        /*0f4c*/ 	.word	0x000324b8
        /*0f50*/ 	.short	0x0100
        /*0f52*/ 	.byte	0x08
	.zero		1


	//   ....[22]....
        /*0f54*/ 	.word	0x00000950
        /*0f58*/ 	.word	0x000000ff
        /*0f5c*/ 	.word	0x000324c8
        /*0f60*/ 	.short	0x0100
        /*0f62*/ 	.byte	0x08
	.zero		1


	//   ....[23]....
        /*0f64*/ 	.word	0x00003070
        /*0f68*/ 	.word	0x00000046
        /*0f6c*/ 	.word	0x00032490
        /*0f70*/ 	.short	0x010a
        /*0f72*/ 	.byte	0x3f
	.zero		1


	//   ....[24]....
        /*0f74*/ 	.word	0x00004560
        /*0f78*/ 	.word	0x00000046
        /*0f7c*/ 	.word	0x00032490
        /*0f80*/ 	.short	0x010a
        /*0f82*/ 	.byte	0x3f
	.zero		1


	//   ....[25]....
        /*0f84*/ 	.word	0x000054d0
        /*0f88*/ 	.word	0x00000046
        /*0f8c*/ 	.word	0x00032490
        /*0f90*/ 	.short	0x010a
        /*0f92*/ 	.byte	0x3f
	.zero		1


	//   ....[26]....
        /*0f94*/ 	.word	0x00005980
        /*0f98*/ 	.word	0x00000004
        /*0f9c*/ 	.word	0x00000000
        /*0fa0*/ 	.short	0x0101
        /*0fa2*/ 	.byte	0x3f
	.zero		1


	//   ....[27]....
        /*0fa4*/ 	.word	0x000059c0
        /*0fa8*/ 	.word	0x00000046
        /*0fac*/ 	.word	0x000324b0
        /*0fb0*/ 	.short	0x010a
        /*0fb2*/ 	.byte	0x3f
	.zero		1


	//   ....[28]....
        /*0fb4*/ 	.word	0x000061f0
        /*0fb8*/ 	.word	0x00000046
        /*0fbc*/ 	.word	0x00000000
        /*0fc0*/ 	.short	0x0101
        /*0fc2*/ 	.byte	0x3f
	.zero		1


	//   ....[29]....
        /*0fc4*/ 	.word	0x000074b0
        /*0fc8*/ 	.word	0x00000094
        /*0fcc*/ 	.word	0x00032400
        /*0fd0*/ 	.short	0x010a
        /*0fd2*/ 	.byte	0x3f
	.zero		1


	//   ....[30]....
        /*0fd4*/ 	.word	0x00007500
        /*0fd8*/ 	.word	0x00000094
        /*0fdc*/ 	.word	0x00032400
        /*0fe0*/ 	.short	0x010a
        /*0fe2*/ 	.byte	0x3f
	.zero		1


	//   ....[31]....
        /*0fe4*/ 	.word	0x00007f20
        /*0fe8*/ 	.word	0x00000094
        /*0fec*/ 	.word	0x00032400
        /*0ff0*/ 	.short	0x010a
        /*0ff2*/ 	.byte	0x3f
	.zero		1


	//   ....[32]....
        /*0ff4*/ 	.word	0x00009340
        /*0ff8*/ 	.word	0x00000094
        /*0ffc*/ 	.word	0x00032400
        /*1000*/ 	.short	0x010a
        /*1002*/ 	.byte	0x3f
	.zero		1


	//   ....[33]....
        /*1004*/ 	.word	0x0000a8f0
        /*1008*/ 	.word	0x00000004
        /*100c*/ 	.word	0x00000000
        /*1010*/ 	.short	0x010a
        /*1012*/ 	.byte	0x3f
	.zero		1


	//   ....[34]....
        /*1014*/ 	.word	0x0000a9e0
        /*1018*/ 	.word	0x00000002
        /*101c*/ 	.word	0x00000000
        /*1020*/ 	.short	0x010a
        /*1022*/ 	.byte	0x3f
	.zero		1


	//   ....[35]....
        /*1024*/ 	.word	0x0000adf0
        /*1028*/ 	.word	0x00000004
        /*102c*/ 	.word	0x00000000
        /*1030*/ 	.short	0x010a
        /*1032*/ 	.byte	0x3f
	.zero		1


	//   ....[36]....
        /*1034*/ 	.word	0x0000aec0
        /*1038*/ 	.word	0x0000000e
        /*103c*/ 	.word	0x00000000
        /*1040*/ 	.short	0x010a
        /*1042*/ 	.byte	0x3f
	.zero		1


	//   ....[37]....
        /*1044*/ 	.word	0x0000bc30
        /*1048*/ 	.word	0x00000004
        /*104c*/ 	.word	0x00000000
        /*1050*/ 	.short	0x0101
        /*1052*/ 	.byte	0x3f
	.zero		1


	//   ....[38]....
        /*1054*/ 	.word	0x00015960
        /*1058*/ 	.word	0x00000002
        /*105c*/ 	.word	0x00000000
        /*1060*/ 	.short	0x0101
        /*1062*/ 	.byte	0x3f
	.zero		1


	//   ....[39]....
        /*1064*/ 	.word	0x00015de0
        /*1068*/ 	.word	0x00000005
        /*106c*/ 	.word	0x00000000
        /*1070*/ 	.short	0x010a
        /*1072*/ 	.byte	0x3f
	.zero		1


	//   ....[40]....
        /*1074*/ 	.word	0x00015ee0
        /*1078*/ 	.word	0x0000000a
        /*107c*/ 	.word	0x00000000
        /*1080*/ 	.short	0x010a
        /*1082*/ 	.byte	0x3f
	.zero		1


	//   ....[41]....
        /*1084*/ 	.word	0x00016320
        /*1088*/ 	.word	0x0000000b
        /*108c*/ 	.word	0x00000000
        /*1090*/ 	.short	0x010a
        /*1092*/ 	.byte	0x3f
	.zero		1


	//   ....[42]....
        /*1094*/ 	.word	0x00016420
        /*1098*/ 	.word	0x00000008
        /*109c*/ 	.word	0x00000000
        /*10a0*/ 	.short	0x010a
        /*10a2*/ 	.byte	0x3f
	.zero		1


	//   ....[43]....
        /*10a4*/ 	.word	0x00017140
        /*10a8*/ 	.word	0x00000006
        /*10ac*/ 	.word	0x00000000
        /*10b0*/ 	.short	0x0101
        /*10b2*/ 	.byte	0x3f
	.zero		1


	//   ....[44]....
        /*10b4*/ 	.word	0x0001fbf0
        /*10b8*/ 	.word	0x00000005
        /*10bc*/ 	.word	0x00000000
        /*10c0*/ 	.short	0x0101
        /*10c2*/ 	.byte	0x3f
	.zero		1


	//   ....[45]....
        /*10c4*/ 	.word	0x0001fde0
        /*10c8*/ 	.word	0x00000005
        /*10cc*/ 	.word	0x00000000
        /*10d0*/ 	.short	0x010a
        /*10d2*/ 	.byte	0x3f
	.zero		1


	//   ....[46]....
        /*10d4*/ 	.word	0x0001fee0
        /*10d8*/ 	.word	0x00000008
        /*10dc*/ 	.word	0x00000000
        /*10e0*/ 	.short	0x010a
        /*10e2*/ 	.byte	0x3f
	.zero		1


	//   ....[47]....
        /*10e4*/ 	.word	0x00020320
        /*10e8*/ 	.word	0x00000005
        /*10ec*/ 	.word	0x00000000
        /*10f0*/ 	.short	0x010a
        /*10f2*/ 	.byte	0x3f
	.zero		1


	//   ....[48]....
        /*10f4*/ 	.word	0x00020420
        /*10f8*/ 	.word	0x00000008
        /*10fc*/ 	.word	0x00000000
        /*1100*/ 	.short	0x010a
        /*1102*/ 	.byte	0x3f
	.zero		1


	//   ....[49]....
        /*1104*/ 	.word	0x00021190
        /*1108*/ 	.word	0x00000005
        /*110c*/ 	.word	0x00000000
        /*1110*/ 	.short	0x0101
        /*1112*/ 	.byte	0x3f
	.zero		1


	//   ....[50]....
        /*1114*/ 	.word	0x0002af00
        /*1118*/ 	.word	0x00000004
        /*111c*/ 	.word	0x00000000
        /*1120*/ 	.short	0x0101
        /*1122*/ 	.byte	0x3f
	.zero		1


	//   ....[51]....
        /*1124*/ 	.word	0x0002de90
        /*1128*/ 	.word	0x00000000
        /*112c*/ 	.word	0x00000000
        /*1130*/ 	.short	0x0101
        /*1132*/ 	.byte	0x3f
	.zero		1


	//   ....[52]....
        /*1134*/ 	.word	0x00030a40
        /*1138*/ 	.word	0x00000017
        /*113c*/ 	.word	0x00032420
        /*1140*/ 	.short	0x010a
        /*1142*/ 	.byte	0x3f
	.zero		1


	//   ....[53]....
        /*1144*/ 	.word	0x00030af0
        /*1148*/ 	.word	0x00000003
        /*114c*/ 	.word	0x000324a0
        /*1150*/ 	.short	0x010a
        /*1152*/ 	.byte	0x3f
	.zero		1


	//   ....[54]....
        /*1154*/ 	.word	0x00030d20
        /*1158*/ 	.word	0x00000003
        /*115c*/ 	.word	0x000324c0
        /*1160*/ 	.short	0x010a
        /*1162*/ 	.byte	0x3f
	.zero		1


	//   ....[55]....
        /*1164*/ 	.word	0x00031350
        /*1168*/ 	.word	0x0000000a
        /*116c*/ 	.word	0x000324a0
        /*1170*/ 	.short	0x010a
        /*1172*/ 	.byte	0x3f
	.zero		1


	//   ....[56]....
        /*1174*/ 	.word	0x00031570
        /*1178*/ 	.word	0x0000000a
        /*117c*/ 	.word	0x000324c0
        /*1180*/ 	.short	0x010a
        /*1182*/ 	.byte	0x3f
	.zero		1


	//   ....[57]....
        /*1184*/ 	.word	0x00032900
        /*1188*/ 	.word	0x00000011
        /*118c*/ 	.word	0x00032440
        /*1190*/ 	.short	0x010a
        /*1192*/ 	.byte	0x3f
	.zero		1


	//   ....[58]....
        /*1194*/ 	.word	0x00032f70
        /*1198*/ 	.word	0x00000011
        /*119c*/ 	.word	0x00032430
        /*11a0*/ 	.short	0x0107
        /*11a2*/ 	.byte	0x3f
	.zero		1


	//   ....[59]....
        /*11a4*/ 	.word	0x00033040
        /*11a8*/ 	.word	0x00000011
        /*11ac*/ 	.word	0x00032430
        /*11b0*/ 	.short	0x0101
        /*11b2*/ 	.byte	0x3f
	.zero		1


	//   ....[60]....
        /*11b4*/ 	.word	0x00033bf0
        /*11b8*/ 	.word	0x00000017
        /*11bc*/ 	.word	0x00032400
        /*11c0*/ 	.short	0x0107
        /*11c2*/ 	.byte	0x3f
	.zero		1


	//   ....[61]....
        /*11c4*/ 	.word	0x00033c80
        /*11c8*/ 	.word	0x00000017
        /*11cc*/ 	.word	0x00032400
        /*11d0*/ 	.short	0x0101
        /*11d2*/ 	.byte	0x3f
	.zero		1


	//   ....[62]....
        /*11d4*/ 	.word	0x00034730
        /*11d8*/ 	.word	0x00000017
        /*11dc*/ 	.word	0x00032410
        /*11e0*/ 	.short	0x0107
        /*11e2*/ 	.byte	0x3f
	.zero		1


	//   ....[63]....
        /*11e4*/ 	.word	0x00034830
        /*11e8*/ 	.word	0x00000017
        /*11ec*/ 	.word	0x00032410
        /*11f0*/ 	.short	0x0101
        /*11f2*/ 	.byte	0x3f
	.zero		1


	//   ....[64]....
        /*11f4*/ 	.word	0x00034850
        /*11f8*/ 	.word	0x00000017
        /*11fc*/ 	.word	0x00032420
        /*1200*/ 	.short	0x010a
        /*1202*/ 	.byte	0x3f
	.zero		1


	//   ....[65]....
        /*1204*/ 	.word	0x000348e0
        /*1208*/ 	.word	0x00000011
        /*120c*/ 	.word	0x00032460
        /*1210*/ 	.short	0x010a
        /*1212*/ 	.byte	0x3f
	.zero		1


	//   ....[66]....
        /*1214*/ 	.word	0x00035080
        /*1218*/ 	.word	0x00000011
        /*121c*/ 	.word	0x00032450
        /*1220*/ 	.short	0x0107
        /*1222*/ 	.byte	0x3f
	.zero		1


	//   ....[67]....
        /*1224*/ 	.word	0x00035150
        /*1228*/ 	.word	0x00000011
        /*122c*/ 	.word	0x00032450
        /*1230*/ 	.short	0x0101
        /*1232*/ 	.byte	0x3f
	.zero		1


	//   ....[68]....
        /*1234*/ 	.word	0x00035490
        /*1238*/ 	.word	0x00000004
        /*123c*/ 	.word	0x00032440
        /*1240*/ 	.short	0x010a
        /*1242*/ 	.byte	0x3f
	.zero		1


	//   ....[69]....
        /*1244*/ 	.word	0x00035870
        /*1248*/ 	.word	0x00000004
        /*124c*/ 	.word	0x00032430
        /*1250*/ 	.short	0x0107
        /*1252*/ 	.byte	0x3f
	.zero		1


	//   ....[70]....
        /*1254*/ 	.word	0x00035930
        /*1258*/ 	.word	0x00000004
        /*125c*/ 	.word	0x00032430
        /*1260*/ 	.short	0x0101
        /*1262*/ 	.byte	0x3f
	.zero		1


	//   ....[71]....
        /*1264*/ 	.word	0x00035960
        /*1268*/ 	.word	0x00000004
        /*126c*/ 	.word	0x00032460
        /*1270*/ 	.short	0x010a
        /*1272*/ 	.byte	0x3f
	.zero		1


	//   ....[72]....
        /*1274*/ 	.word	0x00035e80
        /*1278*/ 	.word	0x00000004
        /*127c*/ 	.word	0x00032450
        /*1280*/ 	.short	0x0107
        /*1282*/ 	.byte	0x3f
	.zero		1


	//   ....[73]....
        /*1284*/ 	.word	0x00035f40
        /*1288*/ 	.word	0x00000004
        /*128c*/ 	.word	0x00032450
        /*1290*/ 	.short	0x0101
        /*1292*/ 	.byte	0x3f
	.zero		1


	//   ....[74]....
        /*1294*/ 	.word	0x00036db0
        /*1298*/ 	.word	0x00000005
        /*129c*/ 	.word	0x00032420
        /*12a0*/ 	.short	0x010a
        /*12a2*/ 	.byte	0x3f
	.zero		1


	//   ....[75]....
        /*12a4*/ 	.word	0x00036f20
        /*12a8*/ 	.word	0x00000003
        /*12ac*/ 	.word	0x00032440
        /*12b0*/ 	.short	0x010a
        /*12b2*/ 	.byte	0x3f
	.zero		1


	//   ....[76]....
        /*12b4*/ 	.word	0x00036fc0
        /*12b8*/ 	.word	0x00000019
        /*12bc*/ 	.word	0x00032440
        /*12c0*/ 	.short	0x010a
        /*12c2*/ 	.byte	0x3f
	.zero		1


	//   ....[77]....
        /*12c4*/ 	.word	0x00037000
        /*12c8*/ 	.word	0x00000003
        /*12cc*/ 	.word	0x00032460
        /*12d0*/ 	.short	0x010a
        /*12d2*/ 	.byte	0x3f
	.zero		1


	//   ....[78]....
        /*12d4*/ 	.word	0x00037040
        /*12d8*/ 	.word	0x00000019
        /*12dc*/ 	.word	0x00032460
        /*12e0*/ 	.short	0x010a
        /*12e2*/ 	.byte	0x3f
	.zero		1


	//   ....[79]....
        /*12e4*/ 	.word	0x000370a0
        /*12e8*/ 	.word	0x00000046
        /*12ec*/ 	.word	0x00032490
        /*12f0*/ 	.short	0x010a
        /*12f2*/ 	.byte	0x3f
	.zero		1


	//   ....[80]....
        /*12f4*/ 	.word	0x00037330
        /*12f8*/ 	.word	0x00000046
        /*12fc*/ 	.word	0x00032490
        /*1300*/ 	.short	0x010a
        /*1302*/ 	.byte	0x3f
	.zero		1


	//   ....[81]....
        /*1304*/ 	.word	0x000375d0
        /*1308*/ 	.word	0x00000046
        /*130c*/ 	.word	0x00032490
        /*1310*/ 	.short	0x010a
        /*1312*/ 	.byte	0x3f
	.zero		1


	//   ....[82]....
        /*1314*/ 	.word	0x00037860
        /*1318*/ 	.word	0x00000046
        /*131c*/ 	.word	0x000324b0
        /*1320*/ 	.short	0x010a
        /*1322*/ 	.byte	0x3f
	.zero		1


	//   ....[83]....
        /*1324*/ 	.word	0x00037cd0
        /*1328*/ 	.word	0x00000094
        /*132c*/ 	.word	0x00032400
        /*1330*/ 	.short	0x010a
        /*1332*/ 	.byte	0x3f
	.zero		1


	//   ....[84]....
        /*1334*/ 	.word	0x000382d0
        /*1338*/ 	.word	0x00000094
        /*133c*/ 	.word	0x00032400
        /*1340*/ 	.short	0x010a
        /*1342*/ 	.byte	0x3f
	.zero		1


	//   ....[85]....
        /*1344*/ 	.word	0x00038320
        /*1348*/ 	.word	0x00000002
        /*134c*/ 	.word	0x00000000
        /*1350*/ 	.short	0x010a
        /*1352*/ 	.byte	0x3f
	.zero		1


	//   ....[86]....
        /*1354*/ 	.word	0x00038370
        /*1358*/ 	.word	0x0000000e
        /*135c*/ 	.word	0x00000000
        /*1360*/ 	.short	0x010a
        /*1362*/ 	.byte	0x3f
	.zero		1


	//   ....[87]....
        /*1364*/ 	.word	0x000383c0
        /*1368*/ 	.word	0x0000000a
        /*136c*/ 	.word	0x00000000
        /*1370*/ 	.short	0x010a
        /*1372*/ 	.byte	0x3f
	.zero		1


	//   ....[88]....
        /*1374*/ 	.word	0x00038410
        /*1378*/ 	.word	0x00000008
        /*137c*/ 	.word	0x00000000
        /*1380*/ 	.short	0x010a
        /*1382*/ 	.byte	0x3f
	.zero		1


	//   ....[89]....
        /*1384*/ 	.word	0x00038460
        /*1388*/ 	.word	0x00000008
        /*138c*/ 	.word	0x00000000
        /*1390*/ 	.short	0x010a
        /*1392*/ 	.byte	0x3f
	.zero		1


	//   ....[90]....
        /*1394*/ 	.word	0x000384b0
        /*1398*/ 	.word	0x00000008
        /*139c*/ 	.word	0x00000000
        /*13a0*/ 	.short	0x010a
        /*13a2*/ 	.byte	0x3f
	.zero		1


	//   ....[91]....
        /*13a4*/ 	.word	0x00038a80
        /*13a8*/ 	.word	0x00000017
        /*13ac*/ 	.word	0x00032420
        /*13b0*/ 	.short	0x010a
        /*13b2*/ 	.byte	0x3f
	.zero		1


	//   ....[92]....
        /*13b4*/ 	.word	0x00038ad0
        /*13b8*/ 	.word	0x00000003
        /*13bc*/ 	.word	0x000324a0
        /*13c0*/ 	.short	0x010a
        /*13c2*/ 	.byte	0x3f
	.zero		1


	//   ....[93]....
        /*13c4*/ 	.word	0x00038b20
        /*13c8*/ 	.word	0x00000003
        /*13cc*/ 	.word	0x000324c0
        /*13d0*/ 	.short	0x010a
        /*13d2*/ 	.byte	0x3f
	.zero		1


	//   ....[94]....
        /*13d4*/ 	.word	0x00038b70
        /*13d8*/ 	.word	0x0000000a
        /*13dc*/ 	.word	0x000324a0
        /*13e0*/ 	.short	0x010a
        /*13e2*/ 	.byte	0x3f
	.zero		1


	//   ....[95]....
        /*13e4*/ 	.word	0x00038bc0
        /*13e8*/ 	.word	0x0000000a
        /*13ec*/ 	.word	0x000324c0
        /*13f0*/ 	.short	0x010a
        /*13f2*/ 	.byte	0x3f
	.zero		1


	//   ....[96]....
        /*13f4*/ 	.word	0x00038ce0
        /*13f8*/ 	.word	0x00000011
        /*13fc*/ 	.word	0x00032440
        /*1400*/ 	.short	0x010a
        /*1402*/ 	.byte	0x3f
	.zero		1


	//   ....[97]....
        /*1404*/ 	.word	0x0003ad70
        /*1408*/ 	.word	0x00000017
        /*140c*/ 	.word	0x00032420
        /*1410*/ 	.short	0x010a
        /*1412*/ 	.byte	0x3f
	.zero		1


	//   ....[98]....
        /*1414*/ 	.word	0x0003adc0
        /*1418*/ 	.word	0x00000011
        /*141c*/ 	.word	0x00032460
        /*1420*/ 	.short	0x010a
        /*1422*/ 	.byte	0x3f
	.zero		1


	//   ....[99]....
        /*1424*/ 	.word	0x0003b710
        /*1428*/ 	.word	0x00000004
        /*142c*/ 	.word	0x00032440
        /*1430*/ 	.short	0x010a
        /*1432*/ 	.byte	0x3f
	.zero		1


	//   ....[100]....
        /*1434*/ 	.word	0x0003bdf0
        /*1438*/ 	.word	0x00000004
        /*143c*/ 	.word	0x00032460
        /*1440*/ 	.short	0x010a
        /*1442*/ 	.byte	0x3f
	.zero		1


	//   ....[101]....
        /*1444*/ 	.word	0x0003ce90
        /*1448*/ 	.word	0x00000005
        /*144c*/ 	.word	0x00032420
        /*1450*/ 	.short	0x010a
        /*1452*/ 	.byte	0x3f
	.zero		1


	//   ....[102]....
        /*1454*/ 	.word	0x0003d030
        /*1458*/ 	.word	0x00000003
        /*145c*/ 	.word	0x00032440
        /*1460*/ 	.short	0x010a
        /*1462*/ 	.byte	0x3f
	.zero		1


	//   ....[103]....
        /*1464*/ 	.word	0x0003d080
        /*1468*/ 	.word	0x00000019
        /*146c*/ 	.word	0x00032440
        /*1470*/ 	.short	0x010a
        /*1472*/ 	.byte	0x3f
	.zero		1


	//   ....[104]....
        /*1474*/ 	.word	0x0003d0d0
        /*1478*/ 	.word	0x00000003
        /*147c*/ 	.word	0x00032460
        /*1480*/ 	.short	0x010a
        /*1482*/ 	.byte	0x3f
	.zero		1


	//   ....[105]....
        /*1484*/ 	.word	0x0003d260
        /*1488*/ 	.word	0x0000000a
        /*148c*/ 	.word	0x00000000
        /*1490*/ 	.short	0x010a
        /*1492*/ 	.byte	0x3f
	.zero		1


	//   ....[106]....
        /*1494*/ 	.word	0x0003d360
        /*1498*/ 	.word	0x00000008
        /*149c*/ 	.word	0x00000000
        /*14a0*/ 	.short	0x010a
        /*14a2*/ 	.byte	0x3f
	.zero		1


	//   ....[107]....
        /*14a4*/ 	.word	0x0003d780
        /*14a8*/ 	.word	0x00000004
        /*14ac*/ 	.word	0x00032410
        /*14b0*/ 	.short	0x010a
        /*14b2*/ 	.byte	0x3f
	.zero		1


	//   ....[108]....
        /*14b4*/ 	.word	0x0003d8a0
        /*14b8*/ 	.word	0x0000000a
        /*14bc*/ 	.word	0x00000000
        /*14c0*/ 	.short	0x010a
        /*14c2*/ 	.byte	0x3f
	.zero		1


	//   ....[109]....
        /*14c4*/ 	.word	0x0003d9a0
        /*14c8*/ 	.word	0x00000008
        /*14cc*/ 	.word	0x00000000
        /*14d0*/ 	.short	0x010a
        /*14d2*/ 	.byte	0x3f
	.zero		1


	//   ....[110]....
        /*14d4*/ 	.word	0x0003e7a0
        /*14d8*/ 	.word	0x00000005
        /*14dc*/ 	.word	0x00000000
        /*14e0*/ 	.short	0x0101
        /*14e2*/ 	.byte	0x3f
	.zero		1


	//   ....[111]....
        /*14e4*/ 	.word	0x00048e10
        /*14e8*/ 	.word	0x00000000
        /*14ec*/ 	.word	0x00000000
        /*14f0*/ 	.short	0x0101
        /*14f2*/ 	.byte	0x3f
	.zero		1


	//   ....[112]....
        /*14f4*/ 	.word	0x00048e30
        /*14f8*/ 	.word	0x00000008
        /*14fc*/ 	.word	0x00000000
        /*1500*/ 	.short	0x010a
        /*1502*/ 	.byte	0x3f
	.zero		1


	//   ....[113]....
        /*1504*/ 	.word	0x00048e80
        /*1508*/ 	.word	0x00000004
        /*150c*/ 	.word	0x00032410
        /*1510*/ 	.short	0x010a
        /*1512*/ 	.byte	0x3f
	.zero		1


	//   ....[114]....
        /*1514*/ 	.word	0x00048ed0
        /*1518*/ 	.word	0x00000008
        /*151c*/ 	.word	0x00000000
        /*1520*/ 	.short	0x010a
        /*1522*/ 	.byte	0x3f
	.zero		1


	//----- nvinfo : EIATTR_NUM_MBARRIERS
	.align		4
.L_475:
        /*1524*/ 	.byte	0x03, 0x38
        /*1526*/ 	.short	0x0017


	//----- nvinfo : EIATTR_EXIT_INSTR_OFFSETS
	.align		4
        /*1528*/ 	.byte	0x04, 0x1c
        /*152a*/ 	.short	(.L_477 - .L_476)


	//   ....[0]....
.L_476:
        /*152c*/ 	.word	0x00037090


	//----- nvinfo : EIATTR_MAX_THREADS
	.align		4
.L_477:
        /*1530*/ 	.byte	0x04, 0x05
        /*1532*/ 	.short	(.L_479 - .L_478)
.L_478:
        /*1534*/ 	.word	0x00000180
        /*1538*/ 	.word	0x00000001
        /*153c*/ 	.word	0x00000001


	//----- nvinfo : EIATTR_CRS_STACK_SIZE
	.align		4
.L_479:
        /*1540*/ 	.byte	0x04, 0x1e
        /*1542*/ 	.short	(.L_481 - .L_480)
.L_480:
        /*1544*/ 	.word	0x00000000


	//----- nvinfo : EIATTR_CBANK_PARAM_SIZE
	.align		4
.L_481:
        /*1548*/ 	.byte	0x03, 0x19
        /*154a*/ 	.short	0x0bf0


	//----- nvinfo : EIATTR_PARAM_CBANK
	.align		4
        /*154c*/ 	.byte	0x04, 0x0a
        /*154e*/ 	.short	(.L_483 - .L_482)
	.align		4
.L_482:
        /*1550*/ 	.word	index@(.nv.constant0._ZN7cutlass13device_kernelIN5flash11enable_sm90INS1_16FlashAttnFwdSm90INS1_25CollectiveMainloopFwdSm90ILi2EN4cute5tupleIJNS5_1CILi1EEES8_S8_EEENS6_IJNS7_ILi128EEENS7_ILi96EEENS7_ILi64EEEEEELi256ENS_6half_tEfNS_4arch4Sm90ELb0ELb1ELb1ELb1ELb1ELb1ELb1ELb1ELb0ELb1ELb0ELb0EEENS1_21CollectiveEpilogueFwdINS6_IJSA_NS7_ILi256EEESB_EEES9_SE_SG_Li256ELb1ELb1ELb0ELb0EEENS1_36VarlenDynamicPersistentTileSchedulerILi128ELi96ELi256ELi128ELb0ELb1ELb1ELb1ELb0ELb1EEEEEEEEEvNT_6ParamsE)
        /*1554*/ 	.short	0x0210
        /*1556*/ 	.short	0x0bf0


	//----- nvinfo : EIATTR_SW_WAR
	.align		4
.L_483:
        /*1558*/ 	.byte	0x04, 0x36
        /*155a*/ 	.short	(.L_485 - .L_484)
.L_484:
        /*155c*/ 	.word	0x00000008
.L_485:


//--------------------- .nv.info._ZN7cutlass13device_kernelIN5flash11enable_sm90INS1_16FlashAttnFwdSm90INS1_25CollectiveMainloopFwdSm90ILi2EN4cute5tupleIJNS5_1CILi1EEES8_S8_EEENS6_IJNS7_ILi128EEENS7_ILi96EEENS7_ILi64EEEEEELi256ENS_6half_tEfNS_4arch4Sm90ELb1ELb0ELb1ELb0ELb1ELb0ELb0ELb1ELb0ELb1ELb0ELb0EEENS1_21CollectiveEpilogueFwdINS6_IJSA_NS7_ILi256EEESB_EEES9_SE_SG_Li256ELb0ELb1ELb0ELb0EEENS1_30DynamicPersistentTileSchedulerILi256ELi128ELb0ELb1ELb1EEEEEEEEEvNT_6ParamsE --------------------------
	.section	.nv.info._ZN7cutlass13device_kernelIN5flash11enable_sm90INS1_16FlashAttnFwdSm90INS1_25CollectiveMainloopFwdSm90ILi2EN4cute5tupleIJNS5_1CILi1EEES8_S8_EEENS6_IJNS7_ILi128EEENS7_ILi96EEENS7_ILi64EEEEEELi256ENS_6half_tEfNS_4arch4Sm90ELb1ELb0ELb1ELb0ELb1ELb0ELb0ELb1ELb0ELb1ELb0ELb0EEENS1_21CollectiveEpilogueFwdINS6_IJSA_NS7_ILi256EEESB_EEES9_SE_SG_Li256ELb0ELb1ELb0ELb0EEENS1_30DynamicPersistentTileSchedulerILi256ELi128ELb0ELb1ELb1EEEEEEEEEvNT_6ParamsE,"",@"SHT_CUDA_INFO"
	.sectionflags	@""
	.align	4


	//----- nvinfo : EIATTR_CUDA_API_VERSION
	.align		4
        /*0000*/ 	.byte	0x04, 0x37
        /*0002*/ 	.short	(.L_487 - .L_486)
.L_486:
        /*0004*/ 	.word	0x00000082


	//----- nvinfo : EIATTR_KPARAM_INFO
	.align		4
.L_487:
        /*0008*/ 	.byte	0x04, 0x17
        /*000a*/ 	.short	(.L_489 - .L_488)
.L_488:
        /*000c*/ 	.word	0x00000000
        /*0010*/ 	.short	0x0000
        /*0012*/ 	.short	0x0070
        /*0014*/ 	.byte	0x00, 0xf0, 0x01, 0x2a


	//----- nvinfo : EIATTR_SPARSE_MMA_MASK
	.align		4
.L_489:
        /*0018*/ 	.byte	0x03, 0x50
        /*001a*/ 	.short	0x0000


	//----- nvinfo : EIATTR_MAXREG_COUNT
	.align		4
        /*001c*/ 	.byte	0x03, 0x1b
        /*001e*/ 	.short	0x00a8


	//----- nvinfo : EIATTR_NUM_BARRIERS
	.align		4
        /*0020*/ 	.byte	0x02, 0x4c
        /*0022*/ 	.byte	0x10
	.zero		1


	//----- nvinfo : EIATTR_EXTERNS
	.align		4
        /*0024*/ 	.byte	0x04, 0x0f
        /*0026*/ 	.short	(.L_491 - .L_490)


	//   ....[0]....
	.align		4
.L_490:
        /*0028*/ 	.word	index@(__assertfail)


	//----- nvinfo : EIATTR_ANNOTATIONS
	.align		4
.L_491:
        /*002c*/ 	.byte	0x04, 0x55
        /*002e*/ 	.short	(.L_493 - .L_492)


	//   ....[0]....
.L_492:
        /*0030*/ 	.word	0x00000001
        /*0034*/ 	.byte	0x90, 0xbe, 0x00, 0x00, 0x01, 0x00, 0x00, 0x00, 0x80, 0xc2, 0x00, 0x00, 0x01, 0x00, 0x00, 0x00
        /*0044*/ 	.byte	0xc0, 0xc2, 0x00, 0x00, 0x01, 0x00, 0x00, 0x00, 0x20, 0xdf, 0x00, 0x00, 0x01, 0x00, 0x00, 0x00
        /*0054*/ 	.byte	0x40, 0xdf, 0x00, 0x00, 0x01, 0x00, 0x00, 0x00, 0xe0, 0xe1, 0x00, 0x00, 0x01, 0x00, 0x00, 0x00
        /*0064*/ 	.byte	0x20, 0xf9, 0x00, 0x00, 0x01, 0x00, 0x00, 0x00, 0x20, 0x11, 0x01, 0x00


	//----- nvinfo : EIATTR_MERCURY_ISA_VERSION
	.align		4
.L_493:
        /*0070*/ 	.byte	0x03, 0x5f
        /*0072*/ 	.short	0x0101


	//----- nvinfo : EIATTR_INT_WARP_WIDE_INSTR_OFFSETS
	.align		4
        /*0074*/ 	.byte	0x04, 0x31
        /*0076*/ 	.short	(.L_495 - .L_494)


	//   ....[0]....
.L_494:
        /*0078*/ 	.word	0x000000c0


	//   ....[1]....
        /*007c*/ 	.word	0x000000d0


	//   ....[2]....
        /*0080*/ 	.word	0x00000170


	//   ....[3]....
        /*0084*/ 	.word	0x0000c820


	//   ....[4]....
        /*0088*/ 	.word	0x0000c8b0


	//   ....[5]....
        /*008c*/ 	.word	0x0000f6b0


	//   ....[6]....
        /*0090*/ 	.word	0x0000f740


	//----- nvinfo : EIATTR_COOP_GROUP_MASK_REGIDS
	.align		4
.L_495:
        /*0094*/ 	.byte	0x04, 0x29
        /*0096*/ 	.short	(.L_497 - .L_496)


	//   ....[0]....
.L_496:
        /*0098*/ 	.word	0xffffffff


	//   ....[1]....
        /*009c*/ 	.word	0xffffffff


	//   ....[2]....
        /*00a0*/ 	.word	0xffffffff


	//   ....[3]....
        /*00a4*/ 	.word	0xffffffff


	//   ....[4]....
        /*00a8*/ 	.word	0xffffffff


	//   ....[5]....
        /*00ac*/ 	.word	0xffffffff


	//   ....[6]....
        /*00b0*/ 	.word	0xffffffff


	//   ....[7]....
        /*00b4*/ 	.word	0xffffffff


	//   ....[8]....
        /*00b8*/ 	.word	0xffffffff


	//   ....[9]....
        /*00bc*/ 	.word	0xffffffff


	//   ....[10]....
        /*00c0*/ 	.word	0xffffffff


	//   ....[11]....
        /*00c4*/ 	.word	0xffffffff


	//   ....[12]....
        /*00c8*/ 	.word	0xffffffff


	//   ....[13]....
        /*00cc*/ 	.word	0xffffffff


	//   ....[14]....
        /*00d0*/ 	.word	0xffffffff


	//   ....[15]....
        /*00d4*/ 	.word	0xffffffff


	//   ....[16]....
        /*00d8*/ 	.word	0xffffffff


	//   ....[17]....
        /*00dc*/ 	.word	0xffffffff


	//   ....[18]....
        /*00e0*/ 	.word	0xffffffff


	//   ....[19]....
        /*00e4*/ 	.word	0xffffffff


	//   ....[20]....
        /*00e8*/ 	.word	0xffffffff


	//   ....[21]....
        /*00ec*/ 	.word	0xffffffff


	//   ....[22]....
        /*00f0*/ 	.word	0xffffffff


	//   ....[23]....
        /*00f4*/ 	.word	0xffffffff


	//   ....[24]....
        /*00f8*/ 	.word	0xffffffff


	//   ....[25]....
        /*00fc*/ 	.word	0xffffffff


	//   ....[26]....
        /*0100*/ 	.word	0xffffffff


	//   ....[27]....
        /*0104*/ 	.word	0xffffffff


	//   ....[28]....
        /*0108*/ 	.word	0xffffffff


	//   ....[29]....
        /*010c*/ 	.word	0xffffffff


	//   ....[30]....
        /*0110*/ 	.word	0xffffffff


	//   ....[31]....
        /*0114*/ 	.word	0xffffffff


	//   ....[32]....
        /*0118*/ 	.word	0xffffffff


	//   ....[33]....
        /*011c*/ 	.word	0xffffffff


	//   ....[34]....
        /*0120*/ 	.word	0xffffffff


	//   ....[35]....
        /*0124*/ 	.word	0xffffffff


	//   ....[36]....
        /*0128*/ 	.word	0xffffffff


	//   ....[37]....
        /*012c*/ 	.word	0xffffffff


	//   ....[38]....
        /*0130*/ 	.word	0xffffffff


	//   ....[39]....
        /*0134*/ 	.word	0xffffffff


	//   ....[40]....
        /*0138*/ 	.word	0xffffffff


	//   ....[41]....
        /*013c*/ 	.word	0xffffffff


	//   ....[42]....
        /*0140*/ 	.word	0xffffffff


	//   ....[43]....
        /*0144*/ 	.word	0xffffffff


	//   ....[44]....
        /*0148*/ 	.word	0xffffffff


	//   ....[45]....
        /*014c*/ 	.word	0xffffffff


	//   ....[46]....
        /*0150*/ 	.word	0xffffffff


	//   ....[47]....
        /*0154*/ 	.word	0xffffffff


	//   ....[48]....
        /*0158*/ 	.word	0xffffffff


	//   ....[49]....
        /*015c*/ 	.word	0xffffffff


	//   ....[50]....
        /*0160*/ 	.word	0xffffffff


	//   ....[51]....
        /*0164*/ 	.word	0xffffffff


	//   ....[52]....
        /*0168*/ 	.word	0xffffffff


	//   ....[53]....
        /*016c*/ 	.word	0xffffffff


	//   ....[54]....
        /*0170*/ 	.word	0xffffffff


	//   ....[55]....
        /*0174*/ 	.word	0xffffffff


	//   ....[56]....
        /*0178*/ 	.word	0xffffffff


	//   ....[57]....
        /*017c*/ 	.word	0xffffffff


	//   ....[58]....
        /*0180*/ 	.word	0xffffffff


	//   ....[59]....
        /*0184*/ 	.word	0xffffffff


	//   ....[60]....
        /*0188*/ 	.word	0xffffffff


	//   ....[61]....
        /*018c*/ 	.word	0xffffffff


	//   ....[62]....
        /*0190*/ 	.word	0xffffffff


	//   ....[63]....
        /*0194*/ 	.word	0xffffffff


	//   ....[64]....
        /*0198*/ 	.word	0xffffffff


	//   ....[65]....
        /*019c*/ 	.word	0xffffffff


	//   ....[66]....
        /*01a0*/ 	.word	0xffffffff


	//   ....[67]....
        /*01a4*/ 	.word	0xffffffff


	//   ....[68]....
        /*01a8*/ 	.word	0xffffffff


	//   ....[69]....
        /*01ac*/ 	.word	0xffffffff


	//   ....[70]....
        /*01b0*/ 	.word	0xffffffff


	//   ....[71]....
        /*01b4*/ 	.word	0xffffffff


	//   ....[72]....
        /*01b8*/ 	.word	0xffffffff


	//   ....[73]....
        /*01bc*/ 	.word	0xffffffff


	//   ....[74]....
        /*01c0*/ 	.word	0xffffffff


	//   ....[75]....
        /*01c4*/ 	.word	0xffffffff


	//   ....[76]....
        /*01c8*/ 	.word	0xffffffff


	//   ....[77]....
        /*01cc*/ 	.word	0xffffffff


	//   ....[78]....
        /*01d0*/ 	.word	0xffffffff


	//   ....[79]....
        /*01d4*/ 	.word	0xffffffff


	//   ....[80]....
        /*01d8*/ 	.word	0xffffffff


	//   ....[81]....
        /*01dc*/ 	.word	0xffffffff


	//   ....[82]....
        /*01e0*/ 	.word	0xffffffff


	//   ....[83]....
        /*01e4*/ 	.word	0xffffffff


	//   ....[84]....
        /*01e8*/ 	.word	0xffffffff


	//   ....[85]....
        /*01ec*/ 	.word	0xffffffff


	//   ....[86]....
        /*01f0*/ 	.word	0xffffffff


	//   ....[87]....
        /*01f4*/ 	.word	0xffffffff


	//   ....[88]....
        /*01f8*/ 	.word	0xffffffff


	//   ....[89]....
        /*01fc*/ 	.word	0xffffffff


	//   ....[90]....
        /*0200*/ 	.word	0xffffffff


	//   ....[91]....
        /*0204*/ 	.word	0xffffffff


	//   ....[92]....
        /*0208*/ 	.word	0xffffffff


	//   ....[93]....
        /*020c*/ 	.word	0xffffffff


	//   ....[94]....
        /*0210*/ 	.word	0xffffffff


	//   ....[95]....
        /*0214*/ 	.word	0xffffffff


	//   ....[96]....
        /*0218*/ 	.word	0xffffffff


	//   ....[97]....
        /*021c*/ 	.word	0xffffffff


	//   ....[98]....
        /*0220*/ 	.word	0xffffffff


	//   ....[99]....
        /*0224*/ 	.word	0xffffffff


	//   ....[100]....
        /*0228*/ 	.word	0xffffffff


	//   ....[101]....
        /*022c*/ 	.word	0xffffffff


	//   ....[102]....
        /*0230*/ 	.word	0xffffffff


	//   ....[103]....
        /*0234*/ 	.word	0xffffffff


	//   ....[104]....
        /*0238*/ 	.word	0xffffffff


	//   ....[105]....
        /*023c*/ 	.word	0xffffffff


	//   ....[106]....
        /*0240*/ 	.word	0xffffffff


	//   ....[107]....
        /*0244*/ 	.word	0xffffffff


	//   ....[108]....
        /*0248*/ 	.word	0xffffffff


	//   ....[109]....
        /*024c*/ 	.word	0xffffffff


	//   ....[110]....
        /*0250*/ 	.word	0xffffffff


	//   ....[111]....
        /*0254*/ 	.word	0xffffffff


	//   ....[112]....
        /*0258*/ 	.word	0xffffffff


	//   ....[113]....
        /*025c*/ 	.word	0xffffffff


	//   ....[114]....
        /*0260*/ 	.word	0x0500000f


	//   ....[115]....
        /*0264*/ 	.word	0x0500000f


	//   ....[116]....
        /*0268*/ 	.word	0x0500000f


	//   ....[117]....
        /*026c*/ 	.word	0x0500000f


	//   ....[118]....
        /*0270*/ 	.word	0x0500000f


	//   ....[119]....
        /*0274*/ 	.word	0x0500000f


	//   ....[120]....
        /*0278*/ 	.word	0x0500000f


	//   ....[121]....
        /*027c*/ 	.word	0x0500000f


	//   ....[122]....
        /*0280*/ 	.word	0x0500000f


	//   ....[123]....
        /*0284*/ 	.word	0x0500000f


	//   ....[124]....
        /*0288*/ 	.word	0x0500000f


	//   ....[125]....
        /*028c*/ 	.word	0x0500000f


	//   ....[126]....
        /*0290*/ 	.word	0x0500000f


	//   ....[127]....
        /*0294*/ 	.word	0x0500000f


	//   ....[128]....
        /*0298*/ 	.word	0x0500000f


	//   ....[129]....
        /*029c*/ 	.word	0x0500000f


	//   ....[130]....
        /*02a0*/ 	.word	0x0500000f


	//   ....[131]....
        /*02a4*/ 	.word	0x0500000f


	//   ....[132]....
        /*02a8*/ 	.word	0x0500000f


	//   ....[133]....
        /*02ac*/ 	.word	0x0500000f


	//   ....[134]....
        /*02b0*/ 	.word	0x0500000f


	//   ....[135]....
        /*02b4*/ 	.word	0x0500000f


	//   ....[136]....
        /*02b8*/ 	.word	0x0500000f


	//   ....[137]....
        /*02bc*/ 	.word	0x0500000f


	//   ....[138]....
        /*02c0*/ 	.word	0x0500000f


	//   ....[139]....
        /*02c4*/ 	.word	0x0500000f


	//   ....[140]....
        /*02c8*/ 	.word	0x0500000f


	//   ....[141]....
        /*02cc*/ 	.word	0x0500000f


	//   ....[142]....
        /*02d0*/ 	.word	0x0500000f


	//   ....[143]....
        /*02d4*/ 	.word	0x0500000f


	//   ....[144]....
        /*02d8*/ 	.word	0x0500000f


	//   ....[145]....
        /*02dc*/ 	.word	0x0500000f


	//   ....[146]....
        /*02e0*/ 	.word	0x0500000f


	//   ....[147]....
        /*02e4*/ 	.word	0x0500000f


	//   ....[148]....
        /*02e8*/ 	.word	0x0500000f


	//   ....[149]....
        /*02ec*/ 	.word	0x0500000f


	//   ....[150]....
        /*02f0*/ 	.word	0x0500000f


	//   ....[151]....
        /*02f4*/ 	.word	0x0500000f


	//   ....[152]....
        /*02f8*/ 	.word	0x0500000f


	//   ....[153]....
        /*02fc*/ 	.word	0x0500000f


	//   ....[154]....
        /*0300*/ 	.word	0x0500000f


	//   ....[155]....
        /*0304*/ 	.word	0x0500000f


	//   ....[156]....
        /*0308*/ 	.word	0x0500000f


	//   ....[157]....
        /*030c*/ 	.word	0x0500000f


	//   ....[158]....
        /*0310*/ 	.word	0x0500000f


	//   ....[159]....
        /*0314*/ 	.word	0x0500000f


	//   ....[160]....
        /*0318*/ 	.word	0x0500000f


	//   ....[161]....
        /*031c*/ 	.word	0x0500000f


	//   ....[162]....
        /*0320*/ 	.word	0x0500000f


	//   ....[163]....
        /*0324*/ 	.word	0x0500000f


	//   ....[164]....
        /*0328*/ 	.word	0x0500000f


	//   ....[165]....
        /*032c*/ 	.word	0x0500000f


	//   ....[166]....
        /*0330*/ 	.word	0x0500000f


	//   ....[167]....
        /*0334*/ 	.word	0x0500000f


	//   ....[168]....
        /*0338*/ 	.word	0x0500000f


	//   ....[169]....
        /*033c*/ 	.word	0x0500000f


	//   ....[170]....
        /*0340*/ 	.word	0x0500000f


	//   ....[171]....
        /*0344*/ 	.word	0x0500000f


	//   ....[172]....
        /*0348*/ 	.word	0x0500000f


	//   ....[173]....
        /*034c*/ 	.word	0x0500000f


	//   ....[174]....
        /*0350*/ 	.word	0x0500000f


	//   ....[175]....
        /*0354*/ 	.word	0x0500000f


	//   ....[176]....
        /*0358*/ 	.word	0x0500000f


	//   ....[177]....
        /*035c*/ 	.word	0x0500000f


	//   ....[178]....
        /*0360*/ 	.word	0x0500000f


	//   ....[179]....
        /*0364*/ 	.word	0x0500000f


	//   ....[180]....
        /*0368*/ 	.word	0x0500000f


	//----- nvinfo : EIATTR_COOP_GROUP_INSTR_OFFSETS
	.align		4
.L_497:
        /*036c*/ 	.byte	0x04, 0x28
        /*036e*/ 	.short	(.L_499 - .L_498)


	//   ....[0]....
.L_498:
        /*0370*/ 	.word	0x00000080


	//   ....[1]....
        /*0374*/ 	.word	0x00000090


	//   ....[2]....
        /*0378*/ 	.word	0x000002d0


	//   ....[3]....
        /*037c*/ 	.word	0x00000430


	//   ....[4]....
        /*0380*/ 	.word	0x00000550


	//   ....[5]....
        /*0384*/ 	.word	0x000006b0


	//   ....[6]....
        /*0388*/ 	.word	0x00001610


	//   ....[7]....
        /*038c*/ 	.word	0x00001dc0


	//   ....[8]....
        /*0390*/ 	.word	0x00001f70


	//   ....[9]....
        /*0394*/ 	.word	0x00002750


	//   ....[10]....
        /*0398*/ 	.word	0x000027b0


	//   ....[11]....
        /*039c*/ 	.word	0x00002f10


	//   ....[12]....
        /*03a0*/ 	.word	0x00002f70


	//   ....[13]....
        /*03a4*/ 	.word	0x00004120


	//   ....[14]....
        /*03a8*/ 	.word	0x00004280


	//   ....[15]....
        /*03ac*/ 	.word	0x000049c0


	//   ....[16]....
        /*03b0*/ 	.word	0x00004aa0


	//   ....[17]....
        /*03b4*/ 	.word	0x000051a0


	//   ....[18]....
        /*03b8*/ 	.word	0x00005220


	//   ....[19]....
        /*03bc*/ 	.word	0x000070a0


	//   ....[20]....
        /*03c0*/ 	.word	0x00007110


	//   ....[21]....
        /*03c4*/ 	.word	0x000075a0


	//   ....[22]....
        /*03c8*/ 	.word	0x000076f0


	//   ....[23]....
        /*03cc*/ 	.word	0x00008a90


	//   ....[24]....
        /*03d0*/ 	.word	0x00008b10


	//   ....[25]....
        /*03d4*/ 	.word	0x00008b80


	//   ....[26]....
        /*03d8*/ 	.word	0x00008bb0


	//   ....[27]....
        /*03dc*/ 	.word	0x0000a5a0


	//   ....[28]....
        /*03e0*/ 	.word	0x0000a5d0


	//   ....[29]....
        /*03e4*/ 	.word	0x0000a650


	//   ....[30]....
        /*03e8*/ 	.word	0x0000a680


	//   ....[31]....
        /*03ec*/ 	.word	0x0000acd0


	//   ....[32]....
        /*03f0*/ 	.word	0x0000ad10


	//   ....[33]....
        /*03f4*/ 	.word	0x0000ae50


	//   ....[34]....
        /*03f8*/ 	.word	0x0000ae70


	//   ....[35]....
        /*03fc*/ 	.word	0x0000afb0


	//   ....[36]....
        /*0400*/ 	.word	0x0000afd0


	//   ....[37]....
        /*0404*/ 	.word	0x0000b120


	//   ....[38]....
        /*0408*/ 	.word	0x0000b140


	//   ....[39]....
        /*040c*/ 	.word	0x0000b860


	//   ....[40]....
        /*0410*/ 	.word	0x0000b880


	//   ....[41]....
        /*0414*/ 	.word	0x0000b9c0


	//   ....[42]....
        /*0418*/ 	.word	0x0000b9e0


	//   ....[43]....
        /*041c*/ 	.word	0x0000bb20


	//   ....[44]....
        /*0420*/ 	.word	0x0000bb40


	//   ....[45]....
        /*0424*/ 	.word	0x0000bc90


	//   ....[46]....
        /*0428*/ 	.word	0x0000bcb0


	//   ....[47]....
        /*042c*/ 	.word	0x0000bec0


	//   ....[48]....
        /*0430*/ 	.word	0x0000d270


	//   ....[49]....
        /*0434*/ 	.word	0x0000d290


	//   ....[50]....
        /*0438*/ 	.word	0x0000d2a0


	//   ....[51]....
        /*043c*/ 	.word	0x0000d2e0


	//   ....[52]....
        /*0440*/ 	.word	0x0000d330


	//   ....[53]....
        /*0444*/ 	.word	0x0000d350


	//   ....[54]....
        /*0448*/ 	.word	0x0000d3a0


	//   ....[55]....
        /*044c*/ 	.word	0x0000d3c0


	//   ....[56]....
        /*0450*/ 	.word	0x0000d410


	//   ....[57]....
        /*0454*/ 	.word	0x0000d430


	//   ....[58]....
        /*0458*/ 	.word	0x0000d460


	//   ....[59]....
        /*045c*/ 	.word	0x0000d490


	//   ....[60]....
        /*0460*/ 	.word	0x0000dad0


	//   ....[61]....
        /*0464*/ 	.word	0x0000daf0


	//   ....[62]....
        /*0468*/ 	.word	0x0000db10


	//   ....[63]....
        /*046c*/ 	.word	0x0000db70


	//   ....[64]....
        /*0470*/ 	.word	0x0000dbc0


	//   ....[65]....
        /*0474*/ 	.word	0x0000dbe0


	//   ....[66]....
        /*0478*/ 	.word	0x0000dc30


	//   ....[67]....
        /*047c*/ 	.word	0x0000dc50


	//   ....[68]....
        /*0480*/ 	.word	0x0000dca0


	//   ....[69]....
        /*0484*/ 	.word	0x0000dcc0


	//   ....[70]....
        /*0488*/ 	.word	0x0000dd10


	//   ....[71]....
        /*048c*/ 	.word	0x0000dd30


	//   ....[72]....
        /*0490*/ 	.word	0x0000dd80


	//   ....[73]....
        /*0494*/ 	.word	0x0000dda0


	//   ....[74]....
        /*0498*/ 	.word	0x0000ddd0


	//   ....[75]....
        /*049c*/ 	.word	0x0000ddf0


	//   ....[76]....
        /*04a0*/ 	.word	0x0000e220


	//   ....[77]....
        /*04a4*/ 	.word	0x0000e270


	//   ....[78]....
        /*04a8*/ 	.word	0x0000e290


	//   ....[79]....
        /*04ac*/ 	.word	0x0000e360


	//   ....[80]....
        /*04b0*/ 	.word	0x0000e370


	//   ....[81]....
        /*04b4*/ 	.word	0x0000e3a0


	//   ....[82]....
        /*04b8*/ 	.word	0x0000e430


	//   ....[83]....
        /*04bc*/ 	.word	0x0000e4d0


	//   ....[84]....
        /*04c0*/ 	.word	0x0000e4f0


	//   ....[85]....
        /*04c4*/ 	.word	0x0000e590


	//   ....[86]....
        /*04c8*/ 	.word	0x0000e5b0


	//   ....[87]....
        /*04cc*/ 	.word	0x0000e5c0


	//   ....[88]....
        /*04d0*/ 	.word	0x0000ece0


	//   ....[89]....
        /*04d4*/ 	.word	0x0000ed00


	//   ....[90]....
        /*04d8*/ 	.word	0x0000ed10


	//   ....[91]....
        /*04dc*/ 	.word	0x0000ed20


	//   ....[92]....
        /*04e0*/ 	.word	0x0000ed40


	//   ....[93]....
        /*04e4*/ 	.word	0x0000eda0


	//   ....[94]....
        /*04e8*/ 	.word	0x0000edc0


	//   ....[95]....
        /*04ec*/ 	.word	0x0000edd0


	//   ....[96]....
        /*04f0*/ 	.word	0x0000ee10


	//   ....[97]....
        /*04f4*/ 	.word	0x0000ee40


	//   ....[98]....
        /*04f8*/ 	.word	0x0000ee50


	//   ....[99]....
        /*04fc*/ 	.word	0x0000ee70


	//   ....[100]....
        /*0500*/ 	.word	0x0000f1d0


	//   ....[101]....
        /*0504*/ 	.word	0x0000f1f0


	//   ....[102]....
        /*0508*/ 	.word	0x0000f200


	//   ....[103]....
        /*050c*/ 	.word	0x0000f210


	//   ....[104]....
        /*0510*/ 	.word	0x0000f220


	//   ....[105]....
        /*0514*/ 	.word	0x0000f240


	//   ....[106]....
        /*0518*/ 	.word	0x0000f2b0


	//   ....[107]....
        /*051c*/ 	.word	0x0000f2d0


	//   ....[108]....
        /*0520*/ 	.word	0x0000f330


	//   ....[109]....
        /*0524*/ 	.word	0x0000f340


	//   ....[110]....
        /*0528*/ 	.word	0x0000f3b0


	//   ....[111]....
        /*052c*/ 	.word	0x0000f420


	//   ....[112]....
        /*0530*/ 	.word	0x0000f860


	//   ....[113]....
        /*0534*/ 	.word	0x0000fa40


	//   ....[114]....
        /*0538*/ 	.word	0x0000ffe0


	//   ....[115]....
        /*053c*/ 	.word	0x000100c0


	//   ....[116]....
        /*0540*/ 	.word	0x00010160


	//   ....[117]....
        /*0544*/ 	.word	0x000101e0


	//   ....[118]....
        /*0548*/ 	.word	0x00010290


	//   ....[119]....
        /*054c*/ 	.word	0x000102f0


	//   ....[120]....
        /*0550*/ 	.word	0x000103b0


	//   ....[121]....
        /*0554*/ 	.word	0x00010410


	//   ....[122]....
        /*0558*/ 	.word	0x000104d0


	//   ....[123]....
        /*055c*/ 	.word	0x00010530


	//   ....[124]....
        /*0560*/ 	.word	0x000105f0


	//   ....[125]....
        /*0564*/ 	.word	0x00010650


	//   ....[126]....
        /*0568*/ 	.word	0x000106f0


	//   ....[127]....
        /*056c*/ 	.word	0x00010790


	//   ....[128]....
        /*0570*/ 	.word	0x00010800


	//   ....[129]....
        /*0574*/ 	.word	0x00010880


	//   ....[130]....
        /*0578*/ 	.word	0x00010920


	//   ....[131]....
        /*057c*/ 	.word	0x00010980


	//   ....[132]....
        /*0580*/ 	.word	0x00010a40


	//   ....[133]....
        /*0584*/ 	.word	0x00010aa0


	//   ....[134]....
        /*0588*/ 	.word	0x00010b60


	//   ....[135]....
        /*058c*/ 	.word	0x00010bc0


	//   ....[136]....
        /*0590*/ 	.word	0x00010c80


	//   ....[137]....
        /*0594*/ 	.word	0x00010ce0


	//   ....[138]....
        /*0598*/ 	.word	0x00010da0


	//   ....[139]....
        /*059c*/ 	.word	0x00010e00


	//   ....[140]....
        /*05a0*/ 	.word	0x00010ec0


	//   ....[141]....
        /*05a4*/ 	.word	0x00010f20


	//   ....[142]....
        /*05a8*/ 	.word	0x00010fc0


	//   ....[143]....
        /*05ac*/ 	.word	0x000110f0


	//   ....[144]....
        /*05b0*/ 	.word	0x000111c0


	//   ....[145]....
        /*05b4*/ 	.word	0x00011250


	//   ....[146]....
        /*05b8*/ 	.word	0x00011380


	//   ....[147]....
        /*05bc*/ 	.word	0x000113e0


	//   ....[148]....
        /*05c0*/ 	.word	0x000114f0


	//   ....[149]....
        /*05c4*/ 	.word	0x00011550


	//   ....[150]....
        /*05c8*/ 	.word	0x00011660


	//   ....[151]....
        /*05cc*/ 	.word	0x000116c0


	//   ....[152]....
        /*05d0*/ 	.word	0x000117d0


	//   ....[153]....
        /*05d4*/ 	.word	0x00011830


	//   ....[154]....
        /*05d8*/ 	.word	0x000118f0


	//   ....[155]....
        /*05dc*/ 	.word	0x00011a50


	//   ....[156]....
        /*05e0*/ 	.word	0x00011af0


	//   ....[157]....
        /*05e4*/ 	.word	0x00011b50


	//   ....[158]....
        /*05e8*/ 	.word	0x00011bf0


	//   ....[159]....
        /*05ec*/ 	.word	0x00011c50


	//   ....[160]....
        /*05f0*/ 	.word	0x00011d00


	//   ....[161]....
        /*05f4*/ 	.word	0x00011d60


	//   ....[162]....
        /*05f8*/ 	.word	0x00011e00


	//   ....[163]....
        /*05fc*/ 	.word	0x00011e60


	//   ....[164]....
        /*0600*/ 	.word	0x00011f00


	//   ....[165]....
        /*0604*/ 	.word	0x00011f60


	//   ....[166]....
        /*0608*/ 	.word	0x00012000


	//   ....[167]....
        /*060c*/ 	.word	0x000120e0


	//   ....[168]....
        /*0610*/ 	.word	0x00012180


	//   ....[169]....
        /*0614*/ 	.word	0x000121e0


	//   ....[170]....
        /*0618*/ 	.word	0x000122b0


	//   ....[171]....
        /*061c*/ 	.word	0x00012310


	//   ....[172]....
        /*0620*/ 	.word	0x000123e0


	//   ....[173]....
        /*0624*/ 	.word	0x00012440


	//   ....[174]....
        /*0628*/ 	.word	0x00012510


	//   ....[175]....
        /*062c*/ 	.word	0x00012570


	//   ....[176]....
        /*0630*/ 	.word	0x00012640


	//   ....[177]....
        /*0634*/ 	.word	0x000126a0


	//   ....[178]....
        /*0638*/ 	.word	0x00012770


	//   ....[179]....
        /*063c*/ 	.word	0x00012800


	//   ....[180]....
        /*0640*/ 	.word	0x00012920


	//----- nvinfo : EIATTR_REG_RECONFIG
	.align		4
.L_499:
        /*0644*/ 	.byte	0x01, 0x54
	.zero		2


	//----- nvinfo : EIATTR_SYSCALL_OFFSETS
	.align		4
        /*0648*/ 	.byte	0x04, 0x46
        /*064a*/ 	.short	(.L_501 - .L_500)


	//   ....[0]....
.L_500:
        /*064c*/ 	.word	0x000017f0


	//   ....[1]....
        /*0650*/ 	.word	0x0000ca10


	//   ....[2]....
        /*0654*/ 	.word	0x0000cb60


	//   ....[3]....
        /*0658*/ 	.word	0x0000cc50


	//   ....[4]....
        /*065c*/ 	.word	0x0000d770


	//----- nvinfo : EIATTR_MBARRIER_INSTR_OFFSETS
	.align		4
.L_501:
        /*0660*/ 	.byte	0x04, 0x39
        /*0662*/ 	.short	(.L_503 - .L_502)


	//   ....[0]....
.L_502:
        /*0664*/ 	.word	0x00000180
        /*0668*/ 	.word	0x000000ff
        /*066c*/ 	.word	0x00022800
        /*0670*/ 	.short	0x0100
        /*0672*/ 	.byte	0x08
	.zero		1


	//   ....[1]....
        /*0674*/ 	.word	0x00000190
        /*0678*/ 	.word	0x000000ff
        /*067c*/ 	.word	0x00022820
        /*0680*/ 	.short	0x0100
        /*0682*/ 	.byte	0x08
	.zero		1


	//   ....[2]....
        /*0684*/ 	.word	0x00000280
        /*0688*/ 	.word	0x000000ff
        /*068c*/ 	.word	0x00022830
        /*0690*/ 	.short	0x0100
        /*0692*/ 	.byte	0x08
	.zero		1


	//   ....[3]....
        /*0694*/ 	.word	0x00000290
        /*0698*/ 	.word	0x000000ff
        /*069c*/ 	.word	0x00022840
        /*06a0*/ 	.short	0x0100
        /*06a2*/ 	.byte	0x08
	.zero		1


	//   ....[4]....
        /*06a4*/ 	.word	0x000002a0
        /*06a8*/ 	.word	0x000000ff
        /*06ac*/ 	.word	0x00022838
        /*06b0*/ 	.short	0x0100
        /*06b2*/ 	.byte	0x08
	.zero		1


	//   ....[5]....
        /*06b4*/ 	.word	0x000002b0
        /*06b8*/ 	.word	0x000000ff
        /*06bc*/ 	.word	0x00022848
        /*06c0*/ 	.short	0x0100
        /*06c2*/ 	.byte	0x08
	.zero		1


	//   ....[6]....
        /*06c4*/ 	.word	0x000003e0
        /*06c8*/ 	.word	0x000000ff
        /*06cc*/ 	.word	0x00022850
        /*06d0*/ 	.short	0x0100
        /*06d2*/ 	.byte	0x08
	.zero		1


	//   ....[7]....
        /*06d4*/ 	.word	0x000003f0
        /*06d8*/ 	.word	0x000000ff
        /*06dc*/ 	.word	0x00022860
        /*06e0*/ 	.short	0x0100
        /*06e2*/ 	.byte	0x08
	.zero		1


	//   ....[8]....
        /*06e4*/ 	.word	0x00000400
        /*06e8*/ 	.word	0x000000ff
        /*06ec*/ 	.word	0x00022858
        /*06f0*/ 	.short	0x0100
        /*06f2*/ 	.byte	0x08
	.zero		1


	//   ....[9]....
        /*06f4*/ 	.word	0x00000410
        /*06f8*/ 	.word	0x000000ff
        /*06fc*/ 	.word	0x00022868
        /*0700*/ 	.short	0x0100
        /*0702*/ 	.byte	0x08
	.zero		1


	//   ....[10]....
        /*0704*/ 	.word	0x00000500
        /*0708*/ 	.word	0x000000ff
        /*070c*/ 	.word	0x00022870
        /*0710*/ 	.short	0x0100
        /*0712*/ 	.byte	0x06
	.zero		1


	//   ....[11]....
        /*0714*/ 	.word	0x00000510
        /*0718*/ 	.word	0x000000ff
        /*071c*/ 	.word	0x00022880
        /*0720*/ 	.short	0x0100
        /*0722*/ 	.byte	0x06
	.zero		1


	//   ....[12]....
        /*0724*/ 	.word	0x00000520
        /*0728*/ 	.word	0x000000ff
        /*072c*/ 	.word	0x00022878
        /*0730*/ 	.short	0x0100
        /*0732*/ 	.byte	0x06
	.zero		1


	//   ....[13]....
        /*0734*/ 	.word	0x00000530
        /*0738*/ 	.word	0x000000ff
        /*073c*/ 	.word	0x00022888
        /*0740*/ 	.short	0x0100
        /*0742*/ 	.byte	0x06
	.zero		1


	//   ....[14]....
        /*0744*/ 	.word	0x00000660
        /*0748*/ 	.word	0x000000ff
        /*074c*/ 	.word	0x00022890
        /*0750*/ 	.short	0x0100
        /*0752*/ 	.byte	0x08
	.zero		1


	//   ....[15]....
        /*0754*/ 	.word	0x00000670
        /*0758*/ 	.word	0x000000ff
        /*075c*/ 	.word	0x000228a0
        /*0760*/ 	.short	0x0100
        /*0762*/ 	.byte	0x08
	.zero		1


	//   ....[16]....
        /*0764*/ 	.word	0x00000680
        /*0768*/ 	.word	0x000000ff
        /*076c*/ 	.word	0x00022898
        /*0770*/ 	.short	0x0100
        /*0772*/ 	.byte	0x08
	.zero		1


	//   ....[17]....
        /*0774*/ 	.word	0x00000690
        /*0778*/ 	.word	0x000000ff
        /*077c*/ 	.word	0x000228a8
        /*0780*/ 	.short	0x0100
        /*0782*/ 	.byte	0x08
	.zero		1


	//   ....[18]....
        /*0784*/ 	.word	0x000007d0
        /*0788*/ 	.word	0x000000ff
        /*078c*/ 	.word	0x000228b0
        /*0790*/ 	.short	0x0100
        /*0792*/ 	.byte	0x08
	.zero		1


	//   ....[19]....
        /*0794*/ 	.word	0x000007e0
        /*0798*/ 	.word	0x000000ff
        /*079c*/ 	.word	0x000228c0
        /*07a0*/ 	.short	0x0100
        /*07a2*/ 	.byte	0x08
	.zero		1


	//   ....[20]....
        /*07a4*/ 	.word	0x000007f0
        /*07a8*/ 	.word	0x000000ff
        /*07ac*/ 	.word	0x000228b8
        /*07b0*/ 	.short	0x0100
        /*07b2*/ 	.byte	0x08
	.zero		1


	//   ....[21]....
        /*07b4*/ 	.word	0x00000800
        /*07b8*/ 	.word	0x000000ff
        /*07bc*/ 	.word	0x000228c8
        /*07c0*/ 	.short	0x0100
        /*07c2*/ 	.byte	0x08
	.zero		1


	//   ....[22]....
        /*07c4*/ 	.word	0x00001860
        /*07c8*/ 	.word	0x000000ff
        /*07cc*/ 	.word	0x00022800
        /*07d0*/ 	.short	0x010a
        /*07d2*/ 	.byte	0x2f
	.zero		1


	//   ....[23]....
        /*07d4*/ 	.word	0x00001930
        /*07d8*/ 	.word	0x000000ff
        /*07dc*/ 	.word	0x00022830
        /*07e0*/ 	.short	0x010a
        /*07e2*/ 	.byte	0x16
	.zero		1


	//   ....[24]....
        /*07e4*/ 	.word	0x00001970
        /*07e8*/ 	.word	0x000000ff
        /*07ec*/ 	.word	0x00022830
        /*07f0*/ 	.short	0x010a
        /*07f2*/ 	.byte	0x16
	.zero		1


	//   ....[25]....
        /*07f4*/ 	.word	0x000022a0
        /*07f8*/ 	.word	0x000000ff
        /*07fc*/ 	.word	0x00000000
        /*0800*/ 	.short	0x0101
        /*0802*/ 	.byte	0x06
	.zero		1


	//   ....[26]....
        /*0804*/ 	.word	0x000037d0
        /*0808*/ 	.word	0x000000ff
        /*080c*/ 	.word	0x00022850
        /*0810*/ 	.short	0x010a
        /*0812*/ 	.byte	0x16
	.zero		1


	//   ....[27]....
        /*0814*/ 	.word	0x00003810
        /*0818*/ 	.word	0x000000ff
        /*081c*/ 	.word	0x00022850
        /*0820*/ 	.short	0x010a
        /*0822*/ 	.byte	0x16
	.zero		1


	//   ....[28]....
        /*0824*/ 	.word	0x00003bd0
        /*0828*/ 	.word	0x000000ff
        /*082c*/ 	.word	0x00000000
        /*0830*/ 	.short	0x0101
        /*0832*/ 	.byte	0x16
	.zero		1


	//   ....[29]....
        /*0834*/ 	.word	0x00003d50
        /*0838*/ 	.word	0x000000ff
        /*083c*/ 	.word	0x00022830
        /*0840*/ 	.short	0x010a
        /*0842*/ 	.byte	0x1a
	.zero		1


	//   ....[30]....
        /*0844*/ 	.word	0x00003d90
        /*0848*/ 	.word	0x000000ff
        /*084c*/ 	.word	0x00022830
        /*0850*/ 	.short	0x010a
        /*0852*/ 	.byte	0x1a
	.zero		1


	//   ....[31]....
        /*0854*/ 	.word	0x00004460
        /*0858*/ 	.word	0x000000ff
        /*085c*/ 	.word	0x00000000
        /*0860*/ 	.short	0x0101
        /*0862*/ 	.byte	0x06
	.zero		1


	//   ....[32]....
        /*0864*/ 	.word	0x000063b0
        /*0868*/ 	.word	0x000000ff
        /*086c*/ 	.word	0x00022850
        /*0870*/ 	.short	0x010a
        /*0872*/ 	.byte	0x1a
	.zero		1


	//   ....[33]....
        /*0874*/ 	.word	0x00006400
        /*0878*/ 	.word	0x000000ff
        /*087c*/ 	.word	0x00022850
        /*0880*/ 	.short	0x010a
        /*0882*/ 	.byte	0x1a
	.zero		1


	//   ....[34]....
        /*0884*/ 	.word	0x00006700
        /*0888*/ 	.word	0x000000ff
        /*088c*/ 	.word	0x00000000
        /*0890*/ 	.short	0x0101
        /*0892*/ 	.byte	0x1a
	.zero		1


	//   ....[35]....
        /*0894*/ 	.word	0x00006850
        /*0898*/ 	.word	0x000000ff
        /*089c*/ 	.word	0x00022830
        /*08a0*/ 	.short	0x010a
        /*08a2*/ 	.byte	0x19
	.zero		1


	//   ....[36]....
        /*08a4*/ 	.word	0x00006890
        /*08a8*/ 	.word	0x000000ff
        /*08ac*/ 	.word	0x00022830
        /*08b0*/ 	.short	0x010a
        /*08b2*/ 	.byte	0x19
	.zero		1


	//   ....[37]....
        /*08b4*/ 	.word	0x00006e00
        /*08b8*/ 	.word	0x000000ff
        /*08bc*/ 	.word	0x00000000
        /*08c0*/ 	.short	0x0101
        /*08c2*/ 	.byte	0x06
	.zero		1


	//   ....[38]....
        /*08c4*/ 	.word	0x00008730
        /*08c8*/ 	.word	0x000000ff
        /*08cc*/ 	.word	0x00022850
        /*08d0*/ 	.short	0x010a
        /*08d2*/ 	.byte	0x19
	.zero		1


	//   ....[39]....
        /*08d4*/ 	.word	0x00008780
        /*08d8*/ 	.word	0x000000ff
        /*08dc*/ 	.word	0x00022850
        /*08e0*/ 	.short	0x010a
        /*08e2*/ 	.byte	0x19
	.zero		1


	//   ....[40]....
        /*08e4*/ 	.word	0x00008a70
        /*08e8*/ 	.word	0x000000ff
        /*08ec*/ 	.word	0x00000000
        /*08f0*/ 	.short	0x0101
        /*08f2*/ 	.byte	0x19
	.zero		1


	//   ....[41]....
        /*08f4*/ 	.word	0x0000acf0
        /*08f8*/ 	.word	0x000000ff
        /*08fc*/ 	.word	0x00000000
        /*0900*/ 	.short	0x0101
        /*0902*/ 	.byte	0x05
	.zero		1


	//   ....[42]....
        /*0904*/ 	.word	0x0000d050
        /*0908*/ 	.word	0x00000016
        /*090c*/ 	.word	0x00022840
        /*0910*/ 	.short	0x010a
        /*0912*/ 	.byte	0x3f
	.zero		1


	//   ....[43]....
        /*0914*/ 	.word	0x0000d550
        /*0918*/ 	.word	0x00000016
        /*091c*/ 	.word	0x00022830
        /*0920*/ 	.short	0x0107
        /*0922*/ 	.byte	0x3f
	.zero		1


	//   ....[44]....
        /*0924*/ 	.word	0x0000d620
        /*0928*/ 	.word	0x00000016
        /*092c*/ 	.word	0x00022830
        /*0930*/ 	.short	0x0101
        /*0932*/ 	.byte	0x3f
	.zero		1


	//   ....[45]....
        /*0934*/ 	.word	0x0000deb0
        /*0938*/ 	.word	0x00000010
        /*093c*/ 	.word	0x00022800
        /*0940*/ 	.short	0x0107
        /*0942*/ 	.byte	0x3f
	.zero		1


	//   ....[46]....
        /*0944*/ 	.word	0x0000dfa0
        /*0948*/ 	.word	0x00000010
        /*094c*/ 	.word	0x00022800
        /*0950*/ 	.short	0x0101
        /*0952*/ 	.byte	0x3f
	.zero		1


	//   ....[47]....
        /*0954*/ 	.word	0x0000dfc0
        /*0958*/ 	.word	0x00000010
        /*095c*/ 	.word	0x00022820
        /*0960*/ 	.short	0x010a
        /*0962*/ 	.byte	0x3f
	.zero		1


	//   ....[48]....
        /*0964*/ 	.word	0x0000e050
        /*0968*/ 	.word	0x00000016
        /*096c*/ 	.word	0x00022860
        /*0970*/ 	.short	0x010a
        /*0972*/ 	.byte	0x3f
	.zero		1


	//   ....[49]....
        /*0974*/ 	.word	0x0000e740
        /*0978*/ 	.word	0x00000016
        /*097c*/ 	.word	0x00022850
        /*0980*/ 	.short	0x0107
        /*0982*/ 	.byte	0x3f
	.zero		1


	//   ....[50]....
        /*0984*/ 	.word	0x0000e810
        /*0988*/ 	.word	0x00000016
        /*098c*/ 	.word	0x00022850
        /*0990*/ 	.short	0x0101
        /*0992*/ 	.byte	0x3f
	.zero		1


	//   ....[51]....
        /*0994*/ 	.word	0x0000eb40
        /*0998*/ 	.word	0x0000000a
        /*099c*/ 	.word	0x00022840
        /*09a0*/ 	.short	0x010a
        /*09a2*/ 	.byte	0x3f
	.zero		1


	//   ....[52]....
        /*09a4*/ 	.word	0x0000ef10
        /*09a8*/ 	.word	0x0000000a
        /*09ac*/ 	.word	0x00022830
        /*09b0*/ 	.short	0x0107
        /*09b2*/ 	.byte	0x3f
	.zero		1


	//   ....[53]....
        /*09b4*/ 	.word	0x0000efd0
        /*09b8*/ 	.word	0x0000000a
        /*09bc*/ 	.word	0x00022830
        /*09c0*/ 	.short	0x0101
        /*09c2*/ 	.byte	0x3f
	.zero		1


	//   ....[54]....
        /*09c4*/ 	.word	0x0000f000
        /*09c8*/ 	.word	0x0000000a
        /*09cc*/ 	.word	0x00022860
        /*09d0*/ 	.short	0x010a
        /*09d2*/ 	.byte	0x3f
	.zero		1


	//   ....[55]....
        /*09d4*/ 	.word	0x0000f520
        /*09d8*/ 	.word	0x0000000a
        /*09dc*/ 	.word	0x00022850
        /*09e0*/ 	.short	0x0107
        /*09e2*/ 	.byte	0x3f
	.zero		1


	//   ....[56]....
        /*09e4*/ 	.word	0x0000f5e0
        /*09e8*/ 	.word	0x0000000a
        /*09ec*/ 	.word	0x00022850
        /*09f0*/ 	.short	0x0101
        /*09f2*/ 	.byte	0x3f
	.zero		1


	//   ....[57]....
        /*09f4*/ 	.word	0x0000f9c0
        /*09f8*/ 	.word	0x00000005
        /*09fc*/ 	.word	0x00022820
        /*0a00*/ 	.short	0x010a
        /*0a02*/ 	.byte	0x3f
	.zero		1


	//   ....[58]....
        /*0a04*/ 	.word	0x0000fb40
        /*0a08*/ 	.word	0x00000003
        /*0a0c*/ 	.word	0x00022840
        /*0a10*/ 	.short	0x010a
        /*0a12*/ 	.byte	0x3f
	.zero		1


	//   ....[59]....
        /*0a14*/ 	.word	0x0000fbe0
        /*0a18*/ 	.word	0x00000005
        /*0a1c*/ 	.word	0x00022840
        /*0a20*/ 	.short	0x010a
        /*0a22*/ 	.byte	0x3f
	.zero		1


	//   ....[60]....
        /*0a24*/ 	.word	0x0000fc20
        /*0a28*/ 	.word	0x00000003
        /*0a2c*/ 	.word	0x00022860
        /*0a30*/ 	.short	0x010a
        /*0a32*/ 	.byte	0x3f
	.zero		1


	//   ....[61]....
        /*0a34*/ 	.word	0x0000fc60
        /*0a38*/ 	.word	0x00000005
        /*0a3c*/ 	.word	0x00022860
        /*0a40*/ 	.short	0x010a
        /*0a42*/ 	.byte	0x3f
	.zero		1


	//   ....[62]....
        /*0a44*/ 	.word	0x0000fcd0
        /*0a48*/ 	.word	0x00000003
        /*0a4c*/ 	.word	0x00022800
        /*0a50*/ 	.short	0x010a
        /*0a52*/ 	.byte	0x3f
	.zero		1


	//   ....[63]....
        /*0a54*/ 	.word	0x0000fd30
        /*0a58*/ 	.word	0x00000003
        /*0a5c*/ 	.word	0x00022830
        /*0a60*/ 	.short	0x010a
        /*0a62*/ 	.byte	0x3f
	.zero		1


	//   ....[64]....
        /*0a64*/ 	.word	0x0000fd90
        /*0a68*/ 	.word	0x00000009
        /*0a6c*/ 	.word	0x00022850
        /*0a70*/ 	.short	0x010a
        /*0a72*/ 	.byte	0x3f
	.zero		1


	//   ....[65]....
        /*0a74*/ 	.word	0x0000fdf0
        /*0a78*/ 	.word	0x00000000
        /*0a7c*/ 	.word	0x00022830
        /*0a80*/ 	.short	0x010a
        /*0a82*/ 	.byte	0x3f
	.zero		1


	//   ....[66]....
        /*0a84*/ 	.word	0x0000fe50
        /*0a88*/ 	.word	0x0000000a
        /*0a8c*/ 	.word	0x00022850
        /*0a90*/ 	.short	0x010a
        /*0a92*/ 	.byte	0x3f
	.zero		1


	//   ....[67]....
        /*0a94*/ 	.word	0x0000feb0
        /*0a98*/ 	.word	0x00000000
        /*0a9c*/ 	.word	0x00022830
        /*0aa0*/ 	.short	0x010a
        /*0aa2*/ 	.byte	0x3f
	.zero		1


	//   ....[68]....
        /*0aa4*/ 	.word	0x0000ff10
        /*0aa8*/ 	.word	0x0000000a
        /*0aac*/ 	.word	0x00022850
        /*0ab0*/ 	.short	0x010a
        /*0ab2*/ 	.byte	0x3f
	.zero		1


	//   ....[69]....
        /*0ab4*/ 	.word	0x00010010
        /*0ab8*/ 	.word	0x00000016
        /*0abc*/ 	.word	0x00022840
        /*0ac0*/ 	.short	0x010a
        /*0ac2*/ 	.byte	0x3f
	.zero		1


	//   ....[70]....
        /*0ac4*/ 	.word	0x00010ff0
        /*0ac8*/ 	.word	0x00000010
        /*0acc*/ 	.word	0x00022820
        /*0ad0*/ 	.short	0x010a
        /*0ad2*/ 	.byte	0x3f
	.zero		1


	//   ....[71]....
        /*0ad4*/ 	.word	0x00011040
        /*0ad8*/ 	.word	0x00000016
        /*0adc*/ 	.word	0x00022860
        /*0ae0*/ 	.short	0x010a
        /*0ae2*/ 	.byte	0x3f
	.zero		1


	//   ....[72]....
        /*0ae4*/ 	.word	0x000119a0
        /*0ae8*/ 	.word	0x0000000a
        /*0aec*/ 	.word	0x00022840
        /*0af0*/ 	.short	0x010a
        /*0af2*/ 	.byte	0x3f
	.zero		1


	//   ....[73]....
        /*0af4*/ 	.word	0x00012030
        /*0af8*/ 	.word	0x0000000a
        /*0afc*/ 	.word	0x00022860
        /*0b00*/ 	.short	0x010a
        /*0b02*/ 	.byte	0x3f
	.zero		1


	//   ....[74]....
        /*0b04*/ 	.word	0x00012840
        /*0b08*/ 	.word	0x00000005
        /*0b0c*/ 	.word	0x00022820
        /*0b10*/ 	.short	0x010a
        /*0b12*/ 	.byte	0x3f
	.zero		1


	//   ....[75]....
        /*0b14*/ 	.word	0x000129e0
        /*0b18*/ 	.word	0x00000003
        /*0b1c*/ 	.word	0x00022840
        /*0b20*/ 	.short	0x010a
        /*0b22*/ 	.byte	0x3f
	.zero		1


	//   ....[76]....
        /*0b24*/ 	.word	0x00012a30
        /*0b28*/ 	.word	0x00000005
        /*0b2c*/ 	.word	0x00022840
        /*0b30*/ 	.short	0x010a
        /*0b32*/ 	.byte	0x3f
	.zero		1


	//   ....[77]....
        /*0b34*/ 	.word	0x00012a80
        /*0b38*/ 	.word	0x00000003
        /*0b3c*/ 	.word	0x00022860
        /*0b40*/ 	.short	0x010a
        /*0b42*/ 	.byte	0x3f
	.zero		1


	//----- nvinfo : EIATTR_NUM_MBARRIERS
	.align		4
.L_503:
        /*0b44*/ 	.byte	0x03, 0x38
        /*0b46*/ 	.short	0x0016


	//----- nvinfo : EIATTR_EXIT_INSTR_OFFSETS
	.align		4
        /*0b48*/ 	.byte	0x04, 0x1c
        /*0b4a*/ 	.short	(.L_505 - .L_504)


	//   ....[0]....
.L_504:
        /*0b4c*/ 	.word	0x00000970


	//   ....[1]....
        /*0b50*/ 	.word	0x0000be30


	//   ....[2]....
        /*0b54*/ 	.word	0x0000fcb0


	//----- nvinfo : EIATTR_MAX_THREADS
	.align		4
.L_505:
        /*0b58*/ 	.byte	0x04, 0x05
        /*0b5a*/ 	.short	(.L_507 - .L_506)
.L_506:
        /*0b5c*/ 	.word	0x00000180
        /*0b60*/ 	.word	0x00000001
        /*0b64*/ 	.word	0x00000001


	//----- nvinfo : EIATTR_CRS_STACK_SIZE
	.align		4
.L_507:
        /*0b68*/ 	.byte	0x04, 0x1e
        /*0b6a*/ 	.short	(.L_509 - .L_508)
.L_508:
        /*0b6c*/ 	.word	0x00000000


	//----- nvinfo : EIATTR_CBANK_PARAM_SIZE
	.align		4
.L_509:
        /*0b70*/ 	.byte	0x03, 0x19
        /*0b72*/ 	.short	0x0af0


	//----- nvinfo : EIATTR_PARAM_CBANK
	.align		4
        /*0b74*/ 	.byte	0x04, 0x0a
        /*0b76*/ 	.short	(.L_511 - .L_510)
	.align		4
.L_510:
        /*0b78*/ 	.word	index@(.nv.constant0._ZN7cutlass13device_kernelIN5flash11enable_sm90INS1_16FlashAttnFwdSm90INS1_25CollectiveMainloopFwdSm90ILi2EN4cute5tupleIJNS5_1CILi1EEES8_S8_EEENS6_IJNS7_ILi128EEENS7_ILi96EEENS7_ILi64EEEEEELi256ENS_6half_tEfNS_4arch4Sm90ELb1ELb0ELb1ELb0ELb1ELb0ELb0ELb1ELb0ELb1ELb0ELb0EEENS1_21CollectiveEpilogueFwdINS6_IJSA_NS7_ILi256EEESB_EEES9_SE_SG_Li256ELb0ELb1ELb0ELb0EEENS1_30DynamicPersistentTileSchedulerILi256ELi128ELb0ELb1ELb1EEEEEEEEEvNT_6ParamsE)
        /*0b7c*/ 	.short	0x0210
        /*0b7e*/ 	.short	0x0af0


	//----- nvinfo : EIATTR_SW_WAR
	.align		4
.L_511:
        /*0b80*/ 	.byte	0x04, 0x36
        /*0b82*/ 	.short	(.L_513 - .L_512)
.L_512:
        /*0b84*/ 	.word	0x00000008
.L_513:


//--------------------- .nv.info._ZN7cutlass13device_kernelIN5flash11enable_sm90INS1_16FlashAttnFwdSm90INS1_25CollectiveMainloopFwdSm90ILi2EN4cute5tupleIJNS5_1CILi1EEES8_S8_EEENS6_IJNS7_ILi128EEENS7_ILi96EEENS7_ILi64EEEEEELi256ENS_6half_tEfNS_4arch4Sm90ELb1ELb0ELb1ELb0ELb1ELb0ELb1ELb1ELb0ELb1ELb0ELb0EEENS1_21CollectiveEpilogueFwdINS6_IJSA_NS7_ILi256EEESB_EEES9_SE_SG_Li256ELb0ELb1ELb0ELb0EEENS1_30DynamicPersistentTileSchedulerILi256ELi128ELb0ELb1ELb1EEEEEEEEEvNT_6ParamsE --------------------------
	.section	.nv.info._ZN7cutlass13device_kernelIN5flash11enable_sm90INS1_16FlashAttnFwdSm90INS1_25CollectiveMainloopFwdSm90ILi2EN4cute5tupleIJNS5_1CILi1EEES8_S8_EEENS6_IJNS7_ILi128EEENS7_ILi96EEENS7_ILi64EEEEEELi256ENS_6half_tEfNS_4arch4Sm90ELb1ELb0ELb1ELb0ELb1ELb0ELb1ELb1ELb0ELb1ELb0ELb0EEENS1_21CollectiveEpilogueFwdINS6_IJSA_NS7_ILi256EEESB_EEES9_SE_SG_Li256ELb0ELb1ELb0ELb0EEENS1_30DynamicPersistentTileSchedulerILi256ELi128ELb0ELb1ELb1EEEEEEEEEvNT_6ParamsE,"",@"SHT_CUDA_INFO"
	.sectionflags	@""
	.align	4


	//----- nvinfo : EIATTR_CUDA_API_VERSION
	.align		4
        /*0000*/ 	.byte	0x04, 0x37
        /*0002*/ 	.short	(.L_515 - .L_514)
.L_514:
        /*0004*/ 	.word	0x00000082


	//----- nvinfo : EIATTR_KPARAM_INFO
	.align		4
.L_515:
        /*0008*/ 	.byte	0x04, 0x17
        /*000a*/ 	.short	(.L_517 - .L_516)
.L_516:
        /*000c*/ 	.word	0x00000000
        /*0010*/ 	.short	0x0000
        /*0012*/ 	.short	0x0070
        /*0014*/ 	.byte	0x00, 0xf0, 0x01, 0x2e


	//----- nvinfo : EIATTR_SPARSE_MMA_MASK
	.align		4
.L_517:
        /*0018*/ 	.byte	0x03, 0x50
        /*001a*/ 	.short	0x0000


	//----- nvinfo : EIATTR_MAXREG_COUNT
	.align		4
        /*001c*/ 	.byte	0x03, 0x1b
        /*001e*/ 	.short	0x00a8


	//----- nvinfo : EIATTR_NUM_BARRIERS
	.align		4
        /*0020*/ 	.byte	0x02, 0x4c
        /*0022*/ 	.byte	0x10
	.zero		1


	//----- nvinfo : EIATTR_EXTERNS
	.align		4
        /*0024*/ 	.byte	0x04, 0x0f
        /*0026*/ 	.short	(.L_519 - .L_518)


	//   ....[0]....
	.align		4
.L_518:
        /*0028*/ 	.word	index@(__assertfail)


	//----- nvinfo : EIATTR_ANNOTATIONS
	.align		4
.L_519:
        /*002c*/ 	.byte	0x04, 0x55
        /*002e*/ 	.short	(.L_521 - .L_520)


	//   ....[0]....
.L_520:
        /*0030*/ 	.word	0x00000001
        /*0034*/ 	.byte	0xc0, 0x08, 0x00, 0x00, 0x01, 0x00, 0x00, 0x00, 0xc0, 0x09, 0x00, 0x00, 0x01, 0x00, 0x00, 0x00
        /*0044*/ 	.byte	0x50, 0xd5, 0x00, 0x00, 0x01, 0x00, 0x00, 0x00, 0xf0, 0xd5, 0x00, 0x00, 0x01, 0x00, 0x00, 0x00
        /*0054*/ 	.byte	0xe0, 0xd9, 0x00, 0x00, 0x01, 0x00, 0x00, 0x00, 0x10, 0xda, 0x00, 0x00, 0x01, 0x00, 0x00, 0x00
        /*0064*/ 	.byte	0x90, 0xe8, 0x00, 0x00, 0x01, 0x00, 0x00, 0x00, 0x50, 0x04, 0x01, 0x00, 0x01, 0x00, 0x00, 0x00
        /*0074*/ 	.byte	0x70, 0x04, 0x01, 0x00, 0x01, 0x00, 0x00, 0x00, 0xa0, 0x05, 0x01, 0x00, 0x01, 0x00, 0x00, 0x00
        /*0084*/ 	.byte	0x10, 0x07, 0x01, 0x00, 0x01, 0x00, 0x00, 0x00, 0x10, 0x1e, 0x01, 0x00, 0x01, 0x00, 0x00, 0x00
        /*0094*/ 	.byte	0xb0, 0x1f, 0x01, 0x00, 0x01, 0x00, 0x00, 0x00, 0x90, 0x43, 0x01, 0x00


	//----- nvinfo : EIATTR_MERCURY_ISA_VERSION
	.align		4
.L_521:
        /*00a0*/ 	.byte	0x03, 0x5f
        /*00a2*/ 	.short	0x0101


	//----- nvinfo : EIATTR_INT_WARP_WIDE_INSTR_OFFSETS
	.align		4
        /*00a4*/ 	.byte	0x04, 0x31
        /*00a6*/ 	.short	(.L_523 - .L_522)


	//   ....[0]....
.L_522:
        /*00a8*/ 	.word	0x000000c0


	//   ....[1]....
        /*00ac*/ 	.word	0x000000d0


	//   ....[2]....
        /*00b0*/ 	.word	0x000000e0


	//   ....[3]....
        /*00b4*/ 	.word	0x00000180


	//   ....[4]....
        /*00b8*/ 	.word	0x0000dfd0


	//   ....[5]....
        /*00bc*/ 	.word	0x0000e060


	//   ....[6]....
        /*00c0*/ 	.word	0x00011ba0


	//   ....[7]....
        /*00c4*/ 	.word	0x00011c30


	//----- nvinfo : EIATTR_COOP_GROUP_MASK_REGIDS
	.align		4
.L_523:
        /*00c8*/ 	.byte	0x04, 0x29
        /*00ca*/ 	.short	(.L_525 - .L_524)


	//   ....[0]....
.L_524:
        /*00cc*/ 	.word	0xffffffff


	//   ....[1]....
        /*00d0*/ 	.word	0xffffffff


	//   ....[2]....
        /*00d4*/ 	.word	0xffffffff


	//   ....[3]....
        /*00d8*/ 	.word	0xffffffff


	//   ....[4]....
        /*00dc*/ 	.word	0xffffffff


	//   ....[5]....
        /*00e0*/ 	.word	0xffffffff


	//   ....[6]....
        /*00e4*/ 	.word	0xffffffff


	//   ....[7]....
        /*00e8*/ 	.word	0xffffffff


	//   ....[8]....
        /*00ec*/ 	.word	0xffffffff


	//   ....[9]....
        /*00f0*/ 	.word	0xffffffff


	//   ....[10]....
        /*00f4*/ 	.word	0xffffffff


	//   ....[11]....
        /*00f8*/ 	.word	0xffffffff


	//   ....[12]....
        /*00fc*/ 	.word	0xffffffff


	//   ....[13]....
        /*0100*/ 	.word	0xffffffff


	//   ....[14]....
        /*0104*/ 	.word	0xffffffff


	//   ....[15]....
        /*0108*/ 	.word	0xffffffff


	//   ....[16]....
        /*010c*/ 	.word	0xffffffff


	//   ....[17]....
        /*0110*/ 	.word	0xffffffff


	//   ....[18]....
        /*0114*/ 	.word	0xffffffff


	//   ....[19]....
        /*0118*/ 	.word	0xffffffff


	//   ....[20]....
        /*011c*/ 	.word	0xffffffff


	//   ....[21]....
        /*0120*/ 	.word	0xffffffff


	//   ....[22]....
        /*0124*/ 	.word	0xffffffff


	//   ....[23]....
        /*0128*/ 	.word	0xffffffff


	//   ....[24]....
        /*012c*/ 	.word	0xffffffff


	//   ....[25]....
        /*0130*/ 	.word	0xffffffff


	//   ....[26]....
        /*0134*/ 	.word	0xffffffff


	//   ....[27]....
        /*0138*/ 	.word	0xffffffff


	//   ....[28]....
        /*013c*/ 	.word	0xffffffff


	//   ....[29]....
        /*0140*/ 	.word	0xffffffff


	//   ....[30]....
        /*0144*/ 	.word	0xffffffff


	//   ....[31]....
        /*0148*/ 	.word	0xffffffff


	//   ....[32]....
        /*014c*/ 	.word	0xffffffff


	//   ....[33]....
        /*0150*/ 	.word	0xffffffff


	//   ....[34]....
        /*0154*/ 	.word	0xffffffff


	//   ....[35]....
        /*0158*/ 	.word	0xffffffff


	//   ....[36]....
        /*015c*/ 	.word	0xffffffff


	//   ....[37]....
        /*0160*/ 	.word	0xffffffff


	//   ....[38]....
        /*0164*/ 	.word	0xffffffff


	//   ....[39]....
        /*0168*/ 	.word	0xffffffff


	//   ....[40]....
        /*016c*/ 	.word	0xffffffff


	//   ....[41]....
        /*0170*/ 	.word	0xffffffff


	//   ....[42]....
        /*0174*/ 	.word	0xffffffff


	//   ....[43]....
        /*0178*/ 	.word	0xffffffff


	//   ....[44]....
        /*017c*/ 	.word	0xffffffff


	//   ....[45]....
        /*0180*/ 	.word	0xffffffff


	//   ....[46]....
        /*0184*/ 	.word	0xffffffff


	//   ....[47]....
        /*0188*/ 	.word	0xffffffff


	//   ....[48]....
        /*018c*/ 	.word	0xffffffff


	//   ....[49]....
        /*0190*/ 	.word	0xffffffff


	//   ....[50]....
        /*0194*/ 	.word	0xffffffff


	//   ....[51]....
        /*0198*/ 	.word	0xffffffff


	//   ....[52]....
        /*019c*/ 	.word	0xffffffff


	//   ....[53]....
        /*01a0*/ 	.word	0xffffffff


	//   ....[54]....
        /*01a4*/ 	.word	0xffffffff


	//   ....[55]....
        /*01a8*/ 	.word	0xffffffff


	//   ....[56]....
        /*01ac*/ 	.word	0xffffffff


	//   ....[57]....
        /*01b0*/ 	.word	0xffffffff


	//   ....[58]....
        /*01b4*/ 	.word	0xffffffff


	//   ....[59]....
        /*01b8*/ 	.word	0xffffffff


	//   ....[60]....
        /*01bc*/ 	.word	0xffffffff


	//   ....[61]....
        /*01c0*/ 	.word	0xffffffff


	//   ....[62]....
        /*01c4*/ 	.word	0xffffffff


	//   ....[63]....
        /*01c8*/ 	.word	0xffffffff


	//   ....[64]....
        /*01cc*/ 	.word	0xffffffff


	//   ....[65]....
        /*01d0*/ 	.word	0xffffffff


	//   ....[66]....
        /*01d4*/ 	.word	0xffffffff


	//   ....[67]....
        /*01d8*/ 	.word	0xffffffff


	//   ....[68]....
        /*01dc*/ 	.word	0xffffffff


	//   ....[69]....
        /*01e0*/ 	.word	0xffffffff


	//   ....[70]....
        /*01e4*/ 	.word	0xffffffff


	//   ....[71]....
        /*01e8*/ 	.word	0xffffffff


	//   ....[72]....
        /*01ec*/ 	.word	0xffffffff


	//   ....[73]....
        /*01f0*/ 	.word	0xffffffff


	//   ....[74]....
        /*01f4*/ 	.word	0xffffffff


	//   ....[75]....
        /*01f8*/ 	.word	0xffffffff


	//   ....[76]....
        /*01fc*/ 	.word	0xffffffff


	//   ....[77]....
        /*0200*/ 	.word	0xffffffff


	//   ....[78]....
        /*0204*/ 	.word	0xffffffff


	//   ....[79]....
        /*0208*/ 	.word	0xffffffff


	//   ....[80]....
        /*020c*/ 	.word	0xffffffff


	//   ....[81]....
        /*0210*/ 	.word	0xffffffff


	//   ....[82]....
        /*0214*/ 	.word	0xffffffff


	//   ....[83]....
        /*0218*/ 	.word	0xffffffff


	//   ....[84]....
        /*021c*/ 	.word	0xffffffff


	//   ....[85]....
        /*0220*/ 	.word	0xffffffff


	//   ....[86]....
        /*0224*/ 	.word	0xffffffff


	//   ....[87]....
        /*0228*/ 	.word	0xffffffff


	//   ....[88]....
        /*022c*/ 	.word	0xffffffff


	//   ....[89]....
        /*0230*/ 	.word	0xffffffff


	//   ....[90]....
        /*0234*/ 	.word	0xffffffff


	//   ....[91]....
        /*0238*/ 	.word	0xffffffff


	//   ....[92]....
        /*023c*/ 	.word	0xffffffff


	//   ....[93]....
        /*0240*/ 	.word	0xffffffff


	//   ....[94]....
        /*0244*/ 	.word	0xffffffff


	//   ....[95]....
        /*0248*/ 	.word	0xffffffff


	//   ....[96]....
        /*024c*/ 	.word	0xffffffff


	//   ....[97]....
        /*0250*/ 	.word	0xffffffff


	//   ....[98]....
        /*0254*/ 	.word	0xffffffff


	//   ....[99]....
        /*0258*/ 	.word	0xffffffff


	//   ....[100]....
        /*025c*/ 	.word	0xffffffff


	//   ....[101]....
        /*0260*/ 	.word	0xffffffff


	//   ....[102]....
        /*0264*/ 	.word	0xffffffff


	//   ....[103]....
        /*0268*/ 	.word	0xffffffff


	//   ....[104]....
        /*026c*/ 	.word	0xffffffff


	//   ....[105]....
        /*0270*/ 	.word	0xffffffff


	//   ....[106]....
        /*0274*/ 	.word	0xffffffff


	//   ....[107]....
        /*0278*/ 	.word	0xffffffff


	//   ....[108]....
        /*027c*/ 	.word	0xffffffff


	//   ....[109]....
        /*0280*/ 	.word	0xffffffff


	//   ....[110]....
        /*0284*/ 	.word	0xffffffff


	//   ....[111]....
        /*0288*/ 	.word	0xffffffff


	//   ....[112]....
        /*028c*/ 	.word	0xffffffff


	//   ....[113]....
        /*0290*/ 	.word	0xffffffff


	//   ....[114]....
        /*0294*/ 	.word	0xffffffff


	//   ....[115]....
        /*0298*/ 	.word	0xffffffff


	//   ....[116]....
        /*029c*/ 	.word	0xffffffff


	//   ....[117]....
        /*02a0*/ 	.word	0xffffffff


	//   ....[118]....
        /*02a4*/ 	.word	0xffffffff


	//   ....[119]....
        /*02a8*/ 	.word	0xffffffff


	//   ....[120]....
        /*02ac*/ 	.word	0xffffffff


	//   ....[121]....
        /*02b0*/ 	.word	0xffffffff


	//   ....[122]....
        /*02b4*/ 	.word	0xffffffff


	//   ....[123]....
        /*02b8*/ 	.word	0xffffffff


	//   ....[124]....
        /*02bc*/ 	.word	0xffffffff


	//   ....[125]....
        /*02c0*/ 	.word	0xffffffff


	//   ....[126]....
        /*02c4*/ 	.word	0xffffffff


	//   ....[127]....
        /*02c8*/ 	.word	0xffffffff


	//   ....[128]....
        /*02cc*/ 	.word	0xffffffff


	//   ....[129]....
        /*02d0*/ 	.word	0xffffffff


	//   ....[130]....
        /*02d4*/ 	.word	0x0500000f


	//   ....[131]....
        /*02d8*/ 	.word	0x0500000f


	//   ....[132]....
        /*02dc*/ 	.word	0x0500000f


	//   ....[133]....
        /*02e0*/ 	.word	0x0500000f


	//   ....[134]....
        /*02e4*/ 	.word	0x0500000f


	//   ....[135]....
        /*02e8*/ 	.word	0x0500000f


	//   ....[136]....
        /*02ec*/ 	.word	0x0500000f


	//   ....[137]....
        /*02f0*/ 	.word	0x0500000f


	//   ....[138]....
        /*02f4*/ 	.word	0x0500000f


	//   ....[139]....
        /*02f8*/ 	.word	0x0500000f


	//   ....[140]....
        /*02fc*/ 	.word	0x0500000f


	//   ....[141]....
        /*0300*/ 	.word	0x0500000f


	//   ....[142]....
        /*0304*/ 	.word	0x0500000f


	//   ....[143]....
        /*0308*/ 	.word	0x0500000f


	//   ....[144]....
        /*030c*/ 	.word	0x0500000f


	//   ....[145]....
        /*0310*/ 	.word	0x0500000f


	//   ....[146]....
        /*0314*/ 	.word	0x0500000f


	//   ....[147]....
        /*0318*/ 	.word	0x0500000f


	//   ....[148]....
        /*031c*/ 	.word	0x0500000f


	//   ....[149]....
        /*0320*/ 	.word	0x0500000f


	//   ....[150]....
        /*0324*/ 	.word	0x0500000f


	//   ....[151]....
        /*0328*/ 	.word	0x0500000f


	//   ....[152]....
        /*032c*/ 	.word	0x0500000f


	//   ....[153]....
        /*0330*/ 	.word	0x0500000f


	//   ....[154]....
        /*0334*/ 	.word	0x0500000f


	//   ....[155]....
        /*0338*/ 	.word	0x0500000f


	//   ....[156]....
        /*033c*/ 	.word	0x0500000f


	//   ....[157]....
        /*0340*/ 	.word	0x0500000f


	//   ....[158]....
        /*0344*/ 	.word	0x0500000f


	//   ....[159]....
        /*0348*/ 	.word	0x0500000f


	//   ....[160]....
        /*034c*/ 	.word	0x0500000f


	//   ....[161]....
        /*0350*/ 	.word	0x0500000f


	//   ....[162]....
        /*0354*/ 	.word	0x0500000f


	//   ....[163]....
        /*0358*/ 	.word	0x0500000f


	//   ....[164]....
        /*035c*/ 	.word	0x0500000f


	//   ....[165]....
        /*0360*/ 	.word	0x0500000f


	//   ....[166]....
        /*0364*/ 	.word	0x0500000f


	//   ....[167]....
        /*0368*/ 	.word	0x0500000f


	//   ....[168]....
        /*036c*/ 	.word	0x0500000f


	//   ....[169]....
        /*0370*/ 	.word	0x0500000f


	//   ....[170]....
        /*0374*/ 	.word	0x0500000f


	//   ....[171]....
        /*0378*/ 	.word	0x0500000f


	//   ....[172]....
        /*037c*/ 	.word	0x0500000f


	//   ....[173]....
        /*0380*/ 	.word	0x0500000f


	//   ....[174]....
        /*0384*/ 	.word	0x0500000f


	//   ....[175]....
        /*0388*/ 	.word	0x0500000f


	//   ....[176]....
        /*038c*/ 	.word	0x0500000f


	//   ....[177]....
        /*0390*/ 	.word	0x0500000f


	//   ....[178]....
        /*0394*/ 	.word	0x0500000f


	//   ....[179]....
        /*0398*/ 	.word	0x0500000f


	//   ....[180]....
        /*039c*/ 	.word	0x0500000f


	//   ....[181]....
        /*03a0*/ 	.word	0x0500000f


	//   ....[182]....
        /*03a4*/ 	.word	0x0500000f


	//   ....[183]....
        /*03a8*/ 	.word	0x0500000f


	//   ....[184]....
        /*03ac*/ 	.word	0x0500000f


	//   ....[185]....
        /*03b0*/ 	.word	0x0500000f


	//   ....[186]....
        /*03b4*/ 	.word	0x0500000f


	//   ....[187]....
        /*03b8*/ 	.word	0x0500000f


	//   ....[188]....
        /*03bc*/ 	.word	0x0500000f


	//   ....[189]....
        /*03c0*/ 	.word	0x0500000f


	//   ....[190]....
        /*03c4*/ 	.word	0x0500000f


	//   ....[191]....
        /*03c8*/ 	.word	0x0500000f


	//   ....[192]....
        /*03cc*/ 	.word	0x0500000f


	//   ....[193]....
        /*03d0*/ 	.word	0x0500000f


	//   ....[194]....
        /*03d4*/ 	.word	0x0500000f


	//   ....[195]....
        /*03d8*/ 	.word	0x0500000f


	//   ....[196]....
        /*03dc*/ 	.word	0x0500000f


	//   ....[197]....
        /*03e0*/ 	.word	0x0500000f


	//   ....[198]....
        /*03e4*/ 	.word	0x0500000f


	//   ....[199]....
        /*03e8*/ 	.word	0x0500000f


	//   ....[200]....
        /*03ec*/ 	.word	0x0500000f


	//   ....[201]....
        /*03f0*/ 	.word	0x0500000f


	//   ....[202]....
        /*03f4*/ 	.word	0x0500000f


	//   ....[203]....
        /*03f8*/ 	.word	0x0500000f


	//   ....[204]....
        /*03fc*/ 	.word	0x0500000f


	//   ....[205]....
        /*0400*/ 	.word	0x0500000f


	//   ....[206]....
        /*0404*/ 	.word	0x0500000f


	//   ....[207]....
        /*0408*/ 	.word	0x0500000f


	//   ....[208]....
        /*040c*/ 	.word	0x0500000f


	//   ....[209]....
        /*0410*/ 	.word	0x0500000f


	//   ....[210]....
        /*0414*/ 	.word	0x0500000f


	//   ....[211]....
        /*0418*/ 	.word	0x0500000f


	//   ....[212]....
        /*041c*/ 	.word	0x0500000f


	//----- nvinfo : EIATTR_COOP_GROUP_INSTR_OFFSETS
	.align		4
.L_525:
        /*0420*/ 	.byte	0x04, 0x28
        /*0422*/ 	.short	(.L_527 - .L_526)


	//   ....[0]....
.L_526:
        /*0424*/ 	.word	0x00000080


	//   ....[1]....
        /*0428*/ 	.word	0x00000090


	//   ....[2]....
        /*042c*/ 	.word	0x000002f0


	//   ....[3]....
        /*0430*/ 	.word	0x00000450


	//   ....[4]....
        /*0434*/ 	.word	0x00000570


	//   ....[5]....
        /*0438*/ 	.word	0x000006d0


	//   ....[6]....
        /*043c*/ 	.word	0x00001670


	//   ....[7]....
        /*0440*/ 	.word	0x00002a60


	//   ....[8]....
        /*0444*/ 	.word	0x00002aa0


	//   ....[9]....
        /*0448*/ 	.word	0x00003690


	//   ....[10]....
        /*044c*/ 	.word	0x00003770


	//   ....[11]....
        /*0450*/ 	.word	0x000037a0


	//   ....[12]....
        /*0454*/ 	.word	0x00003800


	//   ....[13]....
        /*0458*/ 	.word	0x000052e0


	//   ....[14]....
        /*045c*/ 	.word	0x00005320


	//   ....[15]....
        /*0460*/ 	.word	0x00005fe0


	//   ....[16]....
        /*0464*/ 	.word	0x00006060


	//   ....[17]....
        /*0468*/ 	.word	0x00006080


	//   ....[18]....
        /*046c*/ 	.word	0x000060a0


	//   ....[19]....
        /*0470*/ 	.word	0x000089e0


	//   ....[20]....
        /*0474*/ 	.word	0x00008a80


	//   ....[21]....
        /*0478*/ 	.word	0x00008ab0


	//   ....[22]....
        /*047c*/ 	.word	0x00008be0


	//   ....[23]....
        /*0480*/ 	.word	0x0000a060


	//   ....[24]....
        /*0484*/ 	.word	0x0000a0e0


	//   ....[25]....
        /*0488*/ 	.word	0x0000a150


	//   ....[26]....
        /*048c*/ 	.word	0x0000a170


	//   ....[27]....
        /*0490*/ 	.word	0x0000bc90


	//   ....[28]....
        /*0494*/ 	.word	0x0000bcc0


	//   ....[29]....
        /*0498*/ 	.word	0x0000bcf0


	//   ....[30]....
        /*049c*/ 	.word	0x0000bd50


	//   ....[31]....
        /*04a0*/ 	.word	0x0000c2d0


	//   ....[32]....
        /*04a4*/ 	.word	0x0000c310


	//   ....[33]....
        /*04a8*/ 	.word	0x0000c460


	//   ....[34]....
        /*04ac*/ 	.word	0x0000c480


	//   ....[35]....
        /*04b0*/ 	.word	0x0000c5c0


	//   ....[36]....
        /*04b4*/ 	.word	0x0000c5e0


	//   ....[37]....
        /*04b8*/ 	.word	0x0000c730


	//   ....[38]....
        /*04bc*/ 	.word	0x0000c750


	//   ....[39]....
        /*04c0*/ 	.word	0x0000cf20


	//   ....[40]....
        /*04c4*/ 	.word	0x0000cf40


	//   ....[41]....
        /*04c8*/ 	.word	0x0000d080


	//   ....[42]....
        /*04cc*/ 	.word	0x0000d0a0


	//   ....[43]....
        /*04d0*/ 	.word	0x0000d1e0


	//   ....[44]....
        /*04d4*/ 	.word	0x0000d200


	//   ....[45]....
        /*04d8*/ 	.word	0x0000d350


	//   ....[46]....
        /*04dc*/ 	.word	0x0000d370


	//   ....[47]....
        /*04e0*/ 	.word	0x0000d580


	//   ....[48]....
        /*04e4*/ 	.word	0x0000ea30


	//   ....[49]....
        /*04e8*/ 	.word	0x0000ea50


	//   ....[50]....
        /*04ec*/ 	.word	0x0000ea60


	//   ....[51]....
        /*04f0*/ 	.word	0x0000eaa0


	//   ....[52]....
        /*04f4*/ 	.word	0x0000eaf0


	//   ....[53]....
        /*04f8*/ 	.word	0x0000eb10


	//   ....[54]....
        /*04fc*/ 	.word	0x0000eb60


	//   ....[55]....
        /*0500*/ 	.word	0x0000eb80


	//   ....[56]....
        /*0504*/ 	.word	0x0000ebd0


	//   ....[57]....
        /*0508*/ 	.word	0x0000ebf0


	//   ....[58]....
        /*050c*/ 	.word	0x0000ec20


	//   ....[59]....
        /*0510*/ 	.word	0x0000ec50


	//   ....[60]....
        /*0514*/ 	.word	0x0000f2b0


	//   ....[61]....
        /*0518*/ 	.word	0x0000f2d0


	//   ....[62]....
        /*051c*/ 	.word	0x0000f310


	//   ....[63]....
        /*0520*/ 	.word	0x0000f320


	//   ....[64]....
        /*0524*/ 	.word	0x0000f340


	//   ....[65]....
        /*0528*/ 	.word	0x0000f360


	//   ....[66]....
        /*052c*/ 	.word	0x0000f380


	//   ....[67]....
        /*0530*/ 	.word	0x0000f3a0


	//   ....[68]....
        /*0534*/ 	.word	0x0000f3d0


	//   ....[69]....
        /*0538*/ 	.word	0x0000f400


	//   ....[70]....
        /*053c*/ 	.word	0x0000f440


	//   ....[71]....
        /*0540*/ 	.word	0x0000f4a0


	//   ....[72]....
        /*0544*/ 	.word	0x0000f5c0


	//   ....[73]....
        /*0548*/ 	.word	0x0000f650


	//   ....[74]....
        /*054c*/ 	.word	0x0000f660


	//   ....[75]....
        /*0550*/ 	.word	0x0000f770


	//   ....[76]....
        /*0554*/ 	.word	0x0000fdf0


	//   ....[77]....
        /*0558*/ 	.word	0x0000fe20


	//   ....[78]....
        /*055c*/ 	.word	0x0000fe30


	//   ....[79]....
        /*0560*/ 	.word	0x0000fe70


	//   ....[80]....
        /*0564*/ 	.word	0x0000ff20


	//   ....[81]....
        /*0568*/ 	.word	0x0000ff40


	//   ....[82]....
        /*056c*/ 	.word	0x00010010


	//   ....[83]....
        /*0570*/ 	.word	0x00010030


	//   ....[84]....
        /*0574*/ 	.word	0x000100c0


	//   ....[85]....
        /*0578*/ 	.word	0x000100e0


	//   ....[86]....
        /*057c*/ 	.word	0x00010170


	//   ....[87]....
        /*0580*/ 	.word	0x00010190


	//   ....[88]....
        /*0584*/ 	.word	0x00010220


	//   ....[89]....
        /*0588*/ 	.word	0x00010240


	//   ....[90]....
        /*058c*/ 	.word	0x000102d0


	//   ....[91]....
        /*0590*/ 	.word	0x00010320


	//   ....[92]....
        /*0594*/ 	.word	0x00010750


	//   ....[93]....
        /*0598*/ 	.word	0x000107a0


	//   ....[94]....
        /*059c*/ 	.word	0x000107c0


	//   ....[95]....
        /*05a0*/ 	.word	0x00010880


	//   ....[96]....
        /*05a4*/ 	.word	0x000108a0


	//   ....[97]....
        /*05a8*/ 	.word	0x00010950


	//   ....[98]....
        /*05ac*/ 	.word	0x00010960


	//   ....[99]....
        /*05b0*/ 	.word	0x00010990


	//   ....[100]....
        /*05b4*/ 	.word	0x00010a20


	//   ....[101]....
        /*05b8*/ 	.word	0x00010ac0


	//   ....[102]....
        /*05bc*/ 	.word	0x00010ae0


	//   ....[103]....
        /*05c0*/ 	.word	0x00010af0


	//   ....[104]....
        /*05c4*/ 	.word	0x000111f0


	//   ....[105]....
        /*05c8*/ 	.word	0x00011210


	//   ....[106]....
        /*05cc*/ 	.word	0x00011220


	//   ....[107]....
        /*05d0*/ 	.word	0x00011230


	//   ....[108]....
        /*05d4*/ 	.word	0x00011250


	//   ....[109]....
        /*05d8*/ 	.word	0x000112b0


	//   ....[110]....
        /*05dc*/ 	.word	0x000112d0


	//   ....[111]....
        /*05e0*/ 	.word	0x000112e0


	//   ....[112]....
        /*05e4*/ 	.word	0x00011320


	//   ....[113]....
        /*05e8*/ 	.word	0x00011350


	//   ....[114]....
        /*05ec*/ 	.word	0x00011360


	//   ....[115]....
        /*05f0*/ 	.word	0x00011380


	//   ....[116]....
        /*05f4*/ 	.word	0x000116d0


	//   ....[117]....
        /*05f8*/ 	.word	0x000116f0


	//   ....[118]....
        /*05fc*/ 	.word	0x00011700


	//   ....[119]....
        /*0600*/ 	.word	0x00011710


	//   ....[120]....
        /*0604*/ 	.word	0x00011720


	//   ....[121]....
        /*0608*/ 	.word	0x00011740


	//   ....[122]....
        /*060c*/ 	.word	0x000117b0


	//   ....[123]....
        /*0610*/ 	.word	0x000117d0


	//   ....[124]....
        /*0614*/ 	.word	0x00011830


	//   ....[125]....
        /*0618*/ 	.word	0x00011840


	//   ....[126]....
        /*061c*/ 	.word	0x000118b0


	//   ....[127]....
        /*0620*/ 	.word	0x00011920


	//   ....[128]....
        /*0624*/ 	.word	0x00011d50


	//   ....[129]....
        /*0628*/ 	.word	0x00011f30


	//   ....[130]....
        /*062c*/ 	.word	0x00012550


	//   ....[131]....
        /*0630*/ 	.word	0x00012630


	//   ....[132]....
        /*0634*/ 	.word	0x000126d0


	//   ....[133]....
        /*0638*/ 	.word	0x00012750


	//   ....[134]....
        /*063c*/ 	.word	0x00012800


	//   ....[135]....
        /*0640*/ 	.word	0x00012860


	//   ....[136]....
        /*0644*/ 	.word	0x00012920


	//   ....[137]....
        /*0648*/ 	.word	0x00012980


	//   ....[138]....
        /*064c*/ 	.word	0x00012a40


	//   ....[139]....
        /*0650*/ 	.word	0x00012aa0


	//   ....[140]....
        /*0654*/ 	.word	0x00012b60


	//   ....[141]....
        /*0658*/ 	.word	0x00012bc0


	//   ....[142]....
        /*065c*/ 	.word	0x00012c60


	//   ....[143]....
        /*0660*/ 	.word	0x00012d10


	//   ....[144]....
        /*0664*/ 	.word	0x00012dc0


	//   ....[145]....
        /*0668*/ 	.word	0x00012e50


	//   ....[146]....
        /*066c*/ 	.word	0x00012f20


	//   ....[147]....
        /*0670*/ 	.word	0x00013040


	//   ....[148]....
        /*0674*/ 	.word	0x000130b0


	//   ....[149]....
        /*0678*/ 	.word	0x00013110


	//   ....[150]....
        /*067c*/ 	.word	0x000131f0


	//   ....[151]....
        /*0680*/ 	.word	0x00013270


	//   ....[152]....
        /*0684*/ 	.word	0x00013370


	//   ....[153]....
        /*0688*/ 	.word	0x00013470


	//   ....[154]....
        /*068c*/ 	.word	0x000134e0


	//   ....[155]....
        /*0690*/ 	.word	0x00013540


	//   ....[156]....
        /*0694*/ 	.word	0x00013610


	//   ....[157]....
        /*0698*/ 	.word	0x00013730


	//   ....[158]....
        /*069c*/ 	.word	0x00013780


	//   ....[159]....
        /*06a0*/ 	.word	0x00013810


	//   ....[160]....
        /*06a4*/ 	.word	0x000138b0


	//   ....[161]....
        /*06a8*/ 	.word	0x00013930


	//   ....[162]....
        /*06ac*/ 	.word	0x00013a00


	//   ....[163]....
        /*06b0*/ 	.word	0x00013b10


	//   ....[164]....
        /*06b4*/ 	.word	0x00013b60


	//   ....[165]....
        /*06b8*/ 	.word	0x00013bd0


	//   ....[166]....
        /*06bc*/ 	.word	0x00013cc0


	//   ....[167]....
        /*06c0*/ 	.word	0x00013dd0


	//   ....[168]....
        /*06c4*/ 	.word	0x00013e20


	//   ....[169]....
        /*06c8*/ 	.word	0x00013ea0


	//   ....[170]....
        /*06cc*/ 	.word	0x00013f80


	//   ....[171]....
        /*06d0*/ 	.word	0x00014090


	//   ....[172]....
        /*06d4*/ 	.word	0x000140e0


	//   ....[173]....
        /*06d8*/ 	.word	0x00014150


	//   ....[174]....
        /*06dc*/ 	.word	0x00014230


	//   ....[175]....
        /*06e0*/ 	.word	0x00014360


	//   ....[176]....
        /*06e4*/ 	.word	0x00014430


	//   ....[177]....
        /*06e8*/ 	.word	0x000144c0


	//   ....[178]....
        /*06ec*/ 	.word	0x000145f0


	//   ....[179]....
        /*06f0*/ 	.word	0x00014650


	//   ....[180]....
        /*06f4*/ 	.word	0x00014760


	//   ....[181]....
        /*06f8*/ 	.word	0x000147c0


	//   ....[182]....
        /*06fc*/ 	.word	0x000148d0


	//   ....[183]....
        /*0700*/ 	.word	0x00014930


	//   ....[184]....
        /*0704*/ 	.word	0x00014a40


	//   ....[185]....
        /*0708*/ 	.word	0x00014aa0


	//   ....[186]....
        /*070c*/ 	.word	0x00014b60


	//   ....[187]....
        /*0710*/ 	.word	0x00014cc0


	//   ....[188]....
        /*0714*/ 	.word	0x00014d60


	//   ....[189]....
        /*0718*/ 	.word	0x00014dc0


	//   ....[190]....
        /*071c*/ 	.word	0x00014e60


	//   ....[191]....
        /*0720*/ 	.word	0x00014ec0


	//   ....[192]....
        /*0724*/ 	.word	0x00014f70


	//   ....[193]....
        /*0728*/ 	.word	0x00014fd0


	//   ....[194]....
        /*072c*/ 	.word	0x00015070


	//   ....[195]....
        /*0730*/ 	.word	0x000150d0


	//   ....[196]....
        /*0734*/ 	.word	0x00015170


	//   ....[197]....
        /*0738*/ 	.word	0x000151d0


	//   ....[198]....
        /*073c*/ 	.word	0x00015270


	//   ....[199]....
        /*0740*/ 	.word	0x00015350


	//   ....[200]....
        /*0744*/ 	.word	0x000153f0


	//   ....[201]....
        /*0748*/ 	.word	0x00015450


	//   ....[202]....
        /*074c*/ 	.word	0x00015520


	//   ....[203]....
        /*0750*/ 	.word	0x00015580


	//   ....[204]....
        /*0754*/ 	.word	0x00015650


	//   ....[205]....
        /*0758*/ 	.word	0x000156b0


	//   ....[206]....
        /*075c*/ 	.word	0x00015780


	//   ....[207]....
        /*0760*/ 	.word	0x000157e0


	//   ....[208]....
        /*0764*/ 	.word	0x000158b0


	//   ....[209]....
        /*0768*/ 	.word	0x00015910


	//   ....[210]....
        /*076c*/ 	.word	0x000159e0


	//   ....[211]....
        /*0770*/ 	.word	0x00015a70


	//   ....[212]....
        /*0774*/ 	.word	0x00015b90


	//----- nvinfo : EIATTR_REG_RECONFIG
	.align		4
.L_527:
        /*0778*/ 	.byte	0x01, 0x54
	.zero		2


	//----- nvinfo : EIATTR_SYSCALL_OFFSETS
	.align		4
        /*077c*/ 	.byte	0x04, 0x46
        /*077e*/ 	.short	(.L_529 - .L_528)


	//   ....[0]....
.L_528:
        /*0780*/ 	.word	0x000018d0


	//   ....[1]....
        /*0784*/ 	.word	0x0000e1c0


	//   ....[2]....
        /*0788*/ 	.word	0x0000e310


	//   ....[3]....
        /*078c*/ 	.word	0x0000e400


	//   ....[4]....
        /*0790*/ 	.word	0x0000ef30


	//   ....[5]....
        /*0794*/ 	.word	0x0000fac0


	//----- nvinfo : EIATTR_MBARRIER_INSTR_OFFSETS
	.align		4
.L_529:
        /*0798*/ 	.byte	0x04, 0x39
        /*079a*/ 	.short	(.L_531 - .L_530)


	//   ....[0]....
.L_530:
        /*079c*/ 	.word	0x00000190
        /*07a0*/ 	.word	0x000000ff
        /*07a4*/ 	.word	0x00032400
        /*07a8*/ 	.short	0x0100
        /*07aa*/ 	.byte	0x08
	.zero		1


	//   ....[1]....
        /*07ac*/ 	.word	0x000001a0
        /*07b0*/ 	.word	0x000000ff
        /*07b4*/ 	.word	0x00032410
        /*07b8*/ 	.short	0x0100
        /*07ba*/ 	.byte	0x08
	.zero		1


	//   ....[2]....
        /*07bc*/ 	.word	0x000001b0
        /*07c0*/ 	.word	0x000000ff
        /*07c4*/ 	.word	0x00032420
        /*07c8*/ 	.short	0x0100
        /*07ca*/ 	.byte	0x08
	.zero		1


	//   ....[3]....
        /*07cc*/ 	.word	0x000002a0
        /*07d0*/ 	.word	0x000000ff
        /*07d4*/ 	.word	0x00032430
        /*07d8*/ 	.short	0x0100
        /*07da*/ 	.byte	0x08
	.zero		1


	//   ....[4]....
        /*07dc*/ 	.word	0x000002b0
        /*07e0*/ 	.word	0x000000ff
        /*07e4*/ 	.word	0x00032440
        /*07e8*/ 	.short	0x0100
        /*07ea*/ 	.byte	0x08
	.zero		1


	//   ....[5]....
        /*07ec*/ 	.word	0x000002c0
        /*07f0*/ 	.word	0x000000ff
        /*07f4*/ 	.word	0x00032438
        /*07f8*/ 	.short	0x0100
        /*07fa*/ 	.byte	0x08
	.zero		1


	//   ....[6]....
        /*07fc*/ 	.word	0x000002d0
        /*0800*/ 	.word	0x000000ff
        /*0804*/ 	.word	0x00032448
        /*0808*/ 	.short	0x0100
        /*080a*/ 	.byte	0x08
	.zero		1


	//   ....[7]....
        /*080c*/ 	.word	0x00000400
        /*0810*/ 	.word	0x000000ff
        /*0814*/ 	.word	0x00032450
        /*0818*/ 	.short	0x0100
        /*081a*/ 	.byte	0x08
	.zero		1


	//   ....[8]....
        /*081c*/ 	.word	0x00000410
        /*0820*/ 	.word	0x000000ff
        /*0824*/ 	.word	0x00032460
        /*0828*/ 	.short	0x0100
        /*082a*/ 	.byte	0x08
	.zero		1


	//   ....[9]....
        /*082c*/ 	.word	0x00000420
        /*0830*/ 	.word	0x000000ff
        /*0834*/ 	.word	0x00032458
        /*0838*/ 	.short	0x0100
        /*083a*/ 	.byte	0x08
	.zero		1


	//   ....[10]....
        /*083c*/ 	.word	0x00000430
        /*0840*/ 	.word	0x000000ff
        /*0844*/ 	.word	0x00032468
        /*0848*/ 	.short	0x0100
        /*084a*/ 	.byte	0x08
	.zero		1


	//   ....[11]....
        /*084c*/ 	.word	0x00000520
        /*0850*/ 	.word	0x000000ff
        /*0854*/ 	.word	0x00032470
        /*0858*/ 	.short	0x0100
        /*085a*/ 	.byte	0x06
	.zero		1


	//   ....[12]....
        /*085c*/ 	.word	0x00000530
        /*0860*/ 	.word	0x000000ff
        /*0864*/ 	.word	0x00032480
        /*0868*/ 	.short	0x0100
        /*086a*/ 	.byte	0x06
	.zero		1


	//   ....[13]....
        /*086c*/ 	.word	0x00000540
        /*0870*/ 	.word	0x000000ff
        /*0874*/ 	.word	0x00032478
        /*0878*/ 	.short	0x0100
        /*087a*/ 	.byte	0x06
	.zero		1


	//   ....[14]....
        /*087c*/ 	.word	0x00000550
        /*0880*/ 	.word	0x000000ff
        /*0884*/ 	.word	0x00032488
        /*0888*/ 	.short	0x0100
        /*088a*/ 	.byte	0x06
	.zero		1


	//   ....[15]....
        /*088c*/ 	.word	0x00000680
        /*0890*/ 	.word	0x000000ff
        /*0894*/ 	.word	0x00032490
        /*0898*/ 	.short	0x0100
        /*089a*/ 	.byte	0x08
	.zero		1


	//   ....[16]....
        /*089c*/ 	.word	0x00000690
        /*08a0*/ 	.word	0x000000ff
        /*08a4*/ 	.word	0x000324a0
        /*08a8*/ 	.short	0x0100
        /*08aa*/ 	.byte	0x08
	.zero		1


	//   ....[17]....
        /*08ac*/ 	.word	0x000006a0
        /*08b0*/ 	.word	0x000000ff
        /*08b4*/ 	.word	0x00032498
        /*08b8*/ 	.short	0x0100
        /*08ba*/ 	.byte	0x08
	.zero		1


	//   ....[18]....
        /*08bc*/ 	.word	0x000006b0
        /*08c0*/ 	.word	0x000000ff
        /*08c4*/ 	.word	0x000324a8
        /*08c8*/ 	.short	0x0100
        /*08ca*/ 	.byte	0x08
	.zero		1


	//   ....[19]....
        /*08cc*/ 	.word	0x000007f0
        /*08d0*/ 	.word	0x000000ff
        /*08d4*/ 	.word	0x000324b0
        /*08d8*/ 	.short	0x0100
        /*08da*/ 	.byte	0x08
	.zero		1


	//   ....[20]....
        /*08dc*/ 	.word	0x00000800
        /*08e0*/ 	.word	0x000000ff
        /*08e4*/ 	.word	0x000324c0
        /*08e8*/ 	.short	0x0100
        /*08ea*/ 	.byte	0x08
	.zero		1


	//   ....[21]....
        /*08ec*/ 	.word	0x00000810
        /*08f0*/ 	.word	0x000000ff
        /*08f4*/ 	.word	0x000324b8
        /*08f8*/ 	.short	0x0100
        /*08fa*/ 	.byte	0x08
	.zero		1


	//   ....[22]....
        /*08fc*/ 	.word	0x00000820
        /*0900*/ 	.word	0x000000ff
        /*0904*/ 	.word	0x000324c8
        /*0908*/ 	.short	0x0100
        /*090a*/ 	.byte	0x08
	.zero		1


	//   ....[23]....
        /*090c*/ 	.word	0x00001930
        /*0910*/ 	.word	0x000000ff
        /*0914*/ 	.word	0x00032400
        /*0918*/ 	.short	0x010a
        /*091a*/ 	.byte	0x28
	.zero		1


	//   ....[24]....
        /*091c*/ 	.word	0x00001a10
        /*0920*/ 	.word	0x000000ff
        /*0924*/ 	.word	0x00032430
        /*0928*/ 	.short	0x010a
        /*092a*/ 	.byte	0x06
	.zero		1


	//   ....[25]....
        /*092c*/ 	.word	0x00001a50
        /*0930*/ 	.word	0x000000ff
        /*0934*/ 	.word	0x00032430
        /*0938*/ 	.short	0x010a
        /*093a*/ 	.byte	0x06
	.zero		1


	//   ....[26]....
        /*093c*/ 	.word	0x00001d50
        /*0940*/ 	.word	0x000000ff
        /*0944*/ 	.word	0x00032410
        /*0948*/ 	.short	0x010a
        /*094a*/ 	.byte	0x28
	.zero		1


	//   ....[27]....
        /*094c*/ 	.word	0x00001d90
        /*0950*/ 	.word	0x000000ff
        /*0954*/ 	.word	0x00032450
        /*0958*/ 	.short	0x010a
        /*095a*/ 	.byte	0x06
	.zero		1


	//   ....[28]....
        /*095c*/ 	.word	0x00001dd0
        /*0960*/ 	.word	0x000000ff
        /*0964*/ 	.word	0x00032450
        /*0968*/ 	.short	0x010a
        /*096a*/ 	.byte	0x06
	.zero		1


	//   ....[29]....
        /*096c*/ 	.word	0x00002c30
        /*0970*/ 	.word	0x000000ff
        /*0974*/ 	.word	0x00000000
        /*0978*/ 	.short	0x0101
        /*097a*/ 	.byte	0x0a
	.zero		1


	//   ....[30]....
        /*097c*/ 	.word	0x00004510
        /*0980*/ 	.word	0x000000ff
        /*0984*/ 	.word	0x00000000
        /*0988*/ 	.short	0x0101
        /*098a*/ 	.byte	0x06
	.zero		1


	//   ....[31]....
        /*098c*/ 	.word	0x000046b0
        /*0990*/ 	.word	0x000000ff
        /*0994*/ 	.word	0x00032430
        /*0998*/ 	.short	0x010a
        /*099a*/ 	.byte	0x04
	.zero		1


	//   ....[32]....
        /*099c*/ 	.word	0x000046f0
        /*09a0*/ 	.word	0x000000ff
        /*09a4*/ 	.word	0x00032430
        /*09a8*/ 	.short	0x010a
        /*09aa*/ 	.byte	0x04
	.zero		1


	//   ....[33]....
        /*09ac*/ 	.word	0x00004910
        /*09b0*/ 	.word	0x000000ff
        /*09b4*/ 	.word	0x00032450
        /*09b8*/ 	.short	0x010a
        /*09ba*/ 	.byte	0x04
	.zero		1


	//   ....[34]....
        /*09bc*/ 	.word	0x00004950
        /*09c0*/ 	.word	0x000000ff
        /*09c4*/ 	.word	0x00032450
        /*09c8*/ 	.short	0x010a
        /*09ca*/ 	.byte	0x04
	.zero		1


	//   ....[35]....
        /*09cc*/ 	.word	0x00005550
        /*09d0*/ 	.word	0x000000ff
        /*09d4*/ 	.word	0x00000000
        /*09d8*/ 	.short	0x0101
        /*09da*/ 	.byte	0x0a
	.zero		1


	//   ....[36]....
        /*09dc*/ 	.word	0x000076b0
        /*09e0*/ 	.word	0x000000ff
        /*09e4*/ 	.word	0x00000000
        /*09e8*/ 	.short	0x0101
        /*09ea*/ 	.byte	0x04
	.zero		1


	//   ....[37]....
        /*09ec*/ 	.word	0x000077e0
        /*09f0*/ 	.word	0x000000ff
        /*09f4*/ 	.word	0x00032430
        /*09f8*/ 	.short	0x010a
        /*09fa*/ 	.byte	0x04
	.zero		1


	//   ....[38]....
        /*09fc*/ 	.word	0x00007820
        /*0a00*/ 	.word	0x000000ff
        /*0a04*/ 	.word	0x00032430
        /*0a08*/ 	.short	0x010a
        /*0a0a*/ 	.byte	0x04
	.zero		1


	//   ....[39]....
        /*0a0c*/ 	.word	0x00007a40
        /*0a10*/ 	.word	0x000000ff
        /*0a14*/ 	.word	0x00032450
        /*0a18*/ 	.short	0x010a
        /*0a1a*/ 	.byte	0x04
	.zero		1


	//   ....[40]....
        /*0a1c*/ 	.word	0x00007a80
        /*0a20*/ 	.word	0x000000ff
        /*0a24*/ 	.word	0x00032450
        /*0a28*/ 	.short	0x010a
        /*0a2a*/ 	.byte	0x04
	.zero		1


	//   ....[41]....
        /*0a2c*/ 	.word	0x00008490
        /*0a30*/ 	.word	0x000000ff
        /*0a34*/ 	.word	0x00000000
        /*0a38*/ 	.short	0x0101
        /*0a3a*/ 	.byte	0x0b
	.zero		1


	//   ....[42]....
        /*0a3c*/ 	.word	0x0000a040
        /*0a40*/ 	.word	0x000000ff
        /*0a44*/ 	.word	0x00000000
        /*0a48*/ 	.short	0x0101
        /*0a4a*/ 	.byte	0x04
	.zero		1


	//   ....[43]....
        /*0a4c*/ 	.word	0x0000c320
        /*0a50*/ 	.word	0x000000bd
        /*0a54*/ 	.word	0x00000000
        /*0a58*/ 	.short	0x0101
        /*0a5a*/ 	.byte	0x3f
	.zero		1


	//   ....[44]....
        /*0a5c*/ 	.word	0x0000e800
        /*0a60*/ 	.word	0x00000018
        /*0a64*/ 	.word	0x00032440
        /*0a68*/ 	.short	0x010a
        /*0a6a*/ 	.byte	0x3f
	.zero		1


	//   ....[45]....
        /*0a6c*/ 	.word	0x0000ed10
        /*0a70*/ 	.word	0x00000018
        /*0a74*/ 	.word	0x00032430
        /*0a78*/ 	.short	0x0107
        /*0a7a*/ 	.byte	0x3f
	.zero		1


	//   ....[46]....
        /*0a7c*/ 	.word	0x0000edc0
        /*0a80*/ 	.word	0x00000018
        /*0a84*/ 	.word	0x00032430
        /*0a88*/ 	.short	0x0101
        /*0a8a*/ 	.byte	0x3f
	.zero		1


	//   ....[47]....
        /*0a8c*/ 	.word	0x0000f900
        /*0a90*/ 	.word	0x00000011
        /*0a94*/ 	.word	0x00032400
        /*0a98*/ 	.short	0x0107
        /*0a9a*/ 	.byte	0x3f
	.zero		1


	//   ....[48]....
        /*0a9c*/ 	.word	0x0000f990
        /*0aa0*/ 	.word	0x00000011
        /*0aa4*/ 	.word	0x00032400
        /*0aa8*/ 	.short	0x0101
        /*0aaa*/ 	.byte	0x3f
	.zero		1


	//   ....[49]....
        /*0aac*/ 	.word	0x000103e0
        /*0ab0*/ 	.word	0x00000011
        /*0ab4*/ 	.word	0x00032410
        /*0ab8*/ 	.short	0x0107
        /*0aba*/ 	.byte	0x3f
	.zero		1


	//   ....[50]....
        /*0abc*/ 	.word	0x000104d0
        /*0ac0*/ 	.word	0x00000011
        /*0ac4*/ 	.word	0x00032410
        /*0ac8*/ 	.short	0x0101
        /*0aca*/ 	.byte	0x3f
	.zero		1


	//   ....[51]....
        /*0acc*/ 	.word	0x000104f0
        /*0ad0*/ 	.word	0x00000011
        /*0ad4*/ 	.word	0x00032420
        /*0ad8*/ 	.short	0x010a
        /*0ada*/ 	.byte	0x3f
	.zero		1


	//   ....[52]....
        /*0adc*/ 	.word	0x00010570
        /*0ae0*/ 	.word	0x00000018
        /*0ae4*/ 	.word	0x00032460
        /*0ae8*/ 	.short	0x010a
        /*0aea*/ 	.byte	0x3f
	.zero		1


	//   ....[53]....
        /*0aec*/ 	.word	0x00010c70
        /*0af0*/ 	.word	0x00000018
        /*0af4*/ 	.word	0x00032450
        /*0af8*/ 	.short	0x0107
        /*0afa*/ 	.byte	0x3f
	.zero		1


	//   ....[54]....
        /*0afc*/ 	.word	0x00010d30
        /*0b00*/ 	.word	0x00000018
        /*0b04*/ 	.word	0x00032450
        /*0b08*/ 	.short	0x0101
        /*0b0a*/ 	.byte	0x3f
	.zero		1


	//   ....[55]....
        /*0b0c*/ 	.word	0x00011050
        /*0b10*/ 	.word	0x0000000a
        /*0b14*/ 	.word	0x00032440
        /*0b18*/ 	.short	0x010a
        /*0b1a*/ 	.byte	0x3f
	.zero		1


	//   ....[56]....
        /*0b1c*/ 	.word	0x00011420
        /*0b20*/ 	.word	0x0000000a
        /*0b24*/ 	.word	0x00032430
        /*0b28*/ 	.short	0x0107
        /*0b2a*/ 	.byte	0x3f
	.zero		1


	//   ....[57]....
        /*0b2c*/ 	.word	0x000114d0
        /*0b30*/ 	.word	0x0000000a
        /*0b34*/ 	.word	0x00032430
        /*0b38*/ 	.short	0x0101
        /*0b3a*/ 	.byte	0x3f
	.zero		1


	//   ....[58]....
        /*0b3c*/ 	.word	0x00011500
        /*0b40*/ 	.word	0x0000000a
        /*0b44*/ 	.word	0x00032460
        /*0b48*/ 	.short	0x010a
        /*0b4a*/ 	.byte	0x3f
	.zero		1


	//   ....[59]....
        /*0b4c*/ 	.word	0x00011a20
        /*0b50*/ 	.word	0x0000000a
        /*0b54*/ 	.word	0x00032450
        /*0b58*/ 	.short	0x0107
        /*0b5a*/ 	.byte	0x3f
	.zero		1


	//   ....[60]....
        /*0b5c*/ 	.word	0x00011ad0
        /*0b60*/ 	.word	0x0000000a
        /*0b64*/ 	.word	0x00032450
        /*0b68*/ 	.short	0x0101
        /*0b6a*/ 	.byte	0x3f
	.zero		1


	//   ....[61]....
        /*0b6c*/ 	.word	0x00011eb0
        /*0b70*/ 	.word	0x00000007
        /*0b74*/ 	.word	0x00032420
        /*0b78*/ 	.short	0x010a
        /*0b7a*/ 	.byte	0x3f
	.zero		1


	//   ....[62]....
        /*0b7c*/ 	.word	0x00012050
        /*0b80*/ 	.word	0x00000005
        /*0b84*/ 	.word	0x00032440
        /*0b88*/ 	.short	0x010a
        /*0b8a*/ 	.byte	0x3f
	.zero		1


	//   ....[63]....
        /*0b8c*/ 	.word	0x000120f0
        /*0b90*/ 	.word	0x00000003
        /*0b94*/ 	.word	0x00032440
        /*0b98*/ 	.short	0x010a
        /*0b9a*/ 	.byte	0x3f
	.zero		1


	//   ....[64]....
        /*0b9c*/ 	.word	0x00012130
        /*0ba0*/ 	.word	0x00000005
        /*0ba4*/ 	.word	0x00032460
        /*0ba8*/ 	.short	0x010a
        /*0baa*/ 	.byte	0x3f
	.zero		1


	//   ....[65]....
        /*0bac*/ 	.word	0x00012170
        /*0bb0*/ 	.word	0x00000003
        /*0bb4*/ 	.word	0x00032460
        /*0bb8*/ 	.short	0x010a
        /*0bba*/ 	.byte	0x3f
	.zero		1


	//   ....[66]....
        /*0bbc*/ 	.word	0x000121e0
        /*0bc0*/ 	.word	0x00000003
        /*0bc4*/ 	.word	0x00032400
        /*0bc8*/ 	.short	0x010a
        /*0bca*/ 	.byte	0x3f
	.zero		1


	//   ....[67]....
        /*0bcc*/ 	.word	0x00012240
        /*0bd0*/ 	.word	0x00000003
        /*0bd4*/ 	.word	0x00032430
        /*0bd8*/ 	.short	0x010a
        /*0bda*/ 	.byte	0x3f
	.zero		1


	//   ....[68]....
        /*0bdc*/ 	.word	0x000122a0
        /*0be0*/ 	.word	0x00000003
        /*0be4*/ 	.word	0x00032410
        /*0be8*/ 	.short	0x010a
        /*0bea*/ 	.byte	0x3f
	.zero		1


	//   ....[69]....
        /*0bec*/ 	.word	0x00012300
        /*0bf0*/ 	.word	0x00000003
        /*0bf4*/ 	.word	0x00032450
        /*0bf8*/ 	.short	0x010a
        /*0bfa*/ 	.byte	0x3f
	.zero		1


	//   ....[70]....
        /*0bfc*/ 	.word	0x00012360
        /*0c00*/ 	.word	0x00000099
        /*0c04*/ 	.word	0x00032430
        /*0c08*/ 	.short	0x010a
        /*0c0a*/ 	.byte	0x3f
	.zero		1


	//   ....[71]....
        /*0c0c*/ 	.word	0x000123c0
        /*0c10*/ 	.word	0x000000cb
        /*0c14*/ 	.word	0x00032450
        /*0c18*/ 	.short	0x010a
        /*0c1a*/ 	.byte	0x3f
	.zero		1


	//   ....[72]....
        /*0c1c*/ 	.word	0x00012420
        /*0c20*/ 	.word	0x00000099
        /*0c24*/ 	.word	0x00032430
        /*0c28*/ 	.short	0x010a
        /*0c2a*/ 	.byte	0x3f
	.zero		1


	//   ....[73]....
        /*0c2c*/ 	.word	0x00012480
        /*0c30*/ 	.word	0x000000cb
        /*0c34*/ 	.word	0x00032450
        /*0c38*/ 	.short	0x010a
        /*0c3a*/ 	.byte	0x3f
	.zero		1


	//   ....[74]....
        /*0c3c*/ 	.word	0x00012580
        /*0c40*/ 	.word	0x00000018
        /*0c44*/ 	.word	0x00032440
        /*0c48*/ 	.short	0x010a
        /*0c4a*/ 	.byte	0x3f
	.zero		1


	//   ....[75]....
        /*0c4c*/ 	.word	0x00014260
        /*0c50*/ 	.word	0x00000011
        /*0c54*/ 	.word	0x00032420
        /*0c58*/ 	.short	0x010a
        /*0c5a*/ 	.byte	0x3f
	.zero		1


	//   ....[76]....
        /*0c5c*/ 	.word	0x000142b0
        /*0c60*/ 	.word	0x00000018
        /*0c64*/ 	.word	0x00032460
        /*0c68*/ 	.short	0x010a
        /*0c6a*/ 	.byte	0x3f
	.zero		1


	//   ....[77]....
        /*0c6c*/ 	.word	0x00014c10
        /*0c70*/ 	.word	0x0000000a
        /*0c74*/ 	.word	0x00032440
        /*0c78*/ 	.short	0x010a
        /*0c7a*/ 	.byte	0x3f
	.zero		1


	//   ....[78]....
        /*0c7c*/ 	.word	0x000152a0
        /*0c80*/ 	.word	0x0000000a
        /*0c84*/ 	.word	0x00032460
        /*0c88*/ 	.short	0x010a
        /*0c8a*/ 	.byte	0x3f
	.zero		1


	//   ....[79]....
        /*0c8c*/ 	.word	0x00015ab0
        /*0c90*/ 	.word	0x00000007
        /*0c94*/ 	.word	0x00032420
        /*0c98*/ 	.short	0x010a
        /*0c9a*/ 	.byte	0x3f
	.zero		1


	//   ....[80]....
        /*0c9c*/ 	.word	0x00015c50
        /*0ca0*/ 	.word	0x00000005
        /*0ca4*/ 	.word	0x00032440
        /*0ca8*/ 	.short	0x010a
        /*0caa*/ 	.byte	0x3f
	.zero		1


	//   ....[81]....
        /*0cac*/ 	.word	0x00015ca0
        /*0cb0*/ 	.word	0x00000003
        /*0cb4*/ 	.word	0x00032440
        /*0cb8*/ 	.short	0x010a
        /*0cba*/ 	.byte	0x3f
	.zero		1


	//   ....[82]....
        /*0cbc*/ 	.word	0x00015cf0
        /*0cc0*/ 	.word	0x00000005
        /*0cc4*/ 	.word	0x00032460
        /*0cc8*/ 	.short	0x010a
        /*0cca*/ 	.byte	0x3f
	.zero		1


	//----- nvinfo : EIATTR_NUM_MBARRIERS
	.align		4
.L_531:
        /*0ccc*/ 	.byte	0x03, 0x38
        /*0cce*/ 	.short	0x0017


	//----- nvinfo : EIATTR_EXIT_INSTR_OFFSETS
	.align		4
        /*0cd0*/ 	.byte	0x04, 0x1c
        /*0cd2*/ 	.short	(.L_533 - .L_532)


	//   ....[0]....
.L_532:
        /*0cd4*/ 	.word	0x000009b0


	//   ....[1]....
        /*0cd8*/ 	.word	0x0000d4f0


	//   ....[2]....
        /*0cdc*/ 	.word	0x000121c0


	//----- nvinfo : EIATTR_MAX_THREADS
	.align		4
.L_533:
        /*0ce0*/ 	.byte	0x04, 0x05
        /*0ce2*/ 	.short	(.L_535 - .L_534)
.L_534:
        /*0ce4*/ 	.word	0x00000180
        /*0ce8*/ 	.word	0x00000001
        /*0cec*/ 	.word	0x00000001


	//----- nvinfo : EIATTR_CRS_STACK_SIZE
	.align		4
.L_535:
        /*0cf0*/ 	.byte	0x04, 0x1e
        /*0cf2*/ 	.short	(.L_537 - .L_536)
.L_536:
        /*0cf4*/ 	.word	0x00000000


	//----- nvinfo : EIATTR_CBANK_PARAM_SIZE
	.align		4
.L_537:
        /*0cf8*/ 	.byte	0x03, 0x19
        /*0cfa*/ 	.short	0x0bf0


	//----- nvinfo : EIATTR_PARAM_CBANK
	.align		4
        /*0cfc*/ 	.byte	0x04, 0x0a
        /*0cfe*/ 	.short	(.L_539 - .L_538)
	.align		4
.L_538:
        /*0d00*/ 	.word	index@(.nv.constant0._ZN7cutlass13device_kernelIN5flash11enable_sm90INS1_16FlashAttnFwdSm90INS1_25CollectiveMainloopFwdSm90ILi2EN4cute5tupleIJNS5_1CILi1EEES8_S8_EEENS6_IJNS7_ILi128EEENS7_ILi96EEENS7_ILi64EEEEEELi256ENS_6half_tEfNS_4arch4Sm90ELb1ELb0ELb1ELb0ELb1ELb0ELb1ELb1ELb0ELb1ELb0ELb0EEENS1_21CollectiveEpilogueFwdINS6_IJSA_NS7_ILi256EEESB_EEES9_SE_SG_Li256ELb0ELb1ELb0ELb0EEENS1_30DynamicPersistentTileSchedulerILi256ELi128ELb0ELb1ELb1EEEEEEEEEvNT_6ParamsE)
        /*0d04*/ 	.short	0x0210
        /*0d06*/ 	.short	0x0bf0


	//----- nvinfo : EIATTR_SW_WAR
	.align		4
.L_539:
        /*0d08*/ 	.byte	0x04, 0x36
        /*0d0a*/ 	.short	(.L_541 - .L_540)
.L_540:
        /*0d0c*/ 	.word	0x00000008
.L_541:


//--------------------- .nv.info._ZN7cutlass13device_kernelIN5flash11enable_sm90INS1_16FlashAttnFwdSm90INS1_25CollectiveMainloopFwdSm90ILi2EN4cute5tupleIJNS5_1CILi1EEES8_S8_EEENS6_IJNS7_ILi128EEENS7_ILi96EEENS7_ILi64EEEEEELi256ENS_6half_tEfNS_4arch4Sm90ELb1ELb0ELb1ELb1ELb1ELb0ELb0ELb1ELb0ELb1ELb0ELb0EEENS1_21CollectiveEpilogueFwdINS6_IJSA_NS7_ILi256EEESB_EEES9_SE_SG_Li256ELb1ELb1ELb0ELb0EEENS1_36VarlenDynamicPersistentTileSchedulerILi128ELi96ELi256ELi128ELb0ELb1ELb1ELb1ELb1ELb1EEEEEEEEEvNT_6ParamsE --------------------------
	.section	.nv.info._ZN7cutlass13device_kernelIN5flash11enable_sm90INS1_16FlashAttnFwdSm90INS1_25CollectiveMainloopFwdSm90ILi2EN4cute5tupleIJNS5_1CILi1EEES8_S8_EEENS6_IJNS7_ILi128EEENS7_ILi96EEENS7_ILi64EEEEEELi256ENS_6half_tEfNS_4arch4Sm90ELb1ELb0ELb1ELb1ELb1ELb0ELb0ELb1ELb0ELb1ELb0ELb0EEENS1_21CollectiveEpilogueFwdINS6_IJSA_NS7_ILi256EEESB_EEES9_SE_SG_Li256ELb1ELb1ELb0ELb0EEENS1_36VarlenDynamicPersistentTileSchedulerILi128ELi96ELi256ELi128ELb0ELb1ELb1ELb1ELb1ELb1EEEEEEEEEvNT_6ParamsE,"",@"SHT_CUDA_INFO"
	.sectionflags	@""
	.align	4


	//----- nvinfo : EIATTR_CUDA_API_VERSION
	.align		4
        /*0000*/ 	.byte	0x04, 0x37
        /*0002*/ 	.short	(.L_543 - .L_542)
.L_542:
        /*0004*/ 	.word	0x00000082


	//----- nvinfo : EIATTR_KPARAM_INFO
	.align		4
.L_543:
        /*0008*/ 	.byte	0x04, 0x17
        /*000a*/ 	.short	(.L_545 - .L_544)
.L_544:
        /*000c*/ 	.word	0x00000000
        /*0010*/ 	.short	0x0000
        /*0012*/ 	.short	0x0070
        /*0014*/ 	.byte	0x00, 0xf0, 0x01, 0x2a


	//----- nvinfo : EIATTR_SPARSE_MMA_MASK
	.align		4
.L_545:
        /*0018*/ 	.byte	0x03, 0x50
        /*001a*/ 	.short	0x0000


	//----- nvinfo : EIATTR_MAXREG_COUNT
	.align		4
        /*001c*/ 	.byte	0x03, 0x1b
        /*001e*/ 	.short	0x00a8


	//----- nvinfo : EIATTR_NUM_BARRIERS
	.align		4
        /*0020*/ 	.byte	0x02, 0x4c
        /*0022*/ 	.byte	0x10
	.zero		1


	//----- nvinfo : EIATTR_EXTERNS
	.align		4
        /*0024*/ 	.byte	0x04, 0x0f
        /*0026*/ 	.short	(.L_547 - .L_546)


	//   ....[0]....
	.align		4
.L_546:
        /*0028*/ 	.word	index@(__assertfail)


	//----- nvinfo : EIATTR_ANNOTATIONS
	.align		4
.L_547:
        /*002c*/ 	.byte	0x04, 0x55
        /*002e*/ 	.short	(.L_549 - .L_548)


	//   ....[0]....
.L_548:
        /* <DEDUP_REMOVED lines=13> */


	//----- nvinfo : EIATTR_MERCURY_ISA_VERSION
	.align		4
.L_549:
        /*00f0*/ 	.byte	0x03, 0x5f
        /*00f2*/ 	.short	0x0101


	//----- nvinfo : EIATTR_UNUSED_LOAD_BYTE_OFFSET
	.align		4
        /*00f4*/ 	.byte	0x04, 0x44
        /*00f6*/ 	.short	(.L_551 - .L_550)


	//   ....[0]....
.L_550:
        /*00f8*/ 	.word	0x00000970
        /*00fc*/ 	.word	0x0000fff0


	//   ....[1]....
        /*0100*/ 	.word	0x000096b0
        /*0104*/ 	.word	0x0000fff0


	//----- nvinfo : EIATTR_INT_WARP_WIDE_INSTR_OFFSETS
	.align		4
.L_551:
        /*0108*/ 	.byte	0x04, 0x31
        /*010a*/ 	.short	(.L_553 - .L_552)


	//   ....[0]....
.L_552:
        /*010c*/ 	.word	0x000000c0


	//   ....[1]....
        /*0110*/ 	.word	0x000000d0


	//   ....[2]....
        /*0114*/ 	.word	0x00000170


	//   ....[3]....
        /*0118*/ 	.word	0x0000d770


	//   ....[4]....
        /*011c*/ 	.word	0x0000d800


	//   ....[5]....
        /*0120*/ 	.word	0x00010b30


	//   ....[6]....
        /*0124*/ 	.word	0x00010bc0


	//----- nvinfo : EIATTR_COOP_GROUP_MASK_REGIDS
	.align		4
.L_553:
        /*0128*/ 	.byte	0x04, 0x29
        /*012a*/ 	.short	(.L_555 - .L_554)


	//   ....[0]....
.L_554:
        /*012c*/ 	.word	0xffffffff


	//   ....[1]....
        /*0130*/ 	.word	0xffffffff


	//   ....[2]....
        /*0134*/ 	.word	0xffffffff


	//   ....[3]....
        /*0138*/ 	.word	0xffffffff


	//   ....[4]....
        /*013c*/ 	.word	0xffffffff


	//   ....[5]....
        /*0140*/ 	.word	0xffffffff


	//   ....[6]....
        /*0144*/ 	.word	0xffffffff


	//   ....[7]....
        /*0148*/ 	.word	0xffffffff


	//   ....[8]....
        /*014c*/ 	.word	0xffffffff


	//   ....[9]....
        /*0150*/ 	.word	0xffffffff


	//   ....[10]....
        /*0154*/ 	.word	0xffffffff


	//   ....[11]....
        /*0158*/ 	.word	0xffffffff


	//   ....[12]....
        /*015c*/ 	.word	0xffffffff


	//   ....[13]....
        /*0160*/ 	.word	0xffffffff


	//   ....[14]....
        /*0164*/ 	.word	0xffffffff


	//   ....[15]....
        /*0168*/ 	.word	0xffffffff


	//   ....[16]....
        /*016c*/ 	.word	0xffffffff


	//   ....[17]....
        /*0170*/ 	.word	0xffffffff


	//   ....[18]....
        /*0174*/ 	.word	0xffffffff


	//   ....[19]....
        /*0178*/ 	.word	0xffffffff


	//   ....[20]....
        /*017c*/ 	.word	0xffffffff


	//   ....[21]....
        /*0180*/ 	.word	0xffffffff


	//   ....[22]....
        /*0184*/ 	.word	0xffffffff


	//   ....[23]....
        /*0188*/ 	.word	0xffffffff


	//   ....[24]....
        /*018c*/ 	.word	0xffffffff


	//   ....[25]....
        /*0190*/ 	.word	0xffffffff


	//   ....[26]....
        /*0194*/ 	.word	0xffffffff


	//   ....[27]....
        /*0198*/ 	.word	0xffffffff


	//   ....[28]....
        /*019c*/ 	.word	0xffffffff


	//   ....[29]....
        /*01a0*/ 	.word	0xffffffff


	//   ....[30]....
        /*01a4*/ 	.word	0xffffffff


	//   ....[31]....
        /*01a8*/ 	.word	0xffffffff


	//   ....[32]....
        /*01ac*/ 	.word	0xffffffff


	//   ....[33]....
        /*01b0*/ 	.word	0xffffffff


	//   ....[34]....
        /*01b4*/ 	.word	0xffffffff


	//   ....[35]....
        /*01b8*/ 	.word	0xffffffff


	//   ....[36]....
        /*01bc*/ 	.word	0xffffffff


	//   ....[37]....
        /*01c0*/ 	.word	0xffffffff


	//   ....[38]....
        /*01c4*/ 	.word	0xffffffff


	//   ....[39]....
        /*01c8*/ 	.word	0xffffffff


	//   ....[40]....
        /*01cc*/ 	.word	0xffffffff


	//   ....[41]....
        /*01d0*/ 	.word	0xffffffff


	//   ....[42]....
        /*01d4*/ 	.word	0xffffffff


	//   ....[43]....
        /*01d8*/ 	.word	0xffffffff


	//   ....[44]....
        /*01dc*/ 	.word	0xffffffff


	//   ....[45]....
        /*01e0*/ 	.word	0xffffffff


	//   ....[46]....
        /*01e4*/ 	.word	0xffffffff


	//   ....[47]....
        /*01e8*/ 	.word	0xffffffff


	//   ....[48]....
        /*01ec*/ 	.word	0xffffffff


	//   ....[49]....
        /*01f0*/ 	.word	0xffffffff


	//   ....[50]....
        /*01f4*/ 	.word	0xffffffff


	//   ....[51]....
        /*01f8*/ 	.word	0xffffffff


	//   ....[52]....
        /*01fc*/ 	.word	0xffffffff


	//   ....[53]....
        /*0200*/ 	.word	0xffffffff


	//   ....[54]....
        /*0204*/ 	.word	0xffffffff


	//   ....[55]....
        /*0208*/ 	.word	0xffffffff


	//   ....[56]....
        /*020c*/ 	.word	0xffffffff


	//   ....[57]....
        /*0210*/ 	.word	0xffffffff


	//   ....[58]....
        /*0214*/ 	.word	0xffffffff


	//   ....[59]....
        /*0218*/ 	.word	0xffffffff


	//   ....[60]....
        /*021c*/ 	.word	0xffffffff


	//   ....[61]....
        /*0220*/ 	.word	0xffffffff


	//   ....[62]....
        /*0224*/ 	.word	0xffffffff


	//   ....[63]....
        /*0228*/ 	.word	0xffffffff


	//   ....[64]....
        /*022c*/ 	.word	0xffffffff


	//   ....[65]....
        /*0230*/ 	.word	0xffffffff


	//   ....[66]....
        /*0234*/ 	.word	0xffffffff


	//   ....[67]....
        /*0238*/ 	.word	0xffffffff


	//   ....[68]....
        /*023c*/ 	.word	0xffffffff


	//   ....[69]....
        /*0240*/ 	.word	0xffffffff


	//   ....[70]....
        /*0244*/ 	.word	0xffffffff


	//   ....[71]....
        /*0248*/ 	.word	0xffffffff


	//   ....[72]....
        /*024c*/ 	.word	0xffffffff


	//   ....[73]....
        /*0250*/ 	.word	0xffffffff


	//   ....[74]....
        /*0254*/ 	.word	0xffffffff


	//   ....[75]....
        /*0258*/ 	.word	0xffffffff


	//   ....[76]....
        /*025c*/ 	.word	0xffffffff


	//   ....[77]....
        /*0260*/ 	.word	0xffffffff


	//   ....[78]....
        /*0264*/ 	.word	0xffffffff


	//   ....[79]....
        /*0268*/ 	.word	0xffffffff


	//   ....[80]....
        /*026c*/ 	.word	0xffffffff


	//   ....[81]....
        /*0270*/ 	.word	0xffffffff


	//   ....[82]....
        /*0274*/ 	.word	0xffffffff


	//   ....[83]....
        /*0278*/ 	.word	0xffffffff


	//   ....[84]....
        /*027c*/ 	.word	0xffffffff


	//   ....[85]....
        /*0280*/ 	.word	0xffffffff


	//   ....[86]....
        /*0284*/ 	.word	0xffffffff


	//   ....[87]....
        /*0288*/ 	.word	0xffffffff


	//   ....[88]....
        /*028c*/ 	.word	0xffffffff


	//   ....[89]....
        /*0290*/ 	.word	0xffffffff


	//   ....[90]....
        /*0294*/ 	.word	0xffffffff


	//   ....[91]....
        /*0298*/ 	.word	0xffffffff


	//   ....[92]....
        /*029c*/ 	.word	0xffffffff


	//   ....[93]....
        /*02a0*/ 	.word	0xffffffff


	//   ....[94]....
        /*02a4*/ 	.word	0xffffffff


	//   ....[95]....
        /*02a8*/ 	.word	0xffffffff


	//   ....[96]....
        /*02ac*/ 	.word	0xffffffff


	//   ....[97]....
        /*02b0*/ 	.word	0xffffffff


	//   ....[98]....
        /*02b4*/ 	.word	0xffffffff


	//   ....[99]....
        /*02b8*/ 	.word	0xffffffff


	//   ....[100]....
        /*02bc*/ 	.word	0xffffffff


	//   ....[101]....
        /*02c0*/ 	.word	0xffffffff


	//   ....[102]....
        /*02c4*/ 	.word	0xffffffff


	//   ....[103]....
        /*02c8*/ 	.word	0xffffffff


	//   ....[104]....
        /*02cc*/ 	.word	0xffffffff


	//   ....[105]....
        /*02d0*/ 	.word	0xffffffff


	//   ....[106]....
        /*02d4*/ 	.word	0xffffffff


	//   ....[107]....
        /*02d8*/ 	.word	0xffffffff


	//   ....[108]....
        /*02dc*/ 	.word	0xffffffff


	//   ....[109]....
        /*02e0*/ 	.word	0xffffffff


	//   ....[110]....
        /*02e4*/ 	.word	0xffffffff


	//   ....[111]....
        /*02e8*/ 	.word	0xffffffff


	//   ....[112]....
        /*02ec*/ 	.word	0xffffffff


	//   ....[113]....
        /*02f0*/ 	.word	0xffffffff


	//   ....[114]....
        /*02f4*/ 	.word	0xffffffff


	//   ....[115]....
        /*02f8*/ 	.word	0xffffffff


	//   ....[116]....
        /*02fc*/ 	.word	0xffffffff


	//   ....[117]....
        /*0300*/ 	.word	0xffffffff


	//   ....[118]....
        /*0304*/ 	.word	0xffffffff


	//   ....[119]....
        /*0308*/ 	.word	0xffffffff


	//   ....[120]....
        /*030c*/ 	.word	0xffffffff


	//   ....[121]....
        /*0310*/ 	.word	0xffffffff


	//   ....[122]....
        /*0314*/ 	.word	0xffffffff


	//   ....[123]....
        /*0318*/ 	.word	0xffffffff


	//   ....[124]....
        /*031c*/ 	.word	0xffffffff


	//   ....[125]....
        /*0320*/ 	.word	0xffffffff


	//   ....[126]....
        /*0324*/ 	.word	0xffffffff


	//   ....[127]....
        /*0328*/ 	.word	0xffffffff


	//   ....[128]....
        /*032c*/ 	.word	0xffffffff


	//   ....[129]....
        /*0330*/ 	.word	0xffffffff


	//   ....[130]....
        /*0334*/ 	.word	0xffffffff


	//   ....[131]....
        /*0338*/ 	.word	0xffffffff


	//   ....[132]....
        /*033c*/ 	.word	0xffffffff


	//   ....[133]....
        /*0340*/ 	.word	0xffffffff


	//   ....[134]....
        /*0344*/ 	.word	0xffffffff


	//   ....[135]....
        /*0348*/ 	.word	0xffffffff


	//   ....[136]....
        /*034c*/ 	.word	0xffffffff


	//   ....[137]....
        /*0350*/ 	.word	0xffffffff


	//   ....[138]....
        /*0354*/ 	.word	0xffffffff


	//   ....[139]....
        /*0358*/ 	.word	0xffffffff


	//   ....[140]....
        /*035c*/ 	.word	0xffffffff


	//   ....[141]....
        /*0360*/ 	.word	0xffffffff


	//   ....[142]....
        /*0364*/ 	.word	0xffffffff


	//   ....[143]....
        /*0368*/ 	.word	0xffffffff


	//   ....[144]....
        /*036c*/ 	.word	0xffffffff


	//   ....[145]....
        /*0370*/ 	.word	0x0500000f


	//   ....[146]....
        /*0374*/ 	.word	0x0500000f


	//   ....[147]....
        /*0378*/ 	.word	0x0500000f


	//   ....[148]....
        /*037c*/ 	.word	0x0500000f


	//   ....[149]....
        /*0380*/ 	.word	0x0500000f


	//   ....[150]....
        /*0384*/ 	.word	0x0500000f


	//   ....[151]....
        /*0388*/ 	.word	0x0500000f


	//   ....[152]....
        /*038c*/ 	.word	0x0500000f


	//   ....[153]....
        /*0390*/ 	.word	0x0500000f


	//   ....[154]....
        /*0394*/ 	.word	0x0500000f


	//   ....[155]....
        /*0398*/ 	.word	0x0500000f


	//   ....[156]....
        /*039c*/ 	.word	0x0500000f


	//   ....[157]....
        /*03a0*/ 	.word	0x0500000f


	//   ....[158]....
        /*03a4*/ 	.word	0x0500000f


	//   ....[159]....
        /*03a8*/ 	.word	0x0500000f


	//   ....[160]....
        /*03ac*/ 	.word	0x0500000f


	//   ....[161]....
        /*03b0*/ 	.word	0x0500000f


	//   ....[162]....
        /*03b4*/ 	.word	0x0500000f


	//   ....[163]....
        /*03b8*/ 	.word	0x0500000f


	//   ....[164]....
        /*03bc*/ 	.word	0x0500000f


	//   ....[165]....
        /*03c0*/ 	.word	0x0500000f


	//   ....[166]....
        /*03c4*/ 	.word	0x0500000f


	//   ....[167]....
        /*03c8*/ 	.word	0x0500000f


	//   ....[168]....
        /*03cc*/ 	.word	0x0500000f


	//   ....[169]....
        /*03d0*/ 	.word	0x0500000f


	//   ....[170]....
        /*03d4*/ 	.word	0x0500000f


	//   ....[171]....
        /*03d8*/ 	.word	0x0500000f


	//   ....[172]....
        /*03dc*/ 	.word	0x0500000f


	//   ....[173]....
        /*03e0*/ 	.word	0x0500000f


	//   ....[174]....
        /*03e4*/ 	.word	0x0500000f


	//   ....[175]....
        /*03e8*/ 	.word	0x0500000f


	//   ....[176]....
        /*03ec*/ 	.word	0x0500000f


	//   ....[177]....
        /*03f0*/ 	.word	0x0500000f


	//   ....[178]....
        /*03f4*/ 	.word	0x0500000f


	//   ....[179]....
        /*03f8*/ 	.word	0x0500000f


	//   ....[180]....
        /*03fc*/ 	.word	0x0500000f


	//   ....[181]....
        /*0400*/ 	.word	0x0500000f


	//   ....[182]....
        /*0404*/ 	.word	0x0500000f


	//   ....[183]....
        /*0408*/ 	.word	0x0500000f


	//   ....[184]....
        /*040c*/ 	.word	0x0500000f


	//   ....[185]....
        /*0410*/ 	.word	0x0500000f


	//   ....[186]....
        /*0414*/ 	.word	0x0500000f


	//   ....[187]....
        /*0418*/ 	.word	0x0500000f


	//   ....[188]....
        /*041c*/ 	.word	0x0500000f


	//   ....[189]....
        /*0420*/ 	.word	0x0500000f


	//   ....[190]....
        /*0424*/ 	.word	0x0500000f


	//   ....[191]....
        /*0428*/ 	.word	0x0500000f


	//   ....[192]....
        /*042c*/ 	.word	0x0500000f


	//   ....[193]....
        /*0430*/ 	.word	0x0500000f


	//   ....[194]....
        /*0434*/ 	.word	0x0500000f


	//   ....[195]....
        /*0438*/ 	.word	0x0500000f


	//   ....[196]....
        /*043c*/ 	.word	0x0500000f


	//   ....[197]....
        /*0440*/ 	.word	0x0500000f


	//   ....[198]....
        /*0444*/ 	.word	0x0500000f


	//   ....[199]....
        /*0448*/ 	.word	0x0500000f


	//   ....[200]....
        /*044c*/ 	.word	0x0500000f


	//   ....[201]....
        /*0450*/ 	.word	0x0500000f


	//   ....[202]....
        /*0454*/ 	.word	0x0500000f


	//   ....[203]....
        /*0458*/ 	.word	0x0500000f


	//   ....[204]....
        /*045c*/ 	.word	0x0500000f


	//   ....[205]....
        /*0460*/ 	.word	0x0500000f


	//   ....[206]....
        /*0464*/ 	.word	0x0500000f


	//   ....[207]....
        /*0468*/ 	.word	0x0500000f


	//   ....[208]....
        /*046c*/ 	.word	0x0500000f


	//   ....[209]....
        /*0470*/ 	.word	0x0500000f


	//   ....[210]....
        /*0474*/ 	.word	0x0500000f


	//   ....[211]....
        /*0478*/ 	.word	0x0500000f


	//   ....[212]....
        /*047c*/ 	.word	0x0500000f


	//   ....[213]....
        /*0480*/ 	.word	0x0500000f


	//   ....[214]....
        /*0484*/ 	.word	0x0500000f


	//   ....[215]....
        /*0488*/ 	.word	0x0500000f


	//   ....[216]....
        /*048c*/ 	.word	0x0500000f


	//   ....[217]....
        /*0490*/ 	.word	0x0500000f


	//   ....[218]....
        /*0494*/ 	.word	0x0500000f


	//   ....[219]....
        /*0498*/ 	.word	0x0500000f


	//   ....[220]....
        /*049c*/ 	.word	0x0500000f


	//   ....[221]....
        /*04a0*/ 	.word	0x0500000f


	//   ....[222]....
        /*04a4*/ 	.word	0x0500000f


	//   ....[223]....
        /*04a8*/ 	.word	0x0500000f


	//   ....[224]....
        /*04ac*/ 	.word	0x0500000f


	//   ....[225]....
        /*04b0*/ 	.word	0x0500000f


	//   ....[226]....
        /*04b4*/ 	.word	0x0500000f


	//   ....[227]....
        /*04b8*/ 	.word	0x0500000f


	//----- nvinfo : EIATTR_COOP_GROUP_INSTR_OFFSETS
	.align		4
.L_555:
        /*04bc*/ 	.byte	0x04, 0x28
        /*04be*/ 	.short	(.L_557 - .L_556)


	//   ....[0]....
.L_556:
        /*04c0*/ 	.word	0x00000080


	//   ....[1]....
        /*04c4*/ 	.word	0x00000090


	//   ....[2]....
        /*04c8*/ 	.word	0x000002d0


	//   ....[3]....
        /*04cc*/ 	.word	0x00000430


	//   ....[4]....
        /*04d0*/ 	.word	0x00000550


	//   ....[5]....
        /*04d4*/ 	.word	0x000006b0


	//   ....[6]....
        /*04d8*/ 	.word	0x00001800


	//   ....[7]....
        /*04dc*/ 	.word	0x00001fb0


	//   ....[8]....
        /*04e0*/ 	.word	0x00002140


	//   ....[9]....
        /*04e4*/ 	.word	0x00002910


	//   ....[10]....
        /*04e8*/ 	.word	0x00002970


	//   ....[11]....
        /*04ec*/ 	.word	0x000030d0


	//   ....[12]....
        /*04f0*/ 	.word	0x00003130


	//   ....[13]....
        /*04f4*/ 	.word	0x000042c0


	//   ....[14]....
        /*04f8*/ 	.word	0x00004420


	//   ....[15]....
        /*04fc*/ 	.word	0x00004b60


	//   ....[16]....
        /*0500*/ 	.word	0x00004c40


	//   ....[17]....
        /*0504*/ 	.word	0x00005340


	//   ....[18]....
        /*0508*/ 	.word	0x000053c0


	//   ....[19]....
        /*050c*/ 	.word	0x00007240


	//   ....[20]....
        /*0510*/ 	.word	0x000072b0


	//   ....[21]....
        /*0514*/ 	.word	0x00007740


	//   ....[22]....
        /*0518*/ 	.word	0x00007890


	//   ....[23]....
        /*051c*/ 	.word	0x00008c30


	//   ....[24]....
        /*0520*/ 	.word	0x00008cb0


	//   ....[25]....
        /*0524*/ 	.word	0x00008d20


	//   ....[26]....
        /*0528*/ 	.word	0x00008d40


	//   ....[27]....
        /*052c*/ 	.word	0x0000a770


	//   ....[28]....
        /*0530*/ 	.word	0x0000a7b0


	//   ....[29]....
        /*0534*/ 	.word	0x0000a7e0


	//   ....[30]....
        /*0538*/ 	.word	0x0000a810


	//   ....[31]....
        /*053c*/ 	.word	0x0000b0b0


	//   ....[32]....
        /*0540*/ 	.word	0x0000b0f0


	//   ....[33]....
        /*0544*/ 	.word	0x0000b240


	//   ....[34]....
        /*0548*/ 	.word	0x0000b260


	//   ....[35]....
        /*054c*/ 	.word	0x0000b3a0


	//   ....[36]....
        /*0550*/ 	.word	0x0000b3c0


	//   ....[37]....
        /*0554*/ 	.word	0x0000b510


	//   ....[38]....
        /*0558*/ 	.word	0x0000b530


	//   ....[39]....
        /*055c*/ 	.word	0x0000be50


	//   ....[40]....
        /*0560*/ 	.word	0x0000be80


	//   ....[41]....
        /*0564*/ 	.word	0x0000bfd0


	//   ....[42]....
        /*0568*/ 	.word	0x0000bff0


	//   ....[43]....
        /*056c*/ 	.word	0x0000c130


	//   ....[44]....
        /*0570*/ 	.word	0x0000c150


	//   ....[45]....
        /*0574*/ 	.word	0x0000c2a0


	//   ....[46]....
        /*0578*/ 	.word	0x0000c2c0


	//   ....[47]....
        /*057c*/ 	.word	0x0000c490


	//   ....[48]....
        /*0580*/ 	.word	0x0000c660


	//   ....[49]....
        /*0584*/ 	.word	0x0000c690


	//   ....[50]....
        /*0588*/ 	.word	0x0000c6c0


	//   ....[51]....
        /*058c*/ 	.word	0x0000c6f0


	//   ....[52]....
        /*0590*/ 	.word	0x0000c720


	//   ....[53]....
        /*0594*/ 	.word	0x0000c750


	//   ....[54]....
        /*0598*/ 	.word	0x0000c8a0


	//   ....[55]....
        /*059c*/ 	.word	0x0000c8d0


	//   ....[56]....
        /*05a0*/ 	.word	0x0000c900


	//   ....[57]....
        /*05a4*/ 	.word	0x0000c930


	//   ....[58]....
        /*05a8*/ 	.word	0x0000c960


	//   ....[59]....
        /*05ac*/ 	.word	0x0000c990


	//   ....[60]....
        /*05b0*/ 	.word	0x0000ca20


	//   ....[61]....
        /*05b4*/ 	.word	0x0000ca80


	//   ....[62]....
        /*05b8*/ 	.word	0x0000cb10


	//   ....[63]....
        /*05bc*/ 	.word	0x0000e310


	//   ....[64]....
        /*05c0*/ 	.word	0x0000e330


	//   ....[65]....
        /*05c4*/ 	.word	0x0000e3c0


	//   ....[66]....
        /*05c8*/ 	.word	0x0000e3e0


	//   ....[67]....
        /*05cc*/ 	.word	0x0000e460


	//   ....[68]....
        /*05d0*/ 	.word	0x0000e480


	//   ....[69]....
        /*05d4*/ 	.word	0x0000e500


	//   ....[70]....
        /*05d8*/ 	.word	0x0000e520


	//   ....[71]....
        /*05dc*/ 	.word	0x0000e5a0


	//   ....[72]....
        /*05e0*/ 	.word	0x0000e5c0


	//   ....[73]....
        /*05e4*/ 	.word	0x0000e5d0


	//   ....[74]....
        /*05e8*/ 	.word	0x0000e5e0


	//   ....[75]....
        /*05ec*/ 	.word	0x0000ee00


	//   ....[76]....
        /*05f0*/ 	.word	0x0000ee30


	//   ....[77]....
        /*05f4*/ 	.word	0x0000ee60


	//   ....[78]....
        /*05f8*/ 	.word	0x0000eef0


	//   ....[79]....
        /*05fc*/ 	.word	0x0000ef00


	//   ....[80]....
        /*0600*/ 	.word	0x0000ef90


	//   ....[81]....
        /*0604*/ 	.word	0x0000efa0


	//   ....[82]....
        /*0608*/ 	.word	0x0000f030


	//   ....[83]....
        /*060c*/ 	.word	0x0000f040


	//   ....[84]....
        /*0610*/ 	.word	0x0000f0d0


	//   ....[85]....
        /*0614*/ 	.word	0x0000f0e0


	//   ....[86]....
        /*0618*/ 	.word	0x0000f170


	//   ....[87]....
        /*061c*/ 	.word	0x0000f180


	//   ....[88]....
        /*0620*/ 	.word	0x0000f200


	//   ....[89]....
        /*0624*/ 	.word	0x0000f210


	//   ....[90]....
        /*0628*/ 	.word	0x0000f220


	//   ....[91]....
        /*062c*/ 	.word	0x0000f690


	//   ....[92]....
        /*0630*/ 	.word	0x0000f6c0


	//   ....[93]....
        /*0634*/ 	.word	0x0000f720


	//   ....[94]....
        /*0638*/ 	.word	0x0000f7d0


	//   ....[95]....
        /*063c*/ 	.word	0x0000f7f0


	//   ....[96]....
        /*0640*/ 	.word	0x0000f8a0


	//   ....[97]....
        /*0644*/ 	.word	0x0000f8b0


	//   ....[98]....
        /*0648*/ 	.word	0x0000f8e0


	//   ....[99]....
        /*064c*/ 	.word	0x0000f970


	//   ....[100]....
        /*0650*/ 	.word	0x0000fa10


	//   ....[101]....
        /*0654*/ 	.word	0x0000fa30


	//   ....[102]....
        /*0658*/ 	.word	0x0000fa40


	//   ....[103]....
        /*065c*/ 	.word	0x00010170


	//   ....[104]....
        /*0660*/ 	.word	0x00010190


	//   ....[105]....
        /*0664*/ 	.word	0x000101a0


	//   ....[106]....
        /*0668*/ 	.word	0x000101e0


	//   ....[107]....
        /*066c*/ 	.word	0x000101f0


	//   ....[108]....
        /*0670*/ 	.word	0x00010230


	//   ....[109]....
        /*0674*/ 	.word	0x00010240


	//   ....[110]....
        /*0678*/ 	.word	0x00010280


	//   ....[111]....
        /*067c*/ 	.word	0x00010290


	//   ....[112]....
        /*0680*/ 	.word	0x000102d0


	//   ....[113]....
        /*0684*/ 	.word	0x000102e0


	//   ....[114]....
        /*0688*/ 	.word	0x000102f0


	//   ....[115]....
        /*068c*/ 	.word	0x00010660


	//   ....[116]....
        /*0690*/ 	.word	0x00010680


	//   ....[117]....
        /*0694*/ 	.word	0x00010690


	//   ....[118]....
        /*0698*/ 	.word	0x000106a0


	//   ....[119]....
        /*069c*/ 	.word	0x000106b0


	//   ....[120]....
        /*06a0*/ 	.word	0x000106d0


	//   ....[121]....
        /*06a4*/ 	.word	0x00010740


	//   ....[122]....
        /*06a8*/ 	.word	0x00010760


	//   ....[123]....
        /*06ac*/ 	.word	0x00010780


	//   ....[124]....
        /*06b0*/ 	.word	0x000107f0


	//   ....[125]....
        /*06b4*/ 	.word	0x00010800


	//   ....[126]....
        /*06b8*/ 	.word	0x00010900


	//   ....[127]....
        /*06bc*/ 	.word	0x00010db0


	//   ....[128]....
        /*06c0*/ 	.word	0x00010de0


	//   ....[129]....
        /*06c4*/ 	.word	0x00010e10


	//   ....[130]....
        /*06c8*/ 	.word	0x00010e40


	//   ....[131]....
        /*06cc*/ 	.word	0x00010e70


	//   ....[132]....
        /*06d0*/ 	.word	0x00010ea0


	//   ....[133]....
        /*06d4*/ 	.word	0x00010ed0


	//   ....[134]....
        /*06d8*/ 	.word	0x00010f00


	//   ....[135]....
        /*06dc*/ 	.word	0x00011080


	//   ....[136]....
        /*06e0*/ 	.word	0x000110b0


	//   ....[137]....
        /*06e4*/ 	.word	0x000110e0


	//   ....[138]....
        /*06e8*/ 	.word	0x00011110


	//   ....[139]....
        /*06ec*/ 	.word	0x00011140


	//   ....[140]....
        /*06f0*/ 	.word	0x00011170


	//   ....[141]....
        /*06f4*/ 	.word	0x00011230


	//   ....[142]....
        /*06f8*/ 	.word	0x00011250


	//   ....[143]....
        /*06fc*/ 	.word	0x000112c0


	//   ....[144]....
        /*0700*/ 	.word	0x00011960


	//   ....[145]....
        /*0704*/ 	.word	0x00011f10


	//   ....[146]....
        /*0708*/ 	.word	0x00012000


	//   ....[147]....
        /*070c*/ 	.word	0x000120a0


	//   ....[148]....
        /*0710*/ 	.word	0x00012100


	//   ....[149]....
        /*0714*/ 	.word	0x000121f0


	//   ....[150]....
        /*0718*/ 	.word	0x00012260


	//   ....[151]....
        /*071c*/ 	.word	0x00012350


	//   ....[152]....
        /*0720*/ 	.word	0x000123c0


	//   ....[153]....
        /*0724*/ 	.word	0x000124b0


	//   ....[154]....
        /*0728*/ 	.word	0x00012520


	//   ....[155]....
        /*072c*/ 	.word	0x00012610


	//   ....[156]....
        /*0730*/ 	.word	0x00012680


	//   ....[157]....
        /*0734*/ 	.word	0x00012720


	//   ....[158]....
        /*0738*/ 	.word	0x00012810


	//   ....[159]....
        /*073c*/ 	.word	0x00012880


	//   ....[160]....
        /*0740*/ 	.word	0x000128e0


	//   ....[161]....
        /*0744*/ 	.word	0x000129d0


	//   ....[162]....
        /*0748*/ 	.word	0x00012a30


	//   ....[163]....
        /*074c*/ 	.word	0x00012b30


	//   ....[164]....
        /*0750*/ 	.word	0x00012b90


	//   ....[165]....
        /*0754*/ 	.word	0x00012c90


	//   ....[166]....
        /*0758*/ 	.word	0x00012cf0


	//   ....[167]....
        /*075c*/ 	.word	0x00012df0


	//   ....[168]....
        /*0760*/ 	.word	0x00012e50


	//   ....[169]....
        /*0764*/ 	.word	0x00012f50


	//   ....[170]....
        /*0768*/ 	.word	0x00012fb0


	//   ....[171]....
        /*076c*/ 	.word	0x000130b0


	//   ....[172]....
        /*0770*/ 	.word	0x00013110


	//   ....[173]....
        /*0774*/ 	.word	0x000131f0


	//   ....[174]....
        /*0778*/ 	.word	0x00013320


	//   ....[175]....
        /*077c*/ 	.word	0x000133f0


	//   ....[176]....
        /*0780*/ 	.word	0x000134b0


	//   ....[177]....
        /*0784*/ 	.word	0x000135c0


	//   ....[178]....
        /*0788*/ 	.word	0x00013620


	//   ....[179]....
        /*078c*/ 	.word	0x00013730


	//   ....[180]....
        /*0790*/ 	.word	0x00013790


	//   ....[181]....
        /*0794*/ 	.word	0x000138a0


	//   ....[182]....
        /*0798*/ 	.word	0x00013900


	//   ....[183]....
        /*079c*/ 	.word	0x00013a10


	//   ....[184]....
        /*07a0*/ 	.word	0x00013a70


	//   ....[185]....
        /*07a4*/ 	.word	0x00013b30


	//   ....[186]....
        /*07a8*/ 	.word	0x00013c90


	//   ....[187]....
        /*07ac*/ 	.word	0x00013d30


	//   ....[188]....
        /*07b0*/ 	.word	0x00013d90


	//   ....[189]....
        /*07b4*/ 	.word	0x00013e40


	//   ....[190]....
        /*07b8*/ 	.word	0x00013ea0


	//   ....[191]....
        /*07bc*/ 	.word	0x00013f50


	//   ....[192]....
        /*07c0*/ 	.word	0x00013fb0


	//   ....[193]....
        /*07c4*/ 	.word	0x00014060


	//   ....[194]....
        /*07c8*/ 	.word	0x000140c0


	//   ....[195]....
        /*07cc*/ 	.word	0x00014170


	//   ....[196]....
        /*07d0*/ 	.word	0x000141d0


	//   ....[197]....
        /*07d4*/ 	.word	0x00014280


	//   ....[198]....
        /*07d8*/ 	.word	0x00014360


	//   ....[199]....
        /*07dc*/ 	.word	0x00014400


	//   ....[200]....
        /*07e0*/ 	.word	0x00014460


	//   ....[201]....
        /*07e4*/ 	.word	0x00014530


	//   ....[202]....
        /*07e8*/ 	.word	0x00014590


	//   ....[203]....
        /*07ec*/ 	.word	0x00014660


	//   ....[204]....
        /*07f0*/ 	.word	0x000146c0


	//   ....[205]....
        /*07f4*/ 	.word	0x000147a0


	//   ....[206]....
        /*07f8*/ 	.word	0x00014800


	//   ....[207]....
        /*07fc*/ 	.word	0x000148d0


	//   ....[208]....
        /*0800*/ 	.word	0x00014930


	//   ....[209]....
        /*0804*/ 	.word	0x00014a00


	//   ....[210]....
        /*0808*/ 	.word	0x00014a90


	//   ....[211]....
        /*080c*/ 	.word	0x00014b30


	//   ....[212]....
        /*0810*/ 	.word	0x00014c50


	//   ....[213]....
        /*0814*/ 	.word	0x00014cc0


	//   ....[214]....
        /*0818*/ 	.word	0x00014d30


	//   ....[215]....
        /*081c*/ 	.word	0x00014da0


	//   ....[216]....
        /*0820*/ 	.word	0x00014e10


	//   ....[217]....
        /*0824*/ 	.word	0x00014e90


	//   ....[218]....
        /*0828*/ 	.word	0x00014f20


	//   ....[219]....
        /*082c*/ 	.word	0x00014fb0


	//   ....[220]....
        /*0830*/ 	.word	0x00015020


	//   ....[221]....
        /*0834*/ 	.word	0x00015090


	//   ....[222]....
        /*0838*/ 	.word	0x00015100


	//   ....[223]....
        /*083c*/ 	.word	0x00015180


	//   ....[224]....
        /*0840*/ 	.word	0x000151f0


	//   ....[225]....
        /*0844*/ 	.word	0x00015290


	//   ....[226]....
        /*0848*/ 	.word	0x00015320


	//   ....[227]....
        /*084c*/ 	.word	0x00015440


	//----- nvinfo : EIATTR_REG_RECONFIG
	.align		4
.L_557:
        /*0850*/ 	.byte	0x01, 0x54
	.zero		2


	//----- nvinfo : EIATTR_SYSCALL_OFFSETS
	.align		4
        /*0854*/ 	.byte	0x04, 0x46
        /*0856*/ 	.short	(.L_559 - .L_558)


	//   ....[0]....
.L_558:
        /*0858*/ 	.word	0x000019e0


	//   ....[1]....
        /*085c*/ 	.word	0x0000d960


	//   ....[2]....
        /*0860*/ 	.word	0x0000dab0


	//   ....[3]....
        /*0864*/ 	.word	0x0000dba0


	//   ....[4]....
        /*0868*/ 	.word	0x0000ea50


	//----- nvinfo : EIATTR_MBARRIER_INSTR_OFFSETS
	.align		4
.L_559:
        /*086c*/ 	.byte	0x04, 0x39
        /*086e*/ 	.short	(.L_561 - .L_560)


	//   ....[0]....
.L_560:
        /*0870*/ 	.word	0x00000180
        /*0874*/ 	.word	0x000000ff
        /*0878*/ 	.word	0x00022800
        /*087c*/ 	.short	0x0100
        /*087e*/ 	.byte	0x08
	.zero		1


	//   ....[1]....
        /*0880*/ 	.word	0x00000190
        /*0884*/ 	.word	0x000000ff
        /*0888*/ 	.word	0x00022820
        /*088c*/ 	.short	0x0100
        /*088e*/ 	.byte	0x08
	.zero		1


	//   ....[2]....
        /*0890*/ 	.word	0x00000280
        /*0894*/ 	.word	0x000000ff
        /*0898*/ 	.word	0x00022830
        /*089c*/ 	.short	0x0100
        /*089e*/ 	.byte	0x08
	.zero		1


	//   ....[3]....
        /*08a0*/ 	.word	0x00000290
        /*08a4*/ 	.word	0x000000ff
        /*08a8*/ 	.word	0x00022840
        /*08ac*/ 	.short	0x0100
        /*08ae*/ 	.byte	0x08
	.zero		1


	//   ....[4]....
        /*08b0*/ 	.word	0x000002a0
        /*08b4*/ 	.word	0x000000ff
        /*08b8*/ 	.word	0x00022838
        /*08bc*/ 	.short	0x0100
        /*08be*/ 	.byte	0x08
	.zero		1


	//   ....[5]....
        /*08c0*/ 	.word	0x000002b0
        /*08c4*/ 	.word	0x000000ff
        /*08c8*/ 	.word	0x00022848
        /*08cc*/ 	.short	0x0100
        /*08ce*/ 	.byte	0x08
	.zero		1


	//   ....[6]....
        /*08d0*/ 	.word	0x000003e0
        /*08d4*/ 	.word	0x000000ff
        /*08d8*/ 	.word	0x00022850
        /*08dc*/ 	.short	0x0100
        /*08de*/ 	.byte	0x08
	.zero		1


	//   ....[7]....
        /*08e0*/ 	.word	0x000003f0
        /*08e4*/ 	.word	0x000000ff
        /*08e8*/ 	.word	0x00022860
        /*08ec*/ 	.short	0x0100
        /*08ee*/ 	.byte	0x08
	.zero		1


	//   ....[8]....
        /*08f0*/ 	.word	0x00000400
        /*08f4*/ 	.word	0x000000ff
        /*08f8*/ 	.word	0x00022858
        /*08fc*/ 	.short	0x0100
        /*08fe*/ 	.byte	0x08
	.zero		1


	//   ....[9]....
        /*0900*/ 	.word	0x00000410
        /*0904*/ 	.word	0x000000ff
        /*0908*/ 	.word	0x00022868
        /*090c*/ 	.short	0x0100
        /*090e*/ 	.byte	0x08
	.zero		1


	//   ....[10]....
        /*0910*/ 	.word	0x00000500
        /*0914*/ 	.word	0x000000ff
        /*0918*/ 	.word	0x00022870
        /*091c*/ 	.short	0x0100
        /*091e*/ 	.byte	0x06
	.zero		1


	//   ....[11]....
        /*0920*/ 	.word	0x00000510
        /*0924*/ 	.word	0x000000ff
        /*0928*/ 	.word	0x00022880
        /*092c*/ 	.short	0x0100
        /*092e*/ 	.byte	0x06
	.zero		1


	//   ....[12]....
        /*0930*/ 	.word	0x00000520
        /*0934*/ 	.word	0x000000ff
        /*0938*/ 	.word	0x00022878
        /*093c*/ 	.short	0x0100
        /*093e*/ 	.byte	0x06
	.zero		1


	//   ....[13]....
        /*0940*/ 	.word	0x00000530
        /*0944*/ 	.word	0x000000ff
        /*0948*/ 	.word	0x00022888
        /*094c*/ 	.short	0x0100
        /*094e*/ 	.byte	0x06
	.zero		1


	//   ....[14]....
        /*0950*/ 	.word	0x00000660
        /*0954*/ 	.word	0x000000ff
        /*0958*/ 	.word	0x00022890
        /*095c*/ 	.short	0x0100
        /*095e*/ 	.byte	0x08
	.zero		1


	//   ....[15]....
        /*0960*/ 	.word	0x00000670
        /*0964*/ 	.word	0x000000ff
        /*0968*/ 	.word	0x000228a0
        /*096c*/ 	.short	0x0100
        /*096e*/ 	.byte	0x08
	.zero		1


	//   ....[16]....
        /*0970*/ 	.word	0x00000680
        /*0974*/ 	.word	0x000000ff
        /*0978*/ 	.word	0x00022898
        /*097c*/ 	.short	0x0100
        /*097e*/ 	.byte	0x08
	.zero		1


	//   ....[17]....
        /*0980*/ 	.word	0x00000690
        /*0984*/ 	.word	0x000000ff
        /*0988*/ 	.word	0x000228a8
        /*098c*/ 	.short	0x0100
        /*098e*/ 	.byte	0x08
	.zero		1


	//   ....[18]....
        /*0990*/ 	.word	0x000007d0
        /*0994*/ 	.word	0x000000ff
        /*0998*/ 	.word	0x000228b0
        /*099c*/ 	.short	0x0100
        /*099e*/ 	.byte	0x08
	.zero		1


	//   ....[19]....
        /*09a0*/ 	.word	0x000007e0
        /*09a4*/ 	.word	0x000000ff
        /*09a8*/ 	.word	0x000228c0
        /*09ac*/ 	.short	0x0100
        /*09ae*/ 	.byte	0x08
	.zero		1


	//   ....[20]....
        /*09b0*/ 	.word	0x000007f0
        /*09b4*/ 	.word	0x000000ff
        /*09b8*/ 	.word	0x000228b8
        /*09bc*/ 	.short	0x0100
        /*09be*/ 	.byte	0x08
	.zero		1


	//   ....[21]....
        /*09c0*/ 	.word	0x00000800
        /*09c4*/ 	.word	0x000000ff
        /*09c8*/ 	.word	0x000228c8
        /*09cc*/ 	.short	0x0100
        /*09ce*/ 	.byte	0x08
	.zero		1


	//   ....[22]....
        /*09d0*/ 	.word	0x00001a50
        /*09d4*/ 	.word	0x000000ff
        /*09d8*/ 	.word	0x00022800
        /*09dc*/ 	.short	0x010a
        /*09de*/ 	.byte	0x33
	.zero		1


	//   ....[23]....
        /*09e0*/ 	.word	0x00001b20
        /*09e4*/ 	.word	0x000000ff
        /*09e8*/ 	.word	0x00022830
        /*09ec*/ 	.short	0x010a
        /*09ee*/ 	.byte	0x16
	.zero		1


	//   ....[24]....
        /*09f0*/ 	.word	0x00001b60
        /*09f4*/ 	.word	0x000000ff
        /*09f8*/ 	.word	0x00022830
        /*09fc*/ 	.short	0x010a
        /*09fe*/ 	.byte	0x16
	.zero		1


	//   ....[25]....
        /*0a00*/ 	.word	0x00002460
        /*0a04*/ 	.word	0x000000ff
        /*0a08*/ 	.word	0x00000000
        /*0a0c*/ 	.short	0x0101
        /*0a0e*/ 	.byte	0x06
	.zero		1


	//   ....[26]....
        /*0a10*/ 	.word	0x00003990
        /*0a14*/ 	.word	0x000000ff
        /*0a18*/ 	.word	0x00022850
        /*0a1c*/ 	.short	0x010a
        /*0a1e*/ 	.byte	0x16
	.zero		1


	//   ....[27]....
        /*0a20*/ 	.word	0x000039d0
        /*0a24*/ 	.word	0x000000ff
        /*0a28*/ 	.word	0x00022850
        /*0a2c*/ 	.short	0x010a
        /*0a2e*/ 	.byte	0x16
	.zero		1


	//   ....[28]....
        /*0a30*/ 	.word	0x00003d80
        /*0a34*/ 	.word	0x000000ff
        /*0a38*/ 	.word	0x00000000
        /*0a3c*/ 	.short	0x0101
        /*0a3e*/ 	.byte	0x16
	.zero		1


	//   ....[29]....
        /*0a40*/ 	.word	0x00003ef0
        /*0a44*/ 	.word	0x000000ff
        /*0a48*/ 	.word	0x00022830
        /*0a4c*/ 	.short	0x010a
        /*0a4e*/ 	.byte	0x19
	.zero		1


	//   ....[30]....
        /*0a50*/ 	.word	0x00003f30
        /*0a54*/ 	.word	0x000000ff
        /*0a58*/ 	.word	0x00022830
        /*0a5c*/ 	.short	0x010a
        /*0a5e*/ 	.byte	0x19
	.zero		1


	//   ....[31]....
        /*0a60*/ 	.word	0x000045f0
        /*0a64*/ 	.word	0x000000ff
        /*0a68*/ 	.word	0x00000000
        /*0a6c*/ 	.short	0x0101
        /*0a6e*/ 	.byte	0x06
	.zero		1


	//   ....[32]....
        /*0a70*/ 	.word	0x00006550
        /*0a74*/ 	.word	0x000000ff
        /*0a78*/ 	.word	0x00022850
        /*0a7c*/ 	.short	0x010a
        /*0a7e*/ 	.byte	0x19
	.zero		1


	//   ....[33]....
        /*0a80*/ 	.word	0x000065a0
        /*0a84*/ 	.word	0x000000ff
        /*0a88*/ 	.word	0x00022850
        /*0a8c*/ 	.short	0x010a
        /*0a8e*/ 	.byte	0x19
	.zero		1


	//   ....[34]....
        /*0a90*/ 	.word	0x000068a0
        /*0a94*/ 	.word	0x000000ff
        /*0a98*/ 	.word	0x00000000
        /*0a9c*/ 	.short	0x0101
        /*0a9e*/ 	.byte	0x19
	.zero		1


	//   ....[35]....
        /*0aa0*/ 	.word	0x000069f0
        /*0aa4*/ 	.word	0x000000ff
        /*0aa8*/ 	.word	0x00022830
        /*0aac*/ 	.short	0x010a
        /*0aae*/ 	.byte	0x19
	.zero		1


	//   ....[36]....
        /*0ab0*/ 	.word	0x00006a30
        /*0ab4*/ 	.word	0x000000ff
        /*0ab8*/ 	.word	0x00022830
        /*0abc*/ 	.short	0x010a
        /*0abe*/ 	.byte	0x19
	.zero		1


	//   ....[37]....
        /*0ac0*/ 	.word	0x00006fa0
        /*0ac4*/ 	.word	0x000000ff
        /*0ac8*/ 	.word	0x00000000
        /*0acc*/ 	.short	0x0101
        /*0ace*/ 	.byte	0x06
	.zero		1


	//   ....[38]....
        /*0ad0*/ 	.word	0x000088d0
        /*0ad4*/ 	.word	0x000000ff
        /*0ad8*/ 	.word	0x00022850
        /*0adc*/ 	.short	0x010a
        /*0ade*/ 	.byte	0x19
	.zero		1


	//   ....[39]....
        /*0ae0*/ 	.word	0x00008920
        /*0ae4*/ 	.word	0x000000ff
        /*0ae8*/ 	.word	0x00022850
        /*0aec*/ 	.short	0x010a
        /*0aee*/ 	.byte	0x19
	.zero		1


	//   ....[40]....
        /*0af0*/ 	.word	0x00008c10
        /*0af4*/ 	.word	0x000000ff
        /*0af8*/ 	.word	0x00000000
        /*0afc*/ 	.short	0x0101
        /*0afe*/ 	.byte	0x19
	.zero		1


	//   ....[41]....
        /*0b00*/ 	.word	0x0000b0e0
        /*0b04*/ 	.word	0x000000ff
        /*0b08*/ 	.word	0x00000000
        /*0b0c*/ 	.short	0x0101
        /*0b0e*/ 	.byte	0x0a
	.zero		1


	//   ....[42]....
        /*0b10*/ 	.word	0x0000e090
        /*0b14*/ 	.word	0x00000021
        /*0b18*/ 	.word	0x00022840
        /*0b1c*/ 	.short	0x010a
        /*0b1e*/ 	.byte	0x3f
	.zero		1


	//   ....[43]....
        /*0b20*/ 	.word	0x0000e6e0
        /*0b24*/ 	.word	0x00000021
        /*0b28*/ 	.word	0x00022830
        /*0b2c*/ 	.short	0x0107
        /*0b2e*/ 	.byte	0x3f
	.zero		1


	//   ....[44]....
        /*0b30*/ 	.word	0x0000e7c0
        /*0b34*/ 	.word	0x00000021
        /*0b38*/ 	.word	0x00022830
        /*0b3c*/ 	.short	0x0101
        /*0b3e*/ 	.byte	0x3f
	.zero		1


	//   ....[45]....
        /*0b40*/ 	.word	0x0000f320
        /*0b44*/ 	.word	0x00000016
        /*0b48*/ 	.word	0x00022800
        /*0b4c*/ 	.short	0x0107
        /*0b4e*/ 	.byte	0x3f
	.zero		1


	//   ....[46]....
        /*0b50*/ 	.word	0x0000f410
        /*0b54*/ 	.word	0x00000016
        /*0b58*/ 	.word	0x00022800
        /*0b5c*/ 	.short	0x0101
        /*0b5e*/ 	.byte	0x3f
	.zero		1


	//   ....[47]....
        /*0b60*/ 	.word	0x0000f430
        /*0b64*/ 	.word	0x00000016
        /*0b68*/ 	.word	0x00022820
        /*0b6c*/ 	.short	0x010a
        /*0b6e*/ 	.byte	0x3f
	.zero		1


	//   ....[48]....
        /*0b70*/ 	.word	0x0000f4c0
        /*0b74*/ 	.word	0x00000021
        /*0b78*/ 	.word	0x00022860
        /*0b7c*/ 	.short	0x010a
        /*0b7e*/ 	.byte	0x3f
	.zero		1


	//   ....[49]....
        /*0b80*/ 	.word	0x0000fbc0
        /*0b84*/ 	.word	0x00000021
        /*0b88*/ 	.word	0x00022850
        /*0b8c*/ 	.short	0x0107
        /*0b8e*/ 	.byte	0x3f
	.zero		1


	//   ....[50]....
        /*0b90*/ 	.word	0x0000fc90
        /*0b94*/ 	.word	0x00000021
        /*0b98*/ 	.word	0x00022850
        /*0b9c*/ 	.short	0x0101
        /*0b9e*/ 	.byte	0x3f
	.zero		1


	//   ....[51]....
        /*0ba0*/ 	.word	0x0000ffd0
        /*0ba4*/ 	.word	0x0000000a
        /*0ba8*/ 	.word	0x00022840
        /*0bac*/ 	.short	0x010a
        /*0bae*/ 	.byte	0x3f
	.zero		1


	//   ....[52]....
        /*0bb0*/ 	.word	0x000103a0
        /*0bb4*/ 	.word	0x0000000a
        /*0bb8*/ 	.word	0x00022830
        /*0bbc*/ 	.short	0x0107
        /*0bbe*/ 	.byte	0x3f
	.zero		1


	//   ....[53]....
        /*0bc0*/ 	.word	0x00010460
        /*0bc4*/ 	.word	0x0000000a
        /*0bc8*/ 	.word	0x00022830
        /*0bcc*/ 	.short	0x0101
        /*0bce*/ 	.byte	0x3f
	.zero		1


	//   ....[54]....
        /*0bd0*/ 	.word	0x00010490
        /*0bd4*/ 	.word	0x0000000a
        /*0bd8*/ 	.word	0x00022860
        /*0bdc*/ 	.short	0x010a
        /*0bde*/ 	.byte	0x3f
	.zero		1


	//   ....[55]....
        /*0be0*/ 	.word	0x000109b0
        /*0be4*/ 	.word	0x0000000a
        /*0be8*/ 	.word	0x00022850
        /*0bec*/ 	.short	0x0107
        /*0bee*/ 	.byte	0x3f
	.zero		1


	//   ....[56]....
        /*0bf0*/ 	.word	0x00010a70
        /*0bf4*/ 	.word	0x0000000a
        /*0bf8*/ 	.word	0x00022850
        /*0bfc*/ 	.short	0x0101
        /*0bfe*/ 	.byte	0x3f
	.zero		1


	//   ....[57]....
        /*0c00*/ 	.word	0x000118e0
        /*0c04*/ 	.word	0x00000007
        /*0c08*/ 	.word	0x00022820
        /*0c0c*/ 	.short	0x010a
        /*0c0e*/ 	.byte	0x3f
	.zero		1


	//   ....[58]....
        /*0c10*/ 	.word	0x00011a60
        /*0c14*/ 	.word	0x00000005
        /*0c18*/ 	.word	0x00022840
        /*0c1c*/ 	.short	0x010a
        /*0c1e*/ 	.byte	0x3f
	.zero		1


	//   ....[59]....
        /*0c20*/ 	.word	0x00011b00
        /*0c24*/ 	.word	0x00000003
        /*0c28*/ 	.word	0x00022840
        /*0c2c*/ 	.short	0x010a
        /*0c2e*/ 	.byte	0x3f
	.zero		1


	//   ....[60]....
        /*0c30*/ 	.word	0x00011b40
        /*0c34*/ 	.word	0x00000005
        /*0c38*/ 	.word	0x00022860
        /*0c3c*/ 	.short	0x010a
        /*0c3e*/ 	.byte	0x3f
	.zero		1


	//   ....[61]....
        /*0c40*/ 	.word	0x00011b80
        /*0c44*/ 	.word	0x00000003
        /*0c48*/ 	.word	0x00022860
        /*0c4c*/ 	.short	0x010a
        /*0c4e*/ 	.byte	0x3f
	.zero		1


	//   ....[62]....
        /*0c50*/ 	.word	0x00011bf0
        /*0c54*/ 	.word	0x00000003
        /*0c58*/ 	.word	0x00022800
        /*0c5c*/ 	.short	0x010a
        /*0c5e*/ 	.byte	0x3f
	.zero		1


	//   ....[63]....
        /*0c60*/ 	.word	0x00011c50
        /*0c64*/ 	.word	0x00000003
        /*0c68*/ 	.word	0x00022830
        /*0c6c*/ 	.short	0x010a
        /*0c6e*/ 	.byte	0x3f
	.zero		1


	//   ....[64]....
        /*0c70*/ 	.word	0x00011cb0
        /*0c74*/ 	.word	0x00000009
        /*0c78*/ 	.word	0x00022850
        /*0c7c*/ 	.short	0x010a
        /*0c7e*/ 	.byte	0x3f
	.zero		1


	//   ....[65]....
        /*0c80*/ 	.word	0x00011d10
        /*0c84*/ 	.word	0x00000000
        /*0c88*/ 	.word	0x00022830
        /*0c8c*/ 	.short	0x010a
        /*0c8e*/ 	.byte	0x3f
	.zero		1


	//   ....[66]....
        /*0c90*/ 	.word	0x00011d70
        /*0c94*/ 	.word	0x0000000a
        /*0c98*/ 	.word	0x00022850
        /*0c9c*/ 	.short	0x010a
        /*0c9e*/ 	.byte	0x3f
	.zero		1


	//   ....[67]....
        /*0ca0*/ 	.word	0x00011dd0
        /*0ca4*/ 	.word	0x00000000
        /*0ca8*/ 	.word	0x00022830
        /*0cac*/ 	.short	0x010a
        /*0cae*/ 	.byte	0x3f
	.zero		1


	//   ....[68]....
        /*0cb0*/ 	.word	0x00011e30
        /*0cb4*/ 	.word	0x0000000a
        /*0cb8*/ 	.word	0x00022850
        /*0cbc*/ 	.short	0x010a
        /*0cbe*/ 	.byte	0x3f
	.zero		1


	//   ....[69]....
        /*0cc0*/ 	.word	0x00011f50
        /*0cc4*/ 	.word	0x00000021
        /*0cc8*/ 	.word	0x00022840
        /*0ccc*/ 	.short	0x010a
        /*0cce*/ 	.byte	0x3f
	.zero		1


	//   ....[70]....
        /*0cd0*/ 	.word	0x00013220
        /*0cd4*/ 	.word	0x00000016
        /*0cd8*/ 	.word	0x00022820
        /*0cdc*/ 	.short	0x010a
        /*0cde*/ 	.byte	0x3f
	.zero		1


	//   ....[71]....
        /*0ce0*/ 	.word	0x00013270
        /*0ce4*/ 	.word	0x00000021
        /*0ce8*/ 	.word	0x00022860
        /*0cec*/ 	.short	0x010a
        /*0cee*/ 	.byte	0x3f
	.zero		1


	//   ....[72]....
        /*0cf0*/ 	.word	0x00013be0
        /*0cf4*/ 	.word	0x0000000a
        /*0cf8*/ 	.word	0x00022840
        /*0cfc*/ 	.short	0x010a
        /*0cfe*/ 	.byte	0x3f
	.zero		1


	//   ....[73]....
        /*0d00*/ 	.word	0x000142b0
        /*0d04*/ 	.word	0x0000000a
        /*0d08*/ 	.word	0x00022860
        /*0d0c*/ 	.short	0x010a
        /*0d0e*/ 	.byte	0x3f
	.zero		1


	//   ....[74]....
        /*0d10*/ 	.word	0x00015360
        /*0d14*/ 	.word	0x00000007
        /*0d18*/ 	.word	0x00022820
        /*0d1c*/ 	.short	0x010a
        /*0d1e*/ 	.byte	0x3f
	.zero		1


	//   ....[75]....
        /*0d20*/ 	.word	0x00015500
        /*0d24*/ 	.word	0x00000005
        /*0d28*/ 	.word	0x00022840
        /*0d2c*/ 	.short	0x010a
        /*0d2e*/ 	.byte	0x3f
	.zero		1


	//   ....[76]....
        /*0d30*/ 	.word	0x00015550
        /*0d34*/ 	.word	0x00000003
        /*0d38*/ 	.word	0x00022840
        /*0d3c*/ 	.short	0x010a
        /*0d3e*/ 	.byte	0x3f
	.zero		1


	//   ....[77]....
        /*0d40*/ 	.word	0x000155a0
        /*0d44*/ 	.word	0x00000005
        /*0d48*/ 	.word	0x00022860
        /*0d4c*/ 	.short	0x010a
        /*0d4e*/ 	.byte	0x3f
	.zero		1


	//----- nvinfo : EIATTR_NUM_MBARRIERS
	.align		4
.L_561:
        /*0d50*/ 	.byte	0x03, 0x38
        /*0d52*/ 	.short	0x0016


	//----- nvinfo : EIATTR_EXIT_INSTR_OFFSETS
	.align		4
        /*0d54*/ 	.byte	0x04, 0x1c
        /*0d56*/ 	.short	(.L_563 - .L_562)


	//   ....[0]....
.L_562:
        /*0d58*/ 	.word	0x000009b0


	//   ....[1]....
        /*0d5c*/ 	.word	0x0000c440


	//   ....[2]....
        /*0d60*/ 	.word	0x00011bd0


	//----- nvinfo : EIATTR_MAX_THREADS
	.align		4
.L_563:
        /*0d64*/ 	.byte	0x04, 0x05
        /*0d66*/ 	.short	(.L_565 - .L_564)
.L_564:
        /*0d68*/ 	.word	0x00000180
        /*0d6c*/ 	.word	0x00000001
        /*0d70*/ 	.word	0x00000001


	//----- nvinfo : EIATTR_CRS_STACK_SIZE
	.align		4
.L_565:
        /*0d74*/ 	.byte	0x04, 0x1e
        /*0d76*/ 	.short	(.L_567 - .L_566)
.L_566:
        /*0d78*/ 	.word	0x00000000


	//----- nvinfo : EIATTR_CBANK_PARAM_SIZE
	.align		4
.L_567:
        /*0d7c*/ 	.byte	0x03, 0x19
        /*0d7e*/ 	.short	0x0af0


	//----- nvinfo : EIATTR_PARAM_CBANK
	.align		4
        /*0d80*/ 	.byte	0x04, 0x0a
        /*0d82*/ 	.short	(.L_569 - .L_568)
	.align		4
.L_568:
        /*0d84*/ 	.word	index@(.nv.constant0._ZN7cutlass13device_kernelIN5flash11enable_sm90INS1_16FlashAttnFwdSm90INS1_25CollectiveMainloopFwdSm90ILi2EN4cute5tupleIJNS5_1CILi1EEES8_S8_EEENS6_IJNS7_ILi128EEENS7_ILi96EEENS7_ILi64EEEEEELi256ENS_6half_tEfNS_4arch4Sm90ELb1ELb0ELb1ELb1ELb1ELb0ELb0ELb1ELb0ELb1ELb0ELb0EEENS1_21CollectiveEpilogueFwdINS6_IJSA_NS7_ILi256EEESB_EEES9_SE_SG_Li256ELb1ELb1ELb0ELb0EEENS1_36VarlenDynamicPersistentTileSchedulerILi128ELi96ELi256ELi128ELb0ELb1ELb1ELb1ELb1ELb1EEEEEEEEEvNT_6ParamsE)
        /*0d88*/ 	.short	0x0210
        /*0d8a*/ 	.short	0x0af0


	//----- nvinfo : EIATTR_SW_WAR
	.align		4
.L_569:
        /*0d8c*/ 	.byte	0x04, 0x36
        /*0d8e*/ 	.short	(.L_571 - .L_570)
.L_570:
        /*0d90*/ 	.word	0x00000008
.L_571:


//--------------------- .nv.info._ZN7cutlass13device_kernelIN5flash11enable_sm90INS1_16FlashAttnFwdSm90INS1_25CollectiveMainloopFwdSm90ILi2EN4cute5tupleIJNS5_1CILi1EEES8_S8_EEENS6_IJNS7_ILi128EEENS7_ILi96EEENS7_ILi64EEEEEELi256ENS_6half_tEfNS_4arch4Sm90ELb1ELb0ELb1ELb1ELb1ELb1ELb0ELb1ELb0ELb1ELb0ELb0EEENS1_21CollectiveEpilogueFwdINS6_IJSA_NS7_ILi256EEESB_EEES9_SE_SG_Li256ELb1ELb1ELb0ELb0EEENS1_36VarlenDynamicPersistentTileSchedulerILi128ELi96ELi256ELi128ELb0ELb1ELb1ELb1ELb1ELb1EEEEEEEEEvNT_6ParamsE --------------------------
	.section	.nv.info._ZN7cutlass13device_kernelIN5flash11enable_sm90INS1_16FlashAttnFwdSm90INS1_25CollectiveMainloopFwdSm90ILi2EN4cute5tupleIJNS5_1CILi1EEES8_S8_EEENS6_IJNS7_ILi128EEENS7_ILi96EEENS7_ILi64EEEEEELi256ENS_6half_tEfNS_4arch4Sm90ELb1ELb0ELb1ELb1ELb1ELb1ELb0ELb1ELb0ELb1ELb0ELb0EEENS1_21CollectiveEpilogueFwdINS6_IJSA_NS7_ILi256EEESB_EEES9_SE_SG_Li256ELb1ELb1ELb0ELb0EEENS1_36VarlenDynamicPersistentTileSchedulerILi128ELi96ELi256ELi128ELb0ELb1ELb1ELb1ELb1ELb1EEEEEEEEEvNT_6ParamsE,"",@"SHT_CUDA_INFO"
	.sectionflags	@""
	.align	4


	//----- nvinfo : EIATTR_CUDA_API_VERSION
	.align		4
        /*0000*/ 	.byte	0x04, 0x37
        /*0002*/ 	.short	(.L_573 - .L_572)
.L_572:
        /*0004*/ 	.word	0x00000082


	//----- nvinfo : EIATTR_KPARAM_INFO
	.align		4
.L_573:
        /*0008*/ 	.byte	0x04, 0x17
        /*000a*/ 	.short	(.L_575 - .L_574)
.L_574:
        /*000c*/ 	.word	0x00000000
        /*0010*/ 	.short	0x0000
        /*0012*/ 	.short	0x0070
        /*0014*/ 	.byte	0x00, 0xf0, 0x01, 0x2a


	//----- nvinfo : EIATTR_SPARSE_MMA_MASK
	.align		4
.L_575:
        /*0018*/ 	.byte	0x03, 0x50
        /*001a*/ 	.short	0x0000


	//----- nvinfo : EIATTR_MAXREG_COUNT
	.align		4
        /*001c*/ 	.byte	0x03, 0x1b
        /*001e*/ 	.short	0x00a8


	//----- nvinfo : EIATTR_NUM_BARRIERS
	.align		4
        /*0020*/ 	.byte	0x02, 0x4c
        /*0022*/ 	.byte	0x10
	.zero		1


	//----- nvinfo : EIATTR_EXTERNS
	.align		4
        /*0024*/ 	.byte	0x04, 0x0f
        /*0026*/ 	.short	(.L_577 - .L_576)


	//   ....[0]....
	.align		4
.L_576:
        /*0028*/ 	.word	index@(__assertfail)


	//----- nvinfo : EIATTR_ANNOTATIONS
	.align		4
.L_577:
        /*002c*/ 	.byte	0x04, 0x55
        /*002e*/ 	.short	(.L_579 - .L_578)


	//   ....[0]....
.L_578:
        /* <DEDUP_REMOVED lines=51> */


	//----- nvinfo : EIATTR_MERCURY_ISA_VERSION
	.align		4
.L_579:
        /*0350*/ 	.byte	0x03, 0x5f
        /*0352*/ 	.short	0x0101


	//----- nvinfo : EIATTR_UNUSED_LOAD_BYTE_OFFSET
	.align		4
        /*0354*/ 	.byte	0x04, 0x44
        /*0356*/ 	.short	(.L_581 - .L_580)


	//   ....[0]....
.L_580:
        /*0358*/ 	.word	0x00000a40
        /*035c*/ 	.word	0x0000fff0


	//   ....[1]....
        /*0360*/ 	.word	0x00011740
        /*0364*/ 	.word	0x0000fff0


	//----- nvinfo : EIATTR_INT_WARP_WIDE_INSTR_OFFSETS
	.align		4
.L_581:
        /*0368*/ 	.byte	0x04, 0x31
        /*036a*/ 	.short	(.L_583 - .L_582)


	//   ....[0]....
.L_582:
        /*036c*/ 	.word	0x00000120


	//   ....[1]....
        /*0370*/ 	.word	0x000001c0


	//   ....[2]....
        /*0374*/ 	.word	0x00000230


	//   ....[3]....
        /*0378*/ 	.word	0x000170e0


	//   ....[4]....
        /*037c*/ 	.word	0x00017170


	//   ....[5]....
        /*0380*/ 	.word	0x0001a5a0


	//   ....[6]....
        /*0384*/ 	.word	0x0001a630


	//----- nvinfo : EIATTR_COOP_GROUP_MASK_REGIDS
	.align		4
.L_583:
        /*0388*/ 	.byte	0x04, 0x29
        /*038a*/ 	.short	(.L_585 - .L_584)


	//   ....[0]....
.L_584:
        /*038c*/ 	.word	0xffffffff


	//   ....[1]....
        /*0390*/ 	.word	0xffffffff


	//   ....[2]....
        /*0394*/ 	.word	0xffffffff


	//   ....[3]....
        /*0398*/ 	.word	0xffffffff


	//   ....[4]....
        /*039c*/ 	.word	0xffffffff


	//   ....[5]....
        /*03a0*/ 	.word	0xffffffff


	//   ....[6]....
        /*03a4*/ 	.word	0xffffffff


	//   ....[7]....
        /*03a8*/ 	.word	0xffffffff


	//   ....[8]....
        /*03ac*/ 	.word	0xffffffff


	//   ....[9]....
        /*03b0*/ 	.word	0xffffffff


	//   ....[10]....
        /*03b4*/ 	.word	0xffffffff


	//   ....[11]....
        /*03b8*/ 	.word	0xffffffff


	//   ....[12]....
        /*03bc*/ 	.word	0xffffffff


	//   ....[13]....
        /*03c0*/ 	.word	0xffffffff


	//   ....[14]....
        /*03c4*/ 	.word	0xffffffff


	//   ....[15]....
        /*03c8*/ 	.word	0xffffffff


	//   ....[16]....
        /*03cc*/ 	.word	0xffffffff


	//   ....[17]....
        /*03d0*/ 	.word	0xffffffff


	//   ....[18]....
        /*03d4*/ 	.word	0xffffffff


	//   ....[19]....
        /*03d8*/ 	.word	0xffffffff


	//   ....[20]....
        /*03dc*/ 	.word	0xffffffff


	//   ....[21]....
        /*03e0*/ 	.word	0xffffffff


	//   ....[22]....
        /*03e4*/ 	.word	0xffffffff


	//   ....[23]....
        /*03e8*/ 	.word	0xffffffff


	//   ....[24]....
        /*03ec*/ 	.word	0xffffffff


	//   ....[25]....
        /*03f0*/ 	.word	0xffffffff


	//   ....[26]....
        /*03f4*/ 	.word	0xffffffff


	//   ....[27]....
        /*03f8*/ 	.word	0xffffffff


	//   ....[28]....
        /*03fc*/ 	.word	0xffffffff


	//   ....[29]....
        /*0400*/ 	.word	0xffffffff


	//   ....[30]....
        /*0404*/ 	.word	0xffffffff


	//   ....[31]....
        /*0408*/ 	.word	0xffffffff


	//   ....[32]....
        /*040c*/ 	.word	0xffffffff


	//   ....[33]....
        /*0410*/ 	.word	0xffffffff


	//   ....[34]....
        /*0414*/ 	.word	0xffffffff


	//   ....[35]....
        /*0418*/ 	.word	0xffffffff


	//   ....[36]....
        /*041c*/ 	.word	0xffffffff


	//   ....[37]....
        /*0420*/ 	.word	0xffffffff


	//   ....[38]....
        /*0424*/ 	.word	0xffffffff


	//   ....[39]....
        /*0428*/ 	.word	0xffffffff


	//   ....[40]....
        /*042c*/ 	.word	0xffffffff


	//   ....[41]....
        /*0430*/ 	.word	0xffffffff


	//   ....[42]....
        /*0434*/ 	.word	0xffffffff


	//   ....[43]....
        /*0438*/ 	.word	0xffffffff


	//   ....[44]....
        /*043c*/ 	.word	0xffffffff


	//   ....[45]....
        /*0440*/ 	.word	0xffffffff


	//   ....[46]....
        /*0444*/ 	.word	0xffffffff


	//   ....[47]....
        /*0448*/ 	.word	0xffffffff


	//   ....[48]....
        /*044c*/ 	.word	0xffffffff


	//   ....[49]....
        /*0450*/ 	.word	0xffffffff


	//   ....[50]....
        /*0454*/ 	.word	0xffffffff


	//   ....[51]....
        /*0458*/ 	.word	0xffffffff


	//   ....[52]....
        /*045c*/ 	.word	0xffffffff


	//   ....[53]....
        /*0460*/ 	.word	0xffffffff


	//   ....[54]....
        /*0464*/ 	.word	0xffffffff


	//   ....[55]....
        /*0468*/ 	.word	0xffffffff


	//   ....[56]....
        /*046c*/ 	.word	0xffffffff


	//   ....[57]....
        /*0470*/ 	.word	0xffffffff


	//   ....[58]....
        /*0474*/ 	.word	0xffffffff


	//   ....[59]....
        /*0478*/ 	.word	0xffffffff


	//   ....[60]....
        /*047c*/ 	.word	0xffffffff


	//   ....[61]....
        /*0480*/ 	.word	0xffffffff


	//   ....[62]....
        /*0484*/ 	.word	0xffffffff


	//   ....[63]....
        /*0488*/ 	.word	0xffffffff


	//   ....[64]....
        /*048c*/ 	.word	0xffffffff


	//   ....[65]....
        /*0490*/ 	.word	0xffffffff


	//   ....[66]....
        /*0494*/ 	.word	0xffffffff


	//   ....[67]....
        /*0498*/ 	.word	0xffffffff


	//   ....[68]....
        /*049c*/ 	.word	0xffffffff


	//   ....[69]....
        /*04a0*/ 	.word	0xffffffff


	//   ....[70]....
        /*04a4*/ 	.word	0xffffffff


	//   ....[71]....
        /*04a8*/ 	.word	0xffffffff


	//   ....[72]....
        /*04ac*/ 	.word	0xffffffff


	//   ....[73]....
        /*04b0*/ 	.word	0xffffffff


	//   ....[74]....
        /*04b4*/ 	.word	0xffffffff


	//   ....[75]....
        /*04b8*/ 	.word	0xffffffff


	//   ....[76]....
        /*04bc*/ 	.word	0xffffffff


	//   ....[77]....
        /*04c0*/ 	.word	0xffffffff


	//   ....[78]....
        /*04c4*/ 	.word	0xffffffff


	//   ....[79]....
        /*04c8*/ 	.word	0xffffffff


	//   ....[80]....
        /*04cc*/ 	.word	0xffffffff


	//   ....[81]....
        /*04d0*/ 	.word	0xffffffff


	//   ....[82]....
        /*04d4*/ 	.word	0xffffffff


	//   ....[83]....
        /*04d8*/ 	.word	0xffffffff


	//   ....[84]....
        /*04dc*/ 	.word	0xffffffff


	//   ....[85]....
        /*04e0*/ 	.word	0xffffffff


	//   ....[86]....
        /*04e4*/ 	.word	0xffffffff


	//   ....[87]....
        /*04e8*/ 	.word	0xffffffff


	//   ....[88]....
        /*04ec*/ 	.word	0xffffffff


	//   ....[89]....
        /*04f0*/ 	.word	0xffffffff


	//   ....[90]....
        /*04f4*/ 	.word	0xffffffff


	//   ....[91]....
        /*04f8*/ 	.word	0xffffffff


	//   ....[92]....
        /*04fc*/ 	.word	0xffffffff


	//   ....[93]....
        /*0500*/ 	.word	0xffffffff


	//   ....[94]....
        /*0504*/ 	.word	0xffffffff


	//   ....[95]....
        /*0508*/ 	.word	0xffffffff


	//   ....[96]....
        /*050c*/ 	.word	0xffffffff


	//   ....[97]....
        /*0510*/ 	.word	0xffffffff


	//   ....[98]....
        /*0514*/ 	.word	0xffffffff


	//   ....[99]....
        /*0518*/ 	.word	0xffffffff


	//   ....[100]....
        /*051c*/ 	.word	0xffffffff


	//   ....[101]....
        /*0520*/ 	.word	0xffffffff


	//   ....[102]....
        /*0524*/ 	.word	0xffffffff


	//   ....[103]....
        /*0528*/ 	.word	0xffffffff


	//   ....[104]....
        /*052c*/ 	.word	0xffffffff


	//   ....[105]....
        /*0530*/ 	.word	0xffffffff


	//   ....[106]....
        /*0534*/ 	.word	0xffffffff


	//   ....[107]....
        /*0538*/ 	.word	0xffffffff


	//   ....[108]....
        /*053c*/ 	.word	0xffffffff


	//   ....[109]....
        /*0540*/ 	.word	0xffffffff


	//   ....[110]....
        /*0544*/ 	.word	0xffffffff


	//   ....[111]....
        /*0548*/ 	.word	0xffffffff


	//   ....[112]....
        /*054c*/ 	.word	0xffffffff


	//   ....[113]....
        /*0550*/ 	.word	0xffffffff


	//   ....[114]....
        /*0554*/ 	.word	0xffffffff


	//   ....[115]....
        /*0558*/ 	.word	0xffffffff


	//   ....[116]....
        /*055c*/ 	.word	0xffffffff


	//   ....[117]....
        /*0560*/ 	.word	0xffffffff


	//   ....[118]....
        /*0564*/ 	.word	0xffffffff


	//   ....[119]....
        /*0568*/ 	.word	0xffffffff


	//   ....[120]....
        /*056c*/ 	.word	0xffffffff


	//   ....[121]....
        /*0570*/ 	.word	0xffffffff


	//   ....[122]....
        /*0574*/ 	.word	0xffffffff


	//   ....[123]....
        /*0578*/ 	.word	0xffffffff


	//   ....[124]....
        /*057c*/ 	.word	0xffffffff


	//   ....[125]....
        /*0580*/ 	.word	0xffffffff


	//   ....[126]....
        /*0584*/ 	.word	0xffffffff


	//   ....[127]....
        /*0588*/ 	.word	0xffffffff


	//   ....[128]....
        /*058c*/ 	.word	0xffffffff


	//   ....[129]....
        /*0590*/ 	.word	0xffffffff


	//   ....[130]....
        /*0594*/ 	.word	0xffffffff


	//   ....[131]....
        /*0598*/ 	.word	0xffffffff


	//   ....[132]....
        /*059c*/ 	.word	0xffffffff


	//   ....[133]....
        /*05a0*/ 	.word	0xffffffff


	//   ....[134]....
        /*05a4*/ 	.word	0xffffffff


	//   ....[135]....
        /*05a8*/ 	.word	0xffffffff


	//   ....[136]....
        /*05ac*/ 	.word	0xffffffff


	//   ....[137]....
        /*05b0*/ 	.word	0xffffffff


	//   ....[138]....
        /*05b4*/ 	.word	0xffffffff


	//   ....[139]....
        /*05b8*/ 	.word	0xffffffff


	//   ....[140]....
        /*05bc*/ 	.word	0xffffffff


	//   ....[141]....
        /*05c0*/ 	.word	0xffffffff


	//   ....[142]....
        /*05c4*/ 	.word	0xffffffff


	//   ....[143]....
        /*05c8*/ 	.word	0xffffffff


	//   ....[144]....
        /*05cc*/ 	.word	0xffffffff


	//   ....[145]....
        /*05d0*/ 	.word	0xffffffff


	//   ....[146]....
        /*05d4*/ 	.word	0xffffffff


	//   ....[147]....
        /*05d8*/ 	.word	0xffffffff


	//   ....[148]....
        /*05dc*/ 	.word	0xffffffff


	//   ....[149]....
        /*05e0*/ 	.word	0xffffffff


	//   ....[150]....
        /*05e4*/ 	.word	0xffffffff


	//   ....[151]....
        /*05e8*/ 	.word	0xffffffff


	//   ....[152]....
        /*05ec*/ 	.word	0xffffffff


	//   ....[153]....
        /*05f0*/ 	.word	0xffffffff


	//   ....[154]....
        /*05f4*/ 	.word	0xffffffff


	//   ....[155]....
        /*05f8*/ 	.word	0xffffffff


	//   ....[156]....
        /*05fc*/ 	.word	0xffffffff


	//   ....[157]....
        /*0600*/ 	.word	0xffffffff


	//   ....[158]....
        /*0604*/ 	.word	0xffffffff


	//   ....[159]....
        /*0608*/ 	.word	0xffffffff


	//   ....[160]....
        /*060c*/ 	.word	0xffffffff


	//   ....[161]....
        /*0610*/ 	.word	0xffffffff


	//   ....[162]....
        /*0614*/ 	.word	0xffffffff


	//   ....[163]....
        /*0618*/ 	.word	0xffffffff


	//   ....[164]....
        /*061c*/ 	.word	0xffffffff


	//   ....[165]....
        /*0620*/ 	.word	0xffffffff


	//   ....[166]....
        /*0624*/ 	.word	0xffffffff


	//   ....[167]....
        /*0628*/ 	.word	0xffffffff


	//   ....[168]....
        /*062c*/ 	.word	0xffffffff


	//   ....[169]....
        /*0630*/ 	.word	0xffffffff


	//   ....[170]....
        /*0634*/ 	.word	0xffffffff


	//   ....[171]....
        /*0638*/ 	.word	0xffffffff


	//   ....[172]....
        /*063c*/ 	.word	0xffffffff


	//   ....[173]....
        /*0640*/ 	.word	0xffffffff


	//   ....[174]....
        /*0644*/ 	.word	0xffffffff


	//   ....[175]....
        /*0648*/ 	.word	0xffffffff


	//   ....[176]....
        /*064c*/ 	.word	0xffffffff


	//   ....[177]....
        /*0650*/ 	.word	0xffffffff


	//   ....[178]....
        /*0654*/ 	.word	0xffffffff


	//   ....[179]....
        /*0658*/ 	.word	0x0500000f


	//   ....[180]....
        /*065c*/ 	.word	0x0500000f


	//   ....[181]....
        /*0660*/ 	.word	0x0500000f


	//   ....[182]....
        /*0664*/ 	.word	0x0500000f


	//   ....[183]....
        /*0668*/ 	.word	0x0500000f


	//   ....[184]....
        /*066c*/ 	.word	0x0500000f


	//   ....[185]....
        /*0670*/ 	.word	0x0500000f


	//   ....[186]....
        /*0674*/ 	.word	0x0500000f


	//   ....[187]....
        /*0678*/ 	.word	0x0500000f


	//   ....[188]....
        /*067c*/ 	.word	0x0500000f


	//   ....[189]....
        /*0680*/ 	.word	0x0500000f


	//   ....[190]....
        /*0684*/ 	.word	0x0500000f


	//   ....[191]....
        /*0688*/ 	.word	0x0500000f


	//   ....[192]....
        /*068c*/ 	.word	0x0500000f


	//   ....[193]....
        /*0690*/ 	.word	0x0500000f


	//   ....[194]....
        /*0694*/ 	.word	0x0500000f


	//   ....[195]....
        /*0698*/ 	.word	0x0500000f


	//   ....[196]....
        /*069c*/ 	.word	0x0500000f


	//   ....[197]....
        /*06a0*/ 	.word	0x0500000f


	//   ....[198]....
        /*06a4*/ 	.word	0x0500000f


	//   ....[199]....
        /*06a8*/ 	.word	0x0500000f


	//   ....[200]....
        /*06ac*/ 	.word	0x0500000f


	//   ....[201]....
        /*06b0*/ 	.word	0x0500000f


	//   ....[202]....
        /*06b4*/ 	.word	0x0500000f


	//   ....[203]....
        /*06b8*/ 	.word	0x0500000f


	//   ....[204]....
        /*06bc*/ 	.word	0x0500000f


	//   ....[205]....
        /*06c0*/ 	.word	0x0500000f


	//   ....[206]....
        /*06c4*/ 	.word	0x0500000f


	//   ....[207]....
        /*06c8*/ 	.word	0x0500000f


	//   ....[208]....
        /*06cc*/ 	.word	0x0500000f


	//   ....[209]....
        /*06d0*/ 	.word	0x0500000f


	//   ....[210]....
        /*06d4*/ 	.word	0x0500000f


	//   ....[211]....
        /*06d8*/ 	.word	0x0500000f


	//   ....[212]....
        /*06dc*/ 	.word	0x0500000f


	//   ....[213]....
        /*06e0*/ 	.word	0x0500000f


	//   ....[214]....
        /*06e4*/ 	.word	0x0500000f


	//   ....[215]....
        /*06e8*/ 	.word	0x0500000f


	//   ....[216]....
        /*06ec*/ 	.word	0x0500000f


	//   ....[217]....
        /*06f0*/ 	.word	0x0500000f


	//   ....[218]....
        /*06f4*/ 	.word	0x0500000f


	//   ....[219]....
        /*06f8*/ 	.word	0x0500000f


	//   ....[220]....
        /*06fc*/ 	.word	0x0500000f


	//   ....[221]....
        /*0700*/ 	.word	0x0500000f


	//   ....[222]....
        /*0704*/ 	.word	0x0500000f


	//   ....[223]....
        /*0708*/ 	.word	0x0500000f


	//   ....[224]....
        /*070c*/ 	.word	0x0500000f


	//   ....[225]....
        /*0710*/ 	.word	0x0500000f


	//   ....[226]....
        /*0714*/ 	.word	0x0500000f


	//   ....[227]....
        /*0718*/ 	.word	0x0500000f


	//   ....[228]....
        /*071c*/ 	.word	0x0500000f


	//   ....[229]....
        /*0720*/ 	.word	0x0500000f


	//   ....[230]....
        /*0724*/ 	.word	0x0500000f


	//   ....[231]....
        /*0728*/ 	.word	0x0500000f


	//   ....[232]....
        /*072c*/ 	.word	0x0500000f


	//   ....[233]....
        /*0730*/ 	.word	0x0500000f


	//   ....[234]....
        /*0734*/ 	.word	0x0500000f


	//   ....[235]....
        /*0738*/ 	.word	0x0500000f


	//   ....[236]....
        /*073c*/ 	.word	0x0500000f


	//   ....[237]....
        /*0740*/ 	.word	0x0500000f


	//   ....[238]....
        /*0744*/ 	.word	0x0500000f


	//   ....[239]....
        /*0748*/ 	.word	0x0500000f


	//   ....[240]....
        /*074c*/ 	.word	0x0500000f


	//   ....[241]....
        /*0750*/ 	.word	0x0500000f


	//   ....[242]....
        /*0754*/ 	.word	0x0500000f


	//   ....[243]....
        /*0758*/ 	.word	0x0500000f


	//   ....[244]....
        /*075c*/ 	.word	0x0500000f


	//   ....[245]....
        /*0760*/ 	.word	0x0500000f


	//   ....[246]....
        /*0764*/ 	.word	0x0500000f


	//   ....[247]....
        /*0768*/ 	.word	0x0500000f


	//   ....[248]....
        /*076c*/ 	.word	0x0500000f


	//   ....[249]....
        /*0770*/ 	.word	0x0500000f


	//   ....[250]....
        /*0774*/ 	.word	0x0500000f


	//   ....[251]....
        /*0778*/ 	.word	0x0500000f


	//   ....[252]....
        /*077c*/ 	.word	0x0500000f


	//   ....[253]....
        /*0780*/ 	.word	0x0500000f


	//   ....[254]....
        /*0784*/ 	.word	0x0500000f


	//   ....[255]....
        /*0788*/ 	.word	0x0500000f


	//   ....[0]....
        /*078c*/ 	.word	0x0500000f


	//   ....[1]....
        /*0790*/ 	.word	0x0500000f


	//   ....[2]....
        /*0794*/ 	.word	0x0500000f


	//   ....[3]....
        /*0798*/ 	.word	0x0500000f


	//   ....[4]....
        /*079c*/ 	.word	0x0500000f


	//   ....[5]....
        /*07a0*/ 	.word	0x0500000f


	//   ....[6]....
        /*07a4*/ 	.word	0x0500000f


	//   ....[7]....
        /*07a8*/ 	.word	0x0500000f


	//   ....[8]....
        /*07ac*/ 	.word	0x0500000f


	//   ....[9]....
        /*07b0*/ 	.word	0x0500000f


	//   ....[10]....
        /*07b4*/ 	.word	0x0500000f


	//   ....[11]....
        /*07b8*/ 	.word	0x0500000f


	//   ....[12]....
        /*07bc*/ 	.word	0x0500000f


	//   ....[13]....
        /*07c0*/ 	.word	0x0500000f


	//   ....[14]....
        /*07c4*/ 	.word	0x0500000f


	//   ....[15]....
        /*07c8*/ 	.word	0x0500000f


	//   ....[16]....
        /*07cc*/ 	.word	0x0500000f


	//   ....[17]....
        /*07d0*/ 	.word	0x0500000f


	//   ....[18]....
        /*07d4*/ 	.word	0x0500000f


	//   ....[19]....
        /*07d8*/ 	.word	0x0500000f


	//   ....[20]....
        /*07dc*/ 	.word	0x0500000f


	//   ....[21]....
        /*07e0*/ 	.word	0x0500000f


	//   ....[22]....
        /*07e4*/ 	.word	0x0500000f


	//   ....[23]....
        /*07e8*/ 	.word	0x0500000f


	//   ....[24]....
        /*07ec*/ 	.word	0x0500000f


	//   ....[25]....
        /*07f0*/ 	.word	0x0500000f


	//   ....[26]....
        /*07f4*/ 	.word	0x0500000f


	//   ....[27]....
        /*07f8*/ 	.word	0x0500000f


	//   ....[28]....
        /*07fc*/ 	.word	0x0500000f


	//   ....[29]....
        /*0800*/ 	.word	0x0500000f


	//   ....[30]....
        /*0804*/ 	.word	0x0500000f


	//   ....[31]....
        /*0808*/ 	.word	0x0500000f


	//   ....[32]....
        /*080c*/ 	.word	0x0500000f


	//   ....[33]....
        /*0810*/ 	.word	0x0500000f


	//   ....[34]....
        /*0814*/ 	.word	0x0500000f


	//   ....[35]....
        /*0818*/ 	.word	0x0500000f


	//   ....[36]....
        /*081c*/ 	.word	0x0500000f


	//   ....[37]....
        /*0820*/ 	.word	0x0500000f


	//   ....[38]....
        /*0824*/ 	.word	0x0500000f


	//   ....[39]....
        /*0828*/ 	.word	0x0500000f


	//   ....[40]....
        /*082c*/ 	.word	0x0500000f


	//   ....[41]....
        /*0830*/ 	.word	0x0500000f


	//   ....[42]....
        /*0834*/ 	.word	0x0500000f


	//   ....[43]....
        /*0838*/ 	.word	0x0500000f


	//----- nvinfo : EIATTR_COOP_GROUP_INSTR_OFFSETS
	.align		4
.L_585:
        /*083c*/ 	.byte	0x04, 0x28
        /*083e*/ 	.short	(.L_587 - .L_586)


	//   ....[0]....
.L_586:
        /*0840*/ 	.word	0x00000060


	//   ....[1]....
        /*0844*/ 	.word	0x00000130


	//   ....[2]....
        /*0848*/ 	.word	0x000001e0


	//   ....[3]....
        /*084c*/ 	.word	0x000003a0


	//   ....[4]....
        /*0850*/ 	.word	0x00000500


	//   ....[5]....
        /*0854*/ 	.word	0x00000620


	//   ....[6]....
        /*0858*/ 	.word	0x00000780


	//   ....[7]....
        /*085c*/ 	.word	0x00002e20


	//   ....[8]....
        /*0860*/ 	.word	0x00002e30


	//   ....[9]....
        /*0864*/ 	.word	0x00003500


	//   ....[10]....
        /*0868*/ 	.word	0x00003510


	//   ....[11]....
        /*086c*/ 	.word	0x00004090


	//   ....[12]....
        /*0870*/ 	.word	0x000040a0


	//   ....[13]....
        /*0874*/ 	.word	0x00004820


	//   ....[14]....
        /*0878*/ 	.word	0x00004830


	//   ....[15]....
        /*087c*/ 	.word	0x00005230


	//   ....[16]....
        /*0880*/ 	.word	0x00005240


	//   ....[17]....
        /*0884*/ 	.word	0x00005350


	//   ....[18]....
        /*0888*/ 	.word	0x00005360


	//   ....[19]....
        /*088c*/ 	.word	0x00005760


	//   ....[20]....
        /*0890*/ 	.word	0x000057a0


	//   ....[21]....
        /*0894*/ 	.word	0x00005a80


	//   ....[22]....
        /*0898*/ 	.word	0x00005aa0


	//   ....[23]....
        /*089c*/ 	.word	0x000064a0


	//   ....[24]....
        /*08a0*/ 	.word	0x00006c10


	//   ....[25]....
        /*08a4*/ 	.word	0x00006c20


	//   ....[26]....
        /*08a8*/ 	.word	0x00006c30


	//   ....[27]....
        /*08ac*/ 	.word	0x00006c40


	//   ....[28]....
        /*08b0*/ 	.word	0x00006f60


	//   ....[29]....
        /*08b4*/ 	.word	0x00006f70


	//   ....[30]....
        /*08b8*/ 	.word	0x00006f80


	//   ....[31]....
        /*08bc*/ 	.word	0x00006f90


	//   ....[32]....
        /*08c0*/ 	.word	0x00008260


	//   ....[33]....
        /*08c4*/ 	.word	0x00008280


	//   ....[34]....
        /*08c8*/ 	.word	0x00008290


	//   ....[35]....
        /*08cc*/ 	.word	0x000082a0


	//   ....[36]....
        /*08d0*/ 	.word	0x00008390


	//   ....[37]....
        /*08d4*/ 	.word	0x000083b0


	//   ....[38]....
        /*08d8*/ 	.word	0x00008450


	//   ....[39]....
        /*08dc*/ 	.word	0x00008480


	//   ....[40]....
        /*08e0*/ 	.word	0x0000a010


	//   ....[41]....
        /*08e4*/ 	.word	0x0000a030


	//   ....[42]....
        /*08e8*/ 	.word	0x0000a5b0


	//   ....[43]....
        /*08ec*/ 	.word	0x0000a6d0


	//   ....[44]....
        /*08f0*/ 	.word	0x0000acf0


	//   ....[45]....
        /*08f4*/ 	.word	0x0000ad40


	//   ....[46]....
        /*08f8*/ 	.word	0x0000c1e0


	//   ....[47]....
        /*08fc*/ 	.word	0x0000c1f0


	//   ....[48]....
        /*0900*/ 	.word	0x0000cc40


	//   ....[49]....
        /*0904*/ 	.word	0x0000cc60


	//   ....[50]....
        /*0908*/ 	.word	0x0000d0d0


	//   ....[51]....
        /*090c*/ 	.word	0x0000d0f0


	//   ....[52]....
        /*0910*/ 	.word	0x0000f110


	//   ....[53]....
        /*0914*/ 	.word	0x0000f170


	//   ....[54]....
        /*0918*/ 	.word	0x0000fb70


	//   ....[55]....
        /*091c*/ 	.word	0x0000fbe0


	//   ....[56]....
        /*0920*/ 	.word	0x00010cc0


	//   ....[57]....
        /*0924*/ 	.word	0x00010d10


	//   ....[58]....
        /*0928*/ 	.word	0x00010d60


	//   ....[59]....
        /*092c*/ 	.word	0x00010da0


	//   ....[60]....
        /*0930*/ 	.word	0x000129e0


	//   ....[61]....
        /*0934*/ 	.word	0x00012a20


	//   ....[62]....
        /*0938*/ 	.word	0x00012bd0


	//   ....[63]....
        /*093c*/ 	.word	0x00012c30


	//   ....[64]....
        /*0940*/ 	.word	0x00013250


	//   ....[65]....
        /*0944*/ 	.word	0x00013270


	//   ....[66]....
        /*0948*/ 	.word	0x000133d0


	//   ....[67]....
        /*094c*/ 	.word	0x000133f0


	//   ....[68]....
        /*0950*/ 	.word	0x00013530


	//   ....[69]....
        /*0954*/ 	.word	0x00013550


	//   ....[70]....
        /*0958*/ 	.word	0x000136a0


	//   ....[71]....
        /*095c*/ 	.word	0x000136c0


	//   ....[72]....
        /*0960*/ 	.word	0x00013fd0


	//   ....[73]....
        /*0964*/ 	.word	0x00013fe0


	//   ....[74]....
        /*0968*/ 	.word	0x00014220


	//   ....[75]....
        /*096c*/ 	.word	0x00014230


	//   ....[76]....
        /*0970*/ 	.word	0x00014460


	//   ....[77]....
        /*0974*/ 	.word	0x00014470


	//   ....[78]....
        /*0978*/ 	.word	0x000146a0


	//   ....[79]....
        /*097c*/ 	.word	0x000146b0


	//   ....[80]....
        /*0980*/ 	.word	0x00014940


	//   ....[81]....
        /*0984*/ 	.word	0x00014b10


	//   ....[82]....
        /*0988*/ 	.word	0x00014b40


	//   ....[83]....
        /*098c*/ 	.word	0x00014b70


	//   ....[84]....
        /*0990*/ 	.word	0x00014ba0


	//   ....[85]....
        /*0994*/ 	.word	0x00014bd0


	//   ....[86]....
        /*0998*/ 	.word	0x00014c00


	//   ....[87]....
        /*099c*/ 	.word	0x00014d70


	//   ....[88]....
        /*09a0*/ 	.word	0x00014da0


	//   ....[89]....
        /*09a4*/ 	.word	0x00014dd0


	//   ....[90]....
        /*09a8*/ 	.word	0x00014e00


	//   ....[91]....
        /*09ac*/ 	.word	0x00014e30


	//   ....[92]....
        /*09b0*/ 	.word	0x00014e60


	//   ....[93]....
        /*09b4*/ 	.word	0x00014ef0


	//   ....[94]....
        /*09b8*/ 	.word	0x00014f50


	//   ....[95]....
        /*09bc*/ 	.word	0x00014fe0


	//   ....[96]....
        /*09c0*/ 	.word	0x00015dc0


	//   ....[97]....
        /*09c4*/ 	.word	0x00017cd0


	//   ....[98]....
        /*09c8*/ 	.word	0x00017cf0


	//   ....[99]....
        /*09cc*/ 	.word	0x00017d80


	//   ....[100]....
        /*09d0*/ 	.word	0x00017da0


	//   ....[101]....
        /*09d4*/ 	.word	0x00017e20


	//   ....[102]....
        /*09d8*/ 	.word	0x00017e40


	//   ....[103]....
        /*09dc*/ 	.word	0x00017ec0


	//   ....[104]....
        /*09e0*/ 	.word	0x00017ee0


	//   ....[105]....
        /*09e4*/ 	.word	0x00017f60


	//   ....[106]....
        /*09e8*/ 	.word	0x00017f80


	//   ....[107]....
        /*09ec*/ 	.word	0x00017f90


	//   ....[108]....
        /*09f0*/ 	.word	0x00017fa0


	//   ....[109]....
        /*09f4*/ 	.word	0x00018820


	//   ....[110]....
        /*09f8*/ 	.word	0x00018850


	//   ....[111]....
        /*09fc*/ 	.word	0x00018910


	//   ....[112]....
        /*0a00*/ 	.word	0x00018920


	//   ....[113]....
        /*0a04*/ 	.word	0x000189b0


	//   ....[114]....
        /*0a08*/ 	.word	0x000189c0


	//   ....[115]....
        /*0a0c*/ 	.word	0x00018a50


	//   ....[116]....
        /*0a10*/ 	.word	0x00018a60


	//   ....[117]....
        /*0a14*/ 	.word	0x00018af0


	//   ....[118]....
        /*0a18*/ 	.word	0x00018b00


	//   ....[119]....
        /*0a1c*/ 	.word	0x00018b90


	//   ....[120]....
        /*0a20*/ 	.word	0x00018ba0


	//   ....[121]....
        /*0a24*/ 	.word	0x00018c20


	//   ....[122]....
        /*0a28*/ 	.word	0x00018c30


	//   ....[123]....
        /*0a2c*/ 	.word	0x00018c40


	//   ....[124]....
        /*0a30*/ 	.word	0x00018c50


	//   ....[125]....
        /*0a34*/ 	.word	0x000190d0


	//   ....[126]....
        /*0a38*/ 	.word	0x00019100


	//   ....[127]....
        /*0a3c*/ 	.word	0x00019160


	//   ....[128]....
        /*0a40*/ 	.word	0x00019210


	//   ....[129]....
        /*0a44*/ 	.word	0x00019220


	//   ....[130]....
        /*0a48*/ 	.word	0x00019250


	//   ....[131]....
        /*0a4c*/ 	.word	0x000192e0


	//   ....[132]....
        /*0a50*/ 	.word	0x00019390


	//   ....[133]....
        /*0a54*/ 	.word	0x000193a0


	//   ....[134]....
        /*0a58*/ 	.word	0x000193d0


	//   ....[135]....
        /*0a5c*/ 	.word	0x000193e0


	//   ....[136]....
        /*0a60*/ 	.word	0x00019470


	//   ....[137]....
        /*0a64*/ 	.word	0x00019bb0


	//   ....[138]....
        /*0a68*/ 	.word	0x00019bd0


	//   ....[139]....
        /*0a6c*/ 	.word	0x00019c20


	//   ....[140]....
        /*0a70*/ 	.word	0x00019c30


	//   ....[141]....
        /*0a74*/ 	.word	0x00019c70


	//   ....[142]....
        /*0a78*/ 	.word	0x00019c80


	//   ....[143]....
        /*0a7c*/ 	.word	0x00019cc0


	//   ....[144]....
        /*0a80*/ 	.word	0x00019cd0


	//   ....[145]....
        /*0a84*/ 	.word	0x00019d10


	//   ....[146]....
        /*0a88*/ 	.word	0x00019d20


	//   ....[147]....
        /*0a8c*/ 	.word	0x00019d30


	//   ....[148]....
        /*0a90*/ 	.word	0x00019d70


	//   ....[149]....
        /*0a94*/ 	.word	0x0001a0c0


	//   ....[150]....
        /*0a98*/ 	.word	0x0001a0e0


	//   ....[151]....
        /*0a9c*/ 	.word	0x0001a0f0


	//   ....[152]....
        /*0aa0*/ 	.word	0x0001a110


	//   ....[153]....
        /*0aa4*/ 	.word	0x0001a180


	//   ....[154]....
        /*0aa8*/ 	.word	0x0001a1a0


	//   ....[155]....
        /*0aac*/ 	.word	0x0001a200


	//   ....[156]....
        /*0ab0*/ 	.word	0x0001a220


	//   ....[157]....
        /*0ab4*/ 	.word	0x0001a280


	//   ....[158]....
        /*0ab8*/ 	.word	0x0001a2a0


	//   ....[159]....
        /*0abc*/ 	.word	0x0001a300


	//   ....[160]....
        /*0ac0*/ 	.word	0x0001a320


	//   ....[161]....
        /*0ac4*/ 	.word	0x0001a810


	//   ....[162]....
        /*0ac8*/ 	.word	0x0001a870


	//   ....[163]....
        /*0acc*/ 	.word	0x0001a8a0


	//   ....[164]....
        /*0ad0*/ 	.word	0x0001a8d0


	//   ....[165]....
        /*0ad4*/ 	.word	0x0001a8e0


	//   ....[166]....
        /*0ad8*/ 	.word	0x0001a910


	//   ....[167]....
        /*0adc*/ 	.word	0x0001a940


	//   ....[168]....
        /*0ae0*/ 	.word	0x0001a970


	//   ....[169]....
        /*0ae4*/ 	.word	0x0001aaf0


	//   ....[170]....
        /*0ae8*/ 	.word	0x0001ab20


	//   ....[171]....
        /*0aec*/ 	.word	0x0001ab50


	//   ....[172]....
        /*0af0*/ 	.word	0x0001ab80


	//   ....[173]....
        /*0af4*/ 	.word	0x0001abb0


	//   ....[174]....
        /*0af8*/ 	.word	0x0001abe0


	//   ....[175]....
        /*0afc*/ 	.word	0x0001aca0


	//   ....[176]....
        /*0b00*/ 	.word	0x0001acc0


	//   ....[177]....
        /*0b04*/ 	.word	0x0001ad30


	//   ....[178]....
        /*0b08*/ 	.word	0x0001b3d0


	//   ....[179]....
        /*0b0c*/ 	.word	0x0001b6e0


	//   ....[180]....
        /*0b10*/ 	.word	0x0001b770


	//   ....[181]....
        /*0b14*/ 	.word	0x0001b800


	//   ....[182]....
        /*0b18*/ 	.word	0x0001b890


	//   ....[183]....
        /*0b1c*/ 	.word	0x0001b970


	//   ....[184]....
        /*0b20*/ 	.word	0x0001ba00


	//   ....[185]....
        /*0b24*/ 	.word	0x0001baa0


	//   ....[186]....
        /*0b28*/ 	.word	0x0001bb30


	//   ....[187]....
        /*0b2c*/ 	.word	0x0001bc20


	//   ....[188]....
        /*0b30*/ 	.word	0x0001bcb0


	//   ....[189]....
        /*0b34*/ 	.word	0x0001bd50


	//   ....[190]....
        /*0b38*/ 	.word	0x0001bde0


	//   ....[191]....
        /*0b3c*/ 	.word	0x0001bf20


	//   ....[192]....
        /*0b40*/ 	.word	0x0001bfc0


	//   ....[193]....
        /*0b44*/ 	.word	0x0001c050


	//   ....[194]....
        /*0b48*/ 	.word	0x0001c0a0


	//   ....[195]....
        /*0b4c*/ 	.word	0x0001c0f0


	//   ....[196]....
        /*0b50*/ 	.word	0x0001c180


	//   ....[197]....
        /*0b54*/ 	.word	0x0001c210


	//   ....[198]....
        /*0b58*/ 	.word	0x0001c260


	//   ....[199]....
        /*0b5c*/ 	.word	0x0001c2b0


	//   ....[200]....
        /*0b60*/ 	.word	0x0001c3a0


	//   ....[201]....
        /*0b64*/ 	.word	0x0001c450


	//   ....[202]....
        /*0b68*/ 	.word	0x0001c4d0


	//   ....[203]....
        /*0b6c*/ 	.word	0x0001c540


	//   ....[204]....
        /*0b70*/ 	.word	0x0001c680


	//   ....[205]....
        /*0b74*/ 	.word	0x0001c790


	//   ....[206]....
        /*0b78*/ 	.word	0x0001c840


	//   ....[207]....
        /*0b7c*/ 	.word	0x0001c890


	//   ....[208]....
        /*0b80*/ 	.word	0x0001cb40


	//   ....[209]....
        /*0b84*/ 	.word	0x0001cb90


	//   ....[210]....
        /*0b88*/ 	.word	0x0001cc20


	//   ....[211]....
        /*0b8c*/ 	.word	0x0001ccb0


	//   ....[212]....
        /*0b90*/ 	.word	0x0001cd40


	//   ....[213]....
        /*0b94*/ 	.word	0x0001cdd0


	//   ....[214]....
        /*0b98*/ 	.word	0x0001ce60


	//   ....[215]....
        /*0b9c*/ 	.word	0x0001cef0


	//   ....[216]....
        /*0ba0*/ 	.word	0x0001cfb0


	//   ....[217]....
        /*0ba4*/ 	.word	0x0001d290


	//   ....[218]....
        /*0ba8*/ 	.word	0x0001d380


	//   ....[219]....
        /*0bac*/ 	.word	0x0001d420


	//   ....[220]....
        /*0bb0*/ 	.word	0x0001d480


	//   ....[221]....
        /*0bb4*/ 	.word	0x0001d570


	//   ....[222]....
        /*0bb8*/ 	.word	0x0001d5e0


	//   ....[223]....
        /*0bbc*/ 	.word	0x0001d6d0


	//   ....[224]....
        /*0bc0*/ 	.word	0x0001d740


	//   ....[225]....
        /*0bc4*/ 	.word	0x0001d830


	//   ....[226]....
        /*0bc8*/ 	.word	0x0001d8a0


	//   ....[227]....
        /*0bcc*/ 	.word	0x0001d990


	//   ....[228]....
        /*0bd0*/ 	.word	0x0001da00


	//   ....[229]....
        /*0bd4*/ 	.word	0x0001dae0


	//   ....[230]....
        /*0bd8*/ 	.word	0x0001dba0


	//   ....[231]....
        /*0bdc*/ 	.word	0x0001dc00


	//   ....[232]....
        /*0be0*/ 	.word	0x0001dc60


	//   ....[233]....
        /*0be4*/ 	.word	0x0001dd50


	//   ....[234]....
        /*0be8*/ 	.word	0x0001ddb0


	//   ....[235]....
        /*0bec*/ 	.word	0x0001deb0


	//   ....[236]....
        /*0bf0*/ 	.word	0x0001df10


	//   ....[237]....
        /*0bf4*/ 	.word	0x0001e010


	//   ....[238]....
        /*0bf8*/ 	.word	0x0001e070


	//   ....[239]....
        /*0bfc*/ 	.word	0x0001e170


	//   ....[240]....
        /*0c00*/ 	.word	0x0001e1d0


	//   ....[241]....
        /*0c04*/ 	.word	0x0001e2d0


	//   ....[242]....
        /*0c08*/ 	.word	0x0001e330


	//   ....[243]....
        /*0c0c*/ 	.word	0x0001e430


	//   ....[244]....
        /*0c10*/ 	.word	0x0001e490


	//   ....[245]....
        /*0c14*/ 	.word	0x0001e530


	//   ....[246]....
        /*0c18*/ 	.word	0x0001e6b0


	//   ....[247]....
        /*0c1c*/ 	.word	0x0001e780


	//   ....[248]....
        /*0c20*/ 	.word	0x0001e840


	//   ....[249]....
        /*0c24*/ 	.word	0x0001e950


	//   ....[250]....
        /*0c28*/ 	.word	0x0001e9b0


	//   ....[251]....
        /*0c2c*/ 	.word	0x0001eac0


	//   ....[252]....
        /*0c30*/ 	.word	0x0001eb20


	//   ....[253]....
        /*0c34*/ 	.word	0x0001ec30


	//   ....[254]....
        /*0c38*/ 	.word	0x0001ec90


	//   ....[255]....
        /*0c3c*/ 	.word	0x0001eda0


	//   ....[0]....
        /*0c40*/ 	.word	0x0001ee00


	//   ....[1]....
        /*0c44*/ 	.word	0x0001eec0


	//   ....[2]....
        /*0c48*/ 	.word	0x0001f020


	//   ....[3]....
        /*0c4c*/ 	.word	0x0001f0c0


	//   ....[4]....
        /*0c50*/ 	.word	0x0001f120


	//   ....[5]....
        /*0c54*/ 	.word	0x0001f1d0


	//   ....[6]....
        /*0c58*/ 	.word	0x0001f230


	//   ....[7]....
        /*0c5c*/ 	.word	0x0001f2e0


	//   ....[8]....
        /*0c60*/ 	.word	0x0001f340


	//   ....[9]....
        /*0c64*/ 	.word	0x0001f3f0


	//   ....[10]....
        /*0c68*/ 	.word	0x0001f450


	//   ....[11]....
        /*0c6c*/ 	.word	0x0001f500


	//   ....[12]....
        /*0c70*/ 	.word	0x0001f560


	//   ....[13]....
        /*0c74*/ 	.word	0x0001f610


	//   ....[14]....
        /*0c78*/ 	.word	0x0001f700


	//   ....[15]....
        /*0c7c*/ 	.word	0x0001f7a0


	//   ....[16]....
        /*0c80*/ 	.word	0x0001f800


	//   ....[17]....
        /*0c84*/ 	.word	0x0001f8d0


	//   ....[18]....
        /*0c88*/ 	.word	0x0001f930


	//   ....[19]....
        /*0c8c*/ 	.word	0x0001fa00


	//   ....[20]....
        /*0c90*/ 	.word	0x0001fa60


	//   ....[21]....
        /*0c94*/ 	.word	0x0001fb30


	//   ....[22]....
        /*0c98*/ 	.word	0x0001fb90


	//   ....[23]....
        /*0c9c*/ 	.word	0x0001fc60


	//   ....[24]....
        /*0ca0*/ 	.word	0x0001fcc0


	//   ....[25]....
        /*0ca4*/ 	.word	0x0001fd90


	//   ....[26]....
        /*0ca8*/ 	.word	0x0001fe20


	//   ....[27]....
        /*0cac*/ 	.word	0x0001fec0


	//   ....[28]....
        /*0cb0*/ 	.word	0x0001ffe0


	//   ....[29]....
        /*0cb4*/ 	.word	0x00020050


	//   ....[30]....
        /*0cb8*/ 	.word	0x000200c0


	//   ....[31]....
        /*0cbc*/ 	.word	0x00020130


	//   ....[32]....
        /*0cc0*/ 	.word	0x000201a0


	//   ....[33]....
        /*0cc4*/ 	.word	0x00020220


	//   ....[34]....
        /*0cc8*/ 	.word	0x000202b0


	//   ....[35]....
        /*0ccc*/ 	.word	0x00020340


	//   ....[36]....
        /*0cd0*/ 	.word	0x000203b0


	//   ....[37]....
        /*0cd4*/ 	.word	0x00020420


	//   ....[38]....
        /*0cd8*/ 	.word	0x00020490


	//   ....[39]....
        /*0cdc*/ 	.word	0x00020510


	//   ....[40]....
        /*0ce0*/ 	.word	0x00020580


	//   ....[41]....
        /*0ce4*/ 	.word	0x00020620


	//   ....[42]....
        /*0ce8*/ 	.word	0x000206b0


	//   ....[43]....
        /*0cec*/ 	.word	0x000207d0


	//----- nvinfo : EIATTR_REG_RECONFIG
	.align		4
.L_587:
        /*0cf0*/ 	.byte	0x01, 0x54
	.zero		2


	//----- nvinfo : EIATTR_SYSCALL_OFFSETS
	.align		4
        /*0cf4*/ 	.byte	0x04, 0x46
        /*0cf6*/ 	.short	(.L_589 - .L_588)


	//   ....[0]....
.L_588:
        /*0cf8*/ 	.word	0x000019f0


	//   ....[1]....
        /*0cfc*/ 	.word	0x00001b40


	//   ....[2]....
        /*0d00*/ 	.word	0x00006640


	//   ....[3]....
        /*0d04*/ 	.word	0x00006960


	//   ....[4]....
        /*0d08*/ 	.word	0x000172d0


	//   ....[5]....
        /*0d0c*/ 	.word	0x00017420


	//   ....[6]....
        /*0d10*/ 	.word	0x00017510


	//   ....[7]....
        /*0d14*/ 	.word	0x00018460


	//----- nvinfo : EIATTR_MBARRIER_INSTR_OFFSETS
	.align		4
.L_589:
        /*0d18*/ 	.byte	0x04, 0x39
        /*0d1a*/ 	.short	(.L_591 - .L_590)


	//   ....[0]....
.L_590:
        /*0d1c*/ 	.word	0x00000250
        /*0d20*/ 	.word	0x000000ff
        /*0d24*/ 	.word	0x00022800
        /*0d28*/ 	.short	0x0100
        /*0d2a*/ 	.byte	0x08
	.zero		1


	//   ....[1]....
        /*0d2c*/ 	.word	0x00000260
        /*0d30*/ 	.word	0x000000ff
        /*0d34*/ 	.word	0x00022820
        /*0d38*/ 	.short	0x0100
        /*0d3a*/ 	.byte	0x08
	.zero		1


	//   ....[2]....
        /*0d3c*/ 	.word	0x00000350
        /*0d40*/ 	.word	0x000000ff
        /*0d44*/ 	.word	0x00022830
        /*0d48*/ 	.short	0x0100
        /*0d4a*/ 	.byte	0x08
	.zero		1


	//   ....[3]....
        /*0d4c*/ 	.word	0x00000360
        /*0d50*/ 	.word	0x000000ff
        /*0d54*/ 	.word	0x00022840
        /*0d58*/ 	.short	0x0100
        /*0d5a*/ 	.byte	0x08
	.zero		1


	//   ....[4]....
        /*0d5c*/ 	.word	0x00000370
        /*0d60*/ 	.word	0x000000ff
        /*0d64*/ 	.word	0x00022838
        /*0d68*/ 	.short	0x0100
        /*0d6a*/ 	.byte	0x08
	.zero		1


	//   ....[5]....
        /*0d6c*/ 	.word	0x00000380
        /*0d70*/ 	.word	0x000000ff
        /*0d74*/ 	.word	0x00022848
        /*0d78*/ 	.short	0x0100
        /*0d7a*/ 	.byte	0x08
	.zero		1


	//   ....[6]....
        /*0d7c*/ 	.word	0x000004b0
        /*0d80*/ 	.word	0x000000ff
        /*0d84*/ 	.word	0x00022850
        /*0d88*/ 	.short	0x0100
        /*0d8a*/ 	.byte	0x08
	.zero		1


	//   ....[7]....
        /*0d8c*/ 	.word	0x000004c0
        /*0d90*/ 	.word	0x000000ff
        /*0d94*/ 	.word	0x00022860
        /*0d98*/ 	.short	0x0100
        /*0d9a*/ 	.byte	0x08
	.zero		1


	//   ....[8]....
        /*0d9c*/ 	.word	0x000004d0
        /*0da0*/ 	.word	0x000000ff
        /*0da4*/ 	.word	0x00022858
        /*0da8*/ 	.short	0x0100
        /*0daa*/ 	.byte	0x08
	.zero		1


	//   ....[9]....
        /*0dac*/ 	.word	0x000004e0
        /*0db0*/ 	.word	0x000000ff
        /*0db4*/ 	.word	0x00022868
        /*0db8*/ 	.short	0x0100
        /*0dba*/ 	.byte	0x08
	.zero		1


	//   ....[10]....
        /*0dbc*/ 	.word	0x000005d0
        /*0dc0*/ 	.word	0x000000ff
        /*0dc4*/ 	.word	0x00022870
        /*0dc8*/ 	.short	0x0100
        /*0dca*/ 	.byte	0x06
	.zero		1


	//   ....[11]....
        /*0dcc*/ 	.word	0x000005e0
        /*0dd0*/ 	.word	0x000000ff
        /*0dd4*/ 	.word	0x00022880
        /*0dd8*/ 	.short	0x0100
        /*0dda*/ 	.byte	0x06
	.zero		1


	//   ....[12]....
        /*0ddc*/ 	.word	0x000005f0
        /*0de0*/ 	.word	0x000000ff
        /*0de4*/ 	.word	0x00022878
        /*0de8*/ 	.short	0x0100
        /*0dea*/ 	.byte	0x06
	.zero		1


	//   ....[13]....
        /*0dec*/ 	.word	0x00000600
        /*0df0*/ 	.word	0x000000ff
        /*0df4*/ 	.word	0x00022888
        /*0df8*/ 	.short	0x0100
        /*0dfa*/ 	.byte	0x06
	.zero		1


	//   ....[14]....
        /*0dfc*/ 	.word	0x00000730
        /*0e00*/ 	.word	0x000000ff
        /*0e04*/ 	.word	0x00022890
        /*0e08*/ 	.short	0x0100
        /*0e0a*/ 	.byte	0x08
	.zero		1


	//   ....[15]....
        /*0e0c*/ 	.word	0x00000740
        /*0e10*/ 	.word	0x000000ff
        /*0e14*/ 	.word	0x000228a0
        /*0e18*/ 	.short	0x0100
        /*0e1a*/ 	.byte	0x08
	.zero		1


	//   ....[16]....
        /*0e1c*/ 	.word	0x00000750
        /*0e20*/ 	.word	0x000000ff
        /*0e24*/ 	.word	0x00022898
        /*0e28*/ 	.short	0x0100
        /*0e2a*/ 	.byte	0x08
	.zero		1


	//   ....[17]....
        /*0e2c*/ 	.word	0x00000760
        /*0e30*/ 	.word	0x000000ff
        /*0e34*/ 	.word	0x000228a8
        /*0e38*/ 	.short	0x0100
        /*0e3a*/ 	.byte	0x08
	.zero		1


	//   ....[18]....
        /*0e3c*/ 	.word	0x00000890
        /*0e40*/ 	.word	0x000000ff
        /*0e44*/ 	.word	0x000228b0
        /*0e48*/ 	.short	0x0100
        /*0e4a*/ 	.byte	0x08
	.zero		1


	//   ....[19]....
        /*0e4c*/ 	.word	0x000008a0
        /*0e50*/ 	.word	0x000000ff
        /*0e54*/ 	.word	0x000228c0
        /*0e58*/ 	.short	0x0100
        /*0e5a*/ 	.byte	0x08
	.zero		1


	//   ....[20]....
        /*0e5c*/ 	.word	0x000008b0
        /*0e60*/ 	.word	0x000000ff
        /*0e64*/ 	.word	0x000228b8
        /*0e68*/ 	.short	0x0100
        /*0e6a*/ 	.byte	0x08
	.zero		1


	//   ....[21]....
        /*0e6c*/ 	.word	0x000008c0
        /*0e70*/ 	.word	0x000000ff
        /*0e74*/ 	.word	0x000228c8
        /*0e78*/ 	.short	0x0100
        /*0e7a*/ 	.byte	0x08
	.zero		1


	//   ....[22]....
        /*0e7c*/ 	.word	0x00002dd0
        /*0e80*/ 	.word	0x00000057
        /*0e84*/ 	.word	0x00022890
        /*0e88*/ 	.short	0x010a
        /*0e8a*/ 	.byte	0x3f
	.zero		1


	//   ....[23]....
        /*0e8c*/ 	.word	0x00004030
        /*0e90*/ 	.word	0x00000057
        /*0e94*/ 	.word	0x00022890
        /*0e98*/ 	.short	0x010a
        /*0e9a*/ 	.byte	0x3f
	.zero		1


	//   ....[24]....
        /*0e9c*/ 	.word	0x00005070
        /*0ea0*/ 	.word	0x00000057
        /*0ea4*/ 	.word	0x00022890
        /*0ea8*/ 	.short	0x010a
        /*0eaa*/ 	.byte	0x3f
	.zero		1


	//   ....[25]....
        /*0eac*/ 	.word	0x00005530
        /*0eb0*/ 	.word	0x00000008
        /*0eb4*/ 	.word	0x00000000
        /*0eb8*/ 	.short	0x0101
        /*0eba*/ 	.byte	0x3f
	.zero		1


	//   ....[26]....
        /*0ebc*/ 	.word	0x00005570
        /*0ec0*/ 	.word	0x00000057
        /*0ec4*/ 	.word	0x000228b0
        /*0ec8*/ 	.short	0x010a
        /*0eca*/ 	.byte	0x3f
	.zero		1


	//   ....[27]....
        /*0ecc*/ 	.word	0x00005e10
        /*0ed0*/ 	.word	0x00000057
        /*0ed4*/ 	.word	0x00000000
        /*0ed8*/ 	.short	0x0101
        /*0eda*/ 	.byte	0x3f
	.zero		1


	//   ....[28]....
        /*0edc*/ 	.word	0x000066e0
        /*0ee0*/ 	.word	0x00000013
        /*0ee4*/ 	.word	0x00022800
        /*0ee8*/ 	.short	0x010a
        /*0eea*/ 	.byte	0x3f
	.zero		1


	//   ....[29]....
        /*0eec*/ 	.word	0x00006730
        /*0ef0*/ 	.word	0x00000013
        /*0ef4*/ 	.word	0x00022800
        /*0ef8*/ 	.short	0x010a
        /*0efa*/ 	.byte	0x3f
	.zero		1


	//   ....[30]....
        /*0efc*/ 	.word	0x00007210
        /*0f00*/ 	.word	0x00000013
        /*0f04*/ 	.word	0x00022800
        /*0f08*/ 	.short	0x010a
        /*0f0a*/ 	.byte	0x3f
	.zero		1


	//   ....[31]....
        /*0f0c*/ 	.word	0x000086d0
        /*0f10*/ 	.word	0x00000013
        /*0f14*/ 	.word	0x00022800
        /*0f18*/ 	.short	0x010a
        /*0f1a*/ 	.byte	0x3f
	.zero		1


	//   ....[32]....
        /*0f1c*/ 	.word	0x00009600
        /*0f20*/ 	.word	0x0000000d
        /*0f24*/ 	.word	0x00022830
        /*0f28*/ 	.short	0x010a
        /*0f2a*/ 	.byte	0x3f
	.zero		1


	//   ....[33]....
        /*0f2c*/ 	.word	0x000096a0
        /*0f30*/ 	.word	0x0000000d
        /*0f34*/ 	.word	0x00022830
        /*0f38*/ 	.short	0x010a
        /*0f3a*/ 	.byte	0x3f
	.zero		1


	//   ....[34]....
        /*0f3c*/ 	.word	0x0000af40
        /*0f40*/ 	.word	0x0000001b
        /*0f44*/ 	.word	0x00000000
        /*0f48*/ 	.short	0x0101
        /*0f4a*/ 	.byte	0x3f
	.zero		1


	//   ....[35]....
        /*0f4c*/ 	.word	0x0000b5d0
        /*0f50*/ 	.word	0x0000000d
        /*0f54*/ 	.word	0x00022850
        /*0f58*/ 	.short	0x010a
        /*0f5a*/ 	.byte	0x3f
	.zero		1


	//   ....[36]....
        /*0f5c*/ 	.word	0x0000b620
        /*0f60*/ 	.word	0x0000000d
        /*0f64*/ 	.word	0x00022850
        /*0f68*/ 	.short	0x010a
        /*0f6a*/ 	.byte	0x3f
	.zero		1


	//   ....[37]....
        /*0f6c*/ 	.word	0x0000ba40
        /*0f70*/ 	.word	0x0000000d
        /*0f74*/ 	.word	0x00000000
        /*0f78*/ 	.short	0x0101
        /*0f7a*/ 	.byte	0x3f
	.zero		1


	//   ....[38]....
        /*0f7c*/ 	.word	0x0000bba0
        /*0f80*/ 	.word	0x0000000e
        /*0f84*/ 	.word	0x00022830
        /*0f88*/ 	.short	0x010a
        /*0f8a*/ 	.byte	0x3f
	.zero		1


	//   ....[39]....
        /*0f8c*/ 	.word	0x0000bc00
        /*0f90*/ 	.word	0x0000000e
        /*0f94*/ 	.word	0x00022830
        /*0f98*/ 	.short	0x010a
        /*0f9a*/ 	.byte	0x3f
	.zero		1


	//   ....[40]....
        /*0f9c*/ 	.word	0x0000d560
        /*0fa0*/ 	.word	0x0000009b
        /*0fa4*/ 	.word	0x00000000
        /*0fa8*/ 	.short	0x0101
        /*0faa*/ 	.byte	0x3f
	.zero		1


	//   ....[41]....
        /*0fac*/ 	.word	0x0000e300
        /*0fb0*/ 	.word	0x0000000e
        /*0fb4*/ 	.word	0x00022850
        /*0fb8*/ 	.short	0x010a
        /*0fba*/ 	.byte	0x3f
	.zero		1


	//   ....[42]....
        /*0fbc*/ 	.word	0x0000e350
        /*0fc0*/ 	.word	0x0000000e
        /*0fc4*/ 	.word	0x00022850
        /*0fc8*/ 	.short	0x010a
        /*0fca*/ 	.byte	0x3f
	.zero		1


	//   ....[43]....
        /*0fcc*/ 	.word	0x0000e740
        /*0fd0*/ 	.word	0x0000000e
        /*0fd4*/ 	.word	0x00000000
        /*0fd8*/ 	.short	0x0101
        /*0fda*/ 	.byte	0x3f
	.zero		1


	//   ....[44]....
        /*0fdc*/ 	.word	0x0000e840
        /*0fe0*/ 	.word	0x0000000e
        /*0fe4*/ 	.word	0x00022830
        /*0fe8*/ 	.short	0x010a
        /*0fea*/ 	.byte	0x3f
	.zero		1


	//   ....[45]....
        /*0fec*/ 	.word	0x0000e8a0
        /*0ff0*/ 	.word	0x0000000e
        /*0ff4*/ 	.word	0x00022830
        /*0ff8*/ 	.short	0x010a
        /*0ffa*/ 	.byte	0x3f
	.zero		1


	//   ....[46]....
        /*0ffc*/ 	.word	0x0000ff00
        /*1000*/ 	.word	0x000000a6
        /*1004*/ 	.word	0x00000000
        /*1008*/ 	.short	0x0101
        /*100a*/ 	.byte	0x3f
	.zero		1


	//   ....[47]....
        /*100c*/ 	.word	0x00010840
        /*1010*/ 	.word	0x0000000e
        /*1014*/ 	.word	0x00022850
        /*1018*/ 	.short	0x010a
        /*101a*/ 	.byte	0x3f
	.zero		1


	//   ....[48]....
        /*101c*/ 	.word	0x00010890
        /*1020*/ 	.word	0x0000000e
        /*1024*/ 	.word	0x00022850
        /*1028*/ 	.short	0x010a
        /*102a*/ 	.byte	0x3f
	.zero		1


	//   ....[49]....
        /*102c*/ 	.word	0x00010c80
        /*1030*/ 	.word	0x0000000e
        /*1034*/ 	.word	0x00000000
        /*1038*/ 	.short	0x0101
        /*103a*/ 	.byte	0x3f
	.zero		1


	//   ....[50]....
        /*103c*/ 	.word	0x00013260
        /*1040*/ 	.word	0x00000003
        /*1044*/ 	.word	0x00000000
        /*1048*/ 	.short	0x0101
        /*104a*/ 	.byte	0x3f
	.zero		1


	//   ....[51]....
        /*104c*/ 	.word	0x00015ea0
        /*1050*/ 	.word	0x00000016
        /*1054*/ 	.word	0x00022820
        /*1058*/ 	.short	0x010a
        /*105a*/ 	.byte	0x3f
	.zero		1


	//   ....[52]....
        /*105c*/ 	.word	0x00015f30
        /*1060*/ 	.word	0x00000003
        /*1064*/ 	.word	0x000228a0
        /*1068*/ 	.short	0x010a
        /*106a*/ 	.byte	0x3f
	.zero		1


	//   ....[53]....
        /*106c*/ 	.word	0x00016180
        /*1070*/ 	.word	0x00000003
        /*1074*/ 	.word	0x000228c0
        /*1078*/ 	.short	0x010a
        /*107a*/ 	.byte	0x3f
	.zero		1


	//   ....[54]....
        /*107c*/ 	.word	0x00016790
        /*1080*/ 	.word	0x00000008
        /*1084*/ 	.word	0x000228a0
        /*1088*/ 	.short	0x010a
        /*108a*/ 	.byte	0x3f
	.zero		1


	//   ....[55]....
        /*108c*/ 	.word	0x000169d0
        /*1090*/ 	.word	0x00000008
        /*1094*/ 	.word	0x000228c0
        /*1098*/ 	.short	0x010a
        /*109a*/ 	.byte	0x3f
	.zero		1


	//   ....[56]....
        /*109c*/ 	.word	0x00017a30
        /*10a0*/ 	.word	0x0000001f
        /*10a4*/ 	.word	0x00022840
        /*10a8*/ 	.short	0x010a
        /*10aa*/ 	.byte	0x3f
	.zero		1


	//   ....[57]....
        /*10ac*/ 	.word	0x000180a0
        /*10b0*/ 	.word	0x0000001f
        /*10b4*/ 	.word	0x00022830
        /*10b8*/ 	.short	0x0107
        /*10ba*/ 	.byte	0x3f
	.zero		1


	//   ....[58]....
        /*10bc*/ 	.word	0x00018170
        /*10c0*/ 	.word	0x0000001f
        /*10c4*/ 	.word	0x00022830
        /*10c8*/ 	.short	0x0101
        /*10ca*/ 	.byte	0x3f
	.zero		1


	//   ....[59]....
        /*10cc*/ 	.word	0x00018d50
        /*10d0*/ 	.word	0x00000016
        /*10d4*/ 	.word	0x00022800
        /*10d8*/ 	.short	0x0107
        /*10da*/ 	.byte	0x3f
	.zero		1


	//   ....[60]....
        /*10dc*/ 	.word	0x00018e40
        /*10e0*/ 	.word	0x00000016
        /*10e4*/ 	.word	0x00022800
        /*10e8*/ 	.short	0x0101
        /*10ea*/ 	.byte	0x3f
	.zero		1


	//   ....[61]....
        /*10ec*/ 	.word	0x00018e60
        /*10f0*/ 	.word	0x00000016
        /*10f4*/ 	.word	0x00022820
        /*10f8*/ 	.short	0x010a
        /*10fa*/ 	.byte	0x3f
	.zero		1


	//   ....[62]....
        /*10fc*/ 	.word	0x00018ef0
        /*1100*/ 	.word	0x0000001f
        /*1104*/ 	.word	0x00022860
        /*1108*/ 	.short	0x010a
        /*110a*/ 	.byte	0x3f
	.zero		1


	//   ....[63]....
        /*110c*/ 	.word	0x000195f0
        /*1110*/ 	.word	0x0000001f
        /*1114*/ 	.word	0x00022850
        /*1118*/ 	.short	0x0107
        /*111a*/ 	.byte	0x3f
	.zero		1


	//   ....[64]....
        /*111c*/ 	.word	0x000196c0
        /*1120*/ 	.word	0x0000001f
        /*1124*/ 	.word	0x00022850
        /*1128*/ 	.short	0x0101
        /*112a*/ 	.byte	0x3f
	.zero		1


	//   ....[65]....
        /*112c*/ 	.word	0x00019a00
        /*1130*/ 	.word	0x00000004
        /*1134*/ 	.word	0x00022840
        /*1138*/ 	.short	0x010a
        /*113a*/ 	.byte	0x3f
	.zero		1


	//   ....[66]....
        /*113c*/ 	.word	0x00019df0
        /*1140*/ 	.word	0x00000004
        /*1144*/ 	.word	0x00022830
        /*1148*/ 	.short	0x0107
        /*114a*/ 	.byte	0x3f
	.zero		1


	//   ....[67]....
        /*114c*/ 	.word	0x00019eb0
        /*1150*/ 	.word	0x00000004
        /*1154*/ 	.word	0x00022830
        /*1158*/ 	.short	0x0101
        /*115a*/ 	.byte	0x3f
	.zero		1


	//   ....[68]....
        /*115c*/ 	.word	0x00019ee0
        /*1160*/ 	.word	0x00000004
        /*1164*/ 	.word	0x00022860
        /*1168*/ 	.short	0x010a
        /*116a*/ 	.byte	0x3f
	.zero		1


	//   ....[69]....
        /*116c*/ 	.word	0x0001a410
        /*1170*/ 	.word	0x00000004
        /*1174*/ 	.word	0x00022850
        /*1178*/ 	.short	0x0107
        /*117a*/ 	.byte	0x3f
	.zero		1


	//   ....[70]....
        /*117c*/ 	.word	0x0001a4d0
        /*1180*/ 	.word	0x00000004
        /*1184*/ 	.word	0x00022850
        /*1188*/ 	.short	0x0101
        /*118a*/ 	.byte	0x3f
	.zero		1


	//   ....[71]....
        /*118c*/ 	.word	0x0001b350
        /*1190*/ 	.word	0x00000005
        /*1194*/ 	.word	0x00022820
        /*1198*/ 	.short	0x010a
        /*119a*/ 	.byte	0x3f
	.zero		1


	//   ....[72]....
        /*119c*/ 	.word	0x0001b4b0
        /*11a0*/ 	.word	0x00000003
        /*11a4*/ 	.word	0x00022840
        /*11a8*/ 	.short	0x010a
        /*11aa*/ 	.byte	0x3f
	.zero		1


	//   ....[73]....
        /*11ac*/ 	.word	0x0001b550
        /*11b0*/ 	.word	0x00000005
        /*11b4*/ 	.word	0x00022840
        /*11b8*/ 	.short	0x010a
        /*11ba*/ 	.byte	0x3f
	.zero		1


	//   ....[74]....
        /*11bc*/ 	.word	0x0001b590
        /*11c0*/ 	.word	0x00000003
        /*11c4*/ 	.word	0x00022860
        /*11c8*/ 	.short	0x010a
        /*11ca*/ 	.byte	0x3f
	.zero		1


	//   ....[75]....
        /*11cc*/ 	.word	0x0001b5d0
        /*11d0*/ 	.word	0x00000005
        /*11d4*/ 	.word	0x00022860
        /*11d8*/ 	.short	0x010a
        /*11da*/ 	.byte	0x3f
	.zero		1


	//   ....[76]....
        /*11dc*/ 	.word	0x0001b630
        /*11e0*/ 	.word	0x00000057
        /*11e4*/ 	.word	0x00022890
        /*11e8*/ 	.short	0x010a
        /*11ea*/ 	.byte	0x3f
	.zero		1


	//   ....[77]....
        /*11ec*/ 	.word	0x0001b8c0
        /*11f0*/ 	.word	0x00000057
        /*11f4*/ 	.word	0x00022890
        /*11f8*/ 	.short	0x010a
        /*11fa*/ 	.byte	0x3f
	.zero		1


	//   ....[78]....
        /*11fc*/ 	.word	0x0001bb70
        /*1200*/ 	.word	0x00000057
        /*1204*/ 	.word	0x00022890
        /*1208*/ 	.short	0x010a
        /*120a*/ 	.byte	0x3f
	.zero		1


	//   ....[79]....
        /*120c*/ 	.word	0x0001be20
        /*1210*/ 	.word	0x00000057
        /*1214*/ 	.word	0x000228b0
        /*1218*/ 	.short	0x010a
        /*121a*/ 	.byte	0x3f
	.zero		1


	//   ....[80]....
        /*121c*/ 	.word	0x0001c2e0
        /*1220*/ 	.word	0x00000013
        /*1224*/ 	.word	0x00022800
        /*1228*/ 	.short	0x010a
        /*122a*/ 	.byte	0x3f
	.zero		1


	//   ....[81]....
        /*122c*/ 	.word	0x0001c8c0
        /*1230*/ 	.word	0x00000013
        /*1234*/ 	.word	0x00022800
        /*1238*/ 	.short	0x010a
        /*123a*/ 	.byte	0x3f
	.zero		1


	//   ....[82]....
        /*123c*/ 	.word	0x0001c910
        /*1240*/ 	.word	0x0000000d
        /*1244*/ 	.word	0x00022830
        /*1248*/ 	.short	0x010a
        /*124a*/ 	.byte	0x3f
	.zero		1


	//   ....[83]....
        /*124c*/ 	.word	0x0001c960
        /*1250*/ 	.word	0x0000000d
        /*1254*/ 	.word	0x00022850
        /*1258*/ 	.short	0x010a
        /*125a*/ 	.byte	0x3f
	.zero		1


	//   ....[84]....
        /*125c*/ 	.word	0x0001c9b0
        /*1260*/ 	.word	0x0000000e
        /*1264*/ 	.word	0x00022830
        /*1268*/ 	.short	0x010a
        /*126a*/ 	.byte	0x3f
	.zero		1


	//   ....[85]....
        /*126c*/ 	.word	0x0001ca00
        /*1270*/ 	.word	0x0000000e
        /*1274*/ 	.word	0x00022850
        /*1278*/ 	.short	0x010a
        /*127a*/ 	.byte	0x3f
	.zero		1


	//   ....[86]....
        /*127c*/ 	.word	0x0001ca50
        /*1280*/ 	.word	0x0000000e
        /*1284*/ 	.word	0x00022830
        /*1288*/ 	.short	0x010a
        /*128a*/ 	.byte	0x3f
	.zero		1


	//   ....[87]....
        /*128c*/ 	.word	0x0001caa0
        /*1290*/ 	.word	0x0000000e
        /*1294*/ 	.word	0x00022850
        /*1298*/ 	.short	0x010a
        /*129a*/ 	.byte	0x3f
	.zero		1


	//   ....[88]....
        /*129c*/ 	.word	0x0001d070
        /*12a0*/ 	.word	0x00000016
        /*12a4*/ 	.word	0x00022820
        /*12a8*/ 	.short	0x010a
        /*12aa*/ 	.byte	0x3f
	.zero		1


	//   ....[89]....
        /*12ac*/ 	.word	0x0001d0c0
        /*12b0*/ 	.word	0x00000003
        /*12b4*/ 	.word	0x000228a0
        /*12b8*/ 	.short	0x010a
        /*12ba*/ 	.byte	0x3f
	.zero		1


	//   ....[90]....
        /*12bc*/ 	.word	0x0001d110
        /*12c0*/ 	.word	0x00000003
        /*12c4*/ 	.word	0x000228c0
        /*12c8*/ 	.short	0x010a
        /*12ca*/ 	.byte	0x3f
	.zero		1


	//   ....[91]....
        /*12cc*/ 	.word	0x0001d160
        /*12d0*/ 	.word	0x00000008
        /*12d4*/ 	.word	0x000228a0
        /*12d8*/ 	.short	0x010a
        /*12da*/ 	.byte	0x3f
	.zero		1


	//   ....[92]....
        /*12dc*/ 	.word	0x0001d1b0
        /*12e0*/ 	.word	0x00000008
        /*12e4*/ 	.word	0x000228c0
        /*12e8*/ 	.short	0x010a
        /*12ea*/ 	.byte	0x3f
	.zero		1


	//   ....[93]....
        /*12ec*/ 	.word	0x0001d2d0
        /*12f0*/ 	.word	0x0000001f
        /*12f4*/ 	.word	0x00022840
        /*12f8*/ 	.short	0x010a
        /*12fa*/ 	.byte	0x3f
	.zero		1


	//   ....[94]....
        /*12fc*/ 	.word	0x0001e5b0
        /*1300*/ 	.word	0x00000016
        /*1304*/ 	.word	0x00022820
        /*1308*/ 	.short	0x010a
        /*130a*/ 	.byte	0x3f
	.zero		1


	//   ....[95]....
        /*130c*/ 	.word	0x0001e600
        /*1310*/ 	.word	0x0000001f
        /*1314*/ 	.word	0x00022860
        /*1318*/ 	.short	0x010a
        /*131a*/ 	.byte	0x3f
	.zero		1


	//   ....[96]....
        /*131c*/ 	.word	0x0001ef70
        /*1320*/ 	.word	0x00000004
        /*1324*/ 	.word	0x00022840
        /*1328*/ 	.short	0x010a
        /*132a*/ 	.byte	0x3f
	.zero		1


	//   ....[97]....
        /*132c*/ 	.word	0x0001f650
        /*1330*/ 	.word	0x00000004
        /*1334*/ 	.word	0x00022860
        /*1338*/ 	.short	0x010a
        /*133a*/ 	.byte	0x3f
	.zero		1


	//   ....[98]....
        /*133c*/ 	.word	0x000206f0
        /*1340*/ 	.word	0x00000005
        /*1344*/ 	.word	0x00022820
        /*1348*/ 	.short	0x010a
        /*134a*/ 	.byte	0x3f
	.zero		1


	//   ....[99]....
        /*134c*/ 	.word	0x00020890
        /*1350*/ 	.word	0x00000003
        /*1354*/ 	.word	0x00022840
        /*1358*/ 	.short	0x010a
        /*135a*/ 	.byte	0x3f
	.zero		1


	//   ....[100]....
        /*135c*/ 	.word	0x000208e0
        /*1360*/ 	.word	0x00000005
        /*1364*/ 	.word	0x00022840
        /*1368*/ 	.short	0x010a
        /*136a*/ 	.byte	0x3f
	.zero		1


	//   ....[101]....
        /*136c*/ 	.word	0x00020930
        /*1370*/ 	.word	0x00000003
        /*1374*/ 	.word	0x00022860
        /*1378*/ 	.short	0x010a
        /*137a*/ 	.byte	0x3f
	.zero		1


	//----- nvinfo : EIATTR_NUM_MBARRIERS
	.align		4
.L_591:
        /*137c*/ 	.byte	0x03, 0x38
        /*137e*/ 	.short	0x0016


	//----- nvinfo : EIATTR_EXIT_INSTR_OFFSETS
	.align		4
        /*1380*/ 	.byte	0x04, 0x1c
        /*1382*/ 	.short	(.L_593 - .L_592)


	//   ....[0]....
.L_592:
        /*1384*/ 	.word	0x0001b620


	//----- nvinfo : EIATTR_MAX_THREADS
	.align		4
.L_593:
        /*1388*/ 	.byte	0x04, 0x05
        /*138a*/ 	.short	(.L_595 - .L_594)
.L_594:
        /*138c*/ 	.word	0x00000180
        /*1390*/ 	.word	0x00000001
        /*1394*/ 	.word	0x00000001


	//----- nvinfo : EIATTR_CRS_STACK_SIZE
	.align		4
.L_595:
        /*1398*/ 	.byte	0x04, 0x1e
        /*139a*/ 	.short	(.L_597 - .L_596)
.L_596:
        /*139c*/ 	.word	0x00000000


	//----- nvinfo : EIATTR_CBANK_PARAM_SIZE
	.align		4
.L_597:
        /*13a0*/ 	.byte	0x03, 0x19
        /*13a2*/ 	.short	0x0af0


	//----- nvinfo : EIATTR_PARAM_CBANK
	.align		4
        /*13a4*/ 	.byte	0x04, 0x0a
        /*13a6*/ 	.short	(.L_599 - .L_598)
	.align		4
.L_598:
        /*13a8*/ 	.word	index@(.nv.constant0._ZN7cutlass13device_kernelIN5flash11enable_sm90INS1_16FlashAttnFwdSm90INS1_25CollectiveMainloopFwdSm90ILi2EN4cute5tupleIJNS5_1CILi1EEES8_S8_EEENS6_IJNS7_ILi128EEENS7_ILi96EEENS7_ILi64EEEEEELi256ENS_6half_tEfNS_4arch4Sm90ELb1ELb0ELb1ELb1ELb1ELb1ELb0ELb1ELb0ELb1ELb0ELb0EEENS1_21CollectiveEpilogueFwdINS6_IJSA_NS7_ILi256EEESB_EEES9_SE_SG_Li256ELb1ELb1ELb0ELb0EEENS1_36VarlenDynamicPersistentTileSchedulerILi128ELi96ELi256ELi128ELb0ELb1ELb1ELb1ELb1ELb1EEEEEEEEEvNT_6ParamsE)
        /*13ac*/ 	.short	0x0210
        /*13ae*/ 	.short	0x0af0


	//----- nvinfo : EIATTR_SW_WAR
	.align		4
.L_599:
        /*13b0*/ 	.byte	0x04, 0x36
        /*13b2*/ 	.short	(.L_601 - .L_600)
.L_600:
        /*13b4*/ 	.word	0x00000008
.L_601:


//--------------------- .nv.info._ZN7cutlass13device_kernelIN5flash11enable_sm90INS1_16FlashAttnFwdSm90INS1_25CollectiveMainloopFwdSm90ILi2EN4cute5tupleIJNS5_1CILi1EEES8_S8_EEENS6_IJNS7_ILi128EEENS7_ILi96EEENS7_ILi64EEEEEELi256ENS_6half_tEfNS_4arch4Sm90ELb1ELb0ELb1ELb1ELb1ELb0ELb1ELb1ELb0ELb1ELb0ELb0EEENS1_21CollectiveEpilogueFwdINS6_IJSA_NS7_ILi256EEESB_EEES9_SE_SG_Li256ELb1ELb1ELb0ELb0EEENS1_36VarlenDynamicPersistentTileSchedulerILi128ELi96ELi256ELi128ELb0ELb1ELb1ELb1ELb1ELb1EEEEEEEEEvNT_6ParamsE --------------------------
	.section	.nv.info._ZN7cutlass13device_kernelIN5flash11enable_sm90INS1_16FlashAttnFwdSm90INS1_25CollectiveMainloopFwdSm90ILi2EN4cute5tupleIJNS5_1CILi1EEES8_S8_EEENS6_IJNS7_ILi128EEENS7_ILi96EEENS7_ILi64EEEEEELi256ENS_6half_tEfNS_4arch4Sm90ELb1ELb0ELb1ELb1ELb1ELb0ELb1ELb1ELb0ELb1ELb0ELb0EEENS1_21CollectiveEpilogueFwdINS6_IJSA_NS7_ILi256EEESB_EEES9_SE_SG_Li256ELb1ELb1ELb0ELb0EEENS1_36VarlenDynamicPersistentTileSchedulerILi128ELi96ELi256ELi128ELb0ELb1ELb1ELb1ELb1ELb1EEEEEEEEEvNT_6ParamsE,"",@"SHT_CUDA_INFO"
	.sectionflags	@""
	.align	4


	//----- nvinfo : EIATTR_CUDA_API_VERSION
	.align		4
        /*0000*/ 	.byte	0x04, 0x37
        /*0002*/ 	.short	(.L_603 - .L_602)
.L_602:
        /*0004*/ 	.word	0x00000082


	//----- nvinfo : EIATTR_KPARAM_INFO
	.align		4
.L_603:
        /*0008*/ 	.byte	0x04, 0x17
        /*000a*/ 	.short	(.L_605 - .L_604)
.L_604:
        /*000c*/ 	.word	0x00000000
        /*0010*/ 	.short	0x0000
        /*0012*/ 	.short	0x0070
        /*0014*/ 	.byte	0x00, 0xf0, 0x01, 0x2e


	//----- nvinfo : EIATTR_SPARSE_MMA_MASK
	.align		4
.L_605:
        /*0018*/ 	.byte	0x03, 0x50
        /*001a*/ 	.short	0x0000


	//----- nvinfo : EIATTR_MAXREG_COUNT
	.align		4
        /*001c*/ 	.byte	0x03, 0x1b
        /*001e*/ 	.short	0x00a8


	//----- nvinfo : EIATTR_NUM_BARRIERS
	.align		4
        /*0020*/ 	.byte	0x02, 0x4c
        /*0022*/ 	.byte	0x10
	.zero		1


	//----- nvinfo : EIATTR_EXTERNS
	.align		4
        /*0024*/ 	.byte	0x04, 0x0f
        /*0026*/ 	.short	(.L_607 - .L_606)


	//   ....[0]....
	.align		4
.L_606:
        /*0028*/ 	.word	index@(__assertfail)


	//----- nvinfo : EIATTR_ANNOTATIONS
	.align		4
.L_607:
        /*002c*/ 	.byte	0x04, 0x55
        /*002e*/ 	.short	(.L_609 - .L_608)


	//   ....[0]....
.L_608:
        /* <DEDUP_REMOVED lines=19> */


	//----- nvinfo : EIATTR_MERCURY_ISA_VERSION
	.align		4
.L_609:
        /*0150*/ 	.byte	0x03, 0x5f
        /*0152*/ 	.short	0x0101


	//----- nvinfo : EIATTR_UNUSED_LOAD_BYTE_OFFSET
	.align		4
        /*0154*/ 	.byte	0x04, 0x44
        /*0156*/ 	.short	(.L_611 - .L_610)


	//   ....[0]....
.L_610:
        /*0158*/ 	.word	0x000009b0
        /*015c*/ 	.word	0x0000fff0


	//   ....[1]....
        /*0160*/ 	.word	0x0000ac40
        /*0164*/ 	.word	0x0000fff0


	//----- nvinfo : EIATTR_INT_WARP_WIDE_INSTR_OFFSETS
	.align		4
.L_611:
        /*0168*/ 	.byte	0x04, 0x31
        /*016a*/ 	.short	(.L_613 - .L_612)


	//   ....[0]....
.L_612:
        /*016c*/ 	.word	0x000000c0


	//   ....[1]....
        /*0170*/ 	.word	0x000000d0


	//   ....[2]....
        /*0174*/ 	.word	0x000000e0


	//   ....[3]....
        /*0178*/ 	.word	0x00000180


	//   ....[4]....
        /*017c*/ 	.word	0x0000ee50


	//   ....[5]....
        /*0180*/ 	.word	0x0000eee0


	//   ....[6]....
        /*0184*/ 	.word	0x00012e00


	//   ....[7]....
        /*0188*/ 	.word	0x00012e90


	//----- nvinfo : EIATTR_COOP_GROUP_MASK_REGIDS
	.align		4
.L_613:
        /*018c*/ 	.byte	0x04, 0x29
        /*018e*/ 	.short	(.L_615 - .L_614)


	//   ....[0]....
.L_614:
        /*0190*/ 	.word	0xffffffff


	//   ....[1]....
        /*0194*/ 	.word	0xffffffff


	//   ....[2]....
        /*0198*/ 	.word	0xffffffff


	//   ....[3]....
        /*019c*/ 	.word	0xffffffff


	//   ....[4]....
        /*01a0*/ 	.word	0xffffffff


	//   ....[5]....
        /*01a4*/ 	.word	0xffffffff


	//   ....[6]....
        /*01a8*/ 	.word	0xffffffff


	//   ....[7]....
        /*01ac*/ 	.word	0xffffffff


	//   ....[8]....
        /*01b0*/ 	.word	0xffffffff


	//   ....[9]....
        /*01b4*/ 	.word	0xffffffff


	//   ....[10]....
        /*01b8*/ 	.word	0xffffffff


	//   ....[11]....
        /*01bc*/ 	.word	0xffffffff


	//   ....[12]....
        /*01c0*/ 	.word	0xffffffff


	//   ....[13]....
        /*01c4*/ 	.word	0xffffffff


	//   ....[14]....
        /*01c8*/ 	.word	0xffffffff


	//   ....[15]....
        /*01cc*/ 	.word	0xffffffff


	//   ....[16]....
        /*01d0*/ 	.word	0xffffffff


	//   ....[17]....
        /*01d4*/ 	.word	0xffffffff


	//   ....[18]....
        /*01d8*/ 	.word	0xffffffff


	//   ....[19]....
        /*01dc*/ 	.word	0xffffffff


	//   ....[20]....
        /*01e0*/ 	.word	0xffffffff


	//   ....[21]....
        /*01e4*/ 	.word	0xffffffff


	//   ....[22]....
        /*01e8*/ 	.word	0xffffffff


	//   ....[23]....
        /*01ec*/ 	.word	0xffffffff


	//   ....[24]....
        /*01f0*/ 	.word	0xffffffff


	//   ....[25]....
        /*01f4*/ 	.word	0xffffffff


	//   ....[26]....
        /*01f8*/ 	.word	0xffffffff


	//   ....[27]....
        /*01fc*/ 	.word	0xffffffff


	//   ....[28]....
        /*0200*/ 	.word	0xffffffff


	//   ....[29]....
        /*0204*/ 	.word	0xffffffff


	//   ....[30]....
        /*0208*/ 	.word	0xffffffff


	//   ....[31]....
        /*020c*/ 	.word	0xffffffff


	//   ....[32]....
        /*0210*/ 	.word	0xffffffff


	//   ....[33]....
        /*0214*/ 	.word	0xffffffff


	//   ....[34]....
        /*0218*/ 	.word	0xffffffff


	//   ....[35]....
        /*021c*/ 	.word	0xffffffff


	//   ....[36]....
        /*0220*/ 	.word	0xffffffff


	//   ....[37]....
        /*0224*/ 	.word	0xffffffff


	//   ....[38]....
        /*0228*/ 	.word	0xffffffff


	//   ....[39]....
        /*022c*/ 	.word	0xffffffff


	//   ....[40]....
        /*0230*/ 	.word	0xffffffff


	//   ....[41]....
        /*0234*/ 	.word	0xffffffff


	//   ....[42]....
        /*0238*/ 	.word	0xffffffff


	//   ....[43]....
        /*023c*/ 	.word	0xffffffff


	//   ....[44]....
        /*0240*/ 	.word	0xffffffff


	//   ....[45]....
        /*0244*/ 	.word	0xffffffff


	//   ....[46]....
        /*0248*/ 	.word	0xffffffff


	//   ....[47]....
        /*024c*/ 	.word	0xffffffff


	//   ....[48]....
        /*0250*/ 	.word	0xffffffff


	//   ....[49]....
        /*0254*/ 	.word	0xffffffff


	//   ....[50]....
        /*0258*/ 	.word	0xffffffff


	//   ....[51]....
        /*025c*/ 	.word	0xffffffff


	//   ....[52]....
        /*0260*/ 	.word	0xffffffff


	//   ....[53]....
        /*0264*/ 	.word	0xffffffff


	//   ....[54]....
        /*0268*/ 	.word	0xffffffff


	//   ....[55]....
        /*026c*/ 	.word	0xffffffff


	//   ....[56]....
        /*0270*/ 	.word	0xffffffff


	//   ....[57]....
        /*0274*/ 	.word	0xffffffff


	//   ....[58]....
        /*0278*/ 	.word	0xffffffff


	//   ....[59]....
        /*027c*/ 	.word	0xffffffff


	//   ....[60]....
        /*0280*/ 	.word	0xffffffff


	//   ....[61]....
        /*0284*/ 	.word	0xffffffff


	//   ....[62]....
        /*0288*/ 	.word	0xffffffff


	//   ....[63]....
        /*028c*/ 	.word	0xffffffff


	//   ....[64]....
        /*0290*/ 	.word	0xffffffff


	//   ....[65]....
        /*0294*/ 	.word	0xffffffff


	//   ....[66]....
        /*0298*/ 	.word	0xffffffff


	//   ....[67]....
        /*029c*/ 	.word	0xffffffff


	//   ....[68]....
        /*02a0*/ 	.word	0xffffffff


	//   ....[69]....
        /*02a4*/ 	.word	0xffffffff


	//   ....[70]....
        /*02a8*/ 	.word	0xffffffff


	//   ....[71]....
        /*02ac*/ 	.word	0xffffffff


	//   ....[72]....
        /*02b0*/ 	.word	0xffffffff


	//   ....[73]....
        /*02b4*/ 	.word	0xffffffff


	//   ....[74]....
        /*02b8*/ 	.word	0xffffffff


	//   ....[75]....
        /*02bc*/ 	.word	0xffffffff


	//   ....[76]....
        /*02c0*/ 	.word	0xffffffff


	//   ....[77]....
        /*02c4*/ 	.word	0xffffffff


	//   ....[78]....
        /*02c8*/ 	.word	0xffffffff


	//   ....[79]....
        /*02cc*/ 	.word	0xffffffff


	//   ....[80]....
        /*02d0*/ 	.word	0xffffffff


	//   ....[81]....
        /*02d4*/ 	.word	0xffffffff


	//   ....[82]....
        /*02d8*/ 	.word	0xffffffff


	//   ....[83]....
        /*02dc*/ 	.word	0xffffffff


	//   ....[84]....
        /*02e0*/ 	.word	0xffffffff


	//   ....[85]....
        /*02e4*/ 	.word	0xffffffff


	//   ....[86]....
        /*02e8*/ 	.word	0xffffffff


	//   ....[87]....
        /*02ec*/ 	.word	0xffffffff


	//   ....[88]....
        /*02f0*/ 	.word	0xffffffff


	//   ....[89]....
        /*02f4*/ 	.word	0xffffffff


	//   ....[90]....
        /*02f8*/ 	.word	0xffffffff


	//   ....[91]....
        /*02fc*/ 	.word	0xffffffff


	//   ....[92]....
        /*0300*/ 	.word	0xffffffff


	//   ....[93]....
        /*0304*/ 	.word	0xffffffff


	//   ....[94]....
        /*0308*/ 	.word	0xffffffff


	//   ....[95]....
        /*030c*/ 	.word	0xffffffff


	//   ....[96]....
        /*0310*/ 	.word	0xffffffff


	//   ....[97]....
        /*0314*/ 	.word	0xffffffff


	//   ....[98]....
        /*0318*/ 	.word	0xffffffff


	//   ....[99]....
        /*031c*/ 	.word	0xffffffff


	//   ....[100]....
        /*0320*/ 	.word	0xffffffff


	//   ....[101]....
        /*0324*/ 	.word	0xffffffff


	//   ....[102]....
        /*0328*/ 	.word	0xffffffff


	//   ....[103]....
        /*032c*/ 	.word	0xffffffff


	//   ....[104]....
        /*0330*/ 	.word	0xffffffff


	//   ....[105]....
        /*0334*/ 	.word	0xffffffff


	//   ....[106]....
        /*0338*/ 	.word	0xffffffff


	//   ....[107]....
        /*033c*/ 	.word	0xffffffff


	//   ....[108]....
        /*0340*/ 	.word	0xffffffff


	//   ....[109]....
        /*0344*/ 	.word	0xffffffff


	//   ....[110]....
        /*0348*/ 	.word	0xffffffff


	//   ....[111]....
        /*034c*/ 	.word	0xffffffff


	//   ....[112]....
        /*0350*/ 	.word	0xffffffff


	//   ....[113]....
        /*0354*/ 	.word	0xffffffff


	//   ....[114]....
        /*0358*/ 	.word	0xffffffff


	//   ....[115]....
        /*035c*/ 	.word	0xffffffff


	//   ....[116]....
        /*0360*/ 	.word	0xffffffff


	//   ....[117]....
        /*0364*/ 	.word	0xffffffff


	//   ....[118]....
        /*0368*/ 	.word	0xffffffff


	//   ....[119]....
        /*036c*/ 	.word	0xffffffff


	//   ....[120]....
        /*0370*/ 	.word	0xffffffff


	//   ....[121]....
        /*0374*/ 	.word	0xffffffff


	//   ....[122]....
        /*0378*/ 	.word	0xffffffff


	//   ....[123]....
        /*037c*/ 	.word	0xffffffff


	//   ....[124]....
        /*0380*/ 	.word	0xffffffff


	//   ....[125]....
        /*0384*/ 	.word	0xffffffff


	//   ....[126]....
        /*0388*/ 	.word	0xffffffff


	//   ....[127]....
        /*038c*/ 	.word	0xffffffff


	//   ....[128]....
        /*0390*/ 	.word	0xffffffff


	//   ....[129]....
        /*0394*/ 	.word	0xffffffff


	//   ....[130]....
        /*0398*/ 	.word	0xffffffff


	//   ....[131]....
        /*039c*/ 	.word	0xffffffff


	//   ....[132]....
        /*03a0*/ 	.word	0xffffffff


	//   ....[133]....
        /*03a4*/ 	.word	0xffffffff


	//   ....[134]....
        /*03a8*/ 	.word	0xffffffff


	//   ....[135]....
        /*03ac*/ 	.word	0xffffffff


	//   ....[136]....
        /*03b0*/ 	.word	0xffffffff


	//   ....[137]....
        /*03b4*/ 	.word	0xffffffff


	//   ....[138]....
        /*03b8*/ 	.word	0xffffffff


	//   ....[139]....
        /*03bc*/ 	.word	0xffffffff


	//   ....[140]....
        /*03c0*/ 	.word	0xffffffff


	//   ....[141]....
        /*03c4*/ 	.word	0xffffffff


	//   ....[142]....
        /*03c8*/ 	.word	0xffffffff


	//   ....[143]....
        /*03cc*/ 	.word	0xffffffff


	//   ....[144]....
        /*03d0*/ 	.word	0xffffffff


	//   ....[145]....
        /*03d4*/ 	.word	0xffffffff


	//   ....[146]....
        /*03d8*/ 	.word	0xffffffff


	//   ....[147]....
        /*03dc*/ 	.word	0xffffffff


	//   ....[148]....
        /*03e0*/ 	.word	0xffffffff


	//   ....[149]....
        /*03e4*/ 	.word	0xffffffff


	//   ....[150]....
        /*03e8*/ 	.word	0xffffffff


	//   ....[151]....
        /*03ec*/ 	.word	0xffffffff


	//   ....[152]....
        /*03f0*/ 	.word	0xffffffff


	//   ....[153]....
        /*03f4*/ 	.word	0xffffffff


	//   ....[154]....
        /*03f8*/ 	.word	0xffffffff


	//   ....[155]....
        /*03fc*/ 	.word	0xffffffff


	//   ....[156]....
        /*0400*/ 	.word	0xffffffff


	//   ....[157]....
        /*0404*/ 	.word	0xffffffff


	//   ....[158]....
        /*0408*/ 	.word	0xffffffff


	//   ....[159]....
        /*040c*/ 	.word	0xffffffff


	//   ....[160]....
        /*0410*/ 	.word	0xffffffff


	//   ....[161]....
        /*0414*/ 	.word	0x0500000f


	//   ....[162]....
        /*0418*/ 	.word	0x0500000f


	//   ....[163]....
        /*041c*/ 	.word	0x0500000f


	//   ....[164]....
        /*0420*/ 	.word	0x0500000f


	//   ....[165]....
        /*0424*/ 	.word	0x0500000f


	//   ....[166]....
        /*0428*/ 	.word	0x0500000f


	//   ....[167]....
        /*042c*/ 	.word	0x0500000f


	//   ....[168]....
        /*0430*/ 	.word	0x0500000f


	//   ....[169]....
        /*0434*/ 	.word	0x0500000f


	//   ....[170]....
        /*0438*/ 	.word	0x0500000f


	//   ....[171]....
        /*043c*/ 	.word	0x0500000f


	//   ....[172]....
        /*0440*/ 	.word	0x0500000f


	//   ....[173]....
        /*0444*/ 	.word	0x0500000f


	//   ....[174]....
        /*0448*/ 	.word	0x0500000f


	//   ....[175]....
        /*044c*/ 	.word	0x0500000f


	//   ....[176]....
        /*0450*/ 	.word	0x0500000f


	//   ....[177]....
        /*0454*/ 	.word	0x0500000f


	//   ....[178]....
        /*0458*/ 	.word	0x0500000f


	//   ....[179]....
        /*045c*/ 	.word	0x0500000f


	//   ....[180]....
        /*0460*/ 	.word	0x0500000f


	//   ....[181]....
        /*0464*/ 	.word	0x0500000f


	//   ....[182]....
        /*0468*/ 	.word	0x0500000f


	//   ....[183]....
        /*046c*/ 	.word	0x0500000f


	//   ....[184]....
        /*0470*/ 	.word	0x0500000f


	//   ....[185]....
        /*0474*/ 	.word	0x0500000f


	//   ....[186]....
        /*0478*/ 	.word	0x0500000f


	//   ....[187]....
        /*047c*/ 	.word	0x0500000f


	//   ....[188]....
        /*0480*/ 	.word	0x0500000f


	//   ....[189]....
        /*0484*/ 	.word	0x0500000f


	//   ....[190]....
        /*0488*/ 	.word	0x0500000f


	//   ....[191]....
        /*048c*/ 	.word	0x0500000f


	//   ....[192]....
        /*0490*/ 	.word	0x0500000f


	//   ....[193]....
        /*0494*/ 	.word	0x0500000f


	//   ....[194]....
        /*0498*/ 	.word	0x0500000f


	//   ....[195]....
        /*049c*/ 	.word	0x0500000f


	//   ....[196]....
        /*04a0*/ 	.word	0x0500000f


	//   ....[197]....
        /*04a4*/ 	.word	0x0500000f


	//   ....[198]....
        /*04a8*/ 	.word	0x0500000f


	//   ....[199]....
        /*04ac*/ 	.word	0x0500000f


	//   ....[200]....
        /*04b0*/ 	.word	0x0500000f


	//   ....[201]....
        /*04b4*/ 	.word	0x0500000f


	//   ....[202]....
        /*04b8*/ 	.word	0x0500000f


	//   ....[203]....
        /*04bc*/ 	.word	0x0500000f


	//   ....[204]....
        /*04c0*/ 	.word	0x0500000f


	//   ....[205]....
        /*04c4*/ 	.word	0x0500000f


	//   ....[206]....
        /*04c8*/ 	.word	0x0500000f


	//   ....[207]....
        /*04cc*/ 	.word	0x0500000f


	//   ....[208]....
        /*04d0*/ 	.word	0x0500000f


	//   ....[209]....
        /*04d4*/ 	.word	0x0500000f


	//   ....[210]....
        /*04d8*/ 	.word	0x0500000f


	//   ....[211]....
        /*04dc*/ 	.word	0x0500000f


	//   ....[212]....
        /*04e0*/ 	.word	0x0500000f


	//   ....[213]....
        /*04e4*/ 	.word	0x0500000f


	//   ....[214]....
        /*04e8*/ 	.word	0x0500000f


	//   ....[215]....
        /*04ec*/ 	.word	0x0500000f


	//   ....[216]....
        /*04f0*/ 	.word	0x0500000f


	//   ....[217]....
        /*04f4*/ 	.word	0x0500000f


	//   ....[218]....
        /*04f8*/ 	.word	0x0500000f


	//   ....[219]....
        /*04fc*/ 	.word	0x0500000f


	//   ....[220]....
        /*0500*/ 	.word	0x0500000f


	//   ....[221]....
        /*0504*/ 	.word	0x0500000f


	//   ....[222]....
        /*0508*/ 	.word	0x0500000f


	//   ....[223]....
        /*050c*/ 	.word	0x0500000f


	//   ....[224]....
        /*0510*/ 	.word	0x0500000f


	//   ....[225]....
        /*0514*/ 	.word	0x0500000f


	//   ....[226]....
        /*0518*/ 	.word	0x0500000f


	//   ....[227]....
        /*051c*/ 	.word	0x0500000f


	//   ....[228]....
        /*0520*/ 	.word	0x0500000f


	//   ....[229]....
        /*0524*/ 	.word	0x0500000f


	//   ....[230]....
        /*0528*/ 	.word	0x0500000f


	//   ....[231]....
        /*052c*/ 	.word	0x0500000f


	//   ....[232]....
        /*0530*/ 	.word	0x0500000f


	//   ....[233]....
        /*0534*/ 	.word	0x0500000f


	//   ....[234]....
        /*0538*/ 	.word	0x0500000f


	//   ....[235]....
        /*053c*/ 	.word	0x0500000f


	//   ....[236]....
        /*0540*/ 	.word	0x0500000f


	//   ....[237]....
        /*0544*/ 	.word	0x0500000f


	//   ....[238]....
        /*0548*/ 	.word	0x0500000f


	//   ....[239]....
        /*054c*/ 	.word	0x0500000f


	//   ....[240]....
        /*0550*/ 	.word	0x0500000f


	//   ....[241]....
        /*0554*/ 	.word	0x0500000f


	//   ....[242]....
        /*0558*/ 	.word	0x0500000f


	//   ....[243]....
        /*055c*/ 	.word	0x0500000f


	//   ....[244]....
        /*0560*/ 	.word	0x0500000f


	//   ....[245]....
        /*0564*/ 	.word	0x0500000f


	//   ....[246]....
        /*0568*/ 	.word	0x0500000f


	//   ....[247]....
        /*056c*/ 	.word	0x0500000f


	//   ....[248]....
        /*0570*/ 	.word	0x0500000f


	//   ....[249]....
        /*0574*/ 	.word	0x0500000f


	//   ....[250]....
        /*0578*/ 	.word	0x0500000f


	//   ....[251]....
        /*057c*/ 	.word	0x0500000f


	//   ....[252]....
        /*0580*/ 	.word	0x0500000f


	//   ....[253]....
        /*0584*/ 	.word	0x0500000f


	//   ....[254]....
        /*0588*/ 	.word	0x0500000f


	//   ....[255]....
        /*058c*/ 	.word	0x0500000f


	//   ....[0]....
        /*0590*/ 	.word	0x0500000f


	//   ....[1]....
        /*0594*/ 	.word	0x0500000f


	//   ....[2]....
        /*0598*/ 	.word	0x0500000f


	//   ....[3]....
        /*059c*/ 	.word	0x0500000f


	//----- nvinfo : EIATTR_COOP_GROUP_INSTR_OFFSETS
	.align		4
.L_615:
        /*05a0*/ 	.byte	0x04, 0x28
        /*05a2*/ 	.short	(.L_617 - .L_616)


	//   ....[0]....
.L_616:
        /*05a4*/ 	.word	0x00000080


	//   ....[1]....
        /*05a8*/ 	.word	0x00000090


	//   ....[2]....
        /*05ac*/ 	.word	0x000002f0


	//   ....[3]....
        /*05b0*/ 	.word	0x00000450


	//   ....[4]....
        /*05b4*/ 	.word	0x00000570


	//   ....[5]....
        /*05b8*/ 	.word	0x000006d0


	//   ....[6]....
        /*05bc*/ 	.word	0x00001830


	//   ....[7]....
        /*05c0*/ 	.word	0x00002d10


	//   ....[8]....
        /*05c4*/ 	.word	0x00002d50


	//   ....[9]....
        /*05c8*/ 	.word	0x00003830


	//   ....[10]....
        /*05cc*/ 	.word	0x00003910


	//   ....[11]....
        /*05d0*/ 	.word	0x00003940


	//   ....[12]....
        /*05d4*/ 	.word	0x000039a0


	//   ....[13]....
        /*05d8*/ 	.word	0x00005590


	//   ....[14]....
        /*05dc*/ 	.word	0x000055b0


	//   ....[15]....
        /*05e0*/ 	.word	0x00006140


	//   ....[16]....
        /*05e4*/ 	.word	0x000061c0


	//   ....[17]....
        /*05e8*/ 	.word	0x000061e0


	//   ....[18]....
        /*05ec*/ 	.word	0x00006200


	//   ....[19]....
        /*05f0*/ 	.word	0x00008b20


	//   ....[20]....
        /*05f4*/ 	.word	0x00008be0


	//   ....[21]....
        /*05f8*/ 	.word	0x00008c10


	//   ....[22]....
        /*05fc*/ 	.word	0x00008c80


	//   ....[23]....
        /*0600*/ 	.word	0x0000a1c0


	//   ....[24]....
        /*0604*/ 	.word	0x0000a200


	//   ....[25]....
        /*0608*/ 	.word	0x0000a2b0


	//   ....[26]....
        /*060c*/ 	.word	0x0000a2e0


	//   ....[27]....
        /*0610*/ 	.word	0x0000bd60


	//   ....[28]....
        /*0614*/ 	.word	0x0000bd90


	//   ....[29]....
        /*0618*/ 	.word	0x0000bdc0


	//   ....[30]....
        /*061c*/ 	.word	0x0000be30


	//   ....[31]....
        /*0620*/ 	.word	0x0000c690


	//   ....[32]....
        /*0624*/ 	.word	0x0000c6d0


	//   ....[33]....
        /*0628*/ 	.word	0x0000c850


	//   ....[34]....
        /*062c*/ 	.word	0x0000c870


	//   ....[35]....
        /*0630*/ 	.word	0x0000c9b0


	//   ....[36]....
        /*0634*/ 	.word	0x0000c9d0


	//   ....[37]....
        /*0638*/ 	.word	0x0000cb20


	//   ....[38]....
        /*063c*/ 	.word	0x0000cb40


	//   ....[39]....
        /*0640*/ 	.word	0x0000d540


	//   ....[40]....
        /*0644*/ 	.word	0x0000d560


	//   ....[41]....
        /*0648*/ 	.word	0x0000d6a0


	//   ....[42]....
        /*064c*/ 	.word	0x0000d6c0


	//   ....[43]....
        /*0650*/ 	.word	0x0000d800


	//   ....[44]....
        /*0654*/ 	.word	0x0000d820


	//   ....[45]....
        /*0658*/ 	.word	0x0000d970


	//   ....[46]....
        /*065c*/ 	.word	0x0000d990


	//   ....[47]....
        /*0660*/ 	.word	0x0000db50


	//   ....[48]....
        /*0664*/ 	.word	0x0000dd20


	//   ....[49]....
        /*0668*/ 	.word	0x0000dd50


	//   ....[50]....
        /*066c*/ 	.word	0x0000dd80


	//   ....[51]....
        /*0670*/ 	.word	0x0000ddb0


	//   ....[52]....
        /*0674*/ 	.word	0x0000dde0


	//   ....[53]....
        /*0678*/ 	.word	0x0000de10


	//   ....[54]....
        /*067c*/ 	.word	0x0000df60


	//   ....[55]....
        /*0680*/ 	.word	0x0000df90


	//   ....[56]....
        /*0684*/ 	.word	0x0000dfc0


	//   ....[57]....
        /*0688*/ 	.word	0x0000dff0


	//   ....[58]....
        /*068c*/ 	.word	0x0000e020


	//   ....[59]....
        /*0690*/ 	.word	0x0000e050


	//   ....[60]....
        /*0694*/ 	.word	0x0000e0e0


	//   ....[61]....
        /*0698*/ 	.word	0x0000e140


	//   ....[62]....
        /*069c*/ 	.word	0x0000e1d0


	//   ....[63]....
        /*06a0*/ 	.word	0x0000fa10


	//   ....[64]....
        /*06a4*/ 	.word	0x0000fa30


	//   ....[65]....
        /*06a8*/ 	.word	0x0000fac0


	//   ....[66]....
        /*06ac*/ 	.word	0x0000fae0


	//   ....[67]....
        /*06b0*/ 	.word	0x0000fb60


	//   ....[68]....
        /*06b4*/ 	.word	0x0000fb80


	//   ....[69]....
        /*06b8*/ 	.word	0x0000fc00


	//   ....[70]....
        /*06bc*/ 	.word	0x0000fc20


	//   ....[71]....
        /*06c0*/ 	.word	0x0000fca0


	//   ....[72]....
        /*06c4*/ 	.word	0x0000fcc0


	//   ....[73]....
        /*06c8*/ 	.word	0x0000fcd0


	//   ....[74]....
        /*06cc*/ 	.word	0x0000fce0


	//   ....[75]....
        /*06d0*/ 	.word	0x00010470


	//   ....[76]....
        /*06d4*/ 	.word	0x00010490


	//   ....[77]....
        /*06d8*/ 	.word	0x000104a0


	//   ....[78]....
        /*06dc*/ 	.word	0x000104b0


	//   ....[79]....
        /*06e0*/ 	.word	0x000104c0


	//   ....[80]....
        /*06e4*/ 	.word	0x000104e0


	//   ....[81]....
        /*06e8*/ 	.word	0x000105a0


	//   ....[82]....
        /*06ec*/ 	.word	0x00010640


	//   ....[83]....
        /*06f0*/ 	.word	0x00010660


	//   ....[84]....
        /*06f4*/ 	.word	0x000106c0


	//   ....[85]....
        /*06f8*/ 	.word	0x00010730


	//   ....[86]....
        /*06fc*/ 	.word	0x00010750


	//   ....[87]....
        /*0700*/ 	.word	0x00010760


	//   ....[88]....
        /*0704*/ 	.word	0x00010790


	//   ....[89]....
        /*0708*/ 	.word	0x00010820


	//   ....[90]....
        /*070c*/ 	.word	0x00010860


	//   ....[91]....
        /*0710*/ 	.word	0x00010f70


	//   ....[92]....
        /*0714*/ 	.word	0x00010fa0


	//   ....[93]....
        /*0718*/ 	.word	0x00010fc0


	//   ....[94]....
        /*071c*/ 	.word	0x00010ff0


	//   ....[95]....
        /*0720*/ 	.word	0x00011070


	//   ....[96]....
        /*0724*/ 	.word	0x00011090


	//   ....[97]....
        /*0728*/ 	.word	0x000111a0


	//   ....[98]....
        /*072c*/ 	.word	0x000111d0


	//   ....[99]....
        /*0730*/ 	.word	0x00011250


	//   ....[100]....
        /*0734*/ 	.word	0x00011270


	//   ....[101]....
        /*0738*/ 	.word	0x000112e0


	//   ....[102]....
        /*073c*/ 	.word	0x00011300


	//   ....[103]....
        /*0740*/ 	.word	0x00011360


	//   ....[104]....
        /*0744*/ 	.word	0x00011390


	//   ....[105]....
        /*0748*/ 	.word	0x00011410


	//   ....[106]....
        /*074c*/ 	.word	0x00011470


	//   ....[107]....
        /*0750*/ 	.word	0x000119c0


	//   ....[108]....
        /*0754*/ 	.word	0x000119e0


	//   ....[109]....
        /*0758*/ 	.word	0x00011a30


	//   ....[110]....
        /*075c*/ 	.word	0x00011af0


	//   ....[111]....
        /*0760*/ 	.word	0x00011b00


	//   ....[112]....
        /*0764*/ 	.word	0x00011b30


	//   ....[113]....
        /*0768*/ 	.word	0x00011bc0


	//   ....[114]....
        /*076c*/ 	.word	0x00011c70


	//   ....[115]....
        /*0770*/ 	.word	0x00011c80


	//   ....[116]....
        /*0774*/ 	.word	0x00011cb0


	//   ....[117]....
        /*0778*/ 	.word	0x00011cc0


	//   ....[118]....
        /*077c*/ 	.word	0x00011d50


	//   ....[119]....
        /*0780*/ 	.word	0x00012460


	//   ....[120]....
        /*0784*/ 	.word	0x00012480


	//   ....[121]....
        /*0788*/ 	.word	0x00012490


	//   ....[122]....
        /*078c*/ 	.word	0x000124d0


	//   ....[123]....
        /*0790*/ 	.word	0x000124e0


	//   ....[124]....
        /*0794*/ 	.word	0x00012520


	//   ....[125]....
        /*0798*/ 	.word	0x00012530


	//   ....[126]....
        /*079c*/ 	.word	0x00012570


	//   ....[127]....
        /*07a0*/ 	.word	0x00012580


	//   ....[128]....
        /*07a4*/ 	.word	0x000125c0


	//   ....[129]....
        /*07a8*/ 	.word	0x000125d0


	//   ....[130]....
        /*07ac*/ 	.word	0x000125e0


	//   ....[131]....
        /*07b0*/ 	.word	0x00012940


	//   ....[132]....
        /*07b4*/ 	.word	0x00012960


	//   ....[133]....
        /*07b8*/ 	.word	0x00012970


	//   ....[134]....
        /*07bc*/ 	.word	0x00012980


	//   ....[135]....
        /*07c0*/ 	.word	0x00012990


	//   ....[136]....
        /*07c4*/ 	.word	0x000129b0


	//   ....[137]....
        /*07c8*/ 	.word	0x00012a20


	//   ....[138]....
        /*07cc*/ 	.word	0x00012a50


	//   ....[139]....
        /*07d0*/ 	.word	0x00012a60


	//   ....[140]....
        /*07d4*/ 	.word	0x00012ad0


	//   ....[141]....
        /*07d8*/ 	.word	0x00012ae0


	//   ....[142]....
        /*07dc*/ 	.word	0x00012be0


	//   ....[143]....
        /*07e0*/ 	.word	0x00013080


	//   ....[144]....
        /*07e4*/ 	.word	0x000130b0


	//   ....[145]....
        /*07e8*/ 	.word	0x000130e0


	//   ....[146]....
        /*07ec*/ 	.word	0x00013110


	//   ....[147]....
        /*07f0*/ 	.word	0x00013140


	//   ....[148]....
        /*07f4*/ 	.word	0x00013170


	//   ....[149]....
        /*07f8*/ 	.word	0x000131a0


	//   ....[150]....
        /*07fc*/ 	.word	0x000131d0


	//   ....[151]....
        /*0800*/ 	.word	0x00013350


	//   ....[152]....
        /*0804*/ 	.word	0x00013380


	//   ....[153]....
        /*0808*/ 	.word	0x000133b0


	//   ....[154]....
        /*080c*/ 	.word	0x000133e0


	//   ....[155]....
        /*0810*/ 	.word	0x00013410


	//   ....[156]....
        /*0814*/ 	.word	0x00013440


	//   ....[157]....
        /*0818*/ 	.word	0x00013500


	//   ....[158]....
        /*081c*/ 	.word	0x00013520


	//   ....[159]....
        /*0820*/ 	.word	0x00013590


	//   ....[160]....
        /*0824*/ 	.word	0x00013c30


	//   ....[161]....
        /*0828*/ 	.word	0x00014260


	//   ....[162]....
        /*082c*/ 	.word	0x00014350


	//   ....[163]....
        /*0830*/ 	.word	0x000143f0


	//   ....[164]....
        /*0834*/ 	.word	0x00014450


	//   ....[165]....
        /*0838*/ 	.word	0x00014540


	//   ....[166]....
        /*083c*/ 	.word	0x000145b0


	//   ....[167]....
        /*0840*/ 	.word	0x000146a0


	//   ....[168]....
        /*0844*/ 	.word	0x00014710


	//   ....[169]....
        /*0848*/ 	.word	0x00014800


	//   ....[170]....
        /*084c*/ 	.word	0x00014870


	//   ....[171]....
        /*0850*/ 	.word	0x00014960


	//   ....[172]....
        /*0854*/ 	.word	0x000149d0


	//   ....[173]....
        /*0858*/ 	.word	0x00014a70


	//   ....[174]....
        /*085c*/ 	.word	0x00014b70


	//   ....[175]....
        /*0860*/ 	.word	0x00014bc0


	//   ....[176]....
        /*0864*/ 	.word	0x00014c20


	//   ....[177]....
        /*0868*/ 	.word	0x00014d40


	//   ....[178]....
        /*086c*/ 	.word	0x00014dc0


	//   ....[179]....
        /*0870*/ 	.word	0x00014eb0


	//   ....[180]....
        /*0874*/ 	.word	0x00014f30


	//   ....[181]....
        /*0878*/ 	.word	0x00015020


	//   ....[182]....
        /*087c*/ 	.word	0x00015130


	//   ....[183]....
        /*0880*/ 	.word	0x000151a0


	//   ....[184]....
        /*0884*/ 	.word	0x000152b0


	//   ....[185]....
        /*0888*/ 	.word	0x00015320


	//   ....[186]....
        /*088c*/ 	.word	0x000153a0


	//   ....[187]....
        /*0890*/ 	.word	0x00015490


	//   ....[188]....
        /*0894*/ 	.word	0x00015500


	//   ....[189]....
        /*0898*/ 	.word	0x000155d0


	//   ....[190]....
        /*089c*/ 	.word	0x00015670


	//   ....[191]....
        /*08a0*/ 	.word	0x00015710


	//   ....[192]....
        /*08a4*/ 	.word	0x00015770


	//   ....[193]....
        /*08a8*/ 	.word	0x00015860


	//   ....[194]....
        /*08ac*/ 	.word	0x00015970


	//   ....[195]....
        /*08b0*/ 	.word	0x000159c0


	//   ....[196]....
        /*08b4*/ 	.word	0x00015a20


	//   ....[197]....
        /*08b8*/ 	.word	0x00015b20


	//   ....[198]....
        /*08bc*/ 	.word	0x00015c30


	//   ....[199]....
        /*08c0*/ 	.word	0x00015c80


	//   ....[200]....
        /*08c4*/ 	.word	0x00015ce0


	//   ....[201]....
        /*08c8*/ 	.word	0x00015de0


	//   ....[202]....
        /*08cc*/ 	.word	0x00015ef0


	//   ....[203]....
        /*08d0*/ 	.word	0x00015f40


	//   ....[204]....
        /*08d4*/ 	.word	0x00015fa0


	//   ....[205]....
        /*08d8*/ 	.word	0x00016090


	//   ....[206]....
        /*08dc*/ 	.word	0x000161c0


	//   ....[207]....
        /*08e0*/ 	.word	0x00016290


	//   ....[208]....
        /*08e4*/ 	.word	0x00016330


	//   ....[209]....
        /*08e8*/ 	.word	0x00016440


	//   ....[210]....
        /*08ec*/ 	.word	0x000164a0


	//   ....[211]....
        /*08f0*/ 	.word	0x000165b0


	//   ....[212]....
        /*08f4*/ 	.word	0x00016610


	//   ....[213]....
        /*08f8*/ 	.word	0x00016720


	//   ....[214]....
        /*08fc*/ 	.word	0x00016780


	//   ....[215]....
        /*0900*/ 	.word	0x00016890


	//   ....[216]....
        /*0904*/ 	.word	0x000168f0


	//   ....[217]....
        /*0908*/ 	.word	0x000169b0


	//   ....[218]....
        /*090c*/ 	.word	0x00016b10


	//   ....[219]....
        /*0910*/ 	.word	0x00016bb0


	//   ....[220]....
        /*0914*/ 	.word	0x00016c10


	//   ....[221]....
        /*0918*/ 	.word	0x00016cc0


	//   ....[222]....
        /*091c*/ 	.word	0x00016d20


	//   ....[223]....
        /*0920*/ 	.word	0x00016dd0


	//   ....[224]....
        /*0924*/ 	.word	0x00016e30


	//   ....[225]....
        /*0928*/ 	.word	0x00016ee0


	//   ....[226]....
        /*092c*/ 	.word	0x00016f40


	//   ....[227]....
        /*0930*/ 	.word	0x00016ff0


	//   ....[228]....
        /*0934*/ 	.word	0x00017050


	//   ....[229]....
        /*0938*/ 	.word	0x00017100


	//   ....[230]....
        /*093c*/ 	.word	0x000171e0


	//   ....[231]....
        /*0940*/ 	.word	0x00017280


	//   ....[232]....
        /*0944*/ 	.word	0x000172e0


	//   ....[233]....
        /*0948*/ 	.word	0x000173b0


	//   ....[234]....
        /*094c*/ 	.word	0x00017410


	//   ....[235]....
        /*0950*/ 	.word	0x000174e0


	//   ....[236]....
        /*0954*/ 	.word	0x00017540


	//   ....[237]....
        /*0958*/ 	.word	0x00017620


	//   ....[238]....
        /*095c*/ 	.word	0x00017680


	//   ....[239]....
        /*0960*/ 	.word	0x00017750


	//   ....[240]....
        /*0964*/ 	.word	0x000177b0


	//   ....[241]....
        /*0968*/ 	.word	0x00017880


	//   ....[242]....
        /*096c*/ 	.word	0x00017910


	//   ....[243]....
        /*0970*/ 	.word	0x000179b0


	//   ....[244]....
        /*0974*/ 	.word	0x00017ad0


	//   ....[245]....
        /*0978*/ 	.word	0x00017b40


	//   ....[246]....
        /*097c*/ 	.word	0x00017bb0


	//   ....[247]....
        /*0980*/ 	.word	0x00017c20


	//   ....[248]....
        /*0984*/ 	.word	0x00017c90


	//   ....[249]....
        /*0988*/ 	.word	0x00017d10


	//   ....[250]....
        /*098c*/ 	.word	0x00017da0


	//   ....[251]....
        /*0990*/ 	.word	0x00017e30


	//   ....[252]....
        /*0994*/ 	.word	0x00017ea0


	//   ....[253]....
        /*0998*/ 	.word	0x00017f10


	//   ....[254]....
        /*099c*/ 	.word	0x00017f80


	//   ....[255]....
        /*09a0*/ 	.word	0x00018000


	//   ....[0]....
        /*09a4*/ 	.word	0x00018070


	//   ....[1]....
        /*09a8*/ 	.word	0x00018110


	//   ....[2]....
        /*09ac*/ 	.word	0x000181a0


	//   ....[3]....
        /*09b0*/ 	.word	0x000182c0


	//----- nvinfo : EIATTR_REG_RECONFIG
	.align		4
.L_617:
        /*09b4*/ 	.byte	0x01, 0x54
	.zero		2


	//----- nvinfo : EIATTR_SYSCALL_OFFSETS
	.align		4
        /*09b8*/ 	.byte	0x04, 0x46
        /*09ba*/ 	.short	(.L_619 - .L_618)


	//   ....[0]....
.L_618:
        /*09bc*/ 	.word	0x00001a90


	//   ....[1]....
        /*09c0*/ 	.word	0x0000f040


	//   ....[2]....
        /*09c4*/ 	.word	0x0000f190


	//   ....[3]....
        /*09c8*/ 	.word	0x0000f280


	//   ....[4]....
        /*09cc*/ 	.word	0x00010070


	//   ....[5]....
        /*09d0*/ 	.word	0x00010bb0


	//----- nvinfo : EIATTR_MBARRIER_INSTR_OFFSETS
	.align		4
.L_619:
        /*09d4*/ 	.byte	0x04, 0x39
        /*09d6*/ 	.short	(.L_621 - .L_620)


	//   ....[0]....
.L_620:
        /*09d8*/ 	.word	0x00000190
        /*09dc*/ 	.word	0x000000ff
        /*09e0*/ 	.word	0x00032400
        /*09e4*/ 	.short	0x0100
        /*09e6*/ 	.byte	0x08
	.zero		1


	//   ....[1]....
        /*09e8*/ 	.word	0x000001a0
        /*09ec*/ 	.word	0x000000ff
        /*09f0*/ 	.word	0x00032410
        /*09f4*/ 	.short	0x0100
        /*09f6*/ 	.byte	0x08
	.zero		1


	//   ....[2]....
        /*09f8*/ 	.word	0x000001b0
        /*09fc*/ 	.word	0x000000ff
        /*0a00*/ 	.word	0x00032420
        /*0a04*/ 	.short	0x0100
        /*0a06*/ 	.byte	0x08
	.zero		1


	//   ....[3]....
        /*0a08*/ 	.word	0x000002a0
        /*0a0c*/ 	.word	0x000000ff
        /*0a10*/ 	.word	0x00032430
        /*0a14*/ 	.short	0x0100
        /*0a16*/ 	.byte	0x08
	.zero		1


	//   ....[4]....
        /*0a18*/ 	.word	0x000002b0
        /*0a1c*/ 	.word	0x000000ff
        /*0a20*/ 	.word	0x00032440
        /*0a24*/ 	.short	0x0100
        /*0a26*/ 	.byte	0x08
	.zero		1


	//   ....[5]....
        /*0a28*/ 	.word	0x000002c0
        /*0a2c*/ 	.word	0x000000ff
        /*0a30*/ 	.word	0x00032438
        /*0a34*/ 	.short	0x0100
        /*0a36*/ 	.byte	0x08
	.zero		1


	//   ....[6]....
        /*0a38*/ 	.word	0x000002d0
        /*0a3c*/ 	.word	0x000000ff
        /*0a40*/ 	.word	0x00032448
        /*0a44*/ 	.short	0x0100
        /*0a46*/ 	.byte	0x08
	.zero		1


	//   ....[7]....
        /*0a48*/ 	.word	0x00000400
        /*0a4c*/ 	.word	0x000000ff
        /*0a50*/ 	.word	0x00032450
        /*0a54*/ 	.short	0x0100
        /*0a56*/ 	.byte	0x08
	.zero		1


	//   ....[8]....
        /*0a58*/ 	.word	0x00000410
        /*0a5c*/ 	.word	0x000000ff
        /*0a60*/ 	.word	0x00032460
        /*0a64*/ 	.short	0x0100
        /*0a66*/ 	.byte	0x08
	.zero		1


	//   ....[9]....
        /*0a68*/ 	.word	0x00000420
        /*0a6c*/ 	.word	0x000000ff
        /*0a70*/ 	.word	0x00032458
        /*0a74*/ 	.short	0x0100
        /*0a76*/ 	.byte	0x08
	.zero		1


	//   ....[10]....
        /*0a78*/ 	.word	0x00000430
        /*0a7c*/ 	.word	0x000000ff
        /*0a80*/ 	.word	0x00032468
        /*0a84*/ 	.short	0x0100
        /*0a86*/ 	.byte	0x08
	.zero		1


	//   ....[11]....
        /*0a88*/ 	.word	0x00000520
        /*0a8c*/ 	.word	0x000000ff
        /*0a90*/ 	.word	0x00032470
        /*0a94*/ 	.short	0x0100
        /*0a96*/ 	.byte	0x06
	.zero		1


	//   ....[12]....
        /*0a98*/ 	.word	0x00000530
        /*0a9c*/ 	.word	0x000000ff
        /*0aa0*/ 	.word	0x00032480
        /*0aa4*/ 	.short	0x0100
        /*0aa6*/ 	.byte	0x06
	.zero		1


	//   ....[13]....
        /*0aa8*/ 	.word	0x00000540
        /*0aac*/ 	.word	0x000000ff
        /*0ab0*/ 	.word	0x00032478
        /*0ab4*/ 	.short	0x0100
        /*0ab6*/ 	.byte	0x06
	.zero		1


	//   ....[14]....
        /*0ab8*/ 	.word	0x00000550
        /*0abc*/ 	.word	0x000000ff
        /*0ac0*/ 	.word	0x00032488
        /*0ac4*/ 	.short	0x0100
        /*0ac6*/ 	.byte	0x06
	.zero		1


	//   ....[15]....
        /*0ac8*/ 	.word	0x00000680
        /*0acc*/ 	.word	0x000000ff
        /*0ad0*/ 	.word	0x00032490
        /*0ad4*/ 	.short	0x0100
        /*0ad6*/ 	.byte	0x08
	.zero		1


	//   ....[16]....
        /*0ad8*/ 	.word	0x00000690
        /*0adc*/ 	.word	0x000000ff
        /*0ae0*/ 	.word	0x000324a0
        /*0ae4*/ 	.short	0x0100
        /*0ae6*/ 	.byte	0x08
	.zero		1


	//   ....[17]....
        /*0ae8*/ 	.word	0x000006a0
        /*0aec*/ 	.word	0x000000ff
        /*0af0*/ 	.word	0x00032498
        /*0af4*/ 	.short	0x0100
        /*0af6*/ 	.byte	0x08
	.zero		1


	//   ....[18]....
        /*0af8*/ 	.word	0x000006b0
        /*0afc*/ 	.word	0x000000ff
        /*0b00*/ 	.word	0x000324a8
        /*0b04*/ 	.short	0x0100
        /*0b06*/ 	.byte	0x08
	.zero		1


	//   ....[19]....
        /*0b08*/ 	.word	0x000007f0
        /*0b0c*/ 	.word	0x000000ff
        /*0b10*/ 	.word	0x000324b0
        /*0b14*/ 	.short	0x0100
        /*0b16*/ 	.byte	0x08
	.zero		1


	//   ....[20]....
        /*0b18*/ 	.word	0x00000800
        /*0b1c*/ 	.word	0x000000ff
        /*0b20*/ 	.word	0x000324c0
        /*0b24*/ 	.short	0x0100
        /*0b26*/ 	.byte	0x08
	.zero		1


	//   ....[21]....
        /*0b28*/ 	.word	0x00000810
        /*0b2c*/ 	.word	0x000000ff
        /*0b30*/ 	.word	0x000324b8
        /*0b34*/ 	.short	0x0100
        /*0b36*/ 	.byte	0x08
	.zero		1


	//   ....[22]....
        /*0b38*/ 	.word	0x00000820
        /*0b3c*/ 	.word	0x000000ff
        /*0b40*/ 	.word	0x000324c8
        /*0b44*/ 	.short	0x0100
        /*0b46*/ 	.byte	0x08
	.zero		1


	//   ....[23]....
        /*0b48*/ 	.word	0x00001af0
        /*0b4c*/ 	.word	0x000000ff
        /*0b50*/ 	.word	0x00032400
        /*0b54*/ 	.short	0x010a
        /*0b56*/ 	.byte	0x28
	.zero		1


	//   ....[24]....
        /*0b58*/ 	.word	0x00001be0
        /*0b5c*/ 	.word	0x000000ff
        /*0b60*/ 	.word	0x00032430
        /*0b64*/ 	.short	0x010a
        /*0b66*/ 	.byte	0x06
	.zero		1


	//   ....[25]....
        /*0b68*/ 	.word	0x00001c20
        /*0b6c*/ 	.word	0x000000ff
        /*0b70*/ 	.word	0x00032430
        /*0b74*/ 	.short	0x010a
        /*0b76*/ 	.byte	0x06
	.zero		1


	//   ....[26]....
        /*0b78*/ 	.word	0x00001f20
        /*0b7c*/ 	.word	0x000000ff
        /*0b80*/ 	.word	0x00032410
        /*0b84*/ 	.short	0x010a
        /*0b86*/ 	.byte	0x28
	.zero		1


	//   ....[27]....
        /*0b88*/ 	.word	0x00001f60
        /*0b8c*/ 	.word	0x000000ff
        /*0b90*/ 	.word	0x00032450
        /*0b94*/ 	.short	0x010a
        /*0b96*/ 	.byte	0x06
	.zero		1


	//   ....[28]....
        /*0b98*/ 	.word	0x00001fa0
        /*0b9c*/ 	.word	0x000000ff
        /*0ba0*/ 	.word	0x00032450
        /*0ba4*/ 	.short	0x010a
        /*0ba6*/ 	.byte	0x06
	.zero		1


	//   ....[29]....
        /*0ba8*/ 	.word	0x00002d40
        /*0bac*/ 	.word	0x000000ff
        /*0bb0*/ 	.word	0x00000000
        /*0bb4*/ 	.short	0x0101
        /*0bb6*/ 	.byte	0x0a
	.zero		1


	//   ....[30]....
        /*0bb8*/ 	.word	0x00004690
        /*0bbc*/ 	.word	0x000000ff
        /*0bc0*/ 	.word	0x00000000
        /*0bc4*/ 	.short	0x0101
        /*0bc6*/ 	.byte	0x06
	.zero		1


	//   ....[31]....
        /*0bc8*/ 	.word	0x00004830
        /*0bcc*/ 	.word	0x000000ff
        /*0bd0*/ 	.word	0x00032430
        /*0bd4*/ 	.short	0x010a
        /*0bd6*/ 	.byte	0x04
	.zero		1


	//   ....[32]....
        /*0bd8*/ 	.word	0x00004870
        /*0bdc*/ 	.word	0x000000ff
        /*0be0*/ 	.word	0x00032430
        /*0be4*/ 	.short	0x010a
        /*0be6*/ 	.byte	0x04
	.zero		1


	//   ....[33]....
        /*0be8*/ 	.word	0x00004a90
        /*0bec*/ 	.word	0x000000ff
        /*0bf0*/ 	.word	0x00032450
        /*0bf4*/ 	.short	0x010a
        /*0bf6*/ 	.byte	0x04
	.zero		1


	//   ....[34]....
        /*0bf8*/ 	.word	0x00004ad0
        /*0bfc*/ 	.word	0x000000ff
        /*0c00*/ 	.word	0x00032450
        /*0c04*/ 	.short	0x010a
        /*0c06*/ 	.byte	0x04
	.zero		1


	//   ....[35]....
        /*0c08*/ 	.word	0x00005570
        /*0c0c*/ 	.word	0x000000ff
        /*0c10*/ 	.word	0x00000000
        /*0c14*/ 	.short	0x0101
        /*0c16*/ 	.byte	0x0a
	.zero		1


	//   ....[36]....
        /*0c18*/ 	.word	0x00007810
        /*0c1c*/ 	.word	0x000000ff
        /*0c20*/ 	.word	0x00000000
        /*0c24*/ 	.short	0x0101
        /*0c26*/ 	.byte	0x04
	.zero		1


	//   ....[37]....
        /*0c28*/ 	.word	0x00007940
        /*0c2c*/ 	.word	0x000000ff
        /*0c30*/ 	.word	0x00032430
        /*0c34*/ 	.short	0x010a
        /*0c36*/ 	.byte	0x04
	.zero		1


	//   ....[38]....
        /*0c38*/ 	.word	0x00007980
        /*0c3c*/ 	.word	0x000000ff
        /*0c40*/ 	.word	0x00032430
        /*0c44*/ 	.short	0x010a
        /*0c46*/ 	.byte	0x04
	.zero		1


	//   ....[39]....
        /*0c48*/ 	.word	0x00007ba0
        /*0c4c*/ 	.word	0x000000ff
        /*0c50*/ 	.word	0x00032450
        /*0c54*/ 	.short	0x010a
        /*0c56*/ 	.byte	0x04
	.zero		1


	//   ....[40]....
        /*0c58*/ 	.word	0x00007be0
        /*0c5c*/ 	.word	0x000000ff
        /*0c60*/ 	.word	0x00032450
        /*0c64*/ 	.short	0x010a
        /*0c66*/ 	.byte	0x04
	.zero		1


	//   ....[41]....
        /*0c68*/ 	.word	0x000085d0
        /*0c6c*/ 	.word	0x000000ff
        /*0c70*/ 	.word	0x00000000
        /*0c74*/ 	.short	0x0101
        /*0c76*/ 	.byte	0x0a
	.zero		1


	//   ....[42]....
        /*0c78*/ 	.word	0x0000a1a0
        /*0c7c*/ 	.word	0x000000ff
        /*0c80*/ 	.word	0x00000000
        /*0c84*/ 	.short	0x0101
        /*0c86*/ 	.byte	0x04
	.zero		1


	//   ....[43]....
        /*0c88*/ 	.word	0x0000c6c0
        /*0c8c*/ 	.word	0x000000ff
        /*0c90*/ 	.word	0x00000000
        /*0c94*/ 	.short	0x0101
        /*0c96*/ 	.byte	0x07
	.zero		1


	//   ....[44]....
        /*0c98*/ 	.word	0x0000f790
        /*0c9c*/ 	.word	0x00000019
        /*0ca0*/ 	.word	0x00032440
        /*0ca4*/ 	.short	0x010a
        /*0ca6*/ 	.byte	0x3f
	.zero		1


	//   ....[45]....
        /*0ca8*/ 	.word	0x0000fde0
        /*0cac*/ 	.word	0x00000019
        /*0cb0*/ 	.word	0x00032430
        /*0cb4*/ 	.short	0x0107
        /*0cb6*/ 	.byte	0x3f
	.zero		1


	//   ....[46]....
        /*0cb8*/ 	.word	0x0000feb0
        /*0cbc*/ 	.word	0x00000019
        /*0cc0*/ 	.word	0x00032430
        /*0cc4*/ 	.short	0x0101
        /*0cc6*/ 	.byte	0x3f
	.zero		1


	//   ....[47]....
        /*0cc8*/ 	.word	0x000109f0
        /*0ccc*/ 	.word	0x00000016
        /*0cd0*/ 	.word	0x00032400
        /*0cd4*/ 	.short	0x0107
        /*0cd6*/ 	.byte	0x3f
	.zero		1


	//   ....[48]....
        /*0cd8*/ 	.word	0x00010a80
        /*0cdc*/ 	.word	0x00000016
        /*0ce0*/ 	.word	0x00032400
        /*0ce4*/ 	.short	0x0101
        /*0ce6*/ 	.byte	0x3f
	.zero		1


	//   ....[49]....
        /*0ce8*/ 	.word	0x000115b0
        /*0cec*/ 	.word	0x00000016
        /*0cf0*/ 	.word	0x00032410
        /*0cf4*/ 	.short	0x0107
        /*0cf6*/ 	.byte	0x3f
	.zero		1


	//   ....[50]....
        /*0cf8*/ 	.word	0x000116b0
        /*0cfc*/ 	.word	0x00000016
        /*0d00*/ 	.word	0x00032410
        /*0d04*/ 	.short	0x0101
        /*0d06*/ 	.byte	0x3f
	.zero		1


	//   ....[51]....
        /*0d08*/ 	.word	0x000116d0
        /*0d0c*/ 	.word	0x00000016
        /*0d10*/ 	.word	0x00032420
        /*0d14*/ 	.short	0x010a
        /*0d16*/ 	.byte	0x3f
	.zero		1


	//   ....[52]....
        /*0d18*/ 	.word	0x00011750
        /*0d1c*/ 	.word	0x00000019
        /*0d20*/ 	.word	0x00032460
        /*0d24*/ 	.short	0x010a
        /*0d26*/ 	.byte	0x3f
	.zero		1


	//   ....[53]....
        /*0d28*/ 	.word	0x00011ed0
        /*0d2c*/ 	.word	0x00000019
        /*0d30*/ 	.word	0x00032450
        /*0d34*/ 	.short	0x0107
        /*0d36*/ 	.byte	0x3f
	.zero		1


	//   ....[54]....
        /*0d38*/ 	.word	0x00011f90
        /*0d3c*/ 	.word	0x00000019
        /*0d40*/ 	.word	0x00032450
        /*0d44*/ 	.short	0x0101
        /*0d46*/ 	.byte	0x3f
	.zero		1


	//   ....[55]....
        /*0d48*/ 	.word	0x000122c0
        /*0d4c*/ 	.word	0x0000000a
        /*0d50*/ 	.word	0x00032440
        /*0d54*/ 	.short	0x010a
        /*0d56*/ 	.byte	0x3f
	.zero		1


	//   ....[56]....
        /*0d58*/ 	.word	0x00012690
        /*0d5c*/ 	.word	0x0000000a
        /*0d60*/ 	.word	0x00032430
        /*0d64*/ 	.short	0x0107
        /*0d66*/ 	.byte	0x3f
	.zero		1


	//   ....[57]....
        /*0d68*/ 	.word	0x00012740
        /*0d6c*/ 	.word	0x0000000a
        /*0d70*/ 	.word	0x00032430
        /*0d74*/ 	.short	0x0101
        /*0d76*/ 	.byte	0x3f
	.zero		1


	//   ....[58]....
        /*0d78*/ 	.word	0x00012770
        /*0d7c*/ 	.word	0x0000000a
        /*0d80*/ 	.word	0x00032460
        /*0d84*/ 	.short	0x010a
        /*0d86*/ 	.byte	0x3f
	.zero		1


	//   ....[59]....
        /*0d88*/ 	.word	0x00012c90
        /*0d8c*/ 	.word	0x0000000a
        /*0d90*/ 	.word	0x00032450
        /*0d94*/ 	.short	0x0107
        /*0d96*/ 	.byte	0x3f
	.zero		1


	//   ....[60]....
        /*0d98*/ 	.word	0x00012d40
        /*0d9c*/ 	.word	0x0000000a
        /*0da0*/ 	.word	0x00032450
        /*0da4*/ 	.short	0x0101
        /*0da6*/ 	.byte	0x3f
	.zero		1


	//   ....[61]....
        /*0da8*/ 	.word	0x00013bb0
        /*0dac*/ 	.word	0x00000005
        /*0db0*/ 	.word	0x00032420
        /*0db4*/ 	.short	0x010a
        /*0db6*/ 	.byte	0x3f
	.zero		1


	//   ....[62]....
        /*0db8*/ 	.word	0x00013d50
        /*0dbc*/ 	.word	0x00000003
        /*0dc0*/ 	.word	0x00032440
        /*0dc4*/ 	.short	0x010a
        /*0dc6*/ 	.byte	0x3f
	.zero		1


	//   ....[63]....
        /*0dc8*/ 	.word	0x00013df0
        /*0dcc*/ 	.word	0x00000005
        /*0dd0*/ 	.word	0x00032440
        /*0dd4*/ 	.short	0x010a
        /*0dd6*/ 	.byte	0x3f
	.zero		1


	//   ....[64]....
        /*0dd8*/ 	.word	0x00013e30
        /*0ddc*/ 	.word	0x00000003
        /*0de0*/ 	.word	0x00032460
        /*0de4*/ 	.short	0x010a
        /*0de6*/ 	.byte	0x3f
	.zero		1


	//   ....[65]....
        /*0de8*/ 	.word	0x00013e70
        /*0dec*/ 	.word	0x00000005
        /*0df0*/ 	.word	0x00032460
        /*0df4*/ 	.short	0x010a
        /*0df6*/ 	.byte	0x3f
	.zero		1


	//   ....[66]....
        /*0df8*/ 	.word	0x00013ee0
        /*0dfc*/ 	.word	0x00000003
        /*0e00*/ 	.word	0x00032400
        /*0e04*/ 	.short	0x010a
        /*0e06*/ 	.byte	0x3f
	.zero		1


	//   ....[67]....
        /*0e08*/ 	.word	0x00013f40
        /*0e0c*/ 	.word	0x00000003
        /*0e10*/ 	.word	0x00032430
        /*0e14*/ 	.short	0x010a
        /*0e16*/ 	.byte	0x3f
	.zero		1


	//   ....[68]....
        /*0e18*/ 	.word	0x00013fa0
        /*0e1c*/ 	.word	0x00000003
        /*0e20*/ 	.word	0x00032410
        /*0e24*/ 	.short	0x010a
        /*0e26*/ 	.byte	0x3f
	.zero		1


	//   ....[69]....
        /*0e28*/ 	.word	0x00014000
        /*0e2c*/ 	.word	0x00000003
        /*0e30*/ 	.word	0x00032450
        /*0e34*/ 	.short	0x010a
        /*0e36*/ 	.byte	0x3f
	.zero		1


	//   ....[70]....
        /*0e38*/ 	.word	0x00014060
        /*0e3c*/ 	.word	0x00000099
        /*0e40*/ 	.word	0x00032430
        /*0e44*/ 	.short	0x010a
        /*0e46*/ 	.byte	0x3f
	.zero		1


	//   ....[71]....
        /*0e48*/ 	.word	0x000140c0
        /*0e4c*/ 	.word	0x000000cc
        /*0e50*/ 	.word	0x00032450
        /*0e54*/ 	.short	0x010a
        /*0e56*/ 	.byte	0x3f
	.zero		1


	//   ....[72]....
        /*0e58*/ 	.word	0x00014120
        /*0e5c*/ 	.word	0x00000099
        /*0e60*/ 	.word	0x00032430
        /*0e64*/ 	.short	0x010a
        /*0e66*/ 	.byte	0x3f
	.zero		1


	//   ....[73]....
        /*0e68*/ 	.word	0x00014180
        /*0e6c*/ 	.word	0x000000cd
        /*0e70*/ 	.word	0x00032450
        /*0e74*/ 	.short	0x010a
        /*0e76*/ 	.byte	0x3f
	.zero		1


	//   ....[74]....
        /*0e78*/ 	.word	0x000142a0
        /*0e7c*/ 	.word	0x00000019
        /*0e80*/ 	.word	0x00032440
        /*0e84*/ 	.short	0x010a
        /*0e86*/ 	.byte	0x3f
	.zero		1


	//   ....[75]....
        /*0e88*/ 	.word	0x000160c0
        /*0e8c*/ 	.word	0x00000016
        /*0e90*/ 	.word	0x00032420
        /*0e94*/ 	.short	0x010a
        /*0e96*/ 	.byte	0x3f
	.zero		1


	//   ....[76]....
        /*0e98*/ 	.word	0x00016110
        /*0e9c*/ 	.word	0x00000019
        /*0ea0*/ 	.word	0x00032460
        /*0ea4*/ 	.short	0x010a
        /*0ea6*/ 	.byte	0x3f
	.zero		1


	//   ....[77]....
        /*0ea8*/ 	.word	0x00016a60
        /*0eac*/ 	.word	0x0000000a
        /*0eb0*/ 	.word	0x00032440
        /*0eb4*/ 	.short	0x010a
        /*0eb6*/ 	.byte	0x3f
	.zero		1


	//   ....[78]....
        /*0eb8*/ 	.word	0x00017130
        /*0ebc*/ 	.word	0x0000000a
        /*0ec0*/ 	.word	0x00032460
        /*0ec4*/ 	.short	0x010a
        /*0ec6*/ 	.byte	0x3f
	.zero		1


	//   ....[79]....
        /*0ec8*/ 	.word	0x000181e0
        /*0ecc*/ 	.word	0x00000005
        /*0ed0*/ 	.word	0x00032420
        /*0ed4*/ 	.short	0x010a
        /*0ed6*/ 	.byte	0x3f
	.zero		1


	//   ....[80]....
        /*0ed8*/ 	.word	0x00018380
        /*0edc*/ 	.word	0x00000003
        /*0ee0*/ 	.word	0x00032440
        /*0ee4*/ 	.short	0x010a
        /*0ee6*/ 	.byte	0x3f
	.zero		1


	//   ....[81]....
        /*0ee8*/ 	.word	0x000183d0
        /*0eec*/ 	.word	0x00000005
        /*0ef0*/ 	.word	0x00032440
        /*0ef4*/ 	.short	0x010a
        /*0ef6*/ 	.byte	0x3f
	.zero		1


	//   ....[82]....
        /*0ef8*/ 	.word	0x00018420
        /*0efc*/ 	.word	0x00000003
        /*0f00*/ 	.word	0x00032460
        /*0f04*/ 	.short	0x010a
        /*0f06*/ 	.byte	0x3f
	.zero		1


	//----- nvinfo : EIATTR_NUM_MBARRIERS
	.align		4
.L_621:
        /*0f08*/ 	.byte	0x03, 0x38
        /*0f0a*/ 	.short	0x0017


	//----- nvinfo : EIATTR_EXIT_INSTR_OFFSETS
	.align		4
        /*0f0c*/ 	.byte	0x04, 0x1c
        /*0f0e*/ 	.short	(.L_623 - .L_622)


	//   ....[0]....
.L_622:
        /*0f10*/ 	.word	0x000009f0


	//   ....[1]....
        /*0f14*/ 	.word	0x0000db00


	//   ....[2]....
        /*0f18*/ 	.word	0x00013ec0


	//----- nvinfo : EIATTR_MAX_THREADS
	.align		4
.L_623:
        /*0f1c*/ 	.byte	0x04, 0x05
        /*0f1e*/ 	.short	(.L_625 - .L_624)
.L_624:
        /*0f20*/ 	.word	0x00000180
        /*0f24*/ 	.word	0x00000001
        /*0f28*/ 	.word	0x00000001


	//----- nvinfo : EIATTR_CRS_STACK_SIZE
	.align		4
.L_625:
        /*0f2c*/ 	.byte	0x04, 0x1e
        /*0f2e*/ 	.short	(.L_627 - .L_626)
.L_626:
        /*0f30*/ 	.word	0x00000000


	//----- nvinfo : EIATTR_CBANK_PARAM_SIZE
	.align		4
.L_627:
        /*0f34*/ 	.byte	0x03, 0x19
        /*0f36*/ 	.short	0x0bf0


	//----- nvinfo : EIATTR_PARAM_CBANK
	.align		4
        /*0f38*/ 	.byte	0x04, 0x0a
        /*0f3a*/ 	.short	(.L_629 - .L_628)
	.align		4
.L_628:
        /*0f3c*/ 	.word	index@(.nv.constant0._ZN7cutlass13device_kernelIN5flash11enable_sm90INS1_16FlashAttnFwdSm90INS1_25CollectiveMainloopFwdSm90ILi2EN4cute5tupleIJNS5_1CILi1EEES8_S8_EEENS6_IJNS7_ILi128EEENS7_ILi96EEENS7_ILi64EEEEEELi256ENS_6half_tEfNS_4arch4Sm90ELb1ELb0ELb1ELb1ELb1ELb0ELb1ELb1ELb0ELb1ELb0ELb0EEENS1_21CollectiveEpilogueFwdINS6_IJSA_NS7_ILi256EEESB_EEES9_SE_SG_Li256ELb1ELb1ELb0ELb0EEENS1_36VarlenDynamicPersistentTileSchedulerILi128ELi96ELi256ELi128ELb0ELb1ELb1ELb1ELb1ELb1EEEEEEEEEvNT_6ParamsE)
        /*0f40*/ 	.short	0x0210
        /*0f42*/ 	.short	0x0bf0


	//----- nvinfo : EIATTR_SW_WAR
	.align		4
.L_629:
        /*0f44*/ 	.byte	0x04, 0x36
        /*0f46*/ 	.short	(.L_631 - .L_630)
.L_630:
        /*0f48*/ 	.word	0x00000008
.L_631:


//--------------------- .nv.info._ZN7cutlass13device_kernelIN5flash11enable_sm90INS1_16FlashAttnFwdSm90INS1_25CollectiveMainloopFwdSm90ILi2EN4cute5tupleIJNS5_1CILi1EEES8_S8_EEENS6_IJNS7_ILi128EEENS7_ILi96EEENS7_ILi64EEEEEELi256ENS_6half_tEfNS_4arch4Sm90ELb1ELb0ELb1ELb1ELb1ELb1ELb1ELb1ELb0ELb1ELb0ELb0EEENS1_21CollectiveEpilogueFwdINS6_IJSA_NS7_ILi256EEESB_EEES9_SE_SG_Li256ELb1ELb1ELb0ELb0EEENS1_36VarlenDynamicPersistentTileSchedulerILi128ELi96ELi256ELi128ELb0ELb1ELb1ELb1ELb1ELb1EEEEEEEEEvNT_6ParamsE --------------------------
	.section	.nv.info._ZN7cutlass13device_kernelIN5flash11enable_sm90INS1_16FlashAttnFwdSm90INS1_25CollectiveMainloopFwdSm90ILi2EN4cute5tupleIJNS5_1CILi1EEES8_S8_EEENS6_IJNS7_ILi128EEENS7_ILi96EEENS7_ILi64EEEEEELi256ENS_6half_tEfNS_4arch4Sm90ELb1ELb0ELb1ELb1ELb1ELb1ELb1ELb1ELb0ELb1ELb0ELb0EEENS1_21CollectiveEpilogueFwdINS6_IJSA_NS7_ILi256EEESB_EEES9_SE_SG_Li256ELb1ELb1ELb0ELb0EEENS1_36VarlenDynamicPersistentTileSchedulerILi128ELi96ELi256ELi128ELb0ELb1ELb1ELb1ELb1ELb1EEEEEEEEEvNT_6ParamsE,"",@"SHT_CUDA_INFO"
	.sectionflags	@""
	.align	4


	//----- nvinfo : EIATTR_CUDA_API_VERSION
	.align		4
        /*0000*/ 	.byte	0x04, 0x37
        /*0002*/ 	.short	(.L_633 - .L_632)
.L_632:
        /*0004*/ 	.word	0x00000082


	//----- nvinfo : EIATTR_KPARAM_INFO
	.align		4
.L_633:
        /*0008*/ 	.byte	0x04, 0x17
        /*000a*/ 	.short	(.L_635 - .L_634)
.L_634:
        /*000c*/ 	.word	0x00000000
        /*0010*/ 	.short	0x0000
        /*0012*/ 	.short	0x0070
        /*0014*/ 	.byte	0x00, 0xf0, 0x01, 0x2e


	//----- nvinfo : EIATTR_SPARSE_MMA_MASK
	.align		4
.L_635:
        /*0018*/ 	.byte	0x03, 0x50
        /*001a*/ 	.short	0x0000


	//----- nvinfo : EIATTR_MAXREG_COUNT
	.align		4
        /*001c*/ 	.byte	0x03, 0x1b
        /*001e*/ 	.short	0x00a8


	//----- nvinfo : EIATTR_NUM_BARRIERS
	.align		4
        /*0020*/ 	.byte	0x02, 0x4c
        /*0022*/ 	.byte	0x10
	.zero		1


	//----- nvinfo : EIATTR_EXTERNS
	.align		4
        /*0024*/ 	.byte	0x04, 0x0f
        /*0026*/ 	.short	(.L_637 - .L_636)


	//   ....[0]....
	.align		4
.L_636:
        /*0028*/ 	.word	index@(__assertfail)


	//----- nvinfo : EIATTR_ANNOTATIONS
	.align		4
.L_637:
        /*002c*/ 	.byte	0x04, 0x55
        /*002e*/ 	.short	(.L_639 - .L_638)


	//   ....[0]....
.L_638:
        /* <DEDUP_REMOVED lines=98> */


	//----- nvinfo : EIATTR_MERCURY_ISA_VERSION
	.align		4
.L_639:
        /*0638*/ 	.byte	0x03, 0x5f
        /*063a*/ 	.short	0x0101


	//----- nvinfo : EIATTR_UNUSED_LOAD_BYTE_OFFSET
	.align		4
        /*063c*/ 	.byte	0x04, 0x44
        /*063e*/ 	.short	(.L_641 - .L_640)


	//   ....[0]....
.L_640:
        /*0640*/ 	.word	0x00000a90
        /*0644*/ 	.word	0x0000fff0


	//   ....[1]....
        /*0648*/ 	.word	0x00013bf0
        /*064c*/ 	.word	0x0000fff0


	//----- nvinfo : EIATTR_INT_WARP_WIDE_INSTR_OFFSETS
	.align		4
.L_641:
        /*0650*/ 	.byte	0x04, 0x31
        /*0652*/ 	.short	(.L_643 - .L_642)


	//   ....[0]....
.L_642:
        /*0654*/ 	.word	0x00000130


	//   ....[1]....
        /*0658*/ 	.word	0x00000170


	//   ....[2]....
        /*065c*/ 	.word	0x000001e0


	//   ....[3]....
        /*0660*/ 	.word	0x000001f0


	//   ....[4]....
        /*0664*/ 	.word	0x000193d0


	//   ....[5]....
        /*0668*/ 	.word	0x00019460


	//   ....[6]....
        /*066c*/ 	.word	0x0001d420


	//   ....[7]....
        /*0670*/ 	.word	0x0001d4b0


	//----- nvinfo : EIATTR_COOP_GROUP_MASK_REGIDS
	.align		4
.L_643:
        /*0674*/ 	.byte	0x04, 0x29
        /*0676*/ 	.short	(.L_645 - .L_644)


	//   ....[0]....
.L_644:
        /*0678*/ 	.word	0xffffffff


	//   ....[1]....
        /*067c*/ 	.word	0xffffffff


	//   ....[2]....
        /*0680*/ 	.word	0xffffffff


	//   ....[3]....
        /*0684*/ 	.word	0xffffffff


	//   ....[4]....
        /*0688*/ 	.word	0xffffffff


	//   ....[5]....
        /*068c*/ 	.word	0xffffffff


	//   ....[6]....
        /*0690*/ 	.word	0xffffffff


	//   ....[7]....
        /*0694*/ 	.word	0xffffffff


	//   ....[8]....
        /*0698*/ 	.word	0xffffffff


	//   ....[9]....
        /*069c*/ 	.word	0xffffffff


	//   ....[10]....
        /*06a0*/ 	.word	0xffffffff


	//   ....[11]....
        /*06a4*/ 	.word	0xffffffff


	//   ....[12]....
        /*06a8*/ 	.word	0xffffffff


	//   ....[13]....
        /*06ac*/ 	.word	0xffffffff


	//   ....[14]....
        /*06b0*/ 	.word	0xffffffff


	//   ....[15]....
        /*06b4*/ 	.word	0xffffffff


	//   ....[16]....
        /*06b8*/ 	.word	0xffffffff


	//   ....[17]....
        /*06bc*/ 	.word	0xffffffff


	//   ....[18]....
        /*06c0*/ 	.word	0xffffffff


	//   ....[19]....
        /*06c4*/ 	.word	0xffffffff


	//   ....[20]....
        /*06c8*/ 	.word	0xffffffff


	//   ....[21]....
        /*06cc*/ 	.word	0xffffffff


	//   ....[22]....
        /*06d0*/ 	.word	0xffffffff


	//   ....[23]....
        /*06d4*/ 	.word	0xffffffff


	//   ....[24]....
        /*06d8*/ 	.word	0xffffffff


	//   ....[25]....
        /*06dc*/ 	.word	0xffffffff


	//   ....[26]....
        /*06e0*/ 	.word	0xffffffff


	//   ....[27]....
        /*06e4*/ 	.word	0xffffffff


	//   ....[28]....
        /*06e8*/ 	.word	0xffffffff


	//   ....[29]....
        /*06ec*/ 	.word	0xffffffff


	//   ....[30]....
        /*06f0*/ 	.word	0xffffffff


	//   ....[31]....
        /*06f4*/ 	.word	0xffffffff


	//   ....[32]....
        /*06f8*/ 	.word	0xffffffff


	//   ....[33]....
        /*06fc*/ 	.word	0xffffffff


	//   ....[34]....
        /*0700*/ 	.word	0xffffffff


	//   ....[35]....
        /*0704*/ 	.word	0xffffffff


	//   ....[36]....
        /*0708*/ 	.word	0xffffffff


	//   ....[37]....
        /*070c*/ 	.word	0xffffffff


	//   ....[38]....
        /*0710*/ 	.word	0xffffffff


	//   ....[39]....
        /*0714*/ 	.word	0xffffffff


	//   ....[40]....
        /*0718*/ 	.word	0xffffffff


	//   ....[41]....
        /*071c*/ 	.word	0xffffffff


	//   ....[42]....
        /*0720*/ 	.word	0xffffffff


	//   ....[43]....
        /*0724*/ 	.word	0xffffffff


	//   ....[44]....
        /*0728*/ 	.word	0xffffffff


	//   ....[45]....
        /*072c*/ 	.word	0xffffffff


	//   ....[46]....
        /*0730*/ 	.word	0xffffffff


	//   ....[47]....
        /*0734*/ 	.word	0xffffffff


	//   ....[48]....
        /*0738*/ 	.word	0xffffffff


	//   ....[49]....
        /*073c*/ 	.word	0xffffffff


	//   ....[50]....
        /*0740*/ 	.word	0xffffffff


	//   ....[51]....
        /*0744*/ 	.word	0xffffffff


	//   ....[52]....
        /*0748*/ 	.word	0xffffffff


	//   ....[53]....
        /*074c*/ 	.word	0xffffffff


	//   ....[54]....
        /*0750*/ 	.word	0xffffffff


	//   ....[55]....
        /*0754*/ 	.word	0xffffffff


	//   ....[56]....
        /*0758*/ 	.word	0xffffffff


	//   ....[57]....
        /*075c*/ 	.word	0xffffffff


	//   ....[58]....
        /*0760*/ 	.word	0xffffffff


	//   ....[59]....
        /*0764*/ 	.word	0xffffffff


	//   ....[60]....
        /*0768*/ 	.word	0xffffffff


	//   ....[61]....
        /*076c*/ 	.word	0xffffffff


	//   ....[62]....
        /*0770*/ 	.word	0xffffffff


	//   ....[63]....
        /*0774*/ 	.word	0xffffffff


	//   ....[64]....
        /*0778*/ 	.word	0xffffffff


	//   ....[65]....
        /*077c*/ 	.word	0xffffffff


	//   ....[66]....
        /*0780*/ 	.word	0xffffffff


	//   ....[67]....
        /*0784*/ 	.word	0xffffffff


	//   ....[68]....
        /*0788*/ 	.word	0xffffffff


	//   ....[69]....
        /*078c*/ 	.word	0xffffffff


	//   ....[70]....
        /*0790*/ 	.word	0xffffffff


	//   ....[71]....
        /*0794*/ 	.word	0xffffffff


	//   ....[72]....
        /*0798*/ 	.word	0xffffffff


	//   ....[73]....
        /*079c*/ 	.word	0xffffffff


	//   ....[74]....
        /*07a0*/ 	.word	0xffffffff


	//   ....[75]....
        /*07a4*/ 	.word	0xffffffff


	//   ....[76]....
        /*07a8*/ 	.word	0xffffffff


	//   ....[77]....
        /*07ac*/ 	.word	0xffffffff


	//   ....[78]....
        /*07b0*/ 	.word	0xffffffff


	//   ....[79]....
        /*07b4*/ 	.word	0xffffffff


	//   ....[80]....
        /*07b8*/ 	.word	0xffffffff


	//   ....[81]....
        /*07bc*/ 	.word	0xffffffff


	//   ....[82]....
        /*07c0*/ 	.word	0xffffffff


	//   ....[83]....
        /*07c4*/ 	.word	0xffffffff


	//   ....[84]....
        /*07c8*/ 	.word	0xffffffff


	//   ....[85]....
        /*07cc*/ 	.word	0xffffffff


	//   ....[86]....
        /*07d0*/ 	.word	0xffffffff


	//   ....[87]....
        /*07d4*/ 	.word	0xffffffff


	//   ....[88]....
        /*07d8*/ 	.word	0xffffffff


	//   ....[89]....
        /*07dc*/ 	.word	0xffffffff


	//   ....[90]....
        /*07e0*/ 	.word	0xffffffff


	//   ....[91]....
        /*07e4*/ 	.word	0xffffffff


	//   ....[92]....
        /*07e8*/ 	.word	0xffffffff


	//   ....[93]....
        /*07ec*/ 	.word	0xffffffff


	//   ....[94]....
        /*07f0*/ 	.word	0xffffffff


	//   ....[95]....
        /*07f4*/ 	.word	0xffffffff


	//   ....[96]....
        /*07f8*/ 	.word	0xffffffff


	//   ....[97]....
        /*07fc*/ 	.word	0xffffffff


	//   ....[98]....
        /*0800*/ 	.word	0xffffffff


	//   ....[99]....
        /*0804*/ 	.word	0xffffffff


	//   ....[100]....
        /*0808*/ 	.word	0xffffffff


	//   ....[101]....
        /*080c*/ 	.word	0xffffffff


	//   ....[102]....
        /*0810*/ 	.word	0xffffffff


	//   ....[103]....
        /*0814*/ 	.word	0xffffffff


	//   ....[104]....
        /*0818*/ 	.word	0xffffffff


	//   ....[105]....
        /*081c*/ 	.word	0xffffffff


	//   ....[106]....
        /*0820*/ 	.word	0xffffffff


	//   ....[107]....
        /*0824*/ 	.word	0xffffffff


	//   ....[108]....
        /*0828*/ 	.word	0xffffffff


	//   ....[109]....
        /*082c*/ 	.word	0xffffffff


	//   ....[110]....
        /*0830*/ 	.word	0xffffffff


	//   ....[111]....
        /*0834*/ 	.word	0xffffffff


	//   ....[112]....
        /*0838*/ 	.word	0xffffffff


	//   ....[113]....
        /*083c*/ 	.word	0xffffffff


	//   ....[114]....
        /*0840*/ 	.word	0xffffffff


	//   ....[115]....
        /*0844*/ 	.word	0xffffffff


	//   ....[116]....
        /*0848*/ 	.word	0xffffffff


	//   ....[117]....
        /*084c*/ 	.word	0xffffffff


	//   ....[118]....
        /*0850*/ 	.word	0xffffffff


	//   ....[119]....
        /*0854*/ 	.word	0xffffffff


	//   ....[120]....
        /*0858*/ 	.word	0xffffffff


	//   ....[121]....
        /*085c*/ 	.word	0xffffffff


	//   ....[122]....
        /*0860*/ 	.word	0xffffffff


	//   ....[123]....
        /*0864*/ 	.word	0xffffffff


	//   ....[124]....
        /*0868*/ 	.word	0xffffffff


	//   ....[125]....
        /*086c*/ 	.word	0xffffffff


	//   ....[126]....
        /*0870*/ 	.word	0xffffffff


	//   ....[127]....
        /*0874*/ 	.word	0xffffffff


	//   ....[128]....
        /*0878*/ 	.word	0xffffffff


	//   ....[129]....
        /*087c*/ 	.word	0xffffffff


	//   ....[130]....
        /*0880*/ 	.word	0xffffffff


	//   ....[131]....
        /*0884*/ 	.word	0xffffffff


	//   ....[132]....
        /*0888*/ 	.word	0xffffffff


	//   ....[133]....
        /*088c*/ 	.word	0xffffffff


	//   ....[134]....
        /*0890*/ 	.word	0xffffffff


	//   ....[135]....
        /*0894*/ 	.word	0xffffffff


	//   ....[136]....
        /*0898*/ 	.word	0xffffffff


	//   ....[137]....
        /*089c*/ 	.word	0xffffffff


	//   ....[138]....
        /*08a0*/ 	.word	0xffffffff


	//   ....[139]....
        /*08a4*/ 	.word	0xffffffff


	//   ....[140]....
        /*08a8*/ 	.word	0xffffffff


	//   ....[141]....
        /*08ac*/ 	.word	0xffffffff


	//   ....[142]....
        /*08b0*/ 	.word	0xffffffff


	//   ....[143]....
        /*08b4*/ 	.word	0xffffffff


	//   ....[144]....
        /*08b8*/ 	.word	0xffffffff


	//   ....[145]....
        /*08bc*/ 	.word	0xffffffff


	//   ....[146]....
        /*08c0*/ 	.word	0xffffffff


	//   ....[147]....
        /*08c4*/ 	.word	0xffffffff


	//   ....[148]....
        /*08c8*/ 	.word	0xffffffff


	//   ....[149]....
        /*08cc*/ 	.word	0xffffffff


	//   ....[150]....
        /*08d0*/ 	.word	0xffffffff


	//   ....[151]....
        /*08d4*/ 	.word	0xffffffff


	//   ....[152]....
        /*08d8*/ 	.word	0xffffffff


	//   ....[153]....
        /*08dc*/ 	.word	0xffffffff


	//   ....[154]....
        /*08e0*/ 	.word	0xffffffff


	//   ....[155]....
        /*08e4*/ 	.word	0xffffffff


	//   ....[156]....
        /*08e8*/ 	.word	0xffffffff


	//   ....[157]....
        /*08ec*/ 	.word	0xffffffff


	//   ....[158]....
        /*08f0*/ 	.word	0xffffffff


	//   ....[159]....
        /*08f4*/ 	.word	0xffffffff


	//   ....[160]....
        /*08f8*/ 	.word	0xffffffff


	//   ....[161]....
        /*08fc*/ 	.word	0xffffffff


	//   ....[162]....
        /*0900*/ 	.word	0xffffffff


	//   ....[163]....
        /*0904*/ 	.word	0xffffffff


	//   ....[164]....
        /*0908*/ 	.word	0xffffffff


	//   ....[165]....
        /*090c*/ 	.word	0xffffffff


	//   ....[166]....
        /*0910*/ 	.word	0xffffffff


	//   ....[167]....
        /*0914*/ 	.word	0xffffffff


	//   ....[168]....
        /*0918*/ 	.word	0xffffffff


	//   ....[169]....
        /*091c*/ 	.word	0xffffffff


	//   ....[170]....
        /*0920*/ 	.word	0xffffffff


	//   ....[171]....
        /*0924*/ 	.word	0xffffffff


	//   ....[172]....
        /*0928*/ 	.word	0xffffffff


	//   ....[173]....
        /*092c*/ 	.word	0xffffffff


	//   ....[174]....
        /*0930*/ 	.word	0xffffffff


	//   ....[175]....
        /*0934*/ 	.word	0xffffffff


	//   ....[176]....
        /*0938*/ 	.word	0xffffffff


	//   ....[177]....
        /*093c*/ 	.word	0xffffffff


	//   ....[178]....
        /*0940*/ 	.word	0xffffffff


	//   ....[179]....
        /*0944*/ 	.word	0xffffffff


	//   ....[180]....
        /*0948*/ 	.word	0xffffffff


	//   ....[181]....
        /*094c*/ 	.word	0xffffffff


	//   ....[182]....
        /*0950*/ 	.word	0xffffffff


	//   ....[183]....
        /*0954*/ 	.word	0xffffffff


	//   ....[184]....
        /*0958*/ 	.word	0xffffffff


	//   ....[185]....
        /*095c*/ 	.word	0xffffffff


	//   ....[186]....
        /*0960*/ 	.word	0xffffffff


	//   ....[187]....
        /*0964*/ 	.word	0xffffffff


	//   ....[188]....
        /*0968*/ 	.word	0xffffffff


	//   ....[189]....
        /*096c*/ 	.word	0xffffffff


	//   ....[190]....
        /*0970*/ 	.word	0xffffffff


	//   ....[191]....
        /*0974*/ 	.word	0xffffffff


	//   ....[192]....
        /*0978*/ 	.word	0xffffffff


	//   ....[193]....
        /*097c*/ 	.word	0xffffffff


	//   ....[194]....
        /*0980*/ 	.word	0xffffffff


	//   ....[195]....
        /*0984*/ 	.word	0x0500000f


	//   ....[196]....
        /*0988*/ 	.word	0x0500000f


	//   ....[197]....
        /*098c*/ 	.word	0x0500000f


	//   ....[198]....
        /*0990*/ 	.word	0x0500000f


	//   ....[199]....
        /*0994*/ 	.word	0x0500000f


	//   ....[200]....
        /*0998*/ 	.word	0x0500000f


	//   ....[201]....
        /*099c*/ 	.word	0x0500000f


	//   ....[202]....
        /*09a0*/ 	.word	0x0500000f


	//   ....[203]....
        /*09a4*/ 	.word	0x0500000f


	//   ....[204]....
        /*09a8*/ 	.word	0x0500000f


	//   ....[205]....
        /*09ac*/ 	.word	0x0500000f


	//   ....[206]....
        /*09b0*/ 	.word	0x0500000f


	//   ....[207]....
        /*09b4*/ 	.word	0x0500000f


	//   ....[208]....
        /*09b8*/ 	.word	0x0500000f


	//   ....[209]....
        /*09bc*/ 	.word	0x0500000f


	//   ....[210]....
        /*09c0*/ 	.word	0x0500000f


	//   ....[211]....
        /*09c4*/ 	.word	0x0500000f


	//   ....[212]....
        /*09c8*/ 	.word	0x0500000f


	//   ....[213]....
        /*09cc*/ 	.word	0x0500000f


	//   ....[214]....
        /*09d0*/ 	.word	0x0500000f


	//   ....[215]....
        /*09d4*/ 	.word	0x0500000f


	//   ....[216]....
        /*09d8*/ 	.word	0x0500000f


	//   ....[217]....
        /*09dc*/ 	.word	0x0500000f


	//   ....[218]....
        /*09e0*/ 	.word	0x0500000f


	//   ....[219]....
        /*09e4*/ 	.word	0x0500000f


	//   ....[220]....
        /*09e8*/ 	.word	0x0500000f


	//   ....[221]....
        /*09ec*/ 	.word	0x0500000f


	//   ....[222]....
        /*09f0*/ 	.word	0x0500000f


	//   ....[223]....
        /*09f4*/ 	.word	0x0500000f


	//   ....[224]....
        /*09f8*/ 	.word	0x0500000f


	//   ....[225]....
        /*09fc*/ 	.word	0x0500000f


	//   ....[226]....
        /*0a00*/ 	.word	0x0500000f


	//   ....[227]....
        /*0a04*/ 	.word	0x0500000f


	//   ....[228]....
        /*0a08*/ 	.word	0x0500000f


	//   ....[229]....
        /*0a0c*/ 	.word	0x0500000f


	//   ....[230]....
        /*0a10*/ 	.word	0x0500000f


	//   ....[231]....
        /*0a14*/ 	.word	0x0500000f


	//   ....[232]....
        /*0a18*/ 	.word	0x0500000f


	//   ....[233]....
        /*0a1c*/ 	.word	0x0500000f


	//   ....[234]....
        /*0a20*/ 	.word	0x0500000f


	//   ....[235]....
        /*0a24*/ 	.word	0x0500000f


	//   ....[236]....
        /*0a28*/ 	.word	0x0500000f


	//   ....[237]....
        /*0a2c*/ 	.word	0x0500000f


	//   ....[238]....
        /*0a30*/ 	.word	0x0500000f


	//   ....[239]....
        /*0a34*/ 	.word	0x0500000f


	//   ....[240]....
        /*0a38*/ 	.word	0x0500000f


	//   ....[241]....
        /*0a3c*/ 	.word	0x0500000f


	//   ....[242]....
        /*0a40*/ 	.word	0x0500000f


	//   ....[243]....
        /*0a44*/ 	.word	0x0500000f


	//   ....[244]....
        /*0a48*/ 	.word	0x0500000f


	//   ....[245]....
        /*0a4c*/ 	.word	0x0500000f


	//   ....[246]....
        /*0a50*/ 	.word	0x0500000f


	//   ....[247]....
        /*0a54*/ 	.word	0x0500000f


	//   ....[248]....
        /*0a58*/ 	.word	0x0500000f


	//   ....[249]....
        /*0a5c*/ 	.word	0x0500000f


	//   ....[250]....
        /*0a60*/ 	.word	0x0500000f


	//   ....[251]....
        /*0a64*/ 	.word	0x0500000f


	//   ....[252]....
        /*0a68*/ 	.word	0x0500000f


	//   ....[253]....
        /*0a6c*/ 	.word	0x0500000f


	//   ....[254]....
        /*0a70*/ 	.word	0x0500000f


	//   ....[255]....
        /*0a74*/ 	.word	0x0500000f


	//   ....[0]....
        /*0a78*/ 	.word	0x0500000f


	//   ....[1]....
        /*0a7c*/ 	.word	0x0500000f


	//   ....[2]....
        /*0a80*/ 	.word	0x0500000f


	//   ....[3]....
        /*0a84*/ 	.word	0x0500000f


	//   ....[4]....
        /*0a88*/ 	.word	0x0500000f


	//   ....[5]....
        /*0a8c*/ 	.word	0x0500000f


	//   ....[6]....
        /*0a90*/ 	.word	0x0500000f


	//   ....[7]....
        /*0a94*/ 	.word	0x0500000f


	//   ....[8]....
        /*0a98*/ 	.word	0x0500000f


	//   ....[9]....
        /*0a9c*/ 	.word	0x0500000f


	//   ....[10]....
        /*0aa0*/ 	.word	0x0500000f


	//   ....[11]....
        /*0aa4*/ 	.word	0x0500000f


	//   ....[12]....
        /*0aa8*/ 	.word	0x0500000f


	//   ....[13]....
        /*0aac*/ 	.word	0x0500000f


	//   ....[14]....
        /*0ab0*/ 	.word	0x0500000f


	//   ....[15]....
        /*0ab4*/ 	.word	0x0500000f


	//   ....[16]....
        /*0ab8*/ 	.word	0x0500000f


	//   ....[17]....
        /*0abc*/ 	.word	0x0500000f


	//   ....[18]....
        /*0ac0*/ 	.word	0x0500000f


	//   ....[19]....
        /*0ac4*/ 	.word	0x0500000f


	//   ....[20]....
        /*0ac8*/ 	.word	0x0500000f


	//   ....[21]....
        /*0acc*/ 	.word	0x0500000f


	//   ....[22]....
        /*0ad0*/ 	.word	0x0500000f


	//   ....[23]....
        /*0ad4*/ 	.word	0x0500000f


	//   ....[24]....
        /*0ad8*/ 	.word	0x0500000f


	//   ....[25]....
        /*0adc*/ 	.word	0x0500000f


	//   ....[26]....
        /*0ae0*/ 	.word	0x0500000f


	//   ....[27]....
        /*0ae4*/ 	.word	0x0500000f


	//   ....[28]....
        /*0ae8*/ 	.word	0x0500000f


	//   ....[29]....
        /*0aec*/ 	.word	0x0500000f


	//   ....[30]....
        /*0af0*/ 	.word	0x0500000f


	//   ....[31]....
        /*0af4*/ 	.word	0x0500000f


	//   ....[32]....
        /*0af8*/ 	.word	0x0500000f


	//   ....[33]....
        /*0afc*/ 	.word	0x0500000f


	//   ....[34]....
        /*0b00*/ 	.word	0x0500000f


	//   ....[35]....
        /*0b04*/ 	.word	0x0500000f


	//   ....[36]....
        /*0b08*/ 	.word	0x0500000f


	//   ....[37]....
        /*0b0c*/ 	.word	0x0500000f


	//   ....[38]....
        /*0b10*/ 	.word	0x0500000f


	//   ....[39]....
        /*0b14*/ 	.word	0x0500000f


	//   ....[40]....
        /*0b18*/ 	.word	0x0500000f


	//   ....[41]....
        /*0b1c*/ 	.word	0x0500000f


	//   ....[42]....
        /*0b20*/ 	.word	0x0500000f


	//   ....[43]....
        /*0b24*/ 	.word	0x0500000f


	//   ....[44]....
        /*0b28*/ 	.word	0x0500000f


	//   ....[45]....
        /*0b2c*/ 	.word	0x0500000f


	//   ....[46]....
        /*0b30*/ 	.word	0x0500000f


	//   ....[47]....
        /*0b34*/ 	.word	0x0500000f


	//   ....[48]....
        /*0b38*/ 	.word	0x0500000f


	//   ....[49]....
        /*0b3c*/ 	.word	0x0500000f


	//   ....[50]....
        /*0b40*/ 	.word	0x0500000f


	//   ....[51]....
        /*0b44*/ 	.word	0x0500000f


	//   ....[52]....
        /*0b48*/ 	.word	0x0500000f


	//   ....[53]....
        /*0b4c*/ 	.word	0x0500000f


	//   ....[54]....
        /*0b50*/ 	.word	0x0500000f


	//   ....[55]....
        /*0b54*/ 	.word	0x0500000f


	//   ....[56]....
        /*0b58*/ 	.word	0x0500000f


	//   ....[57]....
        /*0b5c*/ 	.word	0x0500000f


	//   ....[58]....
        /*0b60*/ 	.word	0x0500000f


	//   ....[59]....
        /*0b64*/ 	.word	0x0500000f


	//   ....[60]....
        /*0b68*/ 	.word	0x0500000f


	//   ....[61]....
        /*0b6c*/ 	.word	0x0500000f


	//   ....[62]....
        /*0b70*/ 	.word	0x0500000f


	//   ....[63]....
        /*0b74*/ 	.word	0x0500000f


	//   ....[64]....
        /*0b78*/ 	.word	0x0500000f


	//   ....[65]....
        /*0b7c*/ 	.word	0x0500000f


	//   ....[66]....
        /*0b80*/ 	.word	0x0500000f


	//   ....[67]....
        /*0b84*/ 	.word	0x0500000f


	//   ....[68]....
        /*0b88*/ 	.word	0x0500000f


	//   ....[69]....
        /*0b8c*/ 	.word	0x0500000f


	//   ....[70]....
        /*0b90*/ 	.word	0x0500000f


	//   ....[71]....
        /*0b94*/ 	.word	0x0500000f


	//   ....[72]....
        /*0b98*/ 	.word	0x0500000f


	//   ....[73]....
        /*0b9c*/ 	.word	0x0500000f


	//   ....[74]....
        /*0ba0*/ 	.word	0x0500000f


	//   ....[75]....
        /*0ba4*/ 	.word	0x0500000f


	//----- nvinfo : EIATTR_COOP_GROUP_INSTR_OFFSETS
	.align		4
.L_645:
        /*0ba8*/ 	.byte	0x04, 0x28
        /*0baa*/ 	.short	(.L_647 - .L_646)


	//   ....[0]....
.L_646:
        /*0bac*/ 	.word	0x00000070


	//   ....[1]....
        /*0bb0*/ 	.word	0x00000140


	//   ....[2]....
        /*0bb4*/ 	.word	0x00000190


	//   ....[3]....
        /*0bb8*/ 	.word	0x000003e0


	//   ....[4]....
        /*0bbc*/ 	.word	0x00000540


	//   ....[5]....
        /*0bc0*/ 	.word	0x00000660


	//   ....[6]....
        /*0bc4*/ 	.word	0x000007c0


	//   ....[7]....
        /*0bc8*/ 	.word	0x00002d80


	//   ....[8]....
        /*0bcc*/ 	.word	0x00002d90


	//   ....[9]....
        /*0bd0*/ 	.word	0x00003460


	//   ....[10]....
        /*0bd4*/ 	.word	0x00003470


	//   ....[11]....
        /*0bd8*/ 	.word	0x00004030


	//   ....[12]....
        /*0bdc*/ 	.word	0x00004040


	//   ....[13]....
        /*0be0*/ 	.word	0x000047f0


	//   ....[14]....
        /*0be4*/ 	.word	0x00004800


	//   ....[15]....
        /*0be8*/ 	.word	0x000051f0


	//   ....[16]....
        /*0bec*/ 	.word	0x00005200


	//   ....[17]....
        /*0bf0*/ 	.word	0x00005310


	//   ....[18]....
        /*0bf4*/ 	.word	0x00005320


	//   ....[19]....
        /*0bf8*/ 	.word	0x00005750


	//   ....[20]....
        /*0bfc*/ 	.word	0x00005770


	//   ....[21]....
        /*0c00*/ 	.word	0x00005a40


	//   ....[22]....
        /*0c04*/ 	.word	0x00005a60


	//   ....[23]....
        /*0c08*/ 	.word	0x00006490


	//   ....[24]....
        /*0c0c*/ 	.word	0x00006c70


	//   ....[25]....
        /*0c10*/ 	.word	0x00006c80


	//   ....[26]....
        /*0c14*/ 	.word	0x00006c90


	//   ....[27]....
        /*0c18*/ 	.word	0x00006ca0


	//   ....[28]....
        /*0c1c*/ 	.word	0x00006fa0


	//   ....[29]....
        /*0c20*/ 	.word	0x00006fb0


	//   ....[30]....
        /*0c24*/ 	.word	0x00006fc0


	//   ....[31]....
        /*0c28*/ 	.word	0x00006fd0


	//   ....[32]....
        /*0c2c*/ 	.word	0x000082a0


	//   ....[33]....
        /*0c30*/ 	.word	0x000082b0


	//   ....[34]....
        /*0c34*/ 	.word	0x000082c0


	//   ....[35]....
        /*0c38*/ 	.word	0x000082d0


	//   ....[36]....
        /*0c3c*/ 	.word	0x000083c0


	//   ....[37]....
        /*0c40*/ 	.word	0x000083d0


	//   ....[38]....
        /*0c44*/ 	.word	0x000084b0


	//   ....[39]....
        /*0c48*/ 	.word	0x00008530


	//   ....[40]....
        /*0c4c*/ 	.word	0x0000abd0


	//   ....[41]....
        /*0c50*/ 	.word	0x0000b130


	//   ....[42]....
        /*0c54*/ 	.word	0x0000b140


	//   ....[43]....
        /*0c58*/ 	.word	0x0000b170


	//   ....[44]....
        /*0c5c*/ 	.word	0x0000b8a0


	//   ....[45]....
        /*0c60*/ 	.word	0x0000b8c0


	//   ....[46]....
        /*0c64*/ 	.word	0x0000dad0


	//   ....[47]....
        /*0c68*/ 	.word	0x0000dbb0


	//   ....[48]....
        /*0c6c*/ 	.word	0x0000e630


	//   ....[49]....
        /*0c70*/ 	.word	0x0000e650


	//   ....[50]....
        /*0c74*/ 	.word	0x0000eb40


	//   ....[51]....
        /*0c78*/ 	.word	0x0000eb60


	//   ....[52]....
        /*0c7c*/ 	.word	0x00011490


	//   ....[53]....
        /*0c80*/ 	.word	0x00011520


	//   ....[54]....
        /*0c84*/ 	.word	0x00012040


	//   ....[55]....
        /*0c88*/ 	.word	0x000120e0


	//   ....[56]....
        /*0c8c*/ 	.word	0x00013140


	//   ....[57]....
        /*0c90*/ 	.word	0x00013180


	//   ....[58]....
        /*0c94*/ 	.word	0x00013220


	//   ....[59]....
        /*0c98*/ 	.word	0x00013260


	//   ....[60]....
        /*0c9c*/ 	.word	0x00014d30


	//   ....[61]....
        /*0ca0*/ 	.word	0x00014dc0


	//   ....[62]....
        /*0ca4*/ 	.word	0x00014e20


	//   ....[63]....
        /*0ca8*/ 	.word	0x00014e60


	//   ....[64]....
        /*0cac*/ 	.word	0x00015740


	//   ....[65]....
        /*0cb0*/ 	.word	0x00015770


	//   ....[66]....
        /*0cb4*/ 	.word	0x000158f0


	//   ....[67]....
        /*0cb8*/ 	.word	0x00015910


	//   ....[68]....
        /*0cbc*/ 	.word	0x00015a50


	//   ....[69]....
        /*0cc0*/ 	.word	0x00015a70


	//   ....[70]....
        /*0cc4*/ 	.word	0x00015bc0


	//   ....[71]....
        /*0cc8*/ 	.word	0x00015be0


	//   ....[72]....
        /*0ccc*/ 	.word	0x00016560


	//   ....[73]....
        /*0cd0*/ 	.word	0x00016570


	//   ....[74]....
        /*0cd4*/ 	.word	0x00016710


	//   ....[75]....
        /*0cd8*/ 	.word	0x00016720


	//   ....[76]....
        /*0cdc*/ 	.word	0x000168b0


	//   ....[77]....
        /*0ce0*/ 	.word	0x000168c0


	//   ....[78]....
        /*0ce4*/ 	.word	0x00016a50


	//   ....[79]....
        /*0ce8*/ 	.word	0x00016a60


	//   ....[80]....
        /*0cec*/ 	.word	0x00016c50


	//   ....[81]....
        /*0cf0*/ 	.word	0x00016e20


	//   ....[82]....
        /*0cf4*/ 	.word	0x00016e50


	//   ....[83]....
        /*0cf8*/ 	.word	0x00016e80


	//   ....[84]....
        /*0cfc*/ 	.word	0x00016eb0


	//   ....[85]....
        /*0d00*/ 	.word	0x00016ee0


	//   ....[86]....
        /*0d04*/ 	.word	0x00016f10


	//   ....[87]....
        /*0d08*/ 	.word	0x00017080


	//   ....[88]....
        /*0d0c*/ 	.word	0x000170b0


	//   ....[89]....
        /*0d10*/ 	.word	0x000170e0


	//   ....[90]....
        /*0d14*/ 	.word	0x00017110


	//   ....[91]....
        /*0d18*/ 	.word	0x00017140


	//   ....[92]....
        /*0d1c*/ 	.word	0x00017170


	//   ....[93]....
        /*0d20*/ 	.word	0x00017200


	//   ....[94]....
        /*0d24*/ 	.word	0x00017260


	//   ....[95]....
        /*0d28*/ 	.word	0x000172f0


	//   ....[96]....
        /*0d2c*/ 	.word	0x000180b0


	//   ....[97]....
        /*0d30*/ 	.word	0x00019fd0


	//   ....[98]....
        /*0d34*/ 	.word	0x00019ff0


	//   ....[99]....
        /*0d38*/ 	.word	0x0001a080


	//   ....[100]....
        /*0d3c*/ 	.word	0x0001a0a0


	//   ....[101]....
        /*0d40*/ 	.word	0x0001a120


	//   ....[102]....
        /*0d44*/ 	.word	0x0001a140


	//   ....[103]....
        /*0d48*/ 	.word	0x0001a1c0


	//   ....[104]....
        /*0d4c*/ 	.word	0x0001a1e0


	//   ....[105]....
        /*0d50*/ 	.word	0x0001a260


	//   ....[106]....
        /*0d54*/ 	.word	0x0001a280


	//   ....[107]....
        /*0d58*/ 	.word	0x0001a290


	//   ....[108]....
        /*0d5c*/ 	.word	0x0001a2a0


	//   ....[109]....
        /*0d60*/ 	.word	0x0001aa50


	//   ....[110]....
        /*0d64*/ 	.word	0x0001aa80


	//   ....[111]....
        /*0d68*/ 	.word	0x0001ab70


	//   ....[112]....
        /*0d6c*/ 	.word	0x0001ab80


	//   ....[113]....
        /*0d70*/ 	.word	0x0001ac30


	//   ....[114]....
        /*0d74*/ 	.word	0x0001ac40


	//   ....[115]....
        /*0d78*/ 	.word	0x0001acc0


	//   ....[116]....
        /*0d7c*/ 	.word	0x0001acd0


	//   ....[117]....
        /*0d80*/ 	.word	0x0001ace0


	//   ....[118]....
        /*0d84*/ 	.word	0x0001ad80


	//   ....[119]....
        /*0d88*/ 	.word	0x0001adb0


	//   ....[120]....
        /*0d8c*/ 	.word	0x0001ae30


	//   ....[121]....
        /*0d90*/ 	.word	0x0001ae60


	//   ....[122]....
        /*0d94*/ 	.word	0x0001ae80


	//   ....[123]....
        /*0d98*/ 	.word	0x0001aed0


	//   ....[124]....
        /*0d9c*/ 	.word	0x0001aee0


	//   ....[125]....
        /*0da0*/ 	.word	0x0001b5c0


	//   ....[126]....
        /*0da4*/ 	.word	0x0001b5f0


	//   ....[127]....
        /*0da8*/ 	.word	0x0001b610


	//   ....[128]....
        /*0dac*/ 	.word	0x0001b6e0


	//   ....[129]....
        /*0db0*/ 	.word	0x0001b710


	//   ....[130]....
        /*0db4*/ 	.word	0x0001b780


	//   ....[131]....
        /*0db8*/ 	.word	0x0001b7f0


	//   ....[132]....
        /*0dbc*/ 	.word	0x0001b800


	//   ....[133]....
        /*0dc0*/ 	.word	0x0001b880


	//   ....[134]....
        /*0dc4*/ 	.word	0x0001b890


	//   ....[135]....
        /*0dc8*/ 	.word	0x0001b910


	//   ....[136]....
        /*0dcc*/ 	.word	0x0001b920


	//   ....[137]....
        /*0dd0*/ 	.word	0x0001b9a0


	//   ....[138]....
        /*0dd4*/ 	.word	0x0001b9b0


	//   ....[139]....
        /*0dd8*/ 	.word	0x0001ba30


	//   ....[140]....
        /*0ddc*/ 	.word	0x0001ba40


	//   ....[141]....
        /*0de0*/ 	.word	0x0001bf70


	//   ....[142]....
        /*0de4*/ 	.word	0x0001bf90


	//   ....[143]....
        /*0de8*/ 	.word	0x0001bfe0


	//   ....[144]....
        /*0dec*/ 	.word	0x0001c0a0


	//   ....[145]....
        /*0df0*/ 	.word	0x0001c0b0


	//   ....[146]....
        /*0df4*/ 	.word	0x0001c0e0


	//   ....[147]....
        /*0df8*/ 	.word	0x0001c170


	//   ....[148]....
        /*0dfc*/ 	.word	0x0001c220


	//   ....[149]....
        /*0e00*/ 	.word	0x0001c230


	//   ....[150]....
        /*0e04*/ 	.word	0x0001c260


	//   ....[151]....
        /*0e08*/ 	.word	0x0001c270


	//   ....[152]....
        /*0e0c*/ 	.word	0x0001c300


	//   ....[153]....
        /*0e10*/ 	.word	0x0001ca40


	//   ....[154]....
        /*0e14*/ 	.word	0x0001ca60


	//   ....[155]....
        /*0e18*/ 	.word	0x0001cab0


	//   ....[156]....
        /*0e1c*/ 	.word	0x0001cac0


	//   ....[157]....
        /*0e20*/ 	.word	0x0001cb00


	//   ....[158]....
        /*0e24*/ 	.word	0x0001cb10


	//   ....[159]....
        /*0e28*/ 	.word	0x0001cb50


	//   ....[160]....
        /*0e2c*/ 	.word	0x0001cb60


	//   ....[161]....
        /*0e30*/ 	.word	0x0001cba0


	//   ....[162]....
        /*0e34*/ 	.word	0x0001cbb0


	//   ....[163]....
        /*0e38*/ 	.word	0x0001cbc0


	//   ....[164]....
        /*0e3c*/ 	.word	0x0001cc00


	//   ....[165]....
        /*0e40*/ 	.word	0x0001cf50


	//   ....[166]....
        /*0e44*/ 	.word	0x0001cf70


	//   ....[167]....
        /*0e48*/ 	.word	0x0001cf80


	//   ....[168]....
        /*0e4c*/ 	.word	0x0001cf90


	//   ....[169]....
        /*0e50*/ 	.word	0x0001cfb0


	//   ....[170]....
        /*0e54*/ 	.word	0x0001d020


	//   ....[171]....
        /*0e58*/ 	.word	0x0001d090


	//   ....[172]....
        /*0e5c*/ 	.word	0x0001d0b0


	//   ....[173]....
        /*0e60*/ 	.word	0x0001d0c0


	//   ....[174]....
        /*0e64*/ 	.word	0x0001d120


	//   ....[175]....
        /*0e68*/ 	.word	0x0001d140


	//   ....[176]....
        /*0e6c*/ 	.word	0x0001d1a0


	//   ....[177]....
        /*0e70*/ 	.word	0x0001d6b0


	//   ....[178]....
        /*0e74*/ 	.word	0x0001d6e0


	//   ....[179]....
        /*0e78*/ 	.word	0x0001d710


	//   ....[180]....
        /*0e7c*/ 	.word	0x0001d740


	//   ....[181]....
        /*0e80*/ 	.word	0x0001d770


	//   ....[182]....
        /*0e84*/ 	.word	0x0001d7a0


	//   ....[183]....
        /*0e88*/ 	.word	0x0001d7d0


	//   ....[184]....
        /*0e8c*/ 	.word	0x0001d800


	//   ....[185]....
        /*0e90*/ 	.word	0x0001d980


	//   ....[186]....
        /*0e94*/ 	.word	0x0001d9b0


	//   ....[187]....
        /*0e98*/ 	.word	0x0001d9e0


	//   ....[188]....
        /*0e9c*/ 	.word	0x0001da10


	//   ....[189]....
        /*0ea0*/ 	.word	0x0001da40


	//   ....[190]....
        /*0ea4*/ 	.word	0x0001da70


	//   ....[191]....
        /*0ea8*/ 	.word	0x0001db30


	//   ....[192]....
        /*0eac*/ 	.word	0x0001db50


	//   ....[193]....
        /*0eb0*/ 	.word	0x0001dbc0


	//   ....[194]....
        /*0eb4*/ 	.word	0x0001e260


	//   ....[195]....
        /*0eb8*/ 	.word	0x0001e580


	//   ....[196]....
        /*0ebc*/ 	.word	0x0001e610


	//   ....[197]....
        /*0ec0*/ 	.word	0x0001e6a0


	//   ....[198]....
        /*0ec4*/ 	.word	0x0001e730


	//   ....[199]....
        /*0ec8*/ 	.word	0x0001e810


	//   ....[200]....
        /*0ecc*/ 	.word	0x0001e8a0


	//   ....[201]....
        /*0ed0*/ 	.word	0x0001e930


	//   ....[202]....
        /*0ed4*/ 	.word	0x0001e9c0


	//   ....[203]....
        /*0ed8*/ 	.word	0x0001eab0


	//   ....[204]....
        /*0edc*/ 	.word	0x0001eb40


	//   ....[205]....
        /*0ee0*/ 	.word	0x0001ebd0


	//   ....[206]....
        /*0ee4*/ 	.word	0x0001ec60


	//   ....[207]....
        /*0ee8*/ 	.word	0x0001ed30


	//   ....[208]....
        /*0eec*/ 	.word	0x0001edd0


	//   ....[209]....
        /*0ef0*/ 	.word	0x0001ee60


	//   ....[210]....
        /*0ef4*/ 	.word	0x0001eeb0


	//   ....[211]....
        /*0ef8*/ 	.word	0x0001ef00


	//   ....[212]....
        /*0efc*/ 	.word	0x0001ef90


	//   ....[213]....
        /*0f00*/ 	.word	0x0001f020


	//   ....[214]....
        /*0f04*/ 	.word	0x0001f070


	//   ....[215]....
        /*0f08*/ 	.word	0x0001f0c0


	//   ....[216]....
        /*0f0c*/ 	.word	0x0001f1b0


	//   ....[217]....
        /*0f10*/ 	.word	0x0001f260


	//   ....[218]....
        /*0f14*/ 	.word	0x0001f2b0


	//   ....[219]....
        /*0f18*/ 	.word	0x0001f310


	//   ....[220]....
        /*0f1c*/ 	.word	0x0001f430


	//   ....[221]....
        /*0f20*/ 	.word	0x0001f510


	//   ....[222]....
        /*0f24*/ 	.word	0x0001f600


	//   ....[223]....
        /*0f28*/ 	.word	0x0001f650


	//   ....[224]....
        /*0f2c*/ 	.word	0x0001f9b0


	//   ....[225]....
        /*0f30*/ 	.word	0x0001fa00


	//   ....[226]....
        /*0f34*/ 	.word	0x0001fa90


	//   ....[227]....
        /*0f38*/ 	.word	0x0001fb20


	//   ....[228]....
        /*0f3c*/ 	.word	0x0001fbb0


	//   ....[229]....
        /*0f40*/ 	.word	0x0001fc40


	//   ....[230]....
        /*0f44*/ 	.word	0x0001fcd0


	//   ....[231]....
        /*0f48*/ 	.word	0x0001fd60


	//   ....[232]....
        /*0f4c*/ 	.word	0x0001fe20


	//   ....[233]....
        /*0f50*/ 	.word	0x00020100


	//   ....[234]....
        /*0f54*/ 	.word	0x000201f0


	//   ....[235]....
        /*0f58*/ 	.word	0x00020290


	//   ....[236]....
        /*0f5c*/ 	.word	0x000202f0


	//   ....[237]....
        /*0f60*/ 	.word	0x000203e0


	//   ....[238]....
        /*0f64*/ 	.word	0x00020450


	//   ....[239]....
        /*0f68*/ 	.word	0x00020540


	//   ....[240]....
        /*0f6c*/ 	.word	0x000205b0


	//   ....[241]....
        /*0f70*/ 	.word	0x000206a0


	//   ....[242]....
        /*0f74*/ 	.word	0x00020710


	//   ....[243]....
        /*0f78*/ 	.word	0x00020800


	//   ....[244]....
        /*0f7c*/ 	.word	0x00020870


	//   ....[245]....
        /*0f80*/ 	.word	0x00020910


	//   ....[246]....
        /*0f84*/ 	.word	0x00020a00


	//   ....[247]....
        /*0f88*/ 	.word	0x00020ab0


	//   ....[248]....
        /*0f8c*/ 	.word	0x00020b10


	//   ....[249]....
        /*0f90*/ 	.word	0x00020c00


	//   ....[250]....
        /*0f94*/ 	.word	0x00020c60


	//   ....[251]....
        /*0f98*/ 	.word	0x00020d80


	//   ....[252]....
        /*0f9c*/ 	.word	0x00020de0


	//   ....[253]....
        /*0fa0*/ 	.word	0x00020ed0


	//   ....[254]....
        /*0fa4*/ 	.word	0x00020f30


	//   ....[255]....
        /*0fa8*/ 	.word	0x00021030


	//   ....[0]....
        /*0fac*/ 	.word	0x000210a0


	//   ....[1]....
        /*0fb0*/ 	.word	0x00021140


	//   ....[2]....
        /*0fb4*/ 	.word	0x00021210


	//   ....[3]....
        /*0fb8*/ 	.word	0x000212b0


	//   ....[4]....
        /*0fbc*/ 	.word	0x00021360


	//   ....[5]....
        /*0fc0*/ 	.word	0x00021400


	//   ....[6]....
        /*0fc4*/ 	.word	0x00021690


	//   ....[7]....
        /*0fc8*/ 	.word	0x00021740


	//   ....[8]....
        /*0fcc*/ 	.word	0x00021820


	//   ....[9]....
        /*0fd0*/ 	.word	0x00021910


	//   ....[10]....
        /*0fd4*/ 	.word	0x000219d0


	//   ....[11]....
        /*0fd8*/ 	.word	0x00021a90


	//   ....[12]....
        /*0fdc*/ 	.word	0x00021b50


	//   ....[13]....
        /*0fe0*/ 	.word	0x00021c10


	//   ....[14]....
        /*0fe4*/ 	.word	0x00021cd0


	//   ....[15]....
        /*0fe8*/ 	.word	0x00021d90


	//   ....[16]....
        /*0fec*/ 	.word	0x00021e50


	//   ....[17]....
        /*0ff0*/ 	.word	0x00021f10


	//   ....[18]....
        /*0ff4*/ 	.word	0x00021fd0


	//   ....[19]....
        /*0ff8*/ 	.word	0x00022080


	//   ....[20]....
        /*0ffc*/ 	.word	0x000220e0


	//   ....[21]....
        /*1000*/ 	.word	0x000221c0


	//   ....[22]....
        /*1004*/ 	.word	0x00022300


	//   ....[23]....
        /*1008*/ 	.word	0x000223d0


	//   ....[24]....
        /*100c*/ 	.word	0x00022470


	//   ....[25]....
        /*1010*/ 	.word	0x00022580


	//   ....[26]....
        /*1014*/ 	.word	0x000225e0


	//   ....[27]....
        /*1018*/ 	.word	0x000226f0


	//   ....[28]....
        /*101c*/ 	.word	0x00022750


	//   ....[29]....
        /*1020*/ 	.word	0x00022860


	//   ....[30]....
        /*1024*/ 	.word	0x000228c0


	//   ....[31]....
        /*1028*/ 	.word	0x000229d0


	//   ....[32]....
        /*102c*/ 	.word	0x00022a30


	//   ....[33]....
        /*1030*/ 	.word	0x00022af0


	//   ....[34]....
        /*1034*/ 	.word	0x00022c50


	//   ....[35]....
        /*1038*/ 	.word	0x00022cf0


	//   ....[36]....
        /*103c*/ 	.word	0x00022d50


	//   ....[37]....
        /*1040*/ 	.word	0x00022e00


	//   ....[38]....
        /*1044*/ 	.word	0x00022e60


	//   ....[39]....
        /*1048*/ 	.word	0x00022f10


	//   ....[40]....
        /*104c*/ 	.word	0x00022f70


	//   ....[41]....
        /*1050*/ 	.word	0x00023020


	//   ....[42]....
        /*1054*/ 	.word	0x00023080


	//   ....[43]....
        /*1058*/ 	.word	0x00023130


	//   ....[44]....
        /*105c*/ 	.word	0x00023190


	//   ....[45]....
        /*1060*/ 	.word	0x00023240


	//   ....[46]....
        /*1064*/ 	.word	0x00023330


	//   ....[47]....
        /*1068*/ 	.word	0x000233d0


	//   ....[48]....
        /*106c*/ 	.word	0x00023430


	//   ....[49]....
        /*1070*/ 	.word	0x00023500


	//   ....[50]....
        /*1074*/ 	.word	0x00023560


	//   ....[51]....
        /*1078*/ 	.word	0x00023630


	//   ....[52]....
        /*107c*/ 	.word	0x00023690


	//   ....[53]....
        /*1080*/ 	.word	0x00023760


	//   ....[54]....
        /*1084*/ 	.word	0x000237c0


	//   ....[55]....
        /*1088*/ 	.word	0x00023890


	//   ....[56]....
        /*108c*/ 	.word	0x000238f0


	//   ....[57]....
        /*1090*/ 	.word	0x000239c0


	//   ....[58]....
        /*1094*/ 	.word	0x00023a50


	//   ....[59]....
        /*1098*/ 	.word	0x00023af0


	//   ....[60]....
        /*109c*/ 	.word	0x00023c10


	//   ....[61]....
        /*10a0*/ 	.word	0x00023c80


	//   ....[62]....
        /*10a4*/ 	.word	0x00023cf0


	//   ....[63]....
        /*10a8*/ 	.word	0x00023d60


	//   ....[64]....
        /*10ac*/ 	.word	0x00023dd0


	//   ....[65]....
        /*10b0*/ 	.word	0x00023e50


	//   ....[66]....
        /*10b4*/ 	.word	0x00023ee0


	//   ....[67]....
        /*10b8*/ 	.word	0x00023f70


	//   ....[68]....
        /*10bc*/ 	.word	0x00023fe0


	//   ....[69]....
        /*10c0*/ 	.word	0x00024050


	//   ....[70]....
        /*10c4*/ 	.word	0x000240c0


	//   ....[71]....
        /*10c8*/ 	.word	0x00024140


	//   ....[72]....
        /*10cc*/ 	.word	0x000241b0


	//   ....[73]....
        /*10d0*/ 	.word	0x00024250


	//   ....[74]....
        /*10d4*/ 	.word	0x000242e0


	//   ....[75]....
        /*10d8*/ 	.word	0x00024400


	//----- nvinfo : EIATTR_REG_RECONFIG
	.align		4
.L_647:
        /*10dc*/ 	.byte	0x01, 0x54
	.zero		2


	//----- nvinfo : EIATTR_SYSCALL_OFFSETS
	.align		4
        /*10e0*/ 	.byte	0x04, 0x46
        /*10e2*/ 	.short	(.L_649 - .L_648)


	//   ....[0]....
.L_648:
        /*10e4*/ 	.word	0x00001910


	//   ....[1]....
        /*10e8*/ 	.word	0x00001a60


	//   ....[2]....
        /*10ec*/ 	.word	0x00006680


	//   ....[3]....
        /*10f0*/ 	.word	0x000069a0


	//   ....[4]....
        /*10f4*/ 	.word	0x000195c0


	//   ....[5]....
        /*10f8*/ 	.word	0x00019710


	//   ....[6]....
        /*10fc*/ 	.word	0x00019800


	//   ....[7]....
        /*1100*/ 	.word	0x0001a660


	//   ....[8]....
        /*1104*/ 	.word	0x0001b1b0


	//----- nvinfo : EIATTR_MBARRIER_INSTR_OFFSETS
	.align		4
.L_649:
        /*1108*/ 	.byte	0x04, 0x39
        /*110a*/ 	.short	(.L_651 - .L_650)


	//   ....[0]....
.L_650:
        /*110c*/ 	.word	0x00000280
        /*1110*/ 	.word	0x000000ff
        /*1114*/ 	.word	0x00032400
        /*1118*/ 	.short	0x0100
        /*111a*/ 	.byte	0x08
	.zero		1


	//   ....[1]....
        /*111c*/ 	.word	0x00000290
        /*1120*/ 	.word	0x000000ff
        /*1124*/ 	.word	0x00032410
        /*1128*/ 	.short	0x0100
        /*112a*/ 	.byte	0x08
	.zero		1


	//   ....[2]....
        /*112c*/ 	.word	0x000002a0
        /*1130*/ 	.word	0x000000ff
        /*1134*/ 	.word	0x00032420
        /*1138*/ 	.short	0x0100
        /*113a*/ 	.byte	0x08
	.zero		1


	//   ....[3]....
        /*113c*/ 	.word	0x00000390
        /*1140*/ 	.word	0x000000ff
        /*1144*/ 	.word	0x00032430
        /*1148*/ 	.short	0x0100
        /*114a*/ 	.byte	0x08
	.zero		1


	//   ....[4]....
        /*114c*/ 	.word	0x000003a0
        /*1150*/ 	.word	0x000000ff
        /*1154*/ 	.word	0x00032440
        /*1158*/ 	.short	0x0100
        /*115a*/ 	.byte	0x08
	.zero		1


	//   ....[5]....
        /*115c*/ 	.word	0x000003b0
        /*1160*/ 	.word	0x000000ff
        /*1164*/ 	.word	0x00032438
        /*1168*/ 	.short	0x0100
        /*116a*/ 	.byte	0x08
	.zero		1


	//   ....[6]....
        /*116c*/ 	.word	0x000003c0
        /*1170*/ 	.word	0x000000ff
        /*1174*/ 	.word	0x00032448
        /*1178*/ 	.short	0x0100
        /*117a*/ 	.byte	0x08
	.zero		1


	//   ....[7]....
        /*117c*/ 	.word	0x000004f0
        /*1180*/ 	.word	0x000000ff
        /*1184*/ 	.word	0x00032450
        /*1188*/ 	.short	0x0100
        /*118a*/ 	.byte	0x08
	.zero		1


	//   ....[8]....
        /*118c*/ 	.word	0x00000500
        /*1190*/ 	.word	0x000000ff
        /*1194*/ 	.word	0x00032460
        /*1198*/ 	.short	0x0100
        /*119a*/ 	.byte	0x08
	.zero		1


	//   ....[9]....
        /*119c*/ 	.word	0x00000510
        /*11a0*/ 	.word	0x000000ff
        /*11a4*/ 	.word	0x00032458
        /*11a8*/ 	.short	0x0100
        /*11aa*/ 	.byte	0x08
	.zero		1


	//   ....[10]....
        /*11ac*/ 	.word	0x00000520
        /*11b0*/ 	.word	0x000000ff
        /*11b4*/ 	.word	0x00032468
        /*11b8*/ 	.short	0x0100
        /*11ba*/ 	.byte	0x08
	.zero		1


	//   ....[11]....
        /*11bc*/ 	.word	0x00000610
        /*11c0*/ 	.word	0x000000ff
        /*11c4*/ 	.word	0x00032470
        /*11c8*/ 	.short	0x0100
        /*11ca*/ 	.byte	0x06
	.zero		1


	//   ....[12]....
        /*11cc*/ 	.word	0x00000620
        /*11d0*/ 	.word	0x000000ff
        /*11d4*/ 	.word	0x00032480
        /*11d8*/ 	.short	0x0100
        /*11da*/ 	.byte	0x06
	.zero		1


	//   ....[13]....
        /*11dc*/ 	.word	0x00000630
        /*11e0*/ 	.word	0x000000ff
        /*11e4*/ 	.word	0x00032478
        /*11e8*/ 	.short	0x0100
        /*11ea*/ 	.byte	0x06
	.zero		1


	//   ....[14]....
        /*11ec*/ 	.word	0x00000640
        /*11f0*/ 	.word	0x000000ff
        /*11f4*/ 	.word	0x00032488
        /*11f8*/ 	.short	0x0100
        /*11fa*/ 	.byte	0x06
	.zero		1


	//   ....[15]....
        /*11fc*/ 	.word	0x00000770
        /*1200*/ 	.word	0x000000ff
        /*1204*/ 	.word	0x00032490
        /*1208*/ 	.short	0x0100
        /*120a*/ 	.byte	0x08
	.zero		1


	//   ....[16]....
        /*120c*/ 	.word	0x00000780
        /*1210*/ 	.word	0x000000ff
        /*1214*/ 	.word	0x000324a0
        /*1218*/ 	.short	0x0100
        /*121a*/ 	.byte	0x08
	.zero		1


	//   ....[17]....
        /*121c*/ 	.word	0x00000790
        /*1220*/ 	.word	0x000000ff
        /*1224*/ 	.word	0x00032498
        /*1228*/ 	.short	0x0100
        /*122a*/ 	.byte	0x08
	.zero		1


	//   ....[18]....
        /*122c*/ 	.word	0x000007a0
        /*1230*/ 	.word	0x000000ff
        /*1234*/ 	.word	0x000324a8
        /*1238*/ 	.short	0x0100
        /*123a*/ 	.byte	0x08
	.zero		1


	//   ....[19]....
        /*123c*/ 	.word	0x000008d0
        /*1240*/ 	.word	0x000000ff
        /*1244*/ 	.word	0x000324b0
        /*1248*/ 	.short	0x0100
        /*124a*/ 	.byte	0x08
	.zero		1


	//   ....[20]....
        /*124c*/ 	.word	0x000008e0
        /*1250*/ 	.word	0x000000ff
        /*1254*/ 	.word	0x000324c0
        /*1258*/ 	.short	0x0100
        /*125a*/ 	.byte	0x08
	.zero		1


	//   ....[21]....
        /*125c*/ 	.word	0x000008f0
        /*1260*/ 	.word	0x000000ff
        /*1264*/ 	.word	0x000324b8
        /*1268*/ 	.short	0x0100
        /*126a*/ 	.byte	0x08
	.zero		1


	//   ....[22]....
        /*126c*/ 	.word	0x00000900
        /*1270*/ 	.word	0x000000ff
        /*1274*/ 	.word	0x000324c8
        /*1278*/ 	.short	0x0100
        /*127a*/ 	.byte	0x08
	.zero		1


	//   ....[23]....
        /*127c*/ 	.word	0x00002d30
        /*1280*/ 	.word	0x00000056
        /*1284*/ 	.word	0x00032490
        /*1288*/ 	.short	0x010a
        /*128a*/ 	.byte	0x3f
	.zero		1


	//   ....[24]....
        /*128c*/ 	.word	0x00003fd0
        /*1290*/ 	.word	0x00000056
        /*1294*/ 	.word	0x00032490
        /*1298*/ 	.short	0x010a
        /*129a*/ 	.byte	0x3f
	.zero		1


	//   ....[25]....
        /*129c*/ 	.word	0x00005030
        /*12a0*/ 	.word	0x00000056
        /*12a4*/ 	.word	0x00032490
        /*12a8*/ 	.short	0x010a
        /*12aa*/ 	.byte	0x3f
	.zero		1


	//   ....[26]....
        /*12ac*/ 	.word	0x000054f0
        /*12b0*/ 	.word	0x00000008
        /*12b4*/ 	.word	0x00000000
        /*12b8*/ 	.short	0x0101
        /*12ba*/ 	.byte	0x3f
	.zero		1


	//   ....[27]....
        /*12bc*/ 	.word	0x00005530
        /*12c0*/ 	.word	0x00000056
        /*12c4*/ 	.word	0x000324b0
        /*12c8*/ 	.short	0x010a
        /*12ca*/ 	.byte	0x3f
	.zero		1


	//   ....[28]....
        /*12cc*/ 	.word	0x00005dd0
        /*12d0*/ 	.word	0x00000056
        /*12d4*/ 	.word	0x00000000
        /*12d8*/ 	.short	0x0101
        /*12da*/ 	.byte	0x3f
	.zero		1


	//   ....[29]....
        /*12dc*/ 	.word	0x00006720
        /*12e0*/ 	.word	0x00000016
        /*12e4*/ 	.word	0x00032400
        /*12e8*/ 	.short	0x010a
        /*12ea*/ 	.byte	0x3f
	.zero		1


	//   ....[30]....
        /*12ec*/ 	.word	0x00006770
        /*12f0*/ 	.word	0x00000016
        /*12f4*/ 	.word	0x00032400
        /*12f8*/ 	.short	0x010a
        /*12fa*/ 	.byte	0x3f
	.zero		1


	//   ....[31]....
        /*12fc*/ 	.word	0x00007240
        /*1300*/ 	.word	0x00000016
        /*1304*/ 	.word	0x00032400
        /*1308*/ 	.short	0x010a
        /*130a*/ 	.byte	0x3f
	.zero		1


	//   ....[32]....
        /*130c*/ 	.word	0x00008730
        /*1310*/ 	.word	0x00000016
        /*1314*/ 	.word	0x00032400
        /*1318*/ 	.short	0x010a
        /*131a*/ 	.byte	0x3f
	.zero		1


	//   ....[33]....
        /*131c*/ 	.word	0x00009650
        /*1320*/ 	.word	0x0000000d
        /*1324*/ 	.word	0x00032430
        /*1328*/ 	.short	0x010a
        /*132a*/ 	.byte	0x3f
	.zero		1


	//   ....[34]....
        /*132c*/ 	.word	0x000096e0
        /*1330*/ 	.word	0x0000000d
        /*1334*/ 	.word	0x00032430
        /*1338*/ 	.short	0x010a
        /*133a*/ 	.byte	0x3f
	.zero		1


	//   ....[35]....
        /*133c*/ 	.word	0x00009a10
        /*1340*/ 	.word	0x00000016
        /*1344*/ 	.word	0x00032410
        /*1348*/ 	.short	0x010a
        /*134a*/ 	.byte	0x3f
	.zero		1


	//   ....[36]....
        /*134c*/ 	.word	0x00009a60
        /*1350*/ 	.word	0x0000000d
        /*1354*/ 	.word	0x00032450
        /*1358*/ 	.short	0x010a
        /*135a*/ 	.byte	0x3f
	.zero		1


	//   ....[37]....
        /*135c*/ 	.word	0x00009aa0
        /*1360*/ 	.word	0x0000000d
        /*1364*/ 	.word	0x00032450
        /*1368*/ 	.short	0x010a
        /*136a*/ 	.byte	0x3f
	.zero		1


	//   ....[38]....
        /*136c*/ 	.word	0x0000bad0
        /*1370*/ 	.word	0x0000000e
        /*1374*/ 	.word	0x00000000
        /*1378*/ 	.short	0x0101
        /*137a*/ 	.byte	0x3f
	.zero		1


	//   ....[39]....
        /*137c*/ 	.word	0x0000c720
        /*1380*/ 	.word	0x0000000d
        /*1384*/ 	.word	0x00000000
        /*1388*/ 	.short	0x0101
        /*138a*/ 	.byte	0x3f
	.zero		1


	//   ....[40]....
        /*138c*/ 	.word	0x0000c860
        /*1390*/ 	.word	0x0000000e
        /*1394*/ 	.word	0x00032430
        /*1398*/ 	.short	0x010a
        /*139a*/ 	.byte	0x3f
	.zero		1


	//   ....[41]....
        /*139c*/ 	.word	0x0000c8d0
        /*13a0*/ 	.word	0x0000000e
        /*13a4*/ 	.word	0x00032430
        /*13a8*/ 	.short	0x010a
        /*13aa*/ 	.byte	0x3f
	.zero		1


	//   ....[42]....
        /*13ac*/ 	.word	0x0000cb90
        /*13b0*/ 	.word	0x0000000e
        /*13b4*/ 	.word	0x00032450
        /*13b8*/ 	.short	0x010a
        /*13ba*/ 	.byte	0x3f
	.zero		1


	//   ....[43]....
        /*13bc*/ 	.word	0x0000cbd0
        /*13c0*/ 	.word	0x0000000e
        /*13c4*/ 	.word	0x00032450
        /*13c8*/ 	.short	0x010a
        /*13ca*/ 	.byte	0x3f
	.zero		1


	//   ....[44]....
        /*13cc*/ 	.word	0x0000f1f0
        /*13d0*/ 	.word	0x000000a1
        /*13d4*/ 	.word	0x00000000
        /*13d8*/ 	.short	0x0101
        /*13da*/ 	.byte	0x3f
	.zero		1


	//   ....[45]....
        /*13dc*/ 	.word	0x0000fff0
        /*13e0*/ 	.word	0x0000000e
        /*13e4*/ 	.word	0x00000000
        /*13e8*/ 	.short	0x0101
        /*13ea*/ 	.byte	0x3f
	.zero		1


	//   ....[46]....
        /*13ec*/ 	.word	0x00010120
        /*13f0*/ 	.word	0x0000000e
        /*13f4*/ 	.word	0x00032430
        /*13f8*/ 	.short	0x010a
        /*13fa*/ 	.byte	0x3f
	.zero		1


	//   ....[47]....
        /*13fc*/ 	.word	0x00010190
        /*1400*/ 	.word	0x0000000e
        /*1404*/ 	.word	0x00032430
        /*1408*/ 	.short	0x010a
        /*140a*/ 	.byte	0x3f
	.zero		1


	//   ....[48]....
        /*140c*/ 	.word	0x00010450
        /*1410*/ 	.word	0x0000000e
        /*1414*/ 	.word	0x00032450
        /*1418*/ 	.short	0x010a
        /*141a*/ 	.byte	0x3f
	.zero		1


	//   ....[49]....
        /*141c*/ 	.word	0x00010490
        /*1420*/ 	.word	0x0000000e
        /*1424*/ 	.word	0x00032450
        /*1428*/ 	.short	0x010a
        /*142a*/ 	.byte	0x3f
	.zero		1


	//   ....[50]....
        /*142c*/ 	.word	0x00012480
        /*1430*/ 	.word	0x000000af
        /*1434*/ 	.word	0x00000000
        /*1438*/ 	.short	0x0101
        /*143a*/ 	.byte	0x3f
	.zero		1


	//   ....[51]....
        /*143c*/ 	.word	0x00013100
        /*1440*/ 	.word	0x0000000e
        /*1444*/ 	.word	0x00000000
        /*1448*/ 	.short	0x0101
        /*144a*/ 	.byte	0x3f
	.zero		1


	//   ....[52]....
        /*144c*/ 	.word	0x00015720
        /*1450*/ 	.word	0x00000003
        /*1454*/ 	.word	0x00000000
        /*1458*/ 	.short	0x0101
        /*145a*/ 	.byte	0x3f
	.zero		1


	//   ....[53]....
        /*145c*/ 	.word	0x00018190
        /*1460*/ 	.word	0x00000016
        /*1464*/ 	.word	0x00032420
        /*1468*/ 	.short	0x010a
        /*146a*/ 	.byte	0x3f
	.zero		1


	//   ....[54]....
        /*146c*/ 	.word	0x00018220
        /*1470*/ 	.word	0x00000003
        /*1474*/ 	.word	0x000324a0
        /*1478*/ 	.short	0x010a
        /*147a*/ 	.byte	0x3f
	.zero		1


	//   ....[55]....
        /*147c*/ 	.word	0x00018470
        /*1480*/ 	.word	0x00000003
        /*1484*/ 	.word	0x000324c0
        /*1488*/ 	.short	0x010a
        /*148a*/ 	.byte	0x3f
	.zero		1


	//   ....[56]....
        /*148c*/ 	.word	0x00018a80
        /*1490*/ 	.word	0x00000008
        /*1494*/ 	.word	0x000324a0
        /*1498*/ 	.short	0x010a
        /*149a*/ 	.byte	0x3f
	.zero		1


	//   ....[57]....
        /*149c*/ 	.word	0x00018cc0
        /*14a0*/ 	.word	0x00000008
        /*14a4*/ 	.word	0x000324c0
        /*14a8*/ 	.short	0x010a
        /*14aa*/ 	.byte	0x3f
	.zero		1


	//   ....[58]....
        /*14ac*/ 	.word	0x00019d20
        /*14b0*/ 	.word	0x0000001d
        /*14b4*/ 	.word	0x00032440
        /*14b8*/ 	.short	0x010a
        /*14ba*/ 	.byte	0x3f
	.zero		1


	//   ....[59]....
        /*14bc*/ 	.word	0x0001a3a0
        /*14c0*/ 	.word	0x0000001d
        /*14c4*/ 	.word	0x00032430
        /*14c8*/ 	.short	0x0107
        /*14ca*/ 	.byte	0x3f
	.zero		1


	//   ....[60]....
        /*14cc*/ 	.word	0x0001a470
        /*14d0*/ 	.word	0x0000001d
        /*14d4*/ 	.word	0x00032430
        /*14d8*/ 	.short	0x0101
        /*14da*/ 	.byte	0x3f
	.zero		1


	//   ....[61]....
        /*14dc*/ 	.word	0x0001aff0
        /*14e0*/ 	.word	0x00000016
        /*14e4*/ 	.word	0x00032400
        /*14e8*/ 	.short	0x0107
        /*14ea*/ 	.byte	0x3f
	.zero		1


	//   ....[62]....
        /*14ec*/ 	.word	0x0001b080
        /*14f0*/ 	.word	0x00000016
        /*14f4*/ 	.word	0x00032400
        /*14f8*/ 	.short	0x0101
        /*14fa*/ 	.byte	0x3f
	.zero		1


	//   ....[63]....
        /*14fc*/ 	.word	0x0001bb30
        /*1500*/ 	.word	0x00000016
        /*1504*/ 	.word	0x00032410
        /*1508*/ 	.short	0x0107
        /*150a*/ 	.byte	0x3f
	.zero		1


	//   ....[64]....
        /*150c*/ 	.word	0x0001bc30
        /*1510*/ 	.word	0x00000016
        /*1514*/ 	.word	0x00032410
        /*1518*/ 	.short	0x0101
        /*151a*/ 	.byte	0x3f
	.zero		1


	//   ....[65]....
        /*151c*/ 	.word	0x0001bc50
        /*1520*/ 	.word	0x00000016
        /*1524*/ 	.word	0x00032420
        /*1528*/ 	.short	0x010a
        /*152a*/ 	.byte	0x3f
	.zero		1


	//   ....[66]....
        /*152c*/ 	.word	0x0001bce0
        /*1530*/ 	.word	0x0000001d
        /*1534*/ 	.word	0x00032460
        /*1538*/ 	.short	0x010a
        /*153a*/ 	.byte	0x3f
	.zero		1


	//   ....[67]....
        /*153c*/ 	.word	0x0001c480
        /*1540*/ 	.word	0x0000001d
        /*1544*/ 	.word	0x00032450
        /*1548*/ 	.short	0x0107
        /*154a*/ 	.byte	0x3f
	.zero		1


	//   ....[68]....
        /*154c*/ 	.word	0x0001c550
        /*1550*/ 	.word	0x0000001d
        /*1554*/ 	.word	0x00032450
        /*1558*/ 	.short	0x0101
        /*155a*/ 	.byte	0x3f
	.zero		1


	//   ....[69]....
        /*155c*/ 	.word	0x0001c890
        /*1560*/ 	.word	0x00000006
        /*1564*/ 	.word	0x00032440
        /*1568*/ 	.short	0x010a
        /*156a*/ 	.byte	0x3f
	.zero		1


	//   ....[70]....
        /*156c*/ 	.word	0x0001cc80
        /*1570*/ 	.word	0x00000006
        /*1574*/ 	.word	0x00032430
        /*1578*/ 	.short	0x0107
        /*157a*/ 	.byte	0x3f
	.zero		1


	//   ....[71]....
        /*157c*/ 	.word	0x0001cd40
        /*1580*/ 	.word	0x00000006
        /*1584*/ 	.word	0x00032430
        /*1588*/ 	.short	0x0101
        /*158a*/ 	.byte	0x3f
	.zero		1


	//   ....[72]....
        /*158c*/ 	.word	0x0001cd70
        /*1590*/ 	.word	0x00000006
        /*1594*/ 	.word	0x00032460
        /*1598*/ 	.short	0x010a
        /*159a*/ 	.byte	0x3f
	.zero		1


	//   ....[73]....
        /*159c*/ 	.word	0x0001d2a0
        /*15a0*/ 	.word	0x00000006
        /*15a4*/ 	.word	0x00032450
        /*15a8*/ 	.short	0x0107
        /*15aa*/ 	.byte	0x3f
	.zero		1


	//   ....[74]....
        /*15ac*/ 	.word	0x0001d360
        /*15b0*/ 	.word	0x00000006
        /*15b4*/ 	.word	0x00032450
        /*15b8*/ 	.short	0x0101
        /*15ba*/ 	.byte	0x3f
	.zero		1


	//   ....[75]....
        /*15bc*/ 	.word	0x0001e1e0
        /*15c0*/ 	.word	0x00000007
        /*15c4*/ 	.word	0x00032420
        /*15c8*/ 	.short	0x010a
        /*15ca*/ 	.byte	0x3f
	.zero		1


	//   ....[76]....
        /*15cc*/ 	.word	0x0001e350
        /*15d0*/ 	.word	0x00000005
        /*15d4*/ 	.word	0x00032440
        /*15d8*/ 	.short	0x010a
        /*15da*/ 	.byte	0x3f
	.zero		1


	//   ....[77]....
        /*15dc*/ 	.word	0x0001e3f0
        /*15e0*/ 	.word	0x00000003
        /*15e4*/ 	.word	0x00032440
        /*15e8*/ 	.short	0x010a
        /*15ea*/ 	.byte	0x3f
	.zero		1


	//   ....[78]....
        /*15ec*/ 	.word	0x0001e430
        /*15f0*/ 	.word	0x00000005
        /*15f4*/ 	.word	0x00032460
        /*15f8*/ 	.short	0x010a
        /*15fa*/ 	.byte	0x3f
	.zero		1


	//   ....[79]....
        /*15fc*/ 	.word	0x0001e470
        /*1600*/ 	.word	0x00000003
        /*1604*/ 	.word	0x00032460
        /*1608*/ 	.short	0x010a
        /*160a*/ 	.byte	0x3f
	.zero		1


	//   ....[80]....
        /*160c*/ 	.word	0x0001e4d0
        /*1610*/ 	.word	0x00000056
        /*1614*/ 	.word	0x00032490
        /*1618*/ 	.short	0x010a
        /*161a*/ 	.byte	0x3f
	.zero		1


	//   ....[81]....
        /*161c*/ 	.word	0x0001e760
        /*1620*/ 	.word	0x00000056
        /*1624*/ 	.word	0x00032490
        /*1628*/ 	.short	0x010a
        /*162a*/ 	.byte	0x3f
	.zero		1


	//   ....[82]....
        /*162c*/ 	.word	0x0001ea00
        /*1630*/ 	.word	0x00000056
        /*1634*/ 	.word	0x00032490
        /*1638*/ 	.short	0x010a
        /*163a*/ 	.byte	0x3f
	.zero		1


	//   ....[83]....
        /*163c*/ 	.word	0x0001ec90
        /*1640*/ 	.word	0x00000056
        /*1644*/ 	.word	0x000324b0
        /*1648*/ 	.short	0x010a
        /*164a*/ 	.byte	0x3f
	.zero		1


	//   ....[84]....
        /*164c*/ 	.word	0x0001f0f0
        /*1650*/ 	.word	0x00000016
        /*1654*/ 	.word	0x00032400
        /*1658*/ 	.short	0x010a
        /*165a*/ 	.byte	0x3f
	.zero		1


	//   ....[85]....
        /*165c*/ 	.word	0x0001f6e0
        /*1660*/ 	.word	0x00000016
        /*1664*/ 	.word	0x00032400
        /*1668*/ 	.short	0x010a
        /*166a*/ 	.byte	0x3f
	.zero		1


	//   ....[86]....
        /*166c*/ 	.word	0x0001f730
        /*1670*/ 	.word	0x0000000d
        /*1674*/ 	.word	0x00032430
        /*1678*/ 	.short	0x010a
        /*167a*/ 	.byte	0x3f
	.zero		1


	//   ....[87]....
        /*167c*/ 	.word	0x0001f780
        /*1680*/ 	.word	0x00000016
        /*1684*/ 	.word	0x00032410
        /*1688*/ 	.short	0x010a
        /*168a*/ 	.byte	0x3f
	.zero		1


	//   ....[88]....
        /*168c*/ 	.word	0x0001f7d0
        /*1690*/ 	.word	0x0000000d
        /*1694*/ 	.word	0x00032450
        /*1698*/ 	.short	0x010a
        /*169a*/ 	.byte	0x3f
	.zero		1


	//   ....[89]....
        /*169c*/ 	.word	0x0001f820
        /*16a0*/ 	.word	0x0000000e
        /*16a4*/ 	.word	0x00032430
        /*16a8*/ 	.short	0x010a
        /*16aa*/ 	.byte	0x3f
	.zero		1


	//   ....[90]....
        /*16ac*/ 	.word	0x0001f870
        /*16b0*/ 	.word	0x0000000e
        /*16b4*/ 	.word	0x00032450
        /*16b8*/ 	.short	0x010a
        /*16ba*/ 	.byte	0x3f
	.zero		1


	//   ....[91]....
        /*16bc*/ 	.word	0x0001f8c0
        /*16c0*/ 	.word	0x0000000e
        /*16c4*/ 	.word	0x00032430
        /*16c8*/ 	.short	0x010a
        /*16ca*/ 	.byte	0x3f
	.zero		1


	//   ....[92]....
        /*16cc*/ 	.word	0x0001f910
        /*16d0*/ 	.word	0x0000000e
        /*16d4*/ 	.word	0x00032450
        /*16d8*/ 	.short	0x010a
        /*16da*/ 	.byte	0x3f
	.zero		1


	//   ....[93]....
        /*16dc*/ 	.word	0x0001fee0
        /*16e0*/ 	.word	0x00000016
        /*16e4*/ 	.word	0x00032420
        /*16e8*/ 	.short	0x010a
        /*16ea*/ 	.byte	0x3f
	.zero		1


	//   ....[94]....
        /*16ec*/ 	.word	0x0001ff30
        /*16f0*/ 	.word	0x00000003
        /*16f4*/ 	.word	0x000324a0
        /*16f8*/ 	.short	0x010a
        /*16fa*/ 	.byte	0x3f
	.zero		1


	//   ....[95]....
        /*16fc*/ 	.word	0x0001ff80
        /*1700*/ 	.word	0x00000003
        /*1704*/ 	.word	0x000324c0
        /*1708*/ 	.short	0x010a
        /*170a*/ 	.byte	0x3f
	.zero		1


	//   ....[96]....
        /*170c*/ 	.word	0x0001ffd0
        /*1710*/ 	.word	0x00000008
        /*1714*/ 	.word	0x000324a0
        /*1718*/ 	.short	0x010a
        /*171a*/ 	.byte	0x3f
	.zero		1


	//   ....[97]....
        /*171c*/ 	.word	0x00020020
        /*1720*/ 	.word	0x00000008
        /*1724*/ 	.word	0x000324c0
        /*1728*/ 	.short	0x010a
        /*172a*/ 	.byte	0x3f
	.zero		1


	//   ....[98]....
        /*172c*/ 	.word	0x00020140
        /*1730*/ 	.word	0x0000001d
        /*1734*/ 	.word	0x00032440
        /*1738*/ 	.short	0x010a
        /*173a*/ 	.byte	0x3f
	.zero		1


	//   ....[99]....
        /*173c*/ 	.word	0x00022200
        /*1740*/ 	.word	0x00000016
        /*1744*/ 	.word	0x00032420
        /*1748*/ 	.short	0x010a
        /*174a*/ 	.byte	0x3f
	.zero		1


	//   ....[100]....
        /*174c*/ 	.word	0x00022250
        /*1750*/ 	.word	0x0000001d
        /*1754*/ 	.word	0x00032460
        /*1758*/ 	.short	0x010a
        /*175a*/ 	.byte	0x3f
	.zero		1


	//   ....[101]....
        /*175c*/ 	.word	0x00022ba0
        /*1760*/ 	.word	0x00000006
        /*1764*/ 	.word	0x00032440
        /*1768*/ 	.short	0x010a
        /*176a*/ 	.byte	0x3f
	.zero		1


	//   ....[102]....
        /*176c*/ 	.word	0x00023280
        /*1770*/ 	.word	0x00000006
        /*1774*/ 	.word	0x00032460
        /*1778*/ 	.short	0x010a
        /*177a*/ 	.byte	0x3f
	.zero		1


	//   ....[103]....
        /*177c*/ 	.word	0x00024320
        /*1780*/ 	.word	0x00000007
        /*1784*/ 	.word	0x00032420
        /*1788*/ 	.short	0x010a
        /*178a*/ 	.byte	0x3f
	.zero		1


	//   ....[104]....
        /*178c*/ 	.word	0x000244c0
        /*1790*/ 	.word	0x00000005
        /*1794*/ 	.word	0x00032440
        /*1798*/ 	.short	0x010a
        /*179a*/ 	.byte	0x3f
	.zero		1


	//   ....[105]....
        /*179c*/ 	.word	0x00024510
        /*17a0*/ 	.word	0x00000003
        /*17a4*/ 	.word	0x00032440
        /*17a8*/ 	.short	0x010a
        /*17aa*/ 	.byte	0x3f
	.zero		1


	//   ....[106]....
        /*17ac*/ 	.word	0x00024560
        /*17b0*/ 	.word	0x00000005
        /*17b4*/ 	.word	0x00032460
        /*17b8*/ 	.short	0x010a
        /*17ba*/ 	.byte	0x3f
	.zero		1


	//----- nvinfo : EIATTR_NUM_MBARRIERS
	.align		4
.L_651:
        /*17bc*/ 	.byte	0x03, 0x38
        /*17be*/ 	.short	0x0017


	//----- nvinfo : EIATTR_EXIT_INSTR_OFFSETS
	.align		4
        /*17c0*/ 	.byte	0x04, 0x1c
        /*17c2*/ 	.short	(.L_653 - .L_652)


	//   ....[0]....
.L_652:
        /*17c4*/ 	.word	0x0001e4c0


	//----- nvinfo : EIATTR_MAX_THREADS
	.align		4
.L_653:
        /*17c8*/ 	.byte	0x04, 0x05
        /*17ca*/ 	.short	(.L_655 - .L_654)
.L_654:
        /*17cc*/ 	.word	0x00000180
        /*17d0*/ 	.word	0x00000001
        /*17d4*/ 	.word	0x00000001


	//----- nvinfo : EIATTR_CRS_STACK_SIZE
	.align		4
.L_655:
        /*17d8*/ 	.byte	0x04, 0x1e
        /*17da*/ 	.short	(.L_657 - .L_656)
.L_656:
        /*17dc*/ 	.word	0x00000000


	//----- nvinfo : EIATTR_CBANK_PARAM_SIZE
	.align		4
.L_657:
        /*17e0*/ 	.byte	0x03, 0x19
        /*17e2*/ 	.short	0x0bf0


	//----- nvinfo : EIATTR_PARAM_CBANK
	.align		4
        /*17e4*/ 	.byte	0x04, 0x0a
        /*17e6*/ 	.short	(.L_659 - .L_658)
	.align		4
.L_658:
        /*17e8*/ 	.word	index@(.nv.constant0._ZN7cutlass13device_kernelIN5flash11enable_sm90INS1_16FlashAttnFwdSm90INS1_25CollectiveMainloopFwdSm90ILi2EN4cute5tupleIJNS5_1CILi1EEES8_S8_EEENS6_IJNS7_ILi128EEENS7_ILi96EEENS7_ILi64EEEEEELi256ENS_6half_tEfNS_4arch4Sm90ELb1ELb0ELb1ELb1ELb1ELb1ELb1ELb1ELb0ELb1ELb0ELb0EEENS1_21CollectiveEpilogueFwdINS6_IJSA_NS7_ILi256EEESB_EEES9_SE_SG_Li256ELb1ELb1ELb0ELb0EEENS1_36VarlenDynamicPersistentTileSchedulerILi128ELi96ELi256ELi128ELb0ELb1ELb1ELb1ELb1ELb1EEEEEEEEEvNT_6ParamsE)
        /*17ec*/ 	.short	0x0210
        /*17ee*/ 	.short	0x0bf0


	//----- nvinfo : EIATTR_SW_WAR
	.align		4
.L_659:
        /*17f0*/ 	.byte	0x04, 0x36
        /*17f2*/ 	.short	(.L_661 - .L_660)
.L_660:
        /*17f4*/ 	.word	0x00000008
.L_661:


//--------------------- .nv.callgraph             --------------------------
	.section	.nv.callgraph,"",@"SHT_CUDA_CALLGRAPH"
	.align	4
	.sectionentsize	8
	.align		4
        /*0000*/ 	.word	0x00000000
	.align		4
        /*0004*/ 	.word	0xffffffff
	.align		4
        /*0008*/ 	.word	index@(_ZN7cutlass13device_kernelIN5flash11enable_sm90INS1_16FlashAttnFwdSm90INS1_25CollectiveMainloopFwdSm90ILi2EN4cute5tupleIJNS5_1CILi1EEES8_S8_EEENS6_IJNS7_ILi128EEENS7_ILi96EEENS7_ILi64EEEEEELi256ENS_6half_tEfNS_4arch4Sm90ELb0ELb0ELb1ELb0ELb1ELb0ELb0ELb1ELb0ELb1ELb0ELb0EEENS1_21CollectiveEpilogueFwdINS6_IJSA_NS7_ILi256EEESB_EEES9_SE_SG_Li256ELb0ELb1ELb0ELb0EEENS1_29StaticPersistentTileSchedulerILb0EEEEEEEEEvNT_6ParamsE)
	.align		4
        /*000c*/ 	.word	index@(__assertfail)
	.align		4
        /*0010*/ 	.word	index@(_ZN7cutlass13device_kernelIN5flash11enable_sm90INS1_16FlashAttnFwdSm90INS1_25CollectiveMainloopFwdSm90ILi2EN4cute5tupleIJNS5_1CILi1EEES8_S8_EEENS6_IJNS7_ILi128EEENS7_ILi96EEENS7_ILi64EEEEEELi256ENS_6half_tEfNS_4arch4Sm90ELb0ELb0ELb1ELb0ELb1ELb0ELb1ELb1ELb0ELb1ELb0ELb0EEENS1_21CollectiveEpilogueFwdINS6_IJSA_NS7_ILi256EEESB_EEES9_SE_SG_Li256ELb0ELb1ELb0ELb0EEENS1_29StaticPersistentTileSchedulerILb0EEEEEEEEEvNT_6ParamsE)
	.align		4
        /*0014*/ 	.word	index@(__assertfail)
	.align		4
        /*0018*/ 	.word	index@(_ZN7cutlass13device_kernelIN5flash11enable_sm90INS1_16FlashAttnFwdSm90INS1_25CollectiveMainloopFwdSm90ILi2EN4cute5tupleIJNS5_1CILi1EEES8_S8_EEENS6_IJNS7_ILi128EEENS7_ILi96EEENS7_ILi64EEEEEELi256ENS_6half_tEfNS_4arch4Sm90ELb0ELb0ELb1ELb1ELb1ELb0ELb0ELb1ELb0ELb1ELb0ELb0EEENS1_21CollectiveEpilogueFwdINS6_IJSA_NS7_ILi256EEESB_EEES9_SE_SG_Li256ELb1ELb1ELb0ELb0EEENS1_36VarlenDynamicPersistentTileSchedulerILi128ELi96ELi256ELi128ELb0ELb1ELb1ELb0ELb1ELb1EEEEEEEEEvNT_6ParamsE)
	.align		4
        /*001c*/ 	.word	index@(__assertfail)
	.align		4
        /*0020*/ 	.word	index@(_ZN7cutlass13device_kernelIN5flash11enable_sm90INS1_16FlashAttnFwdSm90INS1_25CollectiveMainloopFwdSm90ILi2EN4cute5tupleIJNS5_1CILi1EEES8_S8_EEENS6_IJNS7_ILi128EEENS7_ILi96EEENS7_ILi64EEEEEELi256ENS_6half_tEfNS_4arch4Sm90ELb0ELb0ELb1ELb1ELb1ELb1ELb0ELb1ELb0ELb1ELb0ELb0EEENS1_21CollectiveEpilogueFwdINS6_IJSA_NS7_ILi256EEESB_EEES9_SE_SG_Li256ELb1ELb1ELb0ELb0EEENS1_36VarlenDynamicPersistentTileSchedulerILi128ELi96ELi256ELi128ELb0ELb1ELb1ELb0ELb1ELb1EEEEEEEEEvNT_6ParamsE)
	.align		4
        /*0024*/ 	.word	index@(__assertfail)
	.align		4
        /*0028*/ 	.word	index@(_ZN7cutlass13device_kernelIN5flash11enable_sm90INS1_16FlashAttnFwdSm90INS1_25CollectiveMainloopFwdSm90ILi2EN4cute5tupleIJNS5_1CILi1EEES8_S8_EEENS6_IJNS7_ILi128EEENS7_ILi96EEENS7_ILi64EEEEEELi256ENS_6half_tEfNS_4arch4Sm90ELb0ELb0ELb1ELb1ELb1ELb0ELb1ELb1ELb0ELb1ELb0ELb0EEENS1_21CollectiveEpilogueFwdINS6_IJSA_NS7_ILi256EEESB_EEES9_SE_SG_Li256ELb1ELb1ELb0ELb0EEENS1_36VarlenDynamicPersistentTileSchedulerILi128ELi96ELi256ELi128ELb0ELb1ELb1ELb0ELb1ELb1EEEEEEEEEvNT_6ParamsE)
	.align		4
        /*002c*/ 	.word	index@(__assertfail)
	.align		4
        /*0030*/ 	.word	index@(_ZN7cutlass13device_kernelIN5flash11enable_sm90INS1_16FlashAttnFwdSm90INS1_25CollectiveMainloopFwdSm90ILi2EN4cute5tupleIJNS5_1CILi1EEES8_S8_EEENS6_IJNS7_ILi128EEENS7_ILi96EEENS7_ILi64EEEEEELi256ENS_6half_tEfNS_4arch4Sm90ELb0ELb0ELb1ELb1ELb1ELb1ELb1ELb1ELb0ELb1ELb0ELb0EEENS1_21CollectiveEpilogueFwdINS6_IJSA_NS7_ILi256EEESB_EEES9_SE_SG_Li256ELb1ELb1ELb0ELb0EEENS1_36VarlenDynamicPersistentTileSchedulerILi128ELi96ELi256ELi128ELb0ELb1ELb1ELb0ELb1ELb1EEEEEEEEEvNT_6ParamsE)
	.align		4
        /*0034*/ 	.word	index@(__assertfail)
	.align		4
        /*0038*/ 	.word	index@(_ZN7cutlass13device_kernelIN5flash11enable_sm90INS1_16FlashAttnFwdSm90INS1_25CollectiveMainloopFwdSm90ILi2EN4cute5tupleIJNS5_1CILi1EEES8_S8_EEENS6_IJNS7_ILi128EEENS7_ILi96EEENS7_ILi64EEEEEELi256ENS_6half_tEfNS_4arch4Sm90ELb0ELb1ELb1ELb0ELb1ELb0ELb0ELb1ELb0ELb1ELb0ELb0EEENS1_21CollectiveEpilogueFwdINS6_IJSA_NS7_ILi256EEESB_EEES9_SE_SG_Li256ELb0ELb1ELb0ELb0EEENS1_30DynamicPersistentTileSchedulerILi256ELi128ELb0ELb1ELb1EEEEEEEEEvNT_6ParamsE)
	.align		4
        /*003c*/ 	.word	index@(__assertfail)
	.align		4
        /*0040*/ 	.word	index@(_ZN7cutlass13device_kernelIN5flash11enable_sm90INS1_16FlashAttnFwdSm90INS1_25CollectiveMainloopFwdSm90ILi2EN4cute5tupleIJNS5_1CILi1EEES8_S8_EEENS6_IJNS7_ILi128EEENS7_ILi96EEENS7_ILi64EEEEEELi256ENS_6half_tEfNS_4arch4Sm90ELb0ELb1ELb1ELb0ELb1ELb0ELb1ELb1ELb0ELb1ELb0ELb0EEENS1_21CollectiveEpilogueFwdINS6_IJSA_NS7_ILi256EEESB_EEES9_SE_SG_Li256ELb0ELb1ELb0ELb0EEENS1_30DynamicPersistentTileSchedulerILi256ELi128ELb0ELb1ELb1EEEEEEEEEvNT_6ParamsE)
	.align		4
        /*0044*/ 	.word	index@(__assertfail)
	.align		4
        /*0048*/ 	.word	index@(_ZN7cutlass13device_kernelIN5flash11enable_sm90INS1_16FlashAttnFwdSm90INS1_25CollectiveMainloopFwdSm90ILi2EN4cute5tupleIJNS5_1CILi1EEES8_S8_EEENS6_IJNS7_ILi128EEENS7_ILi96EEENS7_ILi64EEEEEELi256ENS_6half_tEfNS_4arch4Sm90ELb0ELb1ELb1ELb1ELb1ELb0ELb0ELb1ELb0ELb1ELb0ELb0EEENS1_21CollectiveEpilogueFwdINS6_IJSA_NS7_ILi256EEESB_EEES9_SE_SG_Li256ELb1ELb1ELb0ELb0EEENS1_36VarlenDynamicPersistentTileSchedulerILi128ELi96ELi256ELi128ELb0ELb1ELb1ELb1ELb0ELb1EEEEEEEEEvNT_6ParamsE)
	.align		4
        /*004c*/ 	.word	index@(__assertfail)
	.align		4
        /*0050*/ 	.word	index@(_ZN7cutlass13device_kernelIN5flash11enable_sm90INS1_16FlashAttnFwdSm90INS1_25CollectiveMainloopFwdSm90ILi2EN4cute5tupleIJNS5_1CILi1EEES8_S8_EEENS6_IJNS7_ILi128EEENS7_ILi96EEENS7_ILi64EEEEEELi256ENS_6half_tEfNS_4arch4Sm90ELb0ELb1ELb1ELb1ELb1ELb1ELb0ELb1ELb0ELb1ELb0ELb0EEENS1_21CollectiveEpilogueFwdINS6_IJSA_NS7_ILi256EEESB_EEES9_SE_SG_Li256ELb1ELb1ELb0ELb0EEENS1_36VarlenDynamicPersistentTileSchedulerILi128ELi96ELi256ELi128ELb0ELb1ELb1ELb1ELb0ELb1EEEEEEEEEvNT_6ParamsE)
	.align		4
        /*0054*/ 	.word	index@(__assertfail)
	.align		4
        /*0058*/ 	.word	index@(_ZN7cutlass13device_kernelIN5flash11enable_sm90INS1_16FlashAttnFwdSm90INS1_25CollectiveMainloopFwdSm90ILi2EN4cute5tupleIJNS5_1CILi1EEES8_S8_EEENS6_IJNS7_ILi128EEENS7_ILi96EEENS7_ILi64EEEEEELi256ENS_6half_tEfNS_4arch4Sm90ELb0ELb1ELb1ELb1ELb1ELb0ELb1ELb1ELb0ELb1ELb0ELb0EEENS1_21CollectiveEpilogueFwdINS6_IJSA_NS7_ILi256EEESB_EEES9_SE_SG_Li256ELb1ELb1ELb0ELb0EEENS1_36VarlenDynamicPersistentTileSchedulerILi128ELi96ELi256ELi128ELb0ELb1ELb1ELb1ELb0ELb1EEEEEEEEEvNT_6ParamsE)
	.align		4
        /*005c*/ 	.word	index@(__assertfail)
	.align		4
        /*0060*/ 	.word	index@(_ZN7cutlass13device_kernelIN5flash11enable_sm90INS1_16FlashAttnFwdSm90INS1_25CollectiveMainloopFwdSm90ILi2EN4cute5tupleIJNS5_1CILi1EEES8_S8_EEENS6_IJNS7_ILi128EEENS7_ILi96EEENS7_ILi64EEEEEELi256ENS_6half_tEfNS_4arch4Sm90ELb0ELb1ELb1ELb1ELb1ELb1ELb1ELb1ELb0ELb1ELb0ELb0EEENS1_21CollectiveEpilogueFwdINS6_IJSA_NS7_ILi256EEESB_EEES9_SE_SG_Li256ELb1ELb1ELb0ELb0EEENS1_36VarlenDynamicPersistentTileSchedulerILi128ELi96ELi256ELi128ELb0ELb1ELb1ELb1ELb0ELb1EEEEEEEEEvNT_6ParamsE)
	.align		4
        /*0064*/ 	.word	index@(__assertfail)
	.align		4
        /*0068*/ 	.word	index@(_ZN7cutlass13device_kernelIN5flash11enable_sm90INS1_16FlashAttnFwdSm90INS1_25CollectiveMainloopFwdSm90ILi2EN4cute5tupleIJNS5_1CILi1EEES8_S8_EEENS6_IJNS7_ILi128EEENS7_ILi96EEENS7_ILi64EEEEEELi256ENS_6half_tEfNS_4arch4Sm90ELb1ELb0ELb1ELb0ELb1ELb0ELb0ELb1ELb0ELb1ELb0ELb0EEENS1_21CollectiveEpilogueFwdINS6_IJSA_NS7_ILi256EEESB_EEES9_SE_SG_Li256ELb0ELb1ELb0ELb0EEENS1_30DynamicPersistentTileSchedulerILi256ELi128ELb0ELb1ELb1EEEEEEEEEvNT_6ParamsE)
	.align		4
        /*006c*/ 	.word	index@(__assertfail)
	.align		4
        /*0070*/ 	.word	index@(_ZN7cutlass13device_kernelIN5flash11enable_sm90INS1_16FlashAttnFwdSm90INS1_25CollectiveMainloopFwdSm90ILi2EN4cute5tupleIJNS5_1CILi1EEES8_S8_EEENS6_IJNS7_ILi128EEENS7_ILi96EEENS7_ILi64EEEEEELi256ENS_6half_tEfNS_4arch4Sm90ELb1ELb0ELb1ELb0ELb1ELb0ELb1ELb1ELb0ELb1ELb0ELb0EEENS1_21CollectiveEpilogueFwdINS6_IJSA_NS7_ILi256EEESB_EEES9_SE_SG_Li256ELb0ELb1ELb0ELb0EEENS1_30DynamicPersistentTileSchedulerILi256ELi128ELb0ELb1ELb1EEEEEEEEEvNT_6ParamsE)
	.align		4
        /*0074*/ 	.word	index@(__assertfail)
	.align		4
        /*0078*/ 	.word	index@(_ZN7cutlass13device_kernelIN5flash11enable_sm90INS1_16FlashAttnFwdSm90INS1_25CollectiveMainloopFwdSm90ILi2EN4cute5tupleIJNS5_1CILi1EEES8_S8_EEENS6_IJNS7_ILi128EEENS7_ILi96EEENS7_ILi64EEEEEELi256ENS_6half_tEfNS_4arch4Sm90ELb1ELb0ELb1ELb1ELb1ELb0ELb0ELb1ELb0ELb1ELb0ELb0EEENS1_21CollectiveEpilogueFwdINS6_IJSA_NS7_ILi256EEESB_EEES9_SE_SG_Li256ELb1ELb1ELb0ELb0EEENS1_36VarlenDynamicPersistentTileSchedulerILi128ELi96ELi256ELi128ELb0ELb1ELb1ELb1ELb1ELb1EEEEEEEEEvNT_6ParamsE)
	.align		4
        /*007c*/ 	.word	index@(__assertfail)
	.align		4
        /*0080*/ 	.word	index@(_ZN7cutlass13device_kernelIN5flash11enable_sm90INS1_16FlashAttnFwdSm90INS1_25CollectiveMainloopFwdSm90ILi2EN4cute5tupleIJNS5_1CILi1EEES8_S8_EEENS6_IJNS7_ILi128EEENS7_ILi96EEENS7_ILi64EEEEEELi256ENS_6half_tEfNS_4arch4Sm90ELb1ELb0ELb1ELb1ELb1ELb1ELb0ELb1ELb0ELb1ELb0ELb0EEENS1_21CollectiveEpilogueFwdINS6_IJSA_NS7_ILi256EEESB_EEES9_SE_SG_Li256ELb1ELb1ELb0ELb0EEENS1_36VarlenDynamicPersistentTileSchedulerILi128ELi96ELi256ELi128ELb0ELb1ELb1ELb1ELb1ELb1EEEEEEEEEvNT_6ParamsE)
	.align		4
        /*0084*/ 	.word	index@(__assertfail)
	.align		4
        /*0088*/ 	.word	index@(_ZN7cutlass13device_kernelIN5flash11enable_sm90INS1_16FlashAttnFwdSm90INS1_25CollectiveMainloopFwdSm90ILi2EN4cute5tupleIJNS5_1CILi1EEES8_S8_EEENS6_IJNS7_ILi128EEENS7_ILi96EEENS7_ILi64EEEEEELi256ENS_6half_tEfNS_4arch4Sm90ELb1ELb0ELb1ELb1ELb1ELb0ELb1ELb1ELb0ELb1ELb0ELb0EEENS1_21CollectiveEpilogueFwdINS6_IJSA_NS7_ILi256EEESB_EEES9_SE_SG_Li256ELb1ELb1ELb0ELb0EEENS1_36VarlenDynamicPersistentTileSchedulerILi128ELi96ELi256ELi128ELb0ELb1ELb1ELb1ELb1ELb1EEEEEEEEEvNT_6ParamsE)
	.align		4
        /*008c*/ 	.word	index@(__assertfail)
	.align		4
        /*0090*/ 	.word	index@(_ZN7cutlass13device_kernelIN5flash11enable_sm90INS1_16FlashAttnFwdSm90INS1_25CollectiveMainloopFwdSm90ILi2EN4cute5tupleIJNS5_1CILi1EEES8_S8_EEENS6_IJNS7_ILi128EEENS7_ILi96EEENS7_ILi64EEEEEELi256ENS_6half_tEfNS_4arch4Sm90ELb1ELb0ELb1ELb1ELb1ELb1ELb1ELb1ELb0ELb1ELb0ELb0EEENS1_21CollectiveEpilogueFwdINS6_IJSA_NS7_ILi256EEESB_EEES9_SE_SG_Li256ELb1ELb1ELb0ELb0EEENS1_36VarlenDynamicPersistentTileSchedulerILi128ELi96ELi256ELi128ELb0ELb1ELb1ELb1ELb1ELb1EEEEEEEEEvNT_6ParamsE)
	.align		4
        /*0094*/ 	.word	index@(__assertfail)
	.align		4
        /*0098*/ 	.word	0x00000000
	.align		4
        /*009c*/ 	.word	0xfffffffe
	.align		4
        /*00a0*/ 	.word	0x00000000
	.align		4
        /*00a4*/ 	.word	0xfffffffd
	.align		4
        /*00a8*/ 	.word	0x00000000
	.align		4
        /*00ac*/ 	.word	0xfffffffc


//--------------------- .nv.constant4             --------------------------
	.section	.nv.constant4,"a",@progbits
	.align	8
	.align		8
.nv.constant4:
        /*0000*/ 	.dword	__assertfail
	.align		8
        /*0008*/ 	.dword	__unnamed_1
	.align		8
        /*0010*/ 	.dword	__unnamed_2
	.align		8
        /*0018*/ 	.dword	__unnamed_3
	.align		8
        /*0020*/ 	.dword	__unnamed_4
	.align		8
        /*0028*/ 	.dword	__unnamed_5
	.align		8
        /*0030*/ 	.dword	__unnamed_6
	.align		8
        /*0038*/ 	.dword	__unnamed_7
	.align		8
        /*0040*/ 	.dword	_ZN83_INTERNAL_f04532c9_47_flash_fwd_hdim64_256_fp16_paged_softcap_sm90_cu_93b96ec2_37674cuda3std3__45__cpo5beginE
	.align		8
        /*0048*/ 	.dword	_ZN83_INTERNAL_f04532c9_47_flash_fwd_hdim64_256_fp16_paged_softcap_sm90_cu_93b96ec2_37674cuda3std3__45__cpo3endE
	.align		8
        /*0050*/ 	.dword	_ZN83_INTERNAL_f04532c9_47_flash_fwd_hdim64_256_fp16_paged_softcap_sm90_cu_93b96ec2_37674cuda3std3__45__cpo6cbeginE
	.align		8
        /*0058*/ 	.dword	_ZN83_INTERNAL_f04532c9_47_flash_fwd_hdim64_256_fp16_paged_softcap_sm90_cu_93b96ec2_37674cuda3std3__45__cpo4cendE
	.align		8
        /*0060*/ 	.dword	_ZN83_INTERNAL_f04532c9_47_flash_fwd_hdim64_256_fp16_paged_softcap_sm90_cu_93b96ec2_37674cuda3std3__485_GLOBAL__N__f04532c9_47_flash_fwd_hdim64_256_fp16_paged_softcap_sm90_cu_93b96ec2_37676ignoreE
	.align		8
        /*0068*/ 	.dword	_ZN83_INTERNAL_f04532c9_47_flash_fwd_hdim64_256_fp16_paged_softcap_sm90_cu_93b96ec2_37674cuda3std3__419piecewise_constructE
	.align		8
        /*0070*/ 	.dword	_ZN83_INTERNAL_f04532c9_47_flash_fwd_hdim64_256_fp16_paged_softcap_sm90_cu_93b96ec2_37674cuda3std3__48in_placeE
	.align		8
        /*0078*/ 	.dword	_ZN83_INTERNAL_f04532c9_47_flash_fwd_hdim64_256_fp16_paged_softcap_sm90_cu_93b96ec2_37674cuda3std6ranges3__45__cpo4swapE
	.align		8
        /*0080*/ 	.dword	_ZN83_INTERNAL_f04532c9_47_flash_fwd_hdim64_256_fp16_paged_softcap_sm90_cu_93b96ec2_37674cuda3std6ranges3__45__cpo9iter_moveE
	.align		8
        /*0088*/ 	.dword	_ZN83_INTERNAL_f04532c9_47_flash_fwd_hdim64_256_fp16_paged_softcap_sm90_cu_93b96ec2_37674cute7productE
	.align		8
        /*0090*/ 	.dword	_ZN83_INTERNAL_f04532c9_47_flash_fwd_hdim64_256_fp16_paged_softcap_sm90_cu_93b96ec2_37674cute1_E
	.align		8
        /*0098*/ 	.dword	$str$23
	.align		8
        /*00a0*/ 	.dword	$str$24


//--------------------- .text._ZN7cutlass13device_kernelIN5flash11enable_sm90INS1_16FlashAttnFwdSm90INS1_25CollectiveMainloopFwdSm90ILi2EN4cute5tupleIJNS5_1CILi1EEES8_S8_EEENS6_IJNS7_ILi128EEENS7_ILi96EEENS7_ILi64EEEEEELi256ENS_6half_tEfNS_4arch4Sm90ELb0ELb0ELb1ELb0ELb1ELb0ELb0ELb1ELb0ELb1ELb0ELb0EEENS1_21CollectiveEpilogueFwdINS6_IJSA_NS7_ILi256EEESB_EEES9_SE_SG_Li256ELb0ELb1ELb0ELb0EEENS1_29StaticPersistentTileSchedulerILb0EEEEEEEEEvNT_6ParamsE --------------------------
	.section	.text._ZN7cutlass13device_kernelIN5flash11enable_sm90INS1_16FlashAttnFwdSm90INS1_25CollectiveMainloopFwdSm90ILi2EN4cute5tupleIJNS5_1CILi1EEES8_S8_EEENS6_IJNS7_ILi128EEENS7_ILi96EEENS7_ILi64EEEEEELi256ENS_6half_tEfNS_4arch4Sm90ELb0ELb0ELb1ELb0ELb1ELb0ELb0ELb1ELb0ELb1ELb0ELb0EEENS1_21CollectiveEpilogueFwdINS6_IJSA_NS7_ILi256EEESB_EEES9_SE_SG_Li256ELb0ELb1ELb0ELb0EEENS1_29StaticPersistentTileSchedulerILb0EEEEEEEEEvNT_6ParamsE,"ax",@progbits
	.align	128
.text._ZN7cutlass13device_kernelIN5flash11enable_sm90INS1_16FlashAttnFwdSm90INS1_25CollectiveMainloopFwdSm90ILi2EN4cute5tupleIJNS5_1CILi1EEES8_S8_EEENS6_IJNS7_ILi128EEENS7_ILi96EEENS7_ILi64EEEEEELi256ENS_6half_tEfNS_4arch4Sm90ELb0ELb0ELb1ELb0ELb1ELb0ELb0ELb1ELb0ELb1ELb0ELb0EEENS1_21CollectiveEpilogueFwdINS6_IJSA_NS7_ILi256EEESB_EEES9_SE_SG_Li256ELb0ELb1ELb0ELb0EEENS1_29StaticPersistentTileSchedulerILb0EEEEEEEEEvNT_6ParamsE:
        .type           _ZN7cutlass13device_kernelIN5flash11enable_sm90INS1_16FlashAttnFwdSm90INS1_25CollectiveMainloopFwdSm90ILi2EN4cute5tupleIJNS5_1CILi1EEES8_S8_EEENS6_IJNS7_ILi128EEENS7_ILi96EEENS7_ILi64EEEEEELi256ENS_6half_tEfNS_4arch4Sm90ELb0ELb0ELb1ELb0ELb1ELb0ELb0ELb1ELb0ELb1ELb0ELb0EEENS1_21CollectiveEpilogueFwdINS6_IJSA_NS7_ILi256EEESB_EEES9_SE_SG_Li256ELb0ELb1ELb0ELb0EEENS1_29StaticPersistentTileSchedulerILb0EEEEEEEEEvNT_6ParamsE,@function
        .size           _ZN7cutlass13device_kernelIN5flash11enable_sm90INS1_16FlashAttnFwdSm90INS1_25CollectiveMainloopFwdSm90ILi2EN4cute5tupleIJNS5_1CILi1EEES8_S8_EEENS6_IJNS7_ILi128EEENS7_ILi96EEENS7_ILi64EEEEEELi256ENS_6half_tEfNS_4arch4Sm90ELb0ELb0ELb1ELb0ELb1ELb0ELb0ELb1ELb0ELb1ELb0ELb0EEENS1_21CollectiveEpilogueFwdINS6_IJSA_NS7_ILi256EEESB_EEES9_SE_SG_Li256ELb0ELb1ELb0ELb0EEENS1_29StaticPersistentTileSchedulerILb0EEEEEEEEEvNT_6ParamsE,(.L_x_6448 - _ZN7cutlass13device_kernelIN5flash11enable_sm90INS1_16FlashAttnFwdSm90INS1_25CollectiveMainloopFwdSm90ILi2EN4cute5tupleIJNS5_1CILi1EEES8_S8_EEENS6_IJNS7_ILi128EEENS7_ILi96EEENS7_ILi64EEEEEELi256ENS_6half_tEfNS_4arch4Sm90ELb0ELb0ELb1ELb0ELb1ELb0ELb0ELb1ELb0ELb1ELb0ELb0EEENS1_21CollectiveEpilogueFwdINS6_IJSA_NS7_ILi256EEESB_EEES9_SE_SG_Li256ELb0ELb1ELb0ELb0EEENS1_29StaticPersistentTileSchedulerILb0EEEEEEEEEvNT_6ParamsE)
        .other          _ZN7cutlass13device_kernelIN5flash11enable_sm90INS1_16FlashAttnFwdSm90INS1_25CollectiveMainloopFwdSm90ILi2EN4cute5tupleIJNS5_1CILi1EEES8_S8_EEENS6_IJNS7_ILi128EEENS7_ILi96EEENS7_ILi64EEEEEELi256ENS_6half_tEfNS_4arch4Sm90ELb0ELb0ELb1ELb0ELb1ELb0ELb0ELb1ELb0ELb1ELb0ELb0EEENS1_21CollectiveEpilogueFwdINS6_IJSA_NS7_ILi256EEESB_EEES9_SE_SG_Li256ELb0ELb1ELb0ELb0EEENS1_29StaticPersistentTileSchedulerILb0EEEEEEEEEvNT_6ParamsE,@"STO_CUDA_ENTRY STV_DEFAULT"
_ZN7cutlass13device_kernelIN5flash11enable_sm90INS1_16FlashAttnFwdSm90INS1_25CollectiveMainloopFwdSm90ILi2EN4cute5tupleIJNS5_1CILi1EEES8_S8_EEENS6_IJNS7_ILi128EEENS7_ILi96EEENS7_ILi64EEEEEELi256ENS_6half_tEfNS_4arch4Sm90ELb0ELb0ELb1ELb0ELb1ELb0ELb0ELb1ELb0ELb1ELb0ELb0EEENS1_21CollectiveEpilogueFwdINS6_IJSA_NS7_ILi256EEESB_EEES9_SE_SG_Li256ELb0ELb1ELb0ELb0EEENS1_29StaticPersistentTileSchedulerILb0EEEEEEEEEvNT_6ParamsE:
[----:B------:R-:W0:Y:S02]  /*0000*/  LDC R1, c[0x0][0x28] ;  /* 0x00000a00ff017b82 */ /* 0x000e240000000800 */
[----:B0-----:R-:W-:Y:S01]  /*0010*/  VIADD R1, R1, 0xffffffe0 ;  /* 0xffffffe001017836 */ /* 0x001fe20000000000 */
[----:B------:R-:W0:Y:S01]  /*0020*/  S2R R19, SR_TID.X ;  /* 0x0000000000137919 */ /* 0x000e220000002100 */
[----:B------:R-:W-:Y:S01]  /*0030*/  ELECT P0, URZ, PT ;  /* 0x00000000003f782f */ /* 0x000fe20003800000 */
[----:B------:R-:W-:Y:S01]  /*0040*/  UMOV UR4, 0x80 ;  /* 0x0000008000047882 */ /* 0x000fe20000000000 */
[----:B------:R-:W-:Y:S01]  /*0050*/  UMOV UR7, 0x100 ;  /* 0x0000010000077882 */ /* 0x000fe20000000000 */
[--C-:B0-----:R-:W-:Y:S02]  /*0060*/  SHF.R.U32.HI R0, RZ, 0x5, R19.reuse ;  /* 0x00000005ff007819 */ /* 0x101fe40000011613 */
[----:B------:R-:W-:-:S03]  /*0070*/  SHF.R.U32.HI R3, RZ, 0x7, R19 ;  /* 0x00000007ff037819 */ /* 0x000fc60000011613 */
[----:B------:R-:W0:Y:S04]  /*0080*/  SHFL.IDX PT, R2, R0, RZ, 0x1f ;  /* 0x00001fff00027589 */ /* 0x000e2800000e0000 */
[----:B------:R-:W1:Y:S01]  /*0090*/  SHFL.IDX PT, R3, R3, RZ, 0x1f ;  /* 0x00001fff03037589 */ /* 0x000e6200000e0000 */
[C---:B0-----:R-:W-:Y:S02]  /*00a0*/  ISETP.NE.OR P0, PT, R2.reuse, RZ, !P0 ;  /* 0x000000ff0200720c */ /* 0x041fe40004705670 */
[----:B------:R-:W-:-:S11]  /*00b0*/  ISETP.NE.AND P1, PT, R2, RZ, PT ;  /* 0x000000ff0200720c */ /* 0x000fd60003f25270 */
[----:B------:R-:W-:Y:S01]  /*00c0*/  VOTEU.ALL UP0, P0 ;  /* 0x00000000003f7886 */ /* 0x000fe20000000000 */
[----:B------:R-:W-:-:S04]  /*00d0*/  VOTEU.ALL UP1, P0 ;  /* 0x00000000003f7886 */ /* 0x000fc80000020000 */
[----:B------:R-:W0:Y:S01]  /*00e0*/  @!UP0 S2UR UR8, SR_CgaCtaId ;  /* 0x00000000000889c3 */ /* 0x000e220000008800 */
[----:B------:R-:W-:Y:S01]  /*00f0*/  @!UP0 UMOV UR6, 0x400 ;  /* 0x0000040000068882 */ /* 0x000fe20000000000 */
[----:B------:R-:W-:-:S04]  /*0100*/  @!UP0 UIADD3 UR4, -UR4, 0x100000, URZ ;  /* 0x0010000004048890 */ /* 0x000fc8000fffe13f */
[----:B------:R-:W-:Y:S02]  /*0110*/  @!UP0 USHF.L.U32 UR5, UR4, 0xb, URZ ;  /* 0x0000000b04058899 */ /* 0x000fe4000800063f */
[----:B------:R-:W-:Y:S02]  /*0120*/  @!UP0 USHF.L.U32 UR4, UR4, 0x1, URZ ;  /* 0x0000000104048899 */ /* 0x000fe4000800063f */
[----:B0-----:R-:W-:Y:S02]  /*0130*/  @!UP0 ULEA UR8, UR8, UR6, 0x18 ;  /* 0x0000000608088291 */ /* 0x001fe4000f8ec03f */
[----:B------:R-:W-:-:S04]  /*0140*/  @!UP0 UIADD3 UR6, -UR7, 0x100000, URZ ;  /* 0x0010000007068890 */ /* 0x000fc8000fffe13f */
[----:B------:R-:W-:Y:S02]  /*0150*/  @!UP0 USHF.L.U32 UR7, UR6, 0xb, URZ ;  /* 0x0000000b06078899 */ /* 0x000fe4000800063f */
[----:B------:R-:W-:Y:S01]  /*0160*/  @!UP0 USHF.L.U32 UR6, UR6, 0x1, URZ ;  /* 0x0000000106068899 */ /* 0x000fe2000800063f */
[----:B------:R-:W-:-:S05]  /*0170*/  VOTEU.ALL UP0, P0 ;  /* 0x00000000003f7886 */ /* 0x000fca0000000000 */
[----:B------:R0:W2:Y:S06]  /*0180*/  @!UP0 SYNCS.EXCH.64 URZ, [UR8+0x22800], UR4 ;  /* 0x02280004083f85b2 */ /* 0x0000ac0008000100 */
[----:B------:R0:W3:Y:S02]  /*0190*/  @!UP1 SYNCS.EXCH.64 URZ, [UR8+0x22820], UR6 ;  /* 0x02282006083f95b2 */ /* 0x0000e40008000100 */
[----:B01----:R-:W-:Y:S05]  /*01a0*/  @P1 BRA `(.L_x_0) ;  /* 0x0000000000481947 */ /* 0x003fea0003800000 */
[----:B------:R-:W0:Y:S01]  /*01b0*/  S2UR UR5, SR_CgaCtaId ;  /* 0x00000000000579c3 */ /* 0x000e220000008800 */
[----:B------:R-:W-:Y:S01]  /*01c0*/  UMOV UR4, 0x400 ;  /* 0x0000040000047882 */ /* 0x000fe20000000000 */
[----:B------:R-:W-:Y:S01]  /*01d0*/  UMOV UR6, 0x80 ;  /* 0x0000008000067882 */ /* 0x000fe20000000000 */
[----:B------:R-:W-:Y:S01]  /*01e0*/  UMOV UR7, 0x100 ;  /* 0x0000010000077882 */ /* 0x000fe20000000000 */
[----:B------:R-:W-:Y:S01]  /*01f0*/  ELECT P0, URZ, PT ;  /* 0x00000000003f782f */ /* 0x000fe20003800000 */
[----:B0-----:R-:W-:Y:S02]  /*0200*/  ULEA UR8, UR5, UR4, 0x18 ;  /* 0x0000000405087291 */ /* 0x001fe4000f8ec03f */
[----:B------:R-:W-:-:S04]  /*0210*/  UIADD3 UR4, -UR6, 0x100000, URZ ;  /* 0x0010000006047890 */ /* 0x000fc8000fffe13f */
[----:B------:R-:W-:Y:S02]  /*0220*/  USHF.L.U32 UR5, UR4, 0xb, URZ ;  /* 0x0000000b04057899 */ /* 0x000fe4000800063f */
[----:B------:R-:W-:Y:S02]  /*0230*/  USHF.L.U32 UR4, UR4, 0x1, URZ ;  /* 0x0000000104047899 */ /* 0x000fe4000800063f */
[----:B------:R-:W-:-:S04]  /*0240*/  UIADD3 UR6, -UR7, 0x100000, URZ ;  /* 0x0010000007067890 */ /* 0x000fc8000fffe13f */
[----:B------:R-:W-:Y:S02]  /*0250*/  USHF.L.U32 UR7, UR6, 0xb, URZ ;  /* 0x0000000b06077899 */ /* 0x000fe4000800063f */
[----:B------:R-:W-:Y:S01]  /*0260*/  USHF.L.U32 UR6, UR6, 0x1, URZ ;  /* 0x0000000106067899 */ /* 0x000fe2000800063f */
[----:B------:R-:W0:Y:S03]  /*0270*/  FENCE.VIEW.ASYNC.S ;  /* 0x00000000000073c6 */ /* 0x000e260000000000 */
[----:B0-----:R0:W1:Y:S08]  /*0280*/  SYNCS.EXCH.64 URZ, [UR8+0x22830], UR4 ;  /* 0x02283004083f75b2 */ /* 0x0010700008000100 */
[----:B------:R0:W4:Y:S01]  /*0290*/  SYNCS.EXCH.64 URZ, [UR8+0x22840], UR6 ;  /* 0x02284006083f75b2 */ /* 0x0001220008000100 */
[----:B------:R0:W0:Y:S01]  /*02a0*/  SYNCS.EXCH.64 URZ, [UR8+0x22838], UR4 ;  /* 0x02283804083f75b2 */ /* 0x0000220008000100 */
[----:B------:R0:W0:Y:S01]  /*02b0*/  SYNCS.EXCH.64 URZ, [UR8+0x22848], UR6 ;  /* 0x02284806083f75b2 */ /* 0x0000220008000100 */
[----:B------:R-:W-:Y:S01]  /*02c0*/  NOP ;  /* 0x0000000000007918 */ /* 0x000fe20000000000 */
.L_x_0:
[----:B------:R-:W5:Y:S01]  /*02d0*/  SHFL.IDX PT, R2, R0, RZ, 0x1f ;  /* 0x00001fff00027589 */ /* 0x000f6200000e0000 */
[----:B------:R-:W-:Y:S01]  /*02e0*/  NOP ;  /* 0x0000000000007918 */ /* 0x000fe20000000000 */
[----:B-----5:R-:W-:-:S13]  /*02f0*/  ISETP.NE.AND P0, PT, R2, RZ, PT ;  /* 0x000000ff0200720c */ /* 0x020fda0003f05270 */
[----:B------:R-:W-:Y:S05]  /*0300*/  @P0 BRA `(.L_x_1) ;  /* 0x0000000000480947 */ /* 0x000fea0003800000 */
[----:B0-----:R-:W0:Y:S01]  /*0310*/  S2UR UR5, SR_CgaCtaId ;  /* 0x00000000000579c3 */ /* 0x001e220000008800 */
        /* <DEDUP_REMOVED lines=12> */
[----:B0-----:R0:W0:Y:S08]  /*03e0*/  SYNCS.EXCH.64 URZ, [UR8+0x22850], UR4 ;  /* 0x02285004083f75b2 */ /* 0x0010300008000100 */
[----:B------:R0:W0:Y:S01]  /*03f0*/  SYNCS.EXCH.64 URZ, [UR8+0x22860], UR6 ;  /* 0x02286006083f75b2 */ /* 0x0000220008000100 */
[----:B------:R0:W0:Y:S01]  /*0400*/  SYNCS.EXCH.64 URZ, [UR8+0x22858], UR4 ;  /* 0x02285804083f75b2 */ /* 0x0000220008000100 */
[----:B------:R0:W0:Y:S01]  /*0410*/  SYNCS.EXCH.64 URZ, [UR8+0x22868], UR6 ;  /* 0x02286806083f75b2 */ /* 0x0000220008000100 */
[----:B------:R-:W-:Y:S01]  /*0420*/  NOP ;  /* 0x0000000000007918 */ /* 0x000fe20000000000 */
.L_x_1:
[----:B------:R-:W5:Y:S01]  /*0430*/  SHFL.IDX PT, R2, R0, RZ, 0x1f ;  /* 0x00001fff00027589 */ /* 0x000f6200000e0000 */
[----:B------:R-:W-:Y:S01]  /*0440*/  NOP ;  /* 0x0000000000007918 */ /* 0x000fe20000000000 */
[----:B-----5:R-:W-:-:S13]  /*0450*/  ISETP.NE.AND P0, PT, R2, RZ, PT ;  /* 0x000000ff0200720c */ /* 0x020fda0003f05270 */
[----:B------:R-:W-:Y:S05]  /*0460*/  @P0 BRA `(.L_x_2) ;  /* 0x0000000000380947 */ /* 0x000fea0003800000 */
[----:B0-----:R-:W0:Y:S01]  /*0470*/  S2UR UR5, SR_CgaCtaId ;  /* 0x00000000000579c3 */ /* 0x001e220000008800 */
[----:B------:R-:W-:Y:S01]  /*0480*/  UMOV UR4, 0x400 ;  /* 0x0000040000047882 */ /* 0x000fe20000000000 */
[----:B------:R-:W-:Y:S01]  /*0490*/  UMOV UR7, 0x80 ;  /* 0x0000008000077882 */ /* 0x000fe20000000000 */
[----:B------:R-:W-:Y:S01]  /*04a0*/  ELECT P0, URZ, PT ;  /* 0x00000000003f782f */ /* 0x000fe20003800000 */
[----:B0-----:R-:W-:Y:S02]  /*04b0*/  ULEA UR6, UR5, UR4, 0x18 ;  /* 0x0000000405067291 */ /* 0x001fe4000f8ec03f */
[----:B------:R-:W-:-:S04]  /*04c0*/  UIADD3 UR4, -UR7, 0x100000, URZ ;  /* 0x0010000007047890 */ /* 0x000fc8000fffe13f */
[----:B------:R-:W-:Y:S02]  /*04d0*/  USHF.L.U32 UR5, UR4, 0xb, URZ ;  /* 0x0000000b04057899 */ /* 0x000fe4000800063f */
[----:B------:R-:W-:Y:S01]  /*04e0*/  USHF.L.U32 UR4, UR4, 0x1, URZ ;  /* 0x0000000104047899 */ /* 0x000fe2000800063f */
[----:B------:R-:W0:Y:S11]  /*04f0*/  FENCE.VIEW.ASYNC.S ;  /* 0x00000000000073c6 */ /* 0x000e360000000000 */
[----:B0-----:R0:W0:Y:S01]  /*0500*/  SYNCS.EXCH.64 URZ, [UR6+0x22870], UR4 ;  /* 0x02287004063f75b2 */ /* 0x0010220008000100 */
[----:B------:R0:W0:Y:S01]  /*0510*/  SYNCS.EXCH.64 URZ, [UR6+0x22880], UR4 ;  /* 0x02288004063f75b2 */ /* 0x0000220008000100 */
[----:B------:R0:W0:Y:S01]  /*0520*/  SYNCS.EXCH.64 URZ, [UR6+0x22878], UR4 ;  /* 0x02287804063f75b2 */ /* 0x0000220008000100 */
[----:B------:R0:W0:Y:S01]  /*0530*/  SYNCS.EXCH.64 URZ, [UR6+0x22888], UR4 ;  /* 0x02288804063f75b2 */ /* 0x0000220008000100 */
[----:B------:R-:W-:Y:S01]  /*0540*/  NOP ;  /* 0x0000000000007918 */ /* 0x000fe20000000000 */
.L_x_2:
        /* <DEDUP_REMOVED lines=22> */
.L_x_3:
[----:B------:R-:W5:Y:S01]  /*06b0*/  SHFL.IDX PT, R2, R0, RZ, 0x1f ;  /* 0x00001fff00027589 */ /* 0x000f6200000e0000 */
[----:B------:R-:W-:Y:S01]  /*06c0*/  R2UR UR9, R3 ;  /* 0x00000000030972ca */ /* 0x000fe200000e0000 */
        /* <DEDUP_REMOVED lines=21> */
.L_x_4:
[----:B------:R-:W-:Y:S01]  /*0820*/  UISETP.NE.AND UP0, UPT, UR9, URZ, UPT ;  /* 0x0000003f0900728c */ /* 0x000fe2000bf05270 */
[----:B------:R-:W-:Y:S01]  /*0830*/  NOP ;  /* 0x0000000000007918 */ /* 0x000fe20000000000 */
[----:B------:R-:W-:Y:S01]  /*0840*/  UMOV UR38, 0x1 ;  /* 0x0000000100267882 */ /* 0x000fe20000000000 */
[----:B------:R-:W-:Y:S01]  /*0850*/  ULDC.64 UR48, c[0x0][0x208] ;  /* 0x0000820000307ab9 */ /* 0x000fe20000000a00 */
[----:B------:R-:W-:Y:S01]  /*0860*/  USEL UR38, UR38, 0x2, !UP0 ;  /* 0x0000000226267887 */ /* 0x000fe2000c000000 */
[----:B01234-:R-:W-:Y:S01]  /*0870*/  BAR.SYNC.DEFER_BLOCKING 0x0 ;  /* 0x0000000000007b1d */ /* 0x01ffe20000010000 */
[----:B------:R-:W-:-:S13]  /*0880*/  PLOP3.LUT P0, PT, PT, PT, UP0, 0x80, 0x0 ;  /* 0x000000000000781c */ /* 0x000fda0003f0f008 */
[----:B------:R-:W-:Y:S05]  /*0890*/  @!P0 BRA `(.L_x_5) ;  /* 0x0000007400088947 */ /* 0x000fea0003800000 */
.L_x_6:
[----:B------:R-:W-:-:S08]  /*08a0*/  NOP ;  /* 0x0000000000007918 */ /* 0x000fd00000000000 */
[----:B------:R-:W0:Y:S02]  /*08b0*/  USETMAXREG.TRY_ALLOC.CTAPOOL UP0, 0xe8 ;  /* 0x000000e8000079c8 */ /* 0x000e240008000600 */
[----:B0-----:R-:W-:-:S13]  /*08c0*/  PLOP3.LUT P0, PT, PT, PT, UP0, 0x80, 0x0 ;  /* 0x000000000000781c */ /* 0x001fda0003f0f008 */
[----:B------:R-:W-:Y:S05]  /*08d0*/  @!P0 BRA `(.L_x_6) ;  /* 0xfffffffc00f08947 */ /* 0x000fea000383ffff */
[----:B------:R-:W-:Y:S01]  /*08e0*/  SHF.R.U32.HI R0, RZ, 0x7, R19 ;  /* 0x00000007ff007819 */ /* 0x000fe20000011613 */
[----:B------:R-:W0:Y:S08]  /*08f0*/  S2UR UR45, SR_CTAID.X ;  /* 0x00000000002d79c3 */ /* 0x000e300000002500 */
[----:B------:R-:W-:Y:S06]  /*0900*/  BAR.ARV 0x8, 0x180 ;  /* 0x0206000000007b1d */ /* 0x000fec0000002000 */
[----:B------:R-:W-:-:S02]  /*0910*/  ISETP.NE.AND P0, PT, R0, 0x1, PT ;  /* 0x000000010000780c */ /* 0x000fc40003f05270 */
[----:B------:R-:W0:Y:S11]  /*0920*/  LDC R0, c[0x0][0xc34] ;  /* 0x00030d00ff007b82 */ /* 0x000e360000000800 */
[----:B------:R-:W-:Y:S06]  /*0930*/  @!P0 BAR.ARV 0x9, 0x100 ;  /* 0x0244000000008b1d */ /* 0x000fec0000002000 */
[----:B0-----:R-:W-:-:S13]  /*0940*/  ISETP.LE.AND P0, PT, R0, UR45, PT ;  /* 0x0000002d00007c0c */ /* 0x001fda000bf03270 */
[----:B------:R-:W-:Y:S05]  /*0950*/  @P0 EXIT ;  /* 0x000000000000094d */ /* 0x000fea0003800000 */
[----:B------:R-:W-:Y:S01]  /*0960*/  VIADD R19, R19, 0xffffff80 ;  /* 0xffffff8013137836 */ /* 0x000fe20000000000 */
[----:B------:R-:W-:Y:S01]  /*0970*/  ULOP3.LUT UR47, UR38, 0x1, URZ, 0xfc, !UPT ;  /* 0x00000001262f7892 */ /* 0x000fe2000f8efc3f */
[----:B------:R-:W-:Y:S01]  /*0980*/  UMOV UR46, URZ ;  /* 0x0000003f002e7c82 */ /* 0x000fe20008000000 */
[----:B------:R-:W-:Y:S02]  /*0990*/  UMOV UR36, URZ ;  /* 0x0000003f00247c82 */ /* 0x000fe40008000000 */
[----:B------:R-:W-:Y:S01]  /*09a0*/  SHF.R.S32.HI R0, RZ, 0x1f, R19 ;  /* 0x0000001fff007819 */ /* 0x000fe20000011413 */
[----:B------:R-:W-:-:S03]  /*09b0*/  UMOV UR37, URZ ;  /* 0x0000003f00257c82 */ /* 0x000fc60008000000 */
[CC--:B------:R-:W-:Y:S02]  /*09c0*/  LEA.HI R3, R0.reuse, R19.reuse, RZ, 0x7 ;  /* 0x0000001300037211 */ /* 0x0c0fe400078f38ff */
[-C--:B------:R-:W-:Y:S02]  /*09d0*/  LEA.HI R4, R0, R19.reuse, RZ, 0x5 ;  /* 0x0000001300047211 */ /* 0x080fe400078f28ff */
[----:B------:R-:W-:Y:S02]  /*09e0*/  LOP3.LUT R2, R3, 0xffffff80, RZ, 0xc0, !PT ;  /* 0xffffff8003027812 */ /* 0x000fe400078ec0ff */
[----:B------:R-:W-:Y:S01]  /*09f0*/  SHF.R.S32.HI R206, RZ, 0x7, R3 ;  /* 0x00000007ffce7819 */ /* 0x000fe20000011403 */
[----:B------:R-:W-:Y:S01]  /*0a00*/  IMAD.SHL.U32 R6, R4, 0x20, RZ ;  /* 0x0000002004067824 */ /* 0x000fe200078e00ff */
[CC--:B------:R-:W-:Y:S01]  /*0a10*/  LEA.HI R200, R0.reuse, R19.reuse, RZ, 0x3 ;  /* 0x0000001300c87211 */ /* 0x0c0fe200078f18ff */
[----:B------:R-:W-:Y:S01]  /*0a20*/  IMAD.IADD R205, R19, 0x1, -R2 ;  /* 0x0000000113cd7824 */ /* 0x000fe200078e0a02 */
[----:B------:R-:W-:-:S02]  /*0a30*/  LEA.HI R2, R0, R19, RZ, 0x4 ;  /* 0x0000001300027211 */ /* 0x000fc400078f20ff */
[----:B------:R-:W-:Y:S02]  /*0a40*/  LOP3.LUT R7, R6, 0xfffffc00, RZ, 0xc0, !PT ;  /* 0xfffffc0006077812 */ /* 0x000fe400078ec0ff */
[----:B------:R-:W-:Y:S02]  /*0a50*/  SHF.R.S32.HI R8, RZ, 0x1f, R205 ;  /* 0x0000001fff087819 */ /* 0x000fe400000114cd */
[----:B------:R-:W-:Y:S02]  /*0a60*/  LOP3.LUT R4, R2, 0x3fffff0, RZ, 0xc0, !PT ;  /* 0x03fffff002047812 */ /* 0x000fe400078ec0ff */
[----:B------:R-:W-:Y:S02]  /*0a70*/  LEA.HI R9, R8, R205, RZ, 0x2 ;  /* 0x000000cd08097211 */ /* 0x000fe400078f10ff */
[----:B------:R-:W-:Y:S01]  /*0a80*/  SHF.R.S32.HI R5, RZ, 0x4, R2 ;  /* 0x00000004ff057819 */ /* 0x000fe20000011402 */
[----:B------:R-:W-:Y:S01]  /*0a90*/  IMAD.IADD R4, R19, 0x1, -R4 ;  /* 0x0000000113047824 */ /* 0x000fe200078e0a04 */
[----:B------:R-:W-:-:S02]  /*0aa0*/  SHF.R.S32.HI R10, RZ, 0x2, R9 ;  /* 0x00000002ff0a7819 */ /* 0x000fc40000011409 */
[----:B------:R-:W-:Y:S01]  /*0ab0*/  SHF.R.S32.HI R11, RZ, 0x1f, R9 ;  /* 0x0000001fff0b7819 */ /* 0x000fe20000011409 */
[----:B------:R-:W-:Y:S01]  /*0ac0*/  IMAD R7, R4, 0x40, R7 ;  /* 0x0000004004077824 */ /* 0x000fe200078e0207 */
[----:B------:R-:W-:Y:S02]  /*0ad0*/  LEA.HI R6, R0, R19, RZ, 0x2 ;  /* 0x0000001300067211 */ /* 0x000fe400078f10ff */
[----:B------:R-:W-:Y:S02]  /*0ae0*/  LEA.HI R2, R2, R5, RZ, 0x1 ;  /* 0x0000000502027211 */ /* 0x000fe400078f08ff */
[----:B------:R-:W-:Y:S02]  /*0af0*/  LEA.HI R11, R11, R10, RZ, 0x3 ;  /* 0x0000000a0b0b7211 */ /* 0x000fe400078f18ff */
[----:B------:R-:W-:Y:S02]  /*0b00*/  LOP3.LUT R6, R6, 0xfffffffc, RZ, 0xc0, !PT ;  /* 0xfffffffc06067812 */ /* 0x000fe400078ec0ff */
[----:B------:R-:W-:-:S02]  /*0b10*/  LOP3.LUT R2, R2, 0x1ffffffe, RZ, 0xc0, !PT ;  /* 0x1ffffffe02027812 */ /* 0x000fc400078ec0ff */
[----:B------:R-:W-:Y:S01]  /*0b20*/  LOP3.LUT R11, R11, 0xfffffff8, RZ, 0xc0, !PT ;  /* 0xfffffff80b0b7812 */ /* 0x000fe200078ec0ff */
[----:B------:R-:W-:Y:S01]  /*0b30*/  IMAD.IADD R6, R19, 0x1, -R6 ;  /* 0x0000000113067824 */ /* 0x000fe200078e0a06 */
[----:B------:R-:W-:Y:S02]  /*0b40*/  LEA.HI R8, R8, R205, RZ, 0x5 ;  /* 0x000000cd08087211 */ /* 0x000fe400078f28ff */
[----:B------:R-:W-:Y:S01]  /*0b50*/  LEA.HI R3, R3, R206, RZ, 0x1 ;  /* 0x000000ce03037211 */ /* 0x000fe200078f08ff */
[----:B------:R-:W-:Y:S01]  /*0b60*/  IMAD.IADD R11, R10, 0x1, -R11 ;  /* 0x000000010a0b7824 */ /* 0x000fe200078e0a0b */
[----:B------:R-:W-:Y:S02]  /*0b70*/  LOP3.LUT R4, R200, 0xfffffff8, RZ, 0xc0, !PT ;  /* 0xfffffff8c8047812 */ /* 0x000fe400078ec0ff */
[----:B------:R-:W-:Y:S02]  /*0b80*/  IADD3 R2, R5, -R2, RZ ;  /* 0x8000000205027210 */ /* 0x000fe40007ffe0ff */
[----:B------:R-:W-:Y:S01]  /*0b90*/  SHF.R.S32.HI R8, RZ, 0x5, R8 ;  /* 0x00000005ff087819 */ /* 0x000fe20000011408 */
[----:B------:R-:W-:Y:S01]  /*0ba0*/  IMAD.IADD R19, R19, 0x1, -R4 ;  /* 0x0000000113137824 */ /* 0x000fe200078e0a04 */
[----:B------:R-:W-:Y:S01]  /*0bb0*/  LOP3.LUT R3, R3, 0x3fffffe, RZ, 0xc0, !PT ;  /* 0x03fffffe03037812 */ /* 0x000fe200078ec0ff */
[----:B------:R-:W-:Y:S01]  /*0bc0*/  IMAD R210, R2, 0x8, R7 ;  /* 0x0000000802d27824 */ /* 0x000fe200078e0207 */
[----:B------:R-:W-:Y:S01]  /*0bd0*/  LEA.HI R0, R6, R6, RZ, 0x1 ;  /* 0x0000000606007211 */ /* 0x000fe200078f08ff */
[----:B------:R-:W-:Y:S01]  /*0be0*/  IMAD R8, R8, 0x10, R11 ;  /* 0x0000001008087824 */ /* 0x000fe200078e020b */
[----:B------:R-:W-:Y:S01]  /*0bf0*/  LOP3.LUT R208, R9, 0x7ffffffc, RZ, 0xc0, !PT ;  /* 0x7ffffffc09d07812 */ /* 0x000fe200078ec0ff */
[----:B------:R-:W-:Y:S01]  /*0c00*/  IMAD.IADD R3, R206, 0x1, -R3 ;  /* 0x00000001ce037824 */ /* 0x000fe200078e0a03 */
[----:B------:R-:W-:Y:S01]  /*0c10*/  LOP3.LUT R5, R0, 0x1ffffffe, RZ, 0xc0, !PT ;  /* 0x1ffffffe00057812 */ /* 0x000fe200078ec0ff */
[----:B------:R-:W-:Y:S01]  /*0c20*/  IMAD.SHL.U32 R2, R19, 0x8, RZ ;  /* 0x0000000813027824 */ /* 0x000fe200078e00ff */
[----:B------:R-:W-:Y:S01]  /*0c30*/  SHF.R.S32.HI R200, RZ, 0x3, R200 ;  /* 0x00000003ffc87819 */ /* 0x000fe200000114c8 */
[----:B------:R-:W-:Y:S01]  /*0c40*/  IMAD R207, R3, 0x40, R8 ;  /* 0x0000004003cf7824 */ /* 0x000fe200078e0208 */
[----:B------:R-:W-:Y:S01]  /*0c50*/  IADD3 R6, R6, -R5, RZ ;  /* 0x8000000506067210 */ /* 0x000fe20007ffe0ff */
[----:B------:R-:W-:-:S02]  /*0c60*/  VIADD R18, R2, 0x40 ;  /* 0x0000004002127836 */ /* 0x000fc40000000000 */
[----:B------:R-:W-:Y:S01]  /*0c70*/  VIADD R17, R2, 0x80 ;  /* 0x0000008002117836 */ /* 0x000fe20000000000 */
[----:B------:R-:W-:Y:S01]  /*0c80*/  LEA R209, R6, R207, 0x3 ;  /* 0x000000cf06d17211 */ /* 0x000fe200078e18ff */
[----:B------:R-:W-:Y:S01]  /*0c90*/  VIADD R16, R2, 0xc0 ;  /* 0x000000c002107836 */ /* 0x000fe20000000000 */
[----:B------:R-:W-:Y:S01]  /*0ca0*/  SHF.R.S32.HI R214, RZ, 0x1f, R18 ;  /* 0x0000001fffd67819 */ /* 0x000fe20000011412 */
[----:B------:R-:W-:Y:S01]  /*0cb0*/  IMAD.IADD R208, R205, 0x1, -R208 ;  /* 0x00000001cdd07824 */ /* 0x000fe200078e0ad0 */
[----:B------:R-:W-:Y:S02]  /*0cc0*/  SHF.R.S32.HI R213, RZ, 0x1f, R17 ;  /* 0x0000001fffd57819 */ /* 0x000fe40000011411 */
[----:B------:R-:W-:-:S07]  /*0cd0*/  SHF.R.S32.HI R212, RZ, 0x1f, R16 ;  /* 0x0000001fffd47819 */ /* 0x000fce0000011410 */
.L_x_39:
[----:B0-----:R-:W0:Y:S01]  /*0ce0*/  SHFL.IDX PT, R0, R206, RZ, 0x1f ;  /* 0x00001fffce007589 */ /* 0x001e2200000e0000 */
[----:B-1----:R-:W1:Y:S01]  /*0cf0*/  S2UR UR39, SR_CgaCtaId ;  /* 0x00000000002779c3 */ /* 0x002e620000008800 */
[----:B------:R-:W-:Y:S01]  /*0d00*/  ULDC.64 UR6, c[0x0][0x418] ;  /* 0x0001060000067ab9 */ /* 0x000fe20000000a00 */
[----:B------:R-:W-:Y:S01]  /*0d10*/  ULDC UR4, c[0x0][0xc38] ;  /* 0x00030e0000047ab9 */ /* 0x000fe20000000800 */
[----:B------:R-:W-:Y:S02]  /*0d20*/  UISETP.NE.U32.AND UP0, UPT, UR6, URZ, UPT ;  /* 0x0000003f0600728c */ /* 0x000fe4000bf05070 */
[----:B------:R-:W-:Y:S01]  /*0d30*/  UISETP.NE.AND UP1, UPT, UR4, 0x1, UPT ;  /* 0x000000010400788c */ /* 0x000fe2000bf25270 */
[----:B------:R-:W-:Y:S02]  /*0d40*/  UMOV UR41, 0x400 ;  /* 0x0000040000297882 */ /* 0x000fe40000000000 */
[----:B------:R-:W-:Y:S01]  /*0d50*/  ULDC UR4, c[0x0][0xc44] ;  /* 0x0003110000047ab9 */ /* 0x000fe20000000800 */
[----:B------:R-:W-:-:S02]  /*0d60*/  UISETP.NE.AND.EX UP0, UPT, UR7, URZ, UPT, UP0 ;  /* 0x0000003f0700728c */ /* 0x000fc4000bf05300 */
[----:B------:R-:W-:Y:S01]  /*0d70*/  UISETP.NE.AND UP2, UPT, UR4, 0x1, UPT ;  /* 0x000000010400788c */ /* 0x000fe2000bf45270 */
[----:B------:R-:W-:Y:S01]  /*0d80*/  ULDC UR42, c[0x0][0x424] ;  /* 0x00010900002a7ab9 */ /* 0x000fe20000000800 */
[----:B------:R-:W-:Y:S01]  /*0d90*/  ULDC UR10, c[0x0][0x2f0] ;  /* 0x0000bc00000a7ab9 */ /* 0x000fe20000000800 */
[----:B------:R-:W-:Y:S02]  /*0da0*/  USEL UR42, UR42, 0x1, UP0 ;  /* 0x000000012a2a7887 */ /* 0x000fe40008000000 */
[----:B------:R-:W-:Y:S01]  /*0db0*/  @UP1 ULDC UR4, c[0x0][0xc3c] ;  /* 0x00030f0000041ab9 */ /* 0x000fe20000000800 */
[----:B------:R-:W-:Y:S01]  /*0dc0*/  @UP1 ULDC UR12, c[0x0][0xc40] ;  /* 0x00031000000c1ab9 */ /* 0x000fe20000000800 */
[----:B------:R-:W-:Y:S02]  /*0dd0*/  UIMAD.WIDE.U32 UR4, UR45, UR4, URZ ;  /* 0x000000042d0472a5 */ /* 0x000fe4000f8e003f */
[----:B------:R-:W-:Y:S01]  /*0de0*/  UIMAD UR42, UR42, UR10, URZ ;  /* 0x0000000a2a2a72a4 */ /* 0x000fe2000f8e023f */
[----:B0-----:R-:W-:Y:S01]  /*0df0*/  R2UR UR6, R0 ;  /* 0x00000000000672ca */ /* 0x001fe200000e0000 */
[----:B-1----:R-:W-:Y:S01]  /*0e00*/  ULEA UR41, UR39, UR41, 0x18 ;  /* 0x0000002927297291 */ /* 0x002fe2000f8ec03f */
[----:B------:R-:W-:Y:S01]  /*0e10*/  UMOV UR40, UR45 ;  /* 0x0000002d00287c82 */ /* 0x000fe20008000000 */
[----:B------:R-:W-:-:S02]  /*0e20*/  @UP1 USHF.R.U32.HI UR40, URZ, UR12, UR5 ;  /* 0x0000000c3f281299 */ /* 0x000fc40008011605 */
[----:B------:R-:W-:Y:S01]  /*0e30*/  UIADD3 UR11, UR41, 0x18400, URZ ;  /* 0x00018400290b7890 */ /* 0x000fe2000fffe03f */
[----:B------:R-:W-:-:S03]  /*0e40*/  @UP2 ULDC.64 UR8, c[0x0][0xc48] ;  /* 0x0003120000082ab9 */ /* 0x000fc60000000a00 */
[----:B------:R-:W-:Y:S02]  /*0e50*/  ULOP3.LUT UP0, URZ, UR11, 0x1bf, URZ, 0xc0, !UPT ;  /* 0x000001bf0b3f7892 */ /* 0x000fe4000f80c03f */
[----:B------:R-:W-:Y:S02]  /*0e60*/  UIMAD.WIDE.U32 UR4, UR40, UR8, URZ ;  /* 0x00000008280472a5 */ /* 0x000fe4000f8e003f */
[----:B------:R-:W-:Y:S02]  /*0e70*/  ULEA.HI UR7, UR6, UR6, URZ, 0x1 ;  /* 0x0000000606077291 */ /* 0x000fe4000f8f083f */
[----:B------:R-:W-:Y:S01]  /*0e80*/  PLOP3.LUT P0, PT, PT, PT, UP0, 0x80, 0x0 ;  /* 0x000000000000781c */ /* 0x000fe20003f0f008 */
[----:B------:R-:W-:Y:S01]  /*0e90*/  UMOV UR43, UR40 ;  /* 0x00000028002b7c82 */ /* 0x000fe20008000000 */
[----:B------:R-:W-:Y:S02]  /*0ea0*/  ULOP3.LUT UR7, UR7, 0x1e, URZ, 0xc0, !UPT ;  /* 0x0000001e07077892 */ /* 0x000fe4000f8ec03f */
[----:B------:R-:W-:-:S02]  /*0eb0*/  @UP2 USHF.R.U32.HI UR43, URZ, UR9, UR5 ;  /* 0x000000093f2b2299 */ /* 0x000fc40008011605 */
[----:B------:R-:W-:Y:S02]  /*0ec0*/  UIADD3 UR7, UR6, -UR7, URZ ;  /* 0x8000000706077290 */ /* 0x000fe4000fffe03f */
[----:B------:R-:W-:Y:S02]  /*0ed0*/  UIADD3 UR6, UR42, 0x5f, URZ ;  /* 0x0000005f2a067890 */ /* 0x000fe4000fffe03f */
[----:B------:R-:W-:Y:S02]  /*0ee0*/  ULEA UR8, UR7, UR11, 0xd ;  /* 0x0000000b07087291 */ /* 0x000fe4000f8e683f */
[----:B------:R-:W-:Y:S02]  /*0ef0*/  UIMAD.WIDE UR6, UR6, 0x2aaaaaab, URZ ;  /* 0x2aaaaaab060678a5 */ /* 0x000fe4000f8e023f */
[----:B------:R-:W-:Y:S02]  /*0f00*/  USHF.R.U32.HI UR8, URZ, 0x4, UR8 ;  /* 0x000000043f087899 */ /* 0x000fe40008011608 */
[----:B------:R-:W-:-:S02]  /*0f10*/  USHF.R.U32.HI UR44, URZ, 0x1f, UR7 ;  /* 0x0000001f3f2c7899 */ /* 0x000fc40008011607 */
[----:B------:R-:W-:Y:S02]  /*0f20*/  ULOP3.LUT UR50, UR8, 0x3fff, URZ, 0xc0, !UPT ;  /* 0x00003fff08327892 */ /* 0x000fe4000f8ec03f */
[----:B------:R-:W-:Y:S01]  /*0f30*/  ULEA.HI.SX32 UR44, UR7, UR44, 0x1c ;  /* 0x0000002c072c7291 */ /* 0x000fe2000f8fe23f */
[----:B--234-:R-:W-:Y:S11]  /*0f40*/  @!P0 BRA `(.L_x_7) ;  /* 0x0000000000408947 */ /* 0x01cff60003800000 */
[----:B------:R-:W-:Y:S01]  /*0f50*/  MOV R0, 0x0 ;  /* 0x0000000000007802 */ /* 0x000fe20000000f00 */
[----:B------:R-:W-:Y:S01]  /*0f60*/  ULDC.64 UR4, c[0x4][0x98] ;  /* 0x0100260000047ab9 */ /* 0x000fe20000000a00 */
[----:B------:R-:W-:Y:S01]  /*0f70*/  ULDC.64 UR6, c[0x4][0x38] ;  /* 0x01000e0000067ab9 */ /* 0x000fe20000000a00 */
[----:B------:R-:W-:Y:S01]  /*0f80*/  IMAD.U32 R4, RZ, RZ, UR4 ;  /* 0x00000004ff047e24 */ /* 0x000fe2000f8e00ff */
[----:B------:R0:W1:Y:S01]  /*0f90*/  LDC.64 R14, c[0x4][R0] ;  /* 0x01000000000e7b82 */ /* 0x0000620000000a00 */
[----:B------:R-:W-:Y:S01]  /*0fa0*/  IMAD.U32 R5, RZ, RZ, UR5 ;  /* 0x00000005ff057e24 */ /* 0x000fe2000f8e00ff */
[----:B------:R-:W-:Y:S01]  /*0fb0*/  ULDC.64 UR4, c[0x4][0xa0] ;  /* 0x0100280000047ab9 */ /* 0x000fe20000000a00 */
[----:B------:R-:W-:Y:S01]  /*0fc0*/  IMAD.U32 R10, RZ, RZ, UR6 ;  /* 0x00000006ff0a7e24 */ /* 0x000fe2000f8e00ff */
[----:B------:R-:W-:Y:S01]  /*0fd0*/  MOV R8, 0x70 ;  /* 0x0000007000087802 */ /* 0x000fe20000000f00 */
[----:B------:R-:W-:Y:S02]  /*0fe0*/  IMAD.U32 R6, RZ, RZ, UR4 ;  /* 0x00000004ff067e24 */ /* 0x000fe4000f8e00ff */
[----:B------:R-:W-:-:S02]  /*0ff0*/  IMAD.U32 R7, RZ, RZ, UR5 ;  /* 0x00000005ff077e24 */ /* 0x000fc4000f8e00ff */
[----:B------:R-:W-:Y:S02]  /*1000*/  IMAD.U32 R11, RZ, RZ, UR7 ;  /* 0x00000007ff0b7e24 */ /* 0x000fe4000f8e00ff */
[----:B------:R-:W-:Y:S02]  /*1010*/  IMAD.MOV.U32 R12, RZ, RZ, 0x1 ;  /* 0x00000001ff0c7424 */ /* 0x000fe400078e00ff */
[----:B0-----:R-:W-:-:S07]  /*1020*/  IMAD.MOV.U32 R13, RZ, RZ, RZ ;  /* 0x000000ffff0d7224 */ /* 0x001fce00078e00ff */
[----:B------:R-:W-:-:S07]  /*1030*/  LEPC R20, `(.L_x_7) ;  /* 0x000000001014794e */ /* 0x000fce0000000000 */
[----:B-1----:R-:W-:Y:S05]  /*1040*/  CALL.ABS.NOINC R14 ;  /* 0x000000000e007343 */ /* 0x002fea0003c00000 */
.L_x_7:
[----:B------:R-:W-:Y:S01]  /*1050*/  ULOP3.LUT UR4, UR46, 0x1, URZ, 0xc0, !UPT ;  /* 0x000000012e047892 */ /* 0x000fe2000f8ec03f */
[----:B------:R-:W0:Y:S05]  /*1060*/  S2R R20, SR_TID.X ;  /* 0x0000000000147919 */ /* 0x000e2a0000002100 */
[----:B------:R-:W-:-:S05]  /*1070*/  IMAD.U32 R0, RZ, RZ, UR4 ;  /* 0x00000004ff007e24 */ /* 0x000fca000f8e00ff */
[----:B------:R-:W-:-:S04]  /*1080*/  SHF.L.U32 R0, R0, 0x1f, RZ ;  /* 0x0000001f00007819 */ /* 0x000fc800000006ff */
[----:B------:R-:W1:Y:S01]  /*1090*/  SYNCS.PHASECHK.TRANS64.TRYWAIT P0, [UR41+0x22800], R0 ;  /* 0x02280000ff0075a7 */ /* 0x000e620008000169 */
[----:B0-----:R-:W-:-:S05]  /*10a0*/  SHF.R.U32.HI R20, RZ, 0x7, R20 ;  /* 0x00000007ff147819 */ /* 0x001fca0000011614 */
[----:B------:R-:W-:Y:S01]  /*10b0*/  VIADD R7, R20, 0x8 ;  /* 0x0000000814077836 */ /* 0x000fe20000000000 */
[----:B-1----:R-:W-:Y:S06]  /*10c0*/  @!P0 BRA `(.L_x_8) ;  /* 0x000000a800648947 */ /* 0x002fec0003800000 */
.L_x_89:
[----:B0-----:R-:W-:Y:S01]  /*10d0*/  IMAD.U32 R0, RZ, RZ, UR47 ;  /* 0x0000002fff007e24 */ /* 0x001fe2000f8e00ff */
[----:B------:R-:W-:Y:S05]  /*10e0*/  WARPSYNC.ALL ;  /* 0x0000000000007948 */ /* 0x000fea0003800000 */
[----:B------:R0:W-:Y:S01]  /*10f0*/  BAR.SYNC.DEFER_BLOCKING R7, 0x100 ;  /* 0x000400070000751d */ /* 0x0001e20000010000 */
[----:B------:R-:W-:-:S13]  /*1100*/  ISETP.NE.AND P0, PT, R0, 0x3, PT ;  /* 0x000000030000780c */ /* 0x000fda0003f05270 */
[----:B0-----:R-:W-:Y:S05]  /*1110*/  @!P0 BRA `(.L_x_9) ;  /* 0x0000000000048947 */ /* 0x001fea0003800000 */
[----:B------:R-:W-:Y:S01]  /*1120*/  BPT.TRAP 0x1 ;  /* 0x000000040000795c */ /* 0x000fe20000300000 */
.L_x_9:
[----:B------:R-:W-:Y:S01]  /*1130*/  ULEA UR22, UR37, UR41, 0x3 ;  /* 0x0000002925167291 */ /* 0x000fe2000f8e183f */
[----:B------:R-:W-:-:S05]  /*1140*/  IMAD.U32 R8, RZ, RZ, UR36 ;  /* 0x00000024ff087e24 */ /* 0x000fca000f8e00ff */
[----:B------:R-:W-:-:S04]  /*1150*/  SHF.L.U32 R8, R8, 0x1f, RZ ;  /* 0x0000001f08087819 */ /* 0x000fc800000006ff */
[----:B------:R0:W1:Y:S01]  /*1160*/  SYNCS.PHASECHK.TRANS64.TRYWAIT P1, [UR22+0x22830], R8 ;  /* 0x02283008ff0075a7 */ /* 0x0000620008020156 */
[----:B------:R-:W-:Y:S05]  /*1170*/  @!P0 BRA `(.L_x_10) ;  /* 0x0000000000048947 */ /* 0x000fea0003800000 */
[----:B------:R-:W-:Y:S01]  /*1180*/  BPT.TRAP 0x1 ;  /* 0x000000040000795c */ /* 0x000fe20000300000 */
.L_x_10:
[----:B-1----:R-:W-:Y:S05]  /*1190*/  @P1 BRA `(.L_x_11) ;  /* 0x0000000000081947 */ /* 0x002fea0003800000 */
[----:B------:R-:W1:Y:S02]  /*11a0*/  SYNCS.PHASECHK.TRANS64.TRYWAIT P1, [UR22+0x22830], R8 ;  /* 0x02283008ff0075a7 */ /* 0x000e640008020156 */
[----:B-1----:R-:W-:Y:S05]  /*11b0*/  @!P1 BRA `(.L_x_12) ;  /* 0x000000a800409947 */ /* 0x002fea0003800000 */
.L_x_11:
[----:B------:R-:W-:Y:S01]  /*11c0*/  UIADD3 UR4, UR41, 0x1c400, URZ ;  /* 0x0001c40029047890 */ /* 0x000fe2000fffe03f */
[----:B------:R-:W-:Y:S01]  /*11d0*/  WARPGROUP.ARRIVE ;  /* 0x00000000000079c5 */ /* 0x000fe20000000000 */
[----:B------:R-:W-:Y:S01]  /*11e0*/  UMOV UR5, 0x40000040 ;  /* 0x4000004000057882 */ /* 0x000fe20000000000 */
[----:B------:R-:W-:Y:S01]  /*11f0*/  UMOV UR7, 0x40000040 ;  /* 0x4000004000077882 */ /* 0x000fe20000000000 */
[----:B------:R-:W-:-:S03]  /*1200*/  USHF.R.U32.HI UR4, URZ, 0x4, UR4 ;  /* 0x000000043f047899 */ /* 0x000fc60008011604 */
[----:B------:R-:W2:Y:S01]  /*1210*/  S2R R0, SR_TID.X ;  /* 0x0000000000007919 */ /* 0x000ea20000002100 */
[----:B------:R-:W-:Y:S01]  /*1220*/  UMOV UR9, 0x40000040 ;  /* 0x4000004000097882 */ /* 0x000fe20000000000 */
[----:B------:R-:W-:Y:S01]  /*1230*/  UMOV UR11, 0x40000040 ;  /* 0x40000040000b7882 */ /* 0x000fe20000000000 */
[----:B------:R-:W-:Y:S01]  /*1240*/  ULOP3.LUT UR4, UR4, 0x3fff, URZ, 0xc0, !UPT ;  /* 0x00003fff04047892 */ /* 0x000fe2000f8ec03f */
[----:B------:R-:W-:Y:S01]  /*1250*/  UMOV UR13, 0x40000040 ;  /* 0x40000040000d7882 */ /* 0x000fe20000000000 */
[----:B------:R-:W-:Y:S02]  /*1260*/  UMOV UR15, 0x40000040 ;  /* 0x40000040000f7882 */ /* 0x000fe40000000000 */
[----:B------:R-:W-:Y:S02]  /*1270*/  ULOP3.LUT UR20, UR4, 0x10000, URZ, 0xfc, !UPT ;  /* 0x0001000004147892 */ /* 0x000fe4000f8efc3f */
[----:B------:R-:W-:Y:S02]  /*1280*/  ULOP3.LUT UR4, UR50, 0x10000, URZ, 0xfc, !UPT ;  /* 0x0001000032047892 */ /* 0x000fe4000f8efc3f */
[----:B------:R-:W-:-:S02]  /*1290*/  UIMAD UR6, UR37, 0x300, UR20 ;  /* 0x00000300250678a4 */ /* 0x000fc4000f8e0214 */
[----:B------:R-:W-:Y:S02]  /*12a0*/  UIADD3 UR8, UR4, 0x2, URZ ;  /* 0x0000000204087890 */ /* 0x000fe4000fffe03f */
[----:B------:R-:W-:Y:S02]  /*12b0*/  UIADD3 UR10, UR6, 0x2, URZ ;  /* 0x00000002060a7890 */ /* 0x000fe4000fffe03f */
[----:B------:R-:W-:Y:S02]  /*12c0*/  UIADD3 UR12, UR4, 0x4, URZ ;  /* 0x00000004040c7890 */ /* 0x000fe4000fffe03f */
[----:B------:R-:W-:Y:S02]  /*12d0*/  UIADD3 UR14, UR6, 0x4, URZ ;  /* 0x00000004060e7890 */ /* 0x000fe4000fffe03f */
[----:B------:R-:W-:Y:S01]  /*12e0*/  HGMMA.64x96x16.F32 R24, gdesc[UR4], RZ, !UPT, gsb0 ;  /* 0x01600000041879f0 */ /* 0x000fe2000c0008ff */
[----:B------:R-:W-:Y:S02]  /*12f0*/  UIADD3 UR16, UR4, 0x6, URZ ;  /* 0x0000000604107890 */ /* 0x000fe4000fffe03f */
[----:B------:R-:W-:Y:S01]  /*1300*/  UIADD3 UR18, UR6, 0x6, URZ ;  /* 0x0000000606127890 */ /* 0x000fe2000fffe03f */
[----:B------:R-:W-:Y:S01]  /*1310*/  UMOV UR17, 0x40000040 ;  /* 0x4000004000117882 */ /* 0x000fe20000000000 */
[----:B------:R-:W-:Y:S01]  /*1320*/  UMOV UR19, 0x40000040 ;  /* 0x4000004000137882 */ /* 0x000fe20000000000 */
[----:B--2---:R-:W-:-:S04]  /*1330*/  SHF.R.U32.HI R0, RZ, 0x7, R0 ;  /* 0x00000007ff007819 */ /* 0x004fc80000011600 */
[----:B------:R-:W-:Y:S01]  /*1340*/  IADD3 R0, -R0, 0xb, RZ ;  /* 0x0000000b00007810 */ /* 0x000fe20007ffe1ff */
[----:B------:R-:W-:Y:S02]  /*1350*/  WARPGROUP.DEPBAR.LE gsb0, 0x0 ;  /* 0x00008000000079c5 */ /* 0x000fe40000010000 */
[----:B------:R-:W-:-:S06]  /*1360*/  WARPGROUP.ARRIVE ;  /* 0x00000000000079c5 */ /* 0x000fcc0000000000 */
[----:B------:R-:W-:Y:S03]  /*1370*/  HGMMA.64x96x16.F32 R24, gdesc[UR8], R24, gsb0 ;  /* 0x01600000081879f0 */ /* 0x000fe60008000818 */
[----:B------:R-:W-:Y:S02]  /*1380*/  WARPGROUP.DEPBAR.LE gsb0, 0x0 ;  /* 0x00008000000079c5 */ /* 0x000fe40000010000 */
[----:B------:R-:W-:-:S06]  /*1390*/  WARPGROUP.ARRIVE ;  /* 0x00000000000079c5 */ /* 0x000fcc0000000000 */
[----:B------:R-:W-:Y:S03]  /*13a0*/  HGMMA.64x96x16.F32 R24, gdesc[UR12], R24, gsb0 ;  /* 0x016000000c1879f0 */ /* 0x000fe60008000818 */
[----:B------:R-:W-:Y:S02]  /*13b0*/  WARPGROUP.DEPBAR.LE gsb0, 0x0 ;  /* 0x00008000000079c5 */ /* 0x000fe40000010000 */
[----:B------:R-:W-:-:S06]  /*13c0*/  WARPGROUP.ARRIVE ;  /* 0x00000000000079c5 */ /* 0x000fcc0000000000 */
[----:B------:R-:W-:Y:S03]  /*13d0*/  HGMMA.64x96x16.F32 R24, gdesc[UR16], R24, gsb0 ;  /* 0x01600000101879f0 */ /* 0x000fe60008000818 */
[----:B------:R-:W-:Y:S02]  /*13e0*/  WARPGROUP.DEPBAR.LE gsb0, 0x0 ;  /* 0x00008000000079c5 */ /* 0x000fe40000010000 */
[----:B------:R2:W-:Y:S06]  /*13f0*/  BAR.ARV R0, 0x100 ;  /* 0x000400000000751d */ /* 0x0005ec0000002000 */
[----:B------:R-:W-:Y:S05]  /*1400*/  @!P0 BRA `(.L_x_13) ;  /* 0x0000000000048947 */ /* 0x000fea0003800000 */
[----:B------:R-:W-:Y:S01]  /*1410*/  BPT.TRAP 0x1 ;  /* 0x000000040000795c */ /* 0x000fe20000300000 */
.L_x_13:
[----:B------:R-:W-:Y:S01]  /*1420*/  ULDC UR7, c[0x0][0x9d8] ;  /* 0x0002760000077ab9 */ /* 0x000fe20000000800 */
[----:B------:R-:W-:Y:S01]  /*1430*/  UIMAD UR6, UR44, -0x60, UR42 ;  /* 0xffffffa02c0678a4 */ /* 0x000fe2000f8e022a */
[----:B------:R-:W-:Y:S01]  /*1440*/  FMUL.FTZ R24, R24, UR7 ;  /* 0x0000000718187c20 */ /* 0x000fe20008410000 */
[----:B------:R-:W-:Y:S01]  /*1450*/  FMUL.FTZ R25, R25, UR7 ;  /* 0x0000000719197c20 */ /* 0x000fe20008410000 */
[----:B------:R-:W-:Y:S01]  /*1460*/  FMUL.FTZ R28, R28, UR7 ;  /* 0x000000071c1c7c20 */ /* 0x000fe20008410000 */
[----:B------:R-:W-:Y:S01]  /*1470*/  UIADD3 UR6, UR6, 0x60, URZ ;  /* 0x0000006006067890 */ /* 0x000fe2000fffe03f */
[----:B------:R-:W-:Y:S01]  /*1480*/  FMUL.FTZ R29, R29, UR7 ;  /* 0x000000071d1d7c20 */ /* 0x000fe20008410000 */
[----:B------:R-:W-:Y:S01]  /*1490*/  FMUL.FTZ R32, R32, UR7 ;  /* 0x0000000720207c20 */ /* 0x000fe20008410000 */
[----:B------:R-:W3:Y:S01]  /*14a0*/  MUFU.TANH R24, R24 ;  /* 0x0000001800187308 */ /* 0x000ee20000002400 */
[----:B------:R-:W-:Y:S01]  /*14b0*/  FMUL.FTZ R26, R26, UR7 ;  /* 0x000000071a1a7c20 */ /* 0x000fe20008410000 */
[----:B------:R-:W-:Y:S01]  /*14c0*/  FMUL.FTZ R33, R33, UR7 ;  /* 0x0000000721217c20 */ /* 0x000fe20008410000 */
[----:B-1----:R-:W-:Y:S01]  /*14d0*/  MOV R3, UR6 ;  /* 0x0000000600037c02 */ /* 0x002fe20008000f00 */
[----:B------:R-:W-:Y:S01]  /*14e0*/  FMUL.FTZ R27, R27, UR7 ;  /* 0x000000071b1b7c20 */ /* 0x000fe20008410000 */
[----:B------:R-:W-:Y:S01]  /*14f0*/  FMUL.FTZ R36, R36, UR7 ;  /* 0x0000000724247c20 */ /* 0x000fe20008410000 */
[----:B------:R-:W-:Y:S01]  /*1500*/  FMUL.FTZ R30, R30, UR7 ;  /* 0x000000071e1e7c20 */ /* 0x000fe20008410000 */
[----:B------:R-:W-:Y:S01]  /*1510*/  FMUL.FTZ R37, R37, UR7 ;  /* 0x0000000725257c20 */ /* 0x000fe20008410000 */
[----:B------:R-:W1:Y:S01]  /*1520*/  MUFU.TANH R25, R25 ;  /* 0x0000001900197308 */ /* 0x000e620000002400 */
[----:B------:R-:W-:-:S02]  /*1530*/  IMAD R3, R208, -0x2, R3 ;  /* 0xfffffffed0037824 */ /* 0x000fc400078e0203 */
[----:B------:R-:W-:Y:S01]  /*1540*/  FMUL.FTZ R31, R31, UR7 ;  /* 0x000000071f1f7c20 */ /* 0x000fe20008410000 */
[----:B------:R-:W-:Y:S01]  /*1550*/  FMUL.FTZ R40, R40, UR7 ;  /* 0x0000000728287c20 */ /* 0x000fe20008410000 */
[----:B------:R-:W-:Y:S01]  /*1560*/  FMUL.FTZ R34, R34, UR7 ;  /* 0x0000000722227c20 */ /* 0x000fe20008410000 */
[----:B------:R-:W-:Y:S01]  /*1570*/  FMUL.FTZ R41, R41, UR7 ;  /* 0x0000000729297c20 */ /* 0x000fe20008410000 */
[----:B------:R-:W-:Y:S01]  /*1580*/  ISETP.GT.AND P6, PT, R3, RZ, PT ;  /* 0x000000ff0300720c */ /* 0x000fe20003fc4270 */
[----:B------:R-:W-:Y:S01]  /*1590*/  FMUL.FTZ R35, R35, UR7 ;  /* 0x0000000723237c20 */ /* 0x000fe20008410000 */
[----:B------:R-:W4:Y:S01]  /*15a0*/  MUFU.TANH R28, R28 ;  /* 0x0000001c001c7308 */ /* 0x000f220000002400 */
[C---:B------:R-:W-:Y:S01]  /*15b0*/  ISETP.GT.AND P5, PT, R3.reuse, 0x1, PT ;  /* 0x000000010300780c */ /* 0x040fe20003fa4270 */
[----:B------:R-:W-:Y:S01]  /*15c0*/  FMUL.FTZ R44, R44, UR7 ;  /* 0x000000072c2c7c20 */ /* 0x000fe20008410000 */
[----:B------:R-:W-:Y:S01]  /*15d0*/  ISETP.GT.AND P4, PT, R3, 0x8, PT ;  /* 0x000000080300780c */ /* 0x000fe20003f84270 */
[----:B------:R-:W-:Y:S01]  /*15e0*/  FMUL.FTZ R38, R38, UR7 ;  /* 0x0000000726267c20 */ /* 0x000fe20008410000 */
[----:B---3--:R-:W-:Y:S01]  /*15f0*/  FSEL R24, R24, -INF , P6 ;  /* 0xff80000018187808 */ /* 0x008fe20003000000 */
[----:B------:R-:W-:Y:S01]  /*1600*/  FMUL.FTZ R45, R45, UR7 ;  /* 0x000000072d2d7c20 */ /* 0x000fe20008410000 */
[----:B------:R-:W-:Y:S01]  /*1610*/  ISETP.GT.AND P3, PT, R3, 0x9, PT ;  /* 0x000000090300780c */ /* 0x000fe20003f64270 */
[----:B------:R-:W3:Y:S01]  /*1620*/  MUFU.TANH R29, R29 ;  /* 0x0000001d001d7308 */ /* 0x000ee20000002400 */
[----:B-1----:R-:W-:Y:S01]  /*1630*/  FSEL R25, R25, -INF , P5 ;  /* 0xff80000019197808 */ /* 0x002fe20002800000 */
[----:B------:R-:W-:Y:S01]  /*1640*/  FMUL.FTZ R39, R39, UR7 ;  /* 0x0000000727277c20 */ /* 0x000fe20008410000 */
[C---:B------:R-:W-:Y:S01]  /*1650*/  ISETP.GT.AND P2, PT, R3.reuse, 0x10, PT ;  /* 0x000000100300780c */ /* 0x040fe20003f44270 */
[----:B------:R-:W-:Y:S01]  /*1660*/  FMUL.FTZ R48, R48, UR7 ;  /* 0x0000000730307c20 */ /* 0x000fe20008410000 */
[----:B------:R-:W-:Y:S01]  /*1670*/  FMNMX.FTZ R5, R24, R25, !PT ;  /* 0x0000001918057209 */ /* 0x000fe20007810000 */
[----:B------:R-:W-:Y:S01]  /*1680*/  FMUL.FTZ R42, R42, UR7 ;  /* 0x000000072a2a7c20 */ /* 0x000fe20008410000 */
[----:B------:R-:W-:Y:S01]  /*1690*/  ISETP.GT.AND P1, PT, R3, 0x11, PT ;  /* 0x000000110300780c */ /* 0x000fe20003f24270 */
[----:B------:R-:W1:Y:S01]  /*16a0*/  MUFU.TANH R32, R32 ;  /* 0x0000002000207308 */ /* 0x000e620000002400 */
[----:B----4-:R-:W-:Y:S01]  /*16b0*/  FSEL R28, R28, -INF , P4 ;  /* 0xff8000001c1c7808 */ /* 0x010fe20002000000 */
[----:B------:R-:W-:Y:S01]  /*16c0*/  FMUL.FTZ R49, R49, UR7 ;  /* 0x0000000731317c20 */ /* 0x000fe20008410000 */
[----:B------:R-:W-:Y:S01]  /*16d0*/  FMUL.FTZ R43, R43, UR7 ;  /* 0x000000072b2b7c20 */ /* 0x000fe20008410000 */
[----:B------:R-:W-:Y:S01]  /*16e0*/  FMUL.FTZ R52, R52, UR7 ;  /* 0x0000000734347c20 */ /* 0x000fe20008410000 */
[----:B------:R-:W-:Y:S01]  /*16f0*/  FMNMX.FTZ R4, R28, R5, !PT ;  /* 0x000000051c047209 */ /* 0x000fe20007810000 */
[----:B------:R-:W-:Y:S01]  /*1700*/  FMUL.FTZ R46, R46, UR7 ;  /* 0x000000072e2e7c20 */ /* 0x000fe20008410000 */
[----:B------:R-:W-:Y:S01]  /*1710*/  FMUL.FTZ R53, R53, UR7 ;  /* 0x0000000735357c20 */ /* 0x000fe20008410000 */
[----:B------:R-:W4:Y:S01]  /*1720*/  MUFU.TANH R26, R26 ;  /* 0x0000001a001a7308 */ /* 0x000f220000002400 */
[----:B---3--:R-:W-:Y:S01]  /*1730*/  FSEL R29, R29, -INF , P3 ;  /* 0xff8000001d1d7808 */ /* 0x008fe20001800000 */
[----:B------:R-:W-:Y:S01]  /*1740*/  FMUL.FTZ R47, R47, UR7 ;  /* 0x000000072f2f7c20 */ /* 0x000fe20008410000 */
[----:B------:R-:W-:Y:S01]  /*1750*/  FMUL.FTZ R56, R56, UR7 ;  /* 0x0000000738387c20 */ /* 0x000fe20008410000 */
[----:B------:R-:W-:Y:S01]  /*1760*/  FMUL.FTZ R50, R50, UR7 ;  /* 0x0000000732327c20 */ /* 0x000fe20008410000 */
[----:B------:R-:W-:Y:S01]  /*1770*/  FMNMX.FTZ R5, R29, R4, !PT ;  /* 0x000000041d057209 */ /* 0x000fe20007810000 */
[----:B------:R-:W-:Y:S01]  /*1780*/  FMUL.FTZ R57, R57, UR7 ;  /* 0x0000000739397c20 */ /* 0x000fe20008410000 */
[----:B------:R-:W-:Y:S01]  /*1790*/  FMUL.FTZ R51, R51, UR7 ;  /* 0x0000000733337c20 */ /* 0x000fe20008410000 */
[----:B------:R-:W3:Y:S01]  /*17a0*/  MUFU.TANH R33, R33 ;  /* 0x0000002100217308 */ /* 0x000ee20000002400 */
[----:B-1----:R-:W-:Y:S01]  /*17b0*/  FSEL R32, R32, -INF , P2 ;  /* 0xff80000020207808 */ /* 0x002fe20001000000 */
[----:B------:R-:W-:Y:S01]  /*17c0*/  FMUL.FTZ R60, R60, UR7 ;  /* 0x000000073c3c7c20 */ /* 0x000fe20008410000 */
[----:B------:R-:W-:Y:S01]  /*17d0*/  FMUL.FTZ R54, R54, UR7 ;  /* 0x0000000736367c20 */ /* 0x000fe20008410000 */
[----:B------:R-:W-:Y:S01]  /*17e0*/  FMUL.FTZ R61, R61, UR7 ;  /* 0x000000073d3d7c20 */ /* 0x000fe20008410000 */
[----:B------:R-:W-:Y:S01]  /*17f0*/  FMNMX.FTZ R4, R32, R5, !PT ;  /* 0x0000000520047209 */ /* 0x000fe20007810000 */
[----:B------:R-:W-:Y:S01]  /*1800*/  FMUL.FTZ R55, R55, UR7 ;  /* 0x0000000737377c20 */ /* 0x000fe20008410000 */
[----:B------:R-:W-:Y:S01]  /*1810*/  FMUL.FTZ R64, R64, UR7 ;  /* 0x0000000740407c20 */ /* 0x000fe20008410000 */
[----:B------:R-:W1:Y:S01]  /*1820*/  MUFU.TANH R27, R27 ;  /* 0x0000001b001b7308 */ /* 0x000e620000002400 */
[----:B----4-:R-:W-:Y:S01]  /*1830*/  FSEL R26, R26, -INF , P6 ;  /* 0xff8000001a1a7808 */ /* 0x010fe20003000000 */
[----:B------:R-:W-:Y:S01]  /*1840*/  FMUL.FTZ R58, R58, UR7 ;  /* 0x000000073a3a7c20 */ /* 0x000fe20008410000 */
[----:B------:R-:W-:Y:S01]  /*1850*/  ISETP.GT.AND P6, PT, R3, 0x18, PT ;  /* 0x000000180300780c */ /* 0x000fe20003fc4270 */
[----:B------:R-:W-:Y:S01]  /*1860*/  FMUL.FTZ R65, R65, UR7 ;  /* 0x0000000741417c20 */ /* 0x000fe20008410000 */
[----:B------:R-:W-:Y:S01]  /*1870*/  FMUL.FTZ R59, R59, UR7 ;  /* 0x000000073b3b7c20 */ /* 0x000fe20008410000 */
        /* <DEDUP_REMOVED lines=13> */
[----:B------:R-:W-:Y:S01]  /*1950*/  ISETP.GT.AND P5, PT, R3, 0x19, PT ;  /* 0x000000190300780c */ /* 0x000fe20003fa4270 */
[----:B------:R-:W-:Y:S01]  /*1960*/  ULDC UR10, c[0x0][0x988] ;  /* 0x00026200000a7ab9 */ /* 0x000fe20000000800 */
[----:B------:R-:W-:Y:S01]  /*1970*/  P2R R9, PR, RZ, 0x1 ;  /* 0x00000001ff097803 */ /* 0x000fe20000000000 */
[----:B------:R-:W-:-:S02]  /*1980*/  UIADD3 UR6, UR22, 0x22840, URZ ;  /* 0x0002284016067890 */ /* 0x000fc4000fffe03f */
[----:B------:R-:W1:Y:S01]  /*1990*/  MUFU.TANH R37, R37 ;  /* 0x0000002500257308 */ /* 0x000e620000002400 */
[----:B----4-:R-:W-:Y:S01]  /*19a0*/  FSEL R36, R36, -INF , P6 ;  /* 0xff80000024247808 */ /* 0x010fe20003000000 */
[----:B------:R-:W-:-:S03]  /*19b0*/  UPRMT UR6, UR39, 0x654, UR6 ;  /* 0x0000065427067896 */ /* 0x000fc60008000006 */
[----:B------:R-:W-:-:S03]  /*19c0*/  FMNMX.FTZ R4, R36, R5, !PT ;  /* 0x0000000524047209 */ /* 0x000fc60007810000 */
[----:B------:R-:W4:Y:S01]  /*19d0*/  MUFU.TANH R31, R31 ;  /* 0x0000001f001f7308 */ /* 0x000f220000002400 */
[----:B---3--:R-:W-:Y:S02]  /*19e0*/  FSEL R30, R30, -INF , P4 ;  /* 0xff8000001e1e7808 */ /* 0x008fe40002000000 */
[----:B------:R-:W-:Y:S01]  /*19f0*/  ISETP.GT.AND P4, PT, R3, 0x20, PT ;  /* 0x000000200300780c */ /* 0x000fe20003f84270 */
[----:B------:R-:W-:Y:S04]  /*1a00*/  SYNCS.ARRIVE.TRANS64.RED.A1T0 RZ, [UR6], RZ ;  /* 0x000000ffffff79a7 */ /* 0x000fe80008100406 */
[----:B------:R-:W3:Y:S01]  /*1a10*/  MUFU.TANH R40, R40 ;  /* 0x0000002800287308 */ /* 0x000ee20000002400 */
[----:B-1----:R-:W-:-:S04]  /*1a20*/  FSEL R37, R37, -INF , P5 ;  /* 0xff80000025257808 */ /* 0x002fc80002800000 */
[----:B------:R-:W-:-:S03]  /*1a30*/  FMNMX.FTZ R5, R37, R4, !PT ;  /* 0x0000000425057209 */ /* 0x000fc60007810000 */
[----:B------:R-:W1:Y:S01]  /*1a40*/  MUFU.TANH R34, R34 ;  /* 0x0000002200227308 */ /* 0x000e620000002400 */
[----:B----4-:R-:W-:Y:S02]  /*1a50*/  FSEL R31, R31, -INF , P3 ;  /* 0xff8000001f1f7808 */ /* 0x010fe40001800000 */
[----:B------:R-:W-:-:S05]  /*1a60*/  ISETP.GT.AND P3, PT, R3, 0x21, PT ;  /* 0x000000210300780c */ /* 0x000fca0003f64270 */
[----:B------:R-:W4:Y:S01]  /*1a70*/  MUFU.TANH R41, R41 ;  /* 0x0000002900297308 */ /* 0x000f220000002400 */
[----:B---3--:R-:W-:-:S04]  /*1a80*/  FSEL R40, R40, -INF , P4 ;  /* 0xff80000028287808 */ /* 0x008fc80002000000 */
[----:B------:R-:W-:-:S03]  /*1a90*/  FMNMX.FTZ R4, R40, R5, !PT ;  /* 0x0000000528047209 */ /* 0x000fc60007810000 */
[----:B------:R-:W3:Y:S01]  /*1aa0*/  MUFU.TANH R35, R35 ;  /* 0x0000002300237308 */ /* 0x000ee20000002400 */
[----:B-1----:R-:W-:Y:S02]  /*1ab0*/  FSEL R34, R34, -INF , P2 ;  /* 0xff80000022227808 */ /* 0x002fe40001000000 */
[----:B------:R-:W-:-:S05]  /*1ac0*/  ISETP.GT.AND P2, PT, R3, 0x28, PT ;  /* 0x000000280300780c */ /* 0x000fca0003f44270 */
[----:B------:R-:W1:Y:S01]  /*1ad0*/  MUFU.TANH R44, R44 ;  /* 0x0000002c002c7308 */ /* 0x000e620000002400 */
[----:B----4-:R-:W-:-:S04]  /*1ae0*/  FSEL R41, R41, -INF , P3 ;  /* 0xff80000029297808 */ /* 0x010fc80001800000 */
[----:B------:R-:W-:-:S03]  /*1af0*/  FMNMX.FTZ R5, R41, R4, !PT ;  /* 0x0000000429057209 */ /* 0x000fc60007810000 */
[----:B------:R-:W4:Y:S01]  /*1b00*/  MUFU.TANH R38, R38 ;  /* 0x0000002600267308 */ /* 0x000f220000002400 */
[----:B---3--:R-:W-:Y:S02]  /*1b10*/  FSEL R35, R35, -INF , P1 ;  /* 0xff80000023237808 */ /* 0x008fe40000800000 */
[----:B------:R-:W-:-:S05]  /*1b20*/  ISETP.GT.AND P1, PT, R3, 0x29, PT ;  /* 0x000000290300780c */ /* 0x000fca0003f24270 */
        /* <DEDUP_REMOVED lines=67> */
[----:B----4-:R-:W-:-:S07]  /*1f60*/  FSEL R65, R65, -INF , P3 ;  /* 0xff80000041417808 */ /* 0x010fce0001800000 */
[----:B------:R-:W4:Y:S01]  /*1f70*/  MUFU.TANH R69, R69 ;  /* 0x0000004500457308 */ /* 0x000f220000002400 */
[----:B---3--:R-:W-:Y:S02]  /*1f80*/  FSEL R59, R59, -INF , P1 ;  /* 0xff8000003b3b7808 */ /* 0x008fe40000800000 */
[----:B------:R-:W-:Y:S02]  /*1f90*/  ISETP.GT.AND P1, PT, R3, 0x59, PT ;  /* 0x000000590300780c */ /* 0x000fe40003f24270 */
[----:B------:R-:W-:-:S03]  /*1fa0*/  FMNMX.FTZ R3, R65, R4, !PT ;  /* 0x0000000441037209 */ /* 0x000fc60007810000 */
[----:B------:R-:W3:Y:S01]  /*1fb0*/  MUFU.TANH R62, R62 ;  /* 0x0000003e003e7308 */ /* 0x000ee20000002400 */
[----:B-1----:R-:W-:-:S04]  /*1fc0*/  FSEL R68, R68, -INF , P2 ;  /* 0xff80000044447808 */ /* 0x002fc80001000000 */
[----:B------:R-:W-:-:S03]  /*1fd0*/  FMNMX.FTZ R4, R68, R3, !PT ;  /* 0x0000000344047209 */ /* 0x000fc60007810000 */
[----:B------:R-:W1:Y:S01]  /*1fe0*/  MUFU.TANH R63, R63 ;  /* 0x0000003f003f7308 */ /* 0x000e620000002400 */
[----:B----4-:R-:W-:-:S04]  /*1ff0*/  FSEL R69, R69, -INF , P1 ;  /* 0xff80000045457808 */ /* 0x010fc80000800000 */
[----:B------:R-:W-:-:S03]  /*2000*/  FMNMX.FTZ R4, R69, R4, !PT ;  /* 0x0000000445047209 */ /* 0x000fc60007810000 */
[----:B------:R-:W4:Y:S01]  /*2010*/  MUFU.TANH R66, R66 ;  /* 0x0000004200427308 */ /* 0x000f220000002400 */
[----:B---3--:R-:W-:Y:S01]  /*2020*/  FSEL R62, R62, -INF , P6 ;  /* 0xff8000003e3e7808 */ /* 0x008fe20003000000 */
[----:B------:R-:W3:Y:S06]  /*2030*/  SHFL.BFLY PT, R3, R4, 0x2, 0x1f ;  /* 0x0c401f0004037f89 */ /* 0x000eec00000e0000 */
[----:B------:R-:W5:Y:S01]  /*2040*/  MUFU.TANH R67, R67 ;  /* 0x0000004300437308 */ /* 0x000f620000002400 */
[----:B-1----:R-:W-:-:S07]  /*2050*/  FSEL R63, R63, -INF , P5 ;  /* 0xff8000003f3f7808 */ /* 0x002fce0002800000 */
[----:B------:R-:W1:Y:S01]  /*2060*/  MUFU.TANH R70, R70 ;  /* 0x0000004600467308 */ /* 0x000e620000002400 */
[----:B----4-:R-:W-:-:S07]  /*2070*/  FSEL R66, R66, -INF , P4 ;  /* 0xff80000042427808 */ /* 0x010fce0002000000 */
[----:B------:R-:W4:Y:S01]  /*2080*/  MUFU.TANH R71, R71 ;  /* 0x0000004700477308 */ /* 0x000f220000002400 */
[----:B-----5:R-:W-:Y:S02]  /*2090*/  FSEL R67, R67, -INF , P3 ;  /* 0xff80000043437808 */ /* 0x020fe40001800000 */
[----:B---3--:R-:W-:-:S05]  /*20a0*/  FMNMX.FTZ R5, R4, R3, !PT ;  /* 0x0000000304057209 */ /* 0x008fca0007810000 */
[----:B------:R-:W3:Y:S01]  /*20b0*/  SHFL.BFLY PT, R6, R5, 0x1, 0x1f ;  /* 0x0c201f0005067f89 */ /* 0x000ee200000e0000 */
[----:B-1----:R-:W-:Y:S02]  /*20c0*/  FSEL R70, R70, -INF , P2 ;  /* 0xff80000046467808 */ /* 0x002fe40001000000 */
[----:B----4-:R-:W-:Y:S02]  /*20d0*/  FSEL R71, R71, -INF , P1 ;  /* 0xff80000047477808 */ /* 0x010fe40000800000 */
[----:B---3--:R-:W-:Y:S02]  /*20e0*/  FMNMX.FTZ R3, R5, R6, !PT ;  /* 0x0000000605037209 */ /* 0x008fe40007810000 */
[----:B------:R-:W-:Y:S02]  /*20f0*/  FMNMX.FTZ R5, R26, R27, !PT ;  /* 0x0000001b1a057209 */ /* 0x000fe40007810000 */
[C---:B------:R-:W-:Y:S01]  /*2100*/  FSETP.NEU.FTZ.AND P0, PT, R3.reuse, -INF , PT ;  /* 0xff8000000300780b */ /* 0x040fe20003f1d000 */
[----:B------:R-:W-:Y:S01]  /*2110*/  FMUL.FTZ R6, R3, UR10 ;  /* 0x0000000a03067c20 */ /* 0x000fe20008410000 */
[----:B------:R-:W-:-:S04]  /*2120*/  FMNMX.FTZ R4, R30, R5, !PT ;  /* 0x000000051e047209 */ /* 0x000fc80007810000 */
[----:B------:R-:W-:Y:S02]  /*2130*/  FMNMX.FTZ R5, R31, R4, !PT ;  /* 0x000000041f057209 */ /* 0x000fe40007810000 */
[----:B------:R-:W-:Y:S02]  /*2140*/  FSEL R6, R6, RZ, P0 ;  /* 0x000000ff06067208 */ /* 0x000fe40000000000 */
[----:B------:R-:W-:Y:S02]  /*2150*/  FMNMX.FTZ R4, R34, R5, !PT ;  /* 0x0000000522047209 */ /* 0x000fe40007810000 */
[----:B------:R-:W-:Y:S01]  /*2160*/  ISETP.NE.AND P0, PT, R9, RZ, PT ;  /* 0x000000ff0900720c */ /* 0x000fe20003f05270 */
[--C-:B------:R-:W-:Y:S01]  /*2170*/  FFMA.FTZ R24, R24, UR10, -R6.reuse ;  /* 0x0000000a18187c23 */ /* 0x100fe20008010806 */
[----:B------:R-:W-:Y:S01]  /*2180*/  FMNMX.FTZ R5, R35, R4, !PT ;  /* 0x0000000423057209 */ /* 0x000fe20007810000 */
[--C-:B------:R-:W-:Y:S01]  /*2190*/  FFMA.FTZ R25, R25, UR10, -R6.reuse ;  /* 0x0000000a19197c23 */ /* 0x100fe20008010806 */
[--C-:B------:R-:W-:Y:S01]  /*21a0*/  FFMA.FTZ R28, R28, UR10, -R6.reuse ;  /* 0x0000000a1c1c7c23 */ /* 0x100fe20008010806 */
[--C-:B------:R-:W-:Y:S01]  /*21b0*/  FFMA.FTZ R29, R29, UR10, -R6.reuse ;  /* 0x0000000a1d1d7c23 */ /* 0x100fe20008010806 */
[----:B------:R-:W-:Y:S01]  /*21c0*/  FMNMX.FTZ R4, R38, R5, !PT ;  /* 0x0000000526047209 */ /* 0x000fe20007810000 */
[----:B------:R-:W-:Y:S01]  /*21d0*/  MUFU.EX2 R24, R24 ;  /* 0x0000001800187308 */ /* 0x000fe20000000800 */
[--C-:B------:R-:W-:Y:S01]  /*21e0*/  FFMA.FTZ R32, R32, UR10, -R6.reuse ;  /* 0x0000000a20207c23 */ /* 0x100fe20008010806 */
[--C-:B------:R-:W-:Y:S01]  /*21f0*/  FFMA.FTZ R33, R33, UR10, -R6.reuse ;  /* 0x0000000a21217c23 */ /* 0x100fe20008010806 */
[----:B------:R-:W-:Y:S01]  /*2200*/  FMNMX.FTZ R5, R39, R4, !PT ;  /* 0x0000000427057209 */ /* 0x000fe20007810000 */
[--C-:B------:R-:W-:Y:S01]  /*2210*/  FFMA.FTZ R36, R36, UR10, -R6.reuse ;  /* 0x0000000a24247c23 */ /* 0x100fe20008010806 */
[--C-:B------:R-:W-:Y:S01]  /*2220*/  FFMA.FTZ R37, R37, UR10, -R6.reuse ;  /* 0x0000000a25257c23 */ /* 0x100fe20008010806 */
[--C-:B------:R-:W-:Y:S01]  /*2230*/  FFMA.FTZ R40, R40, UR10, -R6.reuse ;  /* 0x0000000a28287c23 */ /* 0x100fe20008010806 */
[----:B------:R-:W-:Y:S01]  /*2240*/  FMNMX.FTZ R4, R42, R5, !PT ;  /* 0x000000052a047209 */ /* 0x000fe20007810000 */
[----:B------:R-:W1:Y:S01]  /*2250*/  MUFU.EX2 R25, R25 ;  /* 0x0000001900197308 */ /* 0x000e620000000800 */
[--C-:B------:R-:W-:Y:S01]  /*2260*/  FFMA.FTZ R41, R41, UR10, -R6.reuse ;  /* 0x0000000a29297c23 */ /* 0x100fe20008010806 */
        /* <DEDUP_REMOVED lines=14> */
[----:B------:R-:W3:Y:S01]  /*2350*/  MUFU.EX2 R29, R29 ;  /* 0x0000001d001d7308 */ /* 0x000ee20000000800 */
[--C-:B------:R-:W-:Y:S01]  /*2360*/  FFMA.FTZ R61, R61, UR10, -R6.reuse ;  /* 0x0000000a3d3d7c23 */ /* 0x100fe20008010806 */
[--C-:B------:R-:W-:Y:S01]  /*2370*/  FFMA.FTZ R64, R64, UR10, -R6.reuse ;  /* 0x0000000a40407c23 */ /* 0x100fe20008010806 */
[----:B------:R-:W-:Y:S01]  /*2380*/  FMNMX.FTZ R5, R51, R4, !PT ;  /* 0x0000000433057209 */ /* 0x000fe20007810000 */
[--C-:B------:R-:W-:Y:S01]  /*2390*/  FFMA.FTZ R65, R65, UR10, -R6.reuse ;  /* 0x0000000a41417c23 */ /* 0x100fe20008010806 */
[--C-:B------:R-:W-:Y:S01]  /*23a0*/  FFMA.FTZ R68, R68, UR10, -R6.reuse ;  /* 0x0000000a44447c23 */ /* 0x100fe20008010806 */
[----:B------:R-:W-:Y:S01]  /*23b0*/  FFMA.FTZ R6, R69, UR10, -R6 ;  /* 0x0000000a45067c23 */ /* 0x000fe20008010806 */
[----:B------:R-:W-:Y:S01]  /*23c0*/  FMNMX.FTZ R4, R54, R5, !PT ;  /* 0x0000000536047209 */ /* 0x000fe20007810000 */
[----:B------:R-:W-:Y:S01]  /*23d0*/  MUFU.EX2 R32, R32 ;  /* 0x0000002000207308 */ /* 0x000fe20000000800 */
[----:B-1----:R-:W-:Y:S01]  /*23e0*/  FADD.FTZ R11, R24, R25 ;  /* 0x00000019180b7221 */ /* 0x002fe20000010000 */
[----:B------:R-:W-:-:S02]  /*23f0*/  F2FP.F16.F32.PACK_AB R152, R25, R24 ;  /* 0x000000181998723e */ /* 0x000fc400000000ff */
[----:B------:R-:W-:-:S04]  /*2400*/  FMNMX.FTZ R5, R55, R4, !PT ;  /* 0x0000000437057209 */ /* 0x000fc80007810000 */
[----:B------:R-:W-:Y:S01]  /*2410*/  FMNMX.FTZ R4, R58, R5, !PT ;  /* 0x000000053a047209 */ /* 0x000fe20007810000 */
[----:B------:R-:W1:Y:S01]  /*2420*/  MUFU.EX2 R33, R33 ;  /* 0x0000002100217308 */ /* 0x000e620000000800 */
[----:B---3--:R-:W-:Y:S02]  /*2430*/  F2FP.F16.F32.PACK_AB R154, R29, R28 ;  /* 0x0000001c1d9a723e */ /* 0x008fe400000000ff */
[----:B------:R-:W-:-:S04]  /*2440*/  FMNMX.FTZ R5, R59, R4, !PT ;  /* 0x000000043b057209 */ /* 0x000fc80007810000 */
[----:B------:R-:W-:Y:S01]  /*2450*/  FMNMX.FTZ R4, R62, R5, !PT ;  /* 0x000000053e047209 */ /* 0x000fe20007810000 */
[----:B------:R-:W-:Y:S03]  /*2460*/  MUFU.EX2 R36, R36 ;  /* 0x0000002400247308 */ /* 0x000fe60000000800 */
[----:B------:R-:W-:-:S04]  /*2470*/  FMNMX.FTZ R5, R63, R4, !PT ;  /* 0x000000043f057209 */ /* 0x000fc80007810000 */
[----:B------:R-:W-:Y:S01]  /*2480*/  FMNMX.FTZ R4, R66, R5, !PT ;  /* 0x0000000542047209 */ /* 0x000fe20007810000 */
[----:B------:R-:W3:Y:S01]  /*2490*/  MUFU.EX2 R37, R37 ;  /* 0x0000002500257308 */ /* 0x000ee20000000800 */
[----:B-1----:R-:W-:Y:S02]  /*24a0*/  F2FP.F16.F32.PACK_AB R156, R33, R32 ;  /* 0x00000020219c723e */ /* 0x002fe400000000ff */
[----:B------:R-:W-:-:S04]  /*24b0*/  FMNMX.FTZ R5, R67, R4, !PT ;  /* 0x0000000443057209 */ /* 0x000fc80007810000 */
[----:B------:R-:W-:Y:S01]  /*24c0*/  FMNMX.FTZ R4, R70, R5, !PT ;  /* 0x0000000546047209 */ /* 0x000fe20007810000 */
[----:B------:R-:W-:Y:S03]  /*24d0*/  MUFU.EX2 R40, R40 ;  /* 0x0000002800287308 */ /* 0x000fe60000000800 */
[----:B------:R-:W-:-:S05]  /*24e0*/  FMNMX.FTZ R4, R71, R4, !PT ;  /* 0x0000000447047209 */ /* 0x000fca0007810000 */
[----:B------:R-:W1:Y:S01]  /*24f0*/  SHFL.BFLY PT, R5, R4, 0x2, 0x1f ;  /* 0x0c401f0004057f89 */ /* 0x000e6200000e0000 */
[----:B------:R-:W4:Y:S01]  /*2500*/  MUFU.EX2 R41, R41 ;  /* 0x0000002900297308 */ /* 0x000f220000000800 */
[----:B---3--:R-:W-:-:S07]  /*2510*/  F2FP.F16.F32.PACK_AB R158, R37, R36 ;  /* 0x00000024259e723e */ /* 0x008fce00000000ff */
[----:B------:R-:W-:Y:S08]  /*2520*/  MUFU.EX2 R44, R44 ;  /* 0x0000002c002c7308 */ /* 0x000ff00000000800 */
[----:B------:R-:W3:Y:S01]  /*2530*/  MUFU.EX2 R45, R45 ;  /* 0x0000002d002d7308 */ /* 0x000ee20000000800 */
[----:B----4-:R-:W-:Y:S02]  /*2540*/  F2FP.F16.F32.PACK_AB R160, R41, R40 ;  /* 0x0000002829a0723e */ /* 0x010fe400000000ff */
[----:B-1----:R-:W-:-:S05]  /*2550*/  FMNMX.FTZ R5, R4, R5, !PT ;  /* 0x0000000504057209 */ /* 0x002fca0007810000 */
[----:B------:R-:W-:Y:S01]  /*2560*/  MUFU.EX2 R48, R48 ;  /* 0x0000003000307308 */ /* 0x000fe20000000800 */
[----:B------:R-:W1:Y:S07]  /*2570*/  SHFL.BFLY PT, R4, R5, 0x1, 0x1f ;  /* 0x0c201f0005047f89 */ /* 0x000e6e00000e0000 */
[----:B------:R-:W4:Y:S01]  /*2580*/  MUFU.EX2 R49, R49 ;  /* 0x0000003100317308 */ /* 0x000f220000000800 */
[----:B---3--:R-:W-:-:S07]  /*2590*/  F2FP.F16.F32.PACK_AB R162, R45, R44 ;  /* 0x0000002c2da2723e */ /* 0x008fce00000000ff */
[----:B------:R-:W-:Y:S08]  /*25a0*/  MUFU.EX2 R52, R52 ;  /* 0x0000003400347308 */ /* 0x000ff00000000800 */
[----:B------:R-:W3:Y:S01]  /*25b0*/  MUFU.EX2 R53, R53 ;  /* 0x0000003500357308 */ /* 0x000ee20000000800 */
[----:B----4-:R-:W-:Y:S02]  /*25c0*/  F2FP.F16.F32.PACK_AB R164, R49, R48 ;  /* 0x0000003031a4723e */ /* 0x010fe400000000ff */
[----:B-1----:R-:W-:-:S04]  /*25d0*/  FMNMX.FTZ R4, R5, R4, !PT ;  /* 0x0000000405047209 */ /* 0x002fc80007810000 */
[C---:B------:R-:W-:Y:S01]  /*25e0*/  FSETP.NEU.FTZ.AND P1, PT, R4.reuse, -INF , PT ;  /* 0xff8000000400780b */ /* 0x040fe20003f3d000 */
[----:B------:R-:W-:Y:S01]  /*25f0*/  FMUL.FTZ R5, R4, UR10 ;  /* 0x0000000a04057c20 */ /* 0x000fe20008410000 */
[----:B------:R-:W-:Y:S04]  /*2600*/  MUFU.EX2 R56, R56 ;  /* 0x0000003800387308 */ /* 0x000fe80000000800 */
[----:B------:R-:W-:Y:S02]  /*2610*/  FSEL R9, R5, RZ, P1 ;  /* 0x000000ff05097208 */ /* 0x000fe40000800000 */
[----:B---3--:R-:W-:Y:S02]  /*2620*/  F2FP.F16.F32.PACK_AB R166, R53, R52 ;  /* 0x0000003435a6723e */ /* 0x008fe400000000ff */
[----:B------:R1:W-:Y:S01]  /*2630*/  MUFU.EX2 R5, R6 ;  /* 0x0000000600057308 */ /* 0x0003e20000000800 */
[--C-:B------:R-:W-:Y:S01]  /*2640*/  FFMA.FTZ R26, R26, UR10, -R9.reuse ;  /* 0x0000000a1a1a7c23 */ /* 0x100fe20008010809 */
[--C-:B------:R-:W-:Y:S01]  /*2650*/  FFMA.FTZ R27, R27, UR10, -R9.reuse ;  /* 0x0000000a1b1b7c23 */ /* 0x100fe20008010809 */
[--C-:B------:R-:W-:Y:S01]  /*2660*/  FFMA.FTZ R30, R30, UR10, -R9.reuse ;  /* 0x0000000a1e1e7c23 */ /* 0x100fe20008010809 */
[--C-:B------:R-:W-:Y:S01]  /*2670*/  FFMA.FTZ R31, R31, UR10, -R9.reuse ;  /* 0x0000000a1f1f7c23 */ /* 0x100fe20008010809 */
[--C-:B------:R-:W-:Y:S01]  /*2680*/  FFMA.FTZ R34, R34, UR10, -R9.reuse ;  /* 0x0000000a22227c23 */ /* 0x100fe20008010809 */
[--C-:B------:R-:W-:Y:S01]  /*2690*/  FFMA.FTZ R35, R35, UR10, -R9.reuse ;  /* 0x0000000a23237c23 */ /* 0x100fe20008010809 */
[----:B------:R-:W-:Y:S01]  /*26a0*/  FFMA.FTZ R38, R38, UR10, -R9 ;  /* 0x0000000a26267c23 */ /* 0x000fe20008010809 */
[----:B------:R-:W-:Y:S01]  /*26b0*/  MUFU.EX2 R26, R26 ;  /* 0x0000001a001a7308 */ /* 0x000fe20000000800 */
[----:B-1----:R-:W-:Y:S01]  /*26c0*/  FADD.FTZ R6, R28, R11 ;  /* 0x0000000b1c067221 */ /* 0x002fe20000010000 */
[--C-:B------:R-:W-:Y:S01]  /*26d0*/  FFMA.FTZ R39, R39, UR10, -R9.reuse ;  /* 0x0000000a27277c23 */ /* 0x100fe20008010809 */
[--C-:B------:R-:W-:Y:S01]  /*26e0*/  FFMA.FTZ R42, R42, UR10, -R9.reuse ;  /* 0x0000000a2a2a7c23 */ /* 0x100fe20008010809 */
[--C-:B------:R-:W-:Y:S01]  /*26f0*/  FFMA.FTZ R43, R43, UR10, -R9.reuse ;  /* 0x0000000a2b2b7c23 */ /* 0x100fe20008010809 */
[----:B------:R-:W-:Y:S01]  /*2700*/  FADD.FTZ R11, R29, R6 ;  /* 0x000000061d0b7221 */ /* 0x000fe20000010000 */
[--C-:B------:R-:W-:Y:S01]  /*2710*/  FFMA.FTZ R46, R46, UR10, -R9.reuse ;  /* 0x0000000a2e2e7c23 */ /* 0x100fe20008010809 */
[----:B------:R-:W-:Y:S01]  /*2720*/  FFMA.FTZ R47, R47, UR10, -R9 ;  /* 0x0000000a2f2f7c23 */ /* 0x000fe20008010809 */
[----:B------:R-:W1:Y:S01]  /*2730*/  MUFU.EX2 R27, R27 ;  /* 0x0000001b001b7308 */ /* 0x000e620000000800 */
[----:B------:R-:W-:Y:S01]  /*2740*/  FADD.FTZ R6, R32, R11 ;  /* 0x0000000b20067221 */ /* 0x000fe20000010000 */
[--C-:B------:R-:W-:Y:S01]  /*2750*/  FFMA.FTZ R50, R50, UR10, -R9.reuse ;  /* 0x0000000a32327c23 */ /* 0x100fe20008010809 */
[--C-:B------:R-:W-:Y:S01]  /*2760*/  FFMA.FTZ R51, R51, UR10, -R9.reuse ;  /* 0x0000000a33337c23 */ /* 0x100fe20008010809 */
[--C-:B------:R-:W-:Y:S01]  /*2770*/  FFMA.FTZ R54, R54, UR10, -R9.reuse ;  /* 0x0000000a36367c23 */ /* 0x100fe20008010809 */
[----:B------:R-:W-:Y:S01]  /*2780*/  FADD.FTZ R13, R33, R6 ;  /* 0x00000006210d7221 */ /* 0x000fe20000010000 */
[--C-:B------:R-:W-:Y:S01]  /*2790*/  FFMA.FTZ R55, R55, UR10, -R9.reuse ;  /* 0x0000000a37377c23 */ /* 0x100fe20008010809 */
[----:B------:R-:W-:Y:S01]  /*27a0*/  FFMA.FTZ R58, R58, UR10, -R9 ;  /* 0x0000000a3a3a7c23 */ /* 0x000fe20008010809 */
[----:B------:R-:W3:Y:S01]  /*27b0*/  MUFU.EX2 R30, R30 ;  /* 0x0000001e001e7308 */ /* 0x000ee20000000800 */
[----:B------:R-:W-:Y:S01]  /*27c0*/  FADD.FTZ R10, R36, R13 ;  /* 0x0000000d240a7221 */ /* 0x000fe20000010000 */
[--C-:B------:R-:W-:Y:S01]  /*27d0*/  FFMA.FTZ R59, R59, UR10, -R9.reuse ;  /* 0x0000000a3b3b7c23 */ /* 0x100fe20008010809 */
[--C-:B------:R-:W-:Y:S01]  /*27e0*/  FFMA.FTZ R62, R62, UR10, -R9.reuse ;  /* 0x0000000a3e3e7c23 */ /* 0x100fe20008010809 */
[--C-:B------:R-:W-:Y:S01]  /*27f0*/  FFMA.FTZ R63, R63, UR10, -R9.reuse ;  /* 0x0000000a3f3f7c23 */ /* 0x100fe20008010809 */
[----:B------:R-:W-:Y:S01]  /*2800*/  FADD.FTZ R13, R37, R10 ;  /* 0x0000000a250d7221 */ /* 0x000fe20000010000 */
[--C-:B------:R-:W-:Y:S01]  /*2810*/  FFMA.FTZ R66, R66, UR10, -R9.reuse ;  /* 0x0000000a42427c23 */ /* 0x100fe20008010809 */
[----:B------:R-:W-:Y:S01]  /*2820*/  FFMA.FTZ R67, R67, UR10, -R9 ;  /* 0x0000000a43437c23 */ /* 0x000fe20008010809 */
[----:B------:R-:W4:Y:S01]  /*2830*/  MUFU.EX2 R31, R31 ;  /* 0x0000001f001f7308 */ /* 0x000f220000000800 */
[----:B-1----:R-:W-:Y:S01]  /*2840*/  FADD.FTZ R11, R26, R27 ;  /* 0x0000001b1a0b7221 */ /* 0x002fe20000010000 */
[----:B------:R-:W-:Y:S01]  /*2850*/  FADD.FTZ R10, R40, R13 ;  /* 0x0000000d280a7221 */ /* 0x000fe20000010000 */
[--C-:B------:R-:W-:Y:S01]  /*2860*/  FFMA.FTZ R70, R70, UR10, -R9.reuse ;  /* 0x0000000a46467c23 */ /* 0x100fe20008010809 */
[----:B------:R-:W-:Y:S01]  /*2870*/  FFMA.FTZ R9, R71, UR10, -R9 ;  /* 0x0000000a47097c23 */ /* 0x000fe20008010809 */
[----:B------:R-:W-:Y:S01]  /*2880*/  F2FP.F16.F32.PACK_AB R153, R27, R26 ;  /* 0x0000001a1b99723e */ /* 0x000fe200000000ff */
[----:B------:R-:W-:-:S02]  /*2890*/  FADD.FTZ R13, R41, R10 ;  /* 0x0000000a290d7221 */ /* 0x000fc40000010000 */
[----:B------:R-:W1:Y:S01]  /*28a0*/  MUFU.EX2 R34, R34 ;  /* 0x0000002200227308 */ /* 0x000e620000000800 */
[----:B---3--:R-:W-:Y:S01]  /*28b0*/  FADD.FTZ R6, R30, R11 ;  /* 0x0000000b1e067221 */ /* 0x008fe20000010000 */
[----:B------:R-:W-:-:S04]  /*28c0*/  FADD.FTZ R10, R44, R13 ;  /* 0x0000000d2c0a7221 */ /* 0x000fc80000010000 */
[----:B------:R-:W-:Y:S02]  /*28d0*/  FADD.FTZ R13, R45, R10 ;  /* 0x0000000a2d0d7221 */ /* 0x000fe40000010000 */
[----:B------:R-:W3:Y:S01]  /*28e0*/  MUFU.EX2 R35, R35 ;  /* 0x0000002300237308 */ /* 0x000ee20000000800 */
[C---:B----4-:R-:W-:Y:S01]  /*28f0*/  FADD.FTZ R11, R31.reuse, R6 ;  /* 0x000000061f0b7221 */ /* 0x050fe20000010000 */
[----:B------:R-:W-:Y:S01]  /*2900*/  FADD.FTZ R10, R48, R13 ;  /* 0x0000000d300a7221 */ /* 0x000fe20000010000 */
[----:B------:R-:W-:-:S03]  /*2910*/  F2FP.F16.F32.PACK_AB R155, R31, R30 ;  /* 0x0000001e1f9b723e */ /* 0x000fc600000000ff */
[----:B------:R-:W-:Y:S02]  /*2920*/  FADD.FTZ R13, R49, R10 ;  /* 0x0000000a310d7221 */ /* 0x000fe40000010000 */
[----:B------:R-:W4:Y:S01]  /*2930*/  MUFU.EX2 R38, R38 ;  /* 0x0000002600267308 */ /* 0x000f220000000800 */
[----:B-1----:R-:W-:Y:S01]  /*2940*/  FADD.FTZ R6, R34, R11 ;  /* 0x0000000b22067221 */ /* 0x002fe20000010000 */
[----:B------:R-:W-:-:S04]  /*2950*/  FADD.FTZ R10, R52, R13 ;  /* 0x0000000d340a7221 */ /* 0x000fc80000010000 */
[----:B------:R-:W-:Y:S02]  /*2960*/  FADD.FTZ R13, R53, R10 ;  /* 0x0000000a350d7221 */ /* 0x000fe40000010000 */
[----:B------:R-:W1:Y:S01]  /*2970*/  MUFU.EX2 R39, R39 ;  /* 0x0000002700277308 */ /* 0x000e620000000800 */
[C---:B---3--:R-:W-:Y:S01]  /*2980*/  FADD.FTZ R11, R35.reuse, R6 ;  /* 0x00000006230b7221 */ /* 0x048fe20000010000 */
[----:B------:R-:W-:Y:S01]  /*2990*/  FADD.FTZ R10, R56, R13 ;  /* 0x0000000d380a7221 */ /* 0x000fe20000010000 */
[----:B------:R-:W-:-:S05]  /*29a0*/  F2FP.F16.F32.PACK_AB R157, R35, R34 ;  /* 0x00000022239d723e */ /* 0x000fca00000000ff */
[----:B------:R-:W3:Y:S01]  /*29b0*/  MUFU.EX2 R42, R42 ;  /* 0x0000002a002a7308 */ /* 0x000ee20000000800 */
[----:B----4-:R-:W-:-:S07]  /*29c0*/  FADD.FTZ R6, R38, R11 ;  /* 0x0000000b26067221 */ /* 0x010fce0000010000 */
[----:B------:R-:W4:Y:S01]  /*29d0*/  MUFU.EX2 R43, R43 ;  /* 0x0000002b002b7308 */ /* 0x000f220000000800 */
[C---:B-1----:R-:W-:Y:S01]  /*29e0*/  FADD.FTZ R11, R39.reuse, R6 ;  /* 0x00000006270b7221 */ /* 0x042fe20000010000 */
[----:B------:R-:W-:-:S06]  /*29f0*/  F2FP.F16.F32.PACK_AB R159, R39, R38 ;  /* 0x00000026279f723e */ /* 0x000fcc00000000ff */
[----:B------:R-:W1:Y:S01]  /*2a00*/  MUFU.EX2 R46, R46 ;  /* 0x0000002e002e7308 */ /* 0x000e620000000800 */
[----:B---3--:R-:W-:-:S07]  /*2a10*/  FADD.FTZ R6, R42, R11 ;  /* 0x0000000b2a067221 */ /* 0x008fce0000010000 */
[----:B------:R-:W3:Y:S01]  /*2a20*/  MUFU.EX2 R47, R47 ;  /* 0x0000002f002f7308 */ /* 0x000ee20000000800 */
[C---:B----4-:R-:W-:Y:S01]  /*2a30*/  FADD.FTZ R11, R43.reuse, R6 ;  /* 0x000000062b0b7221 */ /* 0x050fe20000010000 */
[----:B------:R-:W-:-:S06]  /*2a40*/  F2FP.F16.F32.PACK_AB R161, R43, R42 ;  /* 0x0000002a2ba1723e */ /* 0x000fcc00000000ff */
[----:B------:R-:W4:Y:S01]  /*2a50*/  MUFU.EX2 R50, R50 ;  /* 0x0000003200327308 */ /* 0x000f220000000800 */
[----:B-1----:R-:W-:-:S07]  /*2a60*/  FADD.FTZ R6, R46, R11 ;  /* 0x0000000b2e067221 */ /* 0x002fce0000010000 */
[----:B------:R-:W1:Y:S01]  /*2a70*/  MUFU.EX2 R51, R51 ;  /* 0x0000003300337308 */ /* 0x000e620000000800 */
[C---:B---3--:R-:W-:Y:S01]  /*2a80*/  FADD.FTZ R11, R47.reuse, R6 ;  /* 0x000000062f0b7221 */ /* 0x048fe20000010000 */
[----:B------:R-:W-:-:S06]  /*2a90*/  F2FP.F16.F32.PACK_AB R163, R47, R46 ;  /* 0x0000002e2fa3723e */ /* 0x000fcc00000000ff */
[----:B------:R-:W3:Y:S01]  /*2aa0*/  MUFU.EX2 R57, R57 ;  /* 0x0000003900397308 */ /* 0x000ee20000000800 */
[----:B----4-:R-:W-:-:S07]  /*2ab0*/  FADD.FTZ R6, R50, R11 ;  /* 0x0000000b32067221 */ /* 0x010fce0000010000 */
[----:B------:R-:W4:Y:S01]  /*2ac0*/  MUFU.EX2 R54, R54 ;  /* 0x0000003600367308 */ /* 0x000f220000000800 */
[C---:B-1----:R-:W-:Y:S01]  /*2ad0*/  FADD.FTZ R11, R51.reuse, R6 ;  /* 0x00000006330b7221 */ /* 0x042fe20000010000 */
[----:B------:R-:W-:-:S06]  /*2ae0*/  F2FP.F16.F32.PACK_AB R165, R51, R50 ;  /* 0x0000003233a5723e */ /* 0x000fcc00000000ff */
[----:B------:R-:W1:Y:S01]  /*2af0*/  MUFU.EX2 R60, R60 ;  /* 0x0000003c003c7308 */ /* 0x000e620000000800 */
[C---:B---3--:R-:W-:Y:S01]  /*2b00*/  FADD.FTZ R13, R57.reuse, R10 ;  /* 0x0000000a390d7221 */ /* 0x048fe20000010000 */
[----:B------:R-:W-:-:S06]  /*2b10*/  F2FP.F16.F32.PACK_AB R168, R57, R56 ;  /* 0x0000003839a8723e */ /* 0x000fcc00000000ff */
[----:B------:R-:W3:Y:S01]  /*2b20*/  MUFU.EX2 R55, R55 ;  /* 0x0000003700377308 */ /* 0x000ee20000000800 */
[----:B----4-:R-:W-:-:S07]  /*2b30*/  FADD.FTZ R6, R54, R11 ;  /* 0x0000000b36067221 */ /* 0x010fce0000010000 */
[----:B------:R-:W4:Y:S01]  /*2b40*/  MUFU.EX2 R61, R61 ;  /* 0x0000003d003d7308 */ /* 0x000f220000000800 */
[----:B-1----:R-:W-:-:S07]  /*2b50*/  FADD.FTZ R10, R60, R13 ;  /* 0x0000000d3c0a7221 */ /* 0x002fce0000010000 */
[----:B------:R-:W1:Y:S01]  /*2b60*/  MUFU.EX2 R58, R58 ;  /* 0x0000003a003a7308 */ /* 0x000e620000000800 */
[C---:B---3--:R-:W-:Y:S01]  /*2b70*/  FADD.FTZ R11, R55.reuse, R6 ;  /* 0x00000006370b7221 */ /* 0x048fe20000010000 */
[----:B------:R-:W-:-:S06]  /*2b80*/  F2FP.F16.F32.PACK_AB R167, R55, R54 ;  /* 0x0000003637a7723e */ /* 0x000fcc00000000ff */
[----:B------:R-:W3:Y:S01]  /*2b90*/  MUFU.EX2 R64, R64 ;  /* 0x0000004000407308 */ /* 0x000ee20000000800 */
[C---:B----4-:R-:W-:Y:S01]  /*2ba0*/  FADD.FTZ R13, R61.reuse, R10 ;  /* 0x0000000a3d0d7221 */ /* 0x050fe20000010000 */
[----:B------:R-:W-:-:S06]  /*2bb0*/  F2FP.F16.F32.PACK_AB R170, R61, R60 ;  /* 0x0000003c3daa723e */ /* 0x000fcc00000000ff */
[----:B------:R-:W4:Y:S01]  /*2bc0*/  MUFU.EX2 R59, R59 ;  /* 0x0000003b003b7308 */ /* 0x000f220000000800 */
[----:B-1----:R-:W-:-:S07]  /*2bd0*/  FADD.FTZ R6, R58, R11 ;  /* 0x0000000b3a067221 */ /* 0x002fce0000010000 */
[----:B------:R-:W1:Y:S01]  /*2be0*/  MUFU.EX2 R65, R65 ;  /* 0x0000004100417308 */ /* 0x000e620000000800 */
[----:B---3--:R-:W-:-:S07]  /*2bf0*/  FADD.FTZ R10, R64, R13 ;  /* 0x0000000d400a7221 */ /* 0x008fce0000010000 */
[----:B------:R-:W3:Y:S01]  /*2c00*/  MUFU.EX2 R62, R62 ;  /* 0x0000003e003e7308 */ /* 0x000ee20000000800 */
[C---:B----4-:R-:W-:Y:S01]  /*2c10*/  FADD.FTZ R11, R59.reuse, R6 ;  /* 0x000000063b0b7221 */ /* 0x050fe20000010000 */
[----:B------:R-:W-:-:S06]  /*2c20*/  F2FP.F16.F32.PACK_AB R169, R59, R58 ;  /* 0x0000003a3ba9723e */ /* 0x000fcc00000000ff */
[----:B------:R-:W4:Y:S01]  /*2c30*/  MUFU.EX2 R68, R68 ;  /* 0x0000004400447308 */ /* 0x000f220000000800 */
[C---:B-1----:R-:W-:Y:S01]  /*2c40*/  FADD.FTZ R13, R65.reuse, R10 ;  /* 0x0000000a410d7221 */ /* 0x042fe20000010000 */
[----:B------:R-:W-:-:S06]  /*2c50*/  F2FP.F16.F32.PACK_AB R172, R65, R64 ;  /* 0x0000004041ac723e */ /* 0x000fcc00000000ff */
[----:B------:R-:W1:Y:S01]  /*2c60*/  MUFU.EX2 R63, R63 ;  /* 0x0000003f003f7308 */ /* 0x000e620000000800 */
[----:B---3--:R-:W-:-:S07]  /*2c70*/  FADD.FTZ R6, R62, R11 ;  /* 0x0000000b3e067221 */ /* 0x008fce0000010000 */
[----:B------:R-:W3:Y:S01]  /*2c80*/  MUFU.EX2 R66, R66 ;  /* 0x0000004200427308 */ /* 0x000ee20000000800 */
[----:B----4-:R-:W-:Y:S01]  /*2c90*/  FADD.FTZ R10, R68, R13 ;  /* 0x0000000d440a7221 */ /* 0x010fe20000010000 */
[----:B------:R-:W-:-:S06]  /*2ca0*/  F2FP.F16.F32.PACK_AB R174, R5, R68 ;  /* 0x0000004405ae723e */ /* 0x000fcc00000000ff */
[----:B------:R-:W4:Y:S01]  /*2cb0*/  MUFU.EX2 R67, R67 ;  /* 0x0000004300437308 */ /* 0x000f220000000800 */
[----:B-1----:R-:W-:Y:S01]  /*2cc0*/  FADD.FTZ R11, R63, R6 ;  /* 0x000000063f0b7221 */ /* 0x002fe20000010000 */
[----:B------:R-:W-:Y:S01]  /*2cd0*/  FADD.FTZ R6, R5, R10 ;  /* 0x0000000a05067221 */ /* 0x000fe20000010000 */
[----:B------:R-:W-:-:S05]  /*2ce0*/  F2FP.F16.F32.PACK_AB R171, R63, R62 ;  /* 0x0000003e3fab723e */ /* 0x000fca00000000ff */
[----:B------:R-:W1:Y:S01]  /*2cf0*/  MUFU.EX2 R70, R70 ;  /* 0x0000004600467308 */ /* 0x000e620000000800 */
[----:B---3--:R-:W-:-:S07]  /*2d00*/  FADD.FTZ R10, R66, R11 ;  /* 0x0000000b420a7221 */ /* 0x008fce0000010000 */
[----:B------:R-:W3:Y:S01]  /*2d10*/  MUFU.EX2 R9, R9 ;  /* 0x0000000900097308 */ /* 0x000ee20000000800 */
[C---:B----4-:R-:W-:Y:S01]  /*2d20*/  FADD.FTZ R5, R67.reuse, R10 ;  /* 0x0000000a43057221 */ /* 0x050fe20000010000 */
[----:B------:R-:W-:-:S03]  /*2d30*/  F2FP.F16.F32.PACK_AB R173, R67, R66 ;  /* 0x0000004243ad723e */ /* 0x000fc600000000ff */
[----:B-1----:R-:W-:-:S04]  /*2d40*/  FADD.FTZ R10, R70, R5 ;  /* 0x00000005460a7221 */ /* 0x002fc80000010000 */
[C---:B---3--:R-:W-:Y:S01]  /*2d50*/  FADD.FTZ R5, R9.reuse, R10 ;  /* 0x0000000a09057221 */ /* 0x048fe20000010000 */
[----:B------:R-:W-:Y:S01]  /*2d60*/  F2FP.F16.F32.PACK_AB R175, R9, R70 ;  /* 0x0000004609af723e */ /* 0x000fe200000000ff */
[----:B------:R-:W-:Y:S06]  /*2d70*/  @!P0 BRA `(.L_x_14) ;  /* 0x0000000000048947 */ /* 0x000fec0003800000 */
[----:B------:R-:W-:Y:S01]  /*2d80*/  BPT.TRAP 0x1 ;  /* 0x000000040000795c */ /* 0x000fe20000300000 */
.L_x_14:
[----:B------:R1:W3:Y:S01]  /*2d90*/  SYNCS.PHASECHK.TRANS64.TRYWAIT P1, [UR22+0x22850], R8 ;  /* 0x02285008ff0075a7 */ /* 0x0002e20008020156 */
[----:B------:R-:W-:Y:S05]  /*2da0*/  @!P0 BRA `(.L_x_15) ;  /* 0x0000000000048947 */ /* 0x000fea0003800000 */
[----:B------:R-:W-:Y:S01]  /*2db0*/  BPT.TRAP 0x1 ;  /* 0x000000040000795c */ /* 0x000fe20000300000 */
.L_x_15:
[----:B---3--:R-:W-:Y:S05]  /*2dc0*/  @P1 BRA `(.L_x_16) ;  /* 0x0000000000081947 */ /* 0x008fea0003800000 */
[----:B------:R-:W3:Y:S02]  /*2dd0*/  SYNCS.PHASECHK.TRANS64.TRYWAIT P1, [UR22+0x22850], R8 ;  /* 0x02285008ff0075a7 */ /* 0x000ee40008020156 */
[----:B---3--:R-:W-:Y:S05]  /*2de0*/  @!P1 BRA `(.L_x_17) ;  /* 0x0000008c004c9947 */ /* 0x008fea0003800000 */
.L_x_16:
[----:B------:R4:W-:Y:S01]  /*2df0*/  BAR.SYNC.DEFER_BLOCKING R7, 0x100 ;  /* 0x000400070000751d */ /* 0x0009e20000010000 */
[----:B------:R-:W-:-:S04]  /*2e00*/  UIADD3 UR41, UR41, 0x400, URZ ;  /* 0x0000040029297890 */ /* 0x000fc8000fffe03f */
[----:B------:R-:W-:Y:S01]  /*2e10*/  USHF.R.U32.HI UR41, URZ, 0x4, UR41 ;  /* 0x000000043f297899 */ /* 0x000fe20008011629 */
[----:B------:R-:W-:-:S03]  /*2e20*/  UMOV UR7, 0x40000040 ;  /* 0x4000004000077882 */ /* 0x000fc60000000000 */
[----:B------:R-:W-:-:S04]  /*2e30*/  ULOP3.LUT UR21, UR41, 0x3fff, URZ, 0xc0, !UPT ;  /* 0x00003fff29157892 */ /* 0x000fc8000f8ec03f */
[----:B------:R-:W-:-:S04]  /*2e40*/  ULOP3.LUT UR21, UR21, 0x3000000, URZ, 0xfc, !UPT ;  /* 0x0300000015157892 */ /* 0x000fc8000f8efc3f */
[----:B------:R-:W-:Y:S01]  /*2e50*/  UIMAD UR11, UR37, 0xc00, UR21 ;  /* 0x00000c00250b78a4 */ /* 0x000fe2000f8e0215 */
[----:B------:R-:W-:-:S06]  /*2e60*/  WARPGROUP.ARRIVE ;  /* 0x00000000000079c5 */ /* 0x000fcc0000000000 */
[----:B------:R-:W-:Y:S02]  /*2e70*/  UMOV UR6, UR11 ;  /* 0x0000000b00067c82 */ /* 0x000fe40008000000 */
[----:B------:R-:W-:Y:S01]  /*2e80*/  HGMMA.64x256x16.F32 R24, R152, gdesc[UR4].tnspB, RZ, !UPT, gsb0 ;  /* 0x43e0000498187df0 */ /* 0x000fe2000c0008ff */
[----:B------:R-:W-:Y:S01]  /*2e90*/  UIADD3 UR6, UR11, 0x80, URZ ;  /* 0x000000800b067890 */ /* 0x000fe2000fffe03f */
[----:B------:R-:W-:Y:S01]  /*2ea0*/  UMOV UR7, 0x40000040 ;  /* 0x4000004000077882 */ /* 0x000fe20000000000 */
[----:B------:R-:W-:Y:S02]  /*2eb0*/  WARPGROUP.DEPBAR.LE gsb0, 0x0 ;  /* 0x00008000000079c5 */ /* 0x000fe40000010000 */
[----:B------:R-:W-:-:S15]  /*2ec0*/  WARPGROUP.ARRIVE ;  /* 0x00000000000079c5 */ /* 0x000fde0000000000 */
[----:B------:R-:W-:-:S08]  /*2ed0*/  NOP ;  /* 0x0000000000007918 */ /* 0x000fd00000000000 */
[----:B------:R-:W-:Y:S01]  /*2ee0*/  HGMMA.64x256x16.F32 R24, R156, gdesc[UR4].tnspB, R24, gsb0 ;  /* 0x43e000049c187df0 */ /* 0x000fe20008000818 */
        /* <DEDUP_REMOVED lines=23> */
[----:B------:R-:W-:Y:S03]  /*3060*/  HGMMA.64x256x16.F32 R24, R172, gdesc[UR4].tnspB, R24, gsb0 ;  /* 0x43e00004ac187df0 */ /* 0x000fe60008000818 */
[----:B------:R-:W-:Y:S02]  /*3070*/  WARPGROUP.DEPBAR.LE gsb0, 0x0 ;  /* 0x00008000000079c5 */ /* 0x000fe40000010000 */
[----:B----4-:R-:W-:Y:S05]  /*3080*/  @!P0 BRA `(.L_x_18) ;  /* 0x0000000000048947 */ /* 0x010fea0003800000 */
[----:B------:R-:W-:Y:S01]  /*3090*/  BPT.TRAP 0x1 ;  /* 0x000000040000795c */ /* 0x000fe20000300000 */
.L_x_18:
[----:B------:R-:W4:Y:S01]  /*30a0*/  S2UR UR6, SR_CgaCtaId ;  /* 0x00000000000679c3 */ /* 0x000f220000008800 */
[----:B------:R-:W-:Y:S02]  /*30b0*/  UISETP.GE.AND UP0, UPT, UR42, 0x61, UPT ;  /* 0x000000612a00788c */ /* 0x000fe4000bf06270 */
[----:B------:R-:W-:-:S04]  /*30c0*/  UIADD3 UR22, UR22, 0x22860, URZ ;  /* 0x0002286016167890 */ /* 0x000fc8000fffe03f */
[----:B------:R-:W-:Y:S01]  /*30d0*/  PLOP3.LUT P1, PT, PT, PT, UP0, 0x80, 0x0 ;  /* 0x000000000000781c */ /* 0x000fe20003f2f008 */
[----:B----4-:R-:W-:-:S09]  /*30e0*/  UPRMT UR22, UR6, 0x654, UR22 ;  /* 0x0000065406167896 */ /* 0x010fd20008000016 */
[----:B------:R-:W-:Y:S01]  /*30f0*/  SYNCS.ARRIVE.TRANS64.RED.A1T0 RZ, [UR22], RZ ;  /* 0x000000ffffff79a7 */ /* 0x000fe20008100416 */
[----:B------:R-:W-:Y:S02]  /*3100*/  UMOV UR22, 0x400 ;  /* 0x0000040000167882 */ /* 0x000fe40000000000 */
[----:B------:R-:W-:Y:S01]  /*3110*/  ULEA UR22, UR6, UR22, 0x18 ;  /* 0x0000001606167291 */ /* 0x000fe2000f8ec03f */
[----:B------:R-:W-:Y:S11]  /*3120*/  @!P1 BRA `(.L_x_19) ;  /* 0x0000002000f09947 */ /* 0x000ff60003800000 */
[----:B------:R-:W-:Y:S01]  /*3130*/  IMAD.MOV.U32 R7, RZ, RZ, R4 ;  /* 0x000000ffff077224 */ /* 0x000fe200078e0004 */
[----:B------:R-:W-:Y:S01]  /*3140*/  UIADD3 UR44, UR44, -0x2, URZ ;  /* 0xfffffffe2c2c7890 */ /* 0x000fe2000fffe03f */
[----:B01-3--:R-:W-:Y:S01]  /*3150*/  IMAD.MOV.U32 R8, RZ, RZ, R3 ;  /* 0x000000ffff087224 */ /* 0x00bfe200078e0003 */
[----:B------:R-:W-:Y:S01]  /*3160*/  ULDC UR26, c[0x0][0x9d8] ;  /* 0x00027600001a7ab9 */ /* 0x000fe20000000800 */
[----:B------:R-:W-:-:S09]  /*3170*/  ULDC UR23, c[0x0][0x988] ;  /* 0x0002620000177ab9 */ /* 0x000fd20000000800 */
.L_x_30:
[----:B------:R-:W-:Y:S01]  /*3180*/  UIADD3 UR37, UR37, 0x1, URZ ;  /* 0x0000000125257890 */ /* 0x000fe2000fffe03f */
[----:B--2---:R-:W-:Y:S01]  /*3190*/  IMAD.U32 R0, RZ, RZ, UR44 ;  /* 0x0000002cff007e24 */ /* 0x004fe2000f8e00ff */
[----:B------:R-:W-:Y:S02]  /*31a0*/  UIADD3 UR44, UR44, -0x1, URZ ;  /* 0xffffffff2c2c7890 */ /* 0x000fe4000fffe03f */
[----:B------:R-:W-:Y:S02]  /*31b0*/  UISETP.NE.AND UP0, UPT, UR37, 0x2, UPT ;  /* 0x000000022500788c */ /* 0x000fe4000bf05270 */
[----:B------:R-:W-:Y:S02]  /*31c0*/  ISETP.GT.AND P1, PT, R0, RZ, PT ;  /* 0x000000ff0000720c */ /* 0x000fe40003f24270 */
[----:B------:R-:W-:Y:S02]  /*31d0*/  USEL UR6, URZ, 0x1, UP0 ;  /* 0x000000013f067887 */ /* 0x000fe40008000000 */
[----:B------:R-:W-:-:S02]  /*31e0*/  USEL UR37, UR37, URZ, UP0 ;  /* 0x0000003f25257287 */ /* 0x000fc40008000000 */
[----:B------:R-:W-:Y:S01]  /*31f0*/  ULOP3.LUT UR36, UR36, UR6, URZ, 0x3c, !UPT ;  /* 0x0000000624247292 */ /* 0x000fe2000f8e3c3f */
[----:B------:R-:W-:Y:S11]  /*3200*/  @!P0 BRA `(.L_x_20) ;  /* 0x0000000000048947 */ /* 0x000ff60003800000 */
[----:B------:R-:W-:Y:S01]  /*3210*/  BPT.TRAP 0x1 ;  /* 0x000000040000795c */ /* 0x000fe20000300000 */
.L_x_20:
[----:B------:R-:W0:Y:S01]  /*3220*/  S2UR UR24, SR_CgaCtaId ;  /* 0x00000000001879c3 */ /* 0x000e220000008800 */
[----:B------:R-:W-:Y:S01]  /*3230*/  IMAD.U32 R0, RZ, RZ, UR36 ;  /* 0x00000024ff007e24 */ /* 0x000fe2000f8e00ff */
[----:B------:R-:W-:-:S04]  /*3240*/  UMOV UR22, 0x400 ;  /* 0x0000040000167882 */ /* 0x000fc80000000000 */
[----:B------:R-:W-:-:S04]  /*3250*/  SHF.L.U32 R0, R0, 0x1f, RZ ;  /* 0x0000001f00007819 */ /* 0x000fc800000006ff */
[----:B------:R-:W-:-:S13]  /*3260*/  R2UR UR27, R0 ;  /* 0x00000000001b72ca */ /* 0x000fda00000e0000 */
[----:B------:R-:W-:Y:S01]  /*3270*/  IMAD.U32 R0, RZ, RZ, UR27 ;  /* 0x0000001bff007e24 */ /* 0x000fe2000f8e00ff */
[----:B0-----:R-:W-:-:S04]  /*3280*/  ULEA UR22, UR24, UR22, 0x18 ;  /* 0x0000001618167291 */ /* 0x001fc8000f8ec03f */
[----:B------:R-:W-:-:S09]  /*3290*/  ULEA UR25, UR37, UR22, 0x3 ;  /* 0x0000001625197291 */ /* 0x000fd2000f8e183f */
[----:B------:R0:W1:Y:S01]  /*32a0*/  SYNCS.PHASECHK.TRANS64.TRYWAIT P2, [UR25+0x22830], R0 ;  /* 0x02283000ff0075a7 */ /* 0x0000620008040159 */
[----:B------:R-:W-:Y:S05]  /*32b0*/  @!P0 BRA `(.L_x_21) ;  /* 0x0000000000048947 */ /* 0x000fea0003800000 */
[----:B------:R-:W-:Y:S01]  /*32c0*/  BPT.TRAP 0x1 ;  /* 0x000000040000795c */ /* 0x000fe20000300000 */
.L_x_21:
[----:B-1----:R-:W-:Y:S05]  /*32d0*/  @P2 BRA `(.L_x_22) ;  /* 0x00000000000c2947 */ /* 0x002fea0003800000 */
[----:B0-----:R-:W-:-:S04]  /*32e0*/  IMAD.U32 R0, RZ, RZ, UR27 ;  /* 0x0000001bff007e24 */ /* 0x001fc8000f8e00ff */
[----:B------:R-:W0:Y:S02]  /*32f0*/  SYNCS.PHASECHK.TRANS64.TRYWAIT P2, [UR25+0x22830], R0 ;  /* 0x02283000ff0075a7 */ /* 0x000e240008040159 */
[----:B0-----:R-:W-:Y:S05]  /*3300*/  @!P2 BRA `(.L_x_23) ;  /* 0x00000088001ca947 */ /* 0x001fea0003800000 */
.L_x_22:
[----:B------:R-:W-:Y:S01]  /*3310*/  UIMAD UR6, UR37, 0x300, UR20 ;  /* 0x00000300250678a4 */ /* 0x000fe2000f8e0214 */
[----:B------:R-:W-:Y:S01]  /*3320*/  WARPGROUP.ARRIVE ;  /* 0x00000000000079c5 */ /* 0x000fe20000000000 */
[----:B------:R-:W-:Y:S01]  /*3330*/  UMOV UR7, 0x40000040 ;  /* 0x4000004000077882 */ /* 0x000fe20000000000 */
[----:B------:R-:W-:Y:S01]  /*3340*/  UMOV UR11, 0x40000040 ;  /* 0x40000040000b7882 */ /* 0x000fe20000000000 */
[----:B------:R-:W-:-:S03]  /*3350*/  UIADD3 UR10, UR6, 0x2, URZ ;  /* 0x00000002060a7890 */ /* 0x000fc6000fffe03f */
[----:B------:R-:W1:Y:S01]  /*3360*/  S2R R202, SR_TID.X ;  /* 0x0000000000ca7919 */ /* 0x000e620000002100 */
[----:B------:R-:W-:Y:S01]  /*3370*/  UIADD3 UR14, UR6, 0x4, URZ ;  /* 0x00000004060e7890 */ /* 0x000fe2000fffe03f */
[----:B------:R-:W-:Y:S01]  /*3380*/  UMOV UR15, 0x40000040 ;  /* 0x40000040000f7882 */ /* 0x000fe20000000000 */
[----:B------:R-:W-:Y:S01]  /*3390*/  HGMMA.64x96x16.F32 R152, gdesc[UR4], RZ, !UPT, gsb0 ;  /* 0x01600000049879f0 */ /* 0x000fe2000c0008ff */
[----:B------:R-:W-:Y:S01]  /*33a0*/  UIADD3 UR18, UR6, 0x6, URZ ;  /* 0x0000000606127890 */ /* 0x000fe2000fffe03f */
[----:B------:R-:W-:Y:S01]  /*33b0*/  UMOV UR19, 0x40000040 ;  /* 0x4000004000137882 */ /* 0x000fe20000000000 */
[----:B-1----:R-:W-:-:S04]  /*33c0*/  SHF.R.U32.HI R202, RZ, 0x7, R202 ;  /* 0x00000007ffca7819 */ /* 0x002fc800000116ca */
[----:B0-----:R-:W-:Y:S01]  /*33d0*/  IADD3 R0, -R202, 0xb, RZ ;  /* 0x0000000bca007810 */ /* 0x001fe20007ffe1ff */
        /* <DEDUP_REMOVED lines=13> */
.L_x_24:
[----:B------:R-:W-:Y:S01]  /*34b0*/  FMUL.FTZ R9, R152, UR26 ;  /* 0x0000001a98097c20 */ /* 0x000fe20008410000 */
[----:B------:R-:W-:Y:S01]  /*34c0*/  FMUL.FTZ R4, R153, UR26 ;  /* 0x0000001a99047c20 */ /* 0x000fe20008410000 */
[----:B------:R-:W-:Y:S01]  /*34d0*/  FMUL.FTZ R12, R156, UR26 ;  /* 0x0000001a9c0c7c20 */ /* 0x000fe20008410000 */
[----:B------:R-:W-:Y:S01]  /*34e0*/  FMUL.FTZ R13, R157, UR26 ;  /* 0x0000001a9d0d7c20 */ /* 0x000fe20008410000 */
[----:B------:R-:W-:Y:S01]  /*34f0*/  FMUL.FTZ R20, R160, UR26 ;  /* 0x0000001aa0147c20 */ /* 0x000fe20008410000 */
[----:B------:R-:W-:Y:S01]  /*3500*/  FMUL.FTZ R22, R161, UR26 ;  /* 0x0000001aa1167c20 */ /* 0x000fe20008410000 */
[----:B------:R-:W1:Y:S01]  /*3510*/  MUFU.TANH R9, R9 ;  /* 0x0000000900097308 */ /* 0x000e620000002400 */
[----:B------:R-:W-:Y:S01]  /*3520*/  FMUL.FTZ R152, R164, UR26 ;  /* 0x0000001aa4987c20 */ /* 0x000fe20008410000 */
[----:B------:R-:W-:Y:S01]  /*3530*/  FMUL.FTZ R10, R154, UR26 ;  /* 0x0000001a9a0a7c20 */ /* 0x000fe20008410000 */
[----:B------:R-:W-:Y:S01]  /*3540*/  FMUL.FTZ R154, R165, UR26 ;  /* 0x0000001aa59a7c20 */ /* 0x000fe20008410000 */
[----:B------:R-:W-:Y:S01]  /*3550*/  FMUL.FTZ R157, R170, UR26 ;  /* 0x0000001aaa9d7c20 */ /* 0x000fe20008410000 */
[----:B------:R-:W-:Y:S01]  /*3560*/  FMUL.FTZ R156, R168, UR26 ;  /* 0x0000001aa89c7c20 */ /* 0x000fe20008410000 */
[----:B------:R-:W-:Y:S01]  /*3570*/  FMUL.FTZ R160, R169, UR26 ;  /* 0x0000001aa9a07c20 */ /* 0x000fe20008410000 */
[----:B------:R-:W-:Y:S01]  /*3580*/  FMUL.FTZ R21, R162, UR26 ;  /* 0x0000001aa2157c20 */ /* 0x000fe20008410000 */
[----:B------:R-:W2:Y:S01]  /*3590*/  MUFU.TANH R4, R4 ;  /* 0x0000000400047308 */ /* 0x000ea20000002400 */
[----:B------:R-:W-:Y:S01]  /*35a0*/  FMUL.FTZ R162, R172, UR26 ;  /* 0x0000001aaca27c20 */ /* 0x000fe20008410000 */
[----:B------:R-:W-:Y:S01]  /*35b0*/  FMUL.FTZ R161, R173, UR26 ;  /* 0x0000001aada17c20 */ /* 0x000fe20008410000 */
[----:B------:R-:W-:Y:S01]  /*35c0*/  FMUL.FTZ R23, R163, UR26 ;  /* 0x0000001aa3177c20 */ /* 0x000fe20008410000 */
[----:B------:R-:W-:Y:S01]  /*35d0*/  FMUL.FTZ R163, R176, UR26 ;  /* 0x0000001ab0a37c20 */ /* 0x000fe20008410000 */
[----:B------:R-:W-:Y:S01]  /*35e0*/  FMUL.FTZ R164, R177, UR26 ;  /* 0x0000001ab1a47c20 */ /* 0x000fe20008410000 */
[----:B------:R-:W-:Y:S01]  /*35f0*/  FMUL.FTZ R165, R180, UR26 ;  /* 0x0000001ab4a57c20 */ /* 0x000fe20008410000 */
[----:B------:R-:W-:Y:S01]  /*3600*/  FMUL.FTZ R153, R166, UR26 ;  /* 0x0000001aa6997c20 */ /* 0x000fe20008410000 */
[----:B------:R-:W3:Y:S01]  /*3610*/  MUFU.TANH R12, R12 ;  /* 0x0000000c000c7308 */ /* 0x000ee20000002400 */
[----:B-1----:R-:W-:Y:S01]  /*3620*/  FMNMX.FTZ R3, R9, R8, !PT ;  /* 0x0000000809037209 */ /* 0x002fe20007810000 */
[----:B------:R-:W-:Y:S01]  /*3630*/  FMUL.FTZ R166, R181, UR26 ;  /* 0x0000001ab5a67c20 */ /* 0x000fe20008410000 */
[----:B------:R-:W-:Y:S01]  /*3640*/  FMUL.FTZ R168, R184, UR26 ;  /* 0x0000001ab8a87c20 */ /* 0x000fe20008410000 */
[----:B------:R-:W-:Y:S01]  /*3650*/  FMUL.FTZ R11, R155, UR26 ;  /* 0x0000001a9b0b7c20 */ /* 0x000fe20008410000 */
[----:B------:R-:W-:Y:S01]  /*3660*/  FMUL.FTZ R155, R167, UR26 ;  /* 0x0000001aa79b7c20 */ /* 0x000fe20008410000 */
[----:B------:R-:W-:Y:S01]  /*3670*/  FMUL.FTZ R167, R185, UR26 ;  /* 0x0000001ab9a77c20 */ /* 0x000fe20008410000 */
[----:B------:R-:W-:Y:S01]  /*3680*/  FMUL.FTZ R169, R188, UR26 ;  /* 0x0000001abca97c20 */ /* 0x000fe20008410000 */
[----:B------:R-:W1:Y:S01]  /*3690*/  MUFU.TANH R13, R13 ;  /* 0x0000000d000d7308 */ /* 0x000e620000002400 */
[----:B--2---:R-:W-:Y:S01]  /*36a0*/  FMNMX.FTZ R3, R4, R3, !PT ;  /* 0x0000000304037209 */ /* 0x004fe20007810000 */
[----:B------:R-:W-:Y:S01]  /*36b0*/  FMUL.FTZ R173, R192, UR26 ;  /* 0x0000001ac0ad7c20 */ /* 0x000fe20008410000 */
[----:B------:R-:W-:Y:S01]  /*36c0*/  FMUL.FTZ R14, R158, UR26 ;  /* 0x0000001a9e0e7c20 */ /* 0x000fe20008410000 */
[----:B------:R-:W-:Y:S01]  /*36d0*/  FMUL.FTZ R158, R171, UR26 ;  /* 0x0000001aab9e7c20 */ /* 0x000fe20008410000 */
[----:B------:R-:W-:Y:S01]  /*36e0*/  FMUL.FTZ R171, R193, UR26 ;  /* 0x0000001ac1ab7c20 */ /* 0x000fe20008410000 */
[----:B------:R-:W-:Y:S01]  /*36f0*/  FMUL.FTZ R15, R159, UR26 ;  /* 0x0000001a9f0f7c20 */ /* 0x000fe20008410000 */
[----:B------:R-:W-:Y:S01]  /*3700*/  FMUL.FTZ R159, R174, UR26 ;  /* 0x0000001aae9f7c20 */ /* 0x000fe20008410000 */
[----:B------:R-:W2:Y:S01]  /*3710*/  MUFU.TANH R20, R20 ;  /* 0x0000001400147308 */ /* 0x000ea20000002400 */
[----:B---3--:R-:W-:Y:S01]  /*3720*/  FMNMX.FTZ R170, R12, R3, !PT ;  /* 0x000000030caa7209 */ /* 0x008fe20007810000 */
[----:B------:R-:W-:Y:S01]  /*3730*/  FMUL.FTZ R176, R196, UR26 ;  /* 0x0000001ac4b07c20 */ /* 0x000fe20008410000 */
[----:B------:R-:W-:Y:S01]  /*3740*/  UMOV UR10, UR23 ;  /* 0x00000017000a7c82 */ /* 0x000fe20008000000 */
[----:B------:R-:W-:Y:S01]  /*3750*/  FMUL.FTZ R181, R186, UR26 ;  /* 0x0000001abab57c20 */ /* 0x000fe20008410000 */
[----:B------:R-:W-:Y:S01]  /*3760*/  FMUL.FTZ R185, R194, UR26 ;  /* 0x0000001ac2b97c20 */ /* 0x000fe20008410000 */
[----:B------:R-:W-:Y:S01]  /*3770*/  FMUL.FTZ R186, R195, UR26 ;  /* 0x0000001ac3ba7c20 */ /* 0x000fe20008410000 */
[----:B------:R-:W-:Y:S01]  /*3780*/  FMUL.FTZ R188, R199, UR26 ;  /* 0x0000001ac7bc7c20 */ /* 0x000fe20008410000 */
[----:B------:R-:W3:Y:S01]  /*3790*/  MUFU.TANH R22, R22 ;  /* 0x0000001600167308 */ /* 0x000ee20000002400 */
[----:B-1----:R-:W-:Y:S01]  /*37a0*/  FMNMX.FTZ R3, R13, R170, !PT ;  /* 0x000000aa0d037209 */ /* 0x002fe20007810000 */
[----:B------:R-:W-:Y:S01]  /*37b0*/  FMUL.FTZ R170, R189, UR26 ;  /* 0x0000001abdaa7c20 */ /* 0x000fe20008410000 */
[----:B------:R-:W-:-:S04]  /*37c0*/  UIADD3 UR6, UR25, 0x22840, URZ ;  /* 0x0002284019067890 */ /* 0x000fc8000fffe03f */
[----:B------:R-:W-:Y:S01]  /*37d0*/  UPRMT UR6, UR24, 0x654, UR6 ;  /* 0x0000065418067896 */ /* 0x000fe20008000006 */
[----:B------:R-:W1:Y:S01]  /*37e0*/  MUFU.TANH R152, R152 ;  /* 0x0000009800987308 */ /* 0x000e620000002400 */
[----:B--2---:R-:W-:-:S07]  /*37f0*/  FMNMX.FTZ R3, R20, R3, !PT ;  /* 0x0000000314037209 */ /* 0x004fce0007810000 */
[----:B------:R-:W2:Y:S01]  /*3800*/  MUFU.TANH R154, R154 ;  /* 0x0000009a009a7308 */ /* 0x000ea20000002400 */
[----:B---3--:R-:W-:Y:S01]  /*3810*/  FMNMX.FTZ R3, R22, R3, !PT ;  /* 0x0000000316037209 */ /* 0x008fe20007810000 */
[----:B------:R-:W-:Y:S06]  /*3820*/  SYNCS.ARRIVE.TRANS64.RED.A1T0 RZ, [UR6], RZ ;  /* 0x000000ffffff79a7 */ /* 0x000fec0008100406 */
[----:B------:R-:W3:Y:S01]  /*3830*/  MUFU.TANH R156, R156 ;  /* 0x0000009c009c7308 */ /* 0x000ee20000002400 */
[----:B-1----:R-:W-:-:S07]  /*3840*/  FMNMX.FTZ R3, R152, R3, !PT ;  /* 0x0000000398037209 */ /* 0x002fce0007810000 */
[----:B------:R-:W1:Y:S01]  /*3850*/  MUFU.TANH R160, R160 ;  /* 0x000000a000a07308 */ /* 0x000e620000002400 */
[----:B--2---:R-:W-:-:S07]  /*3860*/  FMNMX.FTZ R3, R154, R3, !PT ;  /* 0x000000039a037209 */ /* 0x004fce0007810000 */
[----:B------:R-:W2:Y:S01]  /*3870*/  MUFU.TANH R162, R162 ;  /* 0x000000a200a27308 */ /* 0x000ea20000002400 */
[----:B---3--:R-:W-:-:S07]  /*3880*/  FMNMX.FTZ R3, R156, R3, !PT ;  /* 0x000000039c037209 */ /* 0x008fce0007810000 */
        /* <DEDUP_REMOVED lines=11> */
[----:B---3--:R-:W-:Y:S01]  /*3940*/  FMNMX.FTZ R3, R165, R172, !PT ;  /* 0x000000aca5037209 */ /* 0x008fe20007810000 */
[----:B------:R-:W-:-:S06]  /*3950*/  FMUL.FTZ R172, R197, UR26 ;  /* 0x0000001ac5ac7c20 */ /* 0x000fcc0008410000 */
[----:B------:R-:W3:Y:S01]  /*3960*/  MUFU.TANH R167, R167 ;  /* 0x000000a700a77308 */ /* 0x000ee20000002400 */
[----:B-1----:R-:W-:-:S07]  /*3970*/  FMNMX.FTZ R3, R166, R3, !PT ;  /* 0x00000003a6037209 */ /* 0x002fce0007810000 */
[----:B------:R-:W1:Y:S01]  /*3980*/  MUFU.TANH R169, R169 ;  /* 0x000000a900a97308 */ /* 0x000e620000002400 */
[----:B--2---:R-:W-:-:S07]  /*3990*/  FMNMX.FTZ R174, R168, R3, !PT ;  /* 0x00000003a8ae7209 */ /* 0x004fce0007810000 */
[----:B------:R-:W2:Y:S01]  /*39a0*/  MUFU.TANH R170, R170 ;  /* 0x000000aa00aa7308 */ /* 0x000ea20000002400 */
[----:B---3--:R-:W-:-:S07]  /*39b0*/  FMNMX.FTZ R174, R167, R174, !PT ;  /* 0x000000aea7ae7209 */ /* 0x008fce0007810000 */
        /* <DEDUP_REMOVED lines=9> */
[----:B--2---:R-:W-:-:S07]  /*3a50*/  FMNMX.FTZ R180, R170, R3, !PT ;  /* 0x00000003aab47209 */ /* 0x004fce0007810000 */
[----:B------:R-:W2:Y:S01]  /*3a60*/  MUFU.TANH R176, R176 ;  /* 0x000000b000b07308 */ /* 0x000ea20000002400 */
[----:B---3--:R-:W-:-:S07]  /*3a70*/  FMNMX.FTZ R180, R173, R180, !PT ;  /* 0x000000b4adb47209 */ /* 0x008fce0007810000 */
[----:B------:R-:W3:Y:S01]  /*3a80*/  MUFU.TANH R172, R172 ;  /* 0x000000ac00ac7308 */ /* 0x000ee20000002400 */
[----:B-1----:R-:W-:Y:S01]  /*3a90*/  FMNMX.FTZ R3, R171, R180, !PT ;  /* 0x000000b4ab037209 */ /* 0x002fe20007810000 */
[----:B------:R-:W-:Y:S01]  /*3aa0*/  FMUL.FTZ R180, R183, UR26 ;  /* 0x0000001ab7b47c20 */ /* 0x000fe20008410000 */
[----:B------:R-:W-:-:S05]  /*3ab0*/  FMUL.FTZ R183, R190, UR26 ;  /* 0x0000001abeb77c20 */ /* 0x000fca0008410000 */
[----:B------:R-:W1:Y:S01]  /*3ac0*/  MUFU.TANH R10, R10 ;  /* 0x0000000a000a7308 */ /* 0x000e620000002400 */
[----:B--2---:R-:W-:-:S07]  /*3ad0*/  FMNMX.FTZ R3, R176, R3, !PT ;  /* 0x00000003b0037209 */ /* 0x004fce0007810000 */
[----:B------:R-:W2:Y:S01]  /*3ae0*/  MUFU.TANH R11, R11 ;  /* 0x0000000b000b7308 */ /* 0x000ea20000002400 */
[----:B---3--:R-:W-:-:S05]  /*3af0*/  FMNMX.FTZ R3, R172, R3, !PT ;  /* 0x00000003ac037209 */ /* 0x008fca0007810000 */
[----:B------:R-:W3:Y:S02]  /*3b00*/  SHFL.BFLY PT, R184, R3, 0x2, 0x1f ;  /* 0x0c401f0003b87f89 */ /* 0x000ee400000e0000 */
[----:B------:R-:W4:Y:S08]  /*3b10*/  MUFU.TANH R14, R14 ;  /* 0x0000000e000e7308 */ /* 0x000f300000002400 */
[----:B------:R-:W5:Y:S08]  /*3b20*/  MUFU.TANH R15, R15 ;  /* 0x0000000f000f7308 */ /* 0x000f700000002400 */
[----:B------:R-:W0:Y:S01]  /*3b30*/  MUFU.TANH R21, R21 ;  /* 0x0000001500157308 */ /* 0x000e220000002400 */
[----:B---3--:R-:W-:Y:S01]  /*3b40*/  FMNMX.FTZ R177, R3, R184, !PT ;  /* 0x000000b803b17209 */ /* 0x008fe20007810000 */
[----:B------:R-:W-:-:S06]  /*3b50*/  FMUL.FTZ R184, R191, UR26 ;  /* 0x0000001abfb87c20 */ /* 0x000fcc0008410000 */
[----:B------:R-:W3:Y:S01]  /*3b60*/  MUFU.TANH R23, R23 ;  /* 0x0000001700177308 */ /* 0x000ee20000002400 */
[----:B------:R-:W1:Y:S07]  /*3b70*/  SHFL.BFLY PT, R190, R177, 0x1, 0x1f ;  /* 0x0c201f00b1be7f89 */ /* 0x000e6e00000e0000 */
[----:B------:R-:W3:Y:S08]  /*3b80*/  MUFU.TANH R153, R153 ;  /* 0x0000009900997308 */ /* 0x000ef00000002400 */
[----:B------:R-:W3:Y:S08]  /*3b90*/  MUFU.TANH R155, R155 ;  /* 0x0000009b009b7308 */ /* 0x000ef00000002400 */
[----:B------:R-:W3:Y:S01]  /*3ba0*/  MUFU.TANH R157, R157 ;  /* 0x0000009d009d7308 */ /* 0x000ee20000002400 */
[----:B-1----:R-:W-:-:S05]  /*3bb0*/  FMNMX.FTZ R3, R177, R190, !PT ;  /* 0x000000beb1037209 */ /* 0x002fca0007810000 */
[C---:B------:R-:W-:Y:S01]  /*3bc0*/  FADD.FTZ R8, -R3.reuse, R8 ;  /* 0x0000000803087221 */ /* 0x040fe20000010100 */
[----:B------:R-:W-:Y:S01]  /*3bd0*/  FMUL.FTZ R215, R3, UR10 ;  /* 0x0000000a03d77c20 */ /* 0x000fe20008410000 */
[----:B------:R-:W1:Y:S02]  /*3be0*/  MUFU.TANH R158, R158 ;  /* 0x0000009e009e7308 */ /* 0x000e640000002400 */
[----:B------:R-:W-:Y:S01]  /*3bf0*/  FMUL.FTZ R177, R8, UR10 ;  /* 0x0000000a08b17c20 */ /* 0x000fe20008410000 */
[----:B------:R-:W-:Y:S01]  /*3c00*/  FMNMX.FTZ R8, R10, R7, !PT ;  /* 0x000000070a087209 */ /* 0x000fe20007810000 */
[--C-:B------:R-:W-:Y:S01]  /*3c10*/  FFMA.FTZ R192, R9, UR10, -R215.reuse ;  /* 0x0000000a09c07c23 */ /* 0x100fe200080108d7 */
[--C-:B------:R-:W-:Y:S01]  /*3c20*/  FFMA.FTZ R203, R4, UR10, -R215.reuse ;  /* 0x0000000a04cb7c23 */ /* 0x100fe200080108d7 */
[--C-:B------:R-:W-:Y:S01]  /*3c30*/  FFMA.FTZ R195, R161, UR10, -R215.reuse ;  /* 0x0000000aa1c37c23 */ /* 0x100fe200080108d7 */
[----:B--2---:R-:W-:Y:S01]  /*3c40*/  FMNMX.FTZ R9, R11, R8, !PT ;  /* 0x000000080b097209 */ /* 0x004fe20007810000 */
[----:B------:R-:W2:Y:S01]  /*3c50*/  MUFU.TANH R159, R159 ;  /* 0x0000009f009f7308 */ /* 0x000ea20000002400 */
[--C-:B------:R-:W-:Y:S01]  /*3c60*/  FFMA.FTZ R189, R152, UR10, -R215.reuse ;  /* 0x0000000a98bd7c23 */ /* 0x100fe200080108d7 */
[--C-:B------:R-:W-:Y:S01]  /*3c70*/  FFMA.FTZ R196, R154, UR10, -R215.reuse ;  /* 0x0000000a9ac47c23 */ /* 0x100fe200080108d7 */
[----:B----4-:R-:W-:Y:S01]  /*3c80*/  FMNMX.FTZ R8, R14, R9, !PT ;  /* 0x000000090e087209 */ /* 0x010fe20007810000 */
[--C-:B------:R-:W-:Y:S01]  /*3c90*/  FFMA.FTZ R154, R176, UR10, -R215.reuse ;  /* 0x0000000ab09a7c23 */ /* 0x100fe200080108d7 */
[--C-:B------:R-:W-:Y:S01]  /*3ca0*/  FFMA.FTZ R198, R12, UR10, -R215.reuse ;  /* 0x0000000a0cc67c23 */ /* 0x100fe200080108d7 */
[--C-:B------:R-:W-:Y:S01]  /*3cb0*/  FFMA.FTZ R191, R22, UR10, -R215.reuse ;  /* 0x0000000a16bf7c23 */ /* 0x100fe200080108d7 */
[----:B-----5:R-:W-:Y:S01]  /*3cc0*/  FMNMX.FTZ R8, R15, R8, !PT ;  /* 0x000000080f087209 */ /* 0x020fe20007810000 */
[----:B------:R-:W4:Y:S01]  /*3cd0*/  MUFU.TANH R174, R174 ;  /* 0x000000ae00ae7308 */ /* 0x000f220000002400 */
[--C-:B------:R-:W-:Y:S01]  /*3ce0*/  FFMA.FTZ R211, R13, UR10, -R215.reuse ;  /* 0x0000000a0dd37c23 */ /* 0x100fe200080108d7 */
[--C-:B------:R-:W-:Y:S01]  /*3cf0*/  FFMA.FTZ R22, R156, UR10, -R215.reuse ;  /* 0x0000000a9c167c23 */ /* 0x100fe200080108d7 */
[----:B0-----:R-:W-:Y:S01]  /*3d00*/  FMNMX.FTZ R8, R21, R8, !PT ;  /* 0x0000000815087209 */ /* 0x001fe20007810000 */
[--C-:B------:R-:W-:Y:S01]  /*3d10*/  FFMA.FTZ R190, R20, UR10, -R215.reuse ;  /* 0x0000000a14be7c23 */ /* 0x100fe200080108d7 */
[--C-:B------:R-:W-:Y:S01]  /*3d20*/  FFMA.FTZ R193, R160, UR10, -R215.reuse ;  /* 0x0000000aa0c17c23 */ /* 0x100fe200080108d7 */
[--C-:B------:R-:W-:Y:S01]  /*3d30*/  FFMA.FTZ R201, R164, UR10, -R215.reuse ;  /* 0x0000000aa4c97c23 */ /* 0x100fe200080108d7 */
[----:B---3--:R-:W-:Y:S01]  /*3d40*/  FMNMX.FTZ R8, R23, R8, !PT ;  /* 0x0000000817087209 */ /* 0x008fe20007810000 */
[----:B------:R-:W0:Y:S01]  /*3d50*/  MUFU.TANH R175, R175 ;  /* 0x000000af00af7308 */ /* 0x000e220000002400 */
[--C-:B------:R-:W-:Y:S01]  /*3d60*/  FFMA.FTZ R162, R162, UR10, -R215.reuse ;  /* 0x0000000aa2a27c23 */ /* 0x100fe200080108d7 */
[--C-:B------:R-:W-:Y:S01]  /*3d70*/  FFMA.FTZ R20, R163, UR10, -R215.reuse ;  /* 0x0000000aa3147c23 */ /* 0x100fe200080108d7 */
[----:B------:R-:W-:Y:S01]  /*3d80*/  FMNMX.FTZ R8, R153, R8, !PT ;  /* 0x0000000899087209 */ /* 0x000fe20007810000 */
[--C-:B------:R-:W-:Y:S01]  /*3d90*/  FFMA.FTZ R199, R170, UR10, -R215.reuse ;  /* 0x0000000aaac77c23 */ /* 0x100fe200080108d7 */
[--C-:B------:R-:W-:Y:S01]  /*3da0*/  FFMA.FTZ R13, R165, UR10, -R215.reuse ;  /* 0x0000000aa50d7c23 */ /* 0x100fe200080108d7 */
[--C-:B------:R-:W-:Y:S01]  /*3db0*/  FFMA.FTZ R172, R172, UR10, -R215.reuse ;  /* 0x0000000aacac7c23 */ /* 0x100fe200080108d7 */
[----:B------:R-:W-:Y:S01]  /*3dc0*/  FMNMX.FTZ R8, R155, R8, !PT ;  /* 0x000000089b087209 */ /* 0x000fe20007810000 */
[----:B------:R-:W3:Y:S01]  /*3dd0*/  MUFU.TANH R178, R178 ;  /* 0x000000b200b27308 */ /* 0x000ee20000002400 */
[--C-:B------:R-:W-:Y:S01]  /*3de0*/  FFMA.FTZ R197, R167, UR10, -R215.reuse ;  /* 0x0000000aa7c57c23 */ /* 0x100fe200080108d7 */
[--C-:B------:R-:W-:Y:S01]  /*3df0*/  FFMA.FTZ R166, R166, UR10, -R215.reuse ;  /* 0x0000000aa6a67c23 */ /* 0x100fe200080108d7 */
[----:B------:R-:W-:Y:S01]  /*3e00*/  FMNMX.FTZ R9, R157, R8, !PT ;  /* 0x000000089d097209 */ /* 0x000fe20007810000 */
[--C-:B------:R-:W-:Y:S01]  /*3e10*/  FFMA.FTZ R168, R168, UR10, -R215.reuse ;  /* 0x0000000aa8a87c23 */ /* 0x100fe200080108d7 */
[--C-:B------:R-:W-:Y:S01]  /*3e20*/  FFMA.FTZ R12, R169, UR10, -R215.reuse ;  /* 0x0000000aa90c7c23 */ /* 0x100fe200080108d7 */
[----:B------:R-:W-:Y:S01]  /*3e30*/  FFMA.FTZ R194, R171, UR10, -R215 ;  /* 0x0000000aabc27c23 */ /* 0x000fe200080108d7 */
[----:B-1----:R-:W-:Y:S01]  /*3e40*/  FMNMX.FTZ R4, R158, R9, !PT ;  /* 0x000000099e047209 */ /* 0x002fe20007810000 */
[----:B------:R-:W1:Y:S03]  /*3e50*/  MUFU.TANH R179, R179 ;  /* 0x000000b300b37308 */ /* 0x000e660000002400 */
[----:B--2---:R-:W-:-:S04]  /*3e60*/  FMNMX.FTZ R9, R159, R4, !PT ;  /* 0x000000049f097209 */ /* 0x004fc80007810000 */
[----:B----4-:R-:W-:Y:S01]  /*3e70*/  FMNMX.FTZ R4, R174, R9, !PT ;  /* 0x00000009ae047209 */ /* 0x010fe20007810000 */
[----:B------:R-:W2:Y:S03]  /*3e80*/  MUFU.TANH R180, R180 ;  /* 0x000000b400b47308 */ /* 0x000ea60000002400 */
[----:B0-----:R-:W-:-:S04]  /*3e90*/  FMNMX.FTZ R9, R175, R4, !PT ;  /* 0x00000004af097209 */ /* 0x001fc80007810000 */
[----:B---3--:R-:W-:Y:S01]  /*3ea0*/  FMNMX.FTZ R4, R178, R9, !PT ;  /* 0x00000009b2047209 */ /* 0x008fe20007810000 */
[----:B------:R-:W0:Y:S03]  /*3eb0*/  MUFU.TANH R181, R181 ;  /* 0x000000b500b57308 */ /* 0x000e260000002400 */
[----:B-1----:R-:W-:-:S05]  /*3ec0*/  FMNMX.FTZ R9, R179, R4, !PT ;  /* 0x00000004b3097209 */ /* 0x002fca0007810000 */
[----:B------:R-:W1:Y:S01]  /*3ed0*/  MUFU.TANH R182, R182 ;  /* 0x000000b600b67308 */ /* 0x000e620000002400 */
[----:B--2---:R-:W-:-:S07]  /*3ee0*/  FMNMX.FTZ R4, R180, R9, !PT ;  /* 0x00000009b4047209 */ /* 0x004fce0007810000 */
[----:B------:R-:W2:Y:S01]  /*3ef0*/  MUFU.TANH R183, R183 ;  /* 0x000000b700b77308 */ /* 0x000ea20000002400 */
[----:B0-----:R-:W-:-:S07]  /*3f00*/  FMNMX.FTZ R9, R181, R4, !PT ;  /* 0x00000004b5097209 */ /* 0x001fce0007810000 */
[----:B------:R-:W0:Y:S01]  /*3f10*/  MUFU.TANH R184, R184 ;  /* 0x000000b800b87308 */ /* 0x000e220000002400 */
[----:B-1----:R-:W-:-:S07]  /*3f20*/  FMNMX.FTZ R4, R182, R9, !PT ;  /* 0x00000009b6047209 */ /* 0x002fce0007810000 */
        /* <DEDUP_REMOVED lines=8> */
[----:B------:R-:W2:Y:S01]  /*3fb0*/  MUFU.EX2 R177, R177 ;  /* 0x000000b100b17308 */ /* 0x000ea20000000800 */
[----:B0-----:R-:W-:-:S07]  /*3fc0*/  FMNMX.FTZ R9, R187, R4, !PT ;  /* 0x00000004bb097209 */ /* 0x001fce0007810000 */
[----:B------:R-:W0:Y:S01]  /*3fd0*/  MUFU.EX2 R192, R192 ;  /* 0x000000c000c07308 */ /* 0x000e220000000800 */
[----:B-1----:R-:W-:-:S05]  /*3fe0*/  FMNMX.FTZ R9, R188, R9, !PT ;  /* 0x00000009bc097209 */ /* 0x002fca0007810000 */
[----:B------:R-:W1:Y:S02]  /*3ff0*/  SHFL.BFLY PT, R4, R9, 0x2, 0x1f ;  /* 0x0c401f0009047f89 */ /* 0x000e6400000e0000 */
[----:B------:R-:W3:Y:S01]  /*4000*/  MUFU.EX2 R203, R203 ;  /* 0x000000cb00cb7308 */ /* 0x000ee20000000800 */
[-C--:B--2---:R-:W-:Y:S01]  /*4010*/  FMUL.FTZ R24, R24, R177.reuse ;  /* 0x000000b118187220 */ /* 0x084fe20000410000 */
[-C--:B------:R-:W-:Y:S01]  /*4020*/  FMUL.FTZ R25, R25, R177.reuse ;  /* 0x000000b119197220 */ /* 0x080fe20000410000 */
[-C--:B------:R-:W-:Y:S01]  /*4030*/  FMUL.FTZ R28, R28, R177.reuse ;  /* 0x000000b11c1c7220 */ /* 0x080fe20000410000 */
[-C--:B------:R-:W-:Y:S01]  /*4040*/  FMUL.FTZ R29, R29, R177.reuse ;  /* 0x000000b11d1d7220 */ /* 0x080fe20000410000 */
[-C--:B------:R-:W-:Y:S01]  /*4050*/  FMUL.FTZ R32, R32, R177.reuse ;  /* 0x000000b120207220 */ /* 0x080fe20000410000 */
[-C--:B------:R-:W-:Y:S01]  /*4060*/  FMUL.FTZ R33, R33, R177.reuse ;  /* 0x000000b121217220 */ /* 0x080fe20000410000 */
[-C--:B------:R-:W-:Y:S01]  /*4070*/  FMUL.FTZ R36, R36, R177.reuse ;  /* 0x000000b124247220 */ /* 0x080fe20000410000 */
[----:B------:R-:W2:Y:S01]  /*4080*/  MUFU.EX2 R198, R198 ;  /* 0x000000c600c67308 */ /* 0x000ea20000000800 */
[----:B0-----:R-:W-:Y:S01]  /*4090*/  FFMA.FTZ R6, R177, R6, R192 ;  /* 0x00000006b1067223 */ /* 0x001fe200000100c0 */
[-C--:B------:R-:W-:Y:S01]  /*40a0*/  FMUL.FTZ R37, R37, R177.reuse ;  /* 0x000000b125257220 */ /* 0x080fe20000410000 */
[-C--:B------:R-:W-:Y:S01]  /*40b0*/  FMUL.FTZ R40, R40, R177.reuse ;  /* 0x000000b128287220 */ /* 0x080fe20000410000 */
[-C--:B------:R-:W-:Y:S01]  /*40c0*/  FMUL.FTZ R41, R41, R177.reuse ;  /* 0x000000b129297220 */ /* 0x080fe20000410000 */
[-C--:B------:R-:W-:Y:S01]  /*40d0*/  FMUL.FTZ R44, R44, R177.reuse ;  /* 0x000000b12c2c7220 */ /* 0x080fe20000410000 */
[-C--:B------:R-:W-:Y:S01]  /*40e0*/  FMUL.FTZ R45, R45, R177.reuse ;  /* 0x000000b12d2d7220 */ /* 0x080fe20000410000 */
[-C--:B------:R-:W-:Y:S01]  /*40f0*/  FMUL.FTZ R48, R48, R177.reuse ;  /* 0x000000b130307220 */ /* 0x080fe20000410000 */
[----:B------:R-:W0:Y:S01]  /*4100*/  MUFU.EX2 R211, R211 ;  /* 0x000000d300d37308 */ /* 0x000e220000000800 */
[-C--:B------:R-:W-:Y:S01]  /*4110*/  FMUL.FTZ R49, R49, R177.reuse ;  /* 0x000000b131317220 */ /* 0x080fe20000410000 */
[-C--:B------:R-:W-:Y:S01]  /*4120*/  FMUL.FTZ R52, R52, R177.reuse ;  /* 0x000000b134347220 */ /* 0x080fe20000410000 */
[-C--:B------:R-:W-:Y:S01]  /*4130*/  FMUL.FTZ R53, R53, R177.reuse ;  /* 0x000000b135357220 */ /* 0x080fe20000410000 */
[-C--:B------:R-:W-:Y:S01]  /*4140*/  FMUL.FTZ R56, R56, R177.reuse ;  /* 0x000000b138387220 */ /* 0x080fe20000410000 */
[-C--:B------:R-:W-:Y:S01]  /*4150*/  FMUL.FTZ R57, R57, R177.reuse ;  /* 0x000000b139397220 */ /* 0x080fe20000410000 */
[----:B-1----:R-:W-:Y:S01]  /*4160*/  FMNMX.FTZ R8, R9, R4, !PT ;  /* 0x0000000409087209 */ /* 0x002fe20007810000 */
[----:B------:R-:W-:Y:S01]  /*4170*/  FFMA.FTZ R9, R173, UR10, -R215 ;  /* 0x0000000aad097c23 */ /* 0x000fe200080108d7 */
[----:B------:R-:W-:Y:S01]  /*4180*/  MUFU.EX2 R190, R190 ;  /* 0x000000be00be7308 */ /* 0x000fe20000000800 */
[-C--:B------:R-:W-:Y:S01]  /*4190*/  FMUL.FTZ R60, R60, R177.reuse ;  /* 0x000000b13c3c7220 */ /* 0x080fe20000410000 */
[-C--:B------:R-:W-:Y:S01]  /*41a0*/  FMUL.FTZ R61, R61, R177.reuse ;  /* 0x000000b13d3d7220 */ /* 0x080fe20000410000 */
[----:B------:R-:W1:Y:S01]  /*41b0*/  SHFL.BFLY PT, R161, R8, 0x1, 0x1f ;  /* 0x0c201f0008a17f89 */ /* 0x000e6200000e0000 */
[-C--:B------:R-:W-:Y:S01]  /*41c0*/  FMUL.FTZ R64, R64, R177.reuse ;  /* 0x000000b140407220 */ /* 0x080fe20000410000 */
[-C--:B------:R-:W-:Y:S01]  /*41d0*/  FMUL.FTZ R65, R65, R177.reuse ;  /* 0x000000b141417220 */ /* 0x080fe20000410000 */
[-C--:B------:R-:W-:Y:S01]  /*41e0*/  FMUL.FTZ R68, R68, R177.reuse ;  /* 0x000000b144447220 */ /* 0x080fe20000410000 */
[-C--:B------:R-:W-:Y:S01]  /*41f0*/  FMUL.FTZ R69, R69, R177.reuse ;  /* 0x000000b145457220 */ /* 0x080fe20000410000 */
[----:B------:R-:W-:Y:S01]  /*4200*/  MUFU.EX2 R191, R191 ;  /* 0x000000bf00bf7308 */ /* 0x000fe20000000800 */
[-C--:B------:R-:W-:Y:S01]  /*4210*/  FMUL.FTZ R72, R72, R177.reuse ;  /* 0x000000b148487220 */ /* 0x080fe20000410000 */
[-C--:B------:R-:W-:Y:S01]  /*4220*/  FMUL.FTZ R73, R73, R177.reuse ;  /* 0x000000b149497220 */ /* 0x080fe20000410000 */
[-C--:B------:R-:W-:Y:S01]  /*4230*/  FMUL.FTZ R76, R76, R177.reuse ;  /* 0x000000b14c4c7220 */ /* 0x080fe20000410000 */
        /* <DEDUP_REMOVED lines=14> */
[----:B------:R-:W-:Y:S01]  /*4320*/  FMUL.FTZ R101, R101, R177 ;  /* 0x000000b165657220 */ /* 0x000fe20000410000 */
[----:B-1----:R-:W-:Y:S01]  /*4330*/  FMNMX.FTZ R4, R8, R161, !PT ;  /* 0x000000a108047209 */ /* 0x002fe20007810000 */
[-C--:B------:R-:W-:Y:S01]  /*4340*/  FMUL.FTZ R104, R104, R177.reuse ;  /* 0x000000b168687220 */ /* 0x080fe20000410000 */
[-C--:B------:R-:W-:Y:S01]  /*4350*/  FMUL.FTZ R105, R105, R177.reuse ;  /* 0x000000b169697220 */ /* 0x080fe20000410000 */
[-C--:B------:R-:W-:Y:S01]  /*4360*/  FMUL.FTZ R108, R108, R177.reuse ;  /* 0x000000b16c6c7220 */ /* 0x080fe20000410000 */
[-C--:B------:R-:W-:Y:S01]  /*4370*/  FMUL.FTZ R109, R109, R177.reuse ;  /* 0x000000b16d6d7220 */ /* 0x080fe20000410000 */
[----:B------:R-:W-:Y:S01]  /*4380*/  FADD.FTZ R152, -R4, R7 ;  /* 0x0000000704987221 */ /* 0x000fe20000010100 */
[----:B------:R-:W-:Y:S01]  /*4390*/  MUFU.EX2 R8, R154 ;  /* 0x0000009a00087308 */ /* 0x000fe20000000800 */
[-C--:B------:R-:W-:Y:S01]  /*43a0*/  FMUL.FTZ R112, R112, R177.reuse ;  /* 0x000000b170707220 */ /* 0x080fe20000410000 */
[-C--:B------:R-:W-:Y:S01]  /*43b0*/  FMUL.FTZ R113, R113, R177.reuse ;  /* 0x000000b171717220 */ /* 0x080fe20000410000 */
[----:B------:R-:W-:Y:S01]  /*43c0*/  FMUL.FTZ R176, R152, UR10 ;  /* 0x0000000a98b07c20 */ /* 0x000fe20008410000 */
[----:B------:R-:W-:Y:S01]  /*43d0*/  FMUL.FTZ R152, R4, UR10 ;  /* 0x0000000a04987c20 */ /* 0x000fe20008410000 */
[-C--:B------:R-:W-:Y:S01]  /*43e0*/  FMUL.FTZ R116, R116, R177.reuse ;  /* 0x000000b174747220 */ /* 0x080fe20000410000 */
[-C--:B------:R-:W-:Y:S01]  /*43f0*/  FMUL.FTZ R117, R117, R177.reuse ;  /* 0x000000b175757220 */ /* 0x080fe20000410000 */
[----:B------:R-:W-:Y:S01]  /*4400*/  FMUL.FTZ R120, R120, R177 ;  /* 0x000000b178787220 */ /* 0x000fe20000410000 */
[--C-:B------:R-:W-:Y:S01]  /*4410*/  FFMA.FTZ R161, R10, UR10, -R152.reuse ;  /* 0x0000000a0aa17c23 */ /* 0x100fe20008010898 */
[--C-:B------:R-:W-:Y:S01]  /*4420*/  FFMA.FTZ R10, R11, UR10, -R152.reuse ;  /* 0x0000000a0b0a7c23 */ /* 0x100fe20008010898 */
[----:B------:R-:W-:Y:S01]  /*4430*/  MUFU.EX2 R176, R176 ;  /* 0x000000b000b07308 */ /* 0x000fe20000000800 */
[--C-:B------:R-:W-:Y:S01]  /*4440*/  FFMA.FTZ R11, R14, UR10, -R152.reuse ;  /* 0x0000000a0e0b7c23 */ /* 0x100fe20008010898 */
[--C-:B------:R-:W-:Y:S01]  /*4450*/  FFMA.FTZ R156, R15, UR10, -R152.reuse ;  /* 0x0000000a0f9c7c23 */ /* 0x100fe20008010898 */
[--C-:B------:R-:W-:Y:S01]  /*4460*/  FFMA.FTZ R14, R21, UR10, -R152.reuse ;  /* 0x0000000a150e7c23 */ /* 0x100fe20008010898 */
[--C-:B------:R-:W-:Y:S01]  /*4470*/  FFMA.FTZ R15, R23, UR10, -R152.reuse ;  /* 0x0000000a170f7c23 */ /* 0x100fe20008010898 */
[----:B------:R-:W-:Y:S01]  /*4480*/  FFMA.FTZ R21, R153, UR10, -R152 ;  /* 0x0000000a99157c23 */ /* 0x000fe20008010898 */
[----:B---3--:R-:W-:Y:S01]  /*4490*/  FADD.FTZ R153, R203, R6 ;  /* 0x00000006cb997221 */ /* 0x008fe20000010000 */
[--C-:B------:R-:W-:Y:S01]  /*44a0*/  FFMA.FTZ R160, R155, UR10, -R152.reuse ;  /* 0x0000000a9ba07c23 */ /* 0x100fe20008010898 */
[----:B------:R-:W1:Y:S01]  /*44b0*/  MUFU.EX2 R161, R161 ;  /* 0x000000a100a17308 */ /* 0x000e620000000800 */
[--C-:B------:R-:W-:Y:S01]  /*44c0*/  FFMA.FTZ R164, R158, UR10, -R152.reuse ;  /* 0x0000000a9ea47c23 */ /* 0x100fe20008010898 */
[----:B--2---:R-:W-:Y:S01]  /*44d0*/  FADD.FTZ R158, R198, R153 ;  /* 0x00000099c69e7221 */ /* 0x004fe20000010000 */
[--C-:B------:R-:W-:Y:S01]  /*44e0*/  FFMA.FTZ R23, R157, UR10, -R152.reuse ;  /* 0x0000000a9d177c23 */ /* 0x100fe20008010898 */
[--C-:B------:R-:W-:Y:S01]  /*44f0*/  FFMA.FTZ R163, R159, UR10, -R152.reuse ;  /* 0x0000000a9fa37c23 */ /* 0x100fe20008010898 */
[----:B------:R-:W-:Y:S01]  /*4500*/  FFMA.FTZ R170, R174, UR10, -R152 ;  /* 0x0000000aaeaa7c23 */ /* 0x000fe20008010898 */
[----:B0-----:R-:W-:Y:S01]  /*4510*/  FADD.FTZ R153, R211, R158 ;  /* 0x0000009ed3997221 */ /* 0x001fe20000010000 */
[--C-:B------:R-:W-:Y:S01]  /*4520*/  FFMA.FTZ R165, R175, UR10, -R152.reuse ;  /* 0x0000000aafa57c23 */ /* 0x100fe20008010898 */
[----:B------:R-:W0:Y:S01]  /*4530*/  MUFU.EX2 R10, R10 ;  /* 0x0000000a000a7308 */ /* 0x000e220000000800 */
[--C-:B------:R-:W-:Y:S01]  /*4540*/  FFMA.FTZ R167, R179, UR10, -R152.reuse ;  /* 0x0000000ab3a77c23 */ /* 0x100fe20008010898 */
[--C-:B------:R-:W-:Y:S01]  /*4550*/  FFMA.FTZ R6, R180, UR10, -R152.reuse ;  /* 0x0000000ab4067c23 */ /* 0x100fe20008010898 */
[--C-:B------:R-:W-:Y:S01]  /*4560*/  FFMA.FTZ R169, R181, UR10, -R152.reuse ;  /* 0x0000000ab5a97c23 */ /* 0x100fe20008010898 */
[--C-:B------:R-:W-:Y:S01]  /*4570*/  FFMA.FTZ R174, R182, UR10, -R152.reuse ;  /* 0x0000000ab6ae7c23 */ /* 0x100fe20008010898 */
[--C-:B------:R-:W-:Y:S01]  /*4580*/  FFMA.FTZ R171, R183, UR10, -R152.reuse ;  /* 0x0000000ab7ab7c23 */ /* 0x100fe20008010898 */
[--C-:B------:R-:W-:Y:S01]  /*4590*/  FFMA.FTZ R184, R184, UR10, -R152.reuse ;  /* 0x0000000ab8b87c23 */ /* 0x100fe20008010898 */
[--C-:B------:R-:W-:Y:S01]  /*45a0*/  FFMA.FTZ R185, R185, UR10, -R152.reuse ;  /* 0x0000000ab9b97c23 */ /* 0x100fe20008010898 */
[----:B------:R-:W2:Y:S01]  /*45b0*/  MUFU.EX2 R11, R11 ;  /* 0x0000000b000b7308 */ /* 0x000ea20000000800 */
[----:B-1----:R-:W-:Y:S01]  /*45c0*/  FFMA.FTZ R5, R176, R5, R161 ;  /* 0x00000005b0057223 */ /* 0x002fe200000100a1 */
[--C-:B------:R-:W-:Y:S01]  /*45d0*/  FFMA.FTZ R186, R186, UR10, -R152.reuse ;  /* 0x0000000ababa7c23 */ /* 0x100fe20008010898 */
[--C-:B------:R-:W-:Y:S01]  /*45e0*/  FFMA.FTZ R187, R187, UR10, -R152.reuse ;  /* 0x0000000abbbb7c23 */ /* 0x100fe20008010898 */
[----:B------:R-:W-:Y:S01]  /*45f0*/  FFMA.FTZ R188, R188, UR10, -R152 ;  /* 0x0000000abcbc7c23 */ /* 0x000fe20008010898 */
[-C--:B------:R-:W-:Y:S01]  /*4600*/  FMUL.FTZ R121, R121, R177.reuse ;  /* 0x000000b179797220 */ /* 0x080fe20000410000 */
[-C--:B------:R-:W-:Y:S01]  /*4610*/  FMUL.FTZ R124, R124, R177.reuse ;  /* 0x000000b17c7c7220 */ /* 0x080fe20000410000 */
[-C--:B------:R-:W-:Y:S01]  /*4620*/  FMUL.FTZ R125, R125, R177.reuse ;  /* 0x000000b17d7d7220 */ /* 0x080fe20000410000 */
[----:B------:R-:W1:Y:S01]  /*4630*/  MUFU.EX2 R156, R156 ;  /* 0x0000009c009c7308 */ /* 0x000e620000000800 */
[----:B0-----:R-:W-:Y:S01]  /*4640*/  FADD.FTZ R154, R10, R5 ;  /* 0x000000050a9a7221 */ /* 0x001fe20000010000 */
[-C--:B------:R-:W-:Y:S01]  /*4650*/  FMUL.FTZ R128, R128, R177.reuse ;  /* 0x000000b180807220 */ /* 0x080fe20000410000 */
[-C--:B------:R-:W-:Y:S01]  /*4660*/  FMUL.FTZ R129, R129, R177.reuse ;  /* 0x000000b181817220 */ /* 0x080fe20000410000 */
[-C--:B------:R-:W-:Y:S01]  /*4670*/  FMUL.FTZ R132, R132, R177.reuse ;  /* 0x000000b184847220 */ /* 0x080fe20000410000 */
[-C--:B------:R-:W-:Y:S01]  /*4680*/  FMUL.FTZ R133, R133, R177.reuse ;  /* 0x000000b185857220 */ /* 0x080fe20000410000 */
[-C--:B------:R-:W-:Y:S01]  /*4690*/  FMUL.FTZ R136, R136, R177.reuse ;  /* 0x000000b188887220 */ /* 0x080fe20000410000 */
[-C--:B------:R-:W-:Y:S01]  /*46a0*/  FMUL.FTZ R137, R137, R177.reuse ;  /* 0x000000b189897220 */ /* 0x080fe20000410000 */
[----:B------:R-:W0:Y:S01]  /*46b0*/  MUFU.EX2 R14, R14 ;  /* 0x0000000e000e7308 */ /* 0x000e220000000800 */
[----:B--2---:R-:W-:Y:S01]  /*46c0*/  FADD.FTZ R5, R11, R154 ;  /* 0x0000009a0b057221 */ /* 0x004fe20000010000 */
[----:B------:R-:W-:Y:S01]  /*46d0*/  FADD.FTZ R154, R190, R153 ;  /* 0x00000099be9a7221 */ /* 0x000fe20000010000 */
[-C--:B------:R-:W-:Y:S01]  /*46e0*/  FMUL.FTZ R140, R140, R177.reuse ;  /* 0x000000b18c8c7220 */ /* 0x080fe20000410000 */
[-C--:B------:R-:W-:Y:S01]  /*46f0*/  FMUL.FTZ R141, R141, R177.reuse ;  /* 0x000000b18d8d7220 */ /* 0x080fe20000410000 */
[-C--:B------:R-:W-:Y:S01]  /*4700*/  FMUL.FTZ R144, R144, R177.reuse ;  /* 0x000000b190907220 */ /* 0x080fe20000410000 */
[----:B------:R-:W-:Y:S01]  /*4710*/  FADD.FTZ R154, R191, R154 ;  /* 0x0000009abf9a7221 */ /* 0x000fe20000010000 */
[----:B------:R-:W-:Y:S01]  /*4720*/  FMUL.FTZ R145, R145, R177 ;  /* 0x000000b191917220 */ /* 0x000fe20000410000 */
[----:B------:R-:W2:Y:S01]  /*4730*/  MUFU.EX2 R15, R15 ;  /* 0x0000000f000f7308 */ /* 0x000ea20000000800 */
[C---:B-1----:R-:W-:Y:S01]  /*4740*/  FADD.FTZ R5, R156.reuse, R5 ;  /* 0x000000059c057221 */ /* 0x042fe20000010000 */
[----:B------:R-:W-:Y:S01]  /*4750*/  F2FP.F16.F32.PACK_AB R155, R156, R11 ;  /* 0x0000000b9c9b723e */ /* 0x000fe200000000ff */
[-C--:B------:R-:W-:Y:S01]  /*4760*/  FMUL.FTZ R148, R148, R177.reuse ;  /* 0x000000b194947220 */ /* 0x080fe20000410000 */
[----:B------:R-:W-:Y:S01]  /*4770*/  F2FP.F16.F32.PACK_AB R156, R191, R190 ;  /* 0x000000bebf9c723e */ /* 0x000fe200000000ff */
[----:B------:R-:W-:Y:S01]  /*4780*/  FMUL.FTZ R149, R149, R177 ;  /* 0x000000b195957220 */ /* 0x000fe20000410000 */
[-C--:B------:R-:W-:Y:S01]  /*4790*/  FMUL.FTZ R26, R26, R176.reuse ;  /* 0x000000b01a1a7220 */ /* 0x080fe20000410000 */
[-C--:B------:R-:W-:Y:S01]  /*47a0*/  FMUL.FTZ R27, R27, R176.reuse ;  /* 0x000000b01b1b7220 */ /* 0x080fe20000410000 */
[----:B------:R-:W1:Y:S01]  /*47b0*/  MUFU.EX2 R21, R21 ;  /* 0x0000001500157308 */ /* 0x000e620000000800 */
[----:B0-----:R-:W-:Y:S01]  /*47c0*/  FADD.FTZ R158, R14, R5 ;  /* 0x000000050e9e7221 */ /* 0x001fe20000010000 */
[----:B------:R-:W-:Y:S01]  /*47d0*/  FADD.FTZ R5, R189, R154 ;  /* 0x0000009abd057221 */ /* 0x000fe20000010000 */
[-C--:B------:R-:W-:Y:S01]  /*47e0*/  FMUL.FTZ R30, R30, R176.reuse ;  /* 0x000000b01e1e7220 */ /* 0x080fe20000410000 */
[-C--:B------:R-:W-:Y:S01]  /*47f0*/  FMUL.FTZ R31, R31, R176.reuse ;  /* 0x000000b01f1f7220 */ /* 0x080fe20000410000 */
[-C--:B------:R-:W-:Y:S01]  /*4800*/  FMUL.FTZ R34, R34, R176.reuse ;  /* 0x000000b022227220 */ /* 0x080fe20000410000 */
[----:B------:R-:W-:Y:S01]  /*4810*/  FADD.FTZ R5, R196, R5 ;  /* 0x00000005c4057221 */ /* 0x000fe20000010000 */
[----:B------:R-:W-:Y:S01]  /*4820*/  FMUL.FTZ R35, R35, R176 ;  /* 0x000000b023237220 */ /* 0x000fe20000410000 */
[----:B------:R-:W0:Y:S01]  /*4830*/  MUFU.EX2 R160, R160 ;  /* 0x000000a000a07308 */ /* 0x000e220000000800 */
[C---:B--2---:R-:W-:Y:S01]  /*4840*/  FADD.FTZ R158, R15.reuse, R158 ;  /* 0x0000009e0f9e7221 */ /* 0x044fe20000010000 */
[----:B------:R-:W-:Y:S01]  /*4850*/  F2FP.F16.F32.PACK_AB R157, R15, R14 ;  /* 0x0000000e0f9d723e */ /* 0x000fe200000000ff */
[-C--:B------:R-:W-:Y:S01]  /*4860*/  FMUL.FTZ R38, R38, R176.reuse ;  /* 0x000000b026267220 */ /* 0x080fe20000410000 */
[-C--:B------:R-:W-:Y:S01]  /*4870*/  FMUL.FTZ R39, R39, R176.reuse ;  /* 0x000000b027277220 */ /* 0x080fe20000410000 */
[-C--:B------:R-:W-:Y:S01]  /*4880*/  FMUL.FTZ R42, R42, R176.reuse ;  /* 0x000000b02a2a7220 */ /* 0x080fe20000410000 */
[-C--:B------:R-:W-:Y:S01]  /*4890*/  FMUL.FTZ R43, R43, R176.reuse ;  /* 0x000000b02b2b7220 */ /* 0x080fe20000410000 */
[-C--:B------:R-:W-:Y:S01]  /*48a0*/  FMUL.FTZ R46, R46, R176.reuse ;  /* 0x000000b02e2e7220 */ /* 0x080fe20000410000 */
[----:B------:R-:W2:Y:S01]  /*48b0*/  MUFU.EX2 R22, R22 ;  /* 0x0000001600167308 */ /* 0x000ea20000000800 */
[----:B-1----:R-:W-:Y:S01]  /*48c0*/  FADD.FTZ R153, R21, R158 ;  /* 0x0000009e15997221 */ /* 0x002fe20000010000 */
[-C--:B------:R-:W-:Y:S01]  /*48d0*/  FMUL.FTZ R47, R47, R176.reuse ;  /* 0x000000b02f2f7220 */ /* 0x080fe20000410000 */
[-C--:B------:R-:W-:Y:S01]  /*48e0*/  FMUL.FTZ R50, R50, R176.reuse ;  /* 0x000000b032327220 */ /* 0x080fe20000410000 */
[-C--:B------:R-:W-:Y:S01]  /*48f0*/  FMUL.FTZ R51, R51, R176.reuse ;  /* 0x000000b033337220 */ /* 0x080fe20000410000 */
[-C--:B------:R-:W-:Y:S01]  /*4900*/  FMUL.FTZ R54, R54, R176.reuse ;  /* 0x000000b036367220 */ /* 0x080fe20000410000 */
[-C--:B------:R-:W-:Y:S01]  /*4910*/  FMUL.FTZ R55, R55, R176.reuse ;  /* 0x000000b037377220 */ /* 0x080fe20000410000 */
[-C--:B------:R-:W-:Y:S01]  /*4920*/  FMUL.FTZ R58, R58, R176.reuse ;  /* 0x000000b03a3a7220 */ /* 0x080fe20000410000 */
[----:B------:R-:W1:Y:S01]  /*4930*/  MUFU.EX2 R23, R23 ;  /* 0x0000001700177308 */ /* 0x000e620000000800 */
[C---:B0-----:R-:W-:Y:S01]  /*4940*/  FADD.FTZ R154, R160.reuse, R153 ;  /* 0x00000099a09a7221 */ /* 0x041fe20000010000 */
[----:B------:R-:W-:Y:S01]  /*4950*/  F2FP.F16.F32.PACK_AB R159, R160, R21 ;  /* 0x00000015a09f723e */ /* 0x000fe200000000ff */
[-C--:B------:R-:W-:Y:S01]  /*4960*/  FMUL.FTZ R59, R59, R176.reuse ;  /* 0x000000b03b3b7220 */ /* 0x080fe20000410000 */
[-C--:B------:R-:W-:Y:S01]  /*4970*/  FMUL.FTZ R62, R62, R176.reuse ;  /* 0x000000b03e3e7220 */ /* 0x080fe20000410000 */
[-C--:B------:R-:W-:Y:S01]  /*4980*/  FMUL.FTZ R63, R63, R176.reuse ;  /* 0x000000b03f3f7220 */ /* 0x080fe20000410000 */
[-C--:B------:R-:W-:Y:S01]  /*4990*/  FMUL.FTZ R66, R66, R176.reuse ;  /* 0x000000b042427220 */ /* 0x080fe20000410000 */
[-C--:B------:R-:W-:Y:S01]  /*49a0*/  FMUL.FTZ R67, R67, R176.reuse ;  /* 0x000000b043437220 */ /* 0x080fe20000410000 */
[----:B------:R-:W0:Y:S01]  /*49b0*/  MUFU.EX2 R193, R193 ;  /* 0x000000c100c17308 */ /* 0x000e220000000800 */
[----:B--2---:R-:W-:Y:S01]  /*49c0*/  FADD.FTZ R158, R22, R5 ;  /* 0x00000005169e7221 */ /* 0x004fe20000010000 */
[-C--:B------:R-:W-:Y:S01]  /*49d0*/  FMUL.FTZ R70, R70, R176.reuse ;  /* 0x000000b046467220 */ /* 0x080fe20000410000 */
[-C--:B------:R-:W-:Y:S01]  /*49e0*/  FMUL.FTZ R71, R71, R176.reuse ;  /* 0x000000b047477220 */ /* 0x080fe20000410000 */
[-C--:B------:R-:W-:Y:S01]  /*49f0*/  FMUL.FTZ R74, R74, R176.reuse ;  /* 0x000000b04a4a7220 */ /* 0x080fe20000410000 */
[-C--:B------:R-:W-:Y:S01]  /*4a00*/  FMUL.FTZ R75, R75, R176.reuse ;  /* 0x000000b04b4b7220 */ /* 0x080fe20000410000 */
[-C--:B------:R-:W-:Y:S01]  /*4a10*/  FMUL.FTZ R78, R78, R176.reuse ;  /* 0x000000b04e4e7220 */ /* 0x080fe20000410000 */
[----:B------:R-:W-:Y:S01]  /*4a20*/  FMUL.FTZ R79, R79, R176 ;  /* 0x000000b04f4f7220 */ /* 0x000fe20000410000 */
[----:B------:R-:W2:Y:S01]  /*4a30*/  MUFU.EX2 R164, R164 ;  /* 0x000000a400a47308 */ /* 0x000ea20000000800 */
[----:B-1----:R-:W-:Y:S01]  /*4a40*/  FADD.FTZ R5, R23, R154 ;  /* 0x0000009a17057221 */ /* 0x002fe20000010000 */
[----:B------:R-:W-:Y:S01]  /*4a50*/  F2FP.F16.F32.PACK_AB R154, R211, R198 ;  /* 0x000000c6d39a723e */ /* 0x000fe200000000ff */
[-C--:B------:R-:W-:Y:S01]  /*4a60*/  FMUL.FTZ R82, R82, R176.reuse ;  /* 0x000000b052527220 */ /* 0x080fe20000410000 */
[-C--:B------:R-:W-:Y:S01]  /*4a70*/  FMUL.FTZ R83, R83, R176.reuse ;  /* 0x000000b053537220 */ /* 0x080fe20000410000 */
[-C--:B------:R-:W-:Y:S01]  /*4a80*/  FMUL.FTZ R86, R86, R176.reuse ;  /* 0x000000b056567220 */ /* 0x080fe20000410000 */
[-C--:B------:R-:W-:Y:S01]  /*4a90*/  FMUL.FTZ R87, R87, R176.reuse ;  /* 0x000000b057577220 */ /* 0x080fe20000410000 */
[----:B------:R-:W-:Y:S01]  /*4aa0*/  FMUL.FTZ R90, R90, R176 ;  /* 0x000000b05a5a7220 */ /* 0x000fe20000410000 */
[----:B------:R-:W-:Y:S01]  /*4ab0*/  MUFU.EX2 R162, R162 ;  /* 0x000000a200a27308 */ /* 0x000fe20000000800 */
        /* <DEDUP_REMOVED lines=31> */
[----:B------:R0:W-:Y:S01]  /*4cb0*/  MUFU.EX2 R7, R172 ;  /* 0x000000ac00077308 */ /* 0x0001e20000000800 */
[-C--:B------:R-:W-:Y:S01]  /*4cc0*/  FMUL.FTZ R139, R139, R176.reuse ;  /* 0x000000b08b8b7220 */ /* 0x080fe20000410000 */
[-C--:B------:R-:W-:Y:S01]  /*4cd0*/  FMUL.FTZ R142, R142, R176.reuse ;  /* 0x000000b08e8e7220 */ /* 0x080fe20000410000 */
[-C--:B------:R-:W-:Y:S01]  /*4ce0*/  FMUL.FTZ R143, R143, R176.reuse ;  /* 0x000000b08f8f7220 */ /* 0x080fe20000410000 */
[-C--:B------:R-:W-:Y:S01]  /*4cf0*/  FMUL.FTZ R146, R146, R176.reuse ;  /* 0x000000b092927220 */ /* 0x080fe20000410000 */
[-C--:B------:R-:W-:Y:S01]  /*4d00*/  FMUL.FTZ R147, R147, R176.reuse ;  /* 0x000000b093937220 */ /* 0x080fe20000410000 */
[-C--:B------:R-:W-:Y:S01]  /*4d10*/  FMUL.FTZ R150, R150, R176.reuse ;  /* 0x000000b096967220 */ /* 0x080fe20000410000 */
[----:B------:R-:W-:Y:S01]  /*4d20*/  FMUL.FTZ R151, R151, R176 ;  /* 0x000000b097977220 */ /* 0x000fe20000410000 */
[----:B------:R-:W2:Y:S01]  /*4d30*/  MUFU.EX2 R20, R20 ;  /* 0x0000001400147308 */ /* 0x000ea20000000800 */
[----:B0-----:R-:W-:Y:S01]  /*4d40*/  FFMA.FTZ R172, R178, UR10, -R152 ;  /* 0x0000000ab2ac7c23 */ /* 0x001fe20008010898 */
[----:B------:R-:W-:Y:S01]  /*4d50*/  FADD.FTZ R178, R162, R153 ;  /* 0x00000099a2b27221 */ /* 0x000fe20000010000 */
[----:B-1----:R-:W-:Y:S01]  /*4d60*/  FADD.FTZ R158, R170, R5 ;  /* 0x00000005aa9e7221 */ /* 0x002fe20000010000 */
[----:B------:R-:W-:-:S02]  /*4d70*/  F2FP.F16.F32.PACK_AB R153, R10, R161 ;  /* 0x000000a10a99723e */ /* 0x000fc400000000ff */
[----:B------:R-:W-:Y:S01]  /*4d80*/  FADD.FTZ R11, R195, R178 ;  /* 0x000000b2c30b7221 */ /* 0x000fe20000010000 */
[----:B------:R-:W-:Y:S01]  /*4d90*/  F2FP.F16.F32.PACK_AB R161, R164, R23 ;  /* 0x00000017a4a1723e */ /* 0x000fe200000000ff */
[----:B------:R-:W0:Y:S01]  /*4da0*/  MUFU.EX2 R165, R165 ;  /* 0x000000a500a57308 */ /* 0x000e220000000800 */
[----:B------:R-:W-:Y:S02]  /*4db0*/  F2FP.F16.F32.PACK_AB R163, R170, R163 ;  /* 0x000000a3aaa3723e */ /* 0x000fe400000000ff */
[----:B------:R-:W-:Y:S02]  /*4dc0*/  F2FP.F16.F32.PACK_AB R152, R203, R192 ;  /* 0x000000c0cb98723e */ /* 0x000fe400000000ff */
[----:B------:R-:W-:-:S03]  /*4dd0*/  F2FP.F16.F32.PACK_AB R162, R195, R162 ;  /* 0x000000a2c3a2723e */ /* 0x000fc600000000ff */
[----:B------:R-:W1:Y:S01]  /*4de0*/  MUFU.EX2 R201, R201 ;  /* 0x000000c900c97308 */ /* 0x000e620000000800 */
[----:B--2---:R-:W-:-:S07]  /*4df0*/  FADD.FTZ R178, R20, R11 ;  /* 0x0000000b14b27221 */ /* 0x004fce0000010000 */
[----:B------:R-:W2:Y:S01]  /*4e00*/  MUFU.EX2 R172, R172 ;  /* 0x000000ac00ac7308 */ /* 0x000ea20000000800 */
[----:B0-----:R-:W-:Y:S01]  /*4e10*/  FADD.FTZ R5, R165, R158 ;  /* 0x0000009ea5057221 */ /* 0x001fe20000010000 */
[----:B------:R-:W-:-:S06]  /*4e20*/  F2FP.F16.F32.PACK_AB R158, R196, R189 ;  /* 0x000000bdc49e723e */ /* 0x000fcc00000000ff */
[----:B------:R-:W0:Y:S01]  /*4e30*/  MUFU.EX2 R13, R13 ;  /* 0x0000000d000d7308 */ /* 0x000e220000000800 */
[C---:B-1----:R-:W-:Y:S01]  /*4e40*/  FADD.FTZ R178, R201.reuse, R178 ;  /* 0x000000b2c9b27221 */ /* 0x042fe20000010000 */
[----:B------:R-:W-:-:S06]  /*4e50*/  F2FP.F16.F32.PACK_AB R164, R201, R20 ;  /* 0x00000014c9a4723e */ /* 0x000fcc00000000ff */
[----:B------:R-:W1:Y:S01]  /*4e60*/  MUFU.EX2 R167, R167 ;  /* 0x000000a700a77308 */ /* 0x000e620000000800 */
[C---:B--2---:R-:W-:Y:S01]  /*4e70*/  FADD.FTZ R14, R172.reuse, R5 ;  /* 0x00000005ac0e7221 */ /* 0x044fe20000010000 */
[----:B------:R-:W-:-:S06]  /*4e80*/  F2FP.F16.F32.PACK_AB R165, R172, R165 ;  /* 0x000000a5aca5723e */ /* 0x000fcc00000000ff */
[----:B------:R-:W2:Y:S01]  /*4e90*/  MUFU.EX2 R166, R166 ;  /* 0x000000a600a67308 */ /* 0x000ea20000000800 */
[----:B0-----:R-:W-:-:S07]  /*4ea0*/  FADD.FTZ R5, R13, R178 ;  /* 0x000000b20d057221 */ /* 0x001fce0000010000 */
[----:B------:R-:W0:Y:S01]  /*4eb0*/  MUFU.EX2 R6, R6 ;  /* 0x0000000600067308 */ /* 0x000e220000000800 */
[----:B-1----:R-:W-:-:S07]  /*4ec0*/  FADD.FTZ R11, R167, R14 ;  /* 0x0000000ea70b7221 */ /* 0x002fce0000010000 */
[----:B------:R-:W1:Y:S01]  /*4ed0*/  MUFU.EX2 R168, R168 ;  /* 0x000000a800a87308 */ /* 0x000e620000000800 */
[C---:B--2---:R-:W-:Y:S01]  /*4ee0*/  FADD.FTZ R5, R166.reuse, R5 ;  /* 0x00000005a6057221 */ /* 0x044fe20000010000 */
[----:B------:R-:W-:-:S06]  /*4ef0*/  F2FP.F16.F32.PACK_AB R166, R166, R13 ;  /* 0x0000000da6a6723e */ /* 0x000fcc00000000ff */
[----:B------:R-:W2:Y:S01]  /*4f00*/  MUFU.EX2 R169, R169 ;  /* 0x000000a900a97308 */ /* 0x000ea20000000800 */
[C---:B0-----:R-:W-:Y:S01]  /*4f10*/  FADD.FTZ R14, R6.reuse, R11 ;  /* 0x0000000b060e7221 */ /* 0x041fe20000010000 */
[----:B------:R-:W-:-:S06]  /*4f20*/  F2FP.F16.F32.PACK_AB R167, R6, R167 ;  /* 0x000000a706a7723e */ /* 0x000fcc00000000ff */
[----:B------:R-:W0:Y:S01]  /*4f30*/  MUFU.EX2 R197, R197 ;  /* 0x000000c500c57308 */ /* 0x000e220000000800 */
[----:B-1----:R-:W-:-:S07]  /*4f40*/  FADD.FTZ R22, R168, R5 ;  /* 0x00000005a8167221 */ /* 0x002fce0000010000 */
[----:B------:R-:W1:Y:S01]  /*4f50*/  MUFU.EX2 R174, R174 ;  /* 0x000000ae00ae7308 */ /* 0x000e620000000800 */
[----:B--2---:R-:W-:-:S07]  /*4f60*/  FADD.FTZ R5, R169, R14 ;  /* 0x0000000ea9057221 */ /* 0x004fce0000010000 */
[----:B------:R-:W2:Y:S01]  /*4f70*/  MUFU.EX2 R12, R12 ;  /* 0x0000000c000c7308 */ /* 0x000ea20000000800 */
[C---:B0-----:R-:W-:Y:S01]  /*4f80*/  FADD.FTZ R11, R197.reuse, R22 ;  /* 0x00000016c50b7221 */ /* 0x041fe20000010000 */
[----:B------:R-:W-:-:S06]  /*4f90*/  F2FP.F16.F32.PACK_AB R168, R197, R168 ;  /* 0x000000a8c5a8723e */ /* 0x000fcc00000000ff */
[----:B------:R-:W0:Y:S01]  /*4fa0*/  MUFU.EX2 R171, R171 ;  /* 0x000000ab00ab7308 */ /* 0x000e220000000800 */
[C---:B-1----:R-:W-:Y:S01]  /*4fb0*/  FADD.FTZ R14, R174.reuse, R5 ;  /* 0x00000005ae0e7221 */ /* 0x042fe20000010000 */
[----:B------:R-:W-:Y:S02]  /*4fc0*/  F2FP.F16.F32.PACK_AB R169, R174, R169 ;  /* 0x000000a9aea9723e */ /* 0x000fe400000000ff */
[----:B------:R-:W-:-:S04]  /*4fd0*/  F2FP.F16.F32.PACK_AB R174, R7, R8 ;  /* 0x0000000807ae723e */ /* 0x000fc800000000ff */
[----:B------:R-:W1:Y:S01]  /*4fe0*/  MUFU.EX2 R199, R199 ;  /* 0x000000c700c77308 */ /* 0x000e620000000800 */
[----:B--2---:R-:W-:-:S07]  /*4ff0*/  FADD.FTZ R20, R12, R11 ;  /* 0x0000000b0c147221 */ /* 0x004fce0000010000 */
[----:B------:R-:W2:Y:S01]  /*5000*/  MUFU.EX2 R10, R184 ;  /* 0x000000b8000a7308 */ /* 0x000ea20000000800 */
[----:B0-----:R-:W-:-:S07]  /*5010*/  FADD.FTZ R5, R171, R14 ;  /* 0x0000000eab057221 */ /* 0x001fce0000010000 */
        /* <DEDUP_REMOVED lines=12> */
[----:B------:R-:W-:-:S03]  /*50e0*/  F2FP.F16.F32.PACK_AB R172, R194, R9 ;  /* 0x00000009c2ac723e */ /* 0x000fc600000000ff */
[----:B------:R-:W-:-:S03]  /*50f0*/  FADD.FTZ R10, R8, R5 ;  /* 0x00000005080a7221 */ /* 0x000fc60000010000 */
[----:B------:R-:W2:Y:S01]  /*5100*/  MUFU.EX2 R188, R188 ;  /* 0x000000bc00bc7308 */ /* 0x000ea20000000800 */
[C---:B0-----:R-:W-:Y:S01]  /*5110*/  FADD.FTZ R6, R186.reuse, R11 ;  /* 0x0000000bba067221 */ /* 0x041fe20000010000 */
[----:B------:R-:W-:-:S03]  /*5120*/  F2FP.F16.F32.PACK_AB R173, R186, R173 ;  /* 0x000000adbaad723e */ /* 0x000fc600000000ff */
[----:B-1----:R-:W-:Y:S01]  /*5130*/  FADD.FTZ R5, R175, R6 ;  /* 0x00000006af057221 */ /* 0x002fe20000010000 */
[----:B------:R-:W-:-:S03]  /*5140*/  FADD.FTZ R6, R7, R10 ;  /* 0x0000000a07067221 */ /* 0x000fc60000010000 */
[C---:B--2---:R-:W-:Y:S01]  /*5150*/  FADD.FTZ R5, R188.reuse, R5 ;  /* 0x00000005bc057221 */ /* 0x044fe20000010000 */
[----:B------:R-:W-:Y:S01]  /*5160*/  F2FP.F16.F32.PACK_AB R175, R188, R175 ;  /* 0x000000afbcaf723e */ /* 0x000fe200000000ff */
[----:B------:R-:W-:Y:S06]  /*5170*/  @!P0 BRA `(.L_x_25) ;  /* 0x0000000000048947 */ /* 0x000fec0003800000 */
[----:B------:R-:W-:Y:S01]  /*5180*/  BPT.TRAP 0x1 ;  /* 0x000000040000795c */ /* 0x000fe20000300000 */
.L_x_25:
[----:B------:R-:W-:-:S04]  /*5190*/  MOV R7, UR27 ;  /* 0x0000001b00077c02 */ /* 0x000fc80008000f00 */
[----:B------:R0:W1:Y:S01]  /*51a0*/  SYNCS.PHASECHK.TRANS64.TRYWAIT P2, [UR25+0x22850], R7 ;  /* 0x02285007ff0075a7 */ /* 0x0000620008040159 */
[----:B------:R-:W-:Y:S05]  /*51b0*/  @!P0 BRA `(.L_x_26) ;  /* 0x0000000000048947 */ /* 0x000fea0003800000 */
[----:B------:R-:W-:Y:S01]  /*51c0*/  BPT.TRAP 0x1 ;  /* 0x000000040000795c */ /* 0x000fe20000300000 */
.L_x_26:
[----:B0-----:R-:W-:Y:S01]  /*51d0*/  VIADD R7, R202, 0x8 ;  /* 0x00000008ca077836 */ /* 0x001fe20000000000 */
[----:B-1----:R-:W-:Y:S06]  /*51e0*/  @P2 BRA `(.L_x_27) ;  /* 0x00000000000c2947 */ /* 0x002fec0003800000 */
[----:B------:R-:W-:-:S04]  /*51f0*/  IMAD.U32 R8, RZ, RZ, UR27 ;  /* 0x0000001bff087e24 */ /* 0x000fc8000f8e00ff */
[----:B------:R-:W0:Y:S02]  /*5200*/  SYNCS.PHASECHK.TRANS64.TRYWAIT P2, [UR25+0x22850], R8 ;  /* 0x02285008ff0075a7 */ /* 0x000e240008040159 */
[----:B0-----:R-:W-:Y:S05]  /*5210*/  @!P2 BRA `(.L_x_28) ;  /* 0x000000680074a947 */ /* 0x001fea0003800000 */
.L_x_27:
[----:B------:R1:W-:Y:S01]  /*5220*/  BAR.SYNC.DEFER_BLOCKING R7, 0x100 ;  /* 0x000400070000751d */ /* 0x0003e20000010000 */
[----:B------:R-:W-:-:S05]  /*5230*/  UIMAD UR11, UR37, 0xc00, UR21 ;  /* 0x00000c00250b78a4 */ /* 0x000fca000f8e0215 */
[----:B------:R-:W-:Y:S02]  /*5240*/  UMOV UR7, 0x40000040 ;  /* 0x4000004000077882 */ /* 0x000fe40000000000 */
[----:B------:R-:W-:Y:S01]  /*5250*/  UMOV UR6, UR11 ;  /* 0x0000000b00067c82 */ /* 0x000fe20008000000 */
[----:B------:R-:W-:-:S06]  /*5260*/  WARPGROUP.ARRIVE ;  /* 0x00000000000079c5 */ /* 0x000fcc0000000000 */
        /* <DEDUP_REMOVED lines=32> */
[----:B-1----:R-:W-:Y:S05]  /*5470*/  @!P0 BRA `(.L_x_29) ;  /* 0x0000000000048947 */ /* 0x002fea0003800000 */
[----:B------:R-:W-:Y:S01]  /*5480*/  BPT.TRAP 0x1 ;  /* 0x000000040000795c */ /* 0x000fe20000300000 */
.L_x_29:
[----:B------:R-:W-:Y:S01]  /*5490*/  UIADD3 UR25, UR25, 0x22860, URZ ;  /* 0x0002286019197890 */ /* 0x000fe2000fffe03f */
[----:B------:R-:W-:Y:S02]  /*54a0*/  IMAD.MOV.U32 R7, RZ, RZ, R4 ;  /* 0x000000ffff077224 */ /* 0x000fe400078e0004 */
[----:B0-----:R-:W-:Y:S01]  /*54b0*/  IMAD.MOV.U32 R8, RZ, RZ, R3 ;  /* 0x000000ffff087224 */ /* 0x001fe200078e0003 */
[----:B------:R-:W-:-:S09]  /*54c0*/  UPRMT UR25, UR24, 0x654, UR25 ;  /* 0x0000065418197896 */ /* 0x000fd20008000019 */
[----:B------:R-:W-:Y:S01]  /*54d0*/  SYNCS.ARRIVE.TRANS64.RED.A1T0 RZ, [UR25], RZ ;  /* 0x000000ffffff79a7 */ /* 0x000fe20008100419 */
[----:B------:R-:W-:Y:S05]  /*54e0*/  @P1 BRA `(.L_x_30) ;  /* 0xffffffdc00241947 */ /* 0x000fea000383ffff */
.L_x_19:
[----:B------:R-:W4:Y:S01]  /*54f0*/  SHFL.BFLY PT, R7, R6, 0x2, 0x1f ;  /* 0x0c401f0006077f89 */ /* 0x000f2200000e0000 */
[----:B------:R-:W0:Y:S01]  /*5500*/  S2UR UR6, SR_SWINHI ;  /* 0x00000000000679c3 */ /* 0x000e220000002f00 */
[----:B------:R-:W-:Y:S01]  /*5510*/  IMAD.U32 R12, RZ, RZ, UR10 ;  /* 0x0000000aff0c7e24 */ /* 0x000fe2000f8e00ff */
[----:B------:R-:W-:Y:S01]  /*5520*/  ULDC.64 UR8, c[0x0][0xae8] ;  /* 0x0002ba0000087ab9 */ /* 0x000fe20000000a00 */
[----:B------:R-:W1:Y:S01]  /*5530*/  SHFL.BFLY PT, R10, R5, 0x2, 0x1f ;  /* 0x0c401f00050a7f89 */ /* 0x000e6200000e0000 */
[----:B------:R-:W-:Y:S01]  /*5540*/  IMAD.U32 R22, RZ, RZ, UR10 ;  /* 0x0000000aff167e24 */ /* 0x000fe2000f8e00ff */
[----:B------:R-:W-:-:S03]  /*5550*/  ULDC UR10, c[0x0][0xc44] ;  /* 0x00031100000a7ab9 */ /* 0x000fc60000000800 */
[----:B------:R2:W-:Y:S08]  /*5560*/  BAR.ARV R0, 0x100 ;  /* 0x000400000000751d */ /* 0x0005f00000002000 */
[----:B------:R-:W3:Y:S01]  /*5570*/  LDC R211, c[0x0][0xbe8] ;  /* 0x0002fa00ffd37b82 */ /* 0x000ee20000000800 */
[----:B--2---:R-:W-:Y:S02]  /*5580*/  IMAD.MOV.U32 R0, RZ, RZ, RZ ;  /* 0x000000ffff007224 */ /* 0x004fe400078e00ff */
[----:B----4-:R-:W-:Y:S01]  /*5590*/  FADD.FTZ R7, R7, R6 ;  /* 0x0000000607077221 */ /* 0x010fe20000010000 */
[----:B------:R-:W-:Y:S01]  /*55a0*/  UMOV UR4, UR22 ;  /* 0x0000001600047c82 */ /* 0x000fe20008000000 */
[----:B0-----:R-:W-:Y:S01]  /*55b0*/  UMOV UR5, UR6 ;  /* 0x0000000600057c82 */ /* 0x001fe20008000000 */
[----:B------:R-:W-:Y:S01]  /*55c0*/  IMAD.MOV.U32 R6, RZ, RZ, -0x800000 ;  /* 0xff800000ff067424 */ /* 0x000fe200078e00ff */
[----:B------:R-:W-:Y:S01]  /*55d0*/  ULDC.64 UR6, c[0x0][0xb90] ;  /* 0x0002e40000067ab9 */ /* 0x000fe20000000a00 */
[----:B-1----:R-:W-:Y:S01]  /*55e0*/  FADD.FTZ R10, R10, R5 ;  /* 0x000000050a0a7221 */ /* 0x002fe20000010000 */
[----:B---3--:R-:W0:Y:S01]  /*55f0*/  SHFL.BFLY PT, R8, R7, 0x1, 0x1f ;  /* 0x0c201f0007087f89 */ /* 0x008e2200000e0000 */
[----:B------:R-:W-:-:S02]  /*5600*/  IMAD.U32 R11, RZ, RZ, UR5 ;  /* 0x00000005ff0b7e24 */ /* 0x000fc4000f8e00ff */
[----:B------:R-:W-:Y:S01]  /*5610*/  IMAD.MOV.U32 R5, RZ, RZ, -0x800000 ;  /* 0xff800000ff057424 */ /* 0x000fe200078e00ff */
[----:B------:R-:W1:Y:S01]  /*5620*/  SHFL.BFLY PT, R9, R10, 0x1, 0x1f ;  /* 0x0c201f000a097f89 */ /* 0x000e6200000e0000 */
[----:B0-----:R-:W-:Y:S01]  /*5630*/  FADD.FTZ R13, R7, R8 ;  /* 0x00000008070d7221 */ /* 0x001fe20000010000 */
[----:B------:R-:W-:Y:S02]  /*5640*/  IMAD.MOV.U32 R8, RZ, RZ, RZ ;  /* 0x000000ffff087224 */ /* 0x000fe400078e00ff */
[----:B-1----:R-:W-:Y:S01]  /*5650*/  FADD.FTZ R14, R10, R9 ;  /* 0x000000090a0e7221 */ /* 0x002fe20000010000 */
[----:B------:R-:W-:Y:S08]  /*5660*/  BAR.ARV 0x8, 0x180 ;  /* 0x0206000000007b1d */ /* 0x000ff00000002000 */
[----:B------:R-:W-:Y:S01]  /*5670*/  BAR.SYNC.DEFER_BLOCKING 0x1, 0x100 ;  /* 0x0044000000007b1d */ /* 0x000fe20000010000 */
[----:B------:R-:W-:Y:S01]  /*5680*/  FSETP.NE.FTZ.AND P0, PT, R13, RZ, PT ;  /* 0x000000ff0d00720b */ /* 0x000fe20003f15000 */
[----:B------:R-:W-:Y:S01]  /*5690*/  IMAD.U32 R10, RZ, RZ, UR4 ;  /* 0x00000004ff0a7e24 */ /* 0x000fe2000f8e00ff */
[----:B------:R-:W-:Y:S01]  /*56a0*/  FSETP.NE.FTZ.AND P1, PT, R14, RZ, PT ;  /* 0x000000ff0e00720b */ /* 0x000fe20003f35000 */
[----:B------:R-:W-:Y:S01]  /*56b0*/  UIADD3 UR4, -UR43, URZ, URZ ;  /* 0x0000003f2b047290 */ /* 0x000fe2000fffe13f */
[----:B------:R-:W-:-:S03]  /*56c0*/  LEA R9, R200, R2, 0x6 ;  /* 0x00000002c8097211 */ /* 0x000fc600078e30ff */
[----:B------:R-:W-:-:S04]  /*56d0*/  UIMAD UR10, UR10, UR4, UR40 ;  /* 0x000000040a0a72a4 */ /* 0x000fc8000f8e0228 */
[----:B------:R-:W-:Y:S02]  /*56e0*/  USHF.R.S32.HI UR11, URZ, 0x1f, UR10 ;  /* 0x0000001f3f0b7899 */ /* 0x000fe4000801140a */
[----:B------:R-:W0:Y:S01]  /*56f0*/  @P0 MUFU.RCP R8, R13 ;  /* 0x0000000d00080308 */ /* 0x000e220000001000 */
[----:B------:R-:W-:Y:S01]  /*5700*/  @P0 FMUL.FTZ R12, R12, 0.69314718246459960938 ;  /* 0x3f3172180c0c0820 */ /* 0x000fe20000410000 */
[----:B------:R-:W-:Y:S01]  /*5710*/  @P1 FMUL.FTZ R22, R22, 0.69314718246459960938 ;  /* 0x3f31721816161820 */ /* 0x000fe20000410000 */
[----:B------:R-:W-:Y:S02]  /*5720*/  UIMAD.WIDE.U32 UR4, UR10, UR6, URZ ;  /* 0x000000060a0472a5 */ /* 0x000fe4000f8e003f */
[----:B------:R-:W-:-:S03]  /*5730*/  UIMAD UR6, UR11, UR6, URZ ;  /* 0x000000060b0672a4 */ /* 0x000fc6000f8e023f */
[----:B------:R-:W-:Y:S01]  /*5740*/  @P1 MUFU.RCP R0, R14 ;  /* 0x0000000e00001308 */ /* 0x000fe20000001000 */
[----:B------:R-:W-:Y:S02]  /*5750*/  UIMAD UR6, UR10, UR7, UR6 ;  /* 0x000000070a0672a4 */ /* 0x000fe4000f8e0206 */
[----:B------:R-:W-:-:S05]  /*5760*/  USHF.R.S32.HI UR7, URZ, 0x1f, UR43 ;  /* 0x0000001f3f077899 */ /* 0x000fca000801142b */
[----:B------:R-:W1:Y:S01]  /*5770*/  @P0 MUFU.LG2 R13, R13 ;  /* 0x0000000d000d0308 */ /* 0x000e620000000c00 */
[-C--:B0-----:R-:W-:Y:S01]  /*5780*/  FMUL.FTZ R180, R29, R8.reuse ;  /* 0x000000081db47220 */ /* 0x081fe20000410000 */
[-C--:B------:R-:W-:Y:S01]  /*5790*/  FMUL.FTZ R25, R25, R8.reuse ;  /* 0x0000000819197220 */ /* 0x080fe20000410000 */
[-C--:B------:R-:W-:Y:S01]  /*57a0*/  FMUL.FTZ R24, R24, R8.reuse ;  /* 0x0000000818187220 */ /* 0x080fe20000410000 */
[-C--:B------:R-:W-:Y:S01]  /*57b0*/  FMUL.FTZ R28, R28, R8.reuse ;  /* 0x000000081c1c7220 */ /* 0x080fe20000410000 */
[-C--:B------:R-:W-:Y:S01]  /*57c0*/  FMUL.FTZ R33, R33, R8.reuse ;  /* 0x0000000821217220 */ /* 0x080fe20000410000 */
[-C--:B------:R-:W-:Y:S01]  /*57d0*/  FMUL.FTZ R32, R32, R8.reuse ;  /* 0x0000000820207220 */ /* 0x080fe20000410000 */
[-C--:B------:R-:W-:Y:S01]  /*57e0*/  FMUL.FTZ R29, R37, R8.reuse ;  /* 0x00000008251d7220 */ /* 0x080fe20000410000 */
[----:B------:R-:W0:Y:S01]  /*57f0*/  @P1 MUFU.LG2 R14, R14 ;  /* 0x0000000e000e1308 */ /* 0x000e220000000c00 */
[-C--:B------:R-:W-:Y:S01]  /*5800*/  FMUL.FTZ R36, R36, R8.reuse ;  /* 0x0000000824247220 */ /* 0x080fe20000410000 */
        /* <DEDUP_REMOVED lines=55> */
[----:B------:R-:W-:Y:S01]  /*5b80*/  FMUL.FTZ R148, R148, R8 ;  /* 0x0000000894947220 */ /* 0x000fe20000410000 */
[----:B------:R-:W-:-:S04]  /*5b90*/  IMAD.WIDE R8, R9, 0x2, R10 ;  /* 0x0000000209087825 */ /* 0x000fc800078e020a */
[----:B-1----:R-:W-:Y:S01]  /*5ba0*/  @P0 FMUL.FTZ R13, R13, 0.69314718246459960938 ;  /* 0x3f3172180d0d0820 */ /* 0x002fe20000410000 */
[----:B0-----:R-:W-:Y:S01]  /*5bb0*/  @P1 FMUL.FTZ R15, R14, 0.69314718246459960938 ;  /* 0x3f3172180e0f1820 */ /* 0x001fe20000410000 */
[----:B------:R-:W-:Y:S01]  /*5bc0*/  FMUL.FTZ R7, R99, R0 ;  /* 0x0000000063077220 */ /* 0x000fe20000410000 */
[----:B------:R-:W-:-:S04]  /*5bd0*/  IMAD.WIDE R10, R210, 0x2, R10 ;  /* 0x00000002d20a7825 */ /* 0x000fc800078e020a */
[----:B------:R-:W-:Y:S01]  /*5be0*/  FMUL.FTZ R77, R103, R0 ;  /* 0x00000000674d7220 */ /* 0x000fe20000410000 */
[----:B------:R-:W-:Y:S01]  /*5bf0*/  @P0 FFMA.FTZ R6, R12, R3, R13 ;  /* 0x000000030c060223 */ /* 0x000fe2000001000d */
[----:B------:R-:W-:Y:S01]  /*5c00*/  @P1 FFMA.FTZ R5, R22, R4, R15 ;  /* 0x0000000416051223 */ /* 0x000fe2000001000f */
[-C--:B------:R-:W-:Y:S01]  /*5c10*/  FMUL.FTZ R167, R127, R0.reuse ;  /* 0x000000007fa77220 */ /* 0x080fe20000410000 */
[C---:B------:R-:W-:Y:S01]  /*5c20*/  IADD3 R21, P3, R10.reuse, 0xc060, RZ ;  /* 0x0000c0600a157810 */ /* 0x040fe20007f7e0ff */
[-C--:B------:R-:W-:Y:S01]  /*5c30*/  FMUL.FTZ R169, R131, R0.reuse ;  /* 0x0000000083a97220 */ /* 0x080fe20000410000 */
[C---:B------:R-:W-:Y:S01]  /*5c40*/  IADD3 R103, P4, R10.reuse, 0xc040, RZ ;  /* 0x0000c0400a677810 */ /* 0x040fe20007f9e0ff */
[-C--:B------:R-:W-:Y:S01]  /*5c50*/  FMUL.FTZ R171, R135, R0.reuse ;  /* 0x0000000087ab7220 */ /* 0x080fe20000410000 */
[----:B------:R-:W-:Y:S01]  /*5c60*/  LOP3.LUT R20, R21, 0x380, RZ, 0xc0, !PT ;  /* 0x0000038015147812 */ /* 0x000fe200078ec0ff */
[-C--:B------:R-:W-:Y:S01]  /*5c70*/  FMUL.FTZ R173, R139, R0.reuse ;  /* 0x000000008bad7220 */ /* 0x080fe20000410000 */
[----:B------:R-:W-:Y:S01]  /*5c80*/  IADD3 R52, P5, R10, 0xc020, RZ ;  /* 0x0000c0200a347810 */ /* 0x000fe20007fbe0ff */
[-C--:B------:R-:W-:Y:S01]  /*5c90*/  FMUL.FTZ R175, R143, R0.reuse ;  /* 0x000000008faf7220 */ /* 0x080fe20000410000 */
[----:B------:R-:W-:Y:S01]  /*5ca0*/  SHF.R.U64 R20, R20, 0x3, RZ ;  /* 0x0000000314147819 */ /* 0x000fe200000012ff */
[-C--:B------:R-:W-:Y:S01]  /*5cb0*/  FMUL.FTZ R177, R147, R0.reuse ;  /* 0x0000000093b17220 */ /* 0x080fe20000410000 */
[----:B------:R-:W-:Y:S01]  /*5cc0*/  IADD3 R99, P6, R10, 0xc000, RZ ;  /* 0x0000c0000a637810 */ /* 0x000fe20007fde0ff */
[--C-:B------:R-:W-:Y:S01]  /*5cd0*/  IMAD.X R23, RZ, RZ, R11.reuse, P4 ;  /* 0x000000ffff177224 */ /* 0x100fe200020e060b */
[----:B------:R-:W-:Y:S01]  /*5ce0*/  LOP3.LUT R20, R20, R21, RZ, 0x3c, !PT ;  /* 0x0000001514147212 */ /* 0x000fe200078e3cff */
[--C-:B------:R-:W-:Y:S01]  /*5cf0*/  IMAD.X R127, RZ, RZ, R11.reuse, P5 ;  /* 0x000000ffff7f7224 */ /* 0x100fe200028e060b */
[C---:B------:R-:W-:Y:S01]  /*5d00*/  IADD3 R73, P0, R10.reuse, 0x8060, RZ ;  /* 0x000080600a497810 */ /* 0x040fe20007f1e0ff */
[--C-:B------:R-:W-:Y:S01]  /*5d10*/  IMAD.X R131, RZ, RZ, R11.reuse, P6 ;  /* 0x000000ffff837224 */ /* 0x100fe200030e060b */
[C---:B------:R-:W-:Y:S01]  /*5d20*/  IADD3 R13, P1, R10.reuse, 0x20, RZ ;  /* 0x000000200a0d7810 */ /* 0x040fe20007f3e0ff */
[-C--:B------:R-:W-:Y:S01]  /*5d30*/  FMUL.FTZ R179, R151, R0.reuse ;  /* 0x0000000097b37220 */ /* 0x080fe20000410000 */
[C---:B------:R-:W-:Y:S01]  /*5d40*/  IADD3 R69, P2, R10.reuse, 0x8040, RZ ;  /* 0x000080400a457810 */ /* 0x040fe20007f5e0ff */
[--C-:B------:R-:W-:Y:S01]  /*5d50*/  IMAD.X R135, RZ, RZ, R11.reuse, P0 ;  /* 0x000000ffff877224 */ /* 0x100fe200000e060b */
[-C--:B------:R-:W-:Y:S01]  /*5d60*/  IADD3.X R21, RZ, R11.reuse, RZ, P3, !PT ;  /* 0x0000000bff157210 */ /* 0x080fe20001ffe4ff */
[--C-:B------:R-:W-:Y:S01]  /*5d70*/  IMAD.X R139, RZ, RZ, R11.reuse, P1 ;  /* 0x000000ffff8b7224 */ /* 0x100fe200008e060b */
[C---:B------:R-:W-:Y:S01]  /*5d80*/  LOP3.LUT R165, R10.reuse, 0x380, RZ, 0xc0, !PT ;  /* 0x000003800aa57812 */ /* 0x040fe200078ec0ff */
[--C-:B------:R-:W-:Y:S01]  /*5d90*/  IMAD.X R143, RZ, RZ, R11.reuse, P2 ;  /* 0x000000ffff8f7224 */ /* 0x100fe200010e060b */
[----:B------:R-:W-:Y:S01]  /*5da0*/  IADD3 R14, P3, R10, 0x8020, RZ ;  /* 0x000080200a0e7810 */ /* 0x000fe20007f7e0ff */
[-C--:B------:R-:W-:Y:S01]  /*5db0*/  FMUL.FTZ R170, R130, R0.reuse ;  /* 0x0000000082aa7220 */ /* 0x080fe20000410000 */
[----:B------:R-:W-:Y:S01]  /*5dc0*/  IADD3 R65, P4, R10, 0x8000, RZ ;  /* 0x000080000a417810 */ /* 0x000fe20007f9e0ff */
[-C--:B------:R-:W-:Y:S01]  /*5dd0*/  FMUL.FTZ R168, R126, R0.reuse ;  /* 0x000000007ea87220 */ /* 0x080fe20000410000 */
[----:B------:R-:W-:Y:S01]  /*5de0*/  IADD3 R61, P5, R10, 0x4060, RZ ;  /* 0x000040600a3d7810 */ /* 0x000fe20007fbe0ff */
[-C--:B------:R-:W-:Y:S01]  /*5df0*/  FMUL.FTZ R172, R134, R0.reuse ;  /* 0x0000000086ac7220 */ /* 0x080fe20000410000 */
[C---:B------:R-:W-:Y:S01]  /*5e00*/  IADD3 R15, P6, R10.reuse, 0x40, RZ ;  /* 0x000000400a0f7810 */ /* 0x040fe20007fde0ff */
[--C-:B------:R-:W-:Y:S01]  /*5e10*/  IMAD.X R151, RZ, RZ, R11.reuse, P4 ;  /* 0x000000ffff977224 */ /* 0x100fe200020e060b */
[C---:B------:R-:W-:Y:S01]  /*5e20*/  IADD3 R12, P0, R10.reuse, 0x4040, RZ ;  /* 0x000040400a0c7810 */ /* 0x040fe20007f1e0ff */
[--C-:B------:R-:W-:Y:S01]  /*5e30*/  IMAD.X R153, RZ, RZ, R11.reuse, P5 ;  /* 0x000000ffff997224 */ /* 0x100fe200028e060b */
[C---:B------:R-:W-:Y:S01]  /*5e40*/  IADD3 R57, P1, R10.reuse, 0x4020, RZ ;  /* 0x000040200a397810 */ /* 0x040fe20007f3e0ff */
[--C-:B------:R-:W-:Y:S01]  /*5e50*/  IMAD.X R155, RZ, RZ, R11.reuse, P6 ;  /* 0x000000ffff9b7224 */ /* 0x100fe200030e060b */
[C---:B------:R-:W-:Y:S01]  /*5e60*/  IADD3 R53, P2, R10.reuse, 0x4000, RZ ;  /* 0x000040000a357810 */ /* 0x040fe20007f5e0ff */
[--C-:B------:R-:W-:Y:S01]  /*5e70*/  IMAD.X R157, RZ, RZ, R11.reuse, P0 ;  /* 0x000000ffff9d7224 */ /* 0x100fe200000e060b */
[-C--:B------:R-:W-:Y:S01]  /*5e80*/  IADD3.X R147, RZ, R11.reuse, RZ, P3, !PT ;  /* 0x0000000bff937210 */ /* 0x080fe20001ffe4ff */
[--C-:B------:R-:W-:Y:S01]  /*5e90*/  IMAD.X R159, RZ, RZ, R11.reuse, P1 ;  /* 0x000000ffff9f7224 */ /* 0x100fe200008e060b */
[----:B------:R-:W-:Y:S01]  /*5ea0*/  SHF.R.U64 R165, R165, 0x3, RZ ;  /* 0x00000003a5a57819 */ /* 0x000fe200000012ff */
[--C-:B------:R-:W-:Y:S01]  /*5eb0*/  IMAD.X R161, RZ, RZ, R11.reuse, P2 ;  /* 0x000000ffffa17224 */ /* 0x100fe200010e060b */
[----:B------:R-:W-:Y:S01]  /*5ec0*/  IADD3 R3, P3, R10, 0x60, RZ ;  /* 0x000000600a037810 */ /* 0x000fe20007f7e0ff */
[----:B------:R-:W-:Y:S01]  /*5ed0*/  FMUL.FTZ R174, R138, R0 ;  /* 0x000000008aae7220 */ /* 0x000fe20000410000 */
[----:B------:R-:W-:Y:S01]  /*5ee0*/  LOP3.LUT R164, R165, R10, RZ, 0x3c, !PT ;  /* 0x0000000aa5a47212 */ /* 0x000fe200078e3cff */
[----:B------:R-:W-:Y:S01]  /*5ef0*/  IMAD.MOV.U32 R165, RZ, RZ, R11 ;  /* 0x000000ffffa57224 */ /* 0x000fe200078e000b */
[----:B------:R-:W-:Y:S01]  /*5f00*/  LOP3.LUT R4, R99, 0x380, RZ, 0xc0, !PT ;  /* 0x0000038063047812 */ /* 0x000fe200078ec0ff */
[-C--:B------:R-:W-:Y:S01]  /*5f10*/  FMUL.FTZ R176, R142, R0.reuse ;  /* 0x000000008eb07220 */ /* 0x080fe20000410000 */
[----:B------:R-:W-:Y:S01]  /*5f20*/  IADD3.X R163, RZ, R11, RZ, P3, !PT ;  /* 0x0000000bffa37210 */ /* 0x000fe20001ffe4ff */
[-C--:B------:R-:W-:Y:S01]  /*5f30*/  FMUL.FTZ R27, R27, R0.reuse ;  /* 0x000000001b1b7220 */ /* 0x080fe20000410000 */
[----:B------:R-:W-:Y:S01]  /*5f40*/  LOP3.LUT R11, R52, 0x380, RZ, 0xc0, !PT ;  /* 0x00000380340b7812 */ /* 0x000fe200078ec0ff */
[-C--:B------:R-:W-:Y:S01]  /*5f50*/  FMUL.FTZ R26, R26, R0.reuse ;  /* 0x000000001a1a7220 */ /* 0x080fe20000410000 */
[----:B------:R-:W-:Y:S01]  /*5f60*/  SHF.R.U64 R4, R4, 0x3, RZ ;  /* 0x0000000304047819 */ /* 0x000fe200000012ff */
[-C--:B------:R-:W-:Y:S01]  /*5f70*/  FMUL.FTZ R31, R31, R0.reuse ;  /* 0x000000001f1f7220 */ /* 0x080fe20000410000 */
[----:B------:R-:W-:Y:S01]  /*5f80*/  LOP3.LUT R10, R73, 0x380, RZ, 0xc0, !PT ;  /* 0x00000380490a7812 */ /* 0x000fe200078ec0ff */
[-C--:B------:R-:W-:Y:S01]  /*5f90*/  FMUL.FTZ R30, R30, R0.reuse ;  /* 0x000000001e1e7220 */ /* 0x080fe20000410000 */
[----:B------:R-:W-:Y:S01]  /*5fa0*/  SHF.R.U64 R11, R11, 0x3, RZ ;  /* 0x000000030b0b7819 */ /* 0x000fe200000012ff */
[-C--:B------:R-:W-:Y:S01]  /*5fb0*/  FMUL.FTZ R35, R35, R0.reuse ;  /* 0x0000000023237220 */ /* 0x080fe20000410000 */
[----:B------:R-:W-:Y:S01]  /*5fc0*/  LOP3.LUT R130, R4, R99, RZ, 0x3c, !PT ;  /* 0x0000006304827212 */ /* 0x000fe200078e3cff */
[-C--:B------:R-:W-:Y:S01]  /*5fd0*/  FMUL.FTZ R34, R34, R0.reuse ;  /* 0x0000000022227220 */ /* 0x080fe20000410000 */
[----:B------:R-:W-:Y:S01]  /*5fe0*/  SHF.R.U64 R10, R10, 0x3, RZ ;  /* 0x000000030a0a7819 */ /* 0x000fe200000012ff */
[-C--:B------:R-:W-:Y:S01]  /*5ff0*/  FMUL.FTZ R39, R39, R0.reuse ;  /* 0x0000000027277220 */ /* 0x080fe20000410000 */
[----:B------:R-:W-:Y:S01]  /*6000*/  LOP3.LUT R4, R13, 0x380, RZ, 0xc0, !PT ;  /* 0x000003800d047812 */ /* 0x000fe200078ec0ff */
[----:B------:R-:W-:Y:S01]  /*6010*/  FMUL.FTZ R38, R38, R0 ;  /* 0x0000000026267220 */ /* 0x000fe20000410000 */
[----:B------:R-:W-:Y:S01]  /*6020*/  LOP3.LUT R126, R11, R52, RZ, 0x3c, !PT ;  /* 0x000000340b7e7212 */ /* 0x000fe200078e3cff */
[-C--:B------:R-:W-:Y:S01]  /*6030*/  FMUL.FTZ R43, R43, R0.reuse ;  /* 0x000000002b2b7220 */ /* 0x080fe20000410000 */
[----:B------:R-:W-:Y:S01]  /*6040*/  LOP3.LUT R52, R69, 0x380, RZ, 0xc0, !PT ;  /* 0x0000038045347812 */ /* 0x000fe200078ec0ff */
[-C--:B------:R-:W-:Y:S01]  /*6050*/  FMUL.FTZ R42, R42, R0.reuse ;  /* 0x000000002a2a7220 */ /* 0x080fe20000410000 */
[----:B------:R-:W-:Y:S01]  /*6060*/  LOP3.LUT R134, R10, R73, RZ, 0x3c, !PT ;  /* 0x000000490a867212 */ /* 0x000fe200078e3cff */
[-C--:B------:R-:W-:Y:S01]  /*6070*/  FMUL.FTZ R47, R47, R0.reuse ;  /* 0x000000002f2f7220 */ /* 0x080fe20000410000 */
[----:B------:R-:W-:Y:S01]  /*6080*/  SHF.R.U64 R4, R4, 0x3, RZ ;  /* 0x0000000304047819 */ /* 0x000fe200000012ff */
[-C--:B------:R-:W-:Y:S01]  /*6090*/  FMUL.FTZ R46, R46, R0.reuse ;  /* 0x000000002e2e7220 */ /* 0x080fe20000410000 */
[----:B------:R-:W-:Y:S01]  /*60a0*/  LOP3.LUT R10, R65, 0x380, RZ, 0xc0, !PT ;  /* 0x00000380410a7812 */ /* 0x000fe200078ec0ff */
[-C--:B------:R-:W-:Y:S01]  /*60b0*/  FMUL.FTZ R51, R51, R0.reuse ;  /* 0x0000000033337220 */ /* 0x080fe20000410000 */
[----:B------:R-:W-:Y:S01]  /*60c0*/  SHF.R.U64 R52, R52, 0x3, RZ ;  /* 0x0000000334347819 */ /* 0x000fe200000012ff */
[-C--:B------:R-:W-:Y:S01]  /*60d0*/  FMUL.FTZ R50, R50, R0.reuse ;  /* 0x0000000032327220 */ /* 0x080fe20000410000 */
[----:B------:R-:W-:Y:S01]  /*60e0*/  LOP3.LUT R11, R14, 0x380, RZ, 0xc0, !PT ;  /* 0x000003800e0b7812 */ /* 0x000fe200078ec0ff */
[-C--:B------:R-:W-:Y:S01]  /*60f0*/  FMUL.FTZ R55, R55, R0.reuse ;  /* 0x0000000037377220 */ /* 0x080fe20000410000 */
[----:B------:R-:W-:Y:S01]  /*6100*/  LOP3.LUT R138, R4, R13, RZ, 0x3c, !PT ;  /* 0x0000000d048a7212 */ /* 0x000fe200078e3cff */
[-C--:B------:R-:W-:Y:S01]  /*6110*/  FMUL.FTZ R54, R54, R0.reuse ;  /* 0x0000000036367220 */ /* 0x080fe20000410000 */
[----:B------:R-:W-:Y:S01]  /*6120*/  SHF.R.U64 R4, R10, 0x3, RZ ;  /* 0x000000030a047819 */ /* 0x000fe200000012ff */
[-C--:B------:R-:W-:Y:S01]  /*6130*/  FMUL.FTZ R59, R59, R0.reuse ;  /* 0x000000003b3b7220 */ /* 0x080fe20000410000 */
[----:B------:R-:W-:Y:S01]  /*6140*/  LOP3.LUT R142, R52, R69, RZ, 0x3c, !PT ;  /* 0x00000045348e7212 */ /* 0x000fe200078e3cff */
        /* <DEDUP_REMOVED lines=32> */
[----:B------:R-:W-:Y:S01]  /*6350*/  SHF.R.U64 R11, R11, 0x3, RZ ;  /* 0x000000030b0b7819 */ /* 0x000fe200000012ff */
[----:B------:R-:W-:Y:S01]  /*6360*/  FMUL.FTZ R0, R150, R0 ;  /* 0x0000000096007220 */ /* 0x000fe20000410000 */
[----:B------:R-:W-:-:S02]  /*6370*/  IADD3 R69, P2, R8, 0x7000, RZ ;  /* 0x0000700008457810 */ /* 0x000fc40007f5e0ff */
[----:B------:R-:W-:Y:S02]  /*6380*/  LOP3.LUT R150, R4, R65, RZ, 0x3c, !PT ;  /* 0x0000004104967212 */ /* 0x000fe400078e3cff */
[----:B------:R-:W-:Y:S02]  /*6390*/  LOP3.LUT R4, R15, 0x380, RZ, 0xc0, !PT ;  /* 0x000003800f047812 */ /* 0x000fe400078ec0ff */
[----:B------:R-:W-:Y:S02]  /*63a0*/  LOP3.LUT R146, R11, R14, RZ, 0x3c, !PT ;  /* 0x0000000e0b927212 */ /* 0x000fe400078e3cff */
[----:B------:R-:W-:Y:S02]  /*63b0*/  LOP3.LUT R68, R69, 0x380, RZ, 0xc0, !PT ;  /* 0x0000038045447812 */ /* 0x000fe400078ec0ff */
[----:B------:R-:W-:Y:S02]  /*63c0*/  LOP3.LUT R11, R12, 0x380, RZ, 0xc0, !PT ;  /* 0x000003800c0b7812 */ /* 0x000fe400078ec0ff */
[----:B------:R-:W-:-:S02]  /*63d0*/  LOP3.LUT R10, R61, 0x380, RZ, 0xc0, !PT ;  /* 0x000003803d0a7812 */ /* 0x000fc400078ec0ff */
[----:B------:R-:W-:Y:S02]  /*63e0*/  SHF.R.U64 R4, R4, 0x3, RZ ;  /* 0x0000000304047819 */ /* 0x000fe400000012ff */
[----:B------:R-:W-:Y:S02]  /*63f0*/  SHF.R.U64 R68, R68, 0x3, RZ ;  /* 0x0000000344447819 */ /* 0x000fe400000012ff */
[----:B------:R-:W-:Y:S02]  /*6400*/  SHF.R.U64 R11, R11, 0x3, RZ ;  /* 0x000000030b0b7819 */ /* 0x000fe400000012ff */
[----:B------:R-:W-:Y:S02]  /*6410*/  SHF.R.U64 R10, R10, 0x3, RZ ;  /* 0x000000030a0a7819 */ /* 0x000fe400000012ff */
[----:B------:R-:W-:Y:S02]  /*6420*/  IADD3 R13, P3, R8, 0x1000, RZ ;  /* 0x00001000080d7810 */ /* 0x000fe40007f7e0ff */
[----:B------:R-:W-:-:S02]  /*6430*/  LOP3.LUT R154, R4, R15, RZ, 0x3c, !PT ;  /* 0x0000000f049a7212 */ /* 0x000fc400078e3cff */
[----:B------:R-:W-:Y:S02]  /*6440*/  LOP3.LUT R4, R53, 0x380, RZ, 0xc0, !PT ;  /* 0x0000038035047812 */ /* 0x000fe400078ec0ff */
[----:B------:R-:W-:Y:S01]  /*6450*/  LOP3.LUT R68, R68, R69, RZ, 0x3c, !PT ;  /* 0x0000004544447212 */ /* 0x000fe200078e3cff */
[----:B------:R-:W-:Y:S01]  /*6460*/  IMAD.X R69, RZ, RZ, R9, P2 ;  /* 0x000000ffff457224 */ /* 0x000fe200010e0609 */
[----:B------:R-:W-:Y:S01]  /*6470*/  LOP3.LUT R156, R11, R12, RZ, 0x3c, !PT ;  /* 0x0000000c0b9c7212 */ /* 0x000fe200078e3cff */
[----:B------:R-:W-:Y:S01]  /*6480*/  IMAD.U32 R11, RZ, RZ, UR5 ;  /* 0x00000005ff0b7e24 */ /* 0x000fe2000f8e00ff */
[----:B------:R-:W-:Y:S02]  /*6490*/  LOP3.LUT R152, R10, R61, RZ, 0x3c, !PT ;  /* 0x0000003d0a987212 */ /* 0x000fe400078e3cff */
[----:B------:R-:W-:Y:S02]  /*64a0*/  LOP3.LUT R12, R13, 0x380, RZ, 0xc0, !PT ;  /* 0x000003800d0c7812 */ /* 0x000fe400078ec0ff */
[----:B------:R-:W-:-:S02]  /*64b0*/  IADD3 R119, P2, R8, 0xe000, RZ ;  /* 0x0000e00008777810 */ /* 0x000fc40007f5e0ff */
[----:B------:R-:W-:Y:S02]  /*64c0*/  LOP3.LUT R10, R57, 0x380, RZ, 0xc0, !PT ;  /* 0x00000380390a7812 */ /* 0x000fe400078ec0ff */
[----:B------:R-:W-:Y:S02]  /*64d0*/  SHF.R.U64 R4, R4, 0x3, RZ ;  /* 0x0000000304047819 */ /* 0x000fe400000012ff */
[----:B------:R-:W-:Y:S02]  /*64e0*/  LOP3.LUT R22, R103, 0x380, RZ, 0xc0, !PT ;  /* 0x0000038067167812 */ /* 0x000fe400078ec0ff */
[----:B------:R-:W-:Y:S02]  /*64f0*/  SHF.R.U64 R12, R12, 0x3, RZ ;  /* 0x000000030c0c7819 */ /* 0x000fe400000012ff */
[----:B------:R-:W-:Y:S02]  /*6500*/  LOP3.LUT R118, R119, 0x380, RZ, 0xc0, !PT ;  /* 0x0000038077767812 */ /* 0x000fe400078ec0ff */
[----:B------:R-:W-:-:S02]  /*6510*/  SHF.R.U64 R10, R10, 0x3, RZ ;  /* 0x000000030a0a7819 */ /* 0x000fc400000012ff */
[----:B------:R-:W-:Y:S02]  /*6520*/  LOP3.LUT R160, R4, R53, RZ, 0x3c, !PT ;  /* 0x0000003504a07212 */ /* 0x000fe400078e3cff */
[----:B------:R-:W-:Y:S02]  /*6530*/  SHF.R.U64 R22, R22, 0x3, RZ ;  /* 0x0000000316167819 */ /* 0x000fe400000012ff */
[----:B------:R-:W-:Y:S02]  /*6540*/  LOP3.LUT R4, R3, 0x380, RZ, 0xc0, !PT ;  /* 0x0000038003047812 */ /* 0x000fe400078ec0ff */
[----:B------:R-:W-:Y:S01]  /*6550*/  LOP3.LUT R12, R12, R13, RZ, 0x3c, !PT ;  /* 0x0000000d0c0c7212 */ /* 0x000fe200078e3cff */
[----:B------:R-:W-:Y:S01]  /*6560*/  IMAD.X R13, RZ, RZ, R9, P3 ;  /* 0x000000ffff0d7224 */ /* 0x000fe200018e0609 */
[----:B------:R-:W-:Y:S02]  /*6570*/  SHF.R.U64 R118, R118, 0x3, RZ ;  /* 0x0000000376767819 */ /* 0x000fe400000012ff */
[----:B------:R-:W-:Y:S01]  /*6580*/  LOP3.LUT R158, R10, R57, RZ, 0x3c, !PT ;  /* 0x000000390a9e7212 */ /* 0x000fe200078e3cff */
[----:B------:R-:W-:Y:S01]  /*6590*/  IMAD.U32 R10, RZ, RZ, UR4 ;  /* 0x00000004ff0a7e24 */ /* 0x000fe2000f8e00ff */
[C---:B------:R-:W-:Y:S01]  /*65a0*/  IADD3 R15, P4, R8.reuse, 0x2000, RZ ;  /* 0x00002000080f7810 */ /* 0x040fe20007f9e0ff */
[----:B------:R-:W-:Y:S01]  /*65b0*/  UIADD3 UR4, UR5, UR6, URZ ;  /* 0x0000000605047290 */ /* 0x000fe2000fffe03f */
[----:B------:R-:W-:-:S02]  /*65c0*/  IADD3 R53, P5, R8, 0x3000, RZ ;  /* 0x0000300008357810 */ /* 0x000fc40007fbe0ff */
[C---:B------:R-:W-:Y:S01]  /*65d0*/  IADD3 R57, P6, R8.reuse, 0x4000, RZ ;  /* 0x0000400008397810 */ /* 0x040fe20007fde0ff */
[----:B------:R-:W-:Y:S01]  /*65e0*/  ULDC UR6, c[0x0][0xa88] ;  /* 0x0002a20000067ab9 */ /* 0x000fe20000000800 */
[C---:B------:R-:W-:Y:S01]  /*65f0*/  IADD3 R61, P0, R8.reuse, 0x5000, RZ ;  /* 0x00005000083d7810 */ /* 0x040fe20007f1e0ff */
[----:B------:R-:W-:Y:S01]  /*6600*/  IMAD.U32 R11, RZ, RZ, UR4 ;  /* 0x00000004ff0b7e24 */ /* 0x000fe2000f8e00ff */
[C---:B------:R-:W-:Y:S01]  /*6610*/  IADD3 R65, P1, R8.reuse, 0x6000, RZ ;  /* 0x0000600008417810 */ /* 0x040fe20007f3e0ff */
[----:B------:R-:W-:Y:S01]  /*6620*/  ULDC.64 UR4, c[0x0][0xb88] ;  /* 0x0002e20000047ab9 */ /* 0x000fe20000000a00 */
[----:B------:R-:W-:Y:S02]  /*6630*/  IADD3 R73, P3, R8, 0x8000, RZ ;  /* 0x0000800008497810 */ /* 0x000fe40007f7e0ff */
[----:B------:R-:W-:Y:S02]  /*6640*/  LOP3.LUT R22, R22, R103, RZ, 0x3c, !PT ;  /* 0x0000006716167212 */ /* 0x000fe400078e3cff */
[----:B------:R-:W-:-:S02]  /*6650*/  SHF.R.U64 R4, R4, 0x3, RZ ;  /* 0x0000000304047819 */ /* 0x000fc400000012ff */
[----:B------:R-:W-:Y:S01]  /*6660*/  LOP3.LUT R118, R118, R119, RZ, 0x3c, !PT ;  /* 0x0000007776767212 */ /* 0x000fe200078e3cff */
[----:B------:R-:W-:Y:S01]  /*6670*/  IMAD.X R119, RZ, RZ, R9, P2 ;  /* 0x000000ffff777224 */ /* 0x000fe200010e0609 */
[----:B------:R-:W-:Y:S02]  /*6680*/  LOP3.LUT R14, R15, 0x380, RZ, 0xc0, !PT ;  /* 0x000003800f0e7812 */ /* 0x000fe400078ec0ff */
[----:B------:R-:W-:Y:S02]  /*6690*/  LOP3.LUT R52, R53, 0x380, RZ, 0xc0, !PT ;  /* 0x0000038035347812 */ /* 0x000fe400078ec0ff */
[----:B------:R-:W-:Y:S02]  /*66a0*/  LOP3.LUT R56, R57, 0x380, RZ, 0xc0, !PT ;  /* 0x0000038039387812 */ /* 0x000fe400078ec0ff */
[----:B------:R-:W-:Y:S02]  /*66b0*/  LOP3.LUT R60, R61, 0x380, RZ, 0xc0, !PT ;  /* 0x000003803d3c7812 */ /* 0x000fe400078ec0ff */
[----:B------:R-:W-:-:S02]  /*66c0*/  LOP3.LUT R64, R65, 0x380, RZ, 0xc0, !PT ;  /* 0x0000038041407812 */ /* 0x000fc400078ec0ff */
[----:B------:R-:W-:Y:S02]  /*66d0*/  LOP3.LUT R72, R73, 0x380, RZ, 0xc0, !PT ;  /* 0x0000038049487812 */ /* 0x000fe400078ec0ff */
[----:B------:R-:W-:Y:S02]  /*66e0*/  ISETP.NE.AND P2, PT, R211, 0x1, PT ;  /* 0x00000001d300780c */ /* 0x000fe40003f45270 */
[----:B------:R-:W-:Y:S02]  /*66f0*/  LOP3.LUT R162, R4, R3, RZ, 0x3c, !PT ;  /* 0x0000000304a27212 */ /* 0x000fe400078e3cff */
[----:B------:R-:W-:Y:S02]  /*6700*/  MOV R4, R22 ;  /* 0x0000001600047202 */ /* 0x000fe40000000f00 */
[----:B------:R-:W-:Y:S01]  /*6710*/  LOP3.LUT R3, R8, 0x380, RZ, 0xc0, !PT ;  /* 0x0000038008037812 */ /* 0x000fe200078ec0ff */
[----:B------:R-:W0:Y:S01]  /*6720*/  LDC R22, c[0x0][0xc38] ;  /* 0x00030e00ff167b82 */ /* 0x000e220000000800 */
[----:B------:R-:W-:-:S02]  /*6730*/  SHF.R.U64 R14, R14, 0x3, RZ ;  /* 0x000000030e0e7819 */ /* 0x000fc400000012ff */
[----:B------:R-:W-:Y:S02]  /*6740*/  SHF.R.U64 R52, R52, 0x3, RZ ;  /* 0x0000000334347819 */ /* 0x000fe400000012ff */
[----:B------:R-:W-:Y:S02]  /*6750*/  SHF.R.U64 R56, R56, 0x3, RZ ;  /* 0x0000000338387819 */ /* 0x000fe400000012ff */
[----:B------:R-:W-:Y:S02]  /*6760*/  SHF.R.U64 R60, R60, 0x3, RZ ;  /* 0x000000033c3c7819 */ /* 0x000fe400000012ff */
[----:B------:R-:W-:Y:S02]  /*6770*/  SHF.R.U64 R64, R64, 0x3, RZ ;  /* 0x0000000340407819 */ /* 0x000fe400000012ff */
[----:B------:R-:W-:Y:S02]  /*6780*/  SHF.R.U64 R72, R72, 0x3, RZ ;  /* 0x0000000348487819 */ /* 0x000fe400000012ff */
[----:B------:R-:W-:-:S02]  /*6790*/  SHF.R.U64 R3, R3, 0x3, RZ ;  /* 0x0000000303037819 */ /* 0x000fc400000012ff */
[----:B------:R-:W-:Y:S01]  /*67a0*/  LOP3.LUT R14, R14, R15, RZ, 0x3c, !PT ;  /* 0x0000000f0e0e7212 */ /* 0x000fe200078e3cff */
[--C-:B------:R-:W-:Y:S01]  /*67b0*/  IMAD.X R15, RZ, RZ, R9.reuse, P4 ;  /* 0x000000ffff0f7224 */ /* 0x100fe200020e0609 */
[----:B------:R-:W-:Y:S02]  /*67c0*/  LOP3.LUT R52, R52, R53, RZ, 0x3c, !PT ;  /* 0x0000003534347212 */ /* 0x000fe400078e3cff */
[----:B------:R-:W-:Y:S01]  /*67d0*/  LOP3.LUT R56, R56, R57, RZ, 0x3c, !PT ;  /* 0x0000003938387212 */ /* 0x000fe200078e3cff */
[--C-:B------:R-:W-:Y:S01]  /*67e0*/  IMAD.X R57, RZ, RZ, R9.reuse, P6 ;  /* 0x000000ffff397224 */ /* 0x100fe200030e0609 */
[----:B------:R-:W-:Y:S01]  /*67f0*/  LOP3.LUT R60, R60, R61, RZ, 0x3c, !PT ;  /* 0x0000003d3c3c7212 */ /* 0x000fe200078e3cff */
[--C-:B------:R-:W-:Y:S01]  /*6800*/  IMAD.X R61, RZ, RZ, R9.reuse, P0 ;  /* 0x000000ffff3d7224 */ /* 0x100fe200000e0609 */
[----:B------:R-:W-:Y:S01]  /*6810*/  LOP3.LUT R64, R64, R65, RZ, 0x3c, !PT ;  /* 0x0000004140407212 */ /* 0x000fe200078e3cff */
[--C-:B------:R-:W-:Y:S01]  /*6820*/  IMAD.X R65, RZ, RZ, R9.reuse, P1 ;  /* 0x000000ffff417224 */ /* 0x100fe200008e0609 */
[----:B------:R-:W-:Y:S01]  /*6830*/  LOP3.LUT R72, R72, R73, RZ, 0x3c, !PT ;  /* 0x0000004948487212 */ /* 0x000fe200078e3cff */
[----:B------:R-:W-:Y:S01]  /*6840*/  IMAD.X R73, RZ, RZ, R9, P3 ;  /* 0x000000ffff497224 */ /* 0x000fe200018e0609 */
[----:B------:R-:W-:-:S02]  /*6850*/  IADD3.X R53, RZ, R9, RZ, P5, !PT ;  /* 0x00000009ff357210 */ /* 0x000fc40002ffe4ff */
[C---:B------:R-:W-:Y:S02]  /*6860*/  IADD3 R99, P4, R8.reuse, 0x9000, RZ ;  /* 0x0000900008637810 */ /* 0x040fe40007f9e0ff */
[C---:B------:R-:W-:Y:S02]  /*6870*/  IADD3 R103, P5, R8.reuse, 0xa000, RZ ;  /* 0x0000a00008677810 */ /* 0x040fe40007fbe0ff */
[C---:B------:R-:W-:Y:S02]  /*6880*/  IADD3 R107, P6, R8.reuse, 0xb000, RZ ;  /* 0x0000b000086b7810 */ /* 0x040fe40007fde0ff */
[C---:B------:R-:W-:Y:S02]  /*6890*/  IADD3 R111, P0, R8.reuse, 0xc000, RZ ;  /* 0x0000c000086f7810 */ /* 0x040fe40007f1e0ff */
[C---:B------:R-:W-:Y:S02]  /*68a0*/  IADD3 R115, P1, R8.reuse, 0xd000, RZ ;  /* 0x0000d00008737810 */ /* 0x040fe40007f3e0ff */
[----:B------:R-:W-:-:S02]  /*68b0*/  IADD3 R123, P3, R8, 0xf000, RZ ;  /* 0x0000f000087b7810 */ /* 0x000fc40007f7e0ff */
[----:B------:R-:W-:Y:S02]  /*68c0*/  LOP3.LUT R8, R3, R8, RZ, 0x3c, !PT ;  /* 0x0000000803087212 */ /* 0x000fe400078e3cff */
[----:B------:R-:W-:Y:S02]  /*68d0*/  MOV R3, R20 ;  /* 0x0000001400037202 */ /* 0x000fe40000000f00 */
[----:B------:R-:W1:Y:S01]  /*68e0*/  @P2 LDC R20, c[0x0][0xbec] ;  /* 0x0002fb00ff142b82 */ /* 0x000e620000000800 */
[----:B------:R-:W-:Y:S01]  /*68f0*/  MOV R126, R126 ;  /* 0x0000007e007e7202 */ /* 0x000fe20000000f00 */
[----:B------:R-:W-:Y:S01]  /*6900*/  IMAD R127, RZ, RZ, -UR40 ;  /* 0x80000028ff7f7e24 */ /* 0x000fe2000f8e02ff */
[----:B------:R-:W-:Y:S02]  /*6910*/  F2FP.F16.F32.PACK_AB R32, R33, R32 ;  /* 0x000000202120723e */ /* 0x000fe400000000ff */
[----:B------:R-:W-:Y:S01]  /*6920*/  F2FP.F16.F32.PACK_AB R33, R35, R34 ;  /* 0x000000222321723e */ /* 0x000fe200000000ff */
[----:B0-----:R-:W-:Y:S01]  /*6930*/  IMAD R127, R22, R127, UR45 ;  /* 0x0000002d167f7e24 */ /* 0x001fe2000f8e027f */
[----:B------:R-:W-:Y:S01]  /*6940*/  F2FP.F16.F32.PACK_AB R35, R39, R38 ;  /* 0x000000262723723e */ /* 0x000fe200000000ff */
[----:B------:R-:W0:Y:S01]  /*6950*/  @P2 LDC R21, c[0x0][0xbf0] ;  /* 0x0002fc00ff152b82 */ /* 0x000e220000000800 */
[----:B------:R-:W-:-:S02]  /*6960*/  F2FP.F16.F32.PACK_AB R40, R41, R40 ;  /* 0x000000282928723e */ /* 0x000fc400000000ff */
[----:B------:R-:W-:Y:S02]  /*6970*/  F2FP.F16.F32.PACK_AB R41, R43, R42 ;  /* 0x0000002a2b29723e */ /* 0x000fe400000000ff */
[----:B------:R-:W-:Y:S02]  /*6980*/  F2FP.F16.F32.PACK_AB R43, R47, R46 ;  /* 0x0000002e2f2b723e */ /* 0x000fe400000000ff */
[----:B------:R-:W-:Y:S01]  /*6990*/  LEA R47, R127, R209, 0x7 ;  /* 0x000000d17f2f7211 */ /* 0x000fe200078e38ff */
[----:B------:R-:W2:Y:S01]  /*69a0*/  LDC.64 R38, c[0x0][0xb98] ;  /* 0x0002e600ff267b82 */ /* 0x000ea20000000a00 */
[----:B------:R-:W-:Y:S02]  /*69b0*/  F2FP.F16.F32.PACK_AB R24, R25, R24 ;  /* 0x000000181918723e */ /* 0x000fe400000000ff */
[----:B------:R-:W-:Y:S02]  /*69c0*/  F2FP.F16.F32.PACK_AB R25, R27, R26 ;  /* 0x0000001a1b19723e */ /* 0x000fe400000000ff */
[----:B------:R-:W-:-:S02]  /*69d0*/  MOV R164, R164 ;  /* 0x000000a400a47202 */ /* 0x000fc40000000f00 */
[----:B------:R-:W-:Y:S01]  /*69e0*/  F2FP.F16.F32.PACK_AB R26, R180, R28 ;  /* 0x0000001cb41a723e */ /* 0x000fe200000000ff */
[----:B-1----:R-:W-:Y:S01]  /*69f0*/  @P2 IMAD.HI.U32 R20, R47, R20, RZ ;  /* 0x000000142f142227 */ /* 0x002fe200078e00ff */
[----:B------:R-:W-:Y:S02]  /*6a00*/  F2FP.F16.F32.PACK_AB R27, R31, R30 ;  /* 0x0000001e1f1b723e */ /* 0x000fe400000000ff */
[----:B------:R-:W-:Y:S01]  /*6a10*/  F2FP.F16.F32.PACK_AB R42, R45, R44 ;  /* 0x0000002c2d2a723e */ /* 0x000fe200000000ff */
[----:B------:R-:W-:Y:S01]  /*6a20*/  IMAD.MOV.U32 R45, RZ, RZ, R47 ;  /* 0x000000ffff2d7224 */ /* 0x000fe200078e002f */
[----:B------:R-:W-:Y:S01]  /*6a30*/  MOV R138, R138 ;  /* 0x0000008a008a7202 */ /* 0x000fe20000000f00 */
[----:B------:R-:W-:Y:S01]  /*6a40*/  STSM.16.M88.4 [R164], R24 ;  /* 0x00000018a4007844 */ /* 0x000fe20000000200 */
[----:B------:R-:W-:Y:S02]  /*6a50*/  F2FP.F16.F32.PACK_AB R34, R29, R36 ;  /* 0x000000241d22723e */ /* 0x000fe400000000ff */
[----:B0-----:R-:W-:-:S02]  /*6a60*/  @P2 SHF.R.U32.HI R45, RZ, R21, R20 ;  /* 0x00000015ff2d2219 */ /* 0x001fc40000011614 */
[----:B------:R-:W-:Y:S01]  /*6a70*/  LOP3.LUT R110, R111, 0x380, RZ, 0xc0, !PT ;  /* 0x000003806f6e7812 */ /* 0x000fe200078ec0ff */
[----:B------:R0:W-:Y:S01]  /*6a80*/  STSM.16.M88.4 [R138], R32 ;  /* 0x000000208a007844 */ /* 0x0001e20000000200 */
[----:B------:R-:W-:Y:S02]  /*6a90*/  F2FP.F16.F32.PACK_AB R48, R49, R48 ;  /* 0x000000303130723e */ /* 0x000fe400000000ff */
[----:B------:R-:W-:Y:S01]  /*6aa0*/  MOV R154, R154 ;  /* 0x0000009a009a7202 */ /* 0x000fe20000000f00 */
[----:B--2---:R-:W-:Y:S01]  /*6ab0*/  IMAD.WIDE.U32 R10, R38, UR43, R10 ;  /* 0x0000002b260a7c25 */ /* 0x004fe2000f8e000a */
[----:B------:R-:W-:Y:S02]  /*6ac0*/  F2FP.F16.F32.PACK_AB R49, R51, R50 ;  /* 0x000000323331723e */ /* 0x000fe400000000ff */
[----:B------:R-:W-:Y:S01]  /*6ad0*/  MOV R162, R162 ;  /* 0x000000a200a27202 */ /* 0x000fe20000000f00 */
[----:B------:R-:W-:Y:S01]  /*6ae0*/  STSM.16.M88.4 [R154], R40 ;  /* 0x000000289a007844 */ /* 0x000fe20000000200 */
[----:B------:R-:W-:-:S02]  /*6af0*/  F2FP.F16.F32.PACK_AB R50, R204, R186 ;  /* 0x000000bacc32723e */ /* 0x000fc400000000ff */
[----:B------:R-:W-:Y:S02]  /*6b00*/  F2FP.F16.F32.PACK_AB R51, R55, R54 ;  /* 0x000000363733723e */ /* 0x000fe400000000ff */
[----:B------:R-:W-:Y:S02]  /*6b10*/  MOV R160, R160 ;  /* 0x000000a000a07202 */ /* 0x000fe40000000f00 */
[----:B------:R-:W-:Y:S01]  /*6b20*/  F2FP.F16.F32.PACK_AB R20, R203, R185 ;  /* 0x000000b9cb14723e */ /* 0x000fe200000000ff */
[----:B0-----:R-:W-:Y:S01]  /*6b30*/  IMAD.MOV R34, RZ, RZ, -R45 ;  /* 0x000000ffff227224 */ /* 0x001fe200078e0a2d */
[----:B------:R-:W-:Y:S01]  /*6b40*/  F2FP.F16.F32.PACK_AB R21, R59, R58 ;  /* 0x0000003a3b15723e */ /* 0x000fe200000000ff */
[----:B------:R-:W-:Y:S01]  /*6b50*/  IMAD R32, R38, UR7, RZ ;  /* 0x0000000726207c24 */ /* 0x000fe2000f8e02ff */
[----:B------:R-:W-:Y:S01]  /*6b60*/  F2FP.F16.F32.PACK_AB R22, R202, R184 ;  /* 0x000000b8ca16723e */ /* 0x000fe200000000ff */
[----:B------:R-:W-:Y:S01]  /*6b70*/  IMAD R33, R211, R34, R47 ;  /* 0x00000022d3217224 */ /* 0x000fe200078e022f */
[----:B------:R-:W-:Y:S01]  /*6b80*/  F2FP.F16.F32.PACK_AB R23, R63, R62 ;  /* 0x0000003e3f17723e */ /* 0x000fe200000000ff */
[----:B------:R-:W-:Y:S01]  /*6b90*/  STSM.16.M88.4 [R162], R48 ;  /* 0x00000030a2007844 */ /* 0x000fe20000000200 */
[----:B------:R-:W-:Y:S01]  /*6ba0*/  SHF.R.U64 R110, R110, 0x3, RZ ;  /* 0x000000036e6e7819 */ /* 0x000fe200000012ff */
[----:B------:R-:W-:Y:S01]  /*6bb0*/  IMAD R32, R39, UR43, R32 ;  /* 0x0000002b27207c24 */ /* 0x000fe2000f8e0220 */
[----:B------:R-:W-:Y:S01]  /*6bc0*/  MOV R158, R158 ;  /* 0x0000009e009e7202 */ /* 0x000fe20000000f00 */
[----:B------:R-:W-:Y:S01]  /*6bd0*/  STSM.16.M88.4 [R160], R20 ;  /* 0x00000014a0007844 */ /* 0x000fe20000000200 */
[----:B------:R-:W-:-:S02]  /*6be0*/  F2FP.F16.F32.PACK_AB R24, R201, R183 ;  /* 0x000000b7c918723e */ /* 0x000fc400000000ff */
[----:B------:R-:W-:Y:S02]  /*6bf0*/  F2FP.F16.F32.PACK_AB R25, R67, R66 ;  /* 0x000000424319723e */ /* 0x000fe400000000ff */
[----:B------:R-:W-:Y:S02]  /*6c00*/  F2FP.F16.F32.PACK_AB R26, R199, R182 ;  /* 0x000000b6c71a723e */ /* 0x000fe400000000ff */
[----:B------:R-:W-:Y:S02]  /*6c10*/  F2FP.F16.F32.PACK_AB R27, R71, R70 ;  /* 0x00000046471b723e */ /* 0x000fe400000000ff */
[----:B------:R-:W-:Y:S01]  /*6c20*/  LOP3.LUT R110, R110, R111, RZ, 0x3c, !PT ;  /* 0x0000006f6e6e7212 */ /* 0x000fe200078e3cff */
[----:B------:R-:W-:Y:S01]  /*6c30*/  IMAD.X R111, RZ, RZ, R9, P0 ;  /* 0x000000ffff6f7224 */ /* 0x000fe200000e0609 */
[----:B------:R-:W-:Y:S01]  /*6c40*/  F2FP.F16.F32.PACK_AB R80, R81, R80 ;  /* 0x000000505150723e */ /* 0x000fe200000000ff */
[----:B------:R0:W-:Y:S01]  /*6c50*/  STSM.16.M88.4 [R158], R24 ;  /* 0x000000189e007844 */ /* 0x0001e20000000200 */
[----:B------:R-:W-:-:S02]  /*6c60*/  MOV R156, R156 ;  /* 0x0000009c009c7202 */ /* 0x000fc40000000f00 */
[----:B------:R-:W-:Y:S02]  /*6c70*/  F2FP.F16.F32.PACK_AB R28, R198, R181 ;  /* 0x000000b5c61c723e */ /* 0x000fe400000000ff */
[----:B------:R-:W-:Y:S02]  /*6c80*/  F2FP.F16.F32.PACK_AB R29, R75, R74 ;  /* 0x0000004a4b1d723e */ /* 0x000fe400000000ff */
[----:B------:R-:W-:Y:S02]  /*6c90*/  F2FP.F16.F32.PACK_AB R30, R197, R76 ;  /* 0x0000004cc51e723e */ /* 0x000fe400000000ff */
[----:B------:R-:W-:Y:S02]  /*6ca0*/  F2FP.F16.F32.PACK_AB R31, R79, R78 ;  /* 0x0000004e4f1f723e */ /* 0x000fe400000000ff */
[----:B------:R-:W-:Y:S02]  /*6cb0*/  F2FP.F16.F32.PACK_AB R81, R83, R82 ;  /* 0x000000525351723e */ /* 0x000fe400000000ff */
[----:B------:R-:W-:Y:S01]  /*6cc0*/  F2FP.F16.F32.PACK_AB R37, R7, R37 ;  /* 0x000000250725723e */ /* 0x000fe200000000ff */
[----:B------:R-:W-:Y:S01]  /*6cd0*/  STSM.16.M88.4 [R156], R28 ;  /* 0x0000001c9c007844 */ /* 0x000fe20000000200 */
[----:B------:R-:W-:Y:S01]  /*6ce0*/  MOV R152, R152 ;  /* 0x0000009800987202 */ /* 0x000fe20000000f00 */
[----:B0-----:R-:W-:Y:S01]  /*6cf0*/  IMAD R26, R127, 0x80, R207 ;  /* 0x000000807f1a7824 */ /* 0x001fe200078e02cf */
[----:B------:R-:W-:-:S02]  /*6d00*/  F2FP.F16.F32.PACK_AB R82, R196, R84 ;  /* 0x00000054c452723e */ /* 0x000fc400000000ff */
[----:B------:R-:W-:Y:S02]  /*6d10*/  F2FP.F16.F32.PACK_AB R83, R87, R86 ;  /* 0x000000565753723e */ /* 0x000fe400000000ff */
[----:B------:R-:W-:Y:S02]  /*6d20*/  SHF.R.S32.HI R25, RZ, 0x1f, R45 ;  /* 0x0000001fff197819 */ /* 0x000fe4000001142d */
[----:B------:R-:W-:Y:S01]  /*6d30*/  SHF.R.S32.HI R7, RZ, 0x1f, R33 ;  /* 0x0000001fff077819 */ /* 0x000fe20000011421 */
[----:B------:R-:W-:Y:S01]  /*6d40*/  STSM.16.M88.4 [R152], R80 ;  /* 0x0000005098007844 */ /* 0x000fe20000000200 */
[----:B------:R-:W-:Y:S02]  /*6d50*/  IADD3 R10, P0, R45, R10, RZ ;  /* 0x0000000a2d0a7210 */ /* 0x000fe40007f1e0ff */
[----:B------:R-:W-:Y:S01]  /*6d60*/  LOP3.LUT R114, R115, 0x380, RZ, 0xc0, !PT ;  /* 0x0000038073727812 */ /* 0x000fe200078ec0ff */
[----:B------:R-:W-:Y:S01]  /*6d70*/  IMAD R24, R7, UR4, RZ ;  /* 0x0000000407187c24 */ /* 0x000fe2000f8e02ff */
[----:B------:R-:W-:Y:S01]  /*6d80*/  MOV R150, R150 ;  /* 0x0000009600967202 */ /* 0x000fe20000000f00 */
[----:B------:R-:W-:Y:S01]  /*6d90*/  IMAD R7, R211, UR6, RZ ;  /* 0x00000006d3077c24 */ /* 0x000fe2000f8e02ff */
[----:B------:R-:W-:-:S02]  /*6da0*/  F2FP.F16.F32.PACK_AB R20, R195, R88 ;  /* 0x00000058c314723e */ /* 0x000fc400000000ff */
[----:B------:R-:W-:Y:S02]  /*6db0*/  F2FP.F16.F32.PACK_AB R21, R91, R90 ;  /* 0x0000005a5b15723e */ /* 0x000fe400000000ff */
[----:B------:R-:W-:Y:S02]  /*6dc0*/  F2FP.F16.F32.PACK_AB R22, R194, R92 ;  /* 0x0000005cc216723e */ /* 0x000fe400000000ff */
[----:B------:R-:W-:Y:S02]  /*6dd0*/  F2FP.F16.F32.PACK_AB R23, R95, R94 ;  /* 0x0000005e5f17723e */ /* 0x000fe400000000ff */
[----:B------:R-:W-:Y:S02]  /*6de0*/  LOP3.LUT R122, R123, 0x380, RZ, 0xc0, !PT ;  /* 0x000003807b7a7812 */ /* 0x000fe400078ec0ff */
[----:B------:R-:W-:Y:S01]  /*6df0*/  IADD3.X R11, R25, R11, R32, P0, !PT ;  /* 0x0000000b190b7210 */ /* 0x000fe200007fe420 */
[----:B------:R0:W-:Y:S01]  /*6e00*/  STSM.16.M88.4 [R150], R20 ;  /* 0x0000001496007844 */ /* 0x0001e20000000200 */
[----:B------:R-:W-:Y:S01]  /*6e10*/  SHF.R.U64 R114, R114, 0x3, RZ ;  /* 0x0000000372727819 */ /* 0x000fe200000012ff */
[----:B------:R-:W-:Y:S01]  /*6e20*/  IMAD R25, R33, UR5, R24 ;  /* 0x0000000521197c24 */ /* 0x000fe2000f8e0218 */
[----:B------:R-:W-:Y:S01]  /*6e30*/  LOP3.LUT P0, RZ, R205, 0x3, RZ, 0xc0, !PT ;  /* 0x00000003cdff7812 */ /* 0x000fe2000780c0ff */
[----:B------:R-:W-:Y:S01]  /*6e40*/  IMAD.WIDE.U32 R10, R33, UR4, R10 ;  /* 0x00000004210a7c25 */ /* 0x000fe2000f8e000a */
[----:B------:R-:W-:Y:S01]  /*6e50*/  SHF.R.U64 R122, R122, 0x3, RZ ;  /* 0x000000037a7a7819 */ /* 0x000fe200000012ff */
[----:B------:R-:W-:Y:S01]  /*6e60*/  ULDC.64 UR4, c[0x0][0xb50] ;  /* 0x0002d40000047ab9 */ /* 0x000fe20000000a00 */
[----:B------:R-:W-:Y:S01]  /*6e70*/  LOP3.LUT R114, R114, R115, RZ, 0x3c, !PT ;  /* 0x0000007372727212 */ /* 0x000fe200078e3cff */
[----:B------:R-:W-:Y:S01]  /*6e80*/  IMAD.X R115, RZ, RZ, R9, P1 ;  /* 0x000000ffff737224 */ /* 0x000fe200008e0609 */
[----:B------:R-:W-:Y:S01]  /*6e90*/  MOV R146, R146 ;  /* 0x0000009200927202 */ /* 0x000fe20000000f00 */
[----:B------:R-:W-:Y:S01]  /*6ea0*/  IMAD.IADD R11, R11, 0x1, R25 ;  /* 0x000000010b0b7824 */ /* 0x000fe200078e0219 */
[----:B------:R-:W-:-:S02]  /*6eb0*/  F2FP.F16.F32.PACK_AB R36, R193, R96 ;  /* 0x00000060c124723e */ /* 0x000fc400000000ff */
[----:B------:R-:W-:Y:S02]  /*6ec0*/  F2FP.F16.F32.PACK_AB R38, R192, R100 ;  /* 0x00000064c026723e */ /* 0x000fe400000000ff */
[----:B------:R-:W-:Y:S01]  /*6ed0*/  F2FP.F16.F32.PACK_AB R39, R77, R85 ;  /* 0x000000554d27723e */ /* 0x000fe200000000ff */
[C---:B0-----:R-:W-:Y:S01]  /*6ee0*/  VIADD R20, R26.reuse, 0x8 ;  /* 0x000000081a147836 */ /* 0x041fe20000000000 */
[----:B------:R-:W-:Y:S02]  /*6ef0*/  ISETP.GE.OR P1, PT, R26, R7, P0 ;  /* 0x000000071a00720c */ /* 0x000fe40000726670 */
[----:B------:R-:W-:Y:S01]  /*6f00*/  LOP3.LUT R122, R122, R123, RZ, 0x3c, !PT ;  /* 0x0000007b7a7a7212 */ /* 0x000fe200078e3cff */
[----:B------:R-:W-:Y:S01]  /*6f10*/  IMAD.X R123, RZ, RZ, R9, P3 ;  /* 0x000000ffff7b7224 */ /* 0x000fe200018e0609 */
[----:B------:R-:W-:Y:S01]  /*6f20*/  MOV R142, R142 ;  /* 0x0000008e008e7202 */ /* 0x000fe20000000f00 */
[----:B------:R-:W-:Y:S01]  /*6f30*/  STSM.16.M88.4 [R146], R36 ;  /* 0x0000002492007844 */ /* 0x000fe20000000200 */
[----:B------:R-:W-:-:S02]  /*6f40*/  F2FP.F16.F32.PACK_AB R88, R191, R104 ;  /* 0x00000068bf58723e */ /* 0x000fc400000000ff */
[----:B------:R-:W-:Y:S02]  /*6f50*/  F2FP.F16.F32.PACK_AB R89, R89, R93 ;  /* 0x0000005d5959723e */ /* 0x000fe400000000ff */
[----:B------:R-:W-:Y:S02]  /*6f60*/  F2FP.F16.F32.PACK_AB R90, R190, R108 ;  /* 0x0000006cbe5a723e */ /* 0x000fe400000000ff */
[----:B------:R-:W-:Y:S02]  /*6f70*/  F2FP.F16.F32.PACK_AB R91, R97, R101 ;  /* 0x00000065615b723e */ /* 0x000fe400000000ff */
[----:B------:R-:W-:Y:S02]  /*6f80*/  ISETP.GE.OR P0, PT, R20, R7, P0 ;  /* 0x000000071400720c */ /* 0x000fe40000706670 */
[----:B------:R-:W-:Y:S01]  /*6f90*/  MOV R134, R134 ;  /* 0x0000008600867202 */ /* 0x000fe20000000f00 */
[----:B------:R-:W-:Y:S01]  /*6fa0*/  STSM.16.M88.4 [R142], R88 ;  /* 0x000000588e007844 */ /* 0x000fe20000000200 */
[----:B------:R-:W-:-:S02]  /*6fb0*/  F2FP.F16.F32.PACK_AB R20, R189, R112 ;  /* 0x00000070bd14723e */ /* 0x000fc400000000ff */
[----:B------:R-:W-:Y:S02]  /*6fc0*/  F2FP.F16.F32.PACK_AB R21, R105, R109 ;  /* 0x0000006d6915723e */ /* 0x000fe400000000ff */
[----:B------:R-:W-:Y:S02]  /*6fd0*/  F2FP.F16.F32.PACK_AB R22, R188, R116 ;  /* 0x00000074bc16723e */ /* 0x000fe400000000ff */
[----:B------:R-:W-:Y:S02]  /*6fe0*/  F2FP.F16.F32.PACK_AB R23, R113, R117 ;  /* 0x000000757117723e */ /* 0x000fe400000000ff */
[----:B------:R-:W-:Y:S02]  /*6ff0*/  F2FP.F16.F32.PACK_AB R165, R121, R166 ;  /* 0x000000a679a5723e */ /* 0x000fe400000000ff */
[----:B------:R-:W-:Y:S01]  /*7000*/  MOV R130, R130 ;  /* 0x0000008200827202 */ /* 0x000fe20000000f00 */
[----:B------:R-:W-:Y:S01]  /*7010*/  STSM.16.M88.4 [R134], R20 ;  /* 0x0000001486007844 */ /* 0x000fe20000000200 */
[----:B------:R-:W-:-:S02]  /*7020*/  LEA R24, P3, R10, UR4, 0x2 ;  /* 0x000000040a187c11 */ /* 0x000fc4000f8610ff */
[----:B------:R-:W-:Y:S02]  /*7030*/  F2FP.F16.F32.PACK_AB R164, R187, R120 ;  /* 0x00000078bba4723e */ /* 0x000fe400000000ff */
[----:B------:R-:W-:Y:S01]  /*7040*/  F2FP.F16.F32.PACK_AB R166, R125, R124 ;  /* 0x0000007c7da6723e */ /* 0x000fe200000000ff */
[----:B------:R-:W-:Y:S01]  /*7050*/  SHFL.IDX PT, R32, R24, RZ, 0x1c1f ;  /* 0x001c1fff18207589 */ /* 0x000fe200000e0000 */
[----:B------:R-:W-:Y:S02]  /*7060*/  F2FP.F16.F32.PACK_AB R167, R167, R168 ;  /* 0x000000a8a7a7723e */ /* 0x000fe400000000ff */
[----:B------:R-:W-:Y:S01]  /*7070*/  F2FP.F16.F32.PACK_AB R169, R169, R170 ;  /* 0x000000aaa9a9723e */ /* 0x000fe200000000ff */
[----:B------:R-:W-:Y:S01]  /*7080*/  SHFL.IDX PT, R34, R24, 0x1, 0x1c1f ;  /* 0x003c1f0018227f89 */ /* 0x000fe200000e0000 */
[----:B------:R-:W-:Y:S02]  /*7090*/  F2FP.F16.F32.PACK_AB R168, R129, R128 ;  /* 0x0000008081a8723e */ /* 0x000fe400000000ff */
[----:B------:R-:W-:Y:S01]  /*70a0*/  F2FP.F16.F32.PACK_AB R170, R133, R132 ;  /* 0x0000008485aa723e */ /* 0x000fe200000000ff */
[----:B------:R-:W-:Y:S01]  /*70b0*/  STSM.16.M88.4 [R130], R164 ;  /* 0x000000a482007844 */ /* 0x000fe20000000200 */
[----:B------:R-:W-:-:S02]  /*70c0*/  F2FP.F16.F32.PACK_AB R171, R171, R172 ;  /* 0x000000acabab723e */ /* 0x000fc400000000ff */
[----:B------:R-:W-:Y:S02]  /*70d0*/  F2FP.F16.F32.PACK_AB R173, R173, R174 ;  /* 0x000000aeadad723e */ /* 0x000fe400000000ff */
[----:B------:R-:W-:Y:S01]  /*70e0*/  F2FP.F16.F32.PACK_AB R172, R137, R136 ;  /* 0x0000008889ac723e */ /* 0x000fe200000000ff */
[----:B------:R-:W-:Y:S01]  /*70f0*/  STSM.16.M88.4 [R126], R168 ;  /* 0x000000a87e007844 */ /* 0x000fe20000000200 */
[----:B------:R-:W-:Y:S02]  /*7100*/  F2FP.F16.F32.PACK_AB R174, R141, R140 ;  /* 0x0000008c8dae723e */ /* 0x000fe400000000ff */
[----:B------:R-:W-:Y:S02]  /*7110*/  F2FP.F16.F32.PACK_AB R175, R175, R176 ;  /* 0x000000b0afaf723e */ /* 0x000fe400000000ff */
[----:B------:R-:W-:Y:S02]  /*7120*/  F2FP.F16.F32.PACK_AB R177, R177, R178 ;  /* 0x000000b2b1b1723e */ /* 0x000fe400000000ff */
[----:B------:R-:W-:Y:S01]  /*7130*/  F2FP.F16.F32.PACK_AB R176, R145, R144 ;  /* 0x0000009091b0723e */ /* 0x000fe200000000ff */
[----:B------:R0:W-:Y:S01]  /*7140*/  STSM.16.M88.4 [R4], R172 ;  /* 0x000000ac04007844 */ /* 0x0001e20000000200 */
[----:B------:R-:W-:-:S02]  /*7150*/  F2FP.F16.F32.PACK_AB R178, R149, R148 ;  /* 0x0000009495b2723e */ /* 0x000fc400000000ff */
[----:B------:R-:W-:Y:S02]  /*7160*/  F2FP.F16.F32.PACK_AB R179, R179, R0 ;  /* 0x00000000b3b3723e */ /* 0x000fe400000000ff */
[----:B------:R-:W-:Y:S02]  /*7170*/  LEA.HI.X R11, R10, UR5, R11, 0x2, P3 ;  /* 0x000000050a0b7c11 */ /* 0x000fe400098f140b */
[----:B------:R-:W-:Y:S01]  /*7180*/  LOP3.LUT R98, R99, 0x380, RZ, 0xc0, !PT ;  /* 0x0000038063627812 */ /* 0x000fe200078ec0ff */
[----:B------:R1:W-:Y:S01]  /*7190*/  STSM.16.M88.4 [R3], R176 ;  /* 0x000000b003007844 */ /* 0x0003e20000000200 */
[----:B------:R-:W-:Y:S02]  /*71a0*/  LOP3.LUT R102, R103, 0x380, RZ, 0xc0, !PT ;  /* 0x0000038067667812 */ /* 0x000fe400078ec0ff */
[----:B------:R-:W-:Y:S01]  /*71b0*/  LOP3.LUT R106, R107, 0x380, RZ, 0xc0, !PT ;  /* 0x000003806b6a7812 */ /* 0x000fe200078ec0ff */
[----:B------:R-:W2:Y:S01]  /*71c0*/  SHFL.IDX PT, R33, R11, RZ, 0x1c1f ;  /* 0x001c1fff0b217589 */ /* 0x000ea200000e0000 */
[----:B0-----:R-:W0:Y:S08]  /*71d0*/  @P2 LDC R4, c[0x0][0xbec] ;  /* 0x0002fb00ff042b82 */ /* 0x001e300000000800 */
[----:B------:R-:W-:Y:S01]  /*71e0*/  BAR.SYNC.DEFER_BLOCKING 0x1, 0x100 ;  /* 0x0044000000007b1d */ /* 0x000fe20000010000 */
[----:B------:R-:W-:Y:S01]  /*71f0*/  IMAD R0, R19, 0x20, R200 ;  /* 0x0000002013007824 */ /* 0x000fe200078e02c8 */
[----:B------:R-:W-:Y:S01]  /*7200*/  UIMAD UR6, UR11, UR8, URZ ;  /* 0x000000080b0672a4 */ /* 0x000fe2000f8e023f */
[----:B------:R-:W-:Y:S01]  /*7210*/  SHF.R.U64 R98, R98, 0x3, RZ ;  /* 0x0000000362627819 */ /* 0x000fe200000012ff */
[----:B------:R-:W-:Y:S01]  /*7220*/  UIMAD.WIDE.U32 UR4, UR10, UR8, URZ ;  /* 0x000000080a0472a5 */ /* 0x000fe2000f8e003f */
[----:B------:R-:W-:-:S03]  /*7230*/  SHF.R.U64 R102, R102, 0x3, RZ ;  /* 0x0000000366667819 */ /* 0x000fc600000012ff */
[----:B-1----:R-:W1:Y:S01]  /*7240*/  @P2 LDC R3, c[0x0][0xbf0] ;  /* 0x0002fc00ff032b82 */ /* 0x002e620000000800 */
[----:B------:R-:W3:Y:S01]  /*7250*/  SHFL.IDX PT, R35, R11, 0x1, 0x1c1f ;  /* 0x003c1f000b237f89 */ /* 0x000ee200000e0000 */
[----:B------:R-:W-:Y:S01]  /*7260*/  UIMAD UR6, UR10, UR9, UR6 ;  /* 0x000000090a0672a4 */ /* 0x000fe2000f8e0206 */
[----:B------:R-:W-:Y:S02]  /*7270*/  SHF.R.U64 R106, R106, 0x3, RZ ;  /* 0x000000036a6a7819 */ /* 0x000fe400000012ff */
[----:B------:R-:W-:Y:S01]  /*7280*/  ULDC.64 UR8, c[0x0][0xaf0] ;  /* 0x0002bc0000087ab9 */ /* 0x000fe20000000a00 */
[----:B--2---:R-:W-:Y:S01]  /*7290*/  @!P1 ST.E desc[UR48][R32.64], R6 ;  /* 0x0000000620009985 */ /* 0x004fe2000c101930 */
[----:B------:R-:W-:Y:S01]  /*72a0*/  UIADD3 UR5, UR5, UR6, URZ ;  /* 0x0000000605057290 */ /* 0x000fe2000fffe03f */
[----:B------:R-:W-:Y:S02]  /*72b0*/  LOP3.LUT R98, R98, R99, RZ, 0x3c, !PT ;  /* 0x0000006362627212 */ /* 0x000fe400078e3cff */
[----:B------:R-:W-:-:S02]  /*72c0*/  LOP3.LUT R102, R102, R103, RZ, 0x3c, !PT ;  /* 0x0000006766667212 */ /* 0x000fc400078e3cff */
[----:B------:R-:W-:Y:S01]  /*72d0*/  LOP3.LUT R106, R106, R107, RZ, 0x3c, !PT ;  /* 0x0000006b6a6a7212 */ /* 0x000fe200078e3cff */
[----:B---3--:R2:W-:Y:S01]  /*72e0*/  @!P0 ST.E desc[UR48][R34.64], R5 ;  /* 0x0000000522008985 */ /* 0x0085e2000c101930 */
[----:B------:R-:W-:Y:S01]  /*72f0*/  UIMAD UR6, UR7, UR8, URZ ;  /* 0x00000008070672a4 */ /* 0x000fe2000f8e023f */
[--C-:B------:R-:W-:Y:S01]  /*7300*/  IMAD.X R99, RZ, RZ, R9.reuse, P4 ;  /* 0x000000ffff637224 */ /* 0x100fe200020e0609 */
[----:B------:R-:W-:Y:S01]  /*7310*/  UIMAD.WIDE.U32 UR4, UR43, UR8, UR4 ;  /* 0x000000082b0472a5 */ /* 0x000fe2000f8e0004 */
[----:B------:R3:W5:Y:S01]  /*7320*/  LD.E.128 R24, desc[UR48][R12.64] ;  /* 0x000000300c187980 */ /* 0x000762000c101d00 */
[----:B------:R-:W-:Y:S01]  /*7330*/  IADD3.X R103, RZ, R9, RZ, P5, !PT ;  /* 0x00000009ff677210 */ /* 0x000fe20002ffe4ff */
[----:B------:R-:W-:Y:S01]  /*7340*/  IMAD.X R107, RZ, RZ, R9, P6 ;  /* 0x000000ffff6b7224 */ /* 0x000fe200030e0609 */
[----:B--2---:R-:W-:Y:S01]  /*7350*/  LEA R5, R127, R0, 0x7 ;  /* 0x000000007f057211 */ /* 0x004fe200078e38ff */
[----:B------:R-:W-:Y:S01]  /*7360*/  UIMAD UR6, UR43, UR9, UR6 ;  /* 0x000000092b0672a4 */ /* 0x000fe2000f8e0206 */
[----:B---3--:R-:W2:Y:S01]  /*7370*/  LDC.64 R12, c[0x0][0xae0] ;  /* 0x0002b800ff0c7b82 */ /* 0x008ea20000000a00 */
[----:B------:R-:W5:Y:S02]  /*7380*/  LD.E.128 R8, desc[UR48][R8.64] ;  /* 0x0000003008087980 */ /* 0x000f64000c101d00 */
[----:B0-----:R-:W-:-:S02]  /*7390*/  @P2 IMAD.HI.U32 R0, R5, R4, RZ ;  /* 0x0000000405002227 */ /* 0x001fc400078e00ff */
[----:B------:R0:W5:Y:S02]  /*73a0*/  LD.E.128 R28, desc[UR48][R14.64] ;  /* 0x000000300e1c7980 */ /* 0x000164000c101d00 */
[--C-:B------:R-:W-:Y:S01]  /*73b0*/  IMAD.MOV.U32 R4, RZ, RZ, R5.reuse ;  /* 0x000000ffff047224 */ /* 0x100fe200078e0005 */
[----:B-1----:R-:W-:Y:S01]  /*73c0*/  @P2 SHF.R.U32.HI R4, RZ, R3, R0 ;  /* 0x00000003ff042219 */ /* 0x002fe20000011600 */
[----:B------:R-:W5:Y:S03]  /*73d0*/  LD.E.128 R52, desc[UR48][R52.64] ;  /* 0x0000003034347980 */ /* 0x000f66000c101d00 */
[--C-:B------:R-:W-:Y:S01]  /*73e0*/  SHF.R.S32.HI R3, RZ, 0x1f, R4.reuse ;  /* 0x0000001fff037819 */ /* 0x100fe20000011404 */
[----:B------:R-:W-:Y:S01]  /*73f0*/  IMAD.MOV R0, RZ, RZ, -R4 ;  /* 0x000000ffff007224 */ /* 0x000fe200078e0a04 */
[----:B------:R-:W-:Y:S01]  /*7400*/  UIADD3 UR5, UR5, UR6, URZ ;  /* 0x0000000605057290 */ /* 0x000fe2000fffe03f */
[----:B------:R-:W5:Y:S02]  /*7410*/  LD.E.128 R56, desc[UR48][R56.64] ;  /* 0x0000003038387980 */ /* 0x000f64000c101d00 */
[----:B------:R-:W-:Y:S01]  /*7420*/  IMAD R211, R211, R0, R5 ;  /* 0x00000000d3d37224 */ /* 0x000fe200078e0205 */
[----:B------:R-:W-:Y:S01]  /*7430*/  ULDC.64 UR6, c[0x0][0xad8] ;  /* 0x0002b60000067ab9 */ /* 0x000fe20000000a00 */
[----:B------:R-:W5:Y:S04]  /*7440*/  LD.E.128 R60, desc[UR48][R60.64] ;  /* 0x000000303c3c7980 */ /* 0x000f68000c101d00 */
[----:B------:R-:W5:Y:S01]  /*7450*/  LD.E.128 R64, desc[UR48][R64.64] ;  /* 0x0000003040407980 */ /* 0x000f62000c101d00 */
[----:B--2---:R-:W-:Y:S01]  /*7460*/  IMAD R3, R3, R12, RZ ;  /* 0x0000000c03037224 */ /* 0x004fe200078e02ff */
[----:B------:R-:W-:-:S02]  /*7470*/  SHF.R.S32.HI R0, RZ, 0x1f, R211 ;  /* 0x0000001fff007819 */ /* 0x000fc400000114d3 */
[----:B------:R-:W5:Y:S01]  /*7480*/  LD.E.128 R68, desc[UR48][R68.64] ;  /* 0x0000003044447980 */ /* 0x000f62000c101d00 */
[----:B------:R-:W-:-:S03]  /*7490*/  IMAD R3, R4, R13, R3 ;  /* 0x0000000d04037224 */ /* 0x000fc600078e0203 */
[----:B------:R-:W5:Y:S01]  /*74a0*/  LD.E.128 R72, desc[UR48][R72.64] ;  /* 0x0000003048487980 */ /* 0x000f62000c101d00 */
[----:B------:R-:W-:-:S03]  /*74b0*/  IMAD.WIDE.U32 R4, R4, R12, UR4 ;  /* 0x0000000404047e25 */ /* 0x000fc6000f8e000c */
[----:B------:R-:W5:Y:S04]  /*74c0*/  LD.E.128 R96, desc[UR48][R98.64] ;  /* 0x0000003062607980 */ /* 0x000f68000c101d00 */
[----:B------:R-:W5:Y:S04]  /*74d0*/  LD.E.128 R100, desc[UR48][R102.64] ;  /* 0x0000003066647980 */ /* 0x000f68000c101d00 */
[----:B------:R-:W5:Y:S04]  /*74e0*/  LD.E.128 R104, desc[UR48][R106.64] ;  /* 0x000000306a687980 */ /* 0x000f68000c101d00 */
[----:B------:R-:W5:Y:S04]  /*74f0*/  LD.E.128 R108, desc[UR48][R110.64] ;  /* 0x000000306e6c7980 */ /* 0x000f68000c101d00 */
[----:B------:R-:W5:Y:S04]  /*7500*/  LD.E.128 R112, desc[UR48][R114.64] ;  /* 0x0000003072707980 */ /* 0x000f68000c101d00 */
[----:B------:R-:W5:Y:S04]  /*7510*/  LD.E.128 R116, desc[UR48][R118.64] ;  /* 0x0000003076747980 */ /* 0x000f68000c101d00 */
[----:B------:R-:W5:Y:S01]  /*7520*/  LD.E.128 R120, desc[UR48][R122.64] ;  /* 0x000000307a787980 */ /* 0x000f62000c101d00 */
[----:B------:R-:W-:Y:S01]  /*7530*/  @!PT LDS RZ, [RZ] ;  /* 0x00000000fffff984 */ /* 0x000fe20000000800 */
[----:B------:R-:W-:Y:S01]  /*7540*/  @!PT LDS RZ, [RZ] ;  /* 0x00000000fffff984 */ /* 0x000fe20000000800 */
[----:B------:R-:W-:Y:S01]  /*7550*/  @!PT LDS RZ, [RZ] ;  /* 0x00000000fffff984 */ /* 0x000fe20000000800 */
[----:B------:R-:W-:Y:S01]  /*7560*/  @!PT LDS RZ, [RZ] ;  /* 0x00000000fffff984 */ /* 0x000fe20000000800 */
[----:B------:R1:W-:Y:S06]  /*7570*/  MEMBAR.ALL.CTA ;  /* 0x0000000000007992 */ /* 0x0003ec0000008000 */
[----:B-1----:R-:W1:Y:S01]  /*7580*/  FENCE.VIEW.ASYNC.S ;  /* 0x00000000000073c6 */ /* 0x002e620000000000 */
[----:B------:R-:W-:-:S02]  /*7590*/  IMAD.IADD R5, R5, 0x1, R3 ;  /* 0x0000000105057824 */ /* 0x000fc400078e0203 */
[----:B------:R-:W-:Y:S02]  /*75a0*/  IMAD R6, R0, UR6, RZ ;  /* 0x0000000600067c24 */ /* 0x000fe4000f8e02ff */
[----:B------:R-:W-:Y:S01]  /*75b0*/  IMAD R32, R127, 0x80, R200 ;  /* 0x000000807f207824 */ /* 0x000fe200078e02c8 */
[----:B------:R-:W-:Y:S01]  /*75c0*/  UIADD3 UR22, UR22, 0x22820, URZ ;  /* 0x0002282016167890 */ /* 0x000fe2000fffe03f */
[C---:B------:R-:W-:Y:S02]  /*75d0*/  IMAD R3, R211.reuse, UR7, R6 ;  /* 0x00000007d3037c24 */ /* 0x040fe4000f8e0206 */
[----:B------:R-:W-:Y:S01]  /*75e0*/  IMAD.WIDE.U32 R4, R211, UR6, R4 ;  /* 0x00000006d3047c25 */ /* 0x000fe2000f8e0004 */
[----:B------:R-:W-:Y:S01]  /*75f0*/  UIADD3 UR37, UR37, 0x1, URZ ;  /* 0x0000000125257890 */ /* 0x000fe2000fffe03f */
[C---:B------:R-:W-:Y:S01]  /*7600*/  ISETP.GE.AND P2, PT, R32.reuse, R7, PT ;  /* 0x000000072000720c */ /* 0x040fe20003f46270 */
[----:B------:R-:W-:Y:S01]  /*7610*/  ULDC.64 UR6, c[0x0][0xa80] ;  /* 0x0002a00000067ab9 */ /* 0x000fe20000000a00 */
[----:B------:R-:W-:Y:S01]  /*7620*/  UPRMT UR22, URZ, 0x654, UR22 ;  /* 0x000006543f167896 */ /* 0x000fe20008000016 */
[----:B------:R-:W-:Y:S01]  /*7630*/  IADD3 R3, R5, R3, RZ ;  /* 0x0000000305037210 */ /* 0x000fe20007ffe0ff */
[----:B------:R-:W-:Y:S01]  /*7640*/  VIADD R0, R32, 0x20 ;  /* 0x0000002020007836 */ /* 0x000fe20000000000 */
[----:B------:R-:W-:Y:S01]  /*7650*/  LEA R6, P3, R4, UR6, 0x1 ;  /* 0x0000000604067c11 */ /* 0x000fe2000f8608ff */
[----:B------:R-:W-:-:S03]  /*7660*/  UISETP.NE.AND UP0, UPT, UR37, 0x2, UPT ;  /* 0x000000022500788c */ /* 0x000fc6000bf05270 */
[----:B------:R-:W-:Y:S01]  /*7670*/  LEA.HI.X R3, R4, UR7, R3, 0x1, P3 ;  /* 0x0000000704037c11 */ /* 0x000fe200098f0c03 */
[----:B------:R-:W-:Y:S01]  /*7680*/  USEL UR5, URZ, 0x1, UP0 ;  /* 0x000000013f057887 */ /* 0x000fe20008000000 */
[-C--:B------:R-:W-:Y:S01]  /*7690*/  ISETP.GE.AND P1, PT, R0, R7.reuse, PT ;  /* 0x000000070000720c */ /* 0x080fe20003f26270 */
[----:B------:R-:W-:Y:S01]  /*76a0*/  ULDC UR4, c[0x0][0xc] ;  /* 0x0000030000047ab9 */ /* 0x000fe20000000800 */
[----:B------:R-:W-:Y:S01]  /*76b0*/  VIADD R0, R32, 0x40 ;  /* 0x0000004020007836 */ /* 0x000fe20000000000 */
[----:B------:R-:W-:Y:S01]  /*76c0*/  UIADD3 UR45, UR4, UR45, URZ ;  /* 0x0000002d042d7290 */ /* 0x000fe2000fffe03f */
[----:B-1----:R0:W1:Y:S01]  /*76d0*/  SHFL.IDX PT, R12, R6, RZ, 0x181f ;  /* 0x00181fff060c7589 */ /* 0x00206200000e0000 */
[----:B------:R-:W-:Y:S01]  /*76e0*/  USEL UR37, UR37, URZ, UP0 ;  /* 0x0000003f25257287 */ /* 0x000fe20008000000 */
[----:B------:R-:W-:Y:S01]  /*76f0*/  SYNCS.ARRIVE.TRANS64.RED.A1T0 RZ, [UR22], RZ ;  /* 0x000000ffffff79a7 */ /* 0x000fe20008100416 */
[----:B------:R-:W-:Y:S01]  /*7700*/  ULOP3.LUT UR36, UR36, UR5, URZ, 0x3c, !UPT ;  /* 0x0000000524247292 */ /* 0x000fe2000f8e3c3f */
[----:B------:R0:W2:Y:S01]  /*7710*/  SHFL.IDX PT, R13, R3, RZ, 0x181f ;  /* 0x00181fff030d7589 */ /* 0x0000a200000e0000 */
[----:B------:R-:W-:Y:S01]  /*7720*/  BSSY B0, `(.L_x_31) ;  /* 0x0000013000007945 */ /* 0x000fe20003800000 */
[----:B------:R-:W-:-:S03]  /*7730*/  ISETP.GE.AND P0, PT, R0, R7, PT ;  /* 0x000000070000720c */ /* 0x000fc60003f06270 */
[----:B------:R-:W-:Y:S10]  /*7740*/  @P2 BRA `(.L_x_32) ;  /* 0x0000000000402947 */ /* 0x000ff40003800000 */
[----:B------:R-:W-:Y:S02]  /*7750*/  ULDC UR4, c[0x0][0xac8] ;  /* 0x0002b20000047ab9 */ /* 0x000fe40000000800 */
[----:B------:R-:W-:Y:S02]  /*7760*/  ISETP.GE.AND P4, PT, R18, UR4, PT ;  /* 0x0000000412007c0c */ /* 0x000fe4000bf86270 */
[----:B------:R-:W-:Y:S02]  /*7770*/  ISETP.GE.AND P3, PT, R17, UR4, PT ;  /* 0x0000000411007c0c */ /* 0x000fe4000bf66270 */
[----:B------:R-:W-:Y:S02]  /*7780*/  ISETP.GE.AND P2, PT, R16, UR4, PT ;  /* 0x0000000410007c0c */ /* 0x000fe4000bf46270 */
[----:B------:R-:W-:-:S07]  /*7790*/  ISETP.GE.AND P5, PT, R2, UR4, PT ;  /* 0x0000000402007c0c */ /* 0x000fce000bfa6270 */
[----:B01----:R-:W-:-:S04]  /*77a0*/  @!P4 LEA R14, P6, R18, R12, 0x1 ;  /* 0x0000000c120ec211 */ /* 0x003fc800078c08ff */
[----:B--2---:R-:W-:Y:S02]  /*77b0*/  @!P4 LEA.HI.X R15, R18, R13, R214, 0x1, P6 ;  /* 0x0000000d120fc211 */ /* 0x004fe400030f0cd6 */
[----:B------:R-:W-:Y:S01]  /*77c0*/  @!P3 LEA R20, P6, R17, R12, 0x1 ;  /* 0x0000000c1114b211 */ /* 0x000fe200078c08ff */
[----:B------:R-:W-:-:S03]  /*77d0*/  @!P5 IMAD.WIDE R4, R2, 0x2, R12 ;  /* 0x000000020204d825 */ /* 0x000fc600078e020c */
[-C--:B------:R-:W-:Y:S02]  /*77e0*/  @!P3 LEA.HI.X R21, R17, R13.reuse, R213, 0x1, P6 ;  /* 0x0000000d1115b211 */ /* 0x080fe400030f0cd5 */
[C---:B------:R-:W-:Y:S01]  /*77f0*/  @!P2 LEA R22, P6, R16.reuse, R12, 0x1 ;  /* 0x0000000c1016a211 */ /* 0x040fe200078c08ff */
[----:B-----5:R3:W-:Y:S03]  /*7800*/  @!P5 ST.E.128 desc[UR48][R4.64], R8 ;  /* 0x000000080400d985 */ /* 0x0207e6000c101d30 */
[----:B------:R-:W-:Y:S01]  /*7810*/  @!P2 LEA.HI.X R23, R16, R13, R212, 0x1, P6 ;  /* 0x0000000d1017a211 */ /* 0x000fe200030f0cd4 */
[----:B------:R3:W-:Y:S04]  /*7820*/  @!P4 ST.E.128 desc[UR48][R14.64], R56 ;  /* 0x000000380e00c985 */ /* 0x0007e8000c101d30 */
[----:B------:R3:W-:Y:S04]  /*7830*/  @!P3 ST.E.128 desc[UR48][R20.64], R72 ;  /* 0x000000481400b985 */ /* 0x0007e8000c101d30 */
[----:B------:R3:W-:Y:S02]  /*7840*/  @!P2 ST.E.128 desc[UR48][R22.64], R108 ;  /* 0x0000006c1600a985 */ /* 0x0007e4000c101d30 */
.L_x_32:
[----:B------:R-:W-:Y:S05]  /*7850*/  BSYNC B0 ;  /* 0x0000000000007941 */ /* 0x000fea0003800000 */
.L_x_31:
[----:B---3-5:R3:W4:Y:S01]  /*7860*/  SHFL.IDX PT, R9, R3, 0x1, 0x181f ;  /* 0x00381f0003097f89 */ /* 0x02872200000e0000 */
[----:B------:R-:W-:Y:S03]  /*7870*/  BSSY B0, `(.L_x_33) ;  /* 0x0000013000007945 */ /* 0x000fe60003800000 */
[----:B------:R3:W0:Y:S01]  /*7880*/  SHFL.IDX PT, R8, R6, 0x1, 0x181f ;  /* 0x00381f0006087f89 */ /* 0x00062200000e0000 */
[----:B------:R-:W-:Y:S05]  /*7890*/  @P1 BRA `(.L_x_34) ;  /* 0x0000000000401947 */ /* 0x000fea0003800000 */
[----:B------:R-:W-:Y:S02]  /*78a0*/  ULDC UR4, c[0x0][0xac8] ;  /* 0x0002b20000047ab9 */ /* 0x000fe40000000800 */
[----:B------:R-:W-:Y:S02]  /*78b0*/  ISETP.GE.AND P3, PT, R18, UR4, PT ;  /* 0x0000000412007c0c */ /* 0x000fe4000bf66270 */
[----:B------:R-:W-:Y:S02]  /*78c0*/  ISETP.GE.AND P2, PT, R17, UR4, PT ;  /* 0x0000000411007c0c */ /* 0x000fe4000bf46270 */
[----:B------:R-:W-:Y:S02]  /*78d0*/  ISETP.GE.AND P1, PT, R16, UR4, PT ;  /* 0x0000000410007c0c */ /* 0x000fe4000bf26270 */
[----:B------:R-:W-:-:S07]  /*78e0*/  ISETP.GE.AND P4, PT, R2, UR4, PT ;  /* 0x0000000402007c0c */ /* 0x000fce000bf86270 */
[CC--:B0-----:R-:W-:Y:S02]  /*78f0*/  @!P3 LEA R10, P6, R18.reuse, R8.reuse, 0x1 ;  /* 0x00000008120ab211 */ /* 0x0c1fe400078c08ff */
[CC--:B-1----:R-:W-:Y:S02]  /*7900*/  @!P2 LEA R12, P5, R17.reuse, R8.reuse, 0x1 ;  /* 0x00000008110ca211 */ /* 0x0c2fe400078a08ff */
[-C--:B----4-:R-:W-:Y:S02]  /*7910*/  @!P3 LEA.HI.X R11, R18, R9.reuse, R214, 0x1, P6 ;  /* 0x00000009120bb211 */ /* 0x090fe400030f0cd6 */
[----:B------:R-:W-:Y:S01]  /*7920*/  @!P1 LEA R14, P6, R16, R8, 0x1 ;  /* 0x00000008100e9211 */ /* 0x000fe200078c08ff */
[----:B------:R-:W-:Y:S01]  /*7930*/  @!P4 IMAD.WIDE R4, R2, 0x2, R8 ;  /* 0x000000020204c825 */ /* 0x000fe200078e0208 */
[-C--:B--2---:R-:W-:Y:S02]  /*7940*/  @!P2 LEA.HI.X R13, R17, R9.reuse, R213, 0x1, P5 ;  /* 0x00000009110da211 */ /* 0x084fe400028f0cd5 */
[----:B------:R-:W-:-:S02]  /*7950*/  @!P1 LEA.HI.X R15, R16, R9, R212, 0x1, P6 ;  /* 0x00000009100f9211 */ /* 0x000fc400030f0cd4 */
[----:B------:R0:W-:Y:S04]  /*7960*/  @!P4 ST.E.128 desc[UR48][R4.64], R24 ;  /* 0x000000180400c985 */ /* 0x0001e8000c101d30 */
[----:B------:R0:W-:Y:S04]  /*7970*/  @!P3 ST.E.128 desc[UR48][R10.64], R60 ;  /* 0x0000003c0a00b985 */ /* 0x0001e8000c101d30 */
[----:B------:R0:W-:Y:S04]  /*7980*/  @!P2 ST.E.128 desc[UR48][R12.64], R96 ;  /* 0x000000600c00a985 */ /* 0x0001e8000c101d30 */
[----:B------:R0:W-:Y:S02]  /*7990*/  @!P1 ST.E.128 desc[UR48][R14.64], R112 ;  /* 0x000000700e009985 */ /* 0x0001e4000c101d30 */
.L_x_34:
[----:B------:R-:W-:Y:S05]  /*79a0*/  BSYNC B0 ;  /* 0x0000000000007941 */ /* 0x000fea0003800000 */
.L_x_33:
[----:B----4-:R4:W1:Y:S01]  /*79b0*/  SHFL.IDX PT, R9, R3, 0x2, 0x181f ;  /* 0x00581f0003097f89 */ /* 0x01086200000e0000 */
[----:B------:R-:W-:Y:S03]  /*79c0*/  BSSY B0, `(.L_x_35) ;  /* 0x0000013000007945 */ /* 0x000fe60003800000 */
[----:B0-----:R4:W0:Y:S01]  /*79d0*/  SHFL.IDX PT, R8, R6, 0x2, 0x181f ;  /* 0x00581f0006087f89 */ /* 0x00182200000e0000 */
[----:B------:R-:W-:Y:S05]  /*79e0*/  @P0 BRA `(.L_x_36) ;  /* 0x0000000000400947 */ /* 0x000fea0003800000 */
[----:B------:R-:W-:Y:S02]  /*79f0*/  ULDC UR4, c[0x0][0xac8] ;  /* 0x0002b20000047ab9 */ /* 0x000fe40000000800 */
[----:B------:R-:W-:Y:S02]  /*7a00*/  ISETP.GE.AND P4, PT, R18, UR4, PT ;  /* 0x0000000412007c0c */ /* 0x000fe4000bf86270 */
[----:B------:R-:W-:Y:S02]  /*7a10*/  ISETP.GE.AND P5, PT, R17, UR4, PT ;  /* 0x0000000411007c0c */ /* 0x000fe4000bfa6270 */
[----:B------:R-:W-:Y:S02]  /*7a20*/  ISETP.GE.AND P6, PT, R16, UR4, PT ;  /* 0x0000000410007c0c */ /* 0x000fe4000bfc6270 */
[----:B------:R-:W-:-:S07]  /*7a30*/  ISETP.GE.AND P3, PT, R2, UR4, PT ;  /* 0x0000000402007c0c */ /* 0x000fce000bf66270 */
[-C--:B0-----:R-:W-:Y:S02]  /*7a40*/  @!P4 LEA R10, P0, R18, R8.reuse, 0x1 ;  /* 0x00000008120ac211 */ /* 0x081fe400078008ff */
[CC--:B-1----:R-:W-:Y:S02]  /*7a50*/  @!P5 LEA R12, P1, R17.reuse, R8.reuse, 0x1 ;  /* 0x00000008110cd211 */ /* 0x0c2fe400078208ff */
[----:B------:R-:W-:Y:S02]  /*7a60*/  @!P6 LEA R14, P2, R16, R8, 0x1 ;  /* 0x00000008100ee211 */ /* 0x000fe400078408ff */
[----:B------:R-:W-:Y:S01]  /*7a70*/  @!P3 IMAD.WIDE R4, R2, 0x2, R8 ;  /* 0x000000020204b825 */ /* 0x000fe200078e0208 */
[-C--:B------:R-:W-:Y:S02]  /*7a80*/  @!P4 LEA.HI.X R11, R18, R9.reuse, R214, 0x1, P0 ;  /* 0x00000009120bc211 */ /* 0x080fe400000f0cd6 */
[-C--:B--2---:R-:W-:Y:S02]  /*7a90*/  @!P5 LEA.HI.X R13, R17, R9.reuse, R213, 0x1, P1 ;  /* 0x00000009110dd211 */ /* 0x084fe400008f0cd5 */
[----:B------:R-:W-:Y:S01]  /*7aa0*/  @!P6 LEA.HI.X R15, R16, R9, R212, 0x1, P2 ;  /* 0x00000009100fe211 */ /* 0x000fe200010f0cd4 */
[----:B------:R0:W-:Y:S04]  /*7ab0*/  @!P3 ST.E.128 desc[UR48][R4.64], R28 ;  /* 0x0000001c0400b985 */ /* 0x0001e8000c101d30 */
[----:B------:R0:W-:Y:S04]  /*7ac0*/  @!P4 ST.E.128 desc[UR48][R10.64], R64 ;  /* 0x000000400a00c985 */ /* 0x0001e8000c101d30 */
[----:B------:R0:W-:Y:S04]  /*7ad0*/  @!P5 ST.E.128 desc[UR48][R12.64], R100 ;  /* 0x000000640c00d985 */ /* 0x0001e8000c101d30 */
[----:B------:R0:W-:Y:S02]  /*7ae0*/  @!P6 ST.E.128 desc[UR48][R14.64], R116 ;  /* 0x000000740e00e985 */ /* 0x0001e4000c101d30 */
.L_x_36:
[----:B------:R-:W-:Y:S05]  /*7af0*/  BSYNC B0 ;  /* 0x0000000000007941 */ /* 0x000fea0003800000 */
.L_x_35:
[----:B------:R-:W-:Y:S01]  /*7b00*/  VIADD R0, R32, 0x60 ;  /* 0x0000006020007836 */ /* 0x000fe20000000000 */
[----:B-1----:R1:W1:Y:S01]  /*7b10*/  SHFL.IDX PT, R9, R3, 0x3, 0x181f ;  /* 0x00781f0003097f89 */ /* 0x00226200000e0000 */
[----:B------:R-:W-:Y:S01]  /*7b20*/  UIADD3 UR46, UR46, 0x1, URZ ;  /* 0x000000012e2e7890 */ /* 0x000fe2000fffe03f */
[----:B------:R-:W-:Y:S02]  /*7b30*/  BSSY B0, `(.L_x_37) ;  /* 0x0000014000007945 */ /* 0x000fe40003800000 */
[----:B------:R-:W-:Y:S01]  /*7b40*/  ISETP.GE.AND P0, PT, R0, R7, PT ;  /* 0x000000070000720c */ /* 0x000fe20003f06270 */
[----:B0-----:R0:W0:-:S12]  /*7b50*/  SHFL.IDX PT, R8, R6, 0x3, 0x181f ;  /* 0x00781f0006087f89 */ /* 0x00101800000e0000 */
[----:B------:R-:W-:Y:S05]  /*7b60*/  @P0 BRA `(.L_x_38) ;  /* 0x0000000000400947 */ /* 0x000fea0003800000 */
[----:B------:R-:W-:Y:S02]  /*7b70*/  ULDC UR4, c[0x0][0xac8] ;  /* 0x0002b20000047ab9 */ /* 0x000fe40000000800 */
[----:B------:R-:W-:Y:S02]  /*7b80*/  ISETP.GE.AND P4, PT, R18, UR4, PT ;  /* 0x0000000412007c0c */ /* 0x000fe4000bf86270 */
[----:B------:R-:W-:Y:S02]  /*7b90*/  ISETP.GE.AND P5, PT, R17, UR4, PT ;  /* 0x0000000411007c0c */ /* 0x000fe4000bfa6270 */
[----:B------:R-:W-:Y:S02]  /*7ba0*/  ISETP.GE.AND P6, PT, R16, UR4, PT ;  /* 0x0000000410007c0c */ /* 0x000fe4000bfc6270 */
[----:B------:R-:W-:-:S07]  /*7bb0*/  ISETP.GE.AND P3, PT, R2, UR4, PT ;  /* 0x0000000402007c0c */ /* 0x000fce000bf66270 */
[-C--:B0--34-:R-:W-:Y:S02]  /*7bc0*/  @!P4 LEA R6, P0, R18, R8.reuse, 0x1 ;  /* 0x000000081206c211 */ /* 0x099fe400078008ff */
[CC--:B------:R-:W-:Y:S02]  /*7bd0*/  @!P5 LEA R10, P1, R17.reuse, R8.reuse, 0x1 ;  /* 0x00000008110ad211 */ /* 0x0c0fe400078208ff */
[----:B------:R-:W-:Y:S02]  /*7be0*/  @!P6 LEA R12, P2, R16, R8, 0x1 ;  /* 0x00000008100ce211 */ /* 0x000fe400078408ff */
[----:B-1----:R-:W-:Y:S01]  /*7bf0*/  @!P3 IMAD.WIDE R4, R2, 0x2, R8 ;  /* 0x000000020204b825 */ /* 0x002fe200078e0208 */
[-C--:B------:R-:W-:Y:S02]  /*7c00*/  @!P4 LEA.HI.X R7, R18, R9.reuse, R214, 0x1, P0 ;  /* 0x000000091207c211 */ /* 0x080fe400000f0cd6 */
[-C--:B------:R-:W-:Y:S02]  /*7c10*/  @!P5 LEA.HI.X R11, R17, R9.reuse, R213, 0x1, P1 ;  /* 0x00000009110bd211 */ /* 0x080fe400008f0cd5 */
[----:B--2---:R-:W-:Y:S01]  /*7c20*/  @!P6 LEA.HI.X R13, R16, R9, R212, 0x1, P2 ;  /* 0x00000009100de211 */ /* 0x004fe200010f0cd4 */
[----:B------:R0:W-:Y:S04]  /*7c30*/  @!P3 ST.E.128 desc[UR48][R4.64], R52 ;  /* 0x000000340400b985 */ /* 0x0001e8000c101d30 */
[----:B------:R0:W-:Y:S04]  /*7c40*/  @!P4 ST.E.128 desc[UR48][R6.64], R68 ;  /* 0x000000440600c985 */ /* 0x0001e8000c101d30 */
[----:B------:R0:W-:Y:S04]  /*7c50*/  @!P5 ST.E.128 desc[UR48][R10.64], R104 ;  /* 0x000000680a00d985 */ /* 0x0001e8000c101d30 */
[----:B------:R0:W-:Y:S02]  /*7c60*/  @!P6 ST.E.128 desc[UR48][R12.64], R120 ;  /* 0x000000780c00e985 */ /* 0x0001e4000c101d30 */
.L_x_38:
[----:B------:R-:W-:Y:S05]  /*7c70*/  BSYNC B0 ;  /* 0x0000000000007941 */ /* 0x000fea0003800000 */
.L_x_37:
[----:B------:R-:W5:Y:S02]  /*7c80*/  LDC R0, c[0x0][0xc34] ;  /* 0x00030d00ff007b82 */ /* 0x000f640000000800 */
[----:B-----5:R-:W-:-:S13]  /*7c90*/  ISETP.LE.AND P0, PT, R0, UR45, PT ;  /* 0x0000002d00007c0c */ /* 0x020fda000bf03270 */
[----:B------:R-:W-:Y:S05]  /*7ca0*/  @!P0 BRA `(.L_x_39) ;  /* 0xffffff90000c8947 */ /* 0x000fea000383ffff */
[----:B------:R-:W-:Y:S05]  /*7cb0*/  EXIT ;  /* 0x000000000000794d */ /* 0x000fea0003800000 */
.L_x_5:
[----:B------:R-:W-:-:S08]  /*7cc0*/  NOP ;  /* 0x0000000000007918 */ /* 0x000fd00000000000 */
[----:B------:R-:W0:-:S00]  /*7cd0*/  USETMAXREG.DEALLOC.CTAPOOL 0x28 ;  /* 0x00000028000079c8 */ /* 0x000e0000080e0500 */
[----:B------:R-:W1:Y:S01]  /*7ce0*/  S2UR UR11, SR_CTAID.X ;  /* 0x00000000000b79c3 */ /* 0x000e620000002500 */
[----:B0-----:R-:W-:Y:S02]  /*7cf0*/  IMAD.MOV.U32 R0, RZ, RZ, 0x1 ;  /* 0x00000001ff007424 */ /* 0x001fe400078e00ff */
[----:B------:R-:W-:Y:S02]  /*7d00*/  IMAD.MOV.U32 R17, RZ, RZ, RZ ;  /* 0x000000ffff117224 */ /* 0x000fe400078e00ff */
[----:B------:R-:W-:-:S03]  /*7d10*/  IMAD.MOV.U32 R27, RZ, RZ, 0x1 ;  /* 0x00000001ff1b7424 */ /* 0x000fc600078e00ff */
[----:B------:R-:W1:Y:S02]  /*7d20*/  LDC R2, c[0x0][0xc34] ;  /* 0x00030d00ff027b82 */ /* 0x000e640000000800 */
[----:B-1----:R-:W-:-:S13]  /*7d30*/  ISETP.LE.AND P0, PT, R2, UR11, PT ;  /* 0x0000000b02007c0c */ /* 0x002fda000bf03270 */
[----:B------:R-:W-:Y:S05]  /*7d40*/  @P0 BRA `(.L_x_40) ;  /* 0x0000003800700947 */ /* 0x000fea0003800000 */
[----:B------:R-:W-:Y:S01]  /*7d50*/  IMAD.SHL.U32 R31, R19, 0x8, RZ ;  /* 0x00000008131f7824 */ /* 0x000fe200078e00ff */
[----:B------:R-:W-:Y:S01]  /*7d60*/  ULDC.64 UR4, c[0x0][0x418] ;  /* 0x0001060000047ab9 */ /* 0x000fe20000000a00 */
[----:B------:R-:W-:Y:S01]  /*7d70*/  ULDC UR9, c[0x0][0x320] ;  /* 0x0000c80000097ab9 */ /* 0x000fe20000000800 */
[----:B------:R-:W-:Y:S01]  /*7d80*/  UISETP.NE.U32.AND UP0, UPT, UR4, URZ, UPT ;  /* 0x0000003f0400728c */ /* 0x000fe2000bf05070 */
[----:B------:R-:W0:Y:S01]  /*7d90*/  S2UR UR8, SR_CgaCtaId ;  /* 0x00000000000879c3 */ /* 0x000e220000008800 */
[----:B------:R-:W-:Y:S01]  /*7da0*/  LOP3.LUT R5, R31, 0x38, RZ, 0xc0, !PT ;  /* 0x000000381f057812 */ /* 0x000fe200078ec0ff */
[----:B------:R-:W-:Y:S01]  /*7db0*/  ULDC UR4, c[0x0][0x424] ;  /* 0x0001090000047ab9 */ /* 0x000fe20000000800 */
[----:B------:R-:W-:Y:S01]  /*7dc0*/  UISETP.NE.AND.EX UP0, UPT, UR5, URZ, UPT, UP0 ;  /* 0x0000003f0500728c */ /* 0x000fe2000bf05300 */
[----:B------:R-:W-:Y:S01]  /*7dd0*/  LOP3.LUT R16, R16, 0xffffffef, RZ, 0xc0, !PT ;  /* 0xffffffef10107812 */ /* 0x000fe200078ec0ff */
[----:B------:R-:W-:Y:S01]  /*7de0*/  ULDC.64 UR6, c[0x0][0x2f0] ;  /* 0x0000bc0000067ab9 */ /* 0x000fe20000000a00 */
[C---:B------:R-:W-:Y:S01]  /*7df0*/  LOP3.LUT R0, R5.reuse, 0x40, RZ, 0xfc, !PT ;  /* 0x0000004005007812 */ /* 0x040fe200078efcff */
[----:B------:R-:W-:Y:S01]  /*7e00*/  USEL UR4, UR4, 0x1, UP0 ;  /* 0x0000000104047887 */ /* 0x000fe20008000000 */
[C---:B------:R-:W-:Y:S01]  /*7e10*/  LOP3.LUT R2, R5.reuse, 0x80, RZ, 0xfc, !PT ;  /* 0x0000008005027812 */ /* 0x040fe200078efcff */
[----:B------:R-:W-:Y:S01]  /*7e20*/  UMOV UR37, 0x400 ;  /* 0x0000040000257882 */ /* 0x000fe20000000000 */
[----:B------:R-:W-:Y:S01]  /*7e30*/  ISETP.GE.AND P2, PT, R0, UR9, PT ;  /* 0x0000000900007c0c */ /* 0x000fe2000bf46270 */
[----:B------:R-:W-:Y:S01]  /*7e40*/  UIMAD UR36, UR4, UR6, URZ ;  /* 0x00000006042472a4 */ /* 0x000fe2000f8e023f */
[----:B------:R-:W-:Y:S01]  /*7e50*/  ISETP.GE.AND P1, PT, R2, UR9, PT ;  /* 0x0000000902007c0c */ /* 0x000fe2000bf26270 */
[----:B------:R1:W-:Y:S01]  /*7e60*/  STL [R1+0x4], RZ ;  /* 0x000004ff01007387 */ /* 0x0003e20000100800 */
[C---:B------:R-:W-:Y:S01]  /*7e70*/  ISETP.GE.AND P3, PT, R5.reuse, UR9, PT ;  /* 0x0000000905007c0c */ /* 0x040fe2000bf66270 */
[----:B------:R-:W-:Y:S01]  /*7e80*/  UIADD3 UR4, UR36, 0x5f, URZ ;  /* 0x0000005f24047890 */ /* 0x000fe2000fffe03f */
[----:B------:R-:W-:Y:S01]  /*7e90*/  LOP3.LUT R0, R5, 0xc0, RZ, 0xfc, !PT ;  /* 0x000000c005007812 */ /* 0x000fe200078efcff */
[----:B------:R-:W-:Y:S01]  /*7ea0*/  ULDC UR10, c[0x0][0x2b8] ;  /* 0x0000ae00000a7ab9 */ /* 0x000fe20000000800 */
[----:B------:R-:W-:Y:S01]  /*7eb0*/  SHF.R.U32.HI R36, RZ, 0x3, R19 ;  /* 0x00000003ff247819 */ /* 0x000fe20000011613 */
[----:B------:R-:W-:Y:S01]  /*7ec0*/  UIMAD.WIDE UR4, UR4, 0x2aaaaaab, URZ ;  /* 0x2aaaaaab040478a5 */ /* 0x000fe2000f8e023f */
[----:B------:R-:W-:Y:S01]  /*7ed0*/  ISETP.GE.AND P0, PT, R0, UR9, PT ;  /* 0x0000000900007c0c */ /* 0x000fe2000bf06270 */
[----:B------:R-:W-:Y:S01]  /*7ee0*/  IMAD.U32 R37, RZ, RZ, UR11 ;  /* 0x0000000bff257e24 */ /* 0x000fe2000f8e00ff */
[----:B------:R-:W-:Y:S01]  /*7ef0*/  SEL R4, RZ, 0x1, P3 ;  /* 0x00000001ff047807 */ /* 0x000fe20001800000 */
[----:B------:R-:W-:Y:S01]  /*7f00*/  USHF.R.U32.HI UR6, URZ, 0x1f, UR5 ;  /* 0x0000001f3f067899 */ /* 0x000fe20008011605 */
[----:B------:R-:W-:Y:S01]  /*7f10*/  @P2 LOP3.LUT R16, R16, 0x10, RZ, 0xfc, !PT ;  /* 0x0000001010102812 */ /* 0x000fe200078efcff */
[----:B0-----:R-:W-:Y:S01]  /*7f20*/  ULEA UR37, UR8, UR37, 0x18 ;  /* 0x0000002508257291 */ /* 0x001fe2000f8ec03f */
[----:B------:R-:W-:Y:S01]  /*7f30*/  SEL R2, RZ, 0x2, P2 ;  /* 0x00000002ff027807 */ /* 0x000fe20001000000 */
[----:B------:R-:W-:Y:S01]  /*7f40*/  ULEA.HI.SX32 UR6, UR5, UR6, 0x1c ;  /* 0x0000000605067291 */ /* 0x000fe2000f8fe23f */
[----:B------:R-:W-:Y:S01]  /*7f50*/  LOP3.LUT R16, R16, 0xfffffff7, RZ, 0xc0, !PT ;  /* 0xfffffff710107812 */ /* 0x000fe200078ec0ff */
[----:B------:R-:W-:Y:S01]  /*7f60*/  IMAD.MOV.U32 R27, RZ, RZ, 0x1 ;  /* 0x00000001ff1b7424 */ /* 0x000fe200078e00ff */
[----:B------:R-:W-:Y:S01]  /*7f70*/  SEL R3, RZ, 0x4, P1 ;  /* 0x00000004ff037807 */ /* 0x000fe20000800000 */
[----:B------:R-:W-:Y:S01]  /*7f80*/  UIADD3 UR5, UR6, -0x1, URZ ;  /* 0xffffffff06057890 */ /* 0x000fe2000fffe03f */
[----:B------:R-:W-:Y:S01]  /*7f90*/  @P1 LOP3.LUT R16, R16, 0x8, RZ, 0xfc, !PT ;  /* 0x0000000810101812 */ /* 0x000fe200078efcff */
[----:B------:R-:W-:Y:S01]  /*7fa0*/  IMAD.MOV.U32 R17, RZ, RZ, RZ ;  /* 0x000000ffff117224 */ /* 0x000fe200078e00ff */
[----:B------:R-:W-:Y:S01]  /*7fb0*/  LOP3.LUT R36, R36, 0xf, RZ, 0xc0, !PT ;  /* 0x0000000f24247812 */ /* 0x000fe200078ec0ff */
[----:B------:R-:W-:Y:S01]  /*7fc0*/  UIMAD UR8, UR5, -0x60, UR36 ;  /* 0xffffffa0050878a4 */ /* 0x000fe2000f8e0224 */
[----:B------:R-:W-:Y:S01]  /*7fd0*/  LOP3.LUT R16, R16, 0xfffffffd, RZ, 0xc0, !PT ;  /* 0xfffffffd10107812 */ /* 0x000fe200078ec0ff */
[----:B------:R-:W-:Y:S01]  /*7fe0*/  ULDC UR39, c[0x0][0x448] ;  /* 0x0001120000277ab9 */ /* 0x000fe20000000800 */
[----:B------:R-:W-:Y:S01]  /*7ff0*/  IADD3 R3, R3, R2, R4 ;  /* 0x0000000203037210 */ /* 0x000fe20007ffe004 */
[----:B------:R-:W-:Y:S01]  /*8000*/  ULDC UR4, c[0x0][0x288] ;  /* 0x0000a20000047ab9 */ /* 0x000fe20000000800 */
[----:B------:R-:W-:Y:S01]  /*8010*/  @P3 LOP3.LUT R16, R16, 0x2, RZ, 0xfc, !PT ;  /* 0x0000000210103812 */ /* 0x000fe200078efcff */
[----:B------:R-:W-:Y:S01]  /*8020*/  ULOP3.LUT UR41, UR38, 0x2, URZ, 0xfc, !UPT ;  /* 0x0000000226297892 */ /* 0x000fe2000f8efc3f */
[----:B------:R-:W-:Y:S01]  /*8030*/  SEL R2, RZ, 0x8, P0 ;  /* 0x00000008ff027807 */ /* 0x000fe20000000000 */
[----:B------:R-:W-:Y:S01]  /*8040*/  ULDC UR42, c[0x0][0xc] ;  /* 0x00000300002a7ab9 */ /* 0x000fe20000000800 */
[----:B------:R-:W-:Y:S01]  /*8050*/  LOP3.LUT R16, R16, 0xfffffffb, RZ, 0xc0, !PT ;  /* 0xfffffffb10107812 */ /* 0x000fe200078ec0ff */
[----:B------:R-:W-:Y:S01]  /*8060*/  UIMAD UR39, UR39, UR4, URZ ;  /* 0x00000004272772a4 */ /* 0x000fe2000f8e023f */
[----:B------:R-:W-:Y:S01]  /*8070*/  IADD3 R34, -R36, UR8, RZ ;  /* 0x0000000824227c10 */ /* 0x000fe2000fffe1ff */
[----:B------:R-:W-:Y:S01]  /*8080*/  IMAD.IADD R2, R2, 0x1, R3 ;  /* 0x0000000102027824 */ /* 0x000fe200078e0203 */
[----:B------:R-:W-:Y:S01]  /*8090*/  @P0 LOP3.LUT R16, R16, 0x4, RZ, 0xfc, !PT ;  /* 0x0000000410100812 */ /* 0x000fe200078efcff */
[----:B------:R-:W-:Y:S01]  /*80a0*/  UIADD3 UR40, UR6, -0x2, URZ ;  /* 0xfffffffe06287890 */ /* 0x000fe2000fffe03f */
[----:B------:R-:W-:-:S02]  /*80b0*/  ISETP.GE.AND P0, PT, R5, UR9, PT ;  /* 0x0000000905007c0c */ /* 0x000fc4000bf06270 */
[----:B------:R-:W-:Y:S02]  /*80c0*/  LOP3.LUT R35, R35, 0xfffffffb, RZ, 0xc0, !PT ;  /* 0xfffffffb23237812 */ /* 0x000fe400078ec0ff */
[C---:B------:R-:W-:Y:S02]  /*80d0*/  ISETP.LT.OR P3, PT, R34.reuse, 0x1, P0 ;  /* 0x000000012200780c */ /* 0x040fe40000761670 */
[C---:B------:R-:W-:Y:S02]  /*80e0*/  ISETP.LT.OR P2, PT, R34.reuse, 0x11, P0 ;  /* 0x000000112200780c */ /* 0x040fe40000741670 */
[----:B------:R-:W-:Y:S02]  /*80f0*/  ISETP.LT.OR P1, PT, R34, 0x21, P0 ;  /* 0x000000212200780c */ /* 0x000fe40000721670 */
[----:B------:R-:W-:Y:S02]  /*8100*/  LOP3.LUT R16, R16, 0xefffffff, RZ, 0xc0, !PT ;  /* 0xefffffff10107812 */ /* 0x000fe400078ec0ff */
[----:B------:R-:W-:-:S02]  /*8110*/  LOP3.LUT R0, R31, 0x1f8, RZ, 0xc0, !PT ;  /* 0x000001f81f007812 */ /* 0x000fc400078ec0ff */
[----:B------:R-:W-:Y:S02]  /*8120*/  SHF.L.U32 R3, R19, 0x4, RZ ;  /* 0x0000000413037819 */ /* 0x000fe400000006ff */
[----:B------:R-:W-:Y:S02]  /*8130*/  LOP3.LUT R0, R0, 0x38, R19, 0x78, !PT ;  /* 0x0000003800007812 */ /* 0x000fe400078e7813 */
[----:B------:R-:W-:Y:S02]  /*8140*/  @P3 LOP3.LUT R35, R35, 0x4, RZ, 0xfc, !PT ;  /* 0x0000000423233812 */ /* 0x000fe400078efcff */
[----:B------:R-:W-:Y:S02]  /*8150*/  ISETP.LT.OR P3, PT, R34, 0x31, P0 ;  /* 0x000000312200780c */ /* 0x000fe40000761670 */
[----:B------:R-:W-:Y:S02]  /*8160*/  LOP3.LUT R35, R35, 0xfffffffd, RZ, 0xc0, !PT ;  /* 0xfffffffd23237812 */ /* 0x000fe400078ec0ff */
[----:B------:R-:W-:Y:S01]  /*8170*/  LOP3.LUT R28, R36, 0x70, R3, 0xf8, !PT ;  /* 0x00000070241c7812 */ /* 0x000fe200078ef803 */
[----:B------:R-:W-:Y:S01]  /*8180*/  IMAD.U32 R3, RZ, RZ, UR5 ;  /* 0x00000005ff037e24 */ /* 0x000fe2000f8e00ff */
[----:B------:R-:W-:-:S02]  /*8190*/  @P2 LOP3.LUT R35, R35, 0x2, RZ, 0xfc, !PT ;  /* 0x0000000223232812 */ /* 0x000fc400078efcff */
[----:B------:R-:W-:Y:S02]  /*81a0*/  ISETP.LT.OR P2, PT, R34, 0x41, P0 ;  /* 0x000000412200780c */ /* 0x000fe40000741670 */
[----:B------:R-:W-:Y:S02]  /*81b0*/  LOP3.LUT R35, R35, 0xfffffffe, RZ, 0xc0, !PT ;  /* 0xfffffffe23237812 */ /* 0x000fe400078ec0ff */
[----:B------:R-:W-:Y:S01]  /*81c0*/  LOP3.LUT R31, R0, 0x200, R31, 0xf8, !PT ;  /* 0x00000200001f7812 */ /* 0x000fe200078ef81f */
[----:B------:R-:W-:Y:S01]  /*81d0*/  IMAD R0, R3, 0x60, R28 ;  /* 0x0000006003007824 */ /* 0x000fe200078e021c */
[----:B------:R-:W-:Y:S02]  /*81e0*/  @P1 LOP3.LUT R35, R35, 0x1, RZ, 0xfc, !PT ;  /* 0x0000000123231812 */ /* 0x000fe400078efcff */
[----:B------:R-:W-:Y:S02]  /*81f0*/  ISETP.LT.OR P1, PT, R34, 0x51, P0 ;  /* 0x000000512200780c */ /* 0x000fe40000721670 */
[----:B------:R-:W-:Y:S01]  /*8200*/  LOP3.LUT P0, RZ, R2, 0x2, RZ, 0xc0, !PT ;  /* 0x0000000202ff7812 */ /* 0x000fe2000780c0ff */
[----:B------:R1:W-:Y:S01]  /*8210*/  STL [R1+0x8], R0 ;  /* 0x0000080001007387 */ /* 0x0003e20000100800 */
[----:B------:R-:W-:-:S02]  /*8220*/  @P3 LOP3.LUT R16, R16, 0x10000000, RZ, 0xfc, !PT ;  /* 0x1000000010103812 */ /* 0x000fc400078efcff */
[----:B------:R-:W-:Y:S02]  /*8230*/  ISETP.LT.OR P3, PT, R34, 0x1, !P0 ;  /* 0x000000012200780c */ /* 0x000fe40004761670 */
[----:B------:R-:W-:Y:S02]  /*8240*/  LOP3.LUT R16, R16, 0xffbfffff, RZ, 0xc0, !PT ;  /* 0xffbfffff10107812 */ /* 0x000fe400078ec0ff */
[----:B------:R-:W-:Y:S02]  /*8250*/  LOP3.LUT R35, R35, 0xffffffbf, RZ, 0xc0, !PT ;  /* 0xffffffbf23237812 */ /* 0x000fe400078ec0ff */
[----:B------:R-:W-:Y:S02]  /*8260*/  @P2 LOP3.LUT R16, R16, 0x400000, RZ, 0xfc, !PT ;  /* 0x0040000010102812 */ /* 0x000fe400078efcff */
[----:B------:R-:W-:Y:S02]  /*8270*/  ISETP.LT.OR P2, PT, R34, 0x11, !P0 ;  /* 0x000000112200780c */ /* 0x000fe40004741670 */
[----:B------:R-:W-:-:S02]  /*8280*/  LOP3.LUT R16, R16, 0x7fffffff, RZ, 0xc0, !PT ;  /* 0x7fffffff10107812 */ /* 0x000fc400078ec0ff */
[----:B------:R-:W-:Y:S02]  /*8290*/  @P1 LOP3.LUT R35, R35, 0x40, RZ, 0xfc, !PT ;  /* 0x0000004023231812 */ /* 0x000fe400078efcff */
[----:B------:R-:W-:Y:S02]  /*82a0*/  @P3 LOP3.LUT R16, R16, 0x80000000, RZ, 0xfc, !PT ;  /* 0x8000000010103812 */ /* 0x000fe400078efcff */
[----:B------:R-:W-:Y:S02]  /*82b0*/  ISETP.LT.OR P1, PT, R34, 0x21, !P0 ;  /* 0x000000212200780c */ /* 0x000fe40004721670 */
[----:B------:R-:W-:Y:S02]  /*82c0*/  LOP3.LUT R16, R16, 0xbfffffff, RZ, 0xc0, !PT ;  /* 0xbfffffff10107812 */ /* 0x000fe400078ec0ff */
[----:B------:R-:W-:Y:S02]  /*82d0*/  ISETP.LT.OR P3, PT, R34, 0x31, !P0 ;  /* 0x000000312200780c */ /* 0x000fe40004761670 */
[----:B------:R-:W-:-:S02]  /*82e0*/  @P2 LOP3.LUT R16, R16, 0x40000000, RZ, 0xfc, !PT ;  /* 0x4000000010102812 */ /* 0x000fc400078efcff */
[----:B------:R-:W-:Y:S02]  /*82f0*/  ISETP.LT.OR P2, PT, R34, 0x41, !P0 ;  /* 0x000000412200780c */ /* 0x000fe40004741670 */
[----:B------:R-:W-:Y:S02]  /*8300*/  LOP3.LUT R16, R16, 0xdfffffff, RZ, 0xc0, !PT ;  /* 0xdfffffff10107812 */ /* 0x000fe400078ec0ff */
[----:B------:R-:W-:Y:S02]  /*8310*/  LOP3.LUT R35, R35, 0xffffffdf, RZ, 0xc0, !PT ;  /* 0xffffffdf23237812 */ /* 0x000fe400078ec0ff */
[----:B------:R-:W-:Y:S02]  /*8320*/  @P1 LOP3.LUT R16, R16, 0x20000000, RZ, 0xfc, !PT ;  /* 0x2000000010101812 */ /* 0x000fe400078efcff */
[----:B------:R-:W-:Y:S02]  /*8330*/  ISETP.LT.OR P1, PT, R34, 0x51, !P0 ;  /* 0x000000512200780c */ /* 0x000fe40004721670 */
[----:B------:R-:W-:-:S02]  /*8340*/  LOP3.LUT R16, R16, 0xf7ffffff, RZ, 0xc0, !PT ;  /* 0xf7ffffff10107812 */ /* 0x000fc400078ec0ff */
[----:B------:R-:W-:Y:S02]  /*8350*/  LOP3.LUT P0, RZ, R2, 0x4, RZ, 0xc0, !PT ;  /* 0x0000000402ff7812 */ /* 0x000fe4000780c0ff */
[----:B------:R-:W-:Y:S02]  /*8360*/  @P3 LOP3.LUT R16, R16, 0x8000000, RZ, 0xfc, !PT ;  /* 0x0800000010103812 */ /* 0x000fe400078efcff */
[----:B------:R-:W-:Y:S02]  /*8370*/  ISETP.LT.OR P3, PT, R34, 0x1, !P0 ;  /* 0x000000012200780c */ /* 0x000fe40004761670 */
[----:B------:R-:W-:Y:S02]  /*8380*/  LOP3.LUT R16, R16, 0xfffdffff, RZ, 0xc0, !PT ;  /* 0xfffdffff10107812 */ /* 0x000fe400078ec0ff */
[----:B------:R-:W-:Y:S02]  /*8390*/  LEA R4, R31, UR37, 0x1 ;  /* 0x000000251f047c11 */ /* 0x000fe4000f8e08ff */
[----:B------:R-:W-:-:S02]  /*83a0*/  @P2 LOP3.LUT R16, R16, 0x20000, RZ, 0xfc, !PT ;  /* 0x0002000010102812 */ /* 0x000fc400078efcff */
[----:B------:R-:W-:Y:S02]  /*83b0*/  ISETP.LT.OR P2, PT, R34, 0x11, !P0 ;  /* 0x000000112200780c */ /* 0x000fe40004741670 */
[----:B------:R-:W-:Y:S02]  /*83c0*/  LOP3.LUT R16, R16, 0xfbffffff, RZ, 0xc0, !PT ;  /* 0xfbffffff10107812 */ /* 0x000fe400078ec0ff */
[----:B------:R-:W-:Y:S02]  /*83d0*/  @P1 LOP3.LUT R35, R35, 0x20, RZ, 0xfc, !PT ;  /* 0x0000002023231812 */ /* 0x000fe400078efcff */
[----:B------:R-:W-:Y:S02]  /*83e0*/  @P3 LOP3.LUT R16, R16, 0x4000000, RZ, 0xfc, !PT ;  /* 0x0400000010103812 */ /* 0x000fe400078efcff */
[----:B------:R-:W-:Y:S02]  /*83f0*/  ISETP.LT.OR P1, PT, R34, 0x21, !P0 ;  /* 0x000000212200780c */ /* 0x000fe40004721670 */
[----:B------:R-:W-:-:S02]  /*8400*/  LOP3.LUT R16, R16, 0xfdffffff, RZ, 0xc0, !PT ;  /* 0xfdffffff10107812 */ /* 0x000fc400078ec0ff */
[----:B------:R-:W-:Y:S02]  /*8410*/  ISETP.LT.OR P3, PT, R34, 0x31, !P0 ;  /* 0x000000312200780c */ /* 0x000fe40004761670 */
[----:B------:R-:W-:Y:S02]  /*8420*/  @P2 LOP3.LUT R16, R16, 0x2000000, RZ, 0xfc, !PT ;  /* 0x0200000010102812 */ /* 0x000fe400078efcff */
[----:B------:R-:W-:Y:S02]  /*8430*/  ISETP.LT.OR P2, PT, R34, 0x41, !P0 ;  /* 0x000000412200780c */ /* 0x000fe40004741670 */
[----:B------:R-:W-:Y:S02]  /*8440*/  LOP3.LUT R16, R16, 0xfeffffff, RZ, 0xc0, !PT ;  /* 0xfeffffff10107812 */ /* 0x000fe400078ec0ff */
[----:B------:R-:W-:Y:S02]  /*8450*/  LOP3.LUT R35, R35, 0xffffffef, RZ, 0xc0, !PT ;  /* 0xffffffef23237812 */ /* 0x000fe400078ec0ff */
[----:B------:R-:W-:-:S02]  /*8460*/  @P1 LOP3.LUT R16, R16, 0x1000000, RZ, 0xfc, !PT ;  /* 0x0100000010101812 */ /* 0x000fc400078efcff */
[----:B------:R-:W-:Y:S02]  /*8470*/  ISETP.LT.OR P1, PT, R34, 0x51, !P0 ;  /* 0x000000512200780c */ /* 0x000fe40004721670 */
[----:B------:R-:W-:Y:S02]  /*8480*/  LOP3.LUT R16, R16, 0xff7fffff, RZ, 0xc0, !PT ;  /* 0xff7fffff10107812 */ /* 0x000fe400078ec0ff */
[----:B------:R-:W-:Y:S02]  /*8490*/  LOP3.LUT P0, RZ, R2, 0x8, RZ, 0xc0, !PT ;  /* 0x0000000802ff7812 */ /* 0x000fe4000780c0ff */
[----:B------:R-:W-:Y:S02]  /*84a0*/  @P3 LOP3.LUT R16, R16, 0x800000, RZ, 0xfc, !PT ;  /* 0x0080000010103812 */ /* 0x000fe400078efcff */
[----:B------:R-:W-:Y:S02]  /*84b0*/  ISETP.LT.OR P3, PT, R34, 0x1, !P0 ;  /* 0x000000012200780c */ /* 0x000fe40004761670 */
[----:B------:R-:W-:-:S03]  /*84c0*/  LOP3.LUT R16, R16, 0xfffeffff, RZ, 0xc0, !PT ;  /* 0xfffeffff10107812 */ /* 0x000fc600078ec0ff */
        /* <DEDUP_REMOVED lines=11> */
[----:B------:R-:W-:-:S04]  /*8580*/  LOP3.LUT R16, R16, 0xfff7ffff, RZ, 0xc0, !PT ;  /* 0xfff7ffff10107812 */ /* 0x000fc800078ec0ff */
[----:B------:R-:W-:Y:S02]  /*8590*/  @P1 LOP3.LUT R16, R16, 0x80000, RZ, 0xfc, !PT ;  /* 0x0008000010101812 */ /* 0x000fe400078efcff */
[----:B------:R-:W-:Y:S02]  /*85a0*/  ISETP.LT.OR P1, PT, R34, 0x51, !P0 ;  /* 0x000000512200780c */ /* 0x000fe40004721670 */
[----:B------:R-:W-:Y:S02]  /*85b0*/  LOP3.LUT R16, R16, 0xfffbffff, RZ, 0xc0, !PT ;  /* 0xfffbffff10107812 */ /* 0x000fe400078ec0ff */
[----:B------:R-:W-:Y:S02]  /*85c0*/  ISETP.GE.AND P0, PT, R0, UR36, PT ;  /* 0x0000002400007c0c */ /* 0x000fe4000bf06270 */
[----:B------:R-:W-:-:S04]  /*85d0*/  @P3 LOP3.LUT R16, R16, 0x40000, RZ, 0xfc, !PT ;  /* 0x0004000010103812 */ /* 0x000fc800078efcff */
[----:B------:R-:W-:-:S03]  /*85e0*/  LOP3.LUT R16, R16, 0xffff7fff, RZ, 0xc0, !PT ;  /* 0xffff7fff10107812 */ /* 0x000fc600078ec0ff */
[----:B------:R-:W-:Y:S02]  /*85f0*/  @P1 LOP3.LUT R35, R35, 0x8, RZ, 0xfc, !PT ;  /* 0x0000000823231812 */ /* 0x000fe400078efcff */
[----:B------:R-:W-:Y:S02]  /*8600*/  @P2 LOP3.LUT R16, R16, 0x8000, RZ, 0xfc, !PT ;  /* 0x0000800010102812 */ /* 0x000fe400078efcff */
[----:B------:R-:W-:Y:S02]  /*8610*/  ISETP.LT.U32.AND P2, PT, R28, 0x60, !P0 ;  /* 0x000000601c00780c */ /* 0x000fe40004741070 */
[----:B------:R-:W-:Y:S02]  /*8620*/  ISETP.GE.AND P1, PT, R34, 0x1, PT ;  /* 0x000000012200780c */ /* 0x000fe40003f26270 */
[----:B------:R-:W-:Y:S02]  /*8630*/  LOP3.LUT R16, R16, 0xffffff7f, RZ, 0xc0, !PT ;  /* 0xffffff7f10107812 */ /* 0x000fe400078ec0ff */
[----:B------:R-:W-:-:S07]  /*8640*/  ISETP.GE.AND P0, PT, R34, 0x11, PT ;  /* 0x000000112200780c */ /* 0x000fce0003f06270 */
[----:B------:R-:W-:Y:S02]  /*8650*/  @P2 LOP3.LUT R16, R16, 0x80, RZ, 0xfc, !PT ;  /* 0x0000008010102812 */ /* 0x000fe400078efcff */
[----:B------:R-:W-:Y:S02]  /*8660*/  ISETP.GE.AND P2, PT, R34, 0x21, PT ;  /* 0x000000212200780c */ /* 0x000fe40003f46270 */
[----:B------:R-:W-:-:S04]  /*8670*/  LOP3.LUT R16, R16, 0xffffefff, RZ, 0xc0, !PT ;  /* 0xffffefff10107812 */ /* 0x000fc800078ec0ff */
        /* <DEDUP_REMOVED lines=10> */
[----:B------:R-:W-:Y:S02]  /*8720*/  ISETP.GE.AND P1, PT, R5, UR7, PT ;  /* 0x0000000705007c0c */ /* 0x000fe4000bf26270 */
[----:B------:R-:W-:-:S04]  /*8730*/  LOP3.LUT R16, R16, 0xfffffeff, RZ, 0xc0, !PT ;  /* 0xfffffeff10107812 */ /* 0x000fc800078ec0ff */
[----:B------:R-:W-:Y:S02]  /*8740*/  @P0 LOP3.LUT R16, R16, 0x100, RZ, 0xfc, !PT ;  /* 0x0000010010100812 */ /* 0x000fe400078efcff */
[----:B------:R-:W-:Y:S02]  /*8750*/  ISETP.GE.AND P0, PT, R5, UR10, PT ;  /* 0x0000000a05007c0c */ /* 0x000fe4000bf06270 */
[----:B------:R-:W-:-:S04]  /*8760*/  LOP3.LUT R16, R16, 0xffffbfff, RZ, 0xc0, !PT ;  /* 0xffffbfff10107812 */ /* 0x000fc800078ec0ff */
[----:B------:R-:W-:-:S04]  /*8770*/  @P2 LOP3.LUT R16, R16, 0x4000, RZ, 0xfc, !PT ;  /* 0x0000400010102812 */ /* 0x000fc800078efcff */
[----:B------:R-:W-:-:S04]  /*8780*/  LOP3.LUT R16, R16, 0xffffdfff, RZ, 0xc0, !PT ;  /* 0xffffdfff10107812 */ /* 0x000fc800078ec0ff */
[----:B------:R-:W-:-:S04]  /*8790*/  LOP3.LUT R16, R16, 0xfffffffe, RZ, 0xc0, !PT ;  /* 0xfffffffe10107812 */ /* 0x000fc800078ec0ff */
[----:B------:R-:W-:-:S04]  /*87a0*/  @P1 LOP3.LUT R16, R16, 0x1, RZ, 0xfc, !PT ;  /* 0x0000000110101812 */ /* 0x000fc800078efcff */
[----:B-1----:R-:W-:-:S07]  /*87b0*/  @P0 LOP3.LUT R16, R16, 0x2000, RZ, 0xfc, !PT ;  /* 0x0000200010100812 */ /* 0x002fce00078efcff */
.L_x_75:
[----:B0-----:R-:W0:Y:S01]  /*87c0*/  LDC R0, c[0x0][0xc38] ;  /* 0x00030e00ff007b82 */ /* 0x001e220000000800 */
[----:B------:R-:W-:Y:S01]  /*87d0*/  IMAD.MOV.U32 R23, RZ, RZ, R37 ;  /* 0x000000ffff177224 */ /* 0x000fe200078e0025 */
[----:B------:R-:W-:Y:S05]  /*87e0*/  YIELD ;  /* 0x0000000000007946 */ /* 0x000fea0003800000 */
[----:B------:R-:W-:Y:S01]  /*87f0*/  ULDC.64 UR4, c[0x0][0xa28] ;  /* 0x00028a0000047ab9 */ /* 0x000fe20000000a00 */
[----:B------:R-:W-:Y:S02]  /*8800*/  MOV R32, RZ ;  /* 0x000000ff00207202 */ /* 0x000fe40000000f00 */
[----:B0-----:R-:W-:-:S13]  /*8810*/  ISETP.NE.AND P0, PT, R0, 0x1, PT ;  /* 0x000000010000780c */ /* 0x001fda0003f05270 */
[----:B------:R-:W0:Y:S08]  /*8820*/  @P0 LDC R0, c[0x0][0xc3c] ;  /* 0x00030f00ff000b82 */ /* 0x000e300000000800 */
[----:B-1----:R-:W1:Y:S01]  /*8830*/  @P0 LDC R3, c[0x0][0xc40] ;  /* 0x00031000ff030b82 */ /* 0x002e620000000800 */
[----:B0-----:R-:W-:-:S05]  /*8840*/  @P0 IMAD.HI.U32 R0, R37, R0, RZ ;  /* 0x0000000025000227 */ /* 0x001fca00078e00ff */
[----:B-1----:R-:W-:Y:S02]  /*8850*/  @P0 SHF.R.U32.HI R23, RZ, R3, R0 ;  /* 0x00000003ff170219 */ /* 0x002fe40000011600 */
[----:B------:R-:W0:Y:S03]  /*8860*/  LDC R0, c[0x0][0xc44] ;  /* 0x00031100ff007b82 */ /* 0x000e260000000800 */
[----:B--2---:R-:W-:Y:S01]  /*8870*/  IMAD.MOV.U32 R18, RZ, RZ, R23 ;  /* 0x000000ffff127224 */ /* 0x004fe200078e0017 */
[----:B0-----:R-:W-:-:S13]  /*8880*/  ISETP.NE.AND P0, PT, R0, 0x1, PT ;  /* 0x000000010000780c */ /* 0x001fda0003f05270 */
[----:B------:R-:W0:Y:S02]  /*8890*/  @P0 LDC.64 R2, c[0x0][0xc48] ;  /* 0x00031200ff020b82 */ /* 0x000e240000000a00 */
[----:B0-----:R-:W-:-:S05]  /*88a0*/  @P0 IMAD.HI.U32 R0, R23, R2, RZ ;  /* 0x0000000217000227 */ /* 0x001fca00078e00ff */
[----:B------:R-:W-:Y:S02]  /*88b0*/  @P0 SHF.R.U32.HI R18, RZ, R3, R0 ;  /* 0x00000003ff120219 */ /* 0x000fe40000011600 */
[----:B------:R-:W-:-:S04]  /*88c0*/  ISETP.NE.U32.AND P0, PT, RZ, UR4, PT ;  /* 0x00000004ff007c0c */ /* 0x000fc8000bf05070 */
[----:B------:R-:W-:-:S13]  /*88d0*/  ISETP.NE.AND.EX P0, PT, RZ, UR5, PT, P0 ;  /* 0x00000005ff007c0c */ /* 0x000fda000bf05300 */
[----:B------:R-:W0:Y:S01]  /*88e0*/  @P0 LDC.64 R2, c[0x0][0xa28] ;  /* 0x00028a00ff020b82 */ /* 0x000e220000000a00 */
[----:B------:R-:W-:-:S04]  /*88f0*/  UIADD3 UR4, UR37, 0x1c400, URZ ;  /* 0x0001c40025047890 */ /* 0x000fc8000fffe03f */
[----:B------:R-:W-:Y:S01]  /*8900*/  ULOP3.LUT UP0, URZ, UR4, 0x3ff, URZ, 0xc0, !UPT ;  /* 0x000003ff043f7892 */ /* 0x000fe2000f80c03f */
[----:B0-----:R-:W-:-:S05]  /*8910*/  @P0 IMAD.WIDE R2, R18, 0x4, R2 ;  /* 0x0000000412020825 */ /* 0x001fca00078e0202 */
[----:B------:R0:W5:Y:S01]  /*8920*/  @P0 LDG.E R32, desc[UR48][R2.64] ;  /* 0x0000003002200981 */ /* 0x000162000c1e1900 */
[----:B------:R-:W-:-:S13]  /*8930*/  PLOP3.LUT P0, PT, PT, PT, UP0, 0x80, 0x0 ;  /* 0x000000000000781c */ /* 0x000fda0003f0f008 */
[----:B0-----:R-:W-:Y:S05]  /*8940*/  @!P0 BRA `(.L_x_41) ;  /* 0x0000000000408947 */ /* 0x001fea0003800000 */
[----:B------:R-:W-:Y:S01]  /*8950*/  MOV R2, 0x0 ;  /* 0x0000000000027802 */ /* 0x000fe20000000f00 */
[----:B------:R-:W-:Y:S01]  /*8960*/  ULDC.64 UR4, c[0x4][0x98] ;  /* 0x0100260000047ab9 */ /* 0x000fe20000000a00 */
[----:B------:R-:W-:Y:S01]  /*8970*/  ULDC.64 UR6, c[0x4][0xa0] ;  /* 0x0100280000067ab9 */ /* 0x000fe20000000a00 */
[----:B------:R-:W-:Y:S01]  /*8980*/  IMAD.U32 R4, RZ, RZ, UR4 ;  /* 0x00000004ff047e24 */ /* 0x000fe2000f8e00ff */
[----:B------:R-:W-:Y:S01]  /*8990*/  MOV R8, 0x70 ;  /* 0x0000007000087802 */ /* 0x000fe20000000f00 */
[----:B------:R-:W-:Y:S01]  /*89a0*/  IMAD.U32 R5, RZ, RZ, UR5 ;  /* 0x00000005ff057e24 */ /* 0x000fe2000f8e00ff */
[----:B------:R-:W0:Y:S01]  /*89b0*/  LDC.64 R2, c[0x4][R2] ;  /* 0x0100000002027b82 */ /* 0x000e220000000a00 */
[----:B------:R-:W-:Y:S01]  /*89c0*/  ULDC.64 UR4, c[0x4][0x8] ;  /* 0x0100020000047ab9 */ /* 0x000fe20000000a00 */
[----:B------:R-:W-:Y:S02]  /*89d0*/  IMAD.U32 R6, RZ, RZ, UR6 ;  /* 0x00000006ff067e24 */ /* 0x000fe4000f8e00ff */
[----:B------:R-:W-:-:S02]  /*89e0*/  IMAD.U32 R7, RZ, RZ, UR7 ;  /* 0x00000007ff077e24 */ /* 0x000fc4000f8e00ff */
[----:B------:R-:W-:Y:S02]  /*89f0*/  IMAD.U32 R10, RZ, RZ, UR4 ;  /* 0x00000004ff0a7e24 */ /* 0x000fe4000f8e00ff */
[----:B------:R-:W-:Y:S02]  /*8a00*/  IMAD.U32 R11, RZ, RZ, UR5 ;  /* 0x00000005ff0b7e24 */ /* 0x000fe4000f8e00ff */
[----:B------:R-:W-:Y:S02]  /*8a10*/  IMAD.MOV.U32 R12, RZ, RZ, 0x1 ;  /* 0x00000001ff0c7424 */ /* 0x000fe400078e00ff */
[----:B------:R-:W-:-:S07]  /*8a20*/  IMAD.MOV.U32 R13, RZ, RZ, RZ ;  /* 0x000000ffff0d7224 */ /* 0x000fce00078e00ff */
[----:B------:R-:W-:-:S07]  /*8a30*/  LEPC R20, `(.L_x_41) ;  /* 0x000000001014794e */ /* 0x000fce0000000000 */
[----:B0----5:R-:W-:Y:S05]  /*8a40*/  CALL.ABS.NOINC R2 ;  /* 0x0000000002007343 */ /* 0x021fea0003c00000 */
.L_x_41:
[----:B------:R-:W-:-:S04]  /*8a50*/  UIADD3 UR4, UR37, 0x400, URZ ;  /* 0x0000040025047890 */ /* 0x000fc8000fffe03f */
[----:B------:R-:W-:-:S06]  /*8a60*/  ULOP3.LUT UP0, URZ, UR4, 0x3ff, URZ, 0xc0, !UPT ;  /* 0x000003ff043f7892 */ /* 0x000fcc000f80c03f */
[----:B------:R-:W-:-:S13]  /*8a70*/  PLOP3.LUT P0, PT, PT, PT, UP0, 0x80, 0x0 ;  /* 0x000000000000781c */ /* 0x000fda0003f0f008 */
[----:B------:R-:W-:Y:S05]  /*8a80*/  @!P0 BRA `(.L_x_42) ;  /* 0x00000000007c8947 */ /* 0x000fea0003800000 */
        /* <DEDUP_REMOVED lines=8> */
[----:B------:R-:W-:Y:S01]  /*8b10*/  MOV R10, UR4 ;  /* 0x00000004000a7c02 */ /* 0x000fe20008000f00 */
[----:B------:R-:W-:Y:S02]  /*8b20*/  IMAD.U32 R7, RZ, RZ, UR7 ;  /* 0x00000007ff077e24 */ /* 0x000fe4000f8e00ff */
[----:B------:R-:W-:-:S02]  /*8b30*/  IMAD.U32 R11, RZ, RZ, UR5 ;  /* 0x00000005ff0b7e24 */ /* 0x000fc4000f8e00ff */
[----:B------:R-:W-:Y:S02]  /*8b40*/  IMAD.MOV.U32 R8, RZ, RZ, 0x70 ;  /* 0x00000070ff087424 */ /* 0x000fe400078e00ff */
[----:B------:R-:W-:Y:S02]  /*8b50*/  IMAD.MOV.U32 R12, RZ, RZ, 0x1 ;  /* 0x00000001ff0c7424 */ /* 0x000fe400078e00ff */
[----:B0-----:R-:W-:-:S07]  /*8b60*/  IMAD.MOV.U32 R13, RZ, RZ, RZ ;  /* 0x000000ffff0d7224 */ /* 0x001fce00078e00ff */
[----:B------:R-:W-:-:S07]  /*8b70*/  LEPC R20, `(.L_x_43) ;  /* 0x000000001014794e */ /* 0x000fce0000000000 */
[----:B-1---5:R-:W-:Y:S05]  /*8b80*/  CALL.ABS.NOINC R2 ;  /* 0x0000000002007343 */ /* 0x022fea0003c00000 */
.L_x_43:
[----:B------:R0:W1:Y:S01]  /*8b90*/  LDC.64 R2, c[0x4][R19] ;  /* 0x0100000013027b82 */ /* 0x0000620000000a00 */
[----:B------:R-:W-:Y:S01]  /*8ba0*/  ULDC.64 UR4, c[0x4][0x98] ;  /* 0x0100260000047ab9 */ /* 0x000fe20000000a00 */
[----:B------:R-:W-:Y:S01]  /*8bb0*/  ULDC.64 UR6, c[0x4][0xa0] ;  /* 0x0100280000067ab9 */ /* 0x000fe20000000a00 */
[----:B------:R-:W-:Y:S01]  /*8bc0*/  IMAD.U32 R4, RZ, RZ, UR4 ;  /* 0x00000004ff047e24 */ /* 0x000fe2000f8e00ff */
[----:B------:R-:W-:Y:S01]  /*8bd0*/  MOV R6, UR6 ;  /* 0x0000000600067c02 */ /* 0x000fe20008000f00 */
[----:B------:R-:W-:Y:S01]  /*8be0*/  IMAD.U32 R5, RZ, RZ, UR5 ;  /* 0x00000005ff057e24 */ /* 0x000fe2000f8e00ff */
[----:B------:R-:W-:Y:S01]  /*8bf0*/  ULDC.64 UR4, c[0x4][0x18] ;  /* 0x0100060000047ab9 */ /* 0x000fe20000000a00 */
[----:B------:R-:W-:Y:S02]  /*8c00*/  IMAD.U32 R7, RZ, RZ, UR7 ;  /* 0x00000007ff077e24 */ /* 0x000fe4000f8e00ff */
[----:B------:R-:W-:Y:S02]  /*8c10*/  IMAD.U32 R10, RZ, RZ, UR4 ;  /* 0x00000004ff0a7e24 */ /* 0x000fe4000f8e00ff */
[----:B------:R-:W-:-:S02]  /*8c20*/  IMAD.U32 R11, RZ, RZ, UR5 ;  /* 0x00000005ff0b7e24 */ /* 0x000fc4000f8e00ff */
[----:B------:R-:W-:Y:S02]  /*8c30*/  IMAD.MOV.U32 R8, RZ, RZ, 0x70 ;  /* 0x00000070ff087424 */ /* 0x000fe400078e00ff */
[----:B------:R-:W-:Y:S02]  /*8c40*/  IMAD.MOV.U32 R12, RZ, RZ, 0x1 ;  /* 0x00000001ff0c7424 */ /* 0x000fe400078e00ff */
[----:B0-----:R-:W-:-:S07]  /*8c50*/  IMAD.MOV.U32 R13, RZ, RZ, RZ ;  /* 0x000000ffff0d7224 */ /* 0x001fce00078e00ff */
[----:B------:R-:W-:-:S07]  /*8c60*/  LEPC R20, `(.L_x_42) ;  /* 0x000000001014794e */ /* 0x000fce0000000000 */
[----:B-1----:R-:W-:Y:S05]  /*8c70*/  CALL.ABS.NOINC R2 ;  /* 0x0000000002007343 */ /* 0x002fea0003c00000 */
.L_x_42:
[----:B------:R-:W-:Y:S01]  /*8c80*/  ULDC.64 UR4, c[0x0][0x9f8] ;  /* 0x00027e0000047ab9 */ /* 0x000fe20000000a00 */
[----:B------:R-:W-:Y:S01]  /*8c90*/  MOV R30, R18 ;  /* 0x00000012001e7202 */ /* 0x000fe20000000f00 */
[----:B------:R-:W0:Y:S01]  /*8ca0*/  LDC R8, c[0x0][0x430] ;  /* 0x00010c00ff087b82 */ /* 0x000e220000000800 */
[----:B------:R-:W-:Y:S01]  /*8cb0*/  ISETP.NE.U32.AND P0, PT, RZ, UR4, PT ;  /* 0x00000004ff007c0c */ /* 0x000fe2000bf05070 */
[----:B------:R-:W-:Y:S01]  /*8cc0*/  IMAD.MOV R0, RZ, RZ, -R18 ;  /* 0x000000ffff007224 */ /* 0x000fe200078e0a12 */
[----:B------:R-:W-:Y:S02]  /*8cd0*/  ULDC UR4, c[0x0][0xc44] ;  /* 0x0003110000047ab9 */ /* 0x000fe40000000800 */
[----:B------:R-:W-:-:S13]  /*8ce0*/  ISETP.NE.AND.EX P0, PT, RZ, UR5, PT, P0 ;  /* 0x00000005ff007c0c */ /* 0x000fda000bf05300 */
[----:B------:R-:W1:Y:S02]  /*8cf0*/  @P0 LDC.64 R2, c[0x0][0x9f8] ;  /* 0x00027e00ff020b82 */ /* 0x000e640000000a00 */
[----:B-1----:R-:W-:-:S05]  /*8d00*/  @P0 IMAD.WIDE R2, R18, 0x4, R2 ;  /* 0x0000000412020825 */ /* 0x002fca00078e0202 */
[----:B------:R1:W5:Y:S01]  /*8d10*/  @P0 LDG.E R30, desc[UR48][R2.64] ;  /* 0x00000030021e0981 */ /* 0x000362000c1e1900 */
[----:B------:R-:W-:Y:S01]  /*8d20*/  UMOV UR5, 0xffffffff ;  /* 0xffffffff00057882 */ /* 0x000fe20000000000 */
[----:B------:R-:W-:Y:S02]  /*8d30*/  IMAD R19, R0, UR4, R23 ;  /* 0x0000000400137c24 */ /* 0x000fe4000f8e0217 */
[----:B0-----:R-:W-:Y:S05]  /*8d40*/  BRA.DIV UR5, `(.L_x_44) ;  /* 0x0000002e05c47947 */ /* 0x001fea000b800000 */
.L_x_92:
[----:B------:R-:W2:Y:S01]  /*8d50*/  LDL R4, [R1+0x8] ;  /* 0x0000080001047983 */ /* 0x000ea20000100800 */
[----:B------:R-:W-:Y:S01]  /*8d60*/  ISETP.NE.AND P0, PT, R8, 0x1, PT ;  /* 0x000000010800780c */ /* 0x000fe20003f05270 */
[----:B------:R-:W-:Y:S01]  /*8d70*/  IMAD.MOV.U32 R24, RZ, RZ, RZ ;  /* 0x000000ffff187224 */ /* 0x000fe200078e00ff */
[C---:B------:R-:W-:Y:S02]  /*8d80*/  LOP3.LUT P1, RZ, R16.reuse, 0x80, RZ, 0xc0, !PT ;  /* 0x0000008010ff7812 */ /* 0x040fe4000782c0ff */
[----:B-----5:R-:W-:Y:S02]  /*8d90*/  SHF.R.S32.HI R33, RZ, 0x1f, R30 ;  /* 0x0000001fff217819 */ /* 0x020fe4000001141e */
[----:B------:R-:W-:-:S07]  /*8da0*/  LOP3.LUT R16, R16, 0xffffffbf, RZ, 0xc0, !PT ;  /* 0xffffffbf10107812 */ /* 0x000fce00078ec0ff */
[----:B------:R-:W0:Y:S01]  /*8db0*/  @P0 LDC R0, c[0x0][0x434] ;  /* 0x00010d00ff000b82 */ /* 0x000e220000000800 */
[----:B------:R-:W-:-:S07]  /*8dc0*/  @P0 LOP3.LUT R16, R16, 0x40, RZ, 0xfc, !PT ;  /* 0x0000004010100812 */ /* 0x000fce00078efcff */
[----:B-1----:R-:W1:Y:S08]  /*8dd0*/  @P0 LDC R3, c[0x0][0x438] ;  /* 0x00010e00ff030b82 */ /* 0x002e700000000800 */
[----:B------:R-:W3:Y:S01]  /*8de0*/  @P1 LDC.64 R6, c[0x0][0x428] ;  /* 0x00010a00ff061b82 */ /* 0x000ee20000000a00 */
[----:B--2---:R-:W-:-:S07]  /*8df0*/  IMAD.IADD R25, R4, 0x1, R32 ;  /* 0x0000000104197824 */ /* 0x004fce00078e0220 */
[----:B------:R-:W2:Y:S01]  /*8e00*/  @P1 LDC.64 R4, c[0x0][0x418] ;  /* 0x00010600ff041b82 */ /* 0x000ea20000000a00 */
[----:B0-----:R-:W-:-:S04]  /*8e10*/  @P0 IMAD.HI.U32 R0, R25, R0, RZ ;  /* 0x0000000019000227 */ /* 0x001fc800078e00ff */
[----:B------:R-:W-:Y:S01]  /*8e20*/  IMAD.MOV.U32 R9, RZ, RZ, R25 ;  /* 0x000000ffff097224 */ /* 0x000fe200078e0019 */
[----:B-1----:R-:W-:Y:S01]  /*8e30*/  @P0 SHF.R.U32.HI R9, RZ, R3, R0 ;  /* 0x00000003ff090219 */ /* 0x002fe20000011600 */
[----:B---3--:R-:W-:-:S03]  /*8e40*/  @P1 IMAD R0, R33, R6, RZ ;  /* 0x0000000621001224 */ /* 0x008fc600078e02ff */
[--C-:B------:R-:W-:Y:S01]  /*8e50*/  @P1 SHF.R.S32.HI R3, RZ, 0x1f, R9.reuse ;  /* 0x0000001fff031819 */ /* 0x100fe20000011409 */
[----:B------:R-:W-:Y:S02]  /*8e60*/  @P1 IMAD.MOV.U32 R2, RZ, RZ, R9 ;  /* 0x000000ffff021224 */ /* 0x000fe400078e0009 */
[C---:B------:R-:W-:Y:S02]  /*8e70*/  @P1 IMAD R7, R30.reuse, R7, R0 ;  /* 0x000000071e071224 */ /* 0x040fe400078e0200 */
[----:B------:R-:W-:-:S04]  /*8e80*/  @P1 IMAD.WIDE.U32 R2, R30, R6, R2 ;  /* 0x000000061e021225 */ /* 0x000fc800078e0002 */
[----:B------:R-:W-:Y:S01]  /*8e90*/  @P1 IMAD.IADD R0, R3, 0x1, R7 ;  /* 0x0000000103001824 */ /* 0x000fe200078e0207 */
[----:B--2---:R-:W-:-:S04]  /*8ea0*/  @P1 LEA R4, P0, R2, R4, 0x2 ;  /* 0x0000000402041211 */ /* 0x004fc800078010ff */
[----:B------:R-:W-:-:S05]  /*8eb0*/  @P1 LEA.HI.X R5, R2, R5, R0, 0x2, P0 ;  /* 0x0000000502051211 */ /* 0x000fca00000f1400 */
[----:B------:R0:W5:Y:S01]  /*8ec0*/  @P1 LDG.E R24, desc[UR48][R4.64] ;  /* 0x0000003004181981 */ /* 0x000162000c1e1900 */
[----:B------:R-:W-:Y:S01]  /*8ed0*/  IMAD.U32 R2, RZ, RZ, UR41 ;  /* 0x00000029ff027e24 */ /* 0x000fe2000f8e00ff */
[----:B------:R-:W-:Y:S02]  /*8ee0*/  IADD3 R0, -R9, RZ, RZ ;  /* 0x000000ff09007210 */ /* 0x000fe40007ffe1ff */
[----:B------:R-:W-:Y:S02]  /*8ef0*/  LOP3.LUT R16, R16, 0xffffffdf, RZ, 0xc0, !PT ;  /* 0xffffffdf10107812 */ /* 0x000fe400078ec0ff */
[----:B------:R-:W-:Y:S01]  /*8f00*/  ISETP.NE.AND P0, PT, R2, 0x3, PT ;  /* 0x000000030200780c */ /* 0x000fe20003f05270 */
[----:B------:R-:W-:Y:S01]  /*8f10*/  IMAD R25, R8, R0, R25 ;  /* 0x0000000008197224 */ /* 0x000fe200078e0219 */
[----:B------:R-:W-:-:S11]  /*8f20*/  SHF.R.S32.HI R29, RZ, 0x1f, R19 ;  /* 0x0000001fff1d7819 */ /* 0x000fd60000011413 */
[----:B------:R-:W-:Y:S01]  /*8f30*/  @P0 LOP3.LUT R16, R16, 0x20, RZ, 0xfc, !PT ;  /* 0x0000002010100812 */ /* 0x000fe200078efcff */
[----:B0-----:R-:W-:Y:S06]  /*8f40*/  @!P0 BRA `(.L_x_45) ;  /* 0x0000000000048947 */ /* 0x001fec0003800000 */
[----:B------:R-:W-:Y:S01]  /*8f50*/  BPT.TRAP 0x1 ;  /* 0x000000040000795c */ /* 0x000fe20000300000 */
.L_x_45:
[----:B------:R-:W-:Y:S01]  /*8f60*/  LEA R22, R17, UR37, 0x3 ;  /* 0x0000002511167c11 */ /* 0x000fe2000f8e18ff */
[----:B------:R-:W-:Y:S01]  /*8f70*/  BSSY B0, `(.L_x_46) ;  /* 0x0000004000007945 */ /* 0x000fe20003800000 */
[----:B------:R-:W-:-:S04]  /*8f80*/  SHF.L.U32 R3, R27, 0x1f, RZ ;  /* 0x0000001f1b037819 */ /* 0x000fc800000006ff */
[----:B------:R-:W0:Y:S02]  /*8f90*/  SYNCS.PHASECHK.TRANS64.TRYWAIT P0, [R22+URZ+0x22840], R3 ;  /* 0x02284003160075a7 */ /* 0x000e24000800017f */
[----:B0-----:R-:W-:Y:S05]  /*8fa0*/  @!P0 BRA `(.L_x_47) ;  /* 0x0000002c00608947 */ /* 0x001fea0003800000 */
.L_x_93:
[----:B------:R-:W-:Y:S05]  /*8fb0*/  BSYNC B0 ;  /* 0x0000000000007941 */ /* 0x000fea0003800000 */
.L_x_46:
[----:B------:R-:W-:Y:S01]  /*8fc0*/  SHF.R.S32.HI R26, RZ, 0x1f, R25 ;  /* 0x0000001fff1a7819 */ /* 0x000fe20000011419 */
[----:B------:R-:W1:Y:S01]  /*8fd0*/  S2R R20, SR_TID.X ;  /* 0x0000000000147919 */ /* 0x000e620000002100 */
[----:B------:R-:W-:Y:S01]  /*8fe0*/  ULDC.64 UR4, c[0x0][0x300] ;  /* 0x0000c00000047ab9 */ /* 0x000fe20000000a00 */
[----:B-----5:R-:W-:Y:S01]  /*8ff0*/  SHF.R.S32.HI R4, RZ, 0x1f, R24 ;  /* 0x0000001fff047819 */ /* 0x020fe20000011418 */
[----:B0-----:R-:W-:Y:S01]  /*9000*/  IMAD.WIDE.U32 R2, R25, UR4, RZ ;  /* 0x0000000419027c25 */ /* 0x001fe2000f8e00ff */
[----:B------:R-:W-:-:S03]  /*9010*/  LOP3.LUT P1, RZ, R16, 0x1, RZ, 0xc0, !PT ;  /* 0x0000000110ff7812 */ /* 0x000fc6000782c0ff */
[----:B------:R-:W-:Y:S01]  /*9020*/  IMAD R0, R26, UR4, RZ ;  /* 0x000000041a007c24 */ /* 0x000fe2000f8e02ff */
[----:B------:R0:W-:Y:S03]  /*9030*/  STL [R1], R4 ;  /* 0x0000000401007387 */ /* 0x0001e60000100800 */
[----:B------:R-:W-:Y:S01]  /*9040*/  IMAD R5, R25, UR5, R0 ;  /* 0x0000000519057c24 */ /* 0x000fe2000f8e0200 */
[----:B------:R-:W-:-:S03]  /*9050*/  ULDC.64 UR4, c[0x0][0x310] ;  /* 0x0000c40000047ab9 */ /* 0x000fc60000000a00 */
[----:B------:R-:W-:Y:S02]  /*9060*/  IMAD.IADD R3, R3, 0x1, R5 ;  /* 0x0000000103037824 */ /* 0x000fe400078e0205 */
[----:B------:R-:W-:Y:S02]  /*9070*/  IMAD R5, R4, UR4, RZ ;  /* 0x0000000404057c24 */ /* 0x000fe4000f8e02ff */
[----:B------:R-:W-:-:S04]  /*9080*/  IMAD.WIDE.U32 R2, R24, UR4, R2 ;  /* 0x0000000418027c25 */ /* 0x000fc8000f8e0002 */
[----:B------:R-:W-:Y:S01]  /*9090*/  IMAD R5, R24, UR5, R5 ;  /* 0x0000000518057c24 */ /* 0x000fe2000f8e0205 */
[----:B------:R-:W-:Y:S01]  /*90a0*/  ULDC.64 UR4, c[0x0][0x308] ;  /* 0x0000c20000047ab9 */ /* 0x000fe20000000a00 */
[----:B0-----:R-:W-:Y:S02]  /*90b0*/  IMAD R4, R17, 0x1800, R31 ;  /* 0x0000180011047824 */ /* 0x001fe400078e021f */
[----:B------:R-:W-:Y:S02]  /*90c0*/  IMAD.IADD R3, R3, 0x1, R5 ;  /* 0x0000000103037824 */ /* 0x000fe400078e0205 */
[----:B------:R-:W-:Y:S02]  /*90d0*/  IMAD R0, R29, UR4, RZ ;  /* 0x000000041d007c24 */ /* 0x000fe4000f8e02ff */
[----:B------:R-:W-:-:S04]  /*90e0*/  IMAD.WIDE.U32 R2, R19, UR4, R2 ;  /* 0x0000000413027c25 */ /* 0x000fc8000f8e0002 */
[----:B------:R-:W-:Y:S01]  /*90f0*/  IMAD R5, R19, UR5, R0 ;  /* 0x0000000513057c24 */ /* 0x000fe2000f8e0200 */
[----:B------:R-:W-:Y:S01]  /*9100*/  ULDC.64 UR4, c[0x0][0x2e8] ;  /* 0x0000ba0000047ab9 */ /* 0x000fe20000000a00 */
[----:B-1----:R-:W-:Y:S01]  /*9110*/  IMAD.SHL.U32 R20, R20, 0x8, RZ ;  /* 0x0000000814147824 */ /* 0x002fe200078e00ff */
[----:B------:R-:W-:Y:S01]  /*9120*/  LEA R0, P0, R2, UR4, 0x1 ;  /* 0x0000000402007c11 */ /* 0x000fe2000f8008ff */
[----:B------:R-:W-:Y:S01]  /*9130*/  IMAD.IADD R5, R3, 0x1, R5 ;  /* 0x0000000103057824 */ /* 0x000fe200078e0205 */
[----:B------:R-:W-:Y:S02]  /*9140*/  UMOV UR4, 0xffffffff ;  /* 0xffffffff00047882 */ /* 0x000fe40000000000 */
[----:B------:R-:W-:Y:S02]  /*9150*/  LOP3.LUT R20, R20, 0x38, RZ, 0xc0, !PT ;  /* 0x0000003814147812 */ /* 0x000fe400078ec0ff */
[----:B------:R-:W-:Y:S01]  /*9160*/  LEA.HI.X R5, R2, UR5, R5, 0x1, P0 ;  /* 0x0000000502057c11 */ /* 0x000fe200080f0c05 */
[----:B------:R-:W-:Y:S06]  /*9170*/  BRA.DIV UR4, `(.L_x_48) ;  /* 0x0000002e04007947 */ /* 0x000fec000b800000 */
[----:B------:R-:W0:Y:S01]  /*9180*/  SHFL.IDX PT, R14, R0, RZ, 0x181f ;  /* 0x00181fff000e7589 */ /* 0x000e2200000e0000 */
[C---:B------:R-:W-:Y:S02]  /*9190*/  ISETP.GE.AND P2, PT, R34.reuse, 0x1, PT ;  /* 0x000000012200780c */ /* 0x040fe40003f46270 */
[C---:B------:R-:W-:Y:S01]  /*91a0*/  ISETP.GE.AND P5, PT, R34.reuse, 0x11, PT ;  /* 0x000000112200780c */ /* 0x040fe20003fa6270 */
[----:B------:R-:W1:Y:S01]  /*91b0*/  SHFL.IDX PT, R3, R5, RZ, 0x181f ;  /* 0x00181fff05037589 */ /* 0x000e6200000e0000 */
[C---:B------:R-:W-:Y:S02]  /*91c0*/  ISETP.GE.AND P4, PT, R34.reuse, 0x21, PT ;  /* 0x000000212200780c */ /* 0x040fe40003f86270 */
[----:B------:R-:W-:Y:S01]  /*91d0*/  ISETP.GE.AND P3, PT, R34, 0x31, PT ;  /* 0x000000312200780c */ /* 0x000fe20003f66270 */
[----:B------:R-:W-:Y:S04]  /*91e0*/  SHFL.IDX PT, R6, R5, 0x1, 0x181f ;  /* 0x00381f0005067f89 */ /* 0x000fe800000e0000 */
[----:B------:R-:W-:Y:S02]  /*91f0*/  SHFL.IDX PT, R9, R5, 0x2, 0x181f ;  /* 0x00581f0005097f89 */ /* 0x000fe400000e0000 */
[----:B------:R-:W-:-:S02]  /*9200*/  @P2 LEA R7, R4, UR37, 0x1 ;  /* 0x0000002504072c11 */ /* 0x000fc4000f8e08ff */
[----:B------:R-:W-:Y:S02]  /*9210*/  @P5 LEA R12, R4, UR37, 0x1 ;  /* 0x00000025040c5c11 */ /* 0x000fe4000f8e08ff */
[----:B0-----:R-:W-:Y:S02]  /*9220*/  @P2 LEA R2, P0, R20, R14, 0x1 ;  /* 0x0000000e14022211 */ /* 0x001fe400078008ff */
[----:B------:R-:W0:Y:S03]  /*9230*/  SHFL.IDX PT, R14, R0, 0x1, 0x181f ;  /* 0x00381f00000e7f89 */ /* 0x000e2600000e0000 */
[----:B-1----:R-:W-:-:S05]  /*9240*/  @P2 IMAD.X R3, RZ, RZ, R3, P0 ;  /* 0x000000ffff032224 */ /* 0x002fca00000e0603 */
[----:B------:R1:W-:Y:S01]  /*9250*/  @P2 LDGSTS.E.BYPASS.LTC128B.128 [R7+0x1c400], desc[UR48][R2.64], !P1 ;  /* 0x1c40000002072fae */ /* 0x0003e2000c901d70 */
[----:B------:R-:W-:-:S03]  /*9260*/  ISETP.GE.AND P2, PT, R34, 0x41, PT ;  /* 0x000000412200780c */ /* 0x000fc60003f46270 */
[----:B-1----:R-:W-:Y:S01]  /*9270*/  SHFL.IDX PT, R7, R5, 0x3, 0x181f ;  /* 0x00781f0005077f89 */ /* 0x002fe200000e0000 */
[----:B0-----:R-:W-:-:S03]  /*9280*/  @P5 LEA R11, P0, R20, R14, 0x1 ;  /* 0x0000000e140b5211 */ /* 0x001fc600078008ff */
[----:B------:R-:W0:Y:S01]  /*9290*/  SHFL.IDX PT, R14, R0, 0x2, 0x181f ;  /* 0x00581f00000e7f89 */ /* 0x000e2200000e0000 */
[----:B------:R-:W-:Y:S01]  /*92a0*/  @P5 IADD3.X R6, RZ, R6, RZ, P0, !PT ;  /* 0x00000006ff065210 */ /* 0x000fe200007fe4ff */
[----:B------:R-:W-:-:S04]  /*92b0*/  @P5 IMAD.MOV.U32 R2, RZ, RZ, R11 ;  /* 0x000000ffff025224 */ /* 0x000fc800078e000b */
[----:B------:R-:W-:-:S05]  /*92c0*/  @P5 IMAD.MOV.U32 R3, RZ, RZ, R6 ;  /* 0x000000ffff035224 */ /* 0x000fca00078e0006 */
[----:B------:R1:W-:Y:S01]  /*92d0*/  @P5 LDGSTS.E.BYPASS.LTC128B.128 [R12+0x1cc00], desc[UR48][R2.64], !P1 ;  /* 0x1cc00000020c5fae */ /* 0x0003e2000c901d70 */
[----:B0-----:R-:W-:-:S03]  /*92e0*/  @P4 LEA R10, P0, R20, R14, 0x1 ;  /* 0x0000000e140a4211 */ /* 0x001fc600078008ff */
[----:B-1----:R-:W-:Y:S01]  /*92f0*/  SHFL.IDX PT, R2, R5, 0x4, 0x181f ;  /* 0x00981f0005027f89 */ /* 0x002fe200000e0000 */
[----:B------:R-:W-:-:S03]  /*9300*/  @P4 LEA R12, R4, UR37, 0x1 ;  /* 0x00000025040c4c11 */ /* 0x000fc6000f8e08ff */
[----:B------:R-:W0:Y:S01]  /*9310*/  SHFL.IDX PT, R14, R0, 0x3, 0x181f ;  /* 0x00781f00000e7f89 */ /* 0x000e2200000e0000 */
[----:B------:R-:W-:-:S03]  /*9320*/  @P4 IMAD.X R9, RZ, RZ, R9, P0 ;  /* 0x000000ffff094224 */ /* 0x000fc600000e0609 */
[----:B------:R-:W-:Y:S02]  /*9330*/  SHFL.IDX PT, R5, R5, 0x5, 0x181f ;  /* 0x00b81f0005057f89 */ /* 0x000fe400000e0000 */
[----:B------:R-:W-:Y:S02]  /*9340*/  @P4 MOV R3, R9 ;  /* 0x0000000900034202 */ /* 0x000fe40000000f00 */
[----:B------:R-:W-:Y:S02]  /*9350*/  @P3 LEA R9, R4, UR37, 0x1 ;  /* 0x0000002504093c11 */ /* 0x000fe4000f8e08ff */
[C---:B0-----:R-:W-:Y:S02]  /*9360*/  @P3 LEA R8, P0, R20.reuse, R14, 0x1 ;  /* 0x0000000e14083211 */ /* 0x041fe400078008ff */
[----:B------:R-:W0:Y:S03]  /*9370*/  SHFL.IDX PT, R14, R0, 0x4, 0x181f ;  /* 0x00981f00000e7f89 */ /* 0x000e2600000e0000 */
[----:B------:R-:W-:Y:S01]  /*9380*/  @P3 IMAD.X R7, RZ, RZ, R7, P0 ;  /* 0x000000ffff073224 */ /* 0x000fe200000e0607 */
[----:B0-----:R-:W-:-:S02]  /*9390*/  @P2 LEA R6, P0, R20, R14, 0x1 ;  /* 0x0000000e14062211 */ /* 0x001fc400078008ff */
[----:B------:R0:W1:Y:S03]  /*93a0*/  SHFL.IDX PT, R14, R0, 0x5, 0x181f ;  /* 0x00b81f00000e7f89 */ /* 0x00006600000e0000 */
[----:B------:R-:W-:Y:S02]  /*93b0*/  @P2 IMAD.X R11, RZ, RZ, R2, P0 ;  /* 0x000000ffff0b2224 */ /* 0x000fe400000e0602 */
[----:B------:R-:W-:-:S05]  /*93c0*/  @P4 IMAD.MOV.U32 R2, RZ, RZ, R10 ;  /* 0x000000ffff024224 */ /* 0x000fca00078e000a */
[----:B------:R2:W-:Y:S02]  /*93d0*/  @P4 LDGSTS.E.BYPASS.LTC128B.128 [R12+0x1d400], desc[UR48][R2.64], !P1 ;  /* 0x1d400000020c4fae */ /* 0x0005e4000c901d70 */
[----:B--2---:R-:W-:Y:S02]  /*93e0*/  @P3 IMAD.MOV.U32 R2, RZ, RZ, R8 ;  /* 0x000000ffff023224 */ /* 0x004fe400078e0008 */
[----:B------:R-:W-:Y:S01]  /*93f0*/  @P3 IMAD.MOV.U32 R3, RZ, RZ, R7 ;  /* 0x000000ffff033224 */ /* 0x000fe200078e0007 */
[----:B------:R-:W-:-:S04]  /*9400*/  @P2 LEA R7, R4, UR37, 0x1 ;  /* 0x0000002504072c11 */ /* 0x000fc8000f8e08ff */
[----:B------:R2:W-:Y:S02]  /*9410*/  @P3 LDGSTS.E.BYPASS.LTC128B.128 [R9+0x1dc00], desc[UR48][R2.64], !P1 ;  /* 0x1dc0000002093fae */ /* 0x0005e4000c901d70 */
[----:B--2---:R-:W-:Y:S02]  /*9420*/  @P2 IMAD.MOV.U32 R2, RZ, RZ, R6 ;  /* 0x000000ffff022224 */ /* 0x004fe400078e0006 */
[----:B------:R-:W-:-:S05]  /*9430*/  @P2 IMAD.MOV.U32 R3, RZ, RZ, R11 ;  /* 0x000000ffff032224 */ /* 0x000fca00078e000b */
[----:B-1----:R0:W-:Y:S02]  /*9440*/  @P2 LDGSTS.E.BYPASS.LTC128B.128 [R7+0x1e400], desc[UR48][R2.64], !P1 ;  /* 0x1e40000002072fae */ /* 0x0021e4000c901d70 */
.L_x_107:
[----:B------:R-:W-:-:S13]  /*9450*/  ISETP.GE.AND P2, PT, R34, 0x51, PT ;  /* 0x000000512200780c */ /* 0x000fda0003f46270 */
[----:B0-----:R-:W-:-:S05]  /*9460*/  @P2 LEA R2, P0, R20, R14, 0x1 ;  /* 0x0000000e14022211 */ /* 0x001fca00078008ff */
[----:B------:R-:W-:Y:S01]  /*9470*/  @P2 IMAD.X R3, RZ, RZ, R5, P0 ;  /* 0x000000ffff032224 */ /* 0x000fe200000e0605 */
[----:B------:R-:W-:Y:S02]  /*9480*/  @P2 LEA R5, R4, UR37, 0x1 ;  /* 0x0000002504052c11 */ /* 0x000fe4000f8e08ff */
[----:B------:R-:W-:-:S03]  /*9490*/  PLOP3.LUT P0, PT, PT, PT, PT, 0x80, 0x0 ;  /* 0x000000000000781c */ /* 0x000fc60003f0f070 */
[----:B------:R-:W-:Y:S01]  /*94a0*/  @!PT LDS RZ, [RZ] ;  /* 0x00000000fffff984 */ /* 0x000fe20000000800 */
[----:B------:R-:W-:Y:S01]  /*94b0*/  @!PT LDS RZ, [RZ] ;  /* 0x00000000fffff984 */ /* 0x000fe20000000800 */
[----:B------:R-:W-:Y:S01]  /*94c0*/  @!PT LDS RZ, [RZ] ;  /* 0x00000000fffff984 */ /* 0x000fe20000000800 */
[----:B------:R0:W-:Y:S01]  /*94d0*/  @P2 LDGSTS.E.BYPASS.LTC128B.128 [R5+0x1ec00], desc[UR48][R2.64], !P1 ;  /* 0x1ec0000002052fae */ /* 0x0001e2000c901d70 */
[----:B------:R-:W-:-:S09]  /*94e0*/  NOP ;  /* 0x0000000000007918 */ /* 0x000fd20000000000 */
.L_x_49:
[----:B------:R-:W-:Y:S02]  /*94f0*/  PLOP3.LUT P1, PT, P1, P0, PT, 0xa2, 0x0 ;  /* 0x000000000000781c */ /* 0x000fe40000f21472 */
[----:B------:R-:W-:-:S08]  /*9500*/  @P0 R2UR P1, UR4, R22 ;  /* 0x00000000160402ca */ /* 0x000fd00000020000 */
[----:B------:R-:W-:-:S05]  /*9510*/  @P0 PLOP3.LUT P0, PT, P1, PT, PT, 0x80, 0x0 ;  /* 0x000000000000081c */ /* 0x000fca0000f0f070 */
[----:B------:R-:W-:Y:S01]  /*9520*/  @!P1 SYNCS.ARRIVE.TRANS64.RED.A0T1 RZ, [UR4+0x22830], RZ ;  /* 0x022830ffffff99a7 */ /* 0x000fe20008200404 */
[----:B------:R-:W-:Y:S07]  /*9530*/  @!P1 ARRIVES.LDGSTSBAR.64.TRANSCNT [UR4+0x22830] ;  /* 0x02283000ff0099b0 */ /* 0x000fee0008000a84 */
[----:B------:R-:W-:Y:S05]  /*9540*/  @P0 BRA.U.ANY `(.L_x_49) ;  /* 0xfffffffd00e80947 */ /* 0x000fea000393ffff */
[----:B------:R-:W-:Y:S01]  /*9550*/  NOP ;  /* 0x0000000000007918 */ /* 0x000fe20000000000 */
[----:B------:R-:W-:-:S05]  /*9560*/  IMAD.U32 R0, RZ, RZ, UR41 ;  /* 0x00000029ff007e24 */ /* 0x000fca000f8e00ff */
[----:B------:R-:W-:-:S13]  /*9570*/  ISETP.NE.AND P2, PT, R0, 0x3, PT ;  /* 0x000000030000780c */ /* 0x000fda0003f45270 */
[----:B------:R-:W-:Y:S05]  /*9580*/  @!P2 BRA `(.L_x_50) ;  /* 0x000000000004a947 */ /* 0x000fea0003800000 */
[----:B------:R-:W-:Y:S01]  /*9590*/  BPT.TRAP 0x1 ;  /* 0x000000040000795c */ /* 0x000fe20000300000 */
.L_x_50:
[----:B------:R1:W-:Y:S02]  /*95a0*/  SYNCS.ARRIVE.TRANS64.A1T0 RZ, [R22+URZ+0x22830], RZ ;  /* 0x022830ff16ff79a7 */ /* 0x0003e4000810003f */
[----:B------:R-:W-:Y:S05]  /*95b0*/  WARPSYNC.ALL ;  /* 0x0000000000007948 */ /* 0x000fea0003800000 */
[----:B------:R-:W-:-:S04]  /*95c0*/  UIADD3 UR4, UR37, 0x18400, URZ ;  /* 0x0001840025047890 */ /* 0x000fc8000fffe03f */
[----:B------:R-:W-:Y:S01]  /*95d0*/  ULOP3.LUT UP0, URZ, UR4, 0x3ff, URZ, 0xc0, !UPT ;  /* 0x000003ff043f7892 */ /* 0x000fe2000f80c03f */
[----:B------:R-:W-:Y:S05]  /*95e0*/  BAR.SYNC.DEFER_BLOCKING 0x8, 0x180 ;  /* 0x0206000000007b1d */ /* 0x000fea0000010000 */
[----:B------:R-:W-:-:S13]  /*95f0*/  PLOP3.LUT P0, PT, PT, PT, UP0, 0x80, 0x0 ;  /* 0x000000000000781c */ /* 0x000fda0003f0f008 */
[----:B------:R-:W-:Y:S05]  /*9600*/  @!P0 BRA `(.L_x_51) ;  /* 0x0000000000408947 */ /* 0x000fea0003800000 */
[----:B0-----:R-:W-:Y:S01]  /*9610*/  MOV R2, 0x0 ;  /* 0x0000000000027802 */ /* 0x001fe20000000f00 */
[----:B------:R-:W-:Y:S01]  /*9620*/  ULDC.64 UR6, c[0x4][0x98] ;  /* 0x0100260000067ab9 */ /* 0x000fe20000000a00 */
[----:B------:R-:W-:Y:S01]  /*9630*/  ULDC.64 UR8, c[0x4][0xa0] ;  /* 0x0100280000087ab9 */ /* 0x000fe20000000a00 */
[----:B------:R-:W-:Y:S01]  /*9640*/  ULDC.64 UR4, c[0x4][0x20] ;  /* 0x0100080000047ab9 */ /* 0x000fe20000000a00 */
[----:B------:R-:W-:Y:S01]  /*9650*/  MOV R4, UR6 ;  /* 0x0000000600047c02 */ /* 0x000fe20008000f00 */
[----:B------:R-:W-:Y:S01]  /*9660*/  IMAD.U32 R5, RZ, RZ, UR7 ;  /* 0x00000007ff057e24 */ /* 0x000fe2000f8e00ff */
[----:B------:R-:W0:Y:S01]  /*9670*/  LDC.64 R2, c[0x4][R2] ;  /* 0x0100000002027b82 */ /* 0x000e220000000a00 */
[----:B------:R-:W-:Y:S01]  /*9680*/  IMAD.U32 R6, RZ, RZ, UR8 ;  /* 0x00000008ff067e24 */ /* 0x000fe2000f8e00ff */
[----:B------:R-:W-:Y:S01]  /*9690*/  MOV R12, 0x1 ;  /* 0x00000001000c7802 */ /* 0x000fe20000000f00 */
[----:B------:R-:W-:Y:S02]  /*96a0*/  IMAD.U32 R7, RZ, RZ, UR9 ;  /* 0x00000009ff077e24 */ /* 0x000fe4000f8e00ff */
[----:B------:R-:W-:-:S02]  /*96b0*/  IMAD.U32 R10, RZ, RZ, UR4 ;  /* 0x00000004ff0a7e24 */ /* 0x000fc4000f8e00ff */
[----:B------:R-:W-:Y:S02]  /*96c0*/  IMAD.U32 R11, RZ, RZ, UR5 ;  /* 0x00000005ff0b7e24 */ /* 0x000fe4000f8e00ff */
[----:B------:R-:W-:Y:S02]  /*96d0*/  IMAD.MOV.U32 R8, RZ, RZ, 0x70 ;  /* 0x00000070ff087424 */ /* 0x000fe400078e00ff */
[----:B------:R-:W-:-:S07]  /*96e0*/  IMAD.MOV.U32 R13, RZ, RZ, RZ ;  /* 0x000000ffff0d7224 */ /* 0x000fce00078e00ff */
[----:B------:R-:W-:-:S07]  /*96f0*/  LEPC R20, `(.L_x_51) ;  /* 0x000000001014794e */ /* 0x000fce0000000000 */
[----:B01----:R-:W-:Y:S05]  /*9700*/  CALL.ABS.NOINC R2 ;  /* 0x0000000002007343 */ /* 0x003fea0003c00000 */
.L_x_51:
[----:B0-----:R-:W0:Y:S01]  /*9710*/  LDC R5, c[0x0][0x448] ;  /* 0x00011200ff057b82 */ /* 0x001e220000000800 */
[----:B------:R-:W-:Y:S01]  /*9720*/  IMAD.MOV R0, RZ, RZ, -R23 ;  /* 0x000000ffff007224 */ /* 0x000fe200078e0a17 */
[----:B------:R-:W-:Y:S01]  /*9730*/  ULDC UR4, c[0x0][0xc38] ;  /* 0x00030e0000047ab9 */ /* 0x000fe20000000800 */
[----:B------:R-:W2:Y:S01]  /*9740*/  S2R R21, SR_TID.X ;  /* 0x0000000000157919 */ /* 0x000ea20000002100 */
[----:B------:R-:W-:Y:S01]  /*9750*/  LOP3.LUT P5, RZ, R16, 0x2000, RZ, 0xc0, !PT ;  /* 0x0000200010ff7812 */ /* 0x000fe200078ac0ff */
[----:B------:R-:W-:Y:S01]  /*9760*/  IMAD R0, R0, UR4, R37 ;  /* 0x0000000400007c24 */ /* 0x000fe2000f8e0225 */
[----:B------:R-:W-:Y:S01]  /*9770*/  ULDC.64 UR4, c[0x0][0x2d8] ;  /* 0x0000b60000047ab9 */ /* 0x000fe20000000a00 */
[----:B------:R-:W-:Y:S02]  /*9780*/  LEA R20, R31, UR37, 0x1 ;  /* 0x000000251f147c11 */ /* 0x000fe4000f8e08ff */
[----:B------:R-:W-:-:S05]  /*9790*/  IMAD.SHL.U32 R0, R0, 0x80, RZ ;  /* 0x0000008000007824 */ /* 0x000fca00078e00ff */
[----:B------:R-:W-:-:S05]  /*97a0*/  LOP3.LUT R6, R28, R0, RZ, 0xfc, !PT ;  /* 0x000000001c067212 */ /* 0x000fca00078efcff */
[----:B------:R-:W-:Y:S01]  /*97b0*/  IMAD.MOV.U32 R4, RZ, RZ, R6 ;  /* 0x000000ffff047224 */ /* 0x000fe200078e0006 */
[----:B0-----:R-:W-:Y:S01]  /*97c0*/  ISETP.NE.AND P0, PT, R5, 0x1, PT ;  /* 0x000000010500780c */ /* 0x001fe20003f05270 */
[----:B--2---:R-:W-:-:S12]  /*97d0*/  IMAD.SHL.U32 R21, R21, 0x8, RZ ;  /* 0x0000000815157824 */ /* 0x004fd800078e00ff */
[----:B------:R-:W0:Y:S01]  /*97e0*/  @P0 LDC R3, c[0x0][0x44c] ;  /* 0x00011300ff030b82 */ /* 0x000e220000000800 */
[----:B------:R-:W-:-:S07]  /*97f0*/  LOP3.LUT R21, R21, 0x38, RZ, 0xc0, !PT ;  /* 0x0000003815157812 */ /* 0x000fce00078ec0ff */
[----:B------:R-:W2:Y:S01]  /*9800*/  @P0 LDC R7, c[0x0][0x450] ;  /* 0x00011400ff070b82 */ /* 0x000ea20000000800 */
[----:B0-----:R-:W-:-:S05]  /*9810*/  @P0 IMAD.HI.U32 R2, R6, R3, RZ ;  /* 0x0000000306020227 */ /* 0x001fca00078e00ff */
[----:B--2---:R-:W-:Y:S01]  /*9820*/  @P0 SHF.R.U32.HI R4, RZ, R7, R2 ;  /* 0x00000007ff040219 */ /* 0x004fe20000011602 */
[----:B------:R-:W-:Y:S01]  /*9830*/  IMAD R2, R29, UR4, RZ ;  /* 0x000000041d027c24 */ /* 0x000fe2000f8e02ff */
[----:B------:R-:W-:-:S03]  /*9840*/  SHF.R.S32.HI R7, RZ, 0x1f, R18 ;  /* 0x0000001fff077819 */ /* 0x000fc60000011412 */
[C---:B------:R-:W-:Y:S02]  /*9850*/  IMAD R9, R19.reuse, UR5, R2 ;  /* 0x0000000513097c24 */ /* 0x040fe4000f8e0202 */
[----:B------:R-:W-:Y:S01]  /*9860*/  IMAD.WIDE.U32 R2, R19, UR4, RZ ;  /* 0x0000000413027c25 */ /* 0x000fe2000f8e00ff */
[----:B------:R-:W-:-:S03]  /*9870*/  ULDC.64 UR4, c[0x0][0x2e0] ;  /* 0x0000b80000047ab9 */ /* 0x000fc60000000a00 */
[----:B------:R-:W-:Y:S02]  /*9880*/  IMAD.IADD R3, R3, 0x1, R9 ;  /* 0x0000000103037824 */ /* 0x000fe400078e0209 */
[----:B------:R-:W-:Y:S02]  /*9890*/  IMAD R7, R7, UR4, RZ ;  /* 0x0000000407077c24 */ /* 0x000fe4000f8e02ff */
[----:B------:R-:W-:Y:S02]  /*98a0*/  IMAD.MOV R8, RZ, RZ, -R4 ;  /* 0x000000ffff087224 */ /* 0x000fe400078e0a04 */
[C---:B------:R-:W-:Y:S02]  /*98b0*/  IMAD R7, R18.reuse, UR5, R7 ;  /* 0x0000000512077c24 */ /* 0x040fe4000f8e0207 */
[----:B------:R-:W-:Y:S01]  /*98c0*/  IMAD.WIDE.U32 R2, R18, UR4, R2 ;  /* 0x0000000412027c25 */ /* 0x000fe2000f8e0002 */
[----:B------:R-:W-:-:S03]  /*98d0*/  ULDC.64 UR4, c[0x0][0x2d0] ;  /* 0x0000b40000047ab9 */ /* 0x000fc60000000a00 */
[----:B------:R-:W-:Y:S01]  /*98e0*/  IMAD R5, R5, R8, R6 ;  /* 0x0000000805057224 */ /* 0x000fe200078e0206 */
[----:B------:R-:W-:Y:S02]  /*98f0*/  SHF.R.S32.HI R6, RZ, 0x1f, R4 ;  /* 0x0000001fff067819 */ /* 0x000fe40000011404 */
[----:B------:R-:W-:-:S03]  /*9900*/  IADD3 R3, R3, R7, RZ ;  /* 0x0000000703037210 */ /* 0x000fc60007ffe0ff */
[----:B------:R-:W-:Y:S02]  /*9910*/  IMAD R7, R6, UR4, RZ ;  /* 0x0000000406077c24 */ /* 0x000fe4000f8e02ff */
[----:B------:R-:W-:-:S04]  /*9920*/  IMAD.WIDE.U32 R2, R4, UR4, R2 ;  /* 0x0000000404027c25 */ /* 0x000fc8000f8e0002 */
[----:B------:R-:W-:Y:S01]  /*9930*/  IMAD R7, R4, UR5, R7 ;  /* 0x0000000504077c24 */ /* 0x000fe2000f8e0207 */
[----:B------:R-:W-:Y:S01]  /*9940*/  SHF.R.S32.HI R4, RZ, 0x1f, R5 ;  /* 0x0000001fff047819 */ /* 0x000fe20000011405 */
[----:B------:R-:W-:Y:S02]  /*9950*/  ULDC.64 UR4, c[0x0][0x2c8] ;  /* 0x0000b20000047ab9 */ /* 0x000fe40000000a00 */
[----:B------:R-:W-:Y:S02]  /*9960*/  IMAD.IADD R3, R3, 0x1, R7 ;  /* 0x0000000103037824 */ /* 0x000fe400078e0207 */
[----:B------:R-:W-:Y:S02]  /*9970*/  IMAD R4, R4, UR4, RZ ;  /* 0x0000000404047c24 */ /* 0x000fe4000f8e02ff */
[----:B------:R-:W-:-:S04]  /*9980*/  IMAD.WIDE.U32 R2, R5, UR4, R2 ;  /* 0x0000000405027c25 */ /* 0x000fc8000f8e0002 */
[----:B------:R-:W-:Y:S01]  /*9990*/  IMAD R7, R5, UR5, R4 ;  /* 0x0000000505077c24 */ /* 0x000fe2000f8e0204 */
[----:B------:R-:W-:Y:S02]  /*99a0*/  ULDC.64 UR4, c[0x0][0x280] ;  /* 0x0000a00000047ab9 */ /* 0x000fe40000000a00 */
[----:B------:R-:W-:Y:S01]  /*99b0*/  LEA R4, P0, R2, UR4, 0x1 ;  /* 0x0000000402047c11 */ /* 0x000fe2000f8008ff */
[----:B------:R-:W-:Y:S01]  /*99c0*/  IMAD.IADD R5, R3, 0x1, R7 ;  /* 0x0000000103057824 */ /* 0x000fe200078e0207 */
[----:B------:R-:W-:-:S04]  /*99d0*/  UMOV UR4, 0xffffffff ;  /* 0xffffffff00047882 */ /* 0x000fc80000000000 */
[----:B------:R-:W-:Y:S01]  /*99e0*/  LEA.HI.X R5, R2, UR5, R5, 0x1, P0 ;  /* 0x0000000502057c11 */ /* 0x000fe200080f0c05 */
[----:B------:R-:W-:Y:S06]  /*99f0*/  BRA.DIV UR4, `(.L_x_52) ;  /* 0x0000002a04b87947 */ /* 0x000fec000b800000 */
[----:B------:R-:W0:Y:S01]  /*9a00*/  SHFL.IDX PT, R14, R4, RZ, 0x181f ;  /* 0x00181fff040e7589 */ /* 0x000e2200000e0000 */
[----:B------:R-:W-:-:S03]  /*9a10*/  IMAD.IADD R0, R36, 0x1, R0 ;  /* 0x0000000124007824 */ /* 0x000fc600078e0200 */
[----:B------:R-:W2:Y:S02]  /*9a20*/  SHFL.IDX PT, R2, R5, RZ, 0x181f ;  /* 0x00181fff05027589 */ /* 0x000ea400000e0000 */
[C---:B------:R-:W-:Y:S02]  /*9a30*/  ISETP.GE.AND P0, PT, R0.reuse, UR39, PT ;  /* 0x0000002700007c0c */ /* 0x040fe4000bf06270 */
[----:B------:R-:W-:Y:S01]  /*9a40*/  SHFL.IDX PT, R6, R5, 0x1, 0x181f ;  /* 0x00381f0005067f89 */ /* 0x000fe200000e0000 */
[----:B------:R-:W-:-:S10]  /*9a50*/  IADD3 R7, R0, 0x10, RZ ;  /* 0x0000001000077810 */ /* 0x000fd40007ffe0ff */
[----:B0-----:R-:W-:-:S05]  /*9a60*/  @!P0 LEA R14, P1, R21, R14, 0x1 ;  /* 0x0000000e150e8211 */ /* 0x001fca00078208ff */
[----:B--2---:R-:W-:Y:S02]  /*9a70*/  @!P0 IMAD.X R3, RZ, RZ, R2, P1 ;  /* 0x000000ffff038224 */ /* 0x004fe400008e0602 */
[----:B------:R-:W-:Y:S02]  /*9a80*/  @!P0 IMAD.MOV.U32 R2, RZ, RZ, R14 ;  /* 0x000000ffff028224 */ /* 0x000fe400078e000e */
[----:B------:R-:W0:Y:S04]  /*9a90*/  SHFL.IDX PT, R14, R4, 0x1, 0x181f ;  /* 0x00381f00040e7f89 */ /* 0x000e2800000e0000 */
[----:B------:R0:W-:Y:S01]  /*9aa0*/  @!P0 LDGSTS.E.BYPASS.LTC128B.128 [R20+0x18400], desc[UR48][R2.64], !P5 ;  /* 0x1840000002148fae */ /* 0x0001e2000e901d70 */
[----:B------:R-:W-:Y:S01]  /*9ab0*/  ISETP.GE.AND P0, PT, R7, UR39, PT ;  /* 0x0000002707007c0c */ /* 0x000fe2000bf06270 */
[----:B------:R-:W-:-:S12]  /*9ac0*/  VIADD R7, R0, 0x20 ;  /* 0x0000002000077836 */ /* 0x000fd80000000000 */
[----:B0-----:R-:W-:Y:S02]  /*9ad0*/  @!P0 LEA R2, P1, R21, R14, 0x1 ;  /* 0x0000000e15028211 */ /* 0x001fe400078208ff */
[----:B------:R-:W0:Y:S03]  /*9ae0*/  SHFL.IDX PT, R14, R4, 0x2, 0x181f ;  /* 0x00581f00040e7f89 */ /* 0x000e2600000e0000 */
[----:B------:R-:W-:Y:S02]  /*9af0*/  @!P0 IMAD.X R3, RZ, RZ, R6, P1 ;  /* 0x000000ffff038224 */ /* 0x000fe400008e0606 */
[----:B------:R-:W2:Y:S04]  /*9b00*/  SHFL.IDX PT, R6, R5, 0x2, 0x181f ;  /* 0x00581f0005067f89 */ /* 0x000ea800000e0000 */
[----:B------:R0:W-:Y:S01]  /*9b10*/  @!P0 LDGSTS.E.BYPASS.LTC128B.128 [R20+0x18c00], desc[UR48][R2.64], !P5 ;  /* 0x18c0000002148fae */ /* 0x0001e2000e901d70 */
[----:B------:R-:W-:Y:S01]  /*9b20*/  ISETP.GE.AND P0, PT, R7, UR39, PT ;  /* 0x0000002707007c0c */ /* 0x000fe2000bf06270 */
[----:B------:R-:W-:-:S12]  /*9b30*/  VIADD R7, R0, 0x30 ;  /* 0x0000003000077836 */ /* 0x000fd80000000000 */
[----:B0-----:R-:W-:Y:S02]  /*9b40*/  @!P0 LEA R2, P1, R21, R14, 0x1 ;  /* 0x0000000e15028211 */ /* 0x001fe400078208ff */
[----:B------:R-:W0:Y:S03]  /*9b50*/  SHFL.IDX PT, R14, R4, 0x3, 0x181f ;  /* 0x00781f00040e7f89 */ /* 0x000e2600000e0000 */
[----:B--2---:R-:W-:Y:S02]  /*9b60*/  @!P0 IMAD.X R3, RZ, RZ, R6, P1 ;  /* 0x000000ffff038224 */ /* 0x004fe400008e0606 */
        /* <DEDUP_REMOVED lines=12> */
[----:B------:R-:W0:Y:S02]  /*9c30*/  SHFL.IDX PT, R14, R4, 0x5, 0x181f ;  /* 0x00b81f00040e7f89 */ /* 0x000e2400000e0000 */
[----:B--2---:R-:W-:Y:S02]  /*9c40*/  @!P0 IADD3.X R3, RZ, R6, RZ, P1, !PT ;  /* 0x00000006ff038210 */ /* 0x004fe40000ffe4ff */
        /* <DEDUP_REMOVED lines=9> */
[----:B------:R-:W-:-:S13]  /*9ce0*/  ISETP.GE.AND P0, PT, R7, UR39, PT ;  /* 0x0000002707007c0c */ /* 0x000fda000bf06270 */
[----:B0-----:R-:W-:Y:S02]  /*9cf0*/  @!P0 LEA R2, P1, R21, R14, 0x1 ;  /* 0x0000000e15028211 */ /* 0x001fe400078208ff */
[----:B------:R0:W3:Y:S03]  /*9d00*/  SHFL.IDX PT, R14, R4, 0x7, 0x181f ;  /* 0x00f81f00040e7f89 */ /* 0x0000e600000e0000 */
[----:B--2---:R-:W-:Y:S02]  /*9d10*/  @!P0 IMAD.X R3, RZ, RZ, R6, P1 ;  /* 0x000000ffff038224 */ /* 0x004fe400008e0606 */
[----:B------:R0:W2:Y:S04]  /*9d20*/  SHFL.IDX PT, R6, R5, 0x7, 0x181f ;  /* 0x00f81f0005067f89 */ /* 0x0000a800000e0000 */
[----:B------:R0:W-:Y:S02]  /*9d30*/  @!P0 LDGSTS.E.BYPASS.LTC128B.128 [R20+0x1b400], desc[UR48][R2.64], !P5 ;  /* 0x1b40000002148fae */ /* 0x0001e4000e901d70 */
.L_x_124:
[----:B0-----:R-:W4:Y:S01]  /*9d40*/  LDL R5, [R1+0x4] ;  /* 0x0000040001057983 */ /* 0x001f220000100800 */
[----:B------:R-:W-:-:S05]  /*9d50*/  VIADD R0, R0, 0x70 ;  /* 0x0000007000007836 */ /* 0x000fca0000000000 */
[----:B------:R-:W-:-:S13]  /*9d60*/  ISETP.GE.AND P0, PT, R0, UR39, PT ;  /* 0x0000002700007c0c */ /* 0x000fda000bf06270 */
[----:B---3--:R-:W-:-:S05]  /*9d70*/  @!P0 LEA R2, P1, R21, R14, 0x1 ;  /* 0x0000000e15028211 */ /* 0x008fca00078208ff */
[----:B--2---:R-:W-:-:S05]  /*9d80*/  @!P0 IMAD.X R3, RZ, RZ, R6, P1 ;  /* 0x000000ffff038224 */ /* 0x004fca00008e0606 */
[----:B------:R-:W-:Y:S01]  /*9d90*/  @!PT LDS RZ, [RZ] ;  /* 0x00000000fffff984 */ /* 0x000fe20000000800 */
[----:B------:R-:W-:Y:S01]  /*9da0*/  @!PT LDS RZ, [RZ] ;  /* 0x00000000fffff984 */ /* 0x000fe20000000800 */
[----:B------:R-:W-:Y:S01]  /*9db0*/  @!PT LDS RZ, [RZ] ;  /* 0x00000000fffff984 */ /* 0x000fe20000000800 */
[----:B------:R0:W-:Y:S01]  /*9dc0*/  @!P0 LDGSTS.E.BYPASS.LTC128B.128 [R20+0x1bc00], desc[UR48][R2.64], !P5 ;  /* 0x1bc0000002148fae */ /* 0x0001e2000e901d70 */
[----:B------:R-:W-:Y:S01]  /*9dd0*/  NOP ;  /* 0x0000000000007918 */ /* 0x000fe20000000000 */
[----:B------:R-:W-:Y:S02]  /*9de0*/  SYNCS.ARRIVE.TRANS64.RED.A0T1 RZ, [UR37+0x22800], RZ ;  /* 0x022800ffffff79a7 */ /* 0x000fe40008200425 */
[----:B------:R-:W-:Y:S01]  /*9df0*/  ARRIVES.LDGSTSBAR.64.TRANSCNT [UR37+0x22800] ;  /* 0x02280000ff0079b0 */ /* 0x000fe20008000aa5 */
[----:B----4-:R-:W-:-:S04]  /*9e00*/  LOP3.LUT R0, R5, 0x1, RZ, 0xc, !PT ;  /* 0x0000000105007812 */ /* 0x010fc800078e0cff */
[----:B------:R-:W-:Y:S01]  /*9e10*/  SHF.L.U32 R0, R0, 0x1f, RZ ;  /* 0x0000001f00007819 */ /* 0x000fe200000006ff */
[----:B------:R-:W-:Y:S01]  /*9e20*/  NOP ;  /* 0x0000000000007918 */ /* 0x000fe20000000000 */
[----:B------:R-:W-:Y:S01]  /*9e30*/  SYNCS.ARRIVE.TRANS64.A1T0 RZ, [UR37+0x22800], RZ ;  /* 0x022800ffffff79a7 */ /* 0x000fe20008100025 */
[----:B------:R-:W-:Y:S01]  /*9e40*/  BSSY B0, `(.L_x_53) ;  /* 0x0000003000007945 */ /* 0x000fe20003800000 */
[----:B------:R-:W2:Y:S03]  /*9e50*/  SYNCS.PHASECHK.TRANS64.TRYWAIT P0, [UR37+0x22820], R0 ;  /* 0x02282000ff0075a7 */ /* 0x000ea60008000165 */
[----:B0-2---:R-:W-:Y:S05]  /*9e60*/  @!P0 BRA `(.L_x_54) ;  /* 0x0000002c00cc8947 */ /* 0x005fea0003800000 */
.L_x_125:
[----:B------:R-:W-:Y:S05]  /*9e70*/  BSYNC B0 ;  /* 0x0000000000007941 */ /* 0x000fea0003800000 */
.L_x_53:
[----:B------:R-:W-:-:S04]  /*9e80*/  MOV R2, UR41 ;  /* 0x0000002900027c02 */ /* 0x000fc80008000f00 */
[----:B------:R-:W-:-:S13]  /*9e90*/  ISETP.NE.AND P0, PT, R2, 0x3, PT ;  /* 0x000000030200780c */ /* 0x000fda0003f05270 */
[----:B------:R-:W-:Y:S05]  /*9ea0*/  @!P0 BRA `(.L_x_55) ;  /* 0x0000000000048947 */ /* 0x000fea0003800000 */
[----:B------:R-:W-:Y:S01]  /*9eb0*/  BPT.TRAP 0x1 ;  /* 0x000000040000795c */ /* 0x000fe20000300000 */
.L_x_55:
[----:B0-----:R-:W-:Y:S01]  /*9ec0*/  SHF.L.U32 R3, R27, 0x1f, RZ ;  /* 0x0000001f1b037819 */ /* 0x001fe200000006ff */
[----:B------:R-:W-:Y:S03]  /*9ed0*/  BSSY B0, `(.L_x_56) ;  /* 0x0000003000007945 */ /* 0x000fe60003800000 */
[----:B------:R-:W0:Y:S02]  /*9ee0*/  SYNCS.PHASECHK.TRANS64.TRYWAIT P0, [R22+URZ+0x22860], R3 ;  /* 0x02286003160075a7 */ /* 0x000e24000800017f */
[----:B0-----:R-:W-:Y:S05]  /*9ef0*/  @!P0 BRA `(.L_x_57) ;  /* 0x0000002c00c08947 */ /* 0x001fea0003800000 */
.L_x_126:
[----:B------:R-:W-:Y:S05]  /*9f00*/  BSYNC B0 ;  /* 0x0000000000007941 */ /* 0x000fea0003800000 */
.L_x_56:
[----:B------:R-:W2:Y:S01]  /*9f10*/  LDL.LU R0, [R1] ;  /* 0x0000000001007983 */ /* 0x000ea20000300800 */
[----:B------:R-:W-:Y:S01]  /*9f20*/  ULDC.64 UR4, c[0x0][0x328] ;  /* 0x0000ca0000047ab9 */ /* 0x000fe20000000a00 */
[----:B------:R-:W-:Y:S02]  /*9f30*/  IMAD R6, R17, 0x6000, R31 ;  /* 0x0000600011067824 */ /* 0x000fe400078e021f */
[----:B------:R-:W-:Y:S02]  /*9f40*/  IMAD R26, R26, UR4, RZ ;  /* 0x000000041a1a7c24 */ /* 0x000fe4000f8e02ff */
[----:B0-----:R-:W-:-:S04]  /*9f50*/  IMAD.WIDE.U32 R2, R25, UR4, RZ ;  /* 0x0000000419027c25 */ /* 0x001fc8000f8e00ff */
[----:B------:R-:W-:Y:S01]  /*9f60*/  IMAD R5, R25, UR5, R26 ;  /* 0x0000000519057c24 */ /* 0x000fe2000f8e021a */
[----:B------:R-:W-:-:S03]  /*9f70*/  ULDC.64 UR4, c[0x0][0x338] ;  /* 0x0000ce0000047ab9 */ /* 0x000fc60000000a00 */
[----:B------:R-:W-:Y:S02]  /*9f80*/  IMAD.IADD R3, R3, 0x1, R5 ;  /* 0x0000000103037824 */ /* 0x000fe400078e0205 */
[----:B------:R-:W-:-:S04]  /*9f90*/  IMAD.WIDE.U32 R2, R24, UR4, R2 ;  /* 0x0000000418027c25 */ /* 0x000fc8000f8e0002 */
[----:B--2---:R-:W-:-:S04]  /*9fa0*/  IMAD R5, R0, UR4, RZ ;  /* 0x0000000400057c24 */ /* 0x004fc8000f8e02ff */
[----:B------:R-:W-:Y:S01]  /*9fb0*/  IMAD R5, R24, UR5, R5 ;  /* 0x0000000518057c24 */ /* 0x000fe2000f8e0205 */
[----:B------:R-:W-:Y:S02]  /*9fc0*/  ULDC.64 UR4, c[0x0][0x330] ;  /* 0x0000cc0000047ab9 */ /* 0x000fe40000000a00 */
[----:B------:R-:W-:Y:S02]  /*9fd0*/  IMAD R0, R29, UR4, RZ ;  /* 0x000000041d007c24 */ /* 0x000fe4000f8e02ff */
[----:B------:R-:W-:Y:S02]  /*9fe0*/  IMAD.IADD R3, R3, 0x1, R5 ;  /* 0x0000000103037824 */ /* 0x000fe400078e0205 */
[C---:B------:R-:W-:Y:S02]  /*9ff0*/  IMAD R7, R19.reuse, UR5, R0 ;  /* 0x0000000513077c24 */ /* 0x040fe4000f8e0200 */
[----:B------:R-:W-:Y:S01]  /*a000*/  IMAD.WIDE.U32 R2, R19, UR4, R2 ;  /* 0x0000000413027c25 */ /* 0x000fe2000f8e0002 */
[----:B------:R-:W-:-:S03]  /*a010*/  ULDC.64 UR4, c[0x0][0x318] ;  /* 0x0000c60000047ab9 */ /* 0x000fc60000000a00 */
[----:B------:R-:W-:Y:S01]  /*a020*/  IMAD.IADD R7, R3, 0x1, R7 ;  /* 0x0000000103077824 */ /* 0x000fe200078e0207 */
[----:B------:R-:W-:Y:S01]  /*a030*/  LEA R8, P0, R2, UR4, 0x1 ;  /* 0x0000000402087c11 */ /* 0x000fe2000f8008ff */
[----:B------:R-:W-:-:S03]  /*a040*/  UMOV UR4, 0xffffffff ;  /* 0xffffffff00047882 */ /* 0x000fc60000000000 */
[----:B------:R-:W-:Y:S01]  /*a050*/  LEA.HI.X R7, R2, UR5, R7, 0x1, P0 ;  /* 0x0000000502077c11 */ /* 0x000fe200080f0c07 */
[----:B------:R-:W-:Y:S08]  /*a060*/  BRA.DIV UR4, `(.L_x_58) ;  /* 0x0000002e04787947 */ /* 0x000ff0000b800000 */
[----:B------:R-:W-:Y:S01]  /*a070*/  LOP3.LUT P6, RZ, R16, 0x800000, RZ, 0xc0, !PT ;  /* 0x0080000010ff7812 */ /* 0x000fe200078cc0ff */
[----:B------:R-:W0:Y:S01]  /*a080*/  S2R R4, SR_TID.X ;  /* 0x0000000000047919 */ /* 0x000e220000002100 */
[----:B------:R-:W-:Y:S02]  /*a090*/  LEA R6, R6, UR37, 0x1 ;  /* 0x0000002506067c11 */ /* 0x000fe4000f8e08ff */
[----:B------:R-:W-:Y:S01]  /*a0a0*/  P2R R20, PR, RZ, 0x40 ;  /* 0x00000040ff147803 */ /* 0x000fe20000000000 */
[----:B------:R-:W2:Y:S01]  /*a0b0*/  SHFL.IDX PT, R2, R8, RZ, 0x181f ;  /* 0x00181fff08027589 */ /* 0x000ea200000e0000 */
[C---:B------:R-:W-:Y:S02]  /*a0c0*/  LOP3.LUT P6, RZ, R16.reuse, 0x10000000, RZ, 0xc0, !PT ;  /* 0x1000000010ff7812 */ /* 0x040fe400078cc0ff */
[----:B------:R-:W-:Y:S01]  /*a0d0*/  LOP3.LUT P5, RZ, R16, 0x40000, RZ, 0xc0, !PT ;  /* 0x0004000010ff7812 */ /* 0x000fe200078ac0ff */
[----:B------:R-:W-:Y:S01]  /*a0e0*/  STL [R1+0x18], R27 ;  /* 0x0000181b01007387 */ /* 0x000fe20000100800 */
[----:B------:R-:W-:-:S02]  /*a0f0*/  P2R R21, PR, RZ, 0x40 ;  /* 0x00000040ff157803 */ /* 0x000fc40000000000 */
[C---:B------:R-:W-:Y:S01]  /*a100*/  LOP3.LUT P6, RZ, R16.reuse, 0x80000, RZ, 0xc0, !PT ;  /* 0x0008000010ff7812 */ /* 0x040fe200078cc0ff */
[----:B------:R-:W-:Y:S01]  /*a110*/  STL [R1+0x14], R22 ;  /* 0x0000141601007387 */ /* 0x000fe20000100800 */
[C---:B------:R-:W-:Y:S02]  /*a120*/  LOP3.LUT P4, RZ, R16.reuse, 0x400000, RZ, 0xc0, !PT ;  /* 0x0040000010ff7812 */ /* 0x040fe4000788c0ff */
[----:B------:R-:W-:Y:S01]  /*a130*/  P2R R18, PR, RZ, 0x40 ;  /* 0x00000040ff127803 */ /* 0x000fe20000000000 */
[----:B------:R-:W-:Y:S01]  /*a140*/  STL [R1+0x10], R19 ;  /* 0x0000101301007387 */ /* 0x000fe20000100800 */
[C---:B------:R-:W-:Y:S02]  /*a150*/  LOP3.LUT P6, RZ, R16.reuse, 0x1000000, RZ, 0xc0, !PT ;  /* 0x0100000010ff7812 */ /* 0x040fe400078cc0ff */
[----:B------:R-:W-:Y:S01]  /*a160*/  LOP3.LUT P3, RZ, R16, 0x20000, RZ, 0xc0, !PT ;  /* 0x0002000010ff7812 */ /* 0x000fe2000786c0ff */
[----:B------:R3:W-:Y:S01]  /*a170*/  STL [R1+0xc], R17 ;  /* 0x00000c1101007387 */ /* 0x0007e20000100800 */
[----:B------:R-:W-:-:S02]  /*a180*/  P2R R9, PR, RZ, 0x40 ;  /* 0x00000040ff097803 */ /* 0x000fc40000000000 */
[C---:B------:R-:W-:Y:S01]  /*a190*/  LOP3.LUT P6, RZ, R16.reuse, 0x20000000, RZ, 0xc0, !PT ;  /* 0x2000000010ff7812 */ /* 0x040fe200078cc0ff */
[----:B------:R-:W4:Y:S01]  /*a1a0*/  SHFL.IDX PT, R3, R7, RZ, 0x181f ;  /* 0x00181fff07037589 */ /* 0x000f2200000e0000 */
[C---:B------:R-:W-:Y:S02]  /*a1b0*/  LOP3.LUT P2, RZ, R16.reuse, 0x10000, RZ, 0xc0, !PT ;  /* 0x0001000010ff7812 */ /* 0x040fe4000784c0ff */
[----:B------:R-:W-:Y:S02]  /*a1c0*/  P2R R23, PR, RZ, 0x40 ;  /* 0x00000040ff177803 */ /* 0x000fe40000000000 */
[----:B------:R-:W-:Y:S02]  /*a1d0*/  LOP3.LUT P6, RZ, R35, 0x1, RZ, 0xc0, !PT ;  /* 0x0000000123ff7812 */ /* 0x000fe400078cc0ff */
[----:B------:R-:W-:Y:S01]  /*a1e0*/  LOP3.LUT P1, RZ, R16, 0x8000, RZ, 0xc0, !PT ;  /* 0x0000800010ff7812 */ /* 0x000fe2000782c0ff */
[----:B0-----:R-:W-:Y:S01]  /*a1f0*/  IMAD.SHL.U32 R4, R4, 0x8, RZ ;  /* 0x0000000804047824 */ /* 0x001fe200078e00ff */
[----:B------:R-:W-:-:S02]  /*a200*/  P2R R24, PR, RZ, 0x40 ;  /* 0x00000040ff187803 */ /* 0x000fc40000000000 */
[----:B------:R-:W-:Y:S02]  /*a210*/  LOP3.LUT P6, RZ, R16, 0x100000, RZ, 0xc0, !PT ;  /* 0x0010000010ff7812 */ /* 0x000fe400078cc0ff */
[----:B------:R-:W-:Y:S02]  /*a220*/  LOP3.LUT R4, R4, 0x38, RZ, 0xc0, !PT ;  /* 0x0000003804047812 */ /* 0x000fe400078ec0ff */
[----:B------:R-:W-:Y:S02]  /*a230*/  P2R R25, PR, RZ, 0x40 ;  /* 0x00000040ff197803 */ /* 0x000fe40000000000 */
[----:B------:R-:W-:-:S04]  /*a240*/  LOP3.LUT P6, RZ, R16, 0x2000000, RZ, 0xc0, !PT ;  /* 0x0200000010ff7812 */ /* 0x000fc800078cc0ff */
[----:B------:R-:W-:Y:S02]  /*a250*/  P2R R26, PR, RZ, 0x40 ;  /* 0x00000040ff1a7803 */ /* 0x000fe40000000000 */
[----:B------:R-:W-:-:S04]  /*a260*/  LOP3.LUT P6, RZ, R16, 0x40000000, RZ, 0xc0, !PT ;  /* 0x4000000010ff7812 */ /* 0x000fc800078cc0ff */
[----:B------:R-:W-:Y:S02]  /*a270*/  P2R R0, PR, RZ, 0x40 ;  /* 0x00000040ff007803 */ /* 0x000fe40000000000 */
[----:B------:R-:W-:-:S03]  /*a280*/  LOP3.LUT P6, RZ, R35, 0x2, RZ, 0xc0, !PT ;  /* 0x0000000223ff7812 */ /* 0x000fc600078cc0ff */
[----:B------:R0:W-:Y:S01]  /*a290*/  STL [R1], R0 ;  /* 0x0000000001007387 */ /* 0x0001e20000100800 */
[----:B---3--:R-:W-:Y:S02]  /*a2a0*/  P2R R17, PR, RZ, 0x40 ;  /* 0x00000040ff117803 */ /* 0x008fe40000000000 */
[----:B------:R-:W-:-:S04]  /*a2b0*/  LOP3.LUT P6, RZ, R16, 0x200000, RZ, 0xc0, !PT ;  /* 0x0020000010ff7812 */ /* 0x000fc800078cc0ff */
[----:B------:R-:W-:Y:S02]  /*a2c0*/  P2R R19, PR, RZ, 0x40 ;  /* 0x00000040ff137803 */ /* 0x000fe40000000000 */
[----:B------:R-:W-:Y:S01]  /*a2d0*/  LOP3.LUT P6, RZ, R16, 0x4000000, RZ, 0xc0, !PT ;  /* 0x0400000010ff7812 */ /* 0x000fe200078cc0ff */
[----:B0-----:R-:W-:-:S03]  /*a2e0*/  IMAD.SHL.U32 R0, R4, 0x2, RZ ;  /* 0x0000000204007824 */ /* 0x001fc600078e00ff */
[----:B-1----:R-:W-:Y:S02]  /*a2f0*/  P2R R22, PR, RZ, 0x40 ;  /* 0x00000040ff167803 */ /* 0x002fe40000000000 */
[----:B------:R-:W-:Y:S02]  /*a300*/  LOP3.LUT P6, RZ, R16, 0x80000000, RZ, 0xc0, !PT ;  /* 0x8000000010ff7812 */ /* 0x000fe400078cc0ff */
[----:B--2---:R-:W-:Y:S02]  /*a310*/  IADD3 R14, P0, R2, R0, RZ ;  /* 0x00000000020e7210 */ /* 0x004fe40007f1e0ff */
[----:B------:R-:W-:Y:S01]  /*a320*/  P2R R27, PR, RZ, 0x40 ;  /* 0x00000040ff1b7803 */ /* 0x000fe20000000000 */
[----:B------:R-:W0:Y:S01]  /*a330*/  SHFL.IDX PT, R2, R8, 0x1, 0x181f ;  /* 0x00381f0008027f89 */ /* 0x000e2200000e0000 */
[----:B------:R-:W-:Y:S01]  /*a340*/  LOP3.LUT P6, RZ, R35, 0x4, RZ, 0xc0, !PT ;  /* 0x0000000423ff7812 */ /* 0x000fe200078cc0ff */
[----:B----4-:R-:W-:Y:S02]  /*a350*/  IMAD.X R15, RZ, RZ, R3, P0 ;  /* 0x000000ffff0f7224 */ /* 0x010fe400000e0603 */
[----:B------:R-:W1:Y:S10]  /*a360*/  SHFL.IDX PT, R3, R7, 0x1, 0x181f ;  /* 0x00381f0007037f89 */ /* 0x000e7400000e0000 */
[----:B------:R-:W-:Y:S01]  /*a370*/  LDGSTS.E.BYPASS.LTC128B.128 [R6+0x400], desc[UR48][R14.64], !P6 ;  /* 0x004000000e067fae */ /* 0x000fe2000f101d70 */
[----:B------:R-:W-:-:S03]  /*a380*/  ISETP.NE.AND P6, PT, R27, RZ, PT ;  /* 0x000000ff1b00720c */ /* 0x000fc60003fc5270 */
[----:B------:R-:W5:Y:S01]  /*a390*/  LDL.LU R27, [R1+0x18] ;  /* 0x00001800011b7983 */ /* 0x000f620000300800 */
[----:B0-----:R-:W-:-:S03]  /*a3a0*/  IADD3 R12, P0, R2, R0, RZ ;  /* 0x00000000020c7210 */ /* 0x001fc60007f1e0ff */
[----:B------:R-:W0:Y:S01]  /*a3b0*/  SHFL.IDX PT, R2, R8, 0x2, 0x181f ;  /* 0x00581f0008027f89 */ /* 0x000e2200000e0000 */
[----:B-1----:R-:W-:-:S05]  /*a3c0*/  IADD3.X R13, RZ, R3, RZ, P0, !PT ;  /* 0x00000003ff0d7210 */ /* 0x002fca00007fe4ff */
[----:B------:R-:W-:Y:S01]  /*a3d0*/  LDGSTS.E.BYPASS.LTC128B.128 [R6+0x3400], desc[UR48][R14.64+0x80], !P6 ;  /* 0x034000800e067fae */ /* 0x000fe2000f101d70 */
[----:B------:R-:W-:-:S03]  /*a3e0*/  ISETP.NE.AND P6, PT, R22, RZ, PT ;  /* 0x000000ff1600720c */ /* 0x000fc60003fc5270 */
[----:B------:R-:W5:Y:S04]  /*a3f0*/  LDL.LU R22, [R1+0x14] ;  /* 0x0000140001167983 */ /* 0x000f680000300800 */
[----:B------:R-:W1:Y:S06]  /*a400*/  SHFL.IDX PT, R3, R7, 0x2, 0x181f ;  /* 0x00581f0007037f89 */ /* 0x000e6c00000e0000 */
[----:B------:R-:W-:Y:S01]  /*a410*/  LDGSTS.E.BYPASS.LTC128B.128 [R6+0x6400], desc[UR48][R14.64+0x100], !P6 ;  /* 0x064001000e067fae */ /* 0x000fe2000f101d70 */
[----:B------:R-:W-:-:S03]  /*a420*/  ISETP.NE.AND P6, PT, R19, RZ, PT ;  /* 0x000000ff1300720c */ /* 0x000fc60003fc5270 */
[----:B------:R-:W5:Y:S01]  /*a430*/  LDL.LU R19, [R1+0x10] ;  /* 0x0000100001137983 */ /* 0x000f620000300800 */
[----:B0-----:R-:W-:-:S03]  /*a440*/  IADD3 R10, P0, R2, R0, RZ ;  /* 0x00000000020a7210 */ /* 0x001fc60007f1e0ff */
[----:B------:R-:W0:Y:S06]  /*a450*/  SHFL.IDX PT, R2, R8, 0x3, 0x181f ;  /* 0x00781f0008027f89 */ /* 0x000e2c00000e0000 */
[----:B------:R2:W-:Y:S01]  /*a460*/  LDGSTS.E.BYPASS.LTC128B.128 [R6+0x9400], desc[UR48][R14.64+0x180], !P6 ;  /* 0x094001800e067fae */ /* 0x0005e2000f101d70 */
[----:B-1----:R-:W-:-:S03]  /*a470*/  IMAD.X R11, RZ, RZ, R3, P0 ;  /* 0x000000ffff0b7224 */ /* 0x002fc600000e0603 */
[----:B------:R-:W3:Y:S01]  /*a480*/  LDL.LU R15, [R1] ;  /* 0x00000000010f7983 */ /* 0x000ee20000300800 */
[----:B------:R-:W-:-:S03]  /*a490*/  ISETP.NE.AND P6, PT, R17, RZ, PT ;  /* 0x000000ff1100720c */ /* 0x000fc60003fc5270 */
[----:B------:R1:W5:Y:S01]  /*a4a0*/  LDL.LU R17, [R1+0xc] ;  /* 0x00000c0001117983 */ /* 0x0003620000300800 */
[----:B0-----:R-:W-:-:S03]  /*a4b0*/  IADD3 R4, P0, R2, R0, RZ ;  /* 0x0000000002047210 */ /* 0x001fc60007f1e0ff */
[----:B------:R-:W0:Y:S04]  /*a4c0*/  SHFL.IDX PT, R3, R7, 0x3, 0x181f ;  /* 0x00781f0007037f89 */ /* 0x000e2800000e0000 */
[----:B------:R-:W4:Y:S04]  /*a4d0*/  SHFL.IDX PT, R2, R8, 0x4, 0x181f ;  /* 0x00981f0008027f89 */ /* 0x000f2800000e0000 */
[----:B------:R1:W-:Y:S01]  /*a4e0*/  LDGSTS.E.BYPASS.LTC128B.128 [R6+0xc00], desc[UR48][R12.64], !P6 ;  /* 0x00c000000c067fae */ /* 0x0003e2000f101d70 */
[----:B0-----:R-:W-:-:S03]  /*a4f0*/  IMAD.X R5, RZ, RZ, R3, P0 ;  /* 0x000000ffff057224 */ /* 0x001fc600000e0603 */
[----:B------:R-:W0:Y:S01]  /*a500*/  SHFL.IDX PT, R3, R7, 0x4, 0x181f ;  /* 0x00981f0007037f89 */ /* 0x000e2200000e0000 */
[----:B----4-:R-:W-:-:S03]  /*a510*/  IADD3 R2, P0, R2, R0, RZ ;  /* 0x0000000002027210 */ /* 0x010fc60007f1e0ff */
[----:B--2---:R1:W2:Y:S02]  /*a520*/  SHFL.IDX PT, R14, R8, 0x5, 0x181f ;  /* 0x00b81f00080e7f89 */ /* 0x0042a400000e0000 */
[----:B0-----:R-:W-:Y:S01]  /*a530*/  IMAD.X R3, RZ, RZ, R3, P0 ;  /* 0x000000ffff037224 */ /* 0x001fe200000e0603 */
[----:B------:R-:W-:Y:S01]  /*a540*/  LOP3.LUT P0, RZ, R16, 0x8000000, RZ, 0xc0, !PT ;  /* 0x0800000010ff7812 */ /* 0x000fe2000780c0ff */
[----:B------:R-:W0:Y:S01]  /*a550*/  SHFL.IDX PT, R7, R7, 0x5, 0x181f ;  /* 0x00b81f0007077f89 */ /* 0x000e2200000e0000 */
[----:B---3--:R-:W-:-:S13]  /*a560*/  ISETP.NE.AND P6, PT, R15, RZ, PT ;  /* 0x000000ff0f00720c */ /* 0x008fda0003fc5270 */
[----:B------:R1:W-:Y:S01]  /*a570*/  LDGSTS.E.BYPASS.LTC128B.128 [R6+0x3c00], desc[UR48][R12.64+0x80], !P6 ;  /* 0x03c000800c067fae */ /* 0x0003e2000f101d70 */
[----:B------:R-:W-:-:S13]  /*a580*/  ISETP.NE.AND P6, PT, R26, RZ, PT ;  /* 0x000000ff1a00720c */ /* 0x000fda0003fc5270 */
        /* <DEDUP_REMOVED lines=13> */
[----:B------:R-:W-:-:S03]  /*a660*/  ISETP.NE.AND P6, PT, R20, RZ, PT ;  /* 0x000000ff1400720c */ /* 0x000fc60003fc5270 */
[----:B------:R1:W-:Y:S10]  /*a670*/  LDGSTS.E.BYPASS.LTC128B.128 [R6+0x4c00], desc[UR48][R4.64+0x80], !P0 ;  /* 0x04c0008004067fae */ /* 0x0003f4000c101d70 */
[----:B------:R1:W-:Y:S04]  /*a680*/  LDGSTS.E.BYPASS.LTC128B.128 [R6+0x7c00], desc[UR48][R4.64+0x100], !P6 ;  /* 0x07c0010004067fae */ /* 0x0003e8000f101d70 */
[----:B------:R1:W-:Y:S04]  /*a690*/  LDGSTS.E.BYPASS.LTC128B.128 [R6+0xac00], desc[UR48][R4.64+0x180], !P5 ;  /* 0x0ac0018004067fae */ /* 0x0003e8000e901d70 */
[----:B------:R1:W-:Y:S04]  /*a6a0*/  LDGSTS.E.BYPASS.LTC128B.128 [R6+0x2400], desc[UR48][R2.64], !P4 ;  /* 0x0240000002067fae */ /* 0x0003e8000e101d70 */
[----:B------:R1:W-:Y:S04]  /*a6b0*/  LDGSTS.E.BYPASS.LTC128B.128 [R6+0x5400], desc[UR48][R2.64+0x80], !P3 ;  /* 0x0540008002067fae */ /* 0x0003e8000d901d70 */
[----:B------:R1:W-:Y:S04]  /*a6c0*/  LDGSTS.E.BYPASS.LTC128B.128 [R6+0x8400], desc[UR48][R2.64+0x100], !P2 ;  /* 0x0840010002067fae */ /* 0x0003e8000d101d70 */
[----:B0-2---:R1:W-:Y:S02]  /*a6d0*/  LDGSTS.E.BYPASS.LTC128B.128 [R6+0xb400], desc[UR48][R2.64+0x180], !P1 ;  /* 0x0b40018002067fae */ /* 0x0053e4000c901d70 */
.L_x_140:
[C---:B------:R-:W-:Y:S02]  /*a6e0*/  LOP3.LUT P4, RZ, R35.reuse, 0x40, RZ, 0xc0, !PT ;  /* 0x0000004023ff7812 */ /* 0x040fe4000788c0ff */
[C---:B------:R-:W-:Y:S02]  /*a6f0*/  LOP3.LUT P3, RZ, R35.reuse, 0x20, RZ, 0xc0, !PT ;  /* 0x0000002023ff7812 */ /* 0x040fe4000786c0ff */
[C---:B------:R-:W-:Y:S02]  /*a700*/  LOP3.LUT P2, RZ, R35.reuse, 0x10, RZ, 0xc0, !PT ;  /* 0x0000001023ff7812 */ /* 0x040fe4000784c0ff */
[----:B------:R-:W-:Y:S02]  /*a710*/  LOP3.LUT P1, RZ, R35, 0x8, RZ, 0xc0, !PT ;  /* 0x0000000823ff7812 */ /* 0x000fe4000782c0ff */
[----:B-1----:R-:W-:-:S05]  /*a720*/  IADD3 R2, P0, R14, R0, RZ ;  /* 0x000000000e027210 */ /* 0x002fca0007f1e0ff */
[----:B------:R-:W-:Y:S01]  /*a730*/  IMAD.X R3, RZ, RZ, R7, P0 ;  /* 0x000000ffff037224 */ /* 0x000fe200000e0607 */
[----:B------:R-:W-:-:S04]  /*a740*/  PLOP3.LUT P0, PT, PT, PT, PT, 0x80, 0x0 ;  /* 0x000000000000781c */ /* 0x000fc80003f0f070 */
[----:B------:R-:W-:Y:S01]  /*a750*/  @!PT LDS RZ, [RZ] ;  /* 0x00000000fffff984 */ /* 0x000fe20000000800 */
[----:B------:R-:W-:Y:S01]  /*a760*/  @!PT LDS RZ, [RZ] ;  /* 0x00000000fffff984 */ /* 0x000fe20000000800 */
[----:B------:R-:W-:Y:S01]  /*a770*/  @!PT LDS RZ, [RZ] ;  /* 0x00000000fffff984 */ /* 0x000fe20000000800 */
[----:B------:R0:W-:Y:S04]  /*a780*/  LDGSTS.E.BYPASS.LTC128B.128 [R6+0x2c00], desc[UR48][R2.64], !P4 ;  /* 0x02c0000002067fae */ /* 0x0001e8000e101d70 */
[----:B------:R0:W-:Y:S04]  /*a790*/  LDGSTS.E.BYPASS.LTC128B.128 [R6+0x5c00], desc[UR48][R2.64+0x80], !P3 ;  /* 0x05c0008002067fae */ /* 0x0001e8000d901d70 */
[----:B------:R0:W-:Y:S04]  /*a7a0*/  LDGSTS.E.BYPASS.LTC128B.128 [R6+0x8c00], desc[UR48][R2.64+0x100], !P2 ;  /* 0x08c0010002067fae */ /* 0x0001e8000d101d70 */
[----:B------:R0:W-:Y:S01]  /*a7b0*/  LDGSTS.E.BYPASS.LTC128B.128 [R6+0xbc00], desc[UR48][R2.64+0x180], !P1 ;  /* 0x0bc0018002067fae */ /* 0x0001e2000c901d70 */
[----:B------:R-:W-:Y:S01]  /*a7c0*/  NOP ;  /* 0x0000000000007918 */ /* 0x000fe20000000000 */
.L_x_59:
[----:B------:R-:W-:Y:S02]  /*a7d0*/  PLOP3.LUT P1, PT, P1, P0, PT, 0xa2, 0x0 ;  /* 0x000000000000781c */ /* 0x000fe40000f21472 */
[----:B-----5:R-:W-:-:S08]  /*a7e0*/  @P0 R2UR P1, UR4, R22 ;  /* 0x00000000160402ca */ /* 0x020fd00000020000 */
[----:B------:R-:W-:-:S05]  /*a7f0*/  @P0 PLOP3.LUT P0, PT, P1, PT, PT, 0x80, 0x0 ;  /* 0x000000000000081c */ /* 0x000fca0000f0f070 */
[----:B------:R-:W-:Y:S01]  /*a800*/  @!P1 SYNCS.ARRIVE.TRANS64.RED.A0T1 RZ, [UR4+0x22850], RZ ;  /* 0x022850ffffff99a7 */ /* 0x000fe20008200404 */
[----:B------:R-:W-:Y:S07]  /*a810*/  @!P1 ARRIVES.LDGSTSBAR.64.TRANSCNT [UR4+0x22850] ;  /* 0x02285000ff0099b0 */ /* 0x000fee0008000a84 */
[----:B------:R-:W-:Y:S05]  /*a820*/  @P0 BRA.U.ANY `(.L_x_59) ;  /* 0xfffffffd00e80947 */ /* 0x000fea000393ffff */
[----:B------:R-:W-:Y:S01]  /*a830*/  NOP ;  /* 0x0000000000007918 */ /* 0x000fe20000000000 */
[----:B0-----:R-:W-:-:S05]  /*a840*/  IMAD.U32 R2, RZ, RZ, UR41 ;  /* 0x00000029ff027e24 */ /* 0x001fca000f8e00ff */
[----:B------:R-:W-:-:S13]  /*a850*/  ISETP.NE.AND P2, PT, R2, 0x3, PT ;  /* 0x000000030200780c */ /* 0x000fda0003f45270 */
[----:B------:R-:W-:Y:S05]  /*a860*/  @!P2 BRA `(.L_x_60) ;  /* 0x000000000004a947 */ /* 0x000fea0003800000 */
[----:B------:R-:W-:Y:S01]  /*a870*/  BPT.TRAP 0x1 ;  /* 0x000000040000795c */ /* 0x000fe20000300000 */
.L_x_60:
[----:B------:R-:W-:Y:S01]  /*a880*/  VIADD R17, R17, 0x1 ;  /* 0x0000000111117836 */ /* 0x000fe20000000000 */
[----:B------:R-:W-:Y:S01]  /*a890*/  UISETP.GE.AND UP0, UPT, UR36, 0x61, UPT ;  /* 0x000000612400788c */ /* 0x000fe2000bf06270 */
[----:B------:R0:W-:Y:S03]  /*a8a0*/  SYNCS.ARRIVE.TRANS64.A1T0 RZ, [R22+URZ+0x22850], RZ ;  /* 0x022850ff16ff79a7 */ /* 0x0001e6000810003f */
[----:B------:R-:W-:-:S04]  /*a8b0*/  ISETP.NE.AND P0, PT, R17, 0x2, PT ;  /* 0x000000021100780c */ /* 0x000fc80003f05270 */
[----:B------:R-:W-:Y:S02]  /*a8c0*/  SEL R17, R17, RZ, P0 ;  /* 0x000000ff11117207 */ /* 0x000fe40000000000 */
[----:B------:R-:W-:Y:S02]  /*a8d0*/  SEL R2, RZ, 0x1, P0 ;  /* 0x00000001ff027807 */ /* 0x000fe40000000000 */
[----:B------:R-:W-:Y:S02]  /*a8e0*/  PLOP3.LUT P0, PT, PT, PT, UP0, 0x40, 0x0 ;  /* 0x000000000000781c */ /* 0x000fe40003f0e808 */
[----:B------:R-:W-:-:S11]  /*a8f0*/  LOP3.LUT R27, R27, R2, RZ, 0x3c, !PT ;  /* 0x000000021b1b7212 */ /* 0x000fd600078e3cff */
[----:B0-----:R-:W-:Y:S05]  /*a900*/  @P0 BRA `(.L_x_61) ;  /* 0x0000000c00600947 */ /* 0x001fea0003800000 */
[----:B------:R-:W-:Y:S01]  /*a910*/  BSSY B0, `(.L_x_61) ;  /* 0x00000d7000007945 */ /* 0x000fe20003800000 */
[----:B------:R-:W-:-:S07]  /*a920*/  MOV R20, UR40 ;  /* 0x0000002800147c02 */ /* 0x000fce0008000f00 */
.L_x_74:
[----:B------:R-:W0:Y:S01]  /*a930*/  LDC R2, c[0x0][0x430] ;  /* 0x00010c00ff027b82 */ /* 0x000e220000000800 */
[----:B------:R-:W-:Y:S01]  /*a940*/  ISETP.GT.U32.AND P0, PT, R28, 0x5f, PT ;  /* 0x0000005f1c00780c */ /* 0x000fe20003f04070 */
[----:B------:R-:W-:Y:S01]  /*a950*/  IMAD R3, R20, 0x60, R32 ;  /* 0x0000006014037824 */ /* 0x000fe200078e0220 */
[----:B------:R-:W-:Y:S01]  /*a960*/  ULDC UR4, c[0x0][0x430] ;  /* 0x00010c0000047ab9 */ /* 0x000fe20000000800 */
[----:B------:R-:W-:Y:S02]  /*a970*/  IMAD.U32 R10, RZ, RZ, UR41 ;  /* 0x00000029ff0a7e24 */ /* 0x000fe4000f8e00ff */
[----:B------:R-:W-:-:S04]  /*a980*/  IMAD.IADD R8, R28, 0x1, R3 ;  /* 0x000000011c087824 */ /* 0x000fc800078e0203 */
[----:B------:R-:W-:-:S04]  /*a990*/  IMAD.MOV.U32 R9, RZ, RZ, R8 ;  /* 0x000000ffff097224 */ /* 0x000fc800078e0008 */
[----:B-1----:R-:W1:Y:S01]  /*a9a0*/  @!P0 LDC.64 R4, c[0x0][0x428] ;  /* 0x00010a00ff048b82 */ /* 0x002e620000000a00 */
[----:B0-----:R-:W-:-:S13]  /*a9b0*/  ISETP.NE.AND P1, PT, R2, 0x1, PT ;  /* 0x000000010200780c */ /* 0x001fda0003f25270 */
[----:B------:R-:W0:Y:S08]  /*a9c0*/  @P1 LDC R7, c[0x0][0x434] ;  /* 0x00010d00ff071b82 */ /* 0x000e300000000800 */
[----:B--2---:R-:W2:Y:S01]  /*a9d0*/  @P1 LDC R3, c[0x0][0x438] ;  /* 0x00010e00ff031b82 */ /* 0x004ea20000000800 */
[----:B0-----:R-:W-:-:S07]  /*a9e0*/  @P1 IMAD.HI.U32 R2, R8, R7, RZ ;  /* 0x0000000708021227 */ /* 0x001fce00078e00ff */
[----:B------:R-:W0:Y:S01]  /*a9f0*/  @!P0 LDC.64 R6, c[0x0][0x418] ;  /* 0x00010600ff068b82 */ /* 0x000e220000000a00 */
[----:B--2---:R-:W-:Y:S01]  /*aa00*/  @P1 SHF.R.U32.HI R9, RZ, R3, R2 ;  /* 0x00000003ff091219 */ /* 0x004fe20000011602 */
[----:B-1----:R-:W-:-:S03]  /*aa10*/  @!P0 IMAD R2, R33, R4, RZ ;  /* 0x0000000421028224 */ /* 0x002fc600078e02ff */
[--C-:B------:R-:W-:Y:S01]  /*aa20*/  @!P0 SHF.R.S32.HI R3, RZ, 0x1f, R9.reuse ;  /* 0x0000001fff038819 */ /* 0x100fe20000011409 */
[----:B------:R-:W-:Y:S02]  /*aa30*/  @!P0 IMAD R5, R30, R5, R2 ;  /* 0x000000051e058224 */ /* 0x000fe400078e0202 */
[----:B------:R-:W-:-:S04]  /*aa40*/  @!P0 IMAD.MOV.U32 R2, RZ, RZ, R9 ;  /* 0x000000ffff028224 */ /* 0x000fc800078e0009 */
[----:B------:R-:W-:-:S04]  /*aa50*/  @!P0 IMAD.WIDE.U32 R2, R30, R4, R2 ;  /* 0x000000041e028225 */ /* 0x000fc800078e0002 */
[----:B------:R-:W-:Y:S02]  /*aa60*/  @!P0 IMAD.IADD R3, R5, 0x1, R3 ;  /* 0x0000000105038824 */ /* 0x000fe400078e0203 */
[----:B------:R-:W-:Y:S01]  /*aa70*/  IMAD.MOV.U32 R4, RZ, RZ, RZ ;  /* 0x000000ffff047224 */ /* 0x000fe200078e00ff */
[----:B0-----:R-:W-:-:S04]  /*aa80*/  @!P0 LEA R6, P1, R2, R6, 0x2 ;  /* 0x0000000602068211 */ /* 0x001fc800078210ff */
[----:B------:R-:W-:-:S05]  /*aa90*/  @!P0 LEA.HI.X R7, R2, R7, R3, 0x2, P1 ;  /* 0x0000000702078211 */ /* 0x000fca00008f1403 */
[----:B------:R0:W5:Y:S01]  /*aaa0*/  @!P0 LDG.E R4, desc[UR48][R6.64] ;  /* 0x0000003006048981 */ /* 0x000162000c1e1900 */
[----:B------:R-:W-:Y:S02]  /*aab0*/  ISETP.NE.AND P2, PT, R10, 0x3, PT ;  /* 0x000000030a00780c */ /* 0x000fe40003f45270 */
[----:B------:R-:W-:-:S05]  /*aac0*/  IADD3 R5, -R9, RZ, RZ ;  /* 0x000000ff09057210 */ /* 0x000fca0007ffe1ff */
[----:B------:R-:W-:-:S06]  /*aad0*/  IMAD R5, R5, UR4, R8 ;  /* 0x0000000405057c24 */ /* 0x000fcc000f8e0208 */
[----:B0-----:R-:W-:Y:S05]  /*aae0*/  @!P2 BRA `(.L_x_62) ;  /* 0x000000000004a947 */ /* 0x001fea0003800000 */
[----:B------:R-:W-:Y:S01]  /*aaf0*/  BPT.TRAP 0x1 ;  /* 0x000000040000795c */ /* 0x000fe20000300000 */
.L_x_62:
[----:B------:R-:W-:Y:S01]  /*ab00*/  LEA R18, R17, UR37, 0x3 ;  /* 0x0000002511127c11 */ /* 0x000fe2000f8e18ff */
[----:B------:R-:W-:Y:S01]  /*ab10*/  BSSY B1, `(.L_x_63) ;  /* 0x0000005000017945 */ /* 0x000fe20003800000 */
[----:B------:R-:W-:Y:S02]  /*ab20*/  SHF.L.U32 R26, R27, 0x1f, RZ ;  /* 0x0000001f1b1a7819 */ /* 0x000fe400000006ff */
[----:B------:R-:W-:Y:S02]  /*ab30*/  SHF.R.S32.HI R23, RZ, 0x1f, R5 ;  /* 0x0000001fff177819 */ /* 0x000fe40000011405 */
[----:B------:R-:W0:Y:S02]  /*ab40*/  SYNCS.PHASECHK.TRANS64.TRYWAIT P0, [R18+URZ+0x22840], R26 ;  /* 0x0228401a120075a7 */ /* 0x000e24000800017f */
[----:B0-----:R-:W-:Y:S05]  /*ab50*/  @!P0 BRA `(.L_x_64) ;  /* 0x0000002800f88947 */ /* 0x001fea0003800000 */
.L_x_141:
[----:B------:R-:W-:Y:S05]  /*ab60*/  BSYNC B1 ;  /* 0x0000000000017941 */ /* 0x000fea0003800000 */
.L_x_63:
[----:B------:R-:W-:Y:S01]  /*ab70*/  ULDC.64 UR4, c[0x0][0x300] ;  /* 0x0000c00000047ab9 */ /* 0x000fe20000000a00 */
[----:B-----5:R-:W-:Y:S01]  /*ab80*/  SHF.R.S32.HI R25, RZ, 0x1f, R4 ;  /* 0x0000001fff197819 */ /* 0x020fe20000011404 */
[----:B------:R-:W-:Y:S01]  /*ab90*/  IMAD R2, R23, UR4, RZ ;  /* 0x0000000417027c24 */ /* 0x000fe2000f8e02ff */
[----:B------:R-:W-:Y:S01]  /*aba0*/  LOP3.LUT P1, RZ, R16, 0x1, RZ, 0xc0, !PT ;  /* 0x0000000110ff7812 */ /* 0x000fe2000782c0ff */
[----:B------:R-:W-:Y:S02]  /*abb0*/  IMAD R22, R17, 0x1800, R31 ;  /* 0x0000180011167824 */ /* 0x000fe400078e021f */
[C---:B------:R-:W-:Y:S02]  /*abc0*/  IMAD R7, R5.reuse, UR5, R2 ;  /* 0x0000000505077c24 */ /* 0x040fe4000f8e0202 */
[----:B------:R-:W-:Y:S01]  /*abd0*/  IMAD.WIDE.U32 R2, R5, UR4, RZ ;  /* 0x0000000405027c25 */ /* 0x000fe2000f8e00ff */
[----:B------:R-:W-:-:S03]  /*abe0*/  ULDC.64 UR4, c[0x0][0x310] ;  /* 0x0000c40000047ab9 */ /* 0x000fc60000000a00 */
[----:B------:R-:W-:Y:S02]  /*abf0*/  IMAD.IADD R3, R3, 0x1, R7 ;  /* 0x0000000103037824 */ /* 0x000fe400078e0207 */
[----:B------:R-:W-:Y:S02]  /*ac00*/  IMAD R7, R25, UR4, RZ ;  /* 0x0000000419077c24 */ /* 0x000fe4000f8e02ff */
[----:B------:R-:W-:-:S04]  /*ac10*/  IMAD.WIDE.U32 R2, R4, UR4, R2 ;  /* 0x0000000404027c25 */ /* 0x000fc8000f8e0002 */
        /* <DEDUP_REMOVED lines=12> */
[----:B------:R-:W1:Y:S01]  /*ace0*/  SHFL.IDX PT, R14, R21, RZ, 0x181f ;  /* 0x00181fff150e7589 */ /* 0x000e6200000e0000 */
[----:B------:R-:W-:-:S03]  /*acf0*/  LEA R22, R22, UR37, 0x1 ;  /* 0x0000002516167c11 */ /* 0x000fc6000f8e08ff */
[----:B------:R-:W2:Y:S04]  /*ad00*/  SHFL.IDX PT, R3, R24, RZ, 0x181f ;  /* 0x00181fff18037589 */ /* 0x000ea800000e0000 */
[----:B------:R-:W-:Y:S04]  /*ad10*/  SHFL.IDX PT, R6, R24, 0x1, 0x181f ;  /* 0x00381f0018067f89 */ /* 0x000fe800000e0000 */
[----:B------:R-:W-:Y:S01]  /*ad20*/  SHFL.IDX PT, R10, R21, 0x2, 0x181f ;  /* 0x00581f00150a7f89 */ /* 0x000fe200000e0000 */
[----:B-1----:R-:W-:-:S03]  /*ad30*/  IADD3 R2, P0, R14, R0, RZ ;  /* 0x000000000e027210 */ /* 0x002fc60007f1e0ff */
[----:B------:R-:W1:Y:S02]  /*ad40*/  SHFL.IDX PT, R14, R21, 0x1, 0x181f ;  /* 0x00381f00150e7f89 */ /* 0x000e6400000e0000 */
[----:B--2---:R-:W-:-:S05]  /*ad50*/  IMAD.X R3, RZ, RZ, R3, P0 ;  /* 0x000000ffff037224 */ /* 0x004fca00000e0603 */
[----:B------:R2:W-:Y:S04]  /*ad60*/  LDGSTS.E.BYPASS.LTC128B.128 [R22+0x1c400], desc[UR48][R2.64], !P1 ;  /* 0x1c40000002167fae */ /* 0x0005e8000c901d70 */
[----:B--2---:R-:W-:Y:S01]  /*ad70*/  SHFL.IDX PT, R2, R21, 0x3, 0x181f ;  /* 0x00781f0015027f89 */ /* 0x004fe200000e0000 */
[----:B-1----:R-:W-:-:S03]  /*ad80*/  IADD3 R8, P0, R14, R0, RZ ;  /* 0x000000000e087210 */ /* 0x002fc60007f1e0ff */
[----:B------:R-:W-:Y:S02]  /*ad90*/  SHFL.IDX PT, R3, R24, 0x3, 0x181f ;  /* 0x00781f0018037f89 */ /* 0x000fe400000e0000 */
[----:B------:R-:W-:Y:S01]  /*ada0*/  IMAD.X R9, RZ, RZ, R6, P0 ;  /* 0x000000ffff097224 */ /* 0x000fe200000e0606 */
[-C--:B------:R-:W-:Y:S01]  /*adb0*/  IADD3 R10, P0, R10, R0.reuse, RZ ;  /* 0x000000000a0a7210 */ /* 0x080fe20007f1e0ff */
[----:B------:R-:W1:Y:S04]  /*adc0*/  SHFL.IDX PT, R6, R24, 0x2, 0x181f ;  /* 0x00581f0018067f89 */ /* 0x000e6800000e0000 */
[----:B------:R2:W-:Y:S04]  /*add0*/  LDGSTS.E.BYPASS.LTC128B.128 [R22+0x1cc00], desc[UR48][R8.64], !P1 ;  /* 0x1cc0000008167fae */ /* 0x0005e8000c901d70 */
[----:B------:R-:W-:Y:S01]  /*ade0*/  SHFL.IDX PT, R14, R21, 0x5, 0x181f ;  /* 0x00b81f00150e7f89 */ /* 0x000fe200000e0000 */
[----:B-1----:R-:W-:Y:S01]  /*adf0*/  IMAD.X R11, RZ, RZ, R6, P0 ;  /* 0x000000ffff0b7224 */ /* 0x002fe200000e0606 */
[----:B------:R-:W-:-:S02]  /*ae00*/  IADD3 R6, P0, R2, R0, RZ ;  /* 0x0000000002067210 */ /* 0x000fc40007f1e0ff */
[----:B------:R-:W1:Y:S02]  /*ae10*/  SHFL.IDX PT, R2, R21, 0x4, 0x181f ;  /* 0x00981f0015027f89 */ /* 0x000e6400000e0000 */
[----:B------:R-:W-:Y:S02]  /*ae20*/  IADD3.X R7, RZ, R3, RZ, P0, !PT ;  /* 0x00000003ff077210 */ /* 0x000fe400007fe4ff */
[----:B------:R-:W3:Y:S04]  /*ae30*/  SHFL.IDX PT, R3, R24, 0x4, 0x181f ;  /* 0x00981f0018037f89 */ /* 0x000ee800000e0000 */
[----:B------:R2:W-:Y:S04]  /*ae40*/  LDGSTS.E.BYPASS.LTC128B.128 [R22+0x1d400], desc[UR48][R10.64], !P1 ;  /* 0x1d4000000a167fae */ /* 0x0005e8000c901d70 */
[----:B------:R2:W-:Y:S04]  /*ae50*/  LDGSTS.E.BYPASS.LTC128B.128 [R22+0x1dc00], desc[UR48][R6.64], !P1 ;  /* 0x1dc0000006167fae */ /* 0x0005e8000c901d70 */
[----:B------:R-:W4:Y:S01]  /*ae60*/  SHFL.IDX PT, R24, R24, 0x5, 0x181f ;  /* 0x00b81f0018187f89 */ /* 0x000f2200000e0000 */
[----:B-1----:R-:W-:-:S05]  /*ae70*/  IADD3 R2, P0, R2, R0, RZ ;  /* 0x0000000002027210 */ /* 0x002fca0007f1e0ff */
[----:B---3--:R-:W-:-:S05]  /*ae80*/  IMAD.X R3, RZ, RZ, R3, P0 ;  /* 0x000000ffff037224 */ /* 0x008fca00000e0603 */
[----:B------:R2:W-:Y:S03]  /*ae90*/  LDGSTS.E.BYPASS.LTC128B.128 [R22+0x1e400], desc[UR48][R2.64], !P1 ;  /* 0x1e40000002167fae */ /* 0x0005e6000c901d70 */
.L_x_155:
[----:B--2---:R-:W-:-:S05]  /*aea0*/  IADD3 R2, P0, R14, R0, RZ ;  /* 0x000000000e027210 */ /* 0x004fca0007f1e0ff */
[----:B----4-:R-:W-:Y:S01]  /*aeb0*/  IMAD.X R3, RZ, RZ, R24, P0 ;  /* 0x000000ffff037224 */ /* 0x010fe200000e0618 */
[----:B------:R-:W-:-:S04]  /*aec0*/  PLOP3.LUT P0, PT, PT, PT, PT, 0x80, 0x0 ;  /* 0x000000000000781c */ /* 0x000fc80003f0f070 */
[----:B------:R-:W-:Y:S01]  /*aed0*/  @!PT LDS RZ, [RZ] ;  /* 0x00000000fffff984 */ /* 0x000fe20000000800 */
[----:B------:R-:W-:Y:S01]  /*aee0*/  @!PT LDS RZ, [RZ] ;  /* 0x00000000fffff984 */ /* 0x000fe20000000800 */
[----:B------:R-:W-:Y:S01]  /*aef0*/  @!PT LDS RZ, [RZ] ;  /* 0x00000000fffff984 */ /* 0x000fe20000000800 */
[----:B------:R1:W-:Y:S01]  /*af00*/  LDGSTS.E.BYPASS.LTC128B.128 [R22+0x1ec00], desc[UR48][R2.64], !P1 ;  /* 0x1ec0000002167fae */ /* 0x0003e2000c901d70 */
[----:B------:R-:W-:-:S08]  /*af10*/  NOP ;  /* 0x0000000000007918 */ /* 0x000fd00000000000 */
.L_x_66:
[----:B------:R-:W-:Y:S02]  /*af20*/  PLOP3.LUT P1, PT, P1, P0, PT, 0xa2, 0x0 ;  /* 0x000000000000781c */ /* 0x000fe40000f21472 */
[----:B------:R-:W-:-:S08]  /*af30*/  @P0 R2UR P1, UR4, R18 ;  /* 0x00000000120402ca */ /* 0x000fd00000020000 */
[----:B------:R-:W-:-:S05]  /*af40*/  @P0 PLOP3.LUT P0, PT, P1, PT, PT, 0x80, 0x0 ;  /* 0x000000000000081c */ /* 0x000fca0000f0f070 */
[----:B------:R-:W-:Y:S01]  /*af50*/  @!P1 SYNCS.ARRIVE.TRANS64.RED.A0T1 RZ, [UR4+0x22830], RZ ;  /* 0x022830ffffff99a7 */ /* 0x000fe20008200404 */
[----:B------:R-:W-:Y:S07]  /*af60*/  @!P1 ARRIVES.LDGSTSBAR.64.TRANSCNT [UR4+0x22830] ;  /* 0x02283000ff0099b0 */ /* 0x000fee0008000a84 */
[----:B------:R-:W-:Y:S05]  /*af70*/  @P0 BRA.U.ANY `(.L_x_66) ;  /* 0xfffffffd00e80947 */ /* 0x000fea000393ffff */
[----:B------:R-:W-:Y:S01]  /*af80*/  NOP ;  /* 0x0000000000007918 */ /* 0x000fe20000000000 */
[----:B-1----:R-:W-:-:S05]  /*af90*/  IMAD.U32 R2, RZ, RZ, UR41 ;  /* 0x00000029ff027e24 */ /* 0x002fca000f8e00ff */
[----:B------:R-:W-:-:S13]  /*afa0*/  ISETP.NE.AND P2, PT, R2, 0x3, PT ;  /* 0x000000030200780c */ /* 0x000fda0003f45270 */
[----:B------:R-:W-:Y:S05]  /*afb0*/  @!P2 BRA `(.L_x_67) ;  /* 0x000000000004a947 */ /* 0x000fea0003800000 */
[----:B------:R-:W-:Y:S01]  /*afc0*/  BPT.TRAP 0x1 ;  /* 0x000000040000795c */ /* 0x000fe20000300000 */
.L_x_67:
[----:B------:R1:W-:Y:S01]  /*afd0*/  SYNCS.ARRIVE.TRANS64.A1T0 RZ, [R18+URZ+0x22830], RZ ;  /* 0x022830ff12ff79a7 */ /* 0x0003e2000810003f */
[----:B------:R-:W-:Y:S05]  /*afe0*/  @!P2 BRA `(.L_x_68) ;  /* 0x000000000004a947 */ /* 0x000fea0003800000 */
[----:B------:R-:W-:Y:S01]  /*aff0*/  BPT.TRAP 0x1 ;  /* 0x000000040000795c */ /* 0x000fe20000300000 */
.L_x_68:
[----:B------:R-:W2:Y:S01]  /*b000*/  SYNCS.PHASECHK.TRANS64.TRYWAIT P0, [R18+URZ+0x22860], R26 ;  /* 0x0228601a120075a7 */ /* 0x000ea2000800017f */
[----:B------:R-:W-:Y:S04]  /*b010*/  BSSY B1, `(.L_x_69) ;  /* 0x0000002000017945 */ /* 0x000fe80003800000 */
[----:B--2---:R-:W-:Y:S05]  /*b020*/  @!P0 BRA `(.L_x_70) ;  /* 0x0000002c00708947 */ /* 0x004fea0003800000 */
.L_x_156:
[----:B------:R-:W-:Y:S05]  /*b030*/  BSYNC B1 ;  /* 0x0000000000017941 */ /* 0x000fea0003800000 */
.L_x_69:
[----:B------:R-:W-:Y:S01]  /*b040*/  ULDC.64 UR4, c[0x0][0x328] ;  /* 0x0000ca0000047ab9 */ /* 0x000fe20000000a00 */
[C---:B------:R-:W-:Y:S01]  /*b050*/  LOP3.LUT P4, RZ, R16.reuse, 0x2, RZ, 0xc0, !PT ;  /* 0x0000000210ff7812 */ /* 0x040fe2000788c0ff */
[----:B------:R-:W-:Y:S01]  /*b060*/  IMAD R2, R23, UR4, RZ ;  /* 0x0000000417027c24 */ /* 0x000fe2000f8e02ff */
[C---:B------:R-:W-:Y:S01]  /*b070*/  LOP3.LUT P3, RZ, R16.reuse, 0x10, RZ, 0xc0, !PT ;  /* 0x0000001010ff7812 */ /* 0x040fe2000786c0ff */
[----:B------:R-:W-:Y:S01]  /*b080*/  IMAD R22, R17, 0x6000, R31 ;  /* 0x0000600011167824 */ /* 0x000fe200078e021f */
[C---:B------:R-:W-:Y:S01]  /*b090*/  LOP3.LUT P2, RZ, R16.reuse, 0x8, RZ, 0xc0, !PT ;  /* 0x0000000810ff7812 */ /* 0x040fe2000784c0ff */
[C---:B------:R-:W-:Y:S01]  /*b0a0*/  IMAD R7, R5.reuse, UR5, R2 ;  /* 0x0000000505077c24 */ /* 0x040fe2000f8e0202 */
[----:B------:R-:W-:Y:S01]  /*b0b0*/  LOP3.LUT P1, RZ, R16, 0x4, RZ, 0xc0, !PT ;  /* 0x0000000410ff7812 */ /* 0x000fe2000782c0ff */
        /* <DEDUP_REMOVED lines=17> */
[----:B------:R-:W3:Y:S01]  /*b1d0*/  SHFL.IDX PT, R14, R21, RZ, 0x181f ;  /* 0x00181fff150e7589 */ /* 0x000ee200000e0000 */
[----:B------:R-:W-:-:S03]  /*b1e0*/  LEA R22, R22, UR37, 0x1 ;  /* 0x0000002516167c11 */ /* 0x000fc6000f8e08ff */
[----:B------:R-:W4:Y:S04]  /*b1f0*/  SHFL.IDX PT, R3, R23, RZ, 0x181f ;  /* 0x00181fff17037589 */ /* 0x000f2800000e0000 */
[----:B------:R-:W-:Y:S01]  /*b200*/  SHFL.IDX PT, R2, R21, 0x4, 0x181f ;  /* 0x00981f0015027f89 */ /* 0x000fe200000e0000 */
[----:B---3--:R-:W-:-:S03]  /*b210*/  IADD3 R10, P0, R14, R0, RZ ;  /* 0x000000000e0a7210 */ /* 0x008fc60007f1e0ff */
[----:B------:R-:W3:Y:S01]  /*b220*/  SHFL.IDX PT, R14, R21, 0x1, 0x181f ;  /* 0x00381f00150e7f89 */ /* 0x000ee200000e0000 */
[----:B----4-:R-:W-:-:S03]  /*b230*/  IADD3.X R11, RZ, R3, RZ, P0, !PT ;  /* 0x00000003ff0b7210 */ /* 0x010fc600007fe4ff */
[----:B------:R-:W4:Y:S04]  /*b240*/  SHFL.IDX PT, R3, R23, 0x1, 0x181f ;  /* 0x00381f0017037f89 */ /* 0x000f2800000e0000 */
[----:B------:R0:W-:Y:S04]  /*b250*/  LDGSTS.E.BYPASS.LTC128B.128 [R22+0x400], desc[UR48][R10.64], !P4 ;  /* 0x004000000a167fae */ /* 0x0001e8000e101d70 */
[----:B------:R0:W-:Y:S04]  /*b260*/  LDGSTS.E.BYPASS.LTC128B.128 [R22+0x3400], desc[UR48][R10.64+0x80], !P3 ;  /* 0x034000800a167fae */ /* 0x0001e8000d901d70 */
[----:B------:R0:W-:Y:S04]  /*b270*/  LDGSTS.E.BYPASS.LTC128B.128 [R22+0x6400], desc[UR48][R10.64+0x100], !P2 ;  /* 0x064001000a167fae */ /* 0x0001e8000d101d70 */
[----:B------:R0:W-:Y:S01]  /*b280*/  LDGSTS.E.BYPASS.LTC128B.128 [R22+0x9400], desc[UR48][R10.64+0x180], !P1 ;  /* 0x094001800a167fae */ /* 0x0001e2000c901d70 */
[----:B---3--:R-:W-:-:S03]  /*b290*/  IADD3 R8, P0, R14, R0, RZ ;  /* 0x000000000e087210 */ /* 0x008fc60007f1e0ff */
[----:B------:R-:W3:Y:S02]  /*b2a0*/  SHFL.IDX PT, R14, R21, 0x2, 0x181f ;  /* 0x00581f00150e7f89 */ /* 0x000ee400000e0000 */
[----:B----4-:R-:W-:Y:S02]  /*b2b0*/  IMAD.X R9, RZ, RZ, R3, P0 ;  /* 0x000000ffff097224 */ /* 0x010fe400000e0603 */
        /* <DEDUP_REMOVED lines=14> */
[----:B------:R-:W-:Y:S02]  /*b3a0*/  SHFL.IDX PT, R14, R21, 0x5, 0x181f ;  /* 0x00b81f00150e7f89 */ /* 0x000fe400000e0000 */
[----:B----4-:R-:W-:Y:S01]  /*b3b0*/  IMAD.X R5, RZ, RZ, R3, P0 ;  /* 0x000000ffff057224 */ /* 0x010fe200000e0603 */
[----:B------:R-:W-:Y:S01]  /*b3c0*/  IADD3 R2, P0, R2, R0, RZ ;  /* 0x0000000002027210 */ /* 0x000fe20007f1e0ff */
[----:B------:R-:W3:Y:S04]  /*b3d0*/  SHFL.IDX PT, R3, R23, 0x4, 0x181f ;  /* 0x00981f0017037f89 */ /* 0x000ee800000e0000 */
[----:B------:R0:W-:Y:S04]  /*b3e0*/  LDGSTS.E.BYPASS.LTC128B.128 [R22+0x1c00], desc[UR48][R4.64], !P4 ;  /* 0x01c0000004167fae */ /* 0x0001e8000e101d70 */
[----:B------:R0:W-:Y:S04]  /*b3f0*/  LDGSTS.E.BYPASS.LTC128B.128 [R22+0x4c00], desc[UR48][R4.64+0x80], !P3 ;  /* 0x04c0008004167fae */ /* 0x0001e8000d901d70 */
[----:B------:R0:W-:Y:S04]  /*b400*/  LDGSTS.E.BYPASS.LTC128B.128 [R22+0x7c00], desc[UR48][R4.64+0x100], !P2 ;  /* 0x07c0010004167fae */ /* 0x0001e8000d101d70 */
[----:B------:R0:W-:Y:S04]  /*b410*/  LDGSTS.E.BYPASS.LTC128B.128 [R22+0xac00], desc[UR48][R4.64+0x180], !P1 ;  /* 0x0ac0018004167fae */ /* 0x0001e8000c901d70 */
[----:B------:R-:W4:Y:S01]  /*b420*/  SHFL.IDX PT, R23, R23, 0x5, 0x181f ;  /* 0x00b81f0017177f89 */ /* 0x000f2200000e0000 */
[----:B---3--:R-:W-:-:S05]  /*b430*/  IMAD.X R3, RZ, RZ, R3, P0 ;  /* 0x000000ffff037224 */ /* 0x008fca00000e0603 */
[----:B------:R0:W-:Y:S04]  /*b440*/  LDGSTS.E.BYPASS.LTC128B.128 [R22+0x2400], desc[UR48][R2.64], !P4 ;  /* 0x0240000002167fae */ /* 0x0001e8000e101d70 */
[----:B------:R0:W-:Y:S04]  /*b450*/  LDGSTS.E.BYPASS.LTC128B.128 [R22+0x5400], desc[UR48][R2.64+0x80], !P3 ;  /* 0x0540008002167fae */ /* 0x0001e8000d901d70 */
[----:B------:R0:W-:Y:S04]  /*b460*/  LDGSTS.E.BYPASS.LTC128B.128 [R22+0x8400], desc[UR48][R2.64+0x100], !P2 ;  /* 0x0840010002167fae */ /* 0x0001e8000d101d70 */
[----:B------:R0:W-:Y:S02]  /*b470*/  LDGSTS.E.BYPASS.LTC128B.128 [R22+0xb400], desc[UR48][R2.64+0x180], !P1 ;  /* 0x0b40018002167fae */ /* 0x0001e4000c901d70 */
.L_x_170:
[----:B0-----:R-:W-:-:S05]  /*b480*/  IADD3 R2, P0, R14, R0, RZ ;  /* 0x000000000e027210 */ /* 0x001fca0007f1e0ff */
[----:B----4-:R-:W-:Y:S01]  /*b490*/  IMAD.X R3, RZ, RZ, R23, P0 ;  /* 0x000000ffff037224 */ /* 0x010fe200000e0617 */
        /* <DEDUP_REMOVED lines=9> */
.L_x_72:
[----:B------:R-:W-:Y:S02]  /*b530*/  PLOP3.LUT P1, PT, P1, P0, PT, 0xa2, 0x0 ;  /* 0x000000000000781c */ /* 0x000fe40000f21472 */
[----:B------:R-:W-:-:S08]  /*b540*/  @P0 R2UR P1, UR4, R18 ;  /* 0x00000000120402ca */ /* 0x000fd00000020000 */
        /* <DEDUP_REMOVED lines=9> */
.L_x_73:
[----:B------:R-:W-:Y:S01]  /*b5e0*/  IADD3 R17, R17, 0x1, RZ ;  /* 0x0000000111117810 */ /* 0x000fe20007ffe0ff */
[----:B------:R0:W-:Y:S03]  /*b5f0*/  SYNCS.ARRIVE.TRANS64.A1T0 RZ, [R18+URZ+0x22850], RZ ;  /* 0x022850ff12ff79a7 */ /* 0x0001e6000810003f */
[----:B------:R-:W-:-:S04]  /*b600*/  ISETP.NE.AND P0, PT, R17, 0x2, PT ;  /* 0x000000021100780c */ /* 0x000fc80003f05270 */
[----:B------:R-:W-:Y:S02]  /*b610*/  SEL R17, R17, RZ, P0 ;  /* 0x000000ff11117207 */ /* 0x000fe40000000000 */
[----:B------:R-:W-:Y:S02]  /*b620*/  SEL R2, RZ, 0x1, P0 ;  /* 0x00000001ff027807 */ /* 0x000fe40000000000 */
[C---:B------:R-:W-:Y:S02]  /*b630*/  ISETP.GT.AND P0, PT, R20.reuse, RZ, PT ;  /* 0x000000ff1400720c */ /* 0x040fe40003f04270 */
[----:B------:R-:W-:Y:S01]  /*b640*/  LOP3.LUT R27, R27, R2, RZ, 0x3c, !PT ;  /* 0x000000021b1b7212 */ /* 0x000fe200078e3cff */
[----:B------:R-:W-:-:S04]  /*b650*/  VIADD R2, R20, 0xffffffff ;  /* 0xffffffff14027836 */ /* 0x000fc80000000000 */
[----:B------:R-:W-:-:S06]  /*b660*/  IMAD.MOV.U32 R20, RZ, RZ, R2 ;  /* 0x000000ffff147224 */ /* 0x000fcc00078e0002 */
[----:B0-----:R-:W-:Y:S05]  /*b670*/  @P0 BRA `(.L_x_74) ;  /* 0xfffffff000ac0947 */ /* 0x001fea000383ffff */
[----:B------:R-:W-:Y:S05]  /*b680*/  BSYNC B0 ;  /* 0x0000000000007941 */ /* 0x000fea0003800000 */
.L_x_61:
[----:B------:R-:W3:Y:S01]  /*b690*/  LDL.LU R0, [R1+0x4] ;  /* 0x0000040001007983 */ /* 0x000ee20000300800 */
[----:B------:R-:W-:Y:S01]  /*b6a0*/  VIADD R37, R37, UR42 ;  /* 0x0000002a25257c36 */ /* 0x000fe20008000000 */
[----:B------:R-:W-:-:S04]  /*b6b0*/  ULDC UR4, c[0x0][0xc34] ;  /* 0x00030d0000047ab9 */ /* 0x000fc80000000800 */
[----:B------:R-:W-:Y:S01]  /*b6c0*/  ISETP.GE.AND P0, PT, R37, UR4, PT ;  /* 0x0000000425007c0c */ /* 0x000fe2000bf06270 */
[----:B---3--:R-:W-:-:S05]  /*b6d0*/  VIADD R0, R0, 0x1 ;  /* 0x0000000100007836 */ /* 0x008fca0000000000 */
[----:B------:R0:W-:Y:S07]  /*b6e0*/  STL [R1+0x4], R0 ;  /* 0x0000040001007387 */ /* 0x0001ee0000100800 */
[----:B------:R-:W-:Y:S05]  /*b6f0*/  @!P0 BRA `(.L_x_75) ;  /* 0xffffffd000308947 */ /* 0x000fea000383ffff */
[----:B0-----:R-:W-:-:S07]  /*b700*/  LOP3.LUT R0, R0, 0x1, RZ, 0xc, !PT ;  /* 0x0000000100007812 */ /* 0x001fce00078e0cff */
.L_x_40:
[----:B------:R-:W0:Y:S01]  /*b710*/  S2R R3, SR_CgaCtaId ;  /* 0x0000000000037919 */ /* 0x000e220000008800 */
[----:B------:R-:W-:Y:S01]  /*b720*/  MOV R2, 0x400 ;  /* 0x0000040000027802 */ /* 0x000fe20000000f00 */
[----:B------:R-:W-:Y:S01]  /*b730*/  BSSY B0, `(.L_x_76) ;  /* 0x0000005000007945 */ /* 0x000fe20003800000 */
[----:B------:R-:W-:Y:S02]  /*b740*/  SHF.L.U32 R0, R0, 0x1f, RZ ;  /* 0x0000001f00007819 */ /* 0x000fe400000006ff */
[----:B0-----:R-:W-:-:S04]  /*b750*/  LEA R4, R3, R2, 0x18 ;  /* 0x0000000203047211 */ /* 0x001fc800078ec0ff */
[----:B------:R-:W0:Y:S02]  /*b760*/  SYNCS.PHASECHK.TRANS64.TRYWAIT P0, [R4+URZ+0x22820], R0 ;  /* 0x02282000040075a7 */ /* 0x000e24000800017f */
[----:B0-----:R-:W-:Y:S05]  /*b770*/  @!P0 BRA `(.L_x_77) ;  /* 0x0000002c007c8947 */ /* 0x001fea0003800000 */
.L_x_171:
[----:B------:R-:W-:Y:S05]  /*b780*/  BSYNC B0 ;  /* 0x0000000000007941 */ /* 0x000fea0003800000 */
.L_x_76:
[----:B------:R-:W-:-:S03]  /*b790*/  UMOV UR4, 0xffffffff ;  /* 0xffffffff00047882 */ /* 0x000fc60000000000 */
[----:B------:R-:W-:Y:S05]  /*b7a0*/  BRA.DIV UR4, `(.L_x_78) ;  /* 0x0000002e04847947 */ /* 0x000fea000b800000 */
[----:B0-----:R-:W0:Y:S02]  /*b7b0*/  S2R R0, SR_TID.X ;  /* 0x0000000000007919 */ /* 0x001e240000002100 */
[----:B0-----:R-:W-:-:S04]  /*b7c0*/  SHF.R.U32.HI R0, RZ, 0x5, R0 ;  /* 0x00000005ff007819 */ /* 0x001fc80000011600 */
[----:B------:R-:W-:-:S05]  /*b7d0*/  LOP3.LUT R0, R0, 0x3, RZ, 0xc0, !PT ;  /* 0x0000000300007812 */ /* 0x000fca00078ec0ff */
[----:B------:R0:W3:Y:S02]  /*b7e0*/  SHFL.IDX PT, R14, R0, RZ, 0x1f ;  /* 0x00001fff000e7589 */ /* 0x0000e400000e0000 */
.L_x_174:
[----:B---3--:R-:W-:Y:S01]  /*b7f0*/  ISETP.NE.AND P0, PT, R14, RZ, PT ;  /* 0x000000ff0e00720c */ /* 0x008fe20003f05270 */
[----:B------:R-:W-:-:S12]  /*b800*/  BSSY B0, `(.L_x_79) ;  /* 0x0000024000007945 */ /* 0x000fd80003800000 */
[----:B------:R-:W-:Y:S05]  /*b810*/  @P0 BRA `(.L_x_80) ;  /* 0x0000000000880947 */ /* 0x000fea0003800000 */
[----:B------:R-:W-:-:S03]  /*b820*/  UMOV UR4, 0xffffffff ;  /* 0xffffffff00047882 */ /* 0x000fc60000000000 */
[----:B------:R-:W-:Y:S05]  /*b830*/  BRA.DIV UR4, `(.L_x_81) ;  /* 0x0000002e04947947 */ /* 0x000fea000b800000 */
[----:B------:R-:W-:-:S13]  /*b840*/  ELECT P6, URZ, PT ;  /* 0x00000000003f782f */ /* 0x000fda00038c0000 */
.L_x_177:
[----:B------:R-:W-:Y:S05]  /*b850*/  @!P6 BRA `(.L_x_80) ;  /* 0x000000000078e947 */ /* 0x000fea0003800000 */
[----:B------:R-:W-:-:S06]  /*b860*/  ULOP3.LUT UR4, UR38, 0x2, URZ, 0xfc, !UPT ;  /* 0x0000000226047892 */ /* 0x000fcc000f8efc3f */
[----:B0-----:R-:W-:-:S05]  /*b870*/  IMAD.U32 R0, RZ, RZ, UR4 ;  /* 0x00000004ff007e24 */ /* 0x001fca000f8e00ff */
[----:B------:R-:W-:-:S13]  /*b880*/  ISETP.NE.AND P0, PT, R0, 0x3, PT ;  /* 0x000000030000780c */ /* 0x000fda0003f05270 */
[----:B------:R-:W-:Y:S05]  /*b890*/  @!P0 BRA `(.L_x_82) ;  /* 0x0000000000048947 */ /* 0x000fea0003800000 */
[----:B------:R-:W-:Y:S01]  /*b8a0*/  BPT.TRAP 0x1 ;  /* 0x000000040000795c */ /* 0x000fe20000300000 */
.L_x_82:
[----:B------:R-:W-:Y:S01]  /*b8b0*/  IMAD R3, R17, 0x8, R4 ;  /* 0x0000000811037824 */ /* 0x000fe200078e0204 */
[----:B------:R-:W-:Y:S02]  /*b8c0*/  SHF.L.U32 R2, R27, 0x1f, RZ ;  /* 0x0000001f1b027819 */ /* 0x000fe400000006ff */
[----:B------:R-:W-:Y:S02]  /*b8d0*/  IADD3 R17, R17, 0x1, RZ ;  /* 0x0000000111117810 */ /* 0x000fe40007ffe0ff */
[----:B------:R-:W0:Y:S02]  /*b8e0*/  SYNCS.PHASECHK.TRANS64.TRYWAIT P1, [R3+URZ+0x22840], R2 ;  /* 0x02284002030075a7 */ /* 0x000e24000802017f */
[----:B------:R-:W-:-:S04]  /*b8f0*/  ISETP.NE.AND P2, PT, R17, 0x2, PT ;  /* 0x000000021100780c */ /* 0x000fc80003f45270 */
[----:B------:R-:W-:Y:S01]  /*b900*/  SEL R0, RZ, 0x1, P2 ;  /* 0x00000001ff007807 */ /* 0x000fe20001000000 */
[----:B0-----:R-:W-:Y:S08]  /*b910*/  @!P1 BRA `(.L_x_83) ;  /* 0x0000002c007c9947 */ /* 0x001ff00003800000 */
.L_x_178:
[----:B------:R-:W-:Y:S02]  /*b920*/  SEL R17, R17, RZ, P2 ;  /* 0x000000ff11117207 */ /* 0x000fe40001000000 */
[----:B------:R-:W-:Y:S01]  /*b930*/  LOP3.LUT R0, R27, R0, RZ, 0x3c, !PT ;  /* 0x000000001b007212 */ /* 0x000fe200078e3cff */
[----:B------:R-:W-:Y:S06]  /*b940*/  @!P0 BRA `(.L_x_84) ;  /* 0x0000000000048947 */ /* 0x000fec0003800000 */
[----:B------:R-:W-:Y:S01]  /*b950*/  BPT.TRAP 0x1 ;  /* 0x000000040000795c */ /* 0x000fe20000300000 */
.L_x_84:
[----:B------:R-:W-:Y:S01]  /*b960*/  IMAD R17, R17, 0x8, R4 ;  /* 0x0000000811117824 */ /* 0x000fe200078e0204 */
[----:B------:R-:W-:-:S04]  /*b970*/  SHF.L.U32 R0, R0, 0x1f, RZ ;  /* 0x0000001f00007819 */ /* 0x000fc800000006ff */
[----:B------:R-:W3:Y:S02]  /*b980*/  SYNCS.PHASECHK.TRANS64.TRYWAIT P1, [R17+URZ+0x22840], R0 ;  /* 0x02284000110075a7 */ /* 0x000ee4000802017f */
[----:B---3--:R-:W-:Y:S05]  /*b990*/  @!P1 BRA `(.L_x_85) ;  /* 0x0000002c00709947 */ /* 0x008fea0003800000 */
.L_x_179:
[----:B------:R-:W-:Y:S05]  /*b9a0*/  @!P0 BRA `(.L_x_86) ;  /* 0x0000000000048947 */ /* 0x000fea0003800000 */
[----:B------:R-:W-:Y:S01]  /*b9b0*/  BPT.TRAP 0x1 ;  /* 0x000000040000795c */ /* 0x000fe20000300000 */
.L_x_86:
[----:B------:R-:W4:Y:S02]  /*b9c0*/  SYNCS.PHASECHK.TRANS64.TRYWAIT P1, [R3+URZ+0x22860], R2 ;  /* 0x02286002030075a7 */ /* 0x000f24000802017f */
[----:B----4-:R-:W-:Y:S05]  /*b9d0*/  @!P1 BRA `(.L_x_87) ;  /* 0x0000002c00749947 */ /* 0x010fea0003800000 */
.L_x_180:
[----:B------:R-:W-:Y:S05]  /*b9e0*/  @!P0 BRA `(.L_x_88) ;  /* 0x0000000000048947 */ /* 0x000fea0003800000 */
[----:B------:R-:W-:Y:S01]  /*b9f0*/  BPT.TRAP 0x1 ;  /* 0x000000040000795c */ /* 0x000fe20000300000 */
.L_x_88:
[----:B------:R0:W0:Y:S02]  /*ba00*/  SYNCS.PHASECHK.TRANS64.TRYWAIT P0, [R17+URZ+0x22860], R0 ;  /* 0x02286000110075a7 */ /* 0x000024000800017f */
[----:B0-----:R-:W-:Y:S05]  /*ba10*/  @!P0 NANOSLEEP.SYNCS 0x989680 ;  /* 0x009896800000895d */ /* 0x001fea0003900000 */
[----:B------:R-:W0:Y:S02]  /*ba20*/  @!P0 SYNCS.PHASECHK.TRANS64 P0, [R17+URZ+0x22860], R0 ;  /* 0x02286000110085a7 */ /* 0x000e24000800007f */
[----:B0-----:R-:W-:Y:S05]  /*ba30*/  @!P0 BRA `(.L_x_88) ;  /* 0xfffffffc00f08947 */ /* 0x001fea000383ffff */
.L_x_80:
[----:B------:R-:W-:Y:S05]  /*ba40*/  BSYNC B0 ;  /* 0x0000000000007941 */ /* 0x000fea0003800000 */
.L_x_79:
[----:B------:R-:W-:Y:S05]  /*ba50*/  EXIT ;  /* 0x000000000000794d */ /* 0x000fea0003800000 */
.L_x_8:
[----:B0-----:R-:W-:-:S04]  /*ba60*/  IMAD.U32 R3, RZ, RZ, UR41 ;  /* 0x00000029ff037e24 */ /* 0x001fc8000f8e00ff */
[----:B------:R0:W1:Y:S03]  /*ba70*/  SYNCS.PHASECHK.TRANS64.TRYWAIT P0, [R3+URZ+0x22800], R0 ;  /* 0x02280000030075a7 */ /* 0x000066000800017f */
[----:B-1----:R-:W-:Y:S05]  /*ba80*/  @!P0 NANOSLEEP.SYNCS 0x989680 ;  /* 0x009896800000895d */ /* 0x002fea0003900000 */
[----:B------:R-:W1:Y:S02]  /*ba90*/  @!P0 SYNCS.PHASECHK.TRANS64 P0, [R3+URZ+0x22800], R0 ;  /* 0x02280000030085a7 */ /* 0x000e64000800007f */
[----:B-1----:R-:W-:Y:S05]  /*baa0*/  @!P0 BRA `(.L_x_8) ;  /* 0xfffffffc00ec8947 */ /* 0x002fea000383ffff */
[----:B------:R-:W-:Y:S05]  /*bab0*/  BRA `(.L_x_89) ;  /* 0xffffff5400847947 */ /* 0x000fea000383ffff */
.L_x_12:
[----:B-1----:R-:W-:-:S04]  /*bac0*/  IMAD.U32 R3, RZ, RZ, UR22 ;  /* 0x00000016ff037e24 */ /* 0x002fc8000f8e00ff */
[----:B------:R1:W2:Y:S03]  /*bad0*/  SYNCS.PHASECHK.TRANS64.TRYWAIT P1, [R3+URZ+0x22830], R8 ;  /* 0x02283008030075a7 */ /* 0x0002a6000802017f */
[----:B--2---:R-:W-:Y:S05]  /*bae0*/  @!P1 NANOSLEEP.SYNCS 0x989680 ;  /* 0x009896800000995d */ /* 0x004fea0003900000 */
[----:B------:R-:W2:Y:S02]  /*baf0*/  @!P1 SYNCS.PHASECHK.TRANS64 P1, [R3+URZ+0x22830], R8 ;  /* 0x02283008030095a7 */ /* 0x000ea4000802007f */
[----:B--2---:R-:W-:Y:S05]  /*bb00*/  @!P1 BRA `(.L_x_12) ;  /* 0xfffffffc00ec9947 */ /* 0x004fea000383ffff */
[----:B------:R-:W-:Y:S05]  /*bb10*/  BRA `(.L_x_11) ;  /* 0xffffff5400a87947 */ /* 0x000fea000383ffff */
.L_x_17:
[----:B---3--:R-:W-:-:S04]  /*bb20*/  IMAD.U32 R9, RZ, RZ, UR22 ;  /* 0x00000016ff097e24 */ /* 0x008fc8000f8e00ff */
[----:B------:R3:W4:Y:S03]  /*bb30*/  SYNCS.PHASECHK.TRANS64.TRYWAIT P1, [R9+URZ+0x22850], R8 ;  /* 0x02285008090075a7 */ /* 0x000726000802017f */
[----:B----4-:R-:W-:Y:S05]  /*bb40*/  @!P1 NANOSLEEP.SYNCS 0x989680 ;  /* 0x009896800000995d */ /* 0x010fea0003900000 */
[----:B------:R-:W4:Y:S02]  /*bb50*/  @!P1 SYNCS.PHASECHK.TRANS64 P1, [R9+URZ+0x22850], R8 ;  /* 0x02285008090095a7 */ /* 0x000f24000802007f */
[----:B----4-:R-:W-:Y:S05]  /*bb60*/  @!P1 BRA `(.L_x_17) ;  /* 0xfffffffc00ec9947 */ /* 0x010fea000383ffff */
[----:B------:R-:W-:Y:S05]  /*bb70*/  BRA `(.L_x_16) ;  /* 0xffffff70009c7947 */ /* 0x000fea000383ffff */
.L_x_23:
[----:B0-----:R-:W-:Y:S02]  /*bb80*/  IMAD.U32 R0, RZ, RZ, UR25 ;  /* 0x00000019ff007e24 */ /* 0x001fe4000f8e00ff */
[----:B------:R-:W-:-:S04]  /*bb90*/  IMAD.U32 R3, RZ, RZ, UR27 ;  /* 0x0000001bff037e24 */ /* 0x000fc8000f8e00ff */
[----:B------:R0:W1:Y:S03]  /*bba0*/  SYNCS.PHASECHK.TRANS64.TRYWAIT P2, [R0+URZ+0x22830], R3 ;  /* 0x02283003000075a7 */ /* 0x000066000804017f */
[----:B-1----:R-:W-:Y:S05]  /*bbb0*/  @!P2 NANOSLEEP.SYNCS 0x989680 ;  /* 0x009896800000a95d */ /* 0x002fea0003900000 */
[----:B------:R-:W1:Y:S02]  /*bbc0*/  @!P2 SYNCS.PHASECHK.TRANS64 P2, [R0+URZ+0x22830], R3 ;  /* 0x022830030000a5a7 */ /* 0x000e64000804007f */
[----:B-1----:R-:W-:Y:S05]  /*bbd0*/  @!P2 BRA `(.L_x_23) ;  /* 0xfffffffc00e8a947 */ /* 0x002fea000383ffff */
[----:B------:R-:W-:Y:S05]  /*bbe0*/  BRA `(.L_x_22) ;  /* 0xffffff7400c87947 */ /* 0x000fea000383ffff */
.L_x_28:
[----:B0-----:R-:W-:Y:S01]  /*bbf0*/  MOV R8, UR25 ;  /* 0x0000001900087c02 */ /* 0x001fe20008000f00 */
[----:B------:R-:W-:-:S04]  /*bc00*/  IMAD.U32 R9, RZ, RZ, UR27 ;  /* 0x0000001bff097e24 */ /* 0x000fc8000f8e00ff */
[----:B------:R0:W1:Y:S03]  /*bc10*/  SYNCS.PHASECHK.TRANS64.TRYWAIT P2, [R8+URZ+0x22850], R9 ;  /* 0x02285009080075a7 */ /* 0x000066000804017f */
[----:B-1----:R-:W-:Y:S05]  /*bc20*/  @!P2 NANOSLEEP.SYNCS 0x989680 ;  /* 0x009896800000a95d */ /* 0x002fea0003900000 */
[----:B------:R-:W1:Y:S02]  /*bc30*/  @!P2 SYNCS.PHASECHK.TRANS64 P2, [R8+URZ+0x22850], R9 ;  /* 0x022850090800a5a7 */ /* 0x000e64000804007f */
[----:B-1----:R-:W-:Y:S05]  /*bc40*/  @!P2 BRA `(.L_x_28) ;  /* 0xfffffffc00e8a947 */ /* 0x002fea000383ffff */
[----:B------:R-:W-:Y:S05]  /*bc50*/  BRA `(.L_x_27) ;  /* 0xffffff9400707947 */ /* 0x000fea000383ffff */
.L_x_44:
[----:B------:R-:W0:Y:S01]  /*bc60*/  S2R R20, SR_TID.X ;  /* 0x0000000000147919 */ /* 0x000e220000002100 */
[----:B------:R-:W-:Y:S01]  /*bc70*/  BSSY B0, `(.L_x_90) ;  /* 0x000000a000007945 */ /* 0x000fe20003800000 */
[----:B------:R-:W-:Y:S02]  /*bc80*/  IMAD.MOV.U32 R12, RZ, RZ, RZ ;  /* 0x000000ffff0c7224 */ /* 0x000fe400078e00ff */
[----:B------:R-:W-:Y:S02]  /*bc90*/  IMAD.MOV.U32 R11, RZ, RZ, 0x1f ;  /* 0x0000001fff0b7424 */ /* 0x000fe400078e00ff */
[----:B------:R-:W-:Y:S01]  /*bca0*/  IMAD.MOV.U32 R15, RZ, RZ, -0x1 ;  /* 0xffffffffff0f7424 */ /* 0x000fe200078e00ff */
[----:B0-----:R-:W-:-:S04]  /*bcb0*/  SHF.R.U32.HI R20, RZ, 0x5, R20 ;  /* 0x00000005ff147819 */ /* 0x001fc80000011614 */
[----:B------:R-:W-:-:S05]  /*bcc0*/  LOP3.LUT R20, R20, 0x3, RZ, 0xc0, !PT ;  /* 0x0000000314147812 */ /* 0x000fca00078ec0ff */
[----:B------:R-:W-:-:S07]  /*bcd0*/  IMAD.MOV.U32 R13, RZ, RZ, R20 ;  /* 0x000000ffff0d7224 */ /* 0x000fce00078e0014 */
[----:B-1---5:R-:W-:Y:S05]  /*bce0*/  WARPSYNC.COLLECTIVE R15, `(.L_x_91) ;  /* 0x000000000f087348 */ /* 0x022fea0003c00000 */
[----:B------:R0:W2:Y:S02]  /*bcf0*/  SHFL.IDX P6, R14, R13, R12, R11 ;  /* 0x0000000c0d0e7389 */ /* 0x0000a400000c000b */
[----:B012--5:R-:W-:Y:S01]  /*bd00*/  ENDCOLLECTIVE ;  /* 0x000000000000791b */ /* 0x027fe20003800000 */
.L_x_91:
[----:B------:R-:W-:Y:S05]  /*bd10*/  BSYNC B0 ;  /* 0x0000000000007941 */ /* 0x000fea0003800000 */
.L_x_90:
[----:B------:R-:W-:Y:S05]  /*bd20*/  BRA `(.L_x_92) ;  /* 0xffffffd000087947 */ /* 0x000fea000383ffff */
.L_x_47:
[----:B0-----:R0:W1:Y:S02]  /*bd30*/  SYNCS.PHASECHK.TRANS64.TRYWAIT P0, [R22+URZ+0x22840], R3 ;  /* 0x02284003160075a7 */ /* 0x001064000800017f */
[----:B-1----:R-:W-:Y:S05]  /*bd40*/  @!P0 NANOSLEEP.SYNCS 0x989680 ;  /* 0x009896800000895d */ /* 0x002fea0003900000 */
[----:B------:R-:W1:Y:S02]  /*bd50*/  @!P0 SYNCS.PHASECHK.TRANS64 P0, [R22+URZ+0x22840], R3 ;  /* 0x02284003160085a7 */ /* 0x000e64000800007f */
[----:B-1----:R-:W-:Y:S05]  /*bd60*/  @!P0 BRA `(.L_x_47) ;  /* 0xfffffffc00f08947 */ /* 0x002fea000383ffff */
[----:B------:R-:W-:Y:S05]  /*bd70*/  BRA `(.L_x_93) ;  /* 0xffffffd0008c7947 */ /* 0x000fea000383ffff */
.L_x_48:
[----:B------:R-:W-:Y:S01]  /*bd80*/  BSSY B0, `(.L_x_94) ;  /* 0x0000008000007945 */ /* 0x000fe20003800000 */
[----:B------:R-:W-:Y:S01]  /*bd90*/  IMAD.MOV.U32 R13, RZ, RZ, R5 ;  /* 0x000000ffff0d7224 */ /* 0x000fe200078e0005 */
[----:B------:R-:W-:Y:S01]  /*bda0*/  MOV R12, RZ ;  /* 0x000000ff000c7202 */ /* 0x000fe20000000f00 */
[----:B------:R-:W-:Y:S02]  /*bdb0*/  IMAD.MOV.U32 R11, RZ, RZ, 0x181f ;  /* 0x0000181fff0b7424 */ /* 0x000fe400078e00ff */
[----:B------:R-:W-:-:S07]  /*bdc0*/  IMAD.MOV.U32 R15, RZ, RZ, -0x1 ;  /* 0xffffffffff0f7424 */ /* 0x000fce00078e00ff */
[----:B------:R-:W-:Y:S05]  /*bdd0*/  WARPSYNC.COLLECTIVE R15, `(.L_x_95) ;  /* 0x000000000f087348 */ /* 0x000fea0003c00000 */
[----:B------:R0:W1:Y:S02]  /*bde0*/  SHFL.IDX P6, R14, R13, R12, R11 ;  /* 0x0000000c0d0e7389 */ /* 0x00006400000c000b */
[----:B01----:R-:W-:Y:S01]  /*bdf0*/  ENDCOLLECTIVE ;  /* 0x000000000000791b */ /* 0x003fe20003800000 */
.L_x_95:
[----:B------:R-:W-:Y:S05]  /*be00*/  BSYNC B0 ;  /* 0x0000000000007941 */ /* 0x000fea0003800000 */
.L_x_94:
[----:B------:R-:W-:Y:S01]  /*be10*/  IMAD.MOV.U32 R13, RZ, RZ, R0 ;  /* 0x000000ffff0d7224 */ /* 0x000fe200078e0000 */
[----:B------:R-:W-:Y:S01]  /*be20*/  MOV R15, 0xffffffff ;  /* 0xffffffff000f7802 */ /* 0x000fe20000000f00 */
[----:B------:R-:W-:Y:S01]  /*be30*/  IMAD.MOV.U32 R12, RZ, RZ, RZ ;  /* 0x000000ffff0c7224 */ /* 0x000fe200078e00ff */
[----:B------:R-:W-:Y:S01]  /*be40*/  ISETP.GE.AND P2, PT, R34, 0x1, PT ;  /* 0x000000012200780c */ /* 0x000fe20003f46270 */
[----:B------:R-:W-:Y:S02]  /*be50*/  IMAD.MOV.U32 R11, RZ, RZ, 0x181f ;  /* 0x0000181fff0b7424 */ /* 0x000fe400078e00ff */
[----:B------:R-:W-:-:S10]  /*be60*/  IMAD.MOV.U32 R3, RZ, RZ, R14 ;  /* 0x000000ffff037224 */ /* 0x000fd400078e000e */
[----:B------:R-:W-:Y:S05]  /*be70*/  WARPSYNC.COLLECTIVE R15, `(.L_x_96) ;  /* 0x000000000f087348 */ /* 0x000fea0003c00000 */
[----:B------:R0:W1:Y:S02]  /*be80*/  SHFL.IDX P6, R14, R13, R12, R11 ;  /* 0x0000000c0d0e7389 */ /* 0x00006400000c000b */
[----:B01----:R-:W-:Y:S01]  /*be90*/  ENDCOLLECTIVE ;  /* 0x000000000000791b */ /* 0x003fe20003800000 */
.L_x_96:
[----:B------:R-:W-:Y:S01]  /*bea0*/  @P2 LEA R7, R4, UR37, 0x1 ;  /* 0x0000002504072c11 */ /* 0x000fe2000f8e08ff */
[----:B------:R-:W-:Y:S02]  /*beb0*/  IMAD.MOV.U32 R13, RZ, RZ, R5 ;  /* 0x000000ffff0d7224 */ /* 0x000fe400078e0005 */
[----:B------:R-:W-:Y:S01]  /*bec0*/  IMAD.MOV.U32 R12, RZ, RZ, 0x1 ;  /* 0x00000001ff0c7424 */ /* 0x000fe200078e00ff */
[----:B------:R-:W-:-:S13]  /*bed0*/  @P2 LEA R2, P0, R20, R14, 0x1 ;  /* 0x0000000e14022211 */ /* 0x000fda00078008ff */
[----:B------:R-:W-:Y:S05]  /*bee0*/  WARPSYNC.COLLECTIVE R15, `(.L_x_97) ;  /* 0x000000000f087348 */ /* 0x000fea0003c00000 */
[----:B------:R0:W1:Y:S02]  /*bef0*/  SHFL.IDX P6, R14, R13, R12, R11 ;  /* 0x0000000c0d0e7389 */ /* 0x00006400000c000b */
[----:B01----:R-:W-:Y:S01]  /*bf00*/  ENDCOLLECTIVE ;  /* 0x000000000000791b */ /* 0x003fe20003800000 */
.L_x_97:
[----:B------:R-:W-:-:S05]  /*bf10*/  @P2 IMAD.X R3, RZ, RZ, R3, P0 ;  /* 0x000000ffff032224 */ /* 0x000fca00000e0603 */
[----:B------:R-:W-:Y:S01]  /*bf20*/  @!PT LDS RZ, [RZ] ;  /* 0x00000000fffff984 */ /* 0x000fe20000000800 */
[----:B------:R-:W-:Y:S01]  /*bf30*/  @!PT LDS RZ, [RZ] ;  /* 0x00000000fffff984 */ /* 0x000fe20000000800 */
[----:B------:R-:W-:Y:S01]  /*bf40*/  @!PT LDS RZ, [RZ] ;  /* 0x00000000fffff984 */ /* 0x000fe20000000800 */
[----:B------:R0:W-:Y:S01]  /*bf50*/  @P2 LDGSTS.E.BYPASS.LTC128B.128 [R7+0x1c400], desc[UR48][R2.64], !P1 ;  /* 0x1c40000002072fae */ /* 0x0001e2000c901d70 */
[----:B------:R-:W-:Y:S01]  /*bf60*/  ISETP.GE.AND P2, PT, R34, 0x11, PT ;  /* 0x000000112200780c */ /* 0x000fe20003f46270 */
[----:B------:R-:W-:Y:S02]  /*bf70*/  IMAD.MOV.U32 R13, RZ, RZ, R0 ;  /* 0x000000ffff0d7224 */ /* 0x000fe400078e0000 */
[----:B------:R-:W-:-:S10]  /*bf80*/  IMAD.MOV.U32 R6, RZ, RZ, R14 ;  /* 0x000000ffff067224 */ /* 0x000fd400078e000e */
[----:B0-----:R-:W-:Y:S05]  /*bf90*/  WARPSYNC.COLLECTIVE R15, `(.L_x_98) ;  /* 0x000000000f087348 */ /* 0x001fea0003c00000 */
[----:B------:R1:W2:Y:S02]  /*bfa0*/  SHFL.IDX P6, R14, R13, R12, R11 ;  /* 0x0000000c0d0e7389 */ /* 0x0002a400000c000b */
[----:B012---:R-:W-:Y:S01]  /*bfb0*/  ENDCOLLECTIVE ;  /* 0x000000000000791b */ /* 0x007fe20003800000 */
.L_x_98:
[----:B------:R-:W-:Y:S01]  /*bfc0*/  @P2 LEA R12, R4, UR37, 0x1 ;  /* 0x00000025040c2c11 */ /* 0x000fe2000f8e08ff */
[----:B------:R-:W-:Y:S01]  /*bfd0*/  IMAD.MOV.U32 R13, RZ, RZ, R5 ;  /* 0x000000ffff0d7224 */ /* 0x000fe200078e0005 */
[----:B------:R-:W-:-:S04]  /*bfe0*/  @P2 LEA R11, P0, R20, R14, 0x1 ;  /* 0x0000000e140b2211 */ /* 0x000fc800078008ff */
[----:B------:R-:W-:Y:S01]  /*bff0*/  @P2 MOV R2, R11 ;  /* 0x0000000b00022202 */ /* 0x000fe20000000f00 */
[----:B------:R-:W-:Y:S02]  /*c000*/  @P2 IMAD.X R6, RZ, RZ, R6, P0 ;  /* 0x000000ffff062224 */ /* 0x000fe400000e0606 */
[----:B------:R-:W-:Y:S02]  /*c010*/  IMAD.MOV.U32 R11, RZ, RZ, 0x181f ;  /* 0x0000181fff0b7424 */ /* 0x000fe400078e00ff */
[----:B------:R-:W-:-:S05]  /*c020*/  @P2 IMAD.MOV.U32 R3, RZ, RZ, R6 ;  /* 0x000000ffff032224 */ /* 0x000fca00078e0006 */
[----:B------:R-:W-:Y:S01]  /*c030*/  @!PT LDS RZ, [RZ] ;  /* 0x00000000fffff984 */ /* 0x000fe20000000800 */
[----:B------:R-:W-:Y:S01]  /*c040*/  @!PT LDS RZ, [RZ] ;  /* 0x00000000fffff984 */ /* 0x000fe20000000800 */
[----:B------:R-:W-:Y:S01]  /*c050*/  @!PT LDS RZ, [RZ] ;  /* 0x00000000fffff984 */ /* 0x000fe20000000800 */
[----:B------:R0:W-:Y:S01]  /*c060*/  @P2 LDGSTS.E.BYPASS.LTC128B.128 [R12+0x1cc00], desc[UR48][R2.64], !P1 ;  /* 0x1cc00000020c2fae */ /* 0x0001e2000c901d70 */
[----:B------:R-:W-:Y:S01]  /*c070*/  ISETP.GE.AND P2, PT, R34, 0x21, PT ;  /* 0x000000212200780c */ /* 0x000fe20003f46270 */
[----:B0-----:R-:W-:-:S12]  /*c080*/  IMAD.MOV.U32 R12, RZ, RZ, 0x2 ;  /* 0x00000002ff0c7424 */ /* 0x001fd800078e00ff */
[----:B------:R-:W-:Y:S05]  /*c090*/  WARPSYNC.COLLECTIVE R15, `(.L_x_99) ;  /* 0x000000000f087348 */ /* 0x000fea0003c00000 */
[----:B------:R0:W1:Y:S02]  /*c0a0*/  SHFL.IDX P6, R14, R13, R12, R11 ;  /* 0x0000000c0d0e7389 */ /* 0x00006400000c000b */
[----:B01----:R-:W-:Y:S01]  /*c0b0*/  ENDCOLLECTIVE ;  /* 0x000000000000791b */ /* 0x003fe20003800000 */
.L_x_99:
[----:B------:R-:W-:Y:S01]  /*c0c0*/  MOV R13, R0 ;  /* 0x00000000000d7202 */ /* 0x000fe20000000f00 */
[----:B------:R-:W-:-:S07]  /*c0d0*/  IMAD.MOV.U32 R9, RZ, RZ, R14 ;  /* 0x000000ffff097224 */ /* 0x000fce00078e000e */
[----:B------:R-:W-:Y:S05]  /*c0e0*/  WARPSYNC.COLLECTIVE R15, `(.L_x_100) ;  /* 0x000000000f087348 */ /* 0x000fea0003c00000 */
[----:B------:R0:W1:Y:S02]  /*c0f0*/  SHFL.IDX P6, R14, R13, R12, R11 ;  /* 0x0000000c0d0e7389 */ /* 0x00006400000c000b */
[----:B01----:R-:W-:Y:S01]  /*c100*/  ENDCOLLECTIVE ;  /* 0x000000000000791b */ /* 0x003fe20003800000 */
.L_x_100:
[----:B------:R-:W-:Y:S01]  /*c110*/  @P2 LEA R12, R4, UR37, 0x1 ;  /* 0x00000025040c2c11 */ /* 0x000fe2000f8e08ff */
[----:B------:R-:W-:Y:S01]  /*c120*/  IMAD.MOV.U32 R13, RZ, RZ, R5 ;  /* 0x000000ffff0d7224 */ /* 0x000fe200078e0005 */
[----:B------:R-:W-:-:S05]  /*c130*/  @P2 LEA R10, P0, R20, R14, 0x1 ;  /* 0x0000000e140a2211 */ /* 0x000fca00078008ff */
[----:B------:R-:W-:Y:S02]  /*c140*/  @P2 IMAD.X R9, RZ, RZ, R9, P0 ;  /* 0x000000ffff092224 */ /* 0x000fe400000e0609 */
[----:B------:R-:W-:Y:S02]  /*c150*/  @P2 IMAD.MOV.U32 R2, RZ, RZ, R10 ;  /* 0x000000ffff022224 */ /* 0x000fe400078e000a */
[----:B------:R-:W-:-:S05]  /*c160*/  @P2 IMAD.MOV.U32 R3, RZ, RZ, R9 ;  /* 0x000000ffff032224 */ /* 0x000fca00078e0009 */
[----:B------:R-:W-:Y:S01]  /*c170*/  @!PT LDS RZ, [RZ] ;  /* 0x00000000fffff984 */ /* 0x000fe20000000800 */
[----:B------:R-:W-:Y:S01]  /*c180*/  @!PT LDS RZ, [RZ] ;  /* 0x00000000fffff984 */ /* 0x000fe20000000800 */
[----:B------:R-:W-:Y:S01]  /*c190*/  @!PT LDS RZ, [RZ] ;  /* 0x00000000fffff984 */ /* 0x000fe20000000800 */
[----:B------:R0:W-:Y:S01]  /*c1a0*/  @P2 LDGSTS.E.BYPASS.LTC128B.128 [R12+0x1d400], desc[UR48][R2.64], !P1 ;  /* 0x1d400000020c2fae */ /* 0x0001e2000c901d70 */
[----:B------:R-:W-:Y:S01]  /*c1b0*/  ISETP.GE.AND P2, PT, R34, 0x31, PT ;  /* 0x000000312200780c */ /* 0x000fe20003f46270 */
[----:B0-----:R-:W-:-:S12]  /*c1c0*/  IMAD.MOV.U32 R12, RZ, RZ, 0x3 ;  /* 0x00000003ff0c7424 */ /* 0x001fd800078e00ff */
[----:B------:R-:W-:-:S07]  /*c1d0*/  @P2 LEA R9, R4, UR37, 0x1 ;  /* 0x0000002504092c11 */ /* 0x000fce000f8e08ff */
[----:B------:R-:W-:Y:S05]  /*c1e0*/  WARPSYNC.COLLECTIVE R15, `(.L_x_101) ;  /* 0x000000000f087348 */ /* 0x000fea0003c00000 */
[----:B------:R0:W1:Y:S02]  /*c1f0*/  SHFL.IDX P6, R14, R13, R12, R11 ;  /* 0x0000000c0d0e7389 */ /* 0x00006400000c000b */
[----:B01----:R-:W-:Y:S01]  /*c200*/  ENDCOLLECTIVE ;  /* 0x000000000000791b */ /* 0x003fe20003800000 */
.L_x_101:
[----:B------:R-:W-:Y:S01]  /*c210*/  IMAD.MOV.U32 R13, RZ, RZ, R0 ;  /* 0x000000ffff0d7224 */ /* 0x000fe200078e0000 */
[----:B------:R-:W-:-:S07]  /*c220*/  MOV R7, R14 ;  /* 0x0000000e00077202 */ /* 0x000fce0000000f00 */
[----:B------:R-:W-:Y:S05]  /*c230*/  WARPSYNC.COLLECTIVE R15, `(.L_x_102) ;  /* 0x000000000f087348 */ /* 0x000fea0003c00000 */
[----:B------:R0:W1:Y:S02]  /*c240*/  SHFL.IDX P6, R14, R13, R12, R11 ;  /* 0x0000000c0d0e7389 */ /* 0x00006400000c000b */
[----:B01----:R-:W-:Y:S01]  /*c250*/  ENDCOLLECTIVE ;  /* 0x000000000000791b */ /* 0x003fe20003800000 */
.L_x_102:
[----:B------:R-:W-:Y:S01]  /*c260*/  IMAD.MOV.U32 R13, RZ, RZ, R5 ;  /* 0x000000ffff0d7224 */ /* 0x000fe200078e0005 */
[----:B------:R-:W-:Y:S02]  /*c270*/  MOV R12, 0x4 ;  /* 0x00000004000c7802 */ /* 0x000fe40000000f00 */
[----:B------:R-:W-:-:S13]  /*c280*/  @P2 LEA R8, P0, R20, R14, 0x1 ;  /* 0x0000000e14082211 */ /* 0x000fda00078008ff */
[----:B------:R-:W-:Y:S05]  /*c290*/  WARPSYNC.COLLECTIVE R15, `(.L_x_103) ;  /* 0x000000000f087348 */ /* 0x000fea0003c00000 */
[----:B------:R0:W1:Y:S02]  /*c2a0*/  SHFL.IDX P6, R14, R13, R12, R11 ;  /* 0x0000000c0d0e7389 */ /* 0x00006400000c000b */
[----:B01----:R-:W-:Y:S01]  /*c2b0*/  ENDCOLLECTIVE ;  /* 0x000000000000791b */ /* 0x003fe20003800000 */
.L_x_103:
        /* <DEDUP_REMOVED lines=8> */
[----:B------:R-:W-:Y:S02]  /*c340*/  IMAD.MOV.U32 R13, RZ, RZ, R0 ;  /* 0x000000ffff0d7224 */ /* 0x000fe400078e0000 */
[----:B0-----:R-:W-:-:S10]  /*c350*/  IMAD.MOV.U32 R2, RZ, RZ, R14 ;  /* 0x000000ffff027224 */ /* 0x001fd400078e000e */
[----:B------:R-:W-:Y:S05]  /*c360*/  WARPSYNC.COLLECTIVE R15, `(.L_x_104) ;  /* 0x000000000f087348 */ /* 0x000fea0003c00000 */
[----:B------:R0:W1:Y:S02]  /*c370*/  SHFL.IDX P6, R14, R13, R12, R11 ;  /* 0x0000000c0d0e7389 */ /* 0x00006400000c000b */
[----:B01----:R-:W-:Y:S01]  /*c380*/  ENDCOLLECTIVE ;  /* 0x000000000000791b */ /* 0x003fe20003800000 */
.L_x_104:
[----:B------:R-:W-:Y:S02]  /*c390*/  @P2 LEA R7, R4, UR37, 0x1 ;  /* 0x0000002504072c11 */ /* 0x000fe4000f8e08ff */
[----:B------:R-:W-:Y:S01]  /*c3a0*/  MOV R13, R5 ;  /* 0x00000005000d7202 */ /* 0x000fe20000000f00 */
[----:B------:R-:W-:Y:S01]  /*c3b0*/  IMAD.MOV.U32 R12, RZ, RZ, 0x5 ;  /* 0x00000005ff0c7424 */ /* 0x000fe200078e00ff */
[----:B------:R-:W-:-:S05]  /*c3c0*/  @P2 LEA R6, P0, R20, R14, 0x1 ;  /* 0x0000000e14062211 */ /* 0x000fca00078008ff */
[----:B------:R-:W-:Y:S02]  /*c3d0*/  @P2 IMAD.X R11, RZ, RZ, R2, P0 ;  /* 0x000000ffff0b2224 */ /* 0x000fe400000e0602 */
[----:B------:R-:W-:Y:S02]  /*c3e0*/  @P2 IMAD.MOV.U32 R2, RZ, RZ, R6 ;  /* 0x000000ffff022224 */ /* 0x000fe400078e0006 */
[----:B------:R-:W-:Y:S02]  /*c3f0*/  @P2 IMAD.MOV.U32 R3, RZ, RZ, R11 ;  /* 0x000000ffff032224 */ /* 0x000fe400078e000b */
[----:B------:R-:W-:-:S03]  /*c400*/  IMAD.MOV.U32 R11, RZ, RZ, 0x181f ;  /* 0x0000181fff0b7424 */ /* 0x000fc600078e00ff */
[----:B------:R-:W-:Y:S01]  /*c410*/  @!PT LDS RZ, [RZ] ;  /* 0x00000000fffff984 */ /* 0x000fe20000000800 */
[----:B------:R-:W-:Y:S01]  /*c420*/  @!PT LDS RZ, [RZ] ;  /* 0x00000000fffff984 */ /* 0x000fe20000000800 */
[----:B------:R-:W-:Y:S01]  /*c430*/  @!PT LDS RZ, [RZ] ;  /* 0x00000000fffff984 */ /* 0x000fe20000000800 */
[----:B------:R0:W-:Y:S04]  /*c440*/  @P2 LDGSTS.E.BYPASS.LTC128B.128 [R7+0x1e400], desc[UR48][R2.64], !P1 ;  /* 0x1e40000002072fae */ /* 0x0001e8000c901d70 */
[----:B0-----:R-:W-:Y:S05]  /*c450*/  WARPSYNC.COLLECTIVE R15, `(.L_x_105) ;  /* 0x000000000f087348 */ /* 0x001fea0003c00000 */
[----:B------:R1:W2:Y:S02]  /*c460*/  SHFL.IDX P6, R14, R13, R12, R11 ;  /* 0x0000000c0d0e7389 */ /* 0x0002a400000c000b */
[----:B012---:R-:W-:Y:S01]  /*c470*/  ENDCOLLECTIVE ;  /* 0x000000000000791b */ /* 0x007fe20003800000 */
.L_x_105:
[----:B------:R-:W-:Y:S02]  /*c480*/  IMAD.MOV.U32 R13, RZ, RZ, R0 ;  /* 0x000000ffff0d7224 */ /* 0x000fe400078e0000 */
[----:B------:R-:W-:-:S07]  /*c490*/  IMAD.MOV.U32 R5, RZ, RZ, R14 ;  /* 0x000000ffff057224 */ /* 0x000fce00078e000e */
[----:B------:R-:W-:Y:S05]  /*c4a0*/  WARPSYNC.COLLECTIVE R15, `(.L_x_106) ;  /* 0x000000000f087348 */ /* 0x000fea0003c00000 */
[----:B------:R0:W1:Y:S02]  /*c4b0*/  SHFL.IDX P6, R14, R13, R12, R11 ;  /* 0x0000000c0d0e7389 */ /* 0x00006400000c000b */
[----:B01----:R-:W-:Y:S01]  /*c4c0*/  ENDCOLLECTIVE ;  /* 0x000000000000791b */ /* 0x003fe20003800000 */
.L_x_106:
[----:B------:R-:W-:Y:S05]  /*c4d0*/  BRA `(.L_x_107) ;  /* 0xffffffcc00dc7947 */ /* 0x000fea000383ffff */
.L_x_52:
[----:B------:R-:W-:Y:S01]  /*c4e0*/  IMAD.MOV.U32 R13, RZ, RZ, R5 ;  /* 0x000000ffff0d7224 */ /* 0x000fe200078e0005 */
[----:B------:R-:W-:Y:S01]  /*c4f0*/  MOV R12, RZ ;  /* 0x000000ff000c7202 */ /* 0x000fe20000000f00 */
[----:B------:R-:W-:Y:S02]  /*c500*/  IMAD.MOV.U32 R11, RZ, RZ, 0x181f ;  /* 0x0000181fff0b7424 */ /* 0x000fe400078e00ff */
[----:B------:R-:W-:Y:S02]  /*c510*/  IMAD.MOV.U32 R15, RZ, RZ, -0x1 ;  /* 0xffffffffff0f7424 */ /* 0x000fe400078e00ff */
[----:B------:R-:W-:-:S07]  /*c520*/  IMAD.IADD R0, R36, 0x1, R0 ;  /* 0x0000000124007824 */ /* 0x000fce00078e0200 */
[----:B-1----:R-:W-:Y:S05]  /*c530*/  WARPSYNC.COLLECTIVE R15, `(.L_x_108) ;  /* 0x000000000f087348 */ /* 0x002fea0003c00000 */
[----:B------:R0:W2:Y:S02]  /*c540*/  SHFL.IDX P6, R14, R13, R12, R11 ;  /* 0x0000000c0d0e7389 */ /* 0x0000a400000c000b */
[----:B012---:R-:W-:Y:S01]  /*c550*/  ENDCOLLECTIVE ;  /* 0x000000000000791b */ /* 0x007fe20003800000 */
.L_x_108:
[C---:B------:R-:W-:Y:S01]  /*c560*/  VIADD R6, R0.reuse, 0x10 ;  /* 0x0000001000067836 */ /* 0x040fe20000000000 */
[----:B------:R-:W-:Y:S01]  /*c570*/  ISETP.GE.AND P0, PT, R0, UR39, PT ;  /* 0x0000002700007c0c */ /* 0x000fe2000bf06270 */
[----:B------:R-:W-:Y:S02]  /*c580*/  IMAD.MOV.U32 R13, RZ, RZ, R4 ;  /* 0x000000ffff0d7224 */ /* 0x000fe400078e0004 */
[----:B------:R-:W-:-:S10]  /*c590*/  IMAD.MOV.U32 R2, RZ, RZ, R14 ;  /* 0x000000ffff027224 */ /* 0x000fd400078e000e */
[----:B------:R-:W-:Y:S05]  /*c5a0*/  WARPSYNC.COLLECTIVE R15, `(.L_x_109) ;  /* 0x000000000f087348 */ /* 0x000fea0003c00000 */
[----:B------:R0:W1:Y:S02]  /*c5b0*/  SHFL.IDX P6, R14, R13, R12, R11 ;  /* 0x0000000c0d0e7389 */ /* 0x00006400000c000b */
[----:B01----:R-:W-:Y:S01]  /*c5c0*/  ENDCOLLECTIVE ;  /* 0x000000000000791b */ /* 0x003fe20003800000 */
.L_x_109:
[----:B------:R-:W-:Y:S02]  /*c5d0*/  IMAD.MOV.U32 R13, RZ, RZ, R5 ;  /* 0x000000ffff0d7224 */ /* 0x000fe400078e0005 */
[----:B------:R-:W-:Y:S01]  /*c5e0*/  IMAD.MOV.U32 R12, RZ, RZ, 0x1 ;  /* 0x00000001ff0c7424 */ /* 0x000fe200078e00ff */
[----:B------:R-:W-:-:S04]  /*c5f0*/  @!P0 LEA R14, P1, R21, R14, 0x1 ;  /* 0x0000000e150e8211 */ /* 0x000fc800078208ff */
[----:B------:R-:W-:Y:S01]  /*c600*/  @!P0 IADD3.X R3, RZ, R2, RZ, P1, !PT ;  /* 0x00000002ff038210 */ /* 0x000fe20000ffe4ff */
[----:B------:R-:W-:-:S08]  /*c610*/  @!P0 IMAD.MOV.U32 R2, RZ, RZ, R14 ;  /* 0x000000ffff028224 */ /* 0x000fd000078e000e */
[----:B------:R-:W-:Y:S05]  /*c620*/  WARPSYNC.COLLECTIVE R15, `(.L_x_110) ;  /* 0x000000000f087348 */ /* 0x000fea0003c00000 */
[----:B------:R0:W1:Y:S02]  /*c630*/  SHFL.IDX P6, R14, R13, R12, R11 ;  /* 0x0000000c0d0e7389 */ /* 0x00006400000c000b */
[----:B01----:R-:W-:Y:S01]  /*c640*/  ENDCOLLECTIVE ;  /* 0x000000000000791b */ /* 0x003fe20003800000 */
.L_x_110:
[----:B------:R-:W-:Y:S01]  /*c650*/  @!PT LDS RZ, [RZ] ;  /* 0x00000000fffff984 */ /* 0x000fe20000000800 */
[----:B------:R-:W-:Y:S01]  /*c660*/  @!PT LDS RZ, [RZ] ;  /* 0x00000000fffff984 */ /* 0x000fe20000000800 */
[----:B------:R-:W-:Y:S01]  /*c670*/  @!PT LDS RZ, [RZ] ;  /* 0x00000000fffff984 */ /* 0x000fe20000000800 */
[----:B------:R0:W-:Y:S01]  /*c680*/  @!P0 LDGSTS.E.BYPASS.LTC128B.128 [R20+0x18400], desc[UR48][R2.64], !P5 ;  /* 0x1840000002148fae */ /* 0x0001e2000e901d70 */
[----:B------:R-:W-:Y:S02]  /*c690*/  ISETP.GE.AND P0, PT, R6, UR39, PT ;  /* 0x0000002706007c0c */ /* 0x000fe4000bf06270 */
[----:B------:R-:W-:Y:S01]  /*c6a0*/  MOV R13, R4 ;  /* 0x00000004000d7202 */ /* 0x000fe20000000f00 */
[----:B------:R-:W-:-:S10]  /*c6b0*/  IMAD.MOV.U32 R6, RZ, RZ, R14 ;  /* 0x000000ffff067224 */ /* 0x000fd400078e000e */
[----:B0-----:R-:W-:Y:S05]  /*c6c0*/  WARPSYNC.COLLECTIVE R15, `(.L_x_111) ;  /* 0x000000000f087348 */ /* 0x001fea0003c00000 */
[----:B------:R1:W2:Y:S02]  /*c6d0*/  SHFL.IDX P6, R14, R13, R12, R11 ;  /* 0x0000000c0d0e7389 */ /* 0x0002a400000c000b */
[----:B012---:R-:W-:Y:S01]  /*c6e0*/  ENDCOLLECTIVE ;  /* 0x000000000000791b */ /* 0x007fe20003800000 */
.L_x_111:
[----:B------:R-:W-:Y:S02]  /*c6f0*/  IMAD.MOV.U32 R13, RZ, RZ, R5 ;  /* 0x000000ffff0d7224 */ /* 0x000fe400078e0005 */
[----:B------:R-:W-:Y:S01]  /*c700*/  IMAD.MOV.U32 R12, RZ, RZ, 0x2 ;  /* 0x00000002ff0c7424 */ /* 0x000fe200078e00ff */
[----:B------:R-:W-:-:S13]  /*c710*/  @!P0 LEA R2, P1, R21, R14, 0x1 ;  /* 0x0000000e15028211 */ /* 0x000fda00078208ff */
[----:B------:R-:W-:Y:S05]  /*c720*/  WARPSYNC.COLLECTIVE R15, `(.L_x_112) ;  /* 0x000000000f087348 */ /* 0x000fea0003c00000 */
[----:B------:R0:W1:Y:S02]  /*c730*/  SHFL.IDX P6, R14, R13, R12, R11 ;  /* 0x0000000c0d0e7389 */ /* 0x00006400000c000b */
[----:B01----:R-:W-:Y:S01]  /*c740*/  ENDCOLLECTIVE ;  /* 0x000000000000791b */ /* 0x003fe20003800000 */
.L_x_112:
[----:B------:R-:W-:Y:S02]  /*c750*/  @!P0 IMAD.X R3, RZ, RZ, R6, P1 ;  /* 0x000000ffff038224 */ /* 0x000fe400008e0606 */
[----:B------:R-:W-:-:S03]  /*c760*/  VIADD R6, R0, 0x20 ;  /* 0x0000002000067836 */ /* 0x000fc60000000000 */
[----:B------:R-:W-:Y:S01]  /*c770*/  @!PT LDS RZ, [RZ] ;  /* 0x00000000fffff984 */ /* 0x000fe20000000800 */
[----:B------:R-:W-:Y:S01]  /*c780*/  @!PT LDS RZ, [RZ] ;  /* 0x00000000fffff984 */ /* 0x000fe20000000800 */
[----:B------:R-:W-:Y:S01]  /*c790*/  @!PT LDS RZ, [RZ] ;  /* 0x00000000fffff984 */ /* 0x000fe20000000800 */
[----:B------:R0:W-:Y:S02]  /*c7a0*/  @!P0 LDGSTS.E.BYPASS.LTC128B.128 [R20+0x18c00], desc[UR48][R2.64], !P5 ;  /* 0x18c0000002148fae */ /* 0x0001e4000e901d70 */
[----:B------:R-:W-:Y:S02]  /*c7b0*/  ISETP.GE.AND P0, PT, R6, UR39, PT ;  /* 0x0000002706007c0c */ /* 0x000fe4000bf06270 */
[----:B------:R-:W-:Y:S01]  /*c7c0*/  MOV R13, R4 ;  /* 0x00000004000d7202 */ /* 0x000fe20000000f00 */
[----:B------:R-:W-:-:S10]  /*c7d0*/  IMAD.MOV.U32 R6, RZ, RZ, R14 ;  /* 0x000000ffff067224 */ /* 0x000fd400078e000e */
[----:B0-----:R-:W-:Y:S05]  /*c7e0*/  WARPSYNC.COLLECTIVE R15, `(.L_x_113) ;  /* 0x000000000f087348 */ /* 0x001fea0003c00000 */
[----:B------:R1:W2:Y:S02]  /*c7f0*/  SHFL.IDX P6, R14, R13, R12, R11 ;  /* 0x0000000c0d0e7389 */ /* 0x0002a400000c000b */
[----:B012---:R-:W-:Y:S01]  /*c800*/  ENDCOLLECTIVE ;  /* 0x000000000000791b */ /* 0x007fe20003800000 */
.L_x_113:
[----:B------:R-:W-:Y:S02]  /*c810*/  IMAD.MOV.U32 R13, RZ, RZ, R5 ;  /* 0x000000ffff0d7224 */ /* 0x000fe400078e0005 */
[----:B------:R-:W-:Y:S01]  /*c820*/  IMAD.MOV.U32 R12, RZ, RZ, 0x3 ;  /* 0x00000003ff0c7424 */ /* 0x000fe200078e00ff */
[----:B------:R-:W-:-:S13]  /*c830*/  @!P0 LEA R2, P1, R21, R14, 0x1 ;  /* 0x0000000e15028211 */ /* 0x000fda00078208ff */
[----:B------:R-:W-:Y:S05]  /*c840*/  WARPSYNC.COLLECTIVE R15, `(.L_x_114) ;  /* 0x000000000f087348 */ /* 0x000fea0003c00000 */
[----:B------:R0:W1:Y:S02]  /*c850*/  SHFL.IDX P6, R14, R13, R12, R11 ;  /* 0x0000000c0d0e7389 */ /* 0x00006400000c000b */
[----:B01----:R-:W-:Y:S01]  /*c860*/  ENDCOLLECTIVE ;  /* 0x000000000000791b */ /* 0x003fe20003800000 */
.L_x_114:
        /* <DEDUP_REMOVED lines=12> */
.L_x_115:
[----:B------:R-:W-:Y:S02]  /*c930*/  IMAD.MOV.U32 R13, RZ, RZ, R5 ;  /* 0x000000ffff0d7224 */ /* 0x000fe400078e0005 */
[----:B------:R-:W-:Y:S01]  /*c940*/  IMAD.MOV.U32 R12, RZ, RZ, 0x4 ;  /* 0x00000004ff0c7424 */ /* 0x000fe200078e00ff */
[----:B------:R-:W-:-:S13]  /*c950*/  @!P0 LEA R2, P1, R21, R14, 0x1 ;  /* 0x0000000e15028211 */ /* 0x000fda00078208ff */
[----:B------:R-:W-:Y:S05]  /*c960*/  WARPSYNC.COLLECTIVE R15, `(.L_x_116) ;  /* 0x000000000f087348 */ /* 0x000fea0003c00000 */
[----:B------:R0:W1:Y:S02]  /*c970*/  SHFL.IDX P6, R14, R13, R12, R11 ;  /* 0x0000000c0d0e7389 */ /* 0x00006400000c000b */
[----:B01----:R-:W-:Y:S01]  /*c980*/  ENDCOLLECTIVE ;  /* 0x000000000000791b */ /* 0x003fe20003800000 */
.L_x_116:
        /* <DEDUP_REMOVED lines=12> */
.L_x_117:
[----:B------:R-:W-:Y:S02]  /*ca50*/  IMAD.MOV.U32 R13, RZ, RZ, R5 ;  /* 0x000000ffff0d7224 */ /* 0x000fe400078e0005 */
[----:B------:R-:W-:Y:S01]  /*ca60*/  IMAD.MOV.U32 R12, RZ, RZ, 0x5 ;  /* 0x00000005ff0c7424 */ /* 0x000fe200078e00ff */
[----:B------:R-:W-:-:S13]  /*ca70*/  @!P0 LEA R2, P1, R21, R14, 0x1 ;  /* 0x0000000e15028211 */ /* 0x000fda00078208ff */
[----:B------:R-:W-:Y:S05]  /*ca80*/  WARPSYNC.COLLECTIVE R15, `(.L_x_118) ;  /* 0x000000000f087348 */ /* 0x000fea0003c00000 */
[----:B------:R0:W1:Y:S02]  /*ca90*/  SHFL.IDX P6, R14, R13, R12, R11 ;  /* 0x0000000c0d0e7389 */ /* 0x00006400000c000b */
[----:B01----:R-:W-:Y:S01]  /*caa0*/  ENDCOLLECTIVE ;  /* 0x000000000000791b */ /* 0x003fe20003800000 */
.L_x_118:
        /* <DEDUP_REMOVED lines=12> */
.L_x_119:
[----:B------:R-:W-:Y:S02]  /*cb70*/  IMAD.MOV.U32 R13, RZ, RZ, R5 ;  /* 0x000000ffff0d7224 */ /* 0x000fe400078e0005 */
[----:B------:R-:W-:Y:S01]  /*cb80*/  IMAD.MOV.U32 R12, RZ, RZ, 0x6 ;  /* 0x00000006ff0c7424 */ /* 0x000fe200078e00ff */
[----:B------:R-:W-:-:S13]  /*cb90*/  @!P0 LEA R2, P1, R21, R14, 0x1 ;  /* 0x0000000e15028211 */ /* 0x000fda00078208ff */
[----:B------:R-:W-:Y:S05]  /*cba0*/  WARPSYNC.COLLECTIVE R15, `(.L_x_120) ;  /* 0x000000000f087348 */ /* 0x000fea0003c00000 */
[----:B------:R0:W1:Y:S02]  /*cbb0*/  SHFL.IDX P6, R14, R13, R12, R11 ;  /* 0x0000000c0d0e7389 */ /* 0x00006400000c000b */
[----:B01----:R-:W-:Y:S01]  /*cbc0*/  ENDCOLLECTIVE ;  /* 0x000000000000791b */ /* 0x003fe20003800000 */
.L_x_120:
        /* <DEDUP_REMOVED lines=12> */
.L_x_121:
[----:B------:R-:W-:Y:S02]  /*cc90*/  IMAD.MOV.U32 R13, RZ, RZ, R5 ;  /* 0x000000ffff0d7224 */ /* 0x000fe400078e0005 */
[----:B------:R-:W-:Y:S01]  /*cca0*/  IMAD.MOV.U32 R12, RZ, RZ, 0x7 ;  /* 0x00000007ff0c7424 */ /* 0x000fe200078e00ff */
[----:B------:R-:W-:-:S13]  /*ccb0*/  @!P0 LEA R2, P1, R21, R14, 0x1 ;  /* 0x0000000e15028211 */ /* 0x000fda00078208ff */
[----:B------:R-:W-:Y:S05]  /*ccc0*/  WARPSYNC.COLLECTIVE R15, `(.L_x_122) ;  /* 0x000000000f087348 */ /* 0x000fea0003c00000 */
[----:B------:R0:W1:Y:S02]  /*ccd0*/  SHFL.IDX P6, R14, R13, R12, R11 ;  /* 0x0000000c0d0e7389 */ /* 0x00006400000c000b */
[----:B01----:R-:W-:Y:S01]  /*cce0*/  ENDCOLLECTIVE ;  /* 0x000000000000791b */ /* 0x003fe20003800000 */
.L_x_122:
[----:B------:R-:W-:-:S05]  /*ccf0*/  @!P0 IMAD.X R3, RZ, RZ, R6, P1 ;  /* 0x000000ffff038224 */ /* 0x000fca00008e0606 */
[----:B------:R-:W-:Y:S01]  /*cd00*/  @!PT LDS RZ, [RZ] ;  /* 0x00000000fffff984 */ /* 0x000fe20000000800 */
[----:B------:R-:W-:Y:S01]  /*cd10*/  @!PT LDS RZ, [RZ] ;  /* 0x00000000fffff984 */ /* 0x000fe20000000800 */
[----:B------:R-:W-:Y:S01]  /*cd20*/  @!PT LDS RZ, [RZ] ;  /* 0x00000000fffff984 */ /* 0x000fe20000000800 */
[----:B------:R0:W-:Y:S01]  /*cd30*/  @!P0 LDGSTS.E.BYPASS.LTC128B.128 [R20+0x1b400], desc[UR48][R2.64], !P5 ;  /* 0x1b40000002148fae */ /* 0x0001e2000e901d70 */
[----:B------:R-:W-:Y:S02]  /*cd40*/  IMAD.MOV.U32 R13, RZ, RZ, R4 ;  /* 0x000000ffff0d7224 */ /* 0x000fe400078e0004 */
[----:B------:R-:W-:-:S07]  /*cd50*/  IMAD.MOV.U32 R6, RZ, RZ, R14 ;  /* 0x000000ffff067224 */ /* 0x000fce00078e000e */
[----:B0-----:R-:W-:Y:S05]  /*cd60*/  WARPSYNC.COLLECTIVE R15, `(.L_x_123) ;  /* 0x000000000f087348 */ /* 0x001fea0003c00000 */
[----:B------:R1:W2:Y:S02]  /*cd70*/  SHFL.IDX P6, R14, R13, R12, R11 ;  /* 0x0000000c0d0e7389 */ /* 0x0002a400000c000b */
[----:B012---:R-:W-:Y:S01]  /*cd80*/  ENDCOLLECTIVE ;  /* 0x000000000000791b */ /* 0x007fe20003800000 */
.L_x_123:
[----:B------:R-:W-:Y:S05]  /*cd90*/  BRA `(.L_x_124) ;  /* 0xffffffcc00e87947 */ /* 0x000fea000383ffff */
.L_x_54:
[----:B0-----:R-:W-:-:S04]  /*cda0*/  MOV R3, UR37 ;  /* 0x0000002500037c02 */ /* 0x001fc80008000f00 */
[----:B------:R0:W2:Y:S03]  /*cdb0*/  SYNCS.PHASECHK.TRANS64.TRYWAIT P0, [R3+URZ+0x22820], R0 ;  /* 0x02282000030075a7 */ /* 0x0000a6000800017f */
[----:B--2---:R-:W-:Y:S05]  /*cdc0*/  @!P0 NANOSLEEP.SYNCS 0x989680 ;  /* 0x009896800000895d */ /* 0x004fea0003900000 */
[----:B------:R-:W2:Y:S02]  /*cdd0*/  @!P0 SYNCS.PHASECHK.TRANS64 P0, [R3+URZ+0x22820], R0 ;  /* 0x02282000030085a7 */ /* 0x000ea4000800007f */
[----:B--2---:R-:W-:Y:S05]  /*cde0*/  @!P0 BRA `(.L_x_54) ;  /* 0xfffffffc00ec8947 */ /* 0x004fea000383ffff */
[----:B------:R-:W-:Y:S05]  /*cdf0*/  BRA `(.L_x_125) ;  /* 0xffffffd0001c7947 */ /* 0x000fea000383ffff */
.L_x_57:
[----:B0-----:R0:W2:Y:S02]  /*ce00*/  SYNCS.PHASECHK.TRANS64.TRYWAIT P0, [R22+URZ+0x22860], R3 ;  /* 0x02286003160075a7 */ /* 0x0010a4000800017f */
[----:B--2---:R-:W-:Y:S05]  /*ce10*/  @!P0 NANOSLEEP.SYNCS 0x989680 ;  /* 0x009896800000895d */ /* 0x004fea0003900000 */
[----:B------:R-:W2:Y:S02]  /*ce20*/  @!P0 SYNCS.PHASECHK.TRANS64 P0, [R22+URZ+0x22860], R3 ;  /* 0x02286003160085a7 */ /* 0x000ea4000800007f */
[----:B--2---:R-:W-:Y:S05]  /*ce30*/  @!P0 BRA `(.L_x_57) ;  /* 0xfffffffc00f08947 */ /* 0x004fea000383ffff */
[----:B------:R-:W-:Y:S05]  /*ce40*/  BRA `(.L_x_126) ;  /* 0xffffffd0002c7947 */ /* 0x000fea000383ffff */
.L_x_58:
[----:B------:R-:W-:Y:S01]  /*ce50*/  BSSY B0, `(.L_x_127) ;  /* 0x0000008000007945 */ /* 0x000fe20003800000 */
[----:B------:R-:W-:Y:S02]  /*ce60*/  IMAD.MOV.U32 R13, RZ, RZ, R7 ;  /* 0x000000ffff0d7224 */ /* 0x000fe400078e0007 */
[----:B------:R-:W-:Y:S02]  /*ce70*/  IMAD.MOV.U32 R12, RZ, RZ, RZ ;  /* 0x000000ffff0c7224 */ /* 0x000fe400078e00ff */
[----:B------:R-:W-:Y:S02]  /*ce80*/  IMAD.MOV.U32 R11, RZ, RZ, 0x181f ;  /* 0x0000181fff0b7424 */ /* 0x000fe400078e00ff */
[----:B------:R-:W-:-:S07]  /*ce90*/  IMAD.MOV.U32 R15, RZ, RZ, -0x1 ;  /* 0xffffffffff0f7424 */ /* 0x000fce00078e00ff */
[----:B-1----:R-:W-:Y:S05]  /*cea0*/  WARPSYNC.COLLECTIVE R15, `(.L_x_128) ;  /* 0x000000000f087348 */ /* 0x002fea0003c00000 */
[----:B------:R0:W2:Y:S02]  /*ceb0*/  SHFL.IDX P6, R14, R13, R12, R11 ;  /* 0x0000000c0d0e7389 */ /* 0x0000a400000c000b */
[----:B012---:R-:W-:Y:S01]  /*cec0*/  ENDCOLLECTIVE ;  /* 0x000000000000791b */ /* 0x007fe20003800000 */
.L_x_128:
[----:B------:R-:W-:Y:S05]  /*ced0*/  BSYNC B0 ;  /* 0x0000000000007941 */ /* 0x000fea0003800000 */
.L_x_127:
[----:B------:R-:W0:Y:S01]  /*cee0*/  S2R R4, SR_TID.X ;  /* 0x0000000000047919 */ /* 0x000e220000002100 */
[----:B------:R-:W-:Y:S01]  /*cef0*/  MOV R13, R8 ;  /* 0x00000008000d7202 */ /* 0x000fe20000000f00 */
[----:B------:R-:W-:Y:S01]  /*cf00*/  IMAD.MOV.U32 R12, RZ, RZ, RZ ;  /* 0x000000ffff0c7224 */ /* 0x000fe200078e00ff */
[----:B------:R-:W-:Y:S01]  /*cf10*/  LOP3.LUT P3, RZ, R35, 0x4, RZ, 0xc0, !PT ;  /* 0x0000000423ff7812 */ /* 0x000fe2000786c0ff */
[----:B------:R-:W-:Y:S01]  /*cf20*/  IMAD.MOV.U32 R11, RZ, RZ, 0x181f ;  /* 0x0000181fff0b7424 */ /* 0x000fe200078e00ff */
[C---:B------:R-:W-:Y:S01]  /*cf30*/  LOP3.LUT P2, RZ, R16.reuse, 0x80000000, RZ, 0xc0, !PT ;  /* 0x8000000010ff7812 */ /* 0x040fe2000784c0ff */
[----:B------:R-:W-:Y:S01]  /*cf40*/  IMAD.MOV.U32 R15, RZ, RZ, -0x1 ;  /* 0xffffffffff0f7424 */ /* 0x000fe200078e00ff */
[C---:B------:R-:W-:Y:S01]  /*cf50*/  LOP3.LUT P1, RZ, R16.reuse, 0x4000000, RZ, 0xc0, !PT ;  /* 0x0400000010ff7812 */ /* 0x040fe2000782c0ff */
[----:B------:R-:W-:Y:S01]  /*cf60*/  IMAD.MOV.U32 R3, RZ, RZ, R14 ;  /* 0x000000ffff037224 */ /* 0x000fe200078e000e */
[----:B------:R-:W-:-:S13]  /*cf70*/  LOP3.LUT P4, RZ, R16, 0x200000, RZ, 0xc0, !PT ;  /* 0x0020000010ff7812 */ /* 0x000fda000788c0ff */
[----:B0-----:R-:W-:Y:S05]  /*cf80*/  WARPSYNC.COLLECTIVE R15, `(.L_x_129) ;  /* 0x000000000f087348 */ /* 0x001fea0003c00000 */
[----:B------:R1:W2:Y:S02]  /*cf90*/  SHFL.IDX P6, R14, R13, R12, R11 ;  /* 0x0000000c0d0e7389 */ /* 0x0002a400000c000b */
[----:B012---:R-:W-:Y:S01]  /*cfa0*/  ENDCOLLECTIVE ;  /* 0x000000000000791b */ /* 0x007fe20003800000 */
.L_x_129:
[----:B------:R-:W-:Y:S02]  /*cfb0*/  LEA R6, R6, UR37, 0x1 ;  /* 0x0000002506067c11 */ /* 0x000fe4000f8e08ff */
[----:B------:R-:W-:Y:S01]  /*cfc0*/  LOP3.LUT P5, RZ, R16, 0x40000, RZ, 0xc0, !PT ;  /* 0x0004000010ff7812 */ /* 0x000fe200078ac0ff */
[----:B------:R-:W-:Y:S02]  /*cfd0*/  IMAD.MOV.U32 R13, RZ, RZ, R7 ;  /* 0x000000ffff0d7224 */ /* 0x000fe400078e0007 */
[----:B------:R-:W-:Y:S02]  /*cfe0*/  IMAD.MOV.U32 R12, RZ, RZ, 0x1 ;  /* 0x00000001ff0c7424 */ /* 0x000fe400078e00ff */
[----:B------:R-:W-:Y:S02]  /*cff0*/  IMAD.SHL.U32 R4, R4, 0x8, RZ ;  /* 0x0000000804047824 */ /* 0x000fe400078e00ff */
[----:B------:R-:W-:-:S07]  /*d000*/  IMAD.MOV.U32 R2, RZ, RZ, R14 ;  /* 0x000000ffff027224 */ /* 0x000fce00078e000e */
[----:B------:R-:W-:Y:S05]  /*d010*/  WARPSYNC.COLLECTIVE R15, `(.L_x_130) ;  /* 0x000000000f087348 */ /* 0x000fea0003c00000 */
[----:B------:R0:W1:Y:S02]  /*d020*/  SHFL.IDX P6, R14, R13, R12, R11 ;  /* 0x0000000c0d0e7389 */ /* 0x00006400000c000b */
[----:B01----:R-:W-:Y:S01]  /*d030*/  ENDCOLLECTIVE ;  /* 0x000000000000791b */ /* 0x003fe20003800000 */
.L_x_130:
[----:B------:R-:W-:-:S04]  /*d040*/  LOP3.LUT R4, R4, 0x38, RZ, 0xc0, !PT ;  /* 0x0000003804047812 */ /* 0x000fc800078ec0ff */
[----:B------:R-:W-:-:S04]  /*d050*/  SHF.L.U32 R0, R4, 0x1, RZ ;  /* 0x0000000104007819 */ /* 0x000fc800000006ff */
[----:B------:R-:W-:-:S05]  /*d060*/  IADD3 R2, P0, R2, R0, RZ ;  /* 0x0000000002027210 */ /* 0x000fca0007f1e0ff */
[----:B------:R-:W-:Y:S02]  /*d070*/  IMAD.X R3, RZ, RZ, R3, P0 ;  /* 0x000000ffff037224 */ /* 0x000fe400000e0603 */
[----:B------:R-:W-:-:S03]  /*d080*/  IMAD.MOV.U32 R13, RZ, RZ, R8 ;  /* 0x000000ffff0d7224 */ /* 0x000fc600078e0008 */
[----:B------:R-:W-:Y:S01]  /*d090*/  @!PT LDS RZ, [RZ] ;  /* 0x00000000fffff984 */ /* 0x000fe20000000800 */
[----:B------:R-:W-:Y:S01]  /*d0a0*/  @!PT LDS RZ, [RZ] ;  /* 0x00000000fffff984 */ /* 0x000fe20000000800 */
[----:B------:R-:W-:Y:S01]  /*d0b0*/  @!PT LDS RZ, [RZ] ;  /* 0x00000000fffff984 */ /* 0x000fe20000000800 */
[----:B------:R-:W-:Y:S01]  /*d0c0*/  LDGSTS.E.BYPASS.LTC128B.128 [R6+0x400], desc[UR48][R2.64], !P3 ;  /* 0x0040000002067fae */ /* 0x000fe2000d901d70 */
[----:B------:R-:W-:-:S03]  /*d0d0*/  LOP3.LUT P3, RZ, R35, 0x2, RZ, 0xc0, !PT ;  /* 0x0000000223ff7812 */ /* 0x000fc6000786c0ff */
[----:B------:R-:W-:Y:S01]  /*d0e0*/  LDGSTS.E.BYPASS.LTC128B.128 [R6+0x3400], desc[UR48][R2.64+0x80], !P2 ;  /* 0x0340008002067fae */ /* 0x000fe2000d101d70 */
[----:B------:R-:W-:-:S03]  /*d0f0*/  LOP3.LUT P2, RZ, R16, 0x40000000, RZ, 0xc0, !PT ;  /* 0x4000000010ff7812 */ /* 0x000fc6000784c0ff */
[----:B------:R-:W-:Y:S01]  /*d100*/  LDGSTS.E.BYPASS.LTC128B.128 [R6+0x6400], desc[UR48][R2.64+0x100], !P1 ;  /* 0x0640010002067fae */ /* 0x000fe2000c901d70 */
[----:B------:R-:W-:-:S03]  /*d110*/  LOP3.LUT P1, RZ, R16, 0x2000000, RZ, 0xc0, !PT ;  /* 0x0200000010ff7812 */ /* 0x000fc6000782c0ff */
[----:B------:R0:W-:Y:S01]  /*d120*/  LDGSTS.E.BYPASS.LTC128B.128 [R6+0x9400], desc[UR48][R2.64+0x180], !P4 ;  /* 0x0940018002067fae */ /* 0x0001e2000e101d70 */
[----:B------:R-:W-:Y:S01]  /*d130*/  LOP3.LUT P4, RZ, R16, 0x100000, RZ, 0xc0, !PT ;  /* 0x0010000010ff7812 */ /* 0x000fe2000788c0ff */
[----:B0-----:R-:W-:-:S12]  /*d140*/  IMAD.MOV.U32 R3, RZ, RZ, R14 ;  /* 0x000000ffff037224 */ /* 0x001fd800078e000e */
[----:B------:R-:W-:Y:S05]  /*d150*/  WARPSYNC.COLLECTIVE R15, `(.L_x_131) ;  /* 0x000000000f087348 */ /* 0x000fea0003c00000 */
[----:B------:R0:W1:Y:S02]  /*d160*/  SHFL.IDX P6, R14, R13, R12, R11 ;  /* 0x0000000c0d0e7389 */ /* 0x00006400000c000b */
[----:B01----:R-:W-:Y:S01]  /*d170*/  ENDCOLLECTIVE ;  /* 0x000000000000791b */ /* 0x003fe20003800000 */
.L_x_131:
[----:B------:R-:W-:Y:S02]  /*d180*/  IMAD.MOV.U32 R13, RZ, RZ, R7 ;  /* 0x000000ffff0d7224 */ /* 0x000fe400078e0007 */
[----:B------:R-:W-:Y:S01]  /*d190*/  IMAD.MOV.U32 R12, RZ, RZ, 0x2 ;  /* 0x00000002ff0c7424 */ /* 0x000fe200078e00ff */
[----:B------:R-:W-:-:S07]  /*d1a0*/  MOV R2, R14 ;  /* 0x0000000e00027202 */ /* 0x000fce0000000f00 */
[----:B------:R-:W-:Y:S05]  /*d1b0*/  WARPSYNC.COLLECTIVE R15, `(.L_x_132) ;  /* 0x000000000f087348 */ /* 0x000fea0003c00000 */
[----:B------:R0:W1:Y:S02]  /*d1c0*/  SHFL.IDX P6, R14, R13, R12, R11 ;  /* 0x0000000c0d0e7389 */ /* 0x00006400000c000b */
[----:B01----:R-:W-:Y:S01]  /*d1d0*/  ENDCOLLECTIVE ;  /* 0x000000000000791b */ /* 0x003fe20003800000 */
.L_x_132:
[----:B------:R-:W-:-:S05]  /*d1e0*/  IADD3 R2, P0, R2, R0, RZ ;  /* 0x0000000002027210 */ /* 0x000fca0007f1e0ff */
[----:B------:R-:W-:-:S05]  /*d1f0*/  IMAD.X R3, RZ, RZ, R3, P0 ;  /* 0x000000ffff037224 */ /* 0x000fca00000e0603 */
[----:B------:R-:W-:Y:S01]  /*d200*/  @!PT LDS RZ, [RZ] ;  /* 0x00000000fffff984 */ /* 0x000fe20000000800 */
[----:B------:R-:W-:Y:S01]  /*d210*/  @!PT LDS RZ, [RZ] ;  /* 0x00000000fffff984 */ /* 0x000fe20000000800 */
[----:B------:R-:W-:Y:S01]  /*d220*/  @!PT LDS RZ, [RZ] ;  /* 0x00000000fffff984 */ /* 0x000fe20000000800 */
[----:B------:R-:W-:Y:S01]  /*d230*/  LDGSTS.E.BYPASS.LTC128B.128 [R6+0xc00], desc[UR48][R2.64], !P3 ;  /* 0x00c0000002067fae */ /* 0x000fe2000d901d70 */
[----:B------:R-:W-:Y:S01]  /*d240*/  LOP3.LUT P3, RZ, R35, 0x1, RZ, 0xc0, !PT ;  /* 0x0000000123ff7812 */ /* 0x000fe2000786c0ff */
[----:B------:R-:W-:Y:S02]  /*d250*/  IMAD.MOV.U32 R13, RZ, RZ, R8 ;  /* 0x000000ffff0d7224 */ /* 0x000fe400078e0008 */
        /* <DEDUP_REMOVED lines=10> */
.L_x_133:
[----:B------:R-:W-:Y:S02]  /*d300*/  IMAD.MOV.U32 R13, RZ, RZ, R7 ;  /* 0x000000ffff0d7224 */ /* 0x000fe400078e0007 */
[----:B------:R-:W-:Y:S01]  /*d310*/  IMAD.MOV.U32 R12, RZ, RZ, 0x3 ;  /* 0x00000003ff0c7424 */ /* 0x000fe200078e00ff */
[----:B------:R-:W-:-:S07]  /*d320*/  MOV R2, R14 ;  /* 0x0000000e00027202 */ /* 0x000fce0000000f00 */
[----:B------:R-:W-:Y:S05]  /*d330*/  WARPSYNC.COLLECTIVE R15, `(.L_x_134) ;  /* 0x000000000f087348 */ /* 0x000fea0003c00000 */
[----:B------:R0:W1:Y:S02]  /*d340*/  SHFL.IDX P6, R14, R13, R12, R11 ;  /* 0x0000000c0d0e7389 */ /* 0x00006400000c000b */
[----:B01----:R-:W-:Y:S01]  /*d350*/  ENDCOLLECTIVE ;  /* 0x000000000000791b */ /* 0x003fe20003800000 */
.L_x_134:
[----:B------:R-:W-:-:S05]  /*d360*/  IADD3 R2, P0, R2, R0, RZ ;  /* 0x0000000002027210 */ /* 0x000fca0007f1e0ff */
[----:B------:R-:W-:-:S05]  /*d370*/  IMAD.X R3, RZ, RZ, R3, P0 ;  /* 0x000000ffff037224 */ /* 0x000fca00000e0603 */
[----:B------:R-:W-:Y:S01]  /*d380*/  @!PT LDS RZ, [RZ] ;  /* 0x00000000fffff984 */ /* 0x000fe20000000800 */
[----:B------:R-:W-:Y:S01]  /*d390*/  @!PT LDS RZ, [RZ] ;  /* 0x00000000fffff984 */ /* 0x000fe20000000800 */
[----:B------:R-:W-:Y:S01]  /*d3a0*/  @!PT LDS RZ, [RZ] ;  /* 0x00000000fffff984 */ /* 0x000fe20000000800 */
[----:B------:R-:W-:Y:S01]  /*d3b0*/  LDGSTS.E.BYPASS.LTC128B.128 [R6+0x1400], desc[UR48][R2.64], !P3 ;  /* 0x0140000002067fae */ /* 0x000fe2000d901d70 */
[C---:B------:R-:W-:Y:S01]  /*d3c0*/  LOP3.LUT P3, RZ, R16.reuse, 0x10000000, RZ, 0xc0, !PT ;  /* 0x1000000010ff7812 */ /* 0x040fe2000786c0ff */
        /* <DEDUP_REMOVED lines=11> */
.L_x_135:
[----:B------:R-:W-:Y:S02]  /*d480*/  IMAD.MOV.U32 R13, RZ, RZ, R7 ;  /* 0x000000ffff0d7224 */ /* 0x000fe400078e0007 */
[----:B------:R-:W-:Y:S01]  /*d490*/  IMAD.MOV.U32 R12, RZ, RZ, 0x4 ;  /* 0x00000004ff0c7424 */ /* 0x000fe200078e00ff */
[----:B------:R-:W-:-:S07]  /*d4a0*/  MOV R2, R14 ;  /* 0x0000000e00027202 */ /* 0x000fce0000000f00 */
[----:B------:R-:W-:Y:S05]  /*d4b0*/  WARPSYNC.COLLECTIVE R15, `(.L_x_136) ;  /* 0x000000000f087348 */ /* 0x000fea0003c00000 */
[----:B------:R0:W1:Y:S02]  /*d4c0*/  SHFL.IDX P6, R14, R13, R12, R11 ;  /* 0x0000000c0d0e7389 */ /* 0x00006400000c000b */
[----:B01----:R-:W-:Y:S01]  /*d4d0*/  ENDCOLLECTIVE ;  /* 0x000000000000791b */ /* 0x003fe20003800000 */
.L_x_136:
        /* <DEDUP_REMOVED lines=12> */
[----:B------:R0:W-:Y:S02]  /*d5a0*/  LDGSTS.E.BYPASS.LTC128B.128 [R6+0xac00], desc[UR48][R2.64+0x180], !P5 ;  /* 0x0ac0018002067fae */ /* 0x0001e4000e901d70 */
[----:B0-----:R-:W-:-:S08]  /*d5b0*/  IMAD.MOV.U32 R3, RZ, RZ, R14 ;  /* 0x000000ffff037224 */ /* 0x001fd000078e000e */
[----:B------:R-:W-:Y:S05]  /*d5c0*/  WARPSYNC.COLLECTIVE R15, `(.L_x_137) ;  /* 0x000000000f087348 */ /* 0x000fea0003c00000 */
[----:B------:R0:W1:Y:S02]  /*d5d0*/  SHFL.IDX P6, R14, R13, R12, R11 ;  /* 0x0000000c0d0e7389 */ /* 0x00006400000c000b */
[----:B01----:R-:W-:Y:S01]  /*d5e0*/  ENDCOLLECTIVE ;  /* 0x000000000000791b */ /* 0x003fe20003800000 */
.L_x_137:
[----:B------:R-:W-:Y:S02]  /*d5f0*/  IMAD.MOV.U32 R13, RZ, RZ, R7 ;  /* 0x000000ffff0d7224 */ /* 0x000fe400078e0007 */
[----:B------:R-:W-:Y:S01]  /*d600*/  IMAD.MOV.U32 R12, RZ, RZ, 0x5 ;  /* 0x00000005ff0c7424 */ /* 0x000fe200078e00ff */
[----:B------:R-:W-:-:S07]  /*d610*/  MOV R2, R14 ;  /* 0x0000000e00027202 */ /* 0x000fce0000000f00 */
[----:B------:R-:W-:Y:S05]  /*d620*/  WARPSYNC.COLLECTIVE R15, `(.L_x_138) ;  /* 0x000000000f087348 */ /* 0x000fea0003c00000 */
[----:B------:R0:W1:Y:S02]  /*d630*/  SHFL.IDX P6, R14, R13, R12, R11 ;  /* 0x0000000c0d0e7389 */ /* 0x00006400000c000b */
[----:B01----:R-:W-:Y:S01]  /*d640*/  ENDCOLLECTIVE ;  /* 0x000000000000791b */ /* 0x003fe20003800000 */
.L_x_138:
[----:B------:R-:W-:-:S05]  /*d650*/  IADD3 R2, P0, R2, R0, RZ ;  /* 0x0000000002027210 */ /* 0x000fca0007f1e0ff */
[----:B------:R-:W-:-:S05]  /*d660*/  IMAD.X R3, RZ, RZ, R3, P0 ;  /* 0x000000ffff037224 */ /* 0x000fca00000e0603 */
[----:B------:R-:W-:Y:S01]  /*d670*/  @!PT LDS RZ, [RZ] ;  /* 0x00000000fffff984 */ /* 0x000fe20000000800 */
[----:B------:R-:W-:Y:S01]  /*d680*/  @!PT LDS RZ, [RZ] ;  /* 0x00000000fffff984 */ /* 0x000fe20000000800 */
[----:B------:R-:W-:Y:S01]  /*d690*/  @!PT LDS RZ, [RZ] ;  /* 0x00000000fffff984 */ /* 0x000fe20000000800 */
[----:B------:R0:W-:Y:S01]  /*d6a0*/  LDGSTS.E.BYPASS.LTC128B.128 [R6+0x2400], desc[UR48][R2.64], !P4 ;  /* 0x0240000002067fae */ /* 0x0001e2000e101d70 */
[----:B------:R-:W-:-:S03]  /*d6b0*/  IMAD.MOV.U32 R13, RZ, RZ, R8 ;  /* 0x000000ffff0d7224 */ /* 0x000fc600078e0008 */
[----:B------:R0:W-:Y:S04]  /*d6c0*/  LDGSTS.E.BYPASS.LTC128B.128 [R6+0x5400], desc[UR48][R2.64+0x80], !P3 ;  /* 0x0540008002067fae */ /* 0x0001e8000d901d70 */
[----:B------:R0:W-:Y:S01]  /*d6d0*/  LDGSTS.E.BYPASS.LTC128B.128 [R6+0x8400], desc[UR48][R2.64+0x100], !P2 ;  /* 0x0840010002067fae */ /* 0x0001e2000d101d70 */
[----:B------:R-:W-:-:S03]  /*d6e0*/  IMAD.MOV.U32 R7, RZ, RZ, R14 ;  /* 0x000000ffff077224 */ /* 0x000fc600078e000e */
[----:B------:R0:W-:Y:S04]  /*d6f0*/  LDGSTS.E.BYPASS.LTC128B.128 [R6+0xb400], desc[UR48][R2.64+0x180], !P1 ;  /* 0x0b40018002067fae */ /* 0x0001e8000c901d70 */
[----:B0-----:R-:W-:Y:S05]  /*d700*/  WARPSYNC.COLLECTIVE R15, `(.L_x_139) ;  /* 0x000000000f087348 */ /* 0x001fea0003c00000 */
[----:B------:R1:W2:Y:S02]  /*d710*/  SHFL.IDX P6, R14, R13, R12, R11 ;  /* 0x0000000c0d0e7389 */ /* 0x0002a400000c000b */
[----:B012---:R-:W-:Y:S01]  /*d720*/  ENDCOLLECTIVE ;  /* 0x000000000000791b */ /* 0x007fe20003800000 */
.L_x_139:
[----:B------:R-:W-:Y:S05]  /*d730*/  BRA `(.L_x_140) ;  /* 0xffffffcc00e87947 */ /* 0x000fea000383ffff */
.L_x_64:
[----:B0-----:R0:W1:Y:S02]  /*d740*/  SYNCS.PHASECHK.TRANS64.TRYWAIT P0, [R18+URZ+0x22840], R26 ;  /* 0x0228401a120075a7 */ /* 0x001064000800017f */
[----:B-1----:R-:W-:Y:S05]  /*d750*/  @!P0 NANOSLEEP.SYNCS 0x989680 ;  /* 0x009896800000895d */ /* 0x002fea0003900000 */
[----:B------:R-:W1:Y:S02]  /*d760*/  @!P0 SYNCS.PHASECHK.TRANS64 P0, [R18+URZ+0x22840], R26 ;  /* 0x0228401a120085a7 */ /* 0x000e64000800007f */
[----:B-1----:R-:W-:Y:S05]  /*d770*/  @!P0 BRA `(.L_x_64) ;  /* 0xfffffffc00f08947 */ /* 0x002fea000383ffff */
[----:B------:R-:W-:Y:S05]  /*d780*/  BRA `(.L_x_141) ;  /* 0xffffffd000f47947 */ /* 0x000fea000383ffff */
.L_x_65:
[----:B------:R-:W-:Y:S01]  /*d790*/  BSSY B1, `(.L_x_142) ;  /* 0x0000008000017945 */ /* 0x000fe20003800000 */
[----:B------:R-:W-:Y:S01]  /*d7a0*/  MOV R13, R24 ;  /* 0x00000018000d7202 */ /* 0x000fe20000000f00 */
[----:B------:R-:W-:Y:S02]  /*d7b0*/  IMAD.MOV.U32 R12, RZ, RZ, RZ ;  /* 0x000000ffff0c7224 */ /* 0x000fe400078e00ff */
[----:B------:R-:W-:Y:S02]  /*d7c0*/  IMAD.MOV.U32 R11, RZ, RZ, 0x181f ;  /* 0x0000181fff0b7424 */ /* 0x000fe400078e00ff */
[----:B------:R-:W-:-:S07]  /*d7d0*/  IMAD.MOV.U32 R15, RZ, RZ, -0x1 ;  /* 0xffffffffff0f7424 */ /* 0x000fce00078e00ff */
[----:B0-----:R-:W-:Y:S05]  /*d7e0*/  WARPSYNC.COLLECTIVE R15, `(.L_x_143) ;  /* 0x000000000f087348 */ /* 0x001fea0003c00000 */
[----:B------:R1:W2:Y:S02]  /*d7f0*/  SHFL.IDX P6, R14, R13, R12, R11 ;  /* 0x0000000c0d0e7389 */ /* 0x0002a400000c000b */
[----:B012---:R-:W-:Y:S01]  /*d800*/  ENDCOLLECTIVE ;  /* 0x000000000000791b */ /* 0x007fe20003800000 */
.L_x_143:
[----:B------:R-:W-:Y:S05]  /*d810*/  BSYNC B1 ;  /* 0x0000000000017941 */ /* 0x000fea0003800000 */
.L_x_142:
[----:B------:R-:W-:Y:S01]  /*d820*/  IMAD.MOV.U32 R13, RZ, RZ, R21 ;  /* 0x000000ffff0d7224 */ /* 0x000fe200078e0015 */
[----:B------:R-:W-:Y:S01]  /*d830*/  MOV R12, RZ ;  /* 0x000000ff000c7202 */ /* 0x000fe20000000f00 */
[----:B------:R-:W-:Y:S01]  /*d840*/  IMAD.MOV.U32 R11, RZ, RZ, 0x181f ;  /* 0x0000181fff0b7424 */ /* 0x000fe200078e00ff */
[----:B------:R-:W-:Y:S01]  /*d850*/  LEA R22, R22, UR37, 0x1 ;  /* 0x0000002516167c11 */ /* 0x000fe2000f8e08ff */
[----:B------:R-:W-:Y:S02]  /*d860*/  IMAD.MOV.U32 R15, RZ, RZ, -0x1 ;  /* 0xffffffffff0f7424 */ /* 0x000fe400078e00ff */
[----:B------:R-:W-:-:S07]  /*d870*/  IMAD.MOV.U32 R3, RZ, RZ, R14 ;  /* 0x000000ffff037224 */ /* 0x000fce00078e000e */
[----:B------:R-:W-:Y:S05]  /*d880*/  WARPSYNC.COLLECTIVE R15, `(.L_x_144) ;  /* 0x000000000f087348 */ /* 0x000fea0003c00000 */
[----:B------:R0:W1:Y:S02]  /*d890*/  SHFL.IDX P6, R14, R13, R12, R11 ;  /* 0x0000000c0d0e7389 */ /* 0x00006400000c000b */
[----:B01----:R-:W-:Y:S01]  /*d8a0*/  ENDCOLLECTIVE ;  /* 0x000000000000791b */ /* 0x003fe20003800000 */
.L_x_144:
[----:B------:R-:W-:Y:S02]  /*d8b0*/  IMAD.MOV.U32 R13, RZ, RZ, R24 ;  /* 0x000000ffff0d7224 */ /* 0x000fe400078e0018 */
[----:B------:R-:W-:Y:S01]  /*d8c0*/  IMAD.MOV.U32 R12, RZ, RZ, 0x1 ;  /* 0x00000001ff0c7424 */ /* 0x000fe200078e00ff */
[----:B------:R-:W-:-:S13]  /*d8d0*/  IADD3 R2, P0, R14, R0, RZ ;  /* 0x000000000e027210 */ /* 0x000fda0007f1e0ff */
[----:B------:R-:W-:Y:S05]  /*d8e0*/  WARPSYNC.COLLECTIVE R15, `(.L_x_145) ;  /* 0x000000000f087348 */ /* 0x000fea0003c00000 */
[----:B------:R0:W1:Y:S02]  /*d8f0*/  SHFL.IDX P6, R14, R13, R12, R11 ;  /* 0x0000000c0d0e7389 */ /* 0x00006400000c000b */
[----:B01----:R-:W-:Y:S01]  /*d900*/  ENDCOLLECTIVE ;  /* 0x000000000000791b */ /* 0x003fe20003800000 */
.L_x_145:
[----:B------:R-:W-:-:S05]  /*d910*/  IMAD.X R3, RZ, RZ, R3, P0 ;  /* 0x000000ffff037224 */ /* 0x000fca00000e0603 */
[----:B------:R-:W-:Y:S01]  /*d920*/  @!PT LDS RZ, [RZ] ;  /* 0x00000000fffff984 */ /* 0x000fe20000000800 */
[----:B------:R-:W-:Y:S01]  /*d930*/  @!PT LDS RZ, [RZ] ;  /* 0x00000000fffff984 */ /* 0x000fe20000000800 */
[----:B------:R-:W-:Y:S01]  /*d940*/  @!PT LDS RZ, [RZ] ;  /* 0x00000000fffff984 */ /* 0x000fe20000000800 */
[----:B------:R0:W-:Y:S01]  /*d950*/  LDGSTS.E.BYPASS.LTC128B.128 [R22+0x1c400], desc[UR48][R2.64], !P1 ;  /* 0x1c40000002167fae */ /* 0x0001e2000c901d70 */
[----:B------:R-:W-:Y:S01]  /*d960*/  IMAD.MOV.U32 R13, RZ, RZ, R21 ;  /* 0x000000ffff0d7224 */ /* 0x000fe200078e0015 */
[----:B------:R-:W-:-:S07]  /*d970*/  MOV R6, R14 ;  /* 0x0000000e00067202 */ /* 0x000fce0000000f00 */
[----:B0-----:R-:W-:Y:S05]  /*d980*/  WARPSYNC.COLLECTIVE R15, `(.L_x_146) ;  /* 0x000000000f087348 */ /* 0x001fea0003c00000 */
[----:B------:R1:W2:Y:S02]  /*d990*/  SHFL.IDX P6, R14, R13, R12, R11 ;  /* 0x0000000c0d0e7389 */ /* 0x0002a400000c000b */
[----:B012---:R-:W-:Y:S01]  /*d9a0*/  ENDCOLLECTIVE ;  /* 0x000000000000791b */ /* 0x007fe20003800000 */
.L_x_146:
[----:B------:R-:W-:Y:S02]  /*d9b0*/  IMAD.MOV.U32 R13, RZ, RZ, R24 ;  /* 0x000000ffff0d7224 */ /* 0x000fe400078e0018 */
[----:B------:R-:W-:Y:S01]  /*d9c0*/  IMAD.MOV.U32 R12, RZ, RZ, 0x2 ;  /* 0x00000002ff0c7424 */ /* 0x000fe200078e00ff */
[----:B------:R-:W-:-:S13]  /*d9d0*/  IADD3 R2, P0, R14, R0, RZ ;  /* 0x000000000e027210 */ /* 0x000fda0007f1e0ff */
[----:B------:R-:W-:Y:S05]  /*d9e0*/  WARPSYNC.COLLECTIVE R15, `(.L_x_147) ;  /* 0x000000000f087348 */ /* 0x000fea0003c00000 */
[----:B------:R0:W1:Y:S02]  /*d9f0*/  SHFL.IDX P6, R14, R13, R12, R11 ;  /* 0x0000000c0d0e7389 */ /* 0x00006400000c000b */
[----:B01----:R-:W-:Y:S01]  /*da00*/  ENDCOLLECTIVE ;  /* 0x000000000000791b */ /* 0x003fe20003800000 */
.L_x_147:
[----:B------:R-:W-:-:S05]  /*da10*/  IMAD.X R3, RZ, RZ, R6, P0 ;  /* 0x000000ffff037224 */ /* 0x000fca00000e0606 */
[----:B------:R-:W-:Y:S01]  /*da20*/  @!PT LDS RZ, [RZ] ;  /* 0x00000000fffff984 */ /* 0x000fe20000000800 */
[----:B------:R-:W-:Y:S01]  /*da30*/  @!PT LDS RZ, [RZ] ;  /* 0x00000000fffff984 */ /* 0x000fe20000000800 */
[----:B------:R-:W-:Y:S01]  /*da40*/  @!PT LDS RZ, [RZ] ;  /* 0x00000000fffff984 */ /* 0x000fe20000000800 */
[----:B------:R0:W-:Y:S01]  /*da50*/  LDGSTS.E.BYPASS.LTC128B.128 [R22+0x1cc00], desc[UR48][R2.64], !P1 ;  /* 0x1cc0000002167fae */ /* 0x0001e2000c901d70 */
[----:B------:R-:W-:Y:S01]  /*da60*/  MOV R13, R21 ;  /* 0x00000015000d7202 */ /* 0x000fe20000000f00 */
[----:B------:R-:W-:-:S07]  /*da70*/  IMAD.MOV.U32 R6, RZ, RZ, R14 ;  /* 0x000000ffff067224 */ /* 0x000fce00078e000e */
[----:B0-----:R-:W-:Y:S05]  /*da80*/  WARPSYNC.COLLECTIVE R15, `(.L_x_148) ;  /* 0x000000000f087348 */ /* 0x001fea0003c00000 */
[----:B------:R1:W2:Y:S02]  /*da90*/  SHFL.IDX P6, R14, R13, R12, R11 ;  /* 0x0000000c0d0e7389 */ /* 0x0002a400000c000b */
[----:B012---:R-:W-:Y:S01]  /*daa0*/  ENDCOLLECTIVE ;  /* 0x000000000000791b */ /* 0x007fe20003800000 */
.L_x_148:
[----:B------:R-:W-:Y:S02]  /*dab0*/  IMAD.MOV.U32 R13, RZ, RZ, R24 ;  /* 0x000000ffff0d7224 */ /* 0x000fe400078e0018 */
[----:B------:R-:W-:Y:S02]  /*dac0*/  IMAD.MOV.U32 R12, RZ, RZ, 0x3 ;  /* 0x00000003ff0c7424 */ /* 0x000fe400078e00ff */
[----:B------:R-:W-:-:S07]  /*dad0*/  IMAD.MOV.U32 R10, RZ, RZ, R14 ;  /* 0x000000ffff0a7224 */ /* 0x000fce00078e000e */
[----:B------:R-:W-:Y:S05]  /*dae0*/  WARPSYNC.COLLECTIVE R15, `(.L_x_149) ;  /* 0x000000000f087348 */ /* 0x000fea0003c00000 */
[----:B------:R0:W1:Y:S02]  /*daf0*/  SHFL.IDX P6, R14, R13, R12, R11 ;  /* 0x0000000c0d0e7389 */ /* 0x00006400000c000b */
[----:B01----:R-:W-:Y:S01]  /*db00*/  ENDCOLLECTIVE ;  /* 0x000000000000791b */ /* 0x003fe20003800000 */
.L_x_149:
[----:B------:R-:W-:-:S05]  /*db10*/  IADD3 R2, P0, R10, R0, RZ ;  /* 0x000000000a027210 */ /* 0x000fca0007f1e0ff */
[----:B------:R-:W-:-:S05]  /*db20*/  IMAD.X R3, RZ, RZ, R6, P0 ;  /* 0x000000ffff037224 */ /* 0x000fca00000e0606 */
[----:B------:R-:W-:Y:S01]  /*db30*/  @!PT LDS RZ, [RZ] ;  /* 0x00000000fffff984 */ /* 0x000fe20000000800 */
[----:B------:R-:W-:Y:S01]  /*db40*/  @!PT LDS RZ, [RZ] ;  /* 0x00000000fffff984 */ /* 0x000fe20000000800 */
[----:B------:R-:W-:Y:S01]  /*db50*/  @!PT LDS RZ, [RZ] ;  /* 0x00000000fffff984 */ /* 0x000fe20000000800 */
[----:B------:R0:W-:Y:S01]  /*db60*/  LDGSTS.E.BYPASS.LTC128B.128 [R22+0x1d400], desc[UR48][R2.64], !P1 ;  /* 0x1d40000002167fae */ /* 0x0001e2000c901d70 */
[----:B------:R-:W-:Y:S01]  /*db70*/  MOV R13, R21 ;  /* 0x00000015000d7202 */ /* 0x000fe20000000f00 */
[----:B0-----:R-:W-:-:S07]  /*db80*/  IMAD.MOV.U32 R3, RZ, RZ, R14 ;  /* 0x000000ffff037224 */ /* 0x001fce00078e000e */
[----:B------:R-:W-:Y:S05]  /*db90*/  WARPSYNC.COLLECTIVE R15, `(.L_x_150) ;  /* 0x000000000f087348 */ /* 0x000fea0003c00000 */
[----:B------:R0:W1:Y:S02]  /*dba0*/  SHFL.IDX P6, R14, R13, R12, R11 ;  /* 0x0000000c0d0e7389 */ /* 0x00006400000c000b */
[----:B01----:R-:W-:Y:S01]  /*dbb0*/  ENDCOLLECTIVE ;  /* 0x000000000000791b */ /* 0x003fe20003800000 */
.L_x_150:
[----:B------:R-:W-:Y:S02]  /*dbc0*/  IMAD.MOV.U32 R13, RZ, RZ, R24 ;  /* 0x000000ffff0d7224 */ /* 0x000fe400078e0018 */
[----:B------:R-:W-:Y:S02]  /*dbd0*/  IMAD.MOV.U32 R12, RZ, RZ, 0x4 ;  /* 0x00000004ff0c7424 */ /* 0x000fe400078e00ff */
[----:B------:R-:W-:-:S07]  /*dbe0*/  IMAD.MOV.U32 R2, RZ, RZ, R14 ;  /* 0x000000ffff027224 */ /* 0x000fce00078e000e */
[----:B------:R-:W-:Y:S05]  /*dbf0*/  WARPSYNC.COLLECTIVE R15, `(.L_x_151) ;  /* 0x000000000f087348 */ /* 0x000fea0003c00000 */
[----:B------:R0:W1:Y:S02]  /*dc00*/  SHFL.IDX P6, R14, R13, R12, R11 ;  /* 0x0000000c0d0e7389 */ /* 0x00006400000c000b */
[----:B01----:R-:W-:Y:S01]  /*dc10*/  ENDCOLLECTIVE ;  /* 0x000000000000791b */ /* 0x003fe20003800000 */
.L_x_151:
        /* <DEDUP_REMOVED lines=11> */
.L_x_152:
[----:B------:R-:W-:Y:S02]  /*dcd0*/  IMAD.MOV.U32 R13, RZ, RZ, R24 ;  /* 0x000000ffff0d7224 */ /* 0x000fe400078e0018 */
[----:B------:R-:W-:Y:S02]  /*dce0*/  IMAD.MOV.U32 R12, RZ, RZ, 0x5 ;  /* 0x00000005ff0c7424 */ /* 0x000fe400078e00ff */
[----:B------:R-:W-:-:S07]  /*dcf0*/  IMAD.MOV.U32 R2, RZ, RZ, R14 ;  /* 0x000000ffff027224 */ /* 0x000fce00078e000e */
[----:B------:R-:W-:Y:S05]  /*dd00*/  WARPSYNC.COLLECTIVE R15, `(.L_x_153) ;  /* 0x000000000f087348 */ /* 0x000fea0003c00000 */
[----:B------:R0:W1:Y:S02]  /*dd10*/  SHFL.IDX P6, R14, R13, R12, R11 ;  /* 0x0000000c0d0e7389 */ /* 0x00006400000c000b */
[----:B01----:R-:W-:Y:S01]  /*dd20*/  ENDCOLLECTIVE ;  /* 0x000000000000791b */ /* 0x003fe20003800000 */
.L_x_153:
[----:B------:R-:W-:-:S05]  /*dd30*/  IADD3 R2, P0, R2, R0, RZ ;  /* 0x0000000002027210 */ /* 0x000fca0007f1e0ff */
        /* <DEDUP_REMOVED lines=10> */
.L_x_154:
[----:B------:R-:W-:Y:S05]  /*dde0*/  BRA `(.L_x_155) ;  /* 0xffffffd0002c7947 */ /* 0x000fea000383ffff */
.L_x_70:
[----:B--2---:R2:W3:Y:S02]  /*ddf0*/  SYNCS.PHASECHK.TRANS64.TRYWAIT P0, [R18+URZ+0x22860], R26 ;  /* 0x0228601a120075a7 */ /* 0x0044e4000800017f */
[----:B---3--:R-:W-:Y:S05]  /*de00*/  @!P0 NANOSLEEP.SYNCS 0x989680 ;  /* 0x009896800000895d */ /* 0x008fea0003900000 */
[----:B------:R-:W3:Y:S02]  /*de10*/  @!P0 SYNCS.PHASECHK.TRANS64 P0, [R18+URZ+0x22860], R26 ;  /* 0x0228601a120085a7 */ /* 0x000ee4000800007f */
[----:B---3--:R-:W-:Y:S05]  /*de20*/  @!P0 BRA `(.L_x_70) ;  /* 0xfffffffc00f08947 */ /* 0x008fea000383ffff */
[----:B------:R-:W-:Y:S05]  /*de30*/  BRA `(.L_x_156) ;  /* 0xffffffd0007c7947 */ /* 0x000fea000383ffff */
.L_x_71:
[----:B------:R-:W-:Y:S01]  /*de40*/  BSSY B1, `(.L_x_157) ;  /* 0x0000008000017945 */ /* 0x000fe20003800000 */
[----:B------:R-:W-:Y:S02]  /*de50*/  IMAD.MOV.U32 R13, RZ, RZ, R23 ;  /* 0x000000ffff0d7224 */ /* 0x000fe400078e0017 */
[----:B------:R-:W-:Y:S02]  /*de60*/  IMAD.MOV.U32 R12, RZ, RZ, RZ ;  /* 0x000000ffff0c7224 */ /* 0x000fe400078e00ff */
[----:B------:R-:W-:Y:S02]  /*de70*/  IMAD.MOV.U32 R11, RZ, RZ, 0x181f ;  /* 0x0000181fff0b7424 */ /* 0x000fe400078e00ff */
[----:B------:R-:W-:-:S07]  /*de80*/  IMAD.MOV.U32 R15, RZ, RZ, -0x1 ;  /* 0xffffffffff0f7424 */ /* 0x000fce00078e00ff */
[----:B012---:R-:W-:Y:S05]  /*de90*/  WARPSYNC.COLLECTIVE R15, `(.L_x_158) ;  /* 0x000000000f087348 */ /* 0x007fea0003c00000 */
[----:B------:R3:W4:Y:S02]  /*dea0*/  SHFL.IDX P6, R14, R13, R12, R11 ;  /* 0x0000000c0d0e7389 */ /* 0x00072400000c000b */
[----:B01234-:R-:W-:Y:S01]  /*deb0*/  ENDCOLLECTIVE ;  /* 0x000000000000791b */ /* 0x01ffe20003800000 */
.L_x_158:
[----:B------:R-:W-:Y:S05]  /*dec0*/  BSYNC B1 ;  /* 0x0000000000017941 */ /* 0x000fea0003800000 */
.L_x_157:
[----:B------:R-:W-:Y:S01]  /*ded0*/  MOV R13, R21 ;  /* 0x00000015000d7202 */ /* 0x000fe20000000f00 */
[----:B------:R-:W-:Y:S01]  /*dee0*/  IMAD.MOV.U32 R12, RZ, RZ, RZ ;  /* 0x000000ffff0c7224 */ /* 0x000fe200078e00ff */
[----:B------:R-:W-:Y:S01]  /*def0*/  LEA R22, R22, UR37, 0x1 ;  /* 0x0000002516167c11 */ /* 0x000fe2000f8e08ff */
[----:B------:R-:W-:Y:S02]  /*df00*/  IMAD.MOV.U32 R11, RZ, RZ, 0x181f ;  /* 0x0000181fff0b7424 */ /* 0x000fe400078e00ff */
[----:B------:R-:W-:Y:S02]  /*df10*/  IMAD.MOV.U32 R15, RZ, RZ, -0x1 ;  /* 0xffffffffff0f7424 */ /* 0x000fe400078e00ff */
[----:B------:R-:W-:-:S07]  /*df20*/  IMAD.MOV.U32 R3, RZ, RZ, R14 ;  /* 0x000000ffff037224 */ /* 0x000fce00078e000e */
[----:B------:R-:W-:Y:S05]  /*df30*/  WARPSYNC.COLLECTIVE R15, `(.L_x_159) ;  /* 0x000000000f087348 */ /* 0x000fea0003c00000 */
[----:B------:R0:W1:Y:S02]  /*df40*/  SHFL.IDX P6, R14, R13, R12, R11 ;  /* 0x0000000c0d0e7389 */ /* 0x00006400000c000b */
[----:B01----:R-:W-:Y:S01]  /*df50*/  ENDCOLLECTIVE ;  /* 0x000000000000791b */ /* 0x003fe20003800000 */
.L_x_159:
[----:B------:R-:W-:Y:S01]  /*df60*/  IMAD.MOV.U32 R13, RZ, RZ, R23 ;  /* 0x000000ffff0d7224 */ /* 0x000fe200078e0017 */
[----:B------:R-:W-:Y:S02]  /*df70*/  MOV R12, 0x1 ;  /* 0x00000001000c7802 */ /* 0x000fe40000000f00 */
[----:B------:R-:W-:-:S13]  /*df80*/  IADD3 R2, P0, R14, R0, RZ ;  /* 0x000000000e027210 */ /* 0x000fda0007f1e0ff */
[----:B------:R-:W-:Y:S05]  /*df90*/  WARPSYNC.COLLECTIVE R15, `(.L_x_160) ;  /* 0x000000000f087348 */ /* 0x000fea0003c00000 */
[----:B------:R0:W1:Y:S02]  /*dfa0*/  SHFL.IDX P6, R14, R13, R12, R11 ;  /* 0x0000000c0d0e7389 */ /* 0x00006400000c000b */
[----:B01----:R-:W-:Y:S01]  /*dfb0*/  ENDCOLLECTIVE ;  /* 0x000000000000791b */ /* 0x003fe20003800000 */
.L_x_160:
[----:B------:R-:W-:-:S05]  /*dfc0*/  IMAD.X R3, RZ, RZ, R3, P0 ;  /* 0x000000ffff037224 */ /* 0x000fca00000e0603 */
[----:B------:R-:W-:Y:S01]  /*dfd0*/  @!PT LDS RZ, [RZ] ;  /* 0x00000000fffff984 */ /* 0x000fe20000000800 */
[----:B------:R-:W-:Y:S01]  /*dfe0*/  @!PT LDS RZ, [RZ] ;  /* 0x00000000fffff984 */ /* 0x000fe20000000800 */
[----:B------:R-:W-:Y:S01]  /*dff0*/  @!PT LDS RZ, [RZ] ;  /* 0x00000000fffff984 */ /* 0x000fe20000000800 */
[----:B------:R-:W-:Y:S04]  /*e000*/  LDGSTS.E.BYPASS.LTC128B.128 [R22+0x400], desc[UR48][R2.64], !P4 ;  /* 0x0040000002167fae */ /* 0x000fe8000e101d70 */
[----:B------:R-:W-:Y:S01]  /*e010*/  LDGSTS.E.BYPASS.LTC128B.128 [R22+0x3400], desc[UR48][R2.64+0x80], !P3 ;  /* 0x0340008002167fae */ /* 0x000fe2000d901d70 */
[----:B------:R-:W-:-:S03]  /*e020*/  IMAD.MOV.U32 R13, RZ, RZ, R21 ;  /* 0x000000ffff0d7224 */ /* 0x000fc600078e0015 */
[----:B------:R-:W-:Y:S04]  /*e030*/  LDGSTS.E.BYPASS.LTC128B.128 [R22+0x6400], desc[UR48][R2.64+0x100], !P2 ;  /* 0x0640010002167fae */ /* 0x000fe8000d101d70 */
[----:B------:R0:W-:Y:S02]  /*e040*/  LDGSTS.E.BYPASS.LTC128B.128 [R22+0x9400], desc[UR48][R2.64+0x180], !P1 ;  /* 0x0940018002167fae */ /* 0x0001e4000c901d70 */
[----:B0-----:R-:W-:-:S07]  /*e050*/  IMAD.MOV.U32 R3, RZ, RZ, R14 ;  /* 0x000000ffff037224 */ /* 0x001fce00078e000e */
[----:B------:R-:W-:Y:S05]  /*e060*/  WARPSYNC.COLLECTIVE R15, `(.L_x_161) ;  /* 0x000000000f087348 */ /* 0x000fea0003c00000 */
[----:B------:R0:W1:Y:S02]  /*e070*/  SHFL.IDX P6, R14, R13, R12, R11 ;  /* 0x0000000c0d0e7389 */ /* 0x00006400000c000b */
[----:B01----:R-:W-:Y:S01]  /*e080*/  ENDCOLLECTIVE ;  /* 0x000000000000791b */ /* 0x003fe20003800000 */
.L_x_161:
[----:B------:R-:W-:Y:S02]  /*e090*/  IMAD.MOV.U32 R13, RZ, RZ, R23 ;  /* 0x000000ffff0d7224 */ /* 0x000fe400078e0017 */
[----:B------:R-:W-:Y:S01]  /*e0a0*/  IMAD.MOV.U32 R12, RZ, RZ, 0x2 ;  /* 0x00000002ff0c7424 */ /* 0x000fe200078e00ff */
[----:B------:R-:W-:-:S13]  /*e0b0*/  IADD3 R2, P0, R14, R0, RZ ;  /* 0x000000000e027210 */ /* 0x000fda0007f1e0ff */
[----:B------:R-:W-:Y:S05]  /*e0c0*/  WARPSYNC.COLLECTIVE R15, `(.L_x_162) ;  /* 0x000000000f087348 */ /* 0x000fea0003c00000 */
[----:B------:R0:W1:Y:S02]  /*e0d0*/  SHFL.IDX P6, R14, R13, R12, R11 ;  /* 0x0000000c0d0e7389 */ /* 0x00006400000c000b */
[----:B01----:R-:W-:Y:S01]  /*e0e0*/  ENDCOLLECTIVE ;  /* 0x000000000000791b */ /* 0x003fe20003800000 */
.L_x_162:
        /* <DEDUP_REMOVED lines=9> */
[----:B0-----:R-:W-:-:S07]  /*e180*/  MOV R3, R14 ;  /* 0x0000000e00037202 */ /* 0x001fce0000000f00 */
[----:B------:R-:W-:Y:S05]  /*e190*/  WARPSYNC.COLLECTIVE R15, `(.L_x_163) ;  /* 0x000000000f087348 */ /* 0x000fea0003c00000 */
[----:B------:R0:W1:Y:S02]  /*e1a0*/  SHFL.IDX P6, R14, R13, R12, R11 ;  /* 0x0000000c0d0e7389 */ /* 0x00006400000c000b */
[----:B01----:R-:W-:Y:S01]  /*e1b0*/  ENDCOLLECTIVE ;  /* 0x000000000000791b */ /* 0x003fe20003800000 */
.L_x_163:
[----:B------:R-:W-:Y:S02]  /*e1c0*/  IMAD.MOV.U32 R13, RZ, RZ, R23 ;  /* 0x000000ffff0d7224 */ /* 0x000fe400078e0017 */
[----:B------:R-:W-:Y:S01]  /*e1d0*/  IMAD.MOV.U32 R12, RZ, RZ, 0x3 ;  /* 0x00000003ff0c7424 */ /* 0x000fe200078e00ff */
[----:B------:R-:W-:-:S13]  /*e1e0*/  IADD3 R2, P0, R14, R0, RZ ;  /* 0x000000000e027210 */ /* 0x000fda0007f1e0ff */
[----:B------:R-:W-:Y:S05]  /*e1f0*/  WARPSYNC.COLLECTIVE R15, `(.L_x_164) ;  /* 0x000000000f087348 */ /* 0x000fea0003c00000 */
[----:B------:R0:W1:Y:S02]  /*e200*/  SHFL.IDX P6, R14, R13, R12, R11 ;  /* 0x0000000c0d0e7389 */ /* 0x00006400000c000b */
[----:B01----:R-:W-:Y:S01]  /*e210*/  ENDCOLLECTIVE ;  /* 0x000000000000791b */ /* 0x003fe20003800000 */
.L_x_164:
[----:B------:R-:W-:-:S05]  /*e220*/  IMAD.X R3, RZ, RZ, R3, P0 ;  /* 0x000000ffff037224 */ /* 0x000fca00000e0603 */
[----:B------:R-:W-:Y:S01]  /*e230*/  @!PT LDS RZ, [RZ] ;  /* 0x00000000fffff984 */ /* 0x000fe20000000800 */
[----:B------:R-:W-:Y:S01]  /*e240*/  @!PT LDS RZ, [RZ] ;  /* 0x00000000fffff984 */ /* 0x000fe20000000800 */
[----:B------:R-:W-:Y:S01]  /*e250*/  @!PT LDS RZ, [RZ] ;  /* 0x00000000fffff984 */ /* 0x000fe20000000800 */
[----:B------:R-:W-:Y:S04]  /*e260*/  LDGSTS.E.BYPASS.LTC128B.128 [R22+0x1400], desc[UR48][R2.64], !P4 ;  /* 0x0140000002167fae */ /* 0x000fe8000e101d70 */
[----:B------:R-:W-:Y:S01]  /*e270*/  LDGSTS.E.BYPASS.LTC128B.128 [R22+0x4400], desc[UR48][R2.64+0x80], !P3 ;  /* 0x0440008002167fae */ /* 0x000fe2000d901d70 */
[----:B------:R-:W-:-:S03]  /*e280*/  MOV R13, R21 ;  /* 0x00000015000d7202 */ /* 0x000fc60000000f00 */
[----:B------:R-:W-:Y:S04]  /*e290*/  LDGSTS.E.BYPASS.LTC128B.128 [R22+0x7400], desc[UR48][R2.64+0x100], !P2 ;  /* 0x0740010002167fae */ /* 0x000fe8000d101d70 */
[----:B------:R0:W-:Y:S02]  /*e2a0*/  LDGSTS.E.BYPASS.LTC128B.128 [R22+0xa400], desc[UR48][R2.64+0x180], !P1 ;  /* 0x0a40018002167fae */ /* 0x0001e4000c901d70 */
[----:B0-----:R-:W-:-:S07]  /*e2b0*/  IMAD.MOV.U32 R3, RZ, RZ, R14 ;  /* 0x000000ffff037224 */ /* 0x001fce00078e000e */
[----:B------:R-:W-:Y:S05]  /*e2c0*/  WARPSYNC.COLLECTIVE R15, `(.L_x_165) ;  /* 0x000000000f087348 */ /* 0x000fea0003c00000 */
[----:B------:R0:W1:Y:S02]  /*e2d0*/  SHFL.IDX P6, R14, R13, R12, R11 ;  /* 0x0000000c0d0e7389 */ /* 0x00006400000c000b */
[----:B01----:R-:W-:Y:S01]  /*e2e0*/  ENDCOLLECTIVE ;  /* 0x000000000000791b */ /* 0x003fe20003800000 */
.L_x_165:
[----:B------:R-:W-:Y:S02]  /*e2f0*/  IMAD.MOV.U32 R13, RZ, RZ, R23 ;  /* 0x000000ffff0d7224 */ /* 0x000fe400078e0017 */
[----:B------:R-:W-:Y:S01]  /*e300*/  IMAD.MOV.U32 R12, RZ, RZ, 0x4 ;  /* 0x00000004ff0c7424 */ /* 0x000fe200078e00ff */
[----:B------:R-:W-:-:S13]  /*e310*/  IADD3 R2, P0, R14, R0, RZ ;  /* 0x000000000e027210 */ /* 0x000fda0007f1e0ff */
[----:B------:R-:W-:Y:S05]  /*e320*/  WARPSYNC.COLLECTIVE R15, `(.L_x_166) ;  /* 0x000000000f087348 */ /* 0x000fea0003c00000 */
[----:B------:R0:W1:Y:S02]  /*e330*/  SHFL.IDX P6, R14, R13, R12, R11 ;  /* 0x0000000c0d0e7389 */ /* 0x00006400000c000b */
[----:B01----:R-:W-:Y:S01]  /*e340*/  ENDCOLLECTIVE ;  /* 0x000000000000791b */ /* 0x003fe20003800000 */
.L_x_166:
        /* <DEDUP_REMOVED lines=13> */
.L_x_167:
[----:B------:R-:W-:Y:S02]  /*e420*/  IMAD.MOV.U32 R13, RZ, RZ, R23 ;  /* 0x000000ffff0d7224 */ /* 0x000fe400078e0017 */
[----:B------:R-:W-:Y:S01]  /*e430*/  IMAD.MOV.U32 R12, RZ, RZ, 0x5 ;  /* 0x00000005ff0c7424 */ /* 0x000fe200078e00ff */
[----:B------:R-:W-:-:S07]  /*e440*/  MOV R2, R14 ;  /* 0x0000000e00027202 */ /* 0x000fce0000000f00 */
[----:B------:R-:W-:Y:S05]  /*e450*/  WARPSYNC.COLLECTIVE R15, `(.L_x_168) ;  /* 0x000000000f087348 */ /* 0x000fea0003c00000 */
[----:B------:R0:W1:Y:S02]  /*e460*/  SHFL.IDX P6, R14, R13, R12, R11 ;  /* 0x0000000c0d0e7389 */ /* 0x00006400000c000b */
[----:B01----:R-:W-:Y:S01]  /*e470*/  ENDCOLLECTIVE ;  /* 0x000000000000791b */ /* 0x003fe20003800000 */
.L_x_168:
        /* <DEDUP_REMOVED lines=14> */
.L_x_169:
[----:B------:R-:W-:Y:S05]  /*e560*/  BRA `(.L_x_170) ;  /* 0xffffffcc00c47947 */ /* 0x000fea000383ffff */
.L_x_77:
[----:B0-----:R0:W3:Y:S02]  /*e570*/  SYNCS.PHASECHK.TRANS64.TRYWAIT P0, [R4+URZ+0x22820], R0 ;  /* 0x02282000040075a7 */ /* 0x0010e4000800017f */
[----:B---3--:R-:W-:Y:S05]  /*e580*/  @!P0 NANOSLEEP.SYNCS 0x989680 ;  /* 0x009896800000895d */ /* 0x008fea0003900000 */
[----:B------:R-:W3:Y:S02]  /*e590*/  @!P0 SYNCS.PHASECHK.TRANS64 P0, [R4+URZ+0x22820], R0 ;  /* 0x02282000040085a7 */ /* 0x000ee4000800007f */
[----:B---3--:R-:W-:Y:S05]  /*e5a0*/  @!P0 BRA `(.L_x_77) ;  /* 0xfffffffc00f08947 */ /* 0x008fea000383ffff */
[----:B------:R-:W-:Y:S05]  /*e5b0*/  BRA `(.L_x_171) ;  /* 0xffffffd000707947 */ /* 0x000fea000383ffff */
.L_x_78:
[----:B------:R-:W3:Y:S01]  /*e5c0*/  S2R R2, SR_TID.X ;  /* 0x0000000000027919 */ /* 0x000ee20000002100 */
[----:B------:R-:W-:Y:S01]  /*e5d0*/  BSSY B0, `(.L_x_172) ;  /* 0x000000a000007945 */ /* 0x000fe20003800000 */
[----:B------:R-:W-:Y:S02]  /*e5e0*/  IMAD.MOV.U32 R12, RZ, RZ, RZ ;  /* 0x000000ffff0c7224 */ /* 0x000fe400078e00ff */
[----:B------:R-:W-:Y:S02]  /*e5f0*/  IMAD.MOV.U32 R11, RZ, RZ, 0x1f ;  /* 0x0000001fff0b7424 */ /* 0x000fe400078e00ff */
[----:B------:R-:W-:Y:S01]  /*e600*/  IMAD.MOV.U32 R15, RZ, RZ, -0x1 ;  /* 0xffffffffff0f7424 */ /* 0x000fe200078e00ff */
[----:B---3--:R-:W-:-:S04]  /*e610*/  SHF.R.U32.HI R2, RZ, 0x5, R2 ;  /* 0x00000005ff027819 */ /* 0x008fc80000011602 */
[----:B------:R-:W-:-:S04]  /*e620*/  LOP3.LUT R2, R2, 0x3, RZ, 0xc0, !PT ;  /* 0x0000000302027812 */ /* 0x000fc800078ec0ff */
[----:B------:R-:W-:-:S07]  /*e630*/  MOV R13, R2 ;  /* 0x00000002000d7202 */ /* 0x000fce0000000f00 */
[----:B012---:R-:W-:Y:S05]  /*e640*/  WARPSYNC.COLLECTIVE R15, `(.L_x_173) ;  /* 0x000000000f087348 */ /* 0x007fea0003c00000 */
[----:B------:R3:W4:Y:S02]  /*e650*/  SHFL.IDX P6, R14, R13, R12, R11 ;  /* 0x0000000c0d0e7389 */ /* 0x00072400000c000b */
[----:B01234-:R-:W-:Y:S01]  /*e660*/  ENDCOLLECTIVE ;  /* 0x000000000000791b */ /* 0x01ffe20003800000 */
.L_x_173:
[----:B------:R-:W-:Y:S05]  /*e670*/  BSYNC B0 ;  /* 0x0000000000007941 */ /* 0x000fea0003800000 */
.L_x_172:
[----:B------:R-:W-:Y:S05]  /*e680*/  BRA `(.L_x_174) ;  /* 0xffffffd000587947 */ /* 0x000fea000383ffff */
.L_x_81:
[----:B------:R-:W-:Y:S01]  /*e690*/  BSSY B1, `(.L_x_175) ;  /* 0x0000006000017945 */ /* 0x000fe20003800000 */
[----:B------:R-:W-:-:S07]  /*e6a0*/  IMAD.MOV.U32 R15, RZ, RZ, -0x1 ;  /* 0xffffffffff0f7424 */ /* 0x000fce00078e00ff */
[----:B012---:R-:W-:Y:S05]  /*e6b0*/  WARPSYNC.COLLECTIVE R15, `(.L_x_176) ;  /* 0x000000000f0c7348 */ /* 0x007fea0003c00000 */
[----:B------:R-:W-:Y:S02]  /*e6c0*/  ELECT P6, UR62, PT ;  /* 0x00000000003e782f */ /* 0x000fe400038c0000 */
[----:B------:R-:W-:Y:S01]  /*e6d0*/  MOV R14, UR62 ;  /* 0x0000003e000e7c02 */ /* 0x000fe20008000f00 */
[----:B012---:R-:W-:Y:S10]  /*e6e0*/  ENDCOLLECTIVE ;  /* 0x000000000000791b */ /* 0x007ff40003800000 */
.L_x_176:
[----:B------:R-:W-:Y:S05]  /*e6f0*/  BSYNC B1 ;  /* 0x0000000000017941 */ /* 0x000fea0003800000 */
.L_x_175:
[----:B------:R-:W-:Y:S05]  /*e700*/  BRA `(.L_x_177) ;  /* 0xffffffd000507947 */ /* 0x000fea000383ffff */
.L_x_83:
[----:B0-----:R0:W3:Y:S02]  /*e710*/  SYNCS.PHASECHK.TRANS64.TRYWAIT P1, [R3+URZ+0x22840], R2 ;  /* 0x02284002030075a7 */ /* 0x0010e4000802017f */
[----:B---3--:R-:W-:Y:S05]  /*e720*/  @!P1 NANOSLEEP.SYNCS 0x989680 ;  /* 0x009896800000995d */ /* 0x008fea0003900000 */
[----:B------:R-:W3:Y:S02]  /*e730*/  @!P1 SYNCS.PHASECHK.TRANS64 P1, [R3+URZ+0x22840], R2 ;  /* 0x02284002030095a7 */ /* 0x000ee4000802007f */
[----:B---3--:R-:W-:Y:S05]  /*e740*/  @!P1 BRA `(.L_x_83) ;  /* 0xfffffffc00f09947 */ /* 0x008fea000383ffff */
[----:B------:R-:W-:Y:S05]  /*e750*/  BRA `(.L_x_178) ;  /* 0xffffffd000707947 */ /* 0x000fea000383ffff */
.L_x_85:
[----:B---3--:R3:W4:Y:S02]  /*e760*/  SYNCS.PHASECHK.TRANS64.TRYWAIT P1, [R17+URZ+0x22840], R0 ;  /* 0x02284000110075a7 */ /* 0x008724000802017f */
[----:B----4-:R-:W-:Y:S05]  /*e770*/  @!P1 NANOSLEEP.SYNCS 0x989680 ;  /* 0x009896800000995d */ /* 0x010fea0003900000 */
[----:B------:R-:W4:Y:S02]  /*e780*/  @!P1 SYNCS.PHASECHK.TRANS64 P1, [R17+URZ+0x22840], R0 ;  /* 0x02284000110095a7 */ /* 0x000f24000802007f */
[----:B----4-:R-:W-:Y:S05]  /*e790*/  @!P1 BRA `(.L_x_85) ;  /* 0xfffffffc00f09947 */ /* 0x010fea000383ffff */
[----:B------:R-:W-:Y:S05]  /*e7a0*/  BRA `(.L_x_179) ;  /* 0xffffffd0007c7947 */ /* 0x000fea000383ffff */
.L_x_87:
[----:B----4-:R4:W0:Y:S02]  /*e7b0*/  SYNCS.PHASECHK.TRANS64.TRYWAIT P1, [R3+URZ+0x22860], R2 ;  /* 0x02286002030075a7 */ /* 0x010824000802017f */
[----:B0-----:R-:W-:Y:S05]  /*e7c0*/  @!P1 NANOSLEEP.SYNCS 0x989680 ;  /* 0x009896800000995d */ /* 0x001fea0003900000 */
[----:B------:R-:W0:Y:S02]  /*e7d0*/  @!P1 SYNCS.PHASECHK.TRANS64 P1, [R3+URZ+0x22860], R2 ;  /* 0x02286002030095a7 */ /* 0x000e24000802007f */
[----:B0-----:R-:W-:Y:S05]  /*e7e0*/  @!P1 BRA `(.L_x_87) ;  /* 0xfffffffc00f09947 */ /* 0x001fea000383ffff */
[----:B------:R-:W-:Y:S05]  /*e7f0*/  BRA `(.L_x_180) ;  /* 0xffffffd000787947 */ /* 0x000fea000383ffff */
.L_x_181:
[----:B------:R-:W-:-:S00]  /*e800*/  BRA `(.L_x_181) ;  /* 0xfffffffc00fc7947 */ /* 0x000fc0000383ffff */
[----:B------:R-:W-:-:S00]  /*e810*/  NOP ;  /* 0x0000000000007918 */ /* 0x000fc00000000000 */
        /* <DEDUP_REMOVED lines=14> */
.L_x_6448:


//--------------------- .text._ZN7cutlass13device_kernelIN5flash11enable_sm90INS1_16FlashAttnFwdSm90INS1_25CollectiveMainloopFwdSm90ILi2EN4cute5tupleIJNS5_1CILi1EEES8_S8_EEENS6_IJNS7_ILi128EEENS7_ILi96EEENS7_ILi64EEEEEELi256ENS_6half_tEfNS_4arch4Sm90ELb0ELb0ELb1ELb0ELb1ELb0ELb1ELb1ELb0ELb1ELb0ELb0EEENS1_21CollectiveEpilogueFwdINS6_IJSA_NS7_ILi256EEESB_EEES9_SE_SG_Li256ELb0ELb1ELb0ELb0EEENS1_29StaticPersistentTileSchedulerILb0EEEEEEEEEvNT_6ParamsE --------------------------
	.section	.text._ZN7cutlass13device_kernelIN5flash11enable_sm90INS1_16FlashAttnFwdSm90INS1_25CollectiveMainloopFwdSm90ILi2EN4cute5tupleIJNS5_1CILi1EEES8_S8_EEENS6_IJNS7_ILi128EEENS7_ILi96EEENS7_ILi64EEEEEELi256ENS_6half_tEfNS_4arch4Sm90ELb0ELb0ELb1ELb0ELb1ELb0ELb1ELb1ELb0ELb1ELb0ELb0EEENS1_21CollectiveEpilogueFwdINS6_IJSA_NS7_ILi256EEESB_EEES9_SE_SG_Li256ELb0ELb1ELb0ELb0EEENS1_29StaticPersistentTileSchedulerILb0EEEEEEEEEvNT_6ParamsE,"ax",@progbits
	.align	128
.text._ZN7cutlass13device_kernelIN5flash11enable_sm90INS1_16FlashAttnFwdSm90INS1_25CollectiveMainloopFwdSm90ILi2EN4cute5tupleIJNS5_1CILi1EEES8_S8_EEENS6_IJNS7_ILi128EEENS7_ILi96EEENS7_ILi64EEEEEELi256ENS_6half_tEfNS_4arch4Sm90ELb0ELb0ELb1ELb0ELb1ELb0ELb1ELb1ELb0ELb1ELb0ELb0EEENS1_21CollectiveEpilogueFwdINS6_IJSA_NS7_ILi256EEESB_EEES9_SE_SG_Li256ELb0ELb1ELb0ELb0EEENS1_29StaticPersistentTileSchedulerILb0EEEEEEEEEvNT_6ParamsE:
        .type           _ZN7cutlass13device_kernelIN5flash11enable_sm90INS1_16FlashAttnFwdSm90INS1_25CollectiveMainloopFwdSm90ILi2EN4cute5tupleIJNS5_1CILi1EEES8_S8_EEENS6_IJNS7_ILi128EEENS7_ILi96EEENS7_ILi64EEEEEELi256ENS_6half_tEfNS_4arch4Sm90ELb0ELb0ELb1ELb0ELb1ELb0ELb1ELb1ELb0ELb1ELb0ELb0EEENS1_21CollectiveEpilogueFwdINS6_IJSA_NS7_ILi256EEESB_EEES9_SE_SG_Li256ELb0ELb1ELb0ELb0EEENS1_29StaticPersistentTileSchedulerILb0EEEEEEEEEvNT_6ParamsE,@function
        .size           _ZN7cutlass13device_kernelIN5flash11enable_sm90INS1_16FlashAttnFwdSm90INS1_25CollectiveMainloopFwdSm90ILi2EN4cute5tupleIJNS5_1CILi1EEES8_S8_EEENS6_IJNS7_ILi128EEENS7_ILi96EEENS7_ILi64EEEEEELi256ENS_6half_tEfNS_4arch4Sm90ELb0ELb0ELb1ELb0ELb1ELb0ELb1ELb1ELb0ELb1ELb0ELb0EEENS1_21CollectiveEpilogueFwdINS6_IJSA_NS7_ILi256EEESB_EEES9_SE_SG_Li256ELb0ELb1ELb0ELb0EEENS1_29StaticPersistentTileSchedulerILb0EEEEEEEEEvNT_6ParamsE,(.L_x_6449 - _ZN7cutlass13device_kernelIN5flash11enable_sm90INS1_16FlashAttnFwdSm90INS1_25CollectiveMainloopFwdSm90ILi2EN4cute5tupleIJNS5_1CILi1EEES8_S8_EEENS6_IJNS7_ILi128EEENS7_ILi96EEENS7_ILi64EEEEEELi256ENS_6half_tEfNS_4arch4Sm90ELb0ELb0ELb1ELb0ELb1ELb0ELb1ELb1ELb0ELb1ELb0ELb0EEENS1_21CollectiveEpilogueFwdINS6_IJSA_NS7_ILi256EEESB_EEES9_SE_SG_Li256ELb0ELb1ELb0ELb0EEENS1_29StaticPersistentTileSchedulerILb0EEEEEEEEEvNT_6ParamsE)
        .other          _ZN7cutlass13device_kernelIN5flash11enable_sm90INS1_16FlashAttnFwdSm90INS1_25CollectiveMainloopFwdSm90ILi2EN4cute5tupleIJNS5_1CILi1EEES8_S8_EEENS6_IJNS7_ILi128EEENS7_ILi96EEENS7_ILi64EEEEEELi256ENS_6half_tEfNS_4arch4Sm90ELb0ELb0ELb1ELb0ELb1ELb0ELb1ELb1ELb0ELb1ELb0ELb0EEENS1_21CollectiveEpilogueFwdINS6_IJSA_NS7_ILi256EEESB_EEES9_SE_SG_Li256ELb0ELb1ELb0ELb0EEENS1_29StaticPersistentTileSchedulerILb0EEEEEEEEEvNT_6ParamsE,@"STO_CUDA_ENTRY STV_DEFAULT"
_ZN7cutlass13device_kernelIN5flash11enable_sm90INS1_16FlashAttnFwdSm90INS1_25CollectiveMainloopFwdSm90ILi2EN4cute5tupleIJNS5_1CILi1EEES8_S8_EEENS6_IJNS7_ILi128EEENS7_ILi96EEENS7_ILi64EEEEEELi256ENS_6half_tEfNS_4arch4Sm90ELb0ELb0ELb1ELb0ELb1ELb0ELb1ELb1ELb0ELb1ELb0ELb0EEENS1_21CollectiveEpilogueFwdINS6_IJSA_NS7_ILi256EEESB_EEES9_SE_SG_Li256ELb0ELb1ELb0ELb0EEENS1_29StaticPersistentTileSchedulerILb0EEEEEEEEEvNT_6ParamsE:
        /* <DEDUP_REMOVED lines=13> */
[----:B------:R-:W-:Y:S01]  /*00d0*/  VOTEU.ALL UP1, P0 ;  /* 0x00000000003f7886 */ /* 0x000fe20000020000 */
[----:B------:R-:W-:-:S03]  /*00e0*/  VOTEU.ALL UP2, P0 ;  /* 0x00000000003f7886 */ /* 0x000fc60000040000 */
        /* <DEDUP_REMOVED lines=10> */
[----:B------:R0:W2:Y:S01]  /*0190*/  @!UP0 SYNCS.EXCH.64 URZ, [UR8+0x32400], UR4 ;  /* 0x03240004083f85b2 */ /* 0x0000a20008000100 */
[----:B------:R0:W3:Y:S05]  /*01a0*/  @!UP1 SYNCS.EXCH.64 URZ, [UR8+0x32410], UR4 ;  /* 0x03241004083f95b2 */ /* 0x0000ea0008000100 */
[----:B------:R0:W4:Y:S02]  /*01b0*/  @!UP2 SYNCS.EXCH.64 URZ, [UR8+0x32420], UR6 ;  /* 0x03242006083fa5b2 */ /* 0x0001240008000100 */
        /* <DEDUP_REMOVED lines=15> */
[----:B------:R0:W0:Y:S01]  /*02b0*/  SYNCS.EXCH.64 URZ, [UR8+0x32440], UR6 ;  /* 0x03244006083f75b2 */ /* 0x0000220008000100 */
[----:B------:R0:W0:Y:S01]  /*02c0*/  SYNCS.EXCH.64 URZ, [UR8+0x32438], UR4 ;  /* 0x03243804083f75b2 */ /* 0x0000220008000100 */
[----:B------:R0:W0:Y:S01]  /*02d0*/  SYNCS.EXCH.64 URZ, [UR8+0x32448], UR6 ;  /* 0x03244806083f75b2 */ /* 0x0000220008000100 */
[----:B------:R-:W-:Y:S01]  /*02e0*/  NOP ;  /* 0x0000000000007918 */ /* 0x000fe20000000000 */
.L_x_182:
        /* <DEDUP_REMOVED lines=22> */
.L_x_183:
        /* <DEDUP_REMOVED lines=18> */
.L_x_184:
        /* <DEDUP_REMOVED lines=22> */
.L_x_185:
        /* <DEDUP_REMOVED lines=23> */
.L_x_186:
        /* <DEDUP_REMOVED lines=8> */
.L_x_188:
        /* <DEDUP_REMOVED lines=21> */
[----:B------:R-:W-:Y:S02]  /*0a10*/  SHF.R.S32.HI R6, RZ, 0x4, R3 ;  /* 0x00000004ff067819 */ /* 0x000fe40000011403 */
[----:B------:R-:W-:Y:S01]  /*0a20*/  SHF.R.S32.HI R205, RZ, 0x7, R2 ;  /* 0x00000007ffcd7819 */ /* 0x000fe20000011402 */
[----:B------:R-:W-:Y:S01]  /*0a30*/  IMAD.IADD R203, R19, 0x1, -R4 ;  /* 0x0000000113cb7824 */ /* 0x000fe200078e0a04 */
[----:B------:R-:W-:-:S02]  /*0a40*/  LEA.HI R4, R0, R19, RZ, 0x5 ;  /* 0x0000001300047211 */ /* 0x000fc400078f28ff */
[----:B------:R-:W-:Y:S02]  /*0a50*/  LEA.HI R11, R0, R19, RZ, 0x2 ;  /* 0x00000013000b7211 */ /* 0x000fe400078f10ff */
[----:B------:R-:W-:Y:S01]  /*0a60*/  SHF.R.S32.HI R8, RZ, 0x1f, R203 ;  /* 0x0000001fff087819 */ /* 0x000fe200000114cb */
[----:B------:R-:W-:Y:S01]  /*0a70*/  IMAD.SHL.U32 R5, R4, 0x20, RZ ;  /* 0x0000002004057824 */ /* 0x000fe200078e00ff */
[C---:B------:R-:W-:Y:S02]  /*0a80*/  LOP3.LUT R4, R3.reuse, 0x3fffff0, RZ, 0xc0, !PT ;  /* 0x03fffff003047812 */ /* 0x040fe400078ec0ff */
[----:B------:R-:W-:Y:S02]  /*0a90*/  LEA.HI R7, R8, R203, RZ, 0x2 ;  /* 0x000000cb08077211 */ /* 0x000fe400078f10ff */
[----:B------:R-:W-:Y:S01]  /*0aa0*/  LEA.HI R3, R3, R6, RZ, 0x1 ;  /* 0x0000000603037211 */ /* 0x000fe200078f08ff */
[----:B------:R-:W-:Y:S01]  /*0ab0*/  IMAD.IADD R4, R19, 0x1, -R4 ;  /* 0x0000000113047824 */ /* 0x000fe200078e0a04 */
[----:B------:R-:W-:-:S02]  /*0ac0*/  SHF.R.S32.HI R9, RZ, 0x2, R7 ;  /* 0x00000002ff097819 */ /* 0x000fc40000011407 */
[----:B------:R-:W-:Y:S02]  /*0ad0*/  SHF.R.S32.HI R10, RZ, 0x1f, R7 ;  /* 0x0000001fff0a7819 */ /* 0x000fe40000011407 */
[----:B------:R-:W-:Y:S02]  /*0ae0*/  LOP3.LUT R3, R3, 0x1ffffffe, RZ, 0xc0, !PT ;  /* 0x1ffffffe03037812 */ /* 0x000fe400078ec0ff */
[----:B------:R-:W-:Y:S02]  /*0af0*/  LEA.HI R10, R10, R9, RZ, 0x3 ;  /* 0x000000090a0a7211 */ /* 0x000fe400078f18ff */
[----:B------:R-:W-:Y:S02]  /*0b00*/  IADD3 R3, R6, -R3, RZ ;  /* 0x8000000306037210 */ /* 0x000fe40007ffe0ff */
[----:B------:R-:W-:Y:S02]  /*0b10*/  LOP3.LUT R10, R10, 0xfffffff8, RZ, 0xc0, !PT ;  /* 0xfffffff80a0a7812 */ /* 0x000fe400078ec0ff */
[----:B------:R-:W-:-:S02]  /*0b20*/  LEA.HI R8, R8, R203, RZ, 0x5 ;  /* 0x000000cb08087211 */ /* 0x000fc400078f28ff */
[----:B------:R-:W-:Y:S01]  /*0b30*/  LEA.HI R2, R2, R205, RZ, 0x1 ;  /* 0x000000cd02027211 */ /* 0x000fe200078f08ff */
[----:B------:R-:W-:Y:S01]  /*0b40*/  IMAD.IADD R9, R9, 0x1, -R10 ;  /* 0x0000000109097824 */ /* 0x000fe200078e0a0a */
[----:B------:R-:W-:Y:S02]  /*0b50*/  LOP3.LUT R6, R11, 0xfffffffc, RZ, 0xc0, !PT ;  /* 0xfffffffc0b067812 */ /* 0x000fe400078ec0ff */
[----:B------:R-:W-:Y:S02]  /*0b60*/  LEA.HI R200, R0, R19, RZ, 0x3 ;  /* 0x0000001300c87211 */ /* 0x000fe400078f18ff */
[----:B------:R-:W-:Y:S01]  /*0b70*/  SHF.R.S32.HI R8, RZ, 0x5, R8 ;  /* 0x00000005ff087819 */ /* 0x000fe20000011408 */
[----:B------:R-:W-:Y:S01]  /*0b80*/  IMAD.IADD R6, R19, 0x1, -R6 ;  /* 0x0000000113067824 */ /* 0x000fe200078e0a06 */
[----:B------:R-:W-:Y:S02]  /*0b90*/  LOP3.LUT R2, R2, 0x3fffffe, RZ, 0xc0, !PT ;  /* 0x03fffffe02027812 */ /* 0x000fe400078ec0ff */
[----:B------:R-:W-:Y:S01]  /*0ba0*/  LOP3.LUT R10, R200, 0xfffffff8, RZ, 0xc0, !PT ;  /* 0xfffffff8c80a7812 */ /* 0x000fe200078ec0ff */
[----:B------:R-:W-:Y:S01]  /*0bb0*/  IMAD R9, R8, 0x10, R9 ;  /* 0x0000001008097824 */ /* 0x000fe200078e0209 */
[----:B------:R-:W-:Y:S01]  /*0bc0*/  LOP3.LUT R5, R5, 0xfffffc00, RZ, 0xc0, !PT ;  /* 0xfffffc0005057812 */ /* 0x000fe200078ec0ff */
[----:B------:R-:W-:Y:S01]  /*0bd0*/  IMAD.IADD R2, R205, 0x1, -R2 ;  /* 0x00000001cd027824 */ /* 0x000fe200078e0a02 */
[----:B------:R-:W-:Y:S01]  /*0be0*/  LEA.HI R0, R6, R6, RZ, 0x1 ;  /* 0x0000000606007211 */ /* 0x000fe200078f08ff */
[----:B------:R-:W-:Y:S01]  /*0bf0*/  IMAD.IADD R19, R19, 0x1, -R10 ;  /* 0x0000000113137824 */ /* 0x000fe200078e0a0a */
[----:B------:R-:W-:Y:S01]  /*0c00*/  SHF.R.S32.HI R200, RZ, 0x3, R200 ;  /* 0x00000003ffc87819 */ /* 0x000fe200000114c8 */
[----:B------:R-:W-:-:S02]  /*0c10*/  IMAD R206, R2, 0x40, R9 ;  /* 0x0000004002ce7824 */ /* 0x000fc400078e0209 */
[----:B------:R-:W-:Y:S01]  /*0c20*/  IMAD R4, R4, 0x40, R5 ;  /* 0x0000004004047824 */ /* 0x000fe200078e0205 */
[----:B------:R-:W-:Y:S01]  /*0c30*/  LOP3.LUT R5, R0, 0x1ffffffe, RZ, 0xc0, !PT ;  /* 0x1ffffffe00057812 */ /* 0x000fe200078ec0ff */
[----:B------:R-:W-:Y:S01]  /*0c40*/  IMAD.SHL.U32 R2, R19, 0x8, RZ ;  /* 0x0000000813027824 */ /* 0x000fe200078e00ff */
[----:B------:R-:W-:Y:S01]  /*0c50*/  LOP3.LUT R0, R7, 0x7ffffffc, RZ, 0xc0, !PT ;  /* 0x7ffffffc07007812 */ /* 0x000fe200078ec0ff */
[----:B------:R-:W-:Y:S01]  /*0c60*/  IMAD R209, R3, 0x8, R4 ;  /* 0x0000000803d17824 */ /* 0x000fe200078e0204 */
[----:B------:R-:W-:Y:S01]  /*0c70*/  IADD3 R5, R6, -R5, RZ ;  /* 0x8000000506057210 */ /* 0x000fe20007ffe0ff */
[C---:B------:R-:W-:Y:S02]  /*0c80*/  VIADD R18, R2.reuse, 0x40 ;  /* 0x0000004002127836 */ /* 0x040fe40000000000 */
[C---:B------:R-:W-:Y:S01]  /*0c90*/  VIADD R17, R2.reuse, 0x80 ;  /* 0x0000008002117836 */ /* 0x040fe20000000000 */
[----:B------:R-:W-:Y:S01]  /*0ca0*/  LEA R208, R5, R206, 0x3 ;  /* 0x000000ce05d07211 */ /* 0x000fe200078e18ff */
[----:B------:R-:W-:Y:S01]  /*0cb0*/  VIADD R16, R2, 0xc0 ;  /* 0x000000c002107836 */ /* 0x000fe20000000000 */
[----:B------:R-:W-:Y:S01]  /*0cc0*/  SHF.R.S32.HI R213, RZ, 0x1f, R18 ;  /* 0x0000001fffd57819 */ /* 0x000fe20000011412 */
[----:B------:R-:W-:Y:S01]  /*0cd0*/  IMAD.IADD R207, R203, 0x1, -R0 ;  /* 0x00000001cbcf7824 */ /* 0x000fe200078e0a00 */
[----:B------:R-:W-:-:S02]  /*0ce0*/  SHF.R.S32.HI R212, RZ, 0x1f, R17 ;  /* 0x0000001fffd47819 */ /* 0x000fc40000011411 */
[----:B------:R-:W-:-:S07]  /*0cf0*/  SHF.R.S32.HI R211, RZ, 0x1f, R16 ;  /* 0x0000001fffd37819 */ /* 0x000fce0000011410 */
.L_x_222:
[----:B------:R-:W0:Y:S01]  /*0d00*/  SHFL.IDX PT, R0, R205, RZ, 0x1f ;  /* 0x00001fffcd007589 */ /* 0x000e2200000e0000 */
[----:B------:R-:W1:Y:S01]  /*0d10*/  S2UR UR45, SR_CgaCtaId ;  /* 0x00000000002d79c3 */ /* 0x000e620000008800 */
[----:B------:R-:W-:Y:S01]  /*0d20*/  ULDC UR4, c[0x0][0xd38] ;  /* 0x00034e0000047ab9 */ /* 0x000fe20000000800 */
[----:B------:R-:W-:Y:S01]  /*0d30*/  ULDC.64 UR6, c[0x0][0x418] ;  /* 0x0001060000067ab9 */ /* 0x000fe20000000a00 */
[----:B------:R-:W-:Y:S02]  /*0d40*/  UISETP.NE.AND UP1, UPT, UR4, 0x1, UPT ;  /* 0x000000010400788c */ /* 0x000fe4000bf25270 */
[----:B------:R-:W-:Y:S01]  /*0d50*/  UISETP.NE.U32.AND UP0, UPT, UR6, URZ, UPT ;  /* 0x0000003f0600728c */ /* 0x000fe2000bf05070 */
[----:B------:R-:W-:Y:S01]  /*0d60*/  UMOV UR51, 0x400 ;  /* 0x0000040000337882 */ /* 0x000fe20000000000 */
[----:B------:R-:W-:Y:S02]  /*0d70*/  ULDC UR4, c[0x0][0xd44] ;  /* 0x0003510000047ab9 */ /* 0x000fe40000000800 */
[----:B------:R-:W-:Y:S01]  /*0d80*/  UISETP.NE.AND.EX UP0, UPT, UR7, URZ, UPT, UP0 ;  /* 0x0000003f0700728c */ /* 0x000fe2000bf05300 */
[----:B------:R-:W-:Y:S01]  /*0d90*/  ULDC UR47, c[0x0][0x424] ;  /* 0x00010900002f7ab9 */ /* 0x000fe20000000800 */
[----:B------:R-:W-:-:S02]  /*0da0*/  UISETP.NE.AND UP2, UPT, UR4, 0x1, UPT ;  /* 0x000000010400788c */ /* 0x000fc4000bf45270 */
[----:B------:R-:W-:Y:S01]  /*0db0*/  USEL UR47, UR47, 0x1, UP0 ;  /* 0x000000012f2f7887 */ /* 0x000fe20008000000 */
[----:B------:R-:W-:Y:S01]  /*0dc0*/  @UP1 ULDC UR4, c[0x0][0xd3c] ;  /* 0x00034f0000041ab9 */ /* 0x000fe20000000800 */
[----:B------:R-:W-:Y:S01]  /*0dd0*/  ULDC UR7, c[0x0][0x2f0] ;  /* 0x0000bc0000077ab9 */ /* 0x000fe20000000800 */
[----:B------:R-:W-:Y:S02]  /*0de0*/  UIMAD.WIDE.U32 UR4, UR44, UR4, URZ ;  /* 0x000000042c0472a5 */ /* 0x000fe4000f8e003f */
[----:B------:R-:W-:Y:S01]  /*0df0*/  UIMAD UR47, UR47, UR7, URZ ;  /* 0x000000072f2f72a4 */ /* 0x000fe2000f8e023f */
[----:B------:R-:W-:Y:S01]  /*0e00*/  @UP1 ULDC UR8, c[0x0][0xd40] ;  /* 0x0003500000081ab9 */ /* 0x000fe20000000800 */
        /* <DEDUP_REMOVED lines=17> */
[----:B------:R-:W-:Y:S02]  /*0f20*/  UIADD3 UR8, UR8, 0x22400, URZ ;  /* 0x0002240008087890 */ /* 0x000fe4000fffe03f */
[----:B------:R-:W-:-:S02]  /*0f30*/  USHF.R.U32.HI UR46, URZ, 0x1f, UR7 ;  /* 0x0000001f3f2e7899 */ /* 0x000fc40008011607 */
[----:B------:R-:W-:Y:S02]  /*0f40*/  USHF.R.U32.HI UR8, URZ, 0x4, UR8 ;  /* 0x000000043f087899 */ /* 0x000fe40008011608 */
[----:B------:R-:W-:Y:S02]  /*0f50*/  ULEA.HI.SX32 UR46, UR7, UR46, 0x1c ;  /* 0x0000002e072e7291 */ /* 0x000fe4000f8fe23f */
[----:B------:R-:W-:Y:S01]  /*0f60*/  ULOP3.LUT UR50, UR8, 0x3fff, URZ, 0xc0, !UPT ;  /* 0x00003fff08327892 */ /* 0x000fe2000f8ec03f */
[----:B---3-5:R-:W-:Y:S11]  /*0f70*/  @!P0 BRA `(.L_x_189) ;  /* 0x0000000000408947 */ /* 0x028ff60003800000 */
        /* <DEDUP_REMOVED lines=16> */
.L_x_189:
        /* <DEDUP_REMOVED lines=8> */
.L_x_274:
[----:B0-----:R-:W-:Y:S01]  /*1100*/  IMAD.U32 R3, RZ, RZ, UR40 ;  /* 0x00000028ff037e24 */ /* 0x001fe2000f8e00ff */
[----:B------:R-:W-:Y:S05]  /*1110*/  WARPSYNC.ALL ;  /* 0x0000000000007948 */ /* 0x000fea0003800000 */
[----:B------:R0:W-:Y:S01]  /*1120*/  BAR.SYNC.DEFER_BLOCKING R161, 0x100 ;  /* 0x000400a10000751d */ /* 0x0001e20000010000 */
[----:B------:R-:W-:-:S13]  /*1130*/  ISETP.NE.AND P0, PT, R3, 0x3, PT ;  /* 0x000000030300780c */ /* 0x000fda0003f05270 */
[----:B0-----:R-:W-:Y:S05]  /*1140*/  @!P0 BRA `(.L_x_191) ;  /* 0x0000000000048947 */ /* 0x001fea0003800000 */
[----:B------:R-:W-:Y:S01]  /*1150*/  BPT.TRAP 0x1 ;  /* 0x000000040000795c */ /* 0x000fe20000300000 */
.L_x_191:
[----:B------:R-:W-:Y:S01]  /*1160*/  ULEA UR27, UR37, UR51, 0x3 ;  /* 0x00000033251b7291 */ /* 0x000fe2000f8e183f */
[----:B------:R-:W-:-:S05]  /*1170*/  IMAD.U32 R3, RZ, RZ, UR36 ;  /* 0x00000024ff037e24 */ /* 0x000fca000f8e00ff */
[----:B------:R-:W-:-:S04]  /*1180*/  SHF.L.U32 R3, R3, 0x1f, RZ ;  /* 0x0000001f03037819 */ /* 0x000fc800000006ff */
[----:B------:R0:W1:Y:S01]  /*1190*/  SYNCS.PHASECHK.TRANS64.TRYWAIT P1, [UR27+0x32430], R3 ;  /* 0x03243003ff0075a7 */ /* 0x000062000802015b */
[----:B------:R-:W-:Y:S05]  /*11a0*/  @!P0 BRA `(.L_x_192) ;  /* 0x0000000000048947 */ /* 0x000fea0003800000 */
[----:B------:R-:W-:Y:S01]  /*11b0*/  BPT.TRAP 0x1 ;  /* 0x000000040000795c */ /* 0x000fe20000300000 */
.L_x_192:
[----:B-1----:R-:W-:Y:S05]  /*11c0*/  @P1 BRA `(.L_x_193) ;  /* 0x0000000000081947 */ /* 0x002fea0003800000 */
[----:B------:R-:W1:Y:S02]  /*11d0*/  SYNCS.PHASECHK.TRANS64.TRYWAIT P1, [UR27+0x32430], R3 ;  /* 0x03243003ff0075a7 */ /* 0x000e64000802015b */
[----:B-1----:R-:W-:Y:S05]  /*11e0*/  @!P1 BRA `(.L_x_194) ;  /* 0x000000c400209947 */ /* 0x002fea0003800000 */
.L_x_193:
[----:B------:R-:W-:Y:S01]  /*11f0*/  ULEA UR4, UR42, UR51, 0xd ;  /* 0x000000332a047291 */ /* 0x000fe2000f8e683f */
[----:B------:R-:W-:Y:S01]  /*1200*/  WARPGROUP.ARRIVE ;  /* 0x00000000000079c5 */ /* 0x000fe20000000000 */
[----:B------:R-:W-:Y:S02]  /*1210*/  UIADD3 UR5, UR51, 0x1c400, URZ ;  /* 0x0001c40033057890 */ /* 0x000fe4000fffe03f */
[----:B------:R-:W-:Y:S02]  /*1220*/  UIADD3 UR4, UR4, 0x18400, URZ ;  /* 0x0001840004047890 */ /* 0x000fe4000fffe03f */
[----:B------:R-:W-:Y:S02]  /*1230*/  USHF.R.U32.HI UR5, URZ, 0x4, UR5 ;  /* 0x000000043f057899 */ /* 0x000fe40008011605 */
[----:B------:R-:W-:Y:S02]  /*1240*/  USHF.R.U32.HI UR4, URZ, 0x4, UR4 ;  /* 0x000000043f047899 */ /* 0x000fe40008011604 */
[----:B------:R-:W-:-:S02]  /*1250*/  ULOP3.LUT UR5, UR5, 0x3fff, URZ, 0xc0, !UPT ;  /* 0x00003fff05057892 */ /* 0x000fc4000f8ec03f */
[----:B------:R-:W-:Y:S02]  /*1260*/  ULOP3.LUT UR4, UR4, 0x3fff, URZ, 0xc0, !UPT ;  /* 0x00003fff04047892 */ /* 0x000fe4000f8ec03f */
[----:B------:R-:W-:Y:S02]  /*1270*/  ULOP3.LUT UR24, UR5, 0x10000, URZ, 0xfc, !UPT ;  /* 0x0001000005187892 */ /* 0x000fe4000f8efc3f */
[----:B------:R-:W-:Y:S02]  /*1280*/  ULOP3.LUT UR4, UR4, 0x10000, URZ, 0xfc, !UPT ;  /* 0x0001000004047892 */ /* 0x000fe4000f8efc3f */
[----:B------:R-:W-:Y:S01]  /*1290*/  UIMAD UR6, UR37, 0x300, UR24 ;  /* 0x00000300250678a4 */ /* 0x000fe2000f8e0218 */
[----:B------:R-:W-:Y:S01]  /*12a0*/  UMOV UR5, 0x40000040 ;  /* 0x4000004000057882 */ /* 0x000fe20000000000 */
[----:B------:R-:W-:Y:S01]  /*12b0*/  UMOV UR7, 0x40000040 ;  /* 0x4000004000077882 */ /* 0x000fe20000000000 */
[----:B------:R-:W-:Y:S02]  /*12c0*/  UIADD3 UR8, UR4, 0x2, URZ ;  /* 0x0000000204087890 */ /* 0x000fe4000fffe03f */
[----:B------:R-:W-:Y:S01]  /*12d0*/  UIADD3 UR10, UR6, 0x2, URZ ;  /* 0x00000002060a7890 */ /* 0x000fe2000fffe03f */
[----:B------:R-:W-:-:S03]  /*12e0*/  UMOV UR9, 0x40000040 ;  /* 0x4000004000097882 */ /* 0x000fc60000000000 */
[----:B------:R-:W-:Y:S01]  /*12f0*/  HGMMA.64x96x16.F32 R24, gdesc[UR4], RZ, !UPT, gsb0 ;  /* 0x01600000041879f0 */ /* 0x000fe2000c0008ff */
[----:B------:R-:W-:Y:S01]  /*1300*/  UMOV UR11, 0x40000040 ;  /* 0x40000040000b7882 */ /* 0x000fe20000000000 */
[----:B------:R-:W-:Y:S02]  /*1310*/  UIADD3 UR12, UR4, 0x4, URZ ;  /* 0x00000004040c7890 */ /* 0x000fe4000fffe03f */
[----:B------:R-:W-:Y:S01]  /*1320*/  UIADD3 UR14, UR6, 0x4, URZ ;  /* 0x00000004060e7890 */ /* 0x000fe2000fffe03f */
[----:B------:R-:W-:Y:S01]  /*1330*/  UMOV UR13, 0x40000040 ;  /* 0x40000040000d7882 */ /* 0x000fe20000000000 */
[----:B------:R-:W-:Y:S01]  /*1340*/  UMOV UR15, 0x40000040 ;  /* 0x40000040000f7882 */ /* 0x000fe20000000000 */
[----:B------:R-:W-:Y:S02]  /*1350*/  UIADD3 UR16, UR4, 0x6, URZ ;  /* 0x0000000604107890 */ /* 0x000fe4000fffe03f */
[----:B------:R-:W-:Y:S01]  /*1360*/  UIADD3 UR18, UR6, 0x6, URZ ;  /* 0x0000000606127890 */ /* 0x000fe2000fffe03f */
[----:B------:R-:W-:Y:S01]  /*1370*/  UMOV UR17, 0x40000040 ;  /* 0x4000004000117882 */ /* 0x000fe20000000000 */
[----:B------:R-:W-:Y:S01]  /*1380*/  UMOV UR19, 0x40000040 ;  /* 0x4000004000137882 */ /* 0x000fe20000000000 */
[----:B------:R-:W-:-:S02]  /*1390*/  WARPGROUP.DEPBAR.LE gsb0, 0x0 ;  /* 0x00008000000079c5 */ /* 0x000fc40000010000 */
        /* <DEDUP_REMOVED lines=9> */
[----:B------:R-:W2:Y:S02]  /*1430*/  SYNCS.PHASECHK.TRANS64.TRYWAIT P1, [UR51+0x32410], R0 ;  /* 0x03241000ff0075a7 */ /* 0x000ea40008020173 */
[----:B--2---:R-:W-:Y:S05]  /*1440*/  @!P1 BRA `(.L_x_195) ;  /* 0x000000c000a09947 */ /* 0x004fea0003800000 */
.L_x_275:
[----:B------:R-:W-:Y:S05]  /*1450*/  @!P0 BRA `(.L_x_196) ;  /* 0x0000000000048947 */ /* 0x000fea0003800000 */
[----:B------:R-:W-:Y:S01]  /*1460*/  BPT.TRAP 0x1 ;  /* 0x000000040000795c */ /* 0x000fe20000300000 */
.L_x_196:
[----:B------:R3:W4:Y:S01]  /*1470*/  SYNCS.PHASECHK.TRANS64.TRYWAIT P1, [UR27+0x32450], R3 ;  /* 0x03245003ff0075a7 */ /* 0x000722000802015b */
[----:B------:R-:W-:Y:S05]  /*1480*/  @!P0 BRA `(.L_x_197) ;  /* 0x0000000000048947 */ /* 0x000fea0003800000 */
[----:B------:R-:W-:Y:S01]  /*1490*/  BPT.TRAP 0x1 ;  /* 0x000000040000795c */ /* 0x000fe20000300000 */
.L_x_197:
[----:B----4-:R-:W-:Y:S05]  /*14a0*/  @P1 BRA `(.L_x_198) ;  /* 0x0000000000081947 */ /* 0x010fea0003800000 */
[----:B------:R-:W4:Y:S02]  /*14b0*/  SYNCS.PHASECHK.TRANS64.TRYWAIT P1, [UR27+0x32450], R3 ;  /* 0x03245003ff0075a7 */ /* 0x000f24000802015b */
[----:B----4-:R-:W-:Y:S05]  /*14c0*/  @!P1 BRA `(.L_x_199) ;  /* 0x000000c000989947 */ /* 0x010fea0003800000 */
.L_x_198:
[----:B------:R-:W-:Y:S01]  /*14d0*/  UIADD3 UR51, UR51, 0x400, URZ ;  /* 0x0000040033337890 */ /* 0x000fe2000fffe03f */
[----:B------:R-:W-:Y:S01]  /*14e0*/  WARPGROUP.ARRIVE ;  /* 0x00000000000079c5 */ /* 0x000fe20000000000 */
[----:B------:R-:W-:-:S05]  /*14f0*/  ULOP3.LUT UR6, UR50, 0x10000, URZ, 0xfc, !UPT ;  /* 0x0001000032067892 */ /* 0x000fca000f8efc3f */
[----:B--2---:R-:W2:Y:S01]  /*1500*/  S2R R0, SR_TID.X ;  /* 0x0000000000007919 */ /* 0x004ea20000002100 */
[----:B------:R-:W-:Y:S01]  /*1510*/  USHF.R.U32.HI UR26, URZ, 0x4, UR51 ;  /* 0x000000043f1a7899 */ /* 0x000fe20008011633 */
[----:B------:R-:W-:Y:S01]  /*1520*/  UMOV UR21, 0x40000040 ;  /* 0x4000004000157882 */ /* 0x000fe20000000000 */
[----:B------:R-:W-:Y:S02]  /*1530*/  UMOV UR23, 0x40000040 ;  /* 0x4000004000177882 */ /* 0x000fe40000000000 */
[----:B------:R-:W-:Y:S01]  /*1540*/  ULOP3.LUT UR26, UR26, 0x3fff, URZ, 0xc0, !UPT ;  /* 0x00003fff1a1a7892 */ /* 0x000fe2000f8ec03f */
[----:B------:R-:W-:-:S03]  /*1550*/  UMOV UR20, UR6 ;  /* 0x0000000600147c82 */ /* 0x000fc60008000000 */
[----:B------:R-:W-:-:S04]  /*1560*/  ULOP3.LUT UR25, UR26, 0x10000, URZ, 0xfc, !UPT ;  /* 0x000100001a197892 */ /* 0x000fc8000f8efc3f */
[----:B------:R-:W-:-:S07]  /*1570*/  UIMAD UR7, UR37, 0xc00, UR25 ;  /* 0x00000c00250778a4 */ /* 0x000fce000f8e0219 */
[----:B------:R-:W-:Y:S02]  /*1580*/  UMOV UR22, UR7 ;  /* 0x0000000700167c82 */ /* 0x000fe40008000000 */
[----:B------:R-:W-:Y:S01]  /*1590*/  HGMMA.64x96x16.F32 R24, gdesc[UR20], R24, gsb0 ;  /* 0x01600000141879f0 */ /* 0x000fe20008000818 */
        /* <DEDUP_REMOVED lines=8> */
[----:B------:R-:W-:Y:S01]  /*1620*/  HGMMA.64x96x16.F32 R24, gdesc[UR20], R24, gsb0 ;  /* 0x01600000141879f0 */ /* 0x000fe20008000818 */
[----:B------:R-:W-:Y:S02]  /*1630*/  UIADD3 UR20, UR6, 0x4, URZ ;  /* 0x0000000406147890 */ /* 0x000fe4000fffe03f */
[----:B------:R-:W-:Y:S01]  /*1640*/  UIADD3 UR22, UR7, 0x4, URZ ;  /* 0x0000000407167890 */ /* 0x000fe2000fffe03f */
[----:B------:R-:W-:Y:S01]  /*1650*/  UMOV UR21, 0x40000040 ;  /* 0x4000004000157882 */ /* 0x000fe20000000000 */
[----:B------:R-:W-:Y:S01]  /*1660*/  UMOV UR23, 0x40000040 ;  /* 0x4000004000177882 */ /* 0x000fe20000000000 */
        /* <DEDUP_REMOVED lines=93> */
[----:B------:R-:W-:Y:S03]  /*1c40*/  HGMMA.64x96x16.F32 R24, gdesc[UR20], R24, gsb0 ;  /* 0x01600000141879f0 */ /* 0x000fe60008000818 */
[----:B------:R-:W-:Y:S02]  /*1c50*/  WARPGROUP.DEPBAR.LE gsb0, 0x0 ;  /* 0x00008000000079c5 */ /* 0x000fe40000010000 */
[----:B------:R2:W-:Y:S06]  /*1c60*/  BAR.ARV R0, 0x100 ;  /* 0x000400000000751d */ /* 0x0005ec0000002000 */
[----:B------:R-:W-:Y:S05]  /*1c70*/  @!P0 BRA `(.L_x_200) ;  /* 0x0000000000048947 */ /* 0x000fea0003800000 */
[----:B------:R-:W-:Y:S01]  /*1c80*/  BPT.TRAP 0x1 ;  /* 0x000000040000795c */ /* 0x000fe20000300000 */
.L_x_200:
        /* <DEDUP_REMOVED lines=8> */
[----:B------:R-:W4:Y:S01]  /*1d10*/  MUFU.TANH R24, R24 ;  /* 0x0000001800187308 */ /* 0x000f220000002400 */
        /* <DEDUP_REMOVED lines=8> */
[----:B0--3--:R-:W-:-:S02]  /*1da0*/  IMAD R3, R207, -0x2, R4 ;  /* 0xfffffffecf037824 */ /* 0x009fc400078e0204 */
[----:B------:R-:W-:Y:S01]  /*1db0*/  FMUL.FTZ R37, R37, UR7 ;  /* 0x0000000725257c20 */ /* 0x000fe20008410000 */
[----:B------:R-:W-:Y:S01]  /*1dc0*/  FMUL.FTZ R34, R34, UR7 ;  /* 0x0000000722227c20 */ /* 0x000fe20008410000 */
[----:B------:R-:W-:Y:S01]  /*1dd0*/  FMUL.FTZ R40, R40, UR7 ;  /* 0x0000000728287c20 */ /* 0x000fe20008410000 */
[----:B------:R-:W-:Y:S01]  /*1de0*/  FMUL.FTZ R35, R35, UR7 ;  /* 0x0000000723237c20 */ /* 0x000fe20008410000 */
[----:B------:R-:W-:Y:S01]  /*1df0*/  ISETP.GT.AND P2, PT, R3, RZ, PT ;  /* 0x000000ff0300720c */ /* 0x000fe20003f44270 */
[----:B------:R-:W-:Y:S01]  /*1e00*/  FMUL.FTZ R41, R41, UR7 ;  /* 0x0000000729297c20 */ /* 0x000fe20008410000 */
[----:B------:R-:W0:Y:S01]  /*1e10*/  MUFU.TANH R28, R28 ;  /* 0x0000001c001c7308 */ /* 0x000e220000002400 */
[C---:B------:R-:W-:Y:S01]  /*1e20*/  ISETP.GT.AND P1, PT, R3.reuse, 0x1, PT ;  /* 0x000000010300780c */ /* 0x040fe20003f24270 */
[----:B------:R-:W-:Y:S01]  /*1e30*/  FMUL.FTZ R38, R38, UR7 ;  /* 0x0000000726267c20 */ /* 0x000fe20008410000 */
[----:B------:R-:W-:Y:S01]  /*1e40*/  ISETP.GT.AND P6, PT, R3, 0x8, PT ;  /* 0x000000080300780c */ /* 0x000fe20003fc4270 */
[----:B------:R-:W-:Y:S01]  /*1e50*/  FMUL.FTZ R44, R44, UR7 ;  /* 0x000000072c2c7c20 */ /* 0x000fe20008410000 */
[----:B----4-:R-:W-:Y:S01]  /*1e60*/  FSEL R24, R24, -INF , P2 ;  /* 0xff80000018187808 */ /* 0x010fe20001000000 */
        /* <DEDUP_REMOVED lines=11> */
[----:B0-----:R-:W-:Y:S01]  /*1f20*/  FSEL R28, R28, -INF , P6 ;  /* 0xff8000001c1c7808 */ /* 0x001fe20003000000 */
[----:B------:R-:W-:Y:S01]  /*1f30*/  FMUL.FTZ R43, R43, UR7 ;  /* 0x000000072b2b7c20 */ /* 0x000fe20008410000 */
[----:B------:R-:W-:Y:S01]  /*1f40*/  FMUL.FTZ R49, R49, UR7 ;  /* 0x0000000731317c20 */ /* 0x000fe20008410000 */
[----:B------:R-:W-:Y:S01]  /*1f50*/  FMUL.FTZ R46, R46, UR7 ;  /* 0x000000072e2e7c20 */ /* 0x000fe20008410000 */
[----:B------:R-:W-:Y:S01]  /*1f60*/  FMNMX.FTZ R5, R28, R5, !PT ;  /* 0x000000051c057209 */ /* 0x000fe20007810000 */
[----:B------:R-:W-:Y:S01]  /*1f70*/  FMUL.FTZ R52, R52, UR7 ;  /* 0x0000000734347c20 */ /* 0x000fe20008410000 */
[----:B------:R-:W-:Y:S01]  /*1f80*/  FMUL.FTZ R47, R47, UR7 ;  /* 0x000000072f2f7c20 */ /* 0x000fe20008410000 */
[----:B------:R-:W0:Y:S01]  /*1f90*/  MUFU.TANH R26, R26 ;  /* 0x0000001a001a7308 */ /* 0x000e220000002400 */
        /* <DEDUP_REMOVED lines=16> */
[----:B0-----:R-:W-:Y:S01]  /*20a0*/  FSEL R9, R26, -INF , P2 ;  /* 0xff8000001a097808 */ /* 0x001fe20001000000 */
[----:B------:R-:W-:Y:S01]  /*20b0*/  FMUL.FTZ R59, R59, UR7 ;  /* 0x000000073b3b7c20 */ /* 0x000fe20008410000 */
[----:B------:R-:W-:Y:S01]  /*20c0*/  ISETP.GT.AND P2, PT, R3, 0x18, PT ;  /* 0x000000180300780c */ /* 0x000fe20003f44270 */
[----:B------:R-:W-:Y:S01]  /*20d0*/  FMUL.FTZ R64, R64, UR7 ;  /* 0x0000000740407c20 */ /* 0x000fe20008410000 */
[----:B------:R-:W-:Y:S01]  /*20e0*/  FMUL.FTZ R62, R62, UR7 ;  /* 0x000000073e3e7c20 */ /* 0x000fe20008410000 */
[----:B------:R-:W-:Y:S01]  /*20f0*/  FMUL.FTZ R65, R65, UR7 ;  /* 0x0000000741417c20 */ /* 0x000fe20008410000 */
[----:B------:R-:W-:Y:S01]  /*2100*/  FMUL.FTZ R63, R63, UR7 ;  /* 0x000000073f3f7c20 */ /* 0x000fe20008410000 */
[----:B------:R-:W0:Y:S01]  /*2110*/  MUFU.TANH R30, R30 ;  /* 0x0000001e001e7308 */ /* 0x000e220000002400 */
[----:B---3--:R-:W-:Y:S01]  /*2120*/  FSEL R27, R27, -INF , P1 ;  /* 0xff8000001b1b7808 */ /* 0x008fe20000800000 */
[----:B------:R-:W-:Y:S01]  /*2130*/  FMUL.FTZ R68, R68, UR7 ;  /* 0x0000000744447c20 */ /* 0x000fe20008410000 */
[----:B------:R-:W-:Y:S01]  /*2140*/  ISETP.GT.AND P1, PT, R3, 0x19, PT ;  /* 0x000000190300780c */ /* 0x000fe20003f24270 */
        /* <DEDUP_REMOVED lines=8> */
[----:B------:R-:W-:Y:S01]  /*21d0*/  ULDC UR10, c[0x0][0xa80] ;  /* 0x0002a000000a7ab9 */ /* 0x000fe20000000800 */
[----:B------:R-:W-:Y:S01]  /*21e0*/  FMNMX.FTZ R5, R162, R5, !PT ;  /* 0x00000005a2057209 */ /* 0x000fe20007810000 */
[----:B------:R-:W-:-:S02]  /*21f0*/  UIADD3 UR6, UR27, 0x32440, URZ ;  /* 0x000324401b067890 */ /* 0x000fc4000fffe03f */
[----:B------:R-:W1:Y:S01]  /*2200*/  MUFU.TANH R31, R31 ;  /* 0x0000001f001f7308 */ /* 0x000e620000002400 */
[----:B0-----:R-:W-:Y:S01]  /*2210*/  FSEL R11, R30, -INF , P6 ;  /* 0xff8000001e0b7808 */ /* 0x001fe20003000000 */
[----:B------:R-:W-:Y:S01]  /*2220*/  UPRMT UR6, UR45, 0x654, UR6 ;  /* 0x000006542d067896 */ /* 0x000fe20008000006 */
[----:B------:R-:W-:Y:S01]  /*2230*/  ISETP.GT.AND P6, PT, R3, 0x20, PT ;  /* 0x000000200300780c */ /* 0x000fe20003fc4270 */
[----:B------:R-:W-:Y:S01]  /*2240*/  ULOP3.LUT UR26, UR26, 0x3000000, URZ, 0xfc, !UPT ;  /* 0x030000001a1a7892 */ /* 0x000fe2000f8efc3f */
[----:B------:R-:W-:Y:S01]  /*2250*/  FMNMX.FTZ R4, R11, R4, !PT ;  /* 0x000000040b047209 */ /* 0x000fe20007810000 */
[----:B------:R-:W-:Y:S02]  /*2260*/  UMOV UR7, 0x40000040 ;  /* 0x4000004000077882 */ /* 0x000fe40000000000 */
[----:B------:R-:W0:Y:S01]  /*2270*/  MUFU.TANH R37, R37 ;  /* 0x0000002500257308 */ /* 0x000e220000002400 */
[----:B---3--:R-:W-:Y:S01]  /*2280*/  FSEL R164, R36, -INF , P2 ;  /* 0xff80000024a47808 */ /* 0x008fe20001000000 */
[----:B------:R-:W-:Y:S01]  /*2290*/  UIMAD UR11, UR37, 0xc00, UR26 ;  /* 0x00000c00250b78a4 */ /* 0x000fe2000f8e021a */
[----:B------:R-:W-:Y:S02]  /*22a0*/  SYNCS.ARRIVE.TRANS64.RED.A1T0 RZ, [UR6], RZ ;  /* 0x000000ffffff79a7 */ /* 0x000fe40008100406 */
[----:B------:R-:W-:-:S03]  /*22b0*/  FMNMX.FTZ R5, R164, R5, !PT ;  /* 0x00000005a4057209 */ /* 0x000fc60007810000 */
[----:B------:R-:W3:Y:S01]  /*22c0*/  MUFU.TANH R34, R34 ;  /* 0x0000002200227308 */ /* 0x000ee20000002400 */
[----:B-1----:R-:W-:Y:S01]  /*22d0*/  FSEL R31, R31, -INF , P5 ;  /* 0xff8000001f1f7808 */ /* 0x002fe20002800000 */
[----:B------:R-:W-:Y:S01]  /*22e0*/  UMOV UR6, UR11 ;  /* 0x0000000b00067c82 */ /* 0x000fe20008000000 */
[----:B------:R-:W-:Y:S02]  /*22f0*/  ISETP.GT.AND P5, PT, R3, 0x21, PT ;  /* 0x000000210300780c */ /* 0x000fe40003fa4270 */
[----:B------:R-:W-:-:S03]  /*2300*/  FMNMX.FTZ R4, R31, R4, !PT ;  /* 0x000000041f047209 */ /* 0x000fc60007810000 */
[----:B------:R-:W1:Y:S01]  /*2310*/  MUFU.TANH R40, R40 ;  /* 0x0000002800287308 */ /* 0x000e620000002400 */
[----:B0-----:R-:W-:-:S04]  /*2320*/  FSEL R174, R37, -INF , P1 ;  /* 0xff80000025ae7808 */ /* 0x001fc80000800000 */
[----:B------:R-:W-:-:S03]  /*2330*/  FMNMX.FTZ R5, R174, R5, !PT ;  /* 0x00000005ae057209 */ /* 0x000fc60007810000 */
[----:B------:R-:W0:Y:S01]  /*2340*/  MUFU.TANH R35, R35 ;  /* 0x0000002300237308 */ /* 0x000e220000002400 */
[----:B---3--:R-:W-:Y:S02]  /*2350*/  FSEL R163, R34, -INF , P4 ;  /* 0xff80000022a37808 */ /* 0x008fe40002000000 */
[----:B------:R-:W-:Y:S02]  /*2360*/  ISETP.GT.AND P4, PT, R3, 0x28, PT ;  /* 0x000000280300780c */ /* 0x000fe40003f84270 */
[----:B------:R-:W-:-:S03]  /*2370*/  FMNMX.FTZ R4, R163, R4, !PT ;  /* 0x00000004a3047209 */ /* 0x000fc60007810000 */
[----:B------:R-:W3:Y:S01]  /*2380*/  MUFU.TANH R41, R41 ;  /* 0x0000002900297308 */ /* 0x000ee20000002400 */
[----:B-1----:R-:W-:-:S04]  /*2390*/  FSEL R176, R40, -INF , P6 ;  /* 0xff80000028b07808 */ /* 0x002fc80003000000 */
[----:B------:R-:W-:-:S03]  /*23a0*/  FMNMX.FTZ R5, R176, R5, !PT ;  /* 0x00000005b0057209 */ /* 0x000fc60007810000 */
[----:B------:R-:W1:Y:S01]  /*23b0*/  MUFU.TANH R38, R38 ;  /* 0x0000002600267308 */ /* 0x000e620000002400 */
[----:B0-----:R-:W-:Y:S02]  /*23c0*/  FSEL R173, R35, -INF , P3 ;  /* 0xff80000023ad7808 */ /* 0x001fe40001800000 */
[----:B------:R-:W-:Y:S02]  /*23d0*/  ISETP.GT.AND P3, PT, R3, 0x29, PT ;  /* 0x000000290300780c */ /* 0x000fe40003f64270 */
[----:B------:R-:W-:-:S03]  /*23e0*/  FMNMX.FTZ R4, R173, R4, !PT ;  /* 0x00000004ad047209 */ /* 0x000fc60007810000 */
[----:B------:R-:W0:Y:S01]  /*23f0*/  MUFU.TANH R44, R44 ;  /* 0x0000002c002c7308 */ /* 0x000e220000002400 */
[----:B---3--:R-:W-:-:S04]  /*2400*/  FSEL R178, R41, -INF , P5 ;  /* 0xff80000029b27808 */ /* 0x008fc80002800000 */
[----:B------:R-:W-:-:S03]  /*2410*/  FMNMX.FTZ R5, R178, R5, !PT ;  /* 0x00000005b2057209 */ /* 0x000fc60007810000 */
[----:B------:R-:W3:Y:S01]  /*2420*/  MUFU.TANH R39, R39 ;  /* 0x0000002700277308 */ /* 0x000ee20000002400 */
[----:B-1----:R-:W-:Y:S02]  /*2430*/  FSEL R183, R38, -INF , P2 ;  /* 0xff80000026b77808 */ /* 0x002fe40001000000 */
        /* <DEDUP_REMOVED lines=73> */
[----:B-1----:R-:W-:-:S07]  /*28d0*/  FSEL R13, R13, -INF , P6 ;  /* 0xff8000000d0d7808 */ /* 0x002fce0003000000 */
[----:B------:R-:W1:Y:S01]  /*28e0*/  MUFU.TANH R62, R62 ;  /* 0x0000003e003e7308 */ /* 0x000e620000002400 */
[----:B0-----:R-:W-:Y:S02]  /*28f0*/  FSEL R167, R59, -INF , P3 ;  /* 0xff8000003ba77808 */ /* 0x001fe40001800000 */
[----:B------:R-:W-:Y:S02]  /*2900*/  ISETP.GT.AND P3, PT, R3, 0x59, PT ;  /* 0x000000590300780c */ /* 0x000fe40003f64270 */
[----:B------:R-:W-:Y:S02]  /*2910*/  FMNMX.FTZ R3, R13, R10, !PT ;  /* 0x0000000a0d037209 */ /* 0x000fe40007810000 */
[----:B------:R-:W-:Y:S01]  /*2920*/  FMNMX.FTZ R4, R167, R4, !PT ;  /* 0x00000004a7047209 */ /* 0x000fe20007810000 */
[----:B------:R-:W0:Y:S01]  /*2930*/  MUFU.TANH R15, R68 ;  /* 0x00000044000f7308 */ /* 0x000e220000002400 */
[----:B---3--:R-:W-:-:S04]  /*2940*/  FSEL R14, R14, -INF , P5 ;  /* 0xff8000000e0e7808 */ /* 0x008fc80002800000 */
[----:B------:R-:W-:-:S03]  /*2950*/  FMNMX.FTZ R10, R14, R3, !PT ;  /* 0x000000030e0a7209 */ /* 0x000fc60007810000 */
[----:B------:R-:W3:Y:S01]  /*2960*/  MUFU.TANH R63, R63 ;  /* 0x0000003f003f7308 */ /* 0x000ee20000002400 */
[----:B-1----:R-:W-:-:S04]  /*2970*/  FSEL R169, R62, -INF , P2 ;  /* 0xff8000003ea97808 */ /* 0x002fc80001000000 */
[----:B------:R-:W-:-:S03]  /*2980*/  FMNMX.FTZ R4, R169, R4, !PT ;  /* 0x00000004a9047209 */ /* 0x000fc60007810000 */
[----:B------:R-:W1:Y:S01]  /*2990*/  MUFU.TANH R20, R69 ;  /* 0x0000004500147308 */ /* 0x000e620000002400 */
[----:B0-----:R-:W-:-:S04]  /*29a0*/  FSEL R15, R15, -INF , P4 ;  /* 0xff8000000f0f7808 */ /* 0x001fc80002000000 */
[----:B------:R-:W-:-:S03]  /*29b0*/  FMNMX.FTZ R3, R15, R10, !PT ;  /* 0x0000000a0f037209 */ /* 0x000fc60007810000 */
[----:B------:R-:W0:Y:S01]  /*29c0*/  MUFU.TANH R21, R66 ;  /* 0x0000004200157308 */ /* 0x000e220000002400 */
[----:B---3--:R-:W-:-:S04]  /*29d0*/  FSEL R171, R63, -INF , P1 ;  /* 0xff8000003fab7808 */ /* 0x008fc80000800000 */
[----:B------:R-:W-:-:S03]  /*29e0*/  FMNMX.FTZ R4, R171, R4, !PT ;  /* 0x00000004ab047209 */ /* 0x000fc60007810000 */
[----:B------:R-:W3:Y:S01]  /*29f0*/  MUFU.TANH R22, R67 ;  /* 0x0000004300167308 */ /* 0x000ee20000002400 */
[----:B-1----:R-:W-:-:S04]  /*2a00*/  FSEL R20, R20, -INF , P3 ;  /* 0xff80000014147808 */ /* 0x002fc80001800000 */
[----:B------:R-:W-:-:S03]  /*2a10*/  FMNMX.FTZ R5, R20, R3, !PT ;  /* 0x0000000314057209 */ /* 0x000fc60007810000 */
[----:B------:R-:W1:Y:S01]  /*2a20*/  MUFU.TANH R23, R70 ;  /* 0x0000004600177308 */ /* 0x000e620000002400 */
[----:B0-----:R-:W-:Y:S01]  /*2a30*/  FSEL R21, R21, -INF , P6 ;  /* 0xff80000015157808 */ /* 0x001fe20003000000 */
[----:B------:R-:W0:Y:S03]  /*2a40*/  SHFL.BFLY PT, R10, R5, 0x2, 0x1f ;  /* 0x0c401f00050a7f89 */ /* 0x000e2600000e0000 */
[----:B------:R-:W-:-:S03]  /*2a50*/  FMNMX.FTZ R3, R21, R4, !PT ;  /* 0x0000000415037209 */ /* 0x000fc60007810000 */
[----:B------:R-:W4:Y:S01]  /*2a60*/  MUFU.TANH R71, R71 ;  /* 0x0000004700477308 */ /* 0x000f220000002400 */
[----:B---3--:R-:W-:-:S04]  /*2a70*/  FSEL R22, R22, -INF , P5 ;  /* 0xff80000016167808 */ /* 0x008fc80002800000 */
[----:B------:R-:W-:Y:S02]  /*2a80*/  FMNMX.FTZ R4, R22, R3, !PT ;  /* 0x0000000316047209 */ /* 0x000fe40007810000 */
[----:B-1----:R-:W-:-:S04]  /*2a90*/  FSEL R23, R23, -INF , P4 ;  /* 0xff80000017177808 */ /* 0x002fc80002000000 */
[----:B------:R-:W-:Y:S02]  /*2aa0*/  FMNMX.FTZ R3, R23, R4, !PT ;  /* 0x0000000417037209 */ /* 0x000fe40007810000 */
[----:B----4-:R-:W-:Y:S02]  /*2ab0*/  FSEL R156, R71, -INF , P3 ;  /* 0xff800000479c7808 */ /* 0x010fe40001800000 */
[----:B0-----:R-:W-:Y:S02]  /*2ac0*/  FMNMX.FTZ R10, R5, R10, !PT ;  /* 0x0000000a050a7209 */ /* 0x001fe40007810000 */
[----:B------:R-:W-:-:S03]  /*2ad0*/  FMNMX.FTZ R3, R156, R3, !PT ;  /* 0x000000039c037209 */ /* 0x000fc60007810000 */
[----:B------:R-:W0:Y:S04]  /*2ae0*/  SHFL.BFLY PT, R7, R10, 0x1, 0x1f ;  /* 0x0c201f000a077f89 */ /* 0x000e2800000e0000 */
[----:B------:R-:W1:Y:S01]  /*2af0*/  SHFL.BFLY PT, R4, R3, 0x2, 0x1f ;  /* 0x0c401f0003047f89 */ /* 0x000e6200000e0000 */
[----:B0-----:R-:W-:Y:S02]  /*2b00*/  FMNMX.FTZ R5, R10, R7, !PT ;  /* 0x000000070a057209 */ /* 0x001fe40007810000 */
[----:B-1----:R-:W-:-:S03]  /*2b10*/  FMNMX.FTZ R12, R3, R4, !PT ;  /* 0x00000004030c7209 */ /* 0x002fc60007810000 */
[C---:B------:R-:W-:Y:S01]  /*2b20*/  FMUL.FTZ R157, R5.reuse, UR10 ;  /* 0x0000000a059d7c20 */ /* 0x040fe20008410000 */
[----:B------:R0:W-:Y:S01]  /*2b30*/  BAR.SYNC.DEFER_BLOCKING R161, 0x100 ;  /* 0x000400a10000751d */ /* 0x0001e20000010000 */
[----:B------:R-:W-:-:S04]  /*2b40*/  FSETP.NEU.FTZ.AND P1, PT, R5, -INF , PT ;  /* 0xff8000000500780b */ /* 0x000fc80003f3d000 */
[----:B------:R-:W-:Y:S01]  /*2b50*/  FSEL R157, R157, RZ, P1 ;  /* 0x000000ff9d9d7208 */ /* 0x000fe20000800000 */
[----:B------:R-:W1:Y:S04]  /*2b60*/  SHFL.BFLY PT, R25, R12, 0x1, 0x1f ;  /* 0x0c201f000c197f89 */ /* 0x000e6800000e0000 */
[--C-:B------:R-:W-:Y:S01]  /*2b70*/  FFMA.FTZ R6, R6, UR10, -R157.reuse ;  /* 0x0000000a06067c23 */ /* 0x100fe2000801089d */
[--C-:B------:R-:W-:Y:S01]  /*2b80*/  FFMA.FTZ R7, R28, UR10, -R157.reuse ;  /* 0x0000000a1c077c23 */ /* 0x100fe2000801089d */
[--C-:B------:R-:W-:Y:S01]  /*2b90*/  FFMA.FTZ R8, R8, UR10, -R157.reuse ;  /* 0x0000000a08087c23 */ /* 0x100fe2000801089d */
[--C-:B------:R-:W-:Y:S01]  /*2ba0*/  FFMA.FTZ R24, R24, UR10, -R157.reuse ;  /* 0x0000000a18187c23 */ /* 0x100fe2000801089d */
[--C-:B------:R-:W-:Y:S01]  /*2bb0*/  FFMA.FTZ R159, R160, UR10, -R157.reuse ;  /* 0x0000000aa09f7c23 */ /* 0x100fe2000801089d */
[--C-:B------:R-:W-:Y:S01]  /*2bc0*/  FFMA.FTZ R160, R162, UR10, -R157.reuse ;  /* 0x0000000aa2a07c23 */ /* 0x100fe2000801089d */
[----:B------:R-:W-:Y:S01]  /*2bd0*/  MUFU.EX2 R6, R6 ;  /* 0x0000000600067308 */ /* 0x000fe20000000800 */
[--C-:B0-----:R-:W-:Y:S01]  /*2be0*/  FFMA.FTZ R161, R164, UR10, -R157.reuse ;  /* 0x0000000aa4a17c23 */ /* 0x101fe2000801089d */
[--C-:B------:R-:W-:Y:S01]  /*2bf0*/  FFMA.FTZ R162, R174, UR10, -R157.reuse ;  /* 0x0000000aaea27c23 */ /* 0x100fe2000801089d */
[--C-:B------:R-:W-:Y:S01]  /*2c00*/  FFMA.FTZ R176, R176, UR10, -R157.reuse ;  /* 0x0000000ab0b07c23 */ /* 0x100fe2000801089d */
[--C-:B------:R-:W-:Y:S01]  /*2c10*/  FFMA.FTZ R184, R184, UR10, -R157.reuse ;  /* 0x0000000ab8b87c23 */ /* 0x100fe2000801089d */
[--C-:B------:R-:W-:Y:S01]  /*2c20*/  FFMA.FTZ R166, R166, UR10, -R157.reuse ;  /* 0x0000000aa6a67c23 */ /* 0x100fe2000801089d */
[--C-:B------:R-:W-:Y:S01]  /*2c30*/  FFMA.FTZ R13, R13, UR10, -R157.reuse ;  /* 0x0000000a0d0d7c23 */ /* 0x100fe2000801089d */
[--C-:B------:R-:W-:Y:S01]  /*2c40*/  FFMA.FTZ R14, R14, UR10, -R157.reuse ;  /* 0x0000000a0e0e7c23 */ /* 0x100fe2000801089d */
[----:B------:R-:W0:Y:S01]  /*2c50*/  MUFU.EX2 R3, R24 ;  /* 0x0000001800037308 */ /* 0x000e220000000800 */
[--C-:B------:R-:W-:Y:S01]  /*2c60*/  FFMA.FTZ R15, R15, UR10, -R157.reuse ;  /* 0x0000000a0f0f7c23 */ /* 0x100fe2000801089d */
[----:B------:R-:W-:Y:S01]  /*2c70*/  FFMA.FTZ R20, R20, UR10, -R157 ;  /* 0x0000000a14147c23 */ /* 0x000fe2000801089d */
[----:B-1----:R-:W-:-:S05]  /*2c80*/  FMNMX.FTZ R4, R12, R25, !PT ;  /* 0x000000190c047209 */ /* 0x002fca0007810000 */
[----:B------:R-:W-:Y:S01]  /*2c90*/  MUFU.EX2 R7, R7 ;  /* 0x0000000700077308 */ /* 0x000fe20000000800 */
[C---:B------:R-:W-:Y:S01]  /*2ca0*/  FSETP.NEU.FTZ.AND P1, PT, R4.reuse, -INF , PT ;  /* 0xff8000000400780b */ /* 0x040fe20003f3d000 */
[----:B------:R-:W-:-:S06]  /*2cb0*/  FMUL.FTZ R158, R4, UR10 ;  /* 0x0000000a049e7c20 */ /* 0x000fcc0008410000 */
[----:B------:R-:W1:Y:S01]  /*2cc0*/  MUFU.EX2 R8, R8 ;  /* 0x0000000800087308 */ /* 0x000e620000000800 */
[----:B------:R-:W-:Y:S02]  /*2cd0*/  FSEL R158, R158, RZ, P1 ;  /* 0x000000ff9e9e7208 */ /* 0x000fe40000800000 */
[----:B0-----:R-:W-:Y:S01]  /*2ce0*/  F2FP.F16.F32.PACK_AB R152, R6, R3 ;  /* 0x000000030698723e */ /* 0x001fe200000000ff */
[----:B------:R-:W-:Y:S02]  /*2cf0*/  FADD.FTZ R6, R3, R6 ;  /* 0x0000000603067221 */ /* 0x000fe40000010000 */
[--C-:B------:R-:W-:Y:S01]  /*2d00*/  FFMA.FTZ R9, R9, UR10, -R158.reuse ;  /* 0x0000000a09097c23 */ /* 0x100fe2000801089e */
[--C-:B------:R-:W-:Y:S01]  /*2d10*/  FFMA.FTZ R10, R27, UR10, -R158.reuse ;  /* 0x0000000a1b0a7c23 */ /* 0x100fe2000801089e */
[--C-:B------:R-:W-:Y:S01]  /*2d20*/  FFMA.FTZ R11, R11, UR10, -R158.reuse ;  /* 0x0000000a0b0b7c23 */ /* 0x100fe2000801089e */
[--C-:B------:R-:W-:Y:S01]  /*2d30*/  FFMA.FTZ R12, R31, UR10, -R158.reuse ;  /* 0x0000000a1f0c7c23 */ /* 0x100fe2000801089e */
[--C-:B------:R-:W-:Y:S01]  /*2d40*/  FFMA.FTZ R164, R173, UR10, -R158.reuse ;  /* 0x0000000aada47c23 */ /* 0x100fe2000801089e */
[--C-:B------:R-:W-:Y:S01]  /*2d50*/  FFMA.FTZ R163, R163, UR10, -R158.reuse ;  /* 0x0000000aa3a37c23 */ /* 0x100fe2000801089e */
[----:B------:R-:W-:Y:S01]  /*2d60*/  MUFU.EX2 R9, R9 ;  /* 0x0000000900097308 */ /* 0x000fe20000000800 */
[--C-:B------:R-:W-:Y:S01]  /*2d70*/  FFMA.FTZ R173, R183, UR10, -R158.reuse ;  /* 0x0000000ab7ad7c23 */ /* 0x100fe2000801089e */
[--C-:B------:R-:W-:Y:S01]  /*2d80*/  FFMA.FTZ R174, R185, UR10, -R158.reuse ;  /* 0x0000000ab9ae7c23 */ /* 0x100fe2000801089e */
[--C-:B------:R-:W-:Y:S01]  /*2d90*/  FFMA.FTZ R183, R178, UR10, -R157.reuse ;  /* 0x0000000ab2b77c23 */ /* 0x100fe2000801089d */
[--C-:B------:R-:W-:Y:S01]  /*2da0*/  FFMA.FTZ R178, R180, UR10, -R157.reuse ;  /* 0x0000000ab4b27c23 */ /* 0x100fe2000801089d */
[----:B-1----:R-:W-:Y:S01]  /*2db0*/  F2FP.F16.F32.PACK_AB R154, R8, R7 ;  /* 0x00000007089a723e */ /* 0x002fe200000000ff */
[--C-:B------:R-:W-:Y:S01]  /*2dc0*/  FFMA.FTZ R180, R187, UR10, -R158.reuse ;  /* 0x0000000abbb47c23 */ /* 0x100fe2000801089e */
        /* <DEDUP_REMOVED lines=14> */
[--C-:B------:R-:W-:Y:S01]  /*2eb0*/  FFMA.FTZ R168, R170, UR10, -R157.reuse ;  /* 0x0000000aaaa87c23 */ /* 0x100fe2000801089d */
[----:B------:R-:W-:Y:S01]  /*2ec0*/  FFMA.FTZ R179, R172, UR10, -R157 ;  /* 0x0000000aacb37c23 */ /* 0x000fe2000801089d */
[--C-:B------:R-:W-:Y:S01]  /*2ed0*/  FFMA.FTZ R170, R167, UR10, -R158.reuse ;  /* 0x0000000aa7aa7c23 */ /* 0x100fe2000801089e */
[----:B------:R-:W1:Y:S01]  /*2ee0*/  MUFU.EX2 R12, R12 ;  /* 0x0000000c000c7308 */ /* 0x000e620000000800 */
[----:B0-----:R-:W-:Y:S01]  /*2ef0*/  F2FP.F16.F32.PACK_AB R153, R10, R9 ;  /* 0x000000090a99723e */ /* 0x001fe200000000ff */
[--C-:B------:R-:W-:Y:S01]  /*2f00*/  FFMA.FTZ R165, R165, UR10, -R158.reuse ;  /* 0x0000000aa5a57c23 */ /* 0x100fe2000801089e */
[--C-:B------:R-:W-:Y:S01]  /*2f10*/  FFMA.FTZ R167, R169, UR10, -R158.reuse ;  /* 0x0000000aa9a77c23 */ /* 0x100fe2000801089e */
[--C-:B------:R-:W-:Y:S01]  /*2f20*/  FFMA.FTZ R172, R171, UR10, -R158.reuse ;  /* 0x0000000aabac7c23 */ /* 0x100fe2000801089e */
[--C-:B------:R-:W-:Y:S01]  /*2f30*/  FFMA.FTZ R21, R21, UR10, -R158.reuse ;  /* 0x0000000a15157c23 */ /* 0x100fe2000801089e */
[--C-:B------:R-:W-:Y:S01]  /*2f40*/  FFMA.FTZ R22, R22, UR10, -R158.reuse ;  /* 0x0000000a16167c23 */ /* 0x100fe2000801089e */
[--C-:B------:R-:W-:Y:S01]  /*2f50*/  FFMA.FTZ R23, R23, UR10, -R158.reuse ;  /* 0x0000000a17177c23 */ /* 0x100fe2000801089e */
[----:B------:R-:W-:Y:S01]  /*2f60*/  MUFU.EX2 R159, R159 ;  /* 0x0000009f009f7308 */ /* 0x000fe20000000800 */
[----:B------:R-:W-:Y:S01]  /*2f70*/  FFMA.FTZ R156, R156, UR10, -R158 ;  /* 0x0000000a9c9c7c23 */ /* 0x000fe2000801089e */
[----:B------:R-:W-:Y:S01]  /*2f80*/  FADD.FTZ R10, R9, R10 ;  /* 0x0000000a090a7221 */ /* 0x000fe20000010000 */
[----:B------:R-:W-:-:S04]  /*2f90*/  FADD.FTZ R7, R7, R6 ;  /* 0x0000000607077221 */ /* 0x000fc80000010000 */
[----:B------:R-:W-:Y:S01]  /*2fa0*/  FADD.FTZ R8, R8, R7 ;  /* 0x0000000708087221 */ /* 0x000fe20000010000 */
[----:B------:R-:W0:Y:S01]  /*2fb0*/  MUFU.EX2 R160, R160 ;  /* 0x000000a000a07308 */ /* 0x000e220000000800 */
[----:B-1----:R-:W-:Y:S01]  /*2fc0*/  F2FP.F16.F32.PACK_AB R155, R12, R11 ;  /* 0x0000000b0c9b723e */ /* 0x002fe200000000ff */
[----:B------:R-:W-:-:S03]  /*2fd0*/  FADD.FTZ R11, R11, R10 ;  /* 0x0000000a0b0b7221 */ /* 0x000fc60000010000 */
[----:B------:R-:W-:Y:S01]  /*2fe0*/  WARPGROUP.ARRIVE ;  /* 0x00000000000079c5 */ /* 0x000fe20000000000 */
[----:B------:R-:W-:Y:S02]  /*2ff0*/  FADD.FTZ R12, R12, R11 ;  /* 0x0000000b0c0c7221 */ /* 0x000fe40000010000 */
[----:B------:R-:W-:Y:S03]  /*3000*/  MUFU.EX2 R161, R161 ;  /* 0x000000a100a17308 */ /* 0x000fe60000000800 */
[----:B------:R-:W-:Y:S01]  /*3010*/  HGMMA.64x256x16.F32 R24, R152, gdesc[UR4].tnspB, RZ, !UPT, gsb0 ;  /* 0x43e0000498187df0 */ /* 0x000fe2000c0008ff */
[----:B------:R-:W-:Y:S01]  /*3020*/  UIADD3 UR6, UR11, 0x80, URZ ;  /* 0x000000800b067890 */ /* 0x000fe2000fffe03f */
[----:B------:R-:W-:-:S03]  /*3030*/  UMOV UR7, 0x40000040 ;  /* 0x4000004000077882 */ /* 0x000fc60000000000 */
[----:B------:R-:W-:Y:S08]  /*3040*/  MUFU.EX2 R162, R162 ;  /* 0x000000a200a27308 */ /* 0x000ff00000000800 */
[----:B------:R-:W-:Y:S08]  /*3050*/  MUFU.EX2 R163, R163 ;  /* 0x000000a300a37308 */ /* 0x000ff00000000800 */
[----:B------:R-:W1:Y:S08]  /*3060*/  MUFU.EX2 R164, R164 ;  /* 0x000000a400a47308 */ /* 0x000e700000000800 */
[----:B------:R-:W-:Y:S08]  /*3070*/  MUFU.EX2 R173, R173 ;  /* 0x000000ad00ad7308 */ /* 0x000ff00000000800 */
[----:B------:R-:W3:Y:S08]  /*3080*/  MUFU.EX2 R174, R174 ;  /* 0x000000ae00ae7308 */ /* 0x000ef00000000800 */
[----:B------:R-:W-:Y:S08]  /*3090*/  MUFU.EX2 R176, R176 ;  /* 0x000000b000b07308 */ /* 0x000ff00000000800 */
[----:B------:R-:W4:Y:S08]  /*30a0*/  MUFU.EX2 R183, R183 ;  /* 0x000000b700b77308 */ /* 0x000f300000000800 */
[----:B------:R-:W-:Y:S08]  /*30b0*/  MUFU.EX2 R178, R178 ;  /* 0x000000b200b27308 */ /* 0x000ff00000000800 */
[----:B------:R-:W-:Y:S08]  /*30c0*/  MUFU.EX2 R185, R185 ;  /* 0x000000b900b97308 */ /* 0x000ff00000000800 */
[----:B------:R-:W-:Y:S08]  /*30d0*/  MUFU.EX2 R180, R180 ;  /* 0x000000b400b47308 */ /* 0x000ff00000000800 */
[----:B------:R-:W5:Y:S08]  /*30e0*/  MUFU.EX2 R187, R187 ;  /* 0x000000bb00bb7308 */ /* 0x000f700000000800 */
[----:B------:R-:W-:Y:S08]  /*30f0*/  MUFU.EX2 R182, R182 ;  /* 0x000000b600b67308 */ /* 0x000ff00000000800 */
[----:B------:R-:W2:Y:S08]  /*3100*/  MUFU.EX2 R189, R189 ;  /* 0x000000bd00bd7308 */ /* 0x000eb00000000800 */
[----:B------:R-:W-:Y:S08]  /*3110*/  MUFU.EX2 R184, R184 ;  /* 0x000000b800b87308 */ /* 0x000ff00000000800 */
[----:B------:R-:W2:Y:S08]  /*3120*/  MUFU.EX2 R191, R191 ;  /* 0x000000bf00bf7308 */ /* 0x000eb00000000800 */
[----:B------:R-:W-:Y:S08]  /*3130*/  MUFU.EX2 R186, R186 ;  /* 0x000000ba00ba7308 */ /* 0x000ff00000000800 */
[----:B------:R-:W-:Y:S08]  /*3140*/  MUFU.EX2 R193, R193 ;  /* 0x000000c100c17308 */ /* 0x000ff00000000800 */
[----:B------:R-:W-:Y:S08]  /*3150*/  MUFU.EX2 R181, R181 ;  /* 0x000000b500b57308 */ /* 0x000ff00000000800 */
[----:B------:R-:W2:Y:S08]  /*3160*/  MUFU.EX2 R188, R188 ;  /* 0x000000bc00bc7308 */ /* 0x000eb00000000800 */
        /* <DEDUP_REMOVED lines=14> */
[----:B------:R-:W-:Y:S01]  /*3250*/  MUFU.EX2 R21, R21 ;  /* 0x0000001500157308 */ /* 0x000fe20000000800 */
[----:B------:R-:W-:-:S02]  /*3260*/  WARPGROUP.DEPBAR.LE gsb0, 0x0 ;  /* 0x00008000000079c5 */ /* 0x000fc40000010000 */
[----:B0-----:R-:W-:Y:S01]  /*3270*/  F2FP.F16.F32.PACK_AB R152, R160, R159 ;  /* 0x0000009fa098723e */ /* 0x001fe200000000ff */
[----:B------:R-:W-:Y:S01]  /*3280*/  FADD.FTZ R159, R159, R8 ;  /* 0x000000089f9f7221 */ /* 0x000fe20000010000 */
[----:B-1----:R-:W-:Y:S01]  /*3290*/  F2FP.F16.F32.PACK_AB R153, R164, R163 ;  /* 0x000000a3a499723e */ /* 0x002fe200000000ff */
[----:B------:R-:W-:Y:S01]  /*32a0*/  FADD.FTZ R163, R163, R12 ;  /* 0x0000000ca3a37221 */ /* 0x000fe20000010000 */
[----:B------:R-:W-:Y:S01]  /*32b0*/  F2FP.F16.F32.PACK_AB R154, R162, R161 ;  /* 0x000000a1a29a723e */ /* 0x000fe200000000ff */
[----:B------:R-:W0:Y:S01]  /*32c0*/  MUFU.EX2 R22, R22 ;  /* 0x0000001600167308 */ /* 0x000e220000000800 */
[----:B---3--:R-:W-:Y:S01]  /*32d0*/  F2FP.F16.F32.PACK_AB R155, R174, R173 ;  /* 0x000000adae9b723e */ /* 0x008fe200000000ff */
[----:B------:R-:W-:Y:S01]  /*32e0*/  FADD.FTZ R160, R160, R159 ;  /* 0x0000009fa0a07221 */ /* 0x000fe20000010000 */
[----:B------:R-:W-:Y:S02]  /*32f0*/  FADD.FTZ R164, R164, R163 ;  /* 0x000000a3a4a47221 */ /* 0x000fe40000010000 */
[----:B------:R-:W-:Y:S01]  /*3300*/  WARPGROUP.ARRIVE ;  /* 0x00000000000079c5 */ /* 0x000fe20000000000 */
[----:B------:R-:W-:Y:S01]  /*3310*/  FADD.FTZ R161, R161, R160 ;  /* 0x000000a0a1a17221 */ /* 0x000fe20000010000 */
[----:B------:R-:W-:Y:S01]  /*3320*/  FADD.FTZ R173, R173, R164 ;  /* 0x000000a4adad7221 */ /* 0x000fe20000010000 */
[----:B------:R-:W-:Y:S02]  /*3330*/  MUFU.EX2 R23, R23 ;  /* 0x0000001700177308 */ /* 0x000fe40000000800 */
[----:B------:R-:W-:Y:S01]  /*3340*/  FADD.FTZ R161, R162, R161 ;  /* 0x000000a1a2a17221 */ /* 0x000fe20000010000 */
[----:B------:R-:W-:Y:S01]  /*3350*/  HGMMA.64x256x16.F32 R24, R152, gdesc[UR4].tnspB, R24, gsb0 ;  /* 0x43e0000498187df0 */ /* 0x000fe20008000818 */
[----:B------:R-:W-:Y:S01]  /*3360*/  UIADD3 UR6, UR11, 0x100, URZ ;  /* 0x000001000b067890 */ /* 0x000fe2000fffe03f */
[----:B------:R-:W-:Y:S01]  /*3370*/  FADD.FTZ R173, R174, R173 ;  /* 0x000000adaead7221 */ /* 0x000fe20000010000 */
[----:B------:R-:W-:-:S02]  /*3380*/  UMOV UR7, 0x40000040 ;  /* 0x4000004000077882 */ /* 0x000fc40000000000 */
[----:B------:R-:W1:Y:S01]  /*3390*/  MUFU.EX2 R156, R156 ;  /* 0x0000009c009c7308 */ /* 0x000e620000000800 */
[----:B------:R-:W-:Y:S02]  /*33a0*/  WARPGROUP.DEPBAR.LE gsb0, 0x0 ;  /* 0x00008000000079c5 */ /* 0x000fe40000010000 */
[----:B----4-:R-:W-:Y:S01]  /*33b0*/  F2FP.F16.F32.PACK_AB R152, R183, R176 ;  /* 0x000000b0b798723e */ /* 0x010fe200000000ff */
[----:B------:R-:W-:Y:S01]  /*33c0*/  FADD.FTZ R176, R176, R161 ;  /* 0x000000a1b0b07221 */ /* 0x000fe20000010000 */
[----:B-----5:R-:W-:Y:S01]  /*33d0*/  F2FP.F16.F32.PACK_AB R153, R187, R180 ;  /* 0x000000b4bb99723e */ /* 0x020fe200000000ff */
[----:B------:R-:W-:Y:S01]  /*33e0*/  FADD.FTZ R180, R180, R173 ;  /* 0x000000adb4b47221 */ /* 0x000fe20000010000 */
[----:B------:R-:W-:Y:S01]  /*33f0*/  F2FP.F16.F32.PACK_AB R154, R185, R178 ;  /* 0x000000b2b99a723e */ /* 0x000fe200000000ff */
[----:B------:R-:W-:Y:S01]  /*3400*/  FADD.FTZ R183, R183, R176 ;  /* 0x000000b0b7b77221 */ /* 0x000fe20000010000 */
[----:B--2---:R-:W-:Y:S01]  /*3410*/  F2FP.F16.F32.PACK_AB R155, R189, R182 ;  /* 0x000000b6bd9b723e */ /* 0x004fe200000000ff */
[----:B------:R-:W-:-:S02]  /*3420*/  FADD.FTZ R187, R187, R180 ;  /* 0x000000b4bbbb7221 */ /* 0x000fc40000010000 */
[----:B------:R-:W-:Y:S01]  /*3430*/  FADD.FTZ R178, R178, R183 ;  /* 0x000000b7b2b27221 */ /* 0x000fe20000010000 */
[----:B------:R-:W-:Y:S01]  /*3440*/  WARPGROUP.ARRIVE ;  /* 0x00000000000079c5 */ /* 0x000fe20000000000 */
[----:B------:R-:W-:Y:S02]  /*3450*/  FADD.FTZ R182, R182, R187 ;  /* 0x000000bbb6b67221 */ /* 0x000fe40000010000 */
[----:B------:R-:W-:Y:S02]  /*3460*/  FADD.FTZ R185, R185, R178 ;  /* 0x000000b2b9b97221 */ /* 0x000fe40000010000 */
[----:B------:R-:W-:-:S05]  /*3470*/  FADD.FTZ R182, R189, R182 ;  /* 0x000000b6bdb67221 */ /* 0x000fca0000010000 */
[----:B------:R-:W-:Y:S01]  /*3480*/  HGMMA.64x256x16.F32 R24, R152, gdesc[UR4].tnspB, R24, gsb0 ;  /* 0x43e0000498187df0 */ /* 0x000fe20008000818 */
[----:B------:R-:W-:Y:S01]  /*3490*/  UIADD3 UR6, UR11, 0x180, URZ ;  /* 0x000001800b067890 */ /* 0x000fe2000fffe03f */
[----:B------:R-:W-:Y:S01]  /*34a0*/  UMOV UR7, 0x40000040 ;  /* 0x4000004000077882 */ /* 0x000fe20000000000 */
[----:B------:R-:W-:Y:S02]  /*34b0*/  WARPGROUP.DEPBAR.LE gsb0, 0x0 ;  /* 0x00008000000079c5 */ /* 0x000fe40000010000 */
[----:B------:R-:W-:Y:S01]  /*34c0*/  F2FP.F16.F32.PACK_AB R152, R191, R184 ;  /* 0x000000b8bf98723e */ /* 0x000fe200000000ff */
[----:B------:R-:W-:Y:S01]  /*34d0*/  FADD.FTZ R184, R184, R185 ;  /* 0x000000b9b8b87221 */ /* 0x000fe20000010000 */
[----:B------:R-:W-:Y:S01]  /*34e0*/  F2FP.F16.F32.PACK_AB R153, R188, R181 ;  /* 0x000000b5bc99723e */ /* 0x000fe200000000ff */
[----:B------:R-:W-:Y:S01]  /*34f0*/  FADD.FTZ R181, R181, R182 ;  /* 0x000000b6b5b57221 */ /* 0x000fe20000010000 */
[----:B------:R-:W-:Y:S01]  /*3500*/  F2FP.F16.F32.PACK_AB R154, R193, R186 ;  /* 0x000000bac19a723e */ /* 0x000fe200000000ff */
[----:B------:R-:W-:Y:S01]  /*3510*/  FADD.FTZ R191, R191, R184 ;  /* 0x000000b8bfbf7221 */ /* 0x000fe20000010000 */
[----:B------:R-:W-:Y:S01]  /*3520*/  F2FP.F16.F32.PACK_AB R155, R190, R175 ;  /* 0x000000afbe9b723e */ /* 0x000fe200000000ff */
[----:B------:R-:W-:-:S02]  /*3530*/  FADD.FTZ R188, R188, R181 ;  /* 0x000000b5bcbc7221 */ /* 0x000fc40000010000 */
[----:B------:R-:W-:Y:S01]  /*3540*/  FADD.FTZ R186, R186, R191 ;  /* 0x000000bfbaba7221 */ /* 0x000fe20000010000 */
[----:B------:R-:W-:Y:S01]  /*3550*/  WARPGROUP.ARRIVE ;  /* 0x00000000000079c5 */ /* 0x000fe20000000000 */
[----:B------:R-:W-:Y:S02]  /*3560*/  FADD.FTZ R175, R175, R188 ;  /* 0x000000bcafaf7221 */ /* 0x000fe40000010000 */
[----:B------:R-:W-:Y:S02]  /*3570*/  FADD.FTZ R193, R193, R186 ;  /* 0x000000bac1c17221 */ /* 0x000fe40000010000 */
[----:B------:R-:W-:-:S08]  /*3580*/  FADD.FTZ R190, R190, R175 ;  /* 0x000000afbebe7221 */ /* 0x000fd00000010000 */
        /* <DEDUP_REMOVED lines=23> */
[----:B0-----:R-:W-:Y:S01]  /*3700*/  F2FP.F16.F32.PACK_AB R153, R22, R21 ;  /* 0x000000151699723e */ /* 0x001fe200000000ff */
[----:B------:R-:W-:Y:S01]  /*3710*/  FADD.FTZ R21, R21, R172 ;  /* 0x000000ac15157221 */ /* 0x000fe20000010000 */
[----:B------:R-:W-:Y:S01]  /*3720*/  F2FP.F16.F32.PACK_AB R154, R20, R15 ;  /* 0x0000000f149a723e */ /* 0x000fe200000000ff */
[----:B------:R-:W-:Y:S01]  /*3730*/  FADD.FTZ R14, R14, R13 ;  /* 0x0000000d0e0e7221 */ /* 0x000fe20000010000 */
[----:B-1----:R-:W-:Y:S01]  /*3740*/  F2FP.F16.F32.PACK_AB R155, R156, R23 ;  /* 0x000000179c9b723e */ /* 0x002fe200000000ff */
[----:B------:R-:W-:-:S02]  /*3750*/  FADD.FTZ R22, R22, R21 ;  /* 0x0000001516167221 */ /* 0x000fc40000010000 */
[----:B------:R-:W-:Y:S01]  /*3760*/  FADD.FTZ R3, R15, R14 ;  /* 0x0000000e0f037221 */ /* 0x000fe20000010000 */
[----:B------:R-:W-:Y:S01]  /*3770*/  WARPGROUP.ARRIVE ;  /* 0x00000000000079c5 */ /* 0x000fe20000000000 */
[----:B------:R-:W-:Y:S02]  /*3780*/  FADD.FTZ R23, R23, R22 ;  /* 0x0000001617177221 */ /* 0x000fe40000010000 */
[----:B------:R-:W-:Y:S02]  /*3790*/  FADD.FTZ R3, R20, R3 ;  /* 0x0000000314037221 */ /* 0x000fe40000010000 */
[----:B------:R-:W-:-:S08]  /*37a0*/  FADD.FTZ R6, R156, R23 ;  /* 0x000000179c067221 */ /* 0x000fd00000010000 */
[----:B------:R-:W-:Y:S03]  /*37b0*/  HGMMA.64x256x16.F32 R24, R152, gdesc[UR4].tnspB, R24, gsb0 ;  /* 0x43e0000498187df0 */ /* 0x000fe60008000818 */
[----:B------:R-:W-:Y:S02]  /*37c0*/  WARPGROUP.DEPBAR.LE gsb0, 0x0 ;  /* 0x00008000000079c5 */ /* 0x000fe40000010000 */
[----:B------:R-:W-:Y:S05]  /*37d0*/  @!P0 BRA `(.L_x_201) ;  /* 0x0000000000048947 */ /* 0x000fea0003800000 */
[----:B------:R-:W-:Y:S01]  /*37e0*/  BPT.TRAP 0x1 ;  /* 0x000000040000795c */ /* 0x000fe20000300000 */
.L_x_201:
[----:B------:R-:W-:Y:S02]  /*37f0*/  UISETP.GE.AND UP0, UPT, UR47, 0x61, UPT ;  /* 0x000000612f00788c */ /* 0x000fe4000bf06270 */
[----:B------:R-:W-:-:S04]  /*3800*/  UIADD3 UR27, UR27, 0x32460, URZ ;  /* 0x000324601b1b7890 */ /* 0x000fc8000fffe03f */
[----:B------:R-:W-:Y:S01]  /*3810*/  PLOP3.LUT P1, PT, PT, PT, UP0, 0x80, 0x0 ;  /* 0x000000000000781c */ /* 0x000fe20003f2f008 */
[----:B------:R-:W-:-:S09]  /*3820*/  UPRMT UR27, UR45, 0x654, UR27 ;  /* 0x000006542d1b7896 */ /* 0x000fd2000800001b */
[----:B------:R-:W-:Y:S03]  /*3830*/  SYNCS.ARRIVE.TRANS64.RED.A1T0 RZ, [UR27], RZ ;  /* 0x000000ffffff79a7 */ /* 0x000fe6000810041b */
[----:B------:R-:W-:Y:S05]  /*3840*/  @!P1 BRA `(.L_x_202) ;  /* 0x0000002800a09947 */ /* 0x000fea0003800000 */
[----:B------:R-:W-:Y:S01]  /*3850*/  IMAD.MOV.U32 R7, RZ, RZ, R4 ;  /* 0x000000ffff077224 */ /* 0x000fe200078e0004 */
[----:B------:R-:W-:Y:S01]  /*3860*/  UIADD3 UR46, UR46, -0x2, URZ ;  /* 0xfffffffe2e2e7890 */ /* 0x000fe2000fffe03f */
[----:B------:R-:W-:Y:S01]  /*3870*/  IMAD.MOV.U32 R8, RZ, RZ, R5 ;  /* 0x000000ffff087224 */ /* 0x000fe200078e0005 */
[----:B------:R-:W-:Y:S01]  /*3880*/  ULDC UR28, c[0x0][0xad0] ;  /* 0x0002b400001c7ab9 */ /* 0x000fe20000000800 */
[----:B------:R-:W-:-:S09]  /*3890*/  ULDC UR27, c[0x0][0xa80] ;  /* 0x0002a000001b7ab9 */ /* 0x000fd20000000800 */
.L_x_213:
[----:B------:R-:W-:Y:S01]  /*38a0*/  UIADD3 UR37, UR37, 0x1, URZ ;  /* 0x0000000125257890 */ /* 0x000fe2000fffe03f */
[----:B------:R-:W-:Y:S01]  /*38b0*/  IMAD.U32 R0, RZ, RZ, UR46 ;  /* 0x0000002eff007e24 */ /* 0x000fe2000f8e00ff */
        /* <DEDUP_REMOVED lines=8> */
.L_x_203:
[----:B------:R-:W0:Y:S01]  /*3940*/  S2UR UR30, SR_CgaCtaId ;  /* 0x00000000001e79c3 */ /* 0x000e220000008800 */
[----:B------:R-:W-:Y:S01]  /*3950*/  UMOV UR6, 0x400 ;  /* 0x0000040000067882 */ /* 0x000fe20000000000 */
[----:B------:R-:W-:-:S05]  /*3960*/  IMAD.U32 R0, RZ, RZ, UR36 ;  /* 0x00000024ff007e24 */ /* 0x000fca000f8e00ff */
[----:B------:R-:W-:Y:S01]  /*3970*/  SHF.L.U32 R0, R0, 0x1f, RZ ;  /* 0x0000001f00007819 */ /* 0x000fe200000006ff */
[----:B0-----:R-:W-:-:S04]  /*3980*/  ULEA UR20, UR30, UR6, 0x18 ;  /* 0x000000061e147291 */ /* 0x001fc8000f8ec03f */
[----:B------:R-:W-:-:S09]  /*3990*/  ULEA UR29, UR37, UR20, 0x3 ;  /* 0x00000014251d7291 */ /* 0x000fd2000f8e183f */
[----:B------:R0:W1:Y:S01]  /*39a0*/  SYNCS.PHASECHK.TRANS64.TRYWAIT P2, [UR29+0x32430], R0 ;  /* 0x03243000ff0075a7 */ /* 0x000062000804015d */
[----:B------:R-:W-:Y:S05]  /*39b0*/  @!P0 BRA `(.L_x_204) ;  /* 0x0000000000048947 */ /* 0x000fea0003800000 */
[----:B------:R-:W-:Y:S01]  /*39c0*/  BPT.TRAP 0x1 ;  /* 0x000000040000795c */ /* 0x000fe20000300000 */
.L_x_204:
[----:B-1----:R-:W-:Y:S05]  /*39d0*/  @P2 BRA `(.L_x_205) ;  /* 0x0000000000082947 */ /* 0x002fea0003800000 */
[----:B------:R-:W1:Y:S02]  /*39e0*/  SYNCS.PHASECHK.TRANS64.TRYWAIT P2, [UR29+0x32430], R0 ;  /* 0x03243000ff0075a7 */ /* 0x000e64000804015d */
[----:B-1----:R-:W-:Y:S05]  /*39f0*/  @!P2 BRA `(.L_x_206) ;  /* 0x0000009c0064a947 */ /* 0x002fea0003800000 */
.L_x_205:
[----:B------:R-:W-:Y:S01]  /*3a00*/  UIMAD UR6, UR37, 0x300, UR24 ;  /* 0x00000300250678a4 */ /* 0x000fe2000f8e0218 */
[----:B------:R-:W-:Y:S01]  /*3a10*/  WARPGROUP.ARRIVE ;  /* 0x00000000000079c5 */ /* 0x000fe20000000000 */
[----:B------:R-:W-:Y:S01]  /*3a20*/  UMOV UR7, 0x40000040 ;  /* 0x4000004000077882 */ /* 0x000fe20000000000 */
[----:B------:R-:W-:Y:S01]  /*3a30*/  UMOV UR11, 0x40000040 ;  /* 0x40000040000b7882 */ /* 0x000fe20000000000 */
[----:B------:R-:W-:Y:S02]  /*3a40*/  UIADD3 UR10, UR6, 0x2, URZ ;  /* 0x00000002060a7890 */ /* 0x000fe4000fffe03f */
[----:B------:R-:W-:Y:S01]  /*3a50*/  UIADD3 UR14, UR6, 0x4, URZ ;  /* 0x00000004060e7890 */ /* 0x000fe2000fffe03f */
[----:B------:R-:W-:Y:S02]  /*3a60*/  UMOV UR15, 0x40000040 ;  /* 0x40000040000f7882 */ /* 0x000fe40000000000 */
[----:B------:R-:W-:Y:S01]  /*3a70*/  HGMMA.64x96x16.F32 R152, gdesc[UR4], RZ, !UPT, gsb0 ;  /* 0x01600000049879f0 */ /* 0x000fe2000c0008ff */
[----:B------:R-:W-:Y:S01]  /*3a80*/  UIADD3 UR18, UR6, 0x6, URZ ;  /* 0x0000000606127890 */ /* 0x000fe2000fffe03f */
        /* <DEDUP_REMOVED lines=11> */
[----:B------:R-:W-:Y:S05]  /*3b40*/  @!P0 BRA `(.L_x_207) ;  /* 0x0000000000048947 */ /* 0x000fea0003800000 */
[----:B------:R-:W-:Y:S01]  /*3b50*/  BPT.TRAP 0x1 ;  /* 0x000000040000795c */ /* 0x000fe20000300000 */
.L_x_207:
[----:B------:R2:W3:Y:S01]  /*3b60*/  SYNCS.PHASECHK.TRANS64.TRYWAIT P2, [UR29+0x32450], R0 ;  /* 0x03245000ff0075a7 */ /* 0x0004e2000804015d */
[----:B------:R-:W-:Y:S05]  /*3b70*/  @!P0 BRA `(.L_x_208) ;  /* 0x0000000000048947 */ /* 0x000fea0003800000 */
[----:B------:R-:W-:Y:S01]  /*3b80*/  BPT.TRAP 0x1 ;  /* 0x000000040000795c */ /* 0x000fe20000300000 */
.L_x_208:
[----:B---3--:R-:W-:Y:S05]  /*3b90*/  @P2 BRA `(.L_x_209) ;  /* 0x0000000000082947 */ /* 0x008fea0003800000 */
[----:B------:R-:W3:Y:S02]  /*3ba0*/  SYNCS.PHASECHK.TRANS64.TRYWAIT P2, [UR29+0x32450], R0 ;  /* 0x03245000ff0075a7 */ /* 0x000ee4000804015d */
[----:B---3--:R-:W-:Y:S05]  /*3bb0*/  @!P2 BRA `(.L_x_210) ;  /* 0x0000009c000ca947 */ /* 0x008fea0003800000 */
.L_x_209:
[----:B------:R-:W-:Y:S01]  /*3bc0*/  ULEA UR20, UR42, UR20, 0xd ;  /* 0x000000142a147291 */ /* 0x000fe2000f8e683f */
[----:B------:R-:W-:Y:S01]  /*3bd0*/  WARPGROUP.ARRIVE ;  /* 0x00000000000079c5 */ /* 0x000fe20000000000 */
[----:B------:R-:W-:-:S05]  /*3be0*/  UIMAD UR7, UR37, 0xc00, UR25 ;  /* 0x00000c00250778a4 */ /* 0x000fca000f8e0219 */
[----:B------:R-:W3:Y:S01]  /*3bf0*/  S2R R201, SR_TID.X ;  /* 0x0000000000c97919 */ /* 0x000ee20000002100 */
[----:B------:R-:W-:Y:S01]  /*3c00*/  UIADD3 UR20, UR20, 0x22400, URZ ;  /* 0x0002240014147890 */ /* 0x000fe2000fffe03f */
[----:B------:R-:W-:Y:S01]  /*3c10*/  UMOV UR23, 0x40000040 ;  /* 0x4000004000177882 */ /* 0x000fe20000000000 */
[----:B------:R-:W-:Y:S02]  /*3c20*/  UMOV UR21, 0x40000040 ;  /* 0x4000004000157882 */ /* 0x000fe40000000000 */
[----:B------:R-:W-:Y:S01]  /*3c30*/  USHF.R.U32.HI UR20, URZ, 0x4, UR20 ;  /* 0x000000043f147899 */ /* 0x000fe20008011614 */
[----:B------:R-:W-:-:S03]  /*3c40*/  UMOV UR22, UR7 ;  /* 0x0000000700167c82 */ /* 0x000fc60008000000 */
[----:B------:R-:W-:-:S04]  /*3c50*/  ULOP3.LUT UR6, UR20, 0x3fff, URZ, 0xc0, !UPT ;  /* 0x00003fff14067892 */ /* 0x000fc8000f8ec03f */
[----:B------:R-:W-:-:S07]  /*3c60*/  ULOP3.LUT UR6, UR6, 0x10000, URZ, 0xfc, !UPT ;  /* 0x0001000006067892 */ /* 0x000fce000f8efc3f */
[----:B------:R-:W-:Y:S02]  /*3c70*/  UMOV UR20, UR6 ;  /* 0x0000000600147c82 */ /* 0x000fe40008000000 */
[----:B------:R-:W-:Y:S01]  /*3c80*/  HGMMA.64x96x16.F32 R152, gdesc[UR20], R152, gsb0 ;  /* 0x01600000149879f0 */ /* 0x000fe20008000898 */
[----:B------:R-:W-:Y:S02]  /*3c90*/  UIADD3 UR22, UR7, 0x2, URZ ;  /* 0x0000000207167890 */ /* 0x000fe4000fffe03f */
[----:B------:R-:W-:Y:S01]  /*3ca0*/  UIADD3 UR20, UR6, 0x2, URZ ;  /* 0x0000000206147890 */ /* 0x000fe2000fffe03f */
[----:B------:R-:W-:Y:S01]  /*3cb0*/  UMOV UR23, 0x40000040 ;  /* 0x4000004000177882 */ /* 0x000fe20000000000 */
[----:B------:R-:W-:Y:S01]  /*3cc0*/  UMOV UR21, 0x40000040 ;  /* 0x4000004000157882 */ /* 0x000fe20000000000 */
[----:B---3--:R-:W-:-:S04]  /*3cd0*/  SHF.R.U32.HI R201, RZ, 0x7, R201 ;  /* 0x00000007ffc97819 */ /* 0x008fc800000116c9 */
[----:B012---:R-:W-:Y:S01]  /*3ce0*/  IADD3 R0, -R201, 0xb, RZ ;  /* 0x0000000bc9007810 */ /* 0x007fe20007ffe1ff */
        /* <DEDUP_REMOVED lines=105> */
.L_x_211:
        /* <DEDUP_REMOVED lines=60> */
[----:B------:R-:W-:Y:S01]  /*4740*/  UMOV UR10, UR27 ;  /* 0x0000001b000a7c82 */ /* 0x000fe20008000000 */
[----:B------:R-:W-:Y:S01]  /*4750*/  UIADD3 UR6, UR29, 0x32440, URZ ;  /* 0x000324401d067890 */ /* 0x000fe2000fffe03f */
[----:B------:R-:W2:Y:S01]  /*4760*/  MUFU.TANH R156, R156 ;  /* 0x0000009c009c7308 */ /* 0x000ea20000002400 */
[----:B---3--:R-:W-:Y:S01]  /*4770*/  FMNMX.FTZ R5, R15, R152, !PT ;  /* 0x000000980f057209 */ /* 0x008fe20007810000 */
[----:B------:R-:W-:-:S02]  /*4780*/  UIMAD UR11, UR37, 0xc00, UR26 ;  /* 0x00000c00250b78a4 */ /* 0x000fc4000f8e021a */
[----:B------:R-:W-:Y:S01]  /*4790*/  UPRMT UR6, UR30, 0x654, UR6 ;  /* 0x000006541e067896 */ /* 0x000fe20008000006 */
[----:B------:R-:W-:-:S03]  /*47a0*/  UMOV UR7, 0x40000040 ;  /* 0x4000004000077882 */ /* 0x000fc60000000000 */
[----:B------:R-:W3:Y:S01]  /*47b0*/  MUFU.TANH R11, R11 ;  /* 0x0000000b000b7308 */ /* 0x000ee20000002400 */
[----:B-1----:R-:W-:-:S04]  /*47c0*/  FMNMX.FTZ R152, R10, R7, !PT ;  /* 0x000000070a987209 */ /* 0x002fc80007810000 */
[----:B------:R-:W-:Y:S01]  /*47d0*/  SYNCS.ARRIVE.TRANS64.RED.A1T0 RZ, [UR6], RZ ;  /* 0x000000ffffff79a7 */ /* 0x000fe20008100406 */
[----:B------:R-:W-:Y:S02]  /*47e0*/  UMOV UR6, UR11 ;  /* 0x0000000b00067c82 */ /* 0x000fe40008000000 */
        /* <DEDUP_REMOVED lines=75> */
[----:B---3--:R-:W-:-:S05]  /*4ca0*/  FMNMX.FTZ R153, R188, R153, !PT ;  /* 0x00000099bc997209 */ /* 0x008fca0007810000 */
[----:B------:R-:W3:Y:S02]  /*4cb0*/  SHFL.BFLY PT, R154, R153, 0x2, 0x1f ;  /* 0x0c401f00999a7f89 */ /* 0x000ee400000e0000 */
[----:B------:R-:W4:Y:S01]  /*4cc0*/  MUFU.TANH R192, R192 ;  /* 0x000000c000c07308 */ /* 0x000f220000002400 */
[----:B-1----:R-:W-:-:S04]  /*4cd0*/  FMNMX.FTZ R152, R189, R152, !PT ;  /* 0x00000098bd987209 */ /* 0x002fc80007810000 */
[----:B--2---:R-:W-:-:S04]  /*4ce0*/  FMNMX.FTZ R5, R191, R152, !PT ;  /* 0x00000098bf057209 */ /* 0x004fc80007810000 */
[----:B----4-:R-:W-:-:S05]  /*4cf0*/  FMNMX.FTZ R152, R192, R5, !PT ;  /* 0x00000005c0987209 */ /* 0x010fca0007810000 */
[----:B------:R-:W1:Y:S01]  /*4d00*/  SHFL.BFLY PT, R155, R152, 0x2, 0x1f ;  /* 0x0c401f00989b7f89 */ /* 0x000e6200000e0000 */
[----:B---3--:R-:W-:-:S05]  /*4d10*/  FMNMX.FTZ R154, R153, R154, !PT ;  /* 0x0000009a999a7209 */ /* 0x008fca0007810000 */
[----:B------:R-:W2:Y:S01]  /*4d20*/  SHFL.BFLY PT, R5, R154, 0x1, 0x1f ;  /* 0x0c201f009a057f89 */ /* 0x000ea200000e0000 */
[----:B-1----:R-:W-:Y:S01]  /*4d30*/  FMNMX.FTZ R155, R152, R155, !PT ;  /* 0x0000009b989b7209 */ /* 0x002fe20007810000 */
[----:B------:R-:W-:-:S04]  /*4d40*/  VIADD R152, R201, 0x8 ;  /* 0x00000008c9987836 */ /* 0x000fc80000000000 */
[----:B------:R-:W1:Y:S01]  /*4d50*/  SHFL.BFLY PT, R194, R155, 0x1, 0x1f ;  /* 0x0c201f009bc27f89 */ /* 0x000e6200000e0000 */
[----:B--2---:R-:W-:-:S05]  /*4d60*/  FMNMX.FTZ R5, R154, R5, !PT ;  /* 0x000000059a057209 */ /* 0x004fca0007810000 */
[C---:B------:R-:W-:Y:S01]  /*4d70*/  FMUL.FTZ R193, R5.reuse, UR10 ;  /* 0x0000000a05c17c20 */ /* 0x040fe20008410000 */
[----:B------:R-:W-:-:S03]  /*4d80*/  FADD.FTZ R8, -R5, R8 ;  /* 0x0000000805087221 */ /* 0x000fc60000010100 */
[--C-:B------:R-:W-:Y:S01]  /*4d90*/  FFMA.FTZ R190, R4, UR10, -R193.reuse ;  /* 0x0000000a04be7c23 */ /* 0x100fe200080108c1 */
[----:B------:R-:W-:Y:S01]  /*4da0*/  FMUL.FTZ R8, R8, UR10 ;  /* 0x0000000a08087c20 */ /* 0x000fe20008410000 */
        /* <DEDUP_REMOVED lines=11> */
[----:B-1----:R-:W-:Y:S01]  /*4e60*/  FMNMX.FTZ R4, R155, R194, !PT ;  /* 0x000000c29b047209 */ /* 0x002fe20007810000 */
[----:B------:R-:W1:Y:S04]  /*4e70*/  MUFU.EX2 R8, R8 ;  /* 0x0000000800087308 */ /* 0x000e680000000800 */
[C---:B------:R-:W-:Y:S01]  /*4e80*/  FADD.FTZ R7, -R4.reuse, R7 ;  /* 0x0000000704077221 */ /* 0x040fe20000010100 */
[----:B------:R-:W-:-:S03]  /*4e90*/  FMUL.FTZ R194, R4, UR10 ;  /* 0x0000000a04c27c20 */ /* 0x000fc60008410000 */
[----:B------:R-:W-:Y:S01]  /*4ea0*/  FMUL.FTZ R7, R7, UR10 ;  /* 0x0000000a07077c20 */ /* 0x000fe20008410000 */
[--C-:B------:R-:W-:Y:S01]  /*4eb0*/  FFMA.FTZ R10, R10, UR10, -R194.reuse ;  /* 0x0000000a0a0a7c23 */ /* 0x100fe200080108c2 */
[--C-:B------:R-:W-:Y:S01]  /*4ec0*/  FFMA.FTZ R11, R11, UR10, -R194.reuse ;  /* 0x0000000a0b0b7c23 */ /* 0x100fe200080108c2 */
[--C-:B------:R-:W-:Y:S01]  /*4ed0*/  FFMA.FTZ R20, R20, UR10, -R194.reuse ;  /* 0x0000000a14147c23 */ /* 0x100fe200080108c2 */
[--C-:B------:R-:W-:Y:S01]  /*4ee0*/  FFMA.FTZ R195, R22, UR10, -R194.reuse ;  /* 0x0000000a16c37c23 */ /* 0x100fe200080108c2 */
[----:B------:R-:W-:Y:S01]  /*4ef0*/  MUFU.EX2 R9, R9 ;  /* 0x0000000900097308 */ /* 0x000fe20000000800 */
[----:B------:R2:W-:Y:S01]  /*4f00*/  BAR.SYNC.DEFER_BLOCKING R152, 0x100 ;  /* 0x000400980000751d */ /* 0x0005e20000010000 */
[--C-:B------:R-:W-:Y:S01]  /*4f10*/  FFMA.FTZ R22, R156, UR10, -R193.reuse ;  /* 0x0000000a9c167c23 */ /* 0x100fe200080108c1 */
[--C-:B------:R-:W-:Y:S01]  /*4f20*/  FFMA.FTZ R156, R23, UR10, -R194.reuse ;  /* 0x0000000a179c7c23 */ /* 0x100fe200080108c2 */
[-C--:B-1----:R-:W-:Y:S01]  /*4f30*/  FMUL.FTZ R24, R24, R8.reuse ;  /* 0x0000000818187220 */ /* 0x082fe20000410000 */
[-C--:B------:R-:W-:Y:S01]  /*4f40*/  FMUL.FTZ R25, R25, R8.reuse ;  /* 0x0000000819197220 */ /* 0x080fe20000410000 */
[-C--:B------:R-:W-:Y:S01]  /*4f50*/  FMUL.FTZ R28, R28, R8.reuse ;  /* 0x000000081c1c7220 */ /* 0x080fe20000410000 */
[-C--:B------:R-:W-:Y:S01]  /*4f60*/  FMUL.FTZ R29, R29, R8.reuse ;  /* 0x000000081d1d7220 */ /* 0x080fe20000410000 */
[----:B------:R-:W1:Y:S01]  /*4f70*/  MUFU.EX2 R7, R7 ;  /* 0x0000000700077308 */ /* 0x000e620000000800 */
        /* <DEDUP_REMOVED lines=15> */
[----:B------:R-:W3:Y:S01]  /*5070*/  MUFU.EX2 R14, R14 ;  /* 0x0000000e000e7308 */ /* 0x000ee20000000800 */
        /* <DEDUP_REMOVED lines=15> */
[----:B------:R-:W4:Y:S01]  /*5170*/  MUFU.EX2 R11, R11 ;  /* 0x0000000b000b7308 */ /* 0x000f220000000800 */
        /* <DEDUP_REMOVED lines=15> */
[----:B------:R-:W5:Y:S01]  /*5270*/  MUFU.EX2 R195, R195 ;  /* 0x000000c300c37308 */ /* 0x000f620000000800 */
        /* <DEDUP_REMOVED lines=18> */
[-C--:B-1----:R-:W-:Y:S01]  /*53a0*/  FMUL.FTZ R26, R26, R7.reuse ;  /* 0x000000071a1a7220 */ /* 0x082fe20000410000 */
        /* <DEDUP_REMOVED lines=63> */
[----:B--2---:R-:W-:Y:S01]  /*57a0*/  F2FP.F16.F32.PACK_AB R152, R190, R9 ;  /* 0x00000009be98723e */ /* 0x004fe200000000ff */
[--C-:B------:R-:W-:Y:S01]  /*57b0*/  FFMA.FTZ R21, R21, UR10, -R194.reuse ;  /* 0x0000000a15157c23 */ /* 0x100fe200080108c2 */
[----:B---3--:R-:W-:Y:S01]  /*57c0*/  F2FP.F16.F32.PACK_AB R154, R14, R13 ;  /* 0x0000000d0e9a723e */ /* 0x008fe200000000ff */
[--C-:B------:R-:W-:Y:S01]  /*57d0*/  FFMA.FTZ R23, R160, UR10, -R194.reuse ;  /* 0x0000000aa0177c23 */ /* 0x100fe200080108c2 */
[----:B----4-:R-:W-:Y:S01]  /*57e0*/  F2FP.F16.F32.PACK_AB R153, R11, R10 ;  /* 0x0000000a0b99723e */ /* 0x010fe200000000ff */
[--C-:B------:R-:W-:Y:S01]  /*57f0*/  FFMA.FTZ R158, R162, UR10, -R194.reuse ;  /* 0x0000000aa29e7c23 */ /* 0x100fe200080108c2 */
[----:B-----5:R-:W-:Y:S01]  /*5800*/  F2FP.F16.F32.PACK_AB R155, R195, R20 ;  /* 0x00000014c39b723e */ /* 0x020fe200000000ff */
[----:B------:R-:W-:Y:S01]  /*5810*/  MUFU.EX2 R12, R12 ;  /* 0x0000000c000c7308 */ /* 0x000fe20000000800 */
[--C-:B------:R-:W-:Y:S01]  /*5820*/  FFMA.FTZ R160, R159, UR10, -R193.reuse ;  /* 0x0000000a9fa07c23 */ /* 0x100fe200080108c1 */
[--C-:B------:R-:W-:Y:S01]  /*5830*/  FFMA.FTZ R159, R164, UR10, -R193.reuse ;  /* 0x0000000aa49f7c23 */ /* 0x100fe200080108c1 */
[----:B------:R-:W-:Y:S01]  /*5840*/  WARPGROUP.ARRIVE ;  /* 0x00000000000079c5 */ /* 0x000fe20000000000 */
[--C-:B------:R-:W-:Y:S01]  /*5850*/  FFMA.FTZ R162, R166, UR10, -R193.reuse ;  /* 0x0000000aa6a27c23 */ /* 0x100fe200080108c1 */
[--C-:B------:R-:W-:Y:S01]  /*5860*/  FFMA.FTZ R164, R163, UR10, -R194.reuse ;  /* 0x0000000aa3a47c23 */ /* 0x100fe200080108c2 */
[--C-:B------:R-:W-:Y:S01]  /*5870*/  FFMA.FTZ R161, R161, UR10, -R194.reuse ;  /* 0x0000000aa1a17c23 */ /* 0x100fe200080108c2 */
[--C-:B------:R-:W-:Y:S01]  /*5880*/  FFMA.FTZ R163, R168, UR10, -R194.reuse ;  /* 0x0000000aa8a37c23 */ /* 0x100fe200080108c2 */
[----:B------:R-:W1:Y:S01]  /*5890*/  MUFU.EX2 R15, R15 ;  /* 0x0000000f000f7308 */ /* 0x000e620000000800 */
[----:B------:R-:W-:Y:S01]  /*58a0*/  HGMMA.64x256x16.F32 R24, R152, gdesc[UR4].tnspB, R24, gsb0 ;  /* 0x43e0000498187df0 */ /* 0x000fe20008000818 */
[----:B------:R-:W-:Y:S01]  /*58b0*/  UIADD3 UR6, UR11, 0x80, URZ ;  /* 0x000000800b067890 */ /* 0x000fe2000fffe03f */
[--C-:B------:R-:W-:Y:S01]  /*58c0*/  FFMA.FTZ R166, R170, UR10, -R194.reuse ;  /* 0x0000000aaaa67c23 */ /* 0x100fe200080108c2 */
[----:B------:R-:W-:Y:S01]  /*58d0*/  UMOV UR7, 0x40000040 ;  /* 0x4000004000077882 */ /* 0x000fe20000000000 */
        /* <DEDUP_REMOVED lines=20> */
[--C-:B------:R-:W-:Y:S01]  /*5a20*/  FFMA.FTZ R185, R185, UR10, -R194.reuse ;  /* 0x0000000ab9b97c23 */ /* 0x100fe200080108c2 */
[--C-:B------:R-:W-:Y:S01]  /*5a30*/  FFMA.FTZ R188, R189, UR10, -R194.reuse ;  /* 0x0000000abdbc7c23 */ /* 0x100fe200080108c2 */
[--C-:B------:R-:W-:Y:S01]  /*5a40*/  FFMA.FTZ R187, R191, UR10, -R194.reuse ;  /* 0x0000000abfbb7c23 */ /* 0x100fe200080108c2 */
[----:B------:R-:W-:Y:S01]  /*5a50*/  FFMA.FTZ R192, R192, UR10, -R194 ;  /* 0x0000000ac0c07c23 */ /* 0x000fe200080108c2 */
[----:B------:R-:W-:Y:S01]  /*5a60*/  FFMA.FTZ R3, R8, R3, R9 ;  /* 0x0000000308037223 */ /* 0x000fe20000010009 */
[----:B------:R-:W-:-:S02]  /*5a70*/  FFMA.FTZ R6, R7, R6, R10 ;  /* 0x0000000607067223 */ /* 0x000fc4000001000a */
[----:B------:R-:W2:Y:S01]  /*5a80*/  MUFU.EX2 R156, R156 ;  /* 0x0000009c009c7308 */ /* 0x000ea20000000800 */
[----:B------:R-:W-:Y:S01]  /*5a90*/  FADD.FTZ R190, R190, R3 ;  /* 0x00000003bebe7221 */ /* 0x000fe20000010000 */
[----:B------:R-:W-:-:S03]  /*5aa0*/  FADD.FTZ R11, R11, R6 ;  /* 0x000000060b0b7221 */ /* 0x000fc60000010000 */
[----:B------:R-:W-:Y:S01]  /*5ab0*/  FADD.FTZ R13, R13, R190 ;  /* 0x000000be0d0d7221 */ /* 0x000fe20000010000 */
[----:B------:R-:W-:Y:S02]  /*5ac0*/  FADD.FTZ R20, R20, R11 ;  /* 0x0000000b14147221 */ /* 0x000fe40000010000 */
[----:B------:R-:W-:Y:S01]  /*5ad0*/  MUFU.EX2 R23, R23 ;  /* 0x0000001700177308 */ /* 0x000fe20000000800 */
[----:B------:R-:W-:Y:S01]  /*5ae0*/  FADD.FTZ R13, R14, R13 ;  /* 0x0000000d0e0d7221 */ /* 0x000fe20000010000 */
[----:B------:R-:W-:-:S06]  /*5af0*/  FADD.FTZ R20, R195, R20 ;  /* 0x00000014c3147221 */ /* 0x000fcc0000010000 */
        /* <DEDUP_REMOVED lines=8> */
[----:B------:R-:W0:Y:S08]  /*5b80*/  MUFU.EX2 R166, R166 ;  /* 0x000000a600a67308 */ /* 0x000e300000000800 */
[----:B------:R-:W-:Y:S08]  /*5b90*/  MUFU.EX2 R165, R165 ;  /* 0x000000a500a57308 */ /* 0x000ff00000000800 */
[----:B------:R-:W0:Y:S08]  /*5ba0*/  MUFU.EX2 R168, R168 ;  /* 0x000000a800a87308 */ /* 0x000e300000000800 */
[----:B------:R-:W-:Y:S08]  /*5bb0*/  MUFU.EX2 R167, R167 ;  /* 0x000000a700a77308 */ /* 0x000ff00000000800 */
[----:B------:R-:W-:Y:S08]  /*5bc0*/  MUFU.EX2 R170, R170 ;  /* 0x000000aa00aa7308 */ /* 0x000ff00000000800 */
[----:B------:R-:W-:Y:S08]  /*5bd0*/  MUFU.EX2 R169, R169 ;  /* 0x000000a900a97308 */ /* 0x000ff00000000800 */
[----:B------:R-:W0:Y:S08]  /*5be0*/  MUFU.EX2 R172, R172 ;  /* 0x000000ac00ac7308 */ /* 0x000e300000000800 */
        /* <DEDUP_REMOVED lines=12> */
[----:B------:R-:W-:Y:S01]  /*5cb0*/  MUFU.EX2 R183, R183 ;  /* 0x000000b700b77308 */ /* 0x000fe20000000800 */
[----:B------:R-:W-:-:S02]  /*5cc0*/  WARPGROUP.DEPBAR.LE gsb0, 0x0 ;  /* 0x00008000000079c5 */ /* 0x000fc40000010000 */
[----:B-1----:R-:W-:-:S05]  /*5cd0*/  F2FP.F16.F32.PACK_AB R152, R15, R12 ;  /* 0x0000000c0f98723e */ /* 0x002fca00000000ff */
[----:B------:R-:W-:Y:S01]  /*5ce0*/  MUFU.EX2 R186, R186 ;  /* 0x000000ba00ba7308 */ /* 0x000fe20000000800 */
[----:B--2---:R-:W-:Y:S01]  /*5cf0*/  F2FP.F16.F32.PACK_AB R153, R156, R21 ;  /* 0x000000159c99723e */ /* 0x004fe200000000ff */
[----:B------:R-:W-:Y:S01]  /*5d00*/  FADD.FTZ R12, R12, R13 ;  /* 0x0000000d0c0c7221 */ /* 0x000fe20000010000 */
[----:B------:R-:W-:Y:S01]  /*5d10*/  F2FP.F16.F32.PACK_AB R154, R197, R22 ;  /* 0x00000016c59a723e */ /* 0x000fe200000000ff */
[----:B------:R-:W-:Y:S01]  /*5d20*/  FADD.FTZ R21, R21, R20 ;  /* 0x0000001415157221 */ /* 0x000fe20000010000 */
[----:B---3--:R-:W-:Y:S01]  /*5d30*/  F2FP.F16.F32.PACK_AB R155, R158, R23 ;  /* 0x000000179e9b723e */ /* 0x008fe200000000ff */
[----:B------:R-:W-:Y:S02]  /*5d40*/  FADD.FTZ R15, R15, R12 ;  /* 0x0000000c0f0f7221 */ /* 0x000fe40000010000 */
[----:B------:R-:W-:Y:S01]  /*5d50*/  MUFU.EX2 R185, R185 ;  /* 0x000000b900b97308 */ /* 0x000fe20000000800 */
[----:B------:R-:W-:Y:S01]  /*5d60*/  WARPGROUP.ARRIVE ;  /* 0x00000000000079c5 */ /* 0x000fe20000000000 */
[----:B------:R-:W-:Y:S01]  /*5d70*/  FADD.FTZ R156, R156, R21 ;  /* 0x000000159c9c7221 */ /* 0x000fe20000010000 */
[----:B------:R-:W-:-:S03]  /*5d80*/  FADD.FTZ R22, R22, R15 ;  /* 0x0000000f16167221 */ /* 0x000fc60000010000 */
[----:B------:R-:W-:Y:S01]  /*5d90*/  FADD.FTZ R23, R23, R156 ;  /* 0x0000009c17177221 */ /* 0x000fe20000010000 */
[----:B------:R-:W-:Y:S01]  /*5da0*/  HGMMA.64x256x16.F32 R24, R152, gdesc[UR4].tnspB, R24, gsb0 ;  /* 0x43e0000498187df0 */ /* 0x000fe20008000818 */
[----:B------:R-:W-:Y:S01]  /*5db0*/  UIADD3 UR6, UR11, 0x100, URZ ;  /* 0x000001000b067890 */ /* 0x000fe2000fffe03f */
[----:B------:R-:W1:Y:S01]  /*5dc0*/  MUFU.EX2 R188, R188 ;  /* 0x000000bc00bc7308 */ /* 0x000e620000000800 */
[----:B------:R-:W-:Y:S01]  /*5dd0*/  UMOV UR7, 0x40000040 ;  /* 0x4000004000077882 */ /* 0x000fe20000000000 */
[----:B------:R-:W-:Y:S01]  /*5de0*/  FADD.FTZ R22, R197, R22 ;  /* 0x00000016c5167221 */ /* 0x000fe20000010000 */
[----:B------:R-:W-:-:S05]  /*5df0*/  FADD.FTZ R158, R158, R23 ;  /* 0x000000179e9e7221 */ /* 0x000fca0000010000 */
[----:B------:R-:W-:Y:S08]  /*5e00*/  MUFU.EX2 R187, R187 ;  /* 0x000000bb00bb7308 */ /* 0x000ff00000000800 */
[----:B------:R-:W2:Y:S01]  /*5e10*/  MUFU.EX2 R192, R192 ;  /* 0x000000c000c07308 */ /* 0x000ea20000000800 */
[----:B------:R-:W-:Y:S02]  /*5e20*/  WARPGROUP.DEPBAR.LE gsb0, 0x0 ;  /* 0x00008000000079c5 */ /* 0x000fe40000010000 */
[----:B----4-:R-:W-:Y:S01]  /*5e30*/  F2FP.F16.F32.PACK_AB R152, R160, R157 ;  /* 0x0000009da098723e */ /* 0x010fe200000000ff */
[----:B------:R-:W-:Y:S01]  /*5e40*/  FADD.FTZ R157, R157, R22 ;  /* 0x000000169d9d7221 */ /* 0x000fe20000010000 */
[----:B-----5:R-:W-:Y:S01]  /*5e50*/  F2FP.F16.F32.PACK_AB R153, R164, R161 ;  /* 0x000000a1a499723e */ /* 0x020fe200000000ff */
[----:B------:R-:W-:Y:S01]  /*5e60*/  FADD.FTZ R161, R161, R158 ;  /* 0x0000009ea1a17221 */ /* 0x000fe20000010000 */
[----:B------:R-:W-:Y:S01]  /*5e70*/  F2FP.F16.F32.PACK_AB R154, R162, R159 ;  /* 0x0000009fa29a723e */ /* 0x000fe200000000ff */
[----:B------:R-:W-:Y:S01]  /*5e80*/  FADD.FTZ R160, R160, R157 ;  /* 0x0000009da0a07221 */ /* 0x000fe20000010000 */
[----:B0-----:R-:W-:Y:S01]  /*5e90*/  F2FP.F16.F32.PACK_AB R155, R166, R163 ;  /* 0x000000a3a69b723e */ /* 0x001fe200000000ff */
[----:B------:R-:W-:-:S02]  /*5ea0*/  FADD.FTZ R164, R164, R161 ;  /* 0x000000a1a4a47221 */ /* 0x000fc40000010000 */
[----:B------:R-:W-:Y:S01]  /*5eb0*/  FADD.FTZ R159, R159, R160 ;  /* 0x000000a09f9f7221 */ /* 0x000fe20000010000 */
[----:B------:R-:W-:Y:S01]  /*5ec0*/  WARPGROUP.ARRIVE ;  /* 0x00000000000079c5 */ /* 0x000fe20000000000 */
[----:B------:R-:W-:Y:S02]  /*5ed0*/  FADD.FTZ R163, R163, R164 ;  /* 0x000000a4a3a37221 */ /* 0x000fe40000010000 */
[----:B------:R-:W-:Y:S02]  /*5ee0*/  FADD.FTZ R162, R162, R159 ;  /* 0x0000009fa2a27221 */ /* 0x000fe40000010000 */
[----:B------:R-:W-:Y:S01]  /*5ef0*/  FADD.FTZ R166, R166, R163 ;  /* 0x000000a3a6a67221 */ /* 0x000fe20000010000 */
[----:B------:R-:W-:Y:S01]  /*5f00*/  HGMMA.64x256x16.F32 R24, R152, gdesc[UR4].tnspB, R24, gsb0 ;  /* 0x43e0000498187df0 */ /* 0x000fe20008000818 */
[----:B------:R-:W-:Y:S01]  /*5f10*/  UIADD3 UR6, UR11, 0x180, URZ ;  /* 0x000001800b067890 */ /* 0x000fe2000fffe03f */
[----:B------:R-:W-:Y:S01]  /*5f20*/  UMOV UR7, 0x40000040 ;  /* 0x4000004000077882 */ /* 0x000fe20000000000 */
[----:B------:R-:W-:-:S02]  /*5f30*/  WARPGROUP.DEPBAR.LE gsb0, 0x0 ;  /* 0x00008000000079c5 */ /* 0x000fc40000010000 */
[----:B------:R-:W-:Y:S01]  /*5f40*/  F2FP.F16.F32.PACK_AB R152, R168, R165 ;  /* 0x000000a5a898723e */ /* 0x000fe200000000ff */
[----:B------:R-:W-:Y:S01]  /*5f50*/  FADD.FTZ R165, R165, R162 ;  /* 0x000000a2a5a57221 */ /* 0x000fe20000010000 */
[----:B------:R-:W-:Y:S01]  /*5f60*/  F2FP.F16.F32.PACK_AB R153, R172, R169 ;  /* 0x000000a9ac99723e */ /* 0x000fe200000000ff */
[----:B------:R-:W-:Y:S01]  /*5f70*/  FADD.FTZ R169, R169, R166 ;  /* 0x000000a6a9a97221 */ /* 0x000fe20000010000 */
[----:B------:R-:W-:Y:S01]  /*5f80*/  F2FP.F16.F32.PACK_AB R154, R170, R167 ;  /* 0x000000a7aa9a723e */ /* 0x000fe200000000ff */
[----:B------:R-:W-:Y:S01]  /*5f90*/  FADD.FTZ R168, R168, R165 ;  /* 0x000000a5a8a87221 */ /* 0x000fe20000010000 */
[----:B------:R-:W-:Y:S01]  /*5fa0*/  F2FP.F16.F32.PACK_AB R155, R174, R171 ;  /* 0x000000abae9b723e */ /* 0x000fe200000000ff */
[----:B------:R-:W-:Y:S02]  /*5fb0*/  FADD.FTZ R172, R172, R169 ;  /* 0x000000a9acac7221 */ /* 0x000fe40000010000 */
[----:B------:R-:W-:Y:S01]  /*5fc0*/  FADD.FTZ R167, R167, R168 ;  /* 0x000000a8a7a77221 */ /* 0x000fe20000010000 */
[----:B------:R-:W-:Y:S01]  /*5fd0*/  WARPGROUP.ARRIVE ;  /* 0x00000000000079c5 */ /* 0x000fe20000000000 */
[----:B------:R-:W-:-:S02]  /*5fe0*/  FADD.FTZ R171, R171, R172 ;  /* 0x000000acabab7221 */ /* 0x000fc40000010000 */
        /* <DEDUP_REMOVED lines=25> */
[----:B-1----:R-:W-:Y:S01]  /*6180*/  F2FP.F16.F32.PACK_AB R153, R188, R185 ;  /* 0x000000b9bc99723e */ /* 0x002fe200000000ff */
        /* <DEDUP_REMOVED lines=14> */
.L_x_212:
[----:B------:R-:W-:Y:S01]  /*6270*/  UIADD3 UR29, UR29, 0x32460, URZ ;  /* 0x000324601d1d7890 */ /* 0x000fe2000fffe03f */
[----:B------:R-:W-:Y:S01]  /*6280*/  IMAD.MOV.U32 R7, RZ, RZ, R4 ;  /* 0x000000ffff077224 */ /* 0x000fe200078e0004 */
[----:B------:R-:W-:Y:S02]  /*6290*/  MOV R8, R5 ;  /* 0x0000000500087202 */ /* 0x000fe40000000f00 */
[----:B------:R-:W-:-:S09]  /*62a0*/  UPRMT UR29, UR30, 0x654, UR29 ;  /* 0x000006541e1d7896 */ /* 0x000fd2000800001d */
[----:B------:R-:W-:Y:S01]  /*62b0*/  SYNCS.ARRIVE.TRANS64.RED.A1T0 RZ, [UR29], RZ ;  /* 0x000000ffffff79a7 */ /* 0x000fe2000810041d */
[----:B------:R-:W-:Y:S05]  /*62c0*/  @P1 BRA `(.L_x_213) ;  /* 0xffffffd400741947 */ /* 0x000fea000383ffff */
.L_x_202:
[----:B------:R-:W0:Y:S01]  /*62d0*/  SHFL.BFLY PT, R8, R3, 0x2, 0x1f ;  /* 0x0c401f0003087f89 */ /* 0x000e2200000e0000 */
[----:B------:R-:W-:Y:S01]  /*62e0*/  IMAD.MOV.U32 R12, RZ, RZ, RZ ;  /* 0x000000ffff0c7224 */ /* 0x000fe200078e00ff */
[----:B------:R-:W-:Y:S01]  /*62f0*/  MOV R204, 0x400 ;  /* 0x0000040000cc7802 */ /* 0x000fe20000000f00 */
[----:B------:R-:W-:Y:S01]  /*6300*/  IMAD.U32 R14, RZ, RZ, UR10 ;  /* 0x0000000aff0e7e24 */ /* 0x000fe2000f8e00ff */
[----:B------:R-:W1:Y:S01]  /*6310*/  SHFL.BFLY PT, R9, R6, 0x2, 0x1f ;  /* 0x0c401f0006097f89 */ /* 0x000e6200000e0000 */
[----:B------:R-:W-:Y:S01]  /*6320*/  IMAD.U32 R22, RZ, RZ, UR10 ;  /* 0x0000000aff167e24 */ /* 0x000fe2000f8e00ff */
[----:B------:R-:W2:Y:S01]  /*6330*/  LDC R210, c[0x0][0xce8] ;  /* 0x00033a00ffd27b82 */ /* 0x000ea20000000800 */
[----:B------:R-:W-:Y:S01]  /*6340*/  UIADD3 UR4, -UR43, URZ, URZ ;  /* 0x0000003f2b047290 */ /* 0x000fe2000fffe13f */
[----:B------:R-:W3:Y:S01]  /*6350*/  S2R R11, SR_CgaCtaId ;  /* 0x00000000000b7919 */ /* 0x000ee20000008800 */
[----:B------:R-:W-:Y:S01]  /*6360*/  ULDC UR10, c[0x0][0xd44] ;  /* 0x00035100000a7ab9 */ /* 0x000fe20000000800 */
[----:B------:R-:W-:Y:S01]  /*6370*/  ULDC.64 UR6, c[0x0][0xc90] ;  /* 0x0003240000067ab9 */ /* 0x000fe20000000a00 */
[----:B------:R-:W-:Y:S01]  /*6380*/  UIMAD UR10, UR10, UR4, UR41 ;  /* 0x000000040a0a72a4 */ /* 0x000fe2000f8e0229 */
[----:B------:R-:W4:Y:S01]  /*6390*/  S2R R13, SR_SWINHI ;  /* 0x00000000000d7919 */ /* 0x000f220000002f00 */
[----:B------:R-:W-:-:S02]  /*63a0*/  ULDC.64 UR8, c[0x0][0xbe8] ;  /* 0x0002fa0000087ab9 */ /* 0x000fc40000000a00 */
[----:B------:R-:W-:Y:S01]  /*63b0*/  USHF.R.S32.HI UR11, URZ, 0x1f, UR10 ;  /* 0x0000001f3f0b7899 */ /* 0x000fe2000801140a */
[----:B------:R0:W-:Y:S06]  /*63c0*/  BAR.ARV R0, 0x100 ;  /* 0x000400000000751d */ /* 0x0001ec0000002000 */
[----:B------:R-:W-:Y:S01]  /*63d0*/  UIMAD.WIDE.U32 UR4, UR10, UR6, URZ ;  /* 0x000000060a0472a5 */ /* 0x000fe2000f8e003f */
[----:B0-----:R-:W-:Y:S01]  /*63e0*/  FADD.FTZ R8, R8, R3 ;  /* 0x0000000308087221 */ /* 0x001fe20000010000 */
[----:B------:R-:W-:Y:S01]  /*63f0*/  IMAD.MOV.U32 R3, RZ, RZ, RZ ;  /* 0x000000ffff037224 */ /* 0x000fe200078e00ff */
[----:B------:R-:W-:Y:S01]  /*6400*/  MOV R0, 0xff800000 ;  /* 0xff80000000007802 */ /* 0x000fe20000000f00 */
[----:B------:R-:W-:Y:S06]  /*6410*/  BAR.ARV 0x8, 0x180 ;  /* 0x0206000000007b1d */ /* 0x000fec0000002000 */
[----:B-1----:R-:W-:Y:S01]  /*6420*/  FADD.FTZ R9, R9, R6 ;  /* 0x0000000609097221 */ /* 0x002fe20000010000 */
[----:B------:R-:W-:Y:S01]  /*6430*/  IMAD.MOV.U32 R6, RZ, RZ, -0x800000 ;  /* 0xff800000ff067424 */ /* 0x000fe200078e00ff */
[----:B------:R-:W0:Y:S01]  /*6440*/  SHFL.BFLY PT, R7, R8, 0x1, 0x1f ;  /* 0x0c201f0008077f89 */ /* 0x000e2200000e0000 */
[----:B------:R-:W-:-:S03]  /*6450*/  UIMAD UR6, UR11, UR6, URZ ;  /* 0x000000060b0672a4 */ /* 0x000fc6000f8e023f */
[----:B------:R-:W1:Y:S01]  /*6460*/  SHFL.BFLY PT, R10, R9, 0x1, 0x1f ;  /* 0x0c201f00090a7f89 */ /* 0x000e6200000e0000 */
[----:B---3--:R-:W-:Y:S01]  /*6470*/  LEA R204, R11, R204, 0x18 ;  /* 0x000000cc0bcc7211 */ /* 0x008fe200078ec0ff */
[----:B------:R-:W-:Y:S01]  /*6480*/  UIMAD UR6, UR10, UR7, UR6 ;  /* 0x000000070a0672a4 */ /* 0x000fe2000f8e0206 */
[----:B------:R-:W-:Y:S01]  /*6490*/  BAR.SYNC.DEFER_BLOCKING 0x1, 0x100 ;  /* 0x0044000000007b1d */ /* 0x000fe20000010000 */
[----:B------:R-:W-:Y:S01]  /*64a0*/  USHF.R.S32.HI UR7, URZ, 0x1f, UR43 ;  /* 0x0000001f3f077899 */ /* 0x000fe2000801142b */
[----:B0-----:R-:W-:Y:S01]  /*64b0*/  FADD.FTZ R20, R8, R7 ;  /* 0x0000000708147221 */ /* 0x001fe20000010000 */
[----:B-1----:R-:W-:-:S04]  /*64c0*/  FADD.FTZ R7, R9, R10 ;  /* 0x0000000a09077221 */ /* 0x002fc80000010000 */
[----:B------:R-:W-:Y:S01]  /*64d0*/  FSETP.NE.FTZ.AND P0, PT, R20, RZ, PT ;  /* 0x000000ff1400720b */ /* 0x000fe20003f15000 */
[----:B------:R-:W-:Y:S01]  /*64e0*/  IMAD R9, R200, 0x40, R2 ;  /* 0x00000040c8097824 */ /* 0x000fe200078e0202 */
[----:B------:R-:W-:Y:S02]  /*64f0*/  MOV R10, R204 ;  /* 0x000000cc000a7202 */ /* 0x000fe40000000f00 */
[----:B----4-:R-:W-:Y:S02]  /*6500*/  MOV R11, R13 ;  /* 0x0000000d000b7202 */ /* 0x010fe40000000f00 */
[----:B------:R-:W-:Y:S01]  /*6510*/  FSETP.NE.FTZ.AND P1, PT, R7, RZ, PT ;  /* 0x000000ff0700720b */ /* 0x000fe20003f35000 */
[----:B------:R-:W-:-:S04]  /*6520*/  IMAD.WIDE R8, R9, 0x2, R10 ;  /* 0x0000000209087825 */ /* 0x000fc800078e020a */
[----:B------:R-:W-:Y:S02]  /*6530*/  IMAD.WIDE R10, R209, 0x2, R10 ;  /* 0x00000002d10a7825 */ /* 0x000fe400078e020a */
[----:B------:R-:W0:Y:S02]  /*6540*/  @P0 MUFU.RCP R12, R20 ;  /* 0x00000014000c0308 */ /* 0x000e240000001000 */
[----:B------:R-:W-:Y:S01]  /*6550*/  @P0 FMUL.FTZ R14, R14, 0.69314718246459960938 ;  /* 0x3f3172180e0e0820 */ /* 0x000fe20000410000 */
[----:B------:R-:W-:-:S03]  /*6560*/  LOP3.LUT R163, R10, 0x380, RZ, 0xc0, !PT ;  /* 0x000003800aa37812 */ /* 0x000fc600078ec0ff */
[----:B------:R-:W-:Y:S01]  /*6570*/  @P1 FMUL.FTZ R22, R22, 0.69314718246459960938 ;  /* 0x3f31721816161820 */ /* 0x000fe20000410000 */
[----:B------:R-:W-:Y:S01]  /*6580*/  SHF.R.U64 R163, R163, 0x3, RZ ;  /* 0x00000003a3a37819 */ /* 0x000fe200000012ff */
[----:B------:R-:W1:Y:S03]  /*6590*/  @P0 MUFU.LG2 R13, R20 ;  /* 0x00000014000d0308 */ /* 0x000e660000000c00 */
[----:B------:R-:W-:Y:S01]  /*65a0*/  LOP3.LUT R162, R163, R10, RZ, 0x3c, !PT ;  /* 0x0000000aa3a27212 */ /* 0x000fe200078e3cff */
[----:B------:R-:W-:-:S04]  /*65b0*/  IMAD.MOV.U32 R163, RZ, RZ, R11 ;  /* 0x000000ffffa37224 */ /* 0x000fc800078e000b */
[----:B------:R-:W3:Y:S01]  /*65c0*/  @P1 MUFU.LG2 R15, R7 ;  /* 0x00000007000f1308 */ /* 0x000ee20000000c00 */
[-C--:B0-----:R-:W-:Y:S01]  /*65d0*/  FMUL.FTZ R179, R29, R12.reuse ;  /* 0x0000000c1db37220 */ /* 0x081fe20000410000 */
[-C--:B------:R-:W-:Y:S01]  /*65e0*/  FMUL.FTZ R25, R25, R12.reuse ;  /* 0x0000000c19197220 */ /* 0x080fe20000410000 */
[-C--:B------:R-:W-:Y:S01]  /*65f0*/  FMUL.FTZ R24, R24, R12.reuse ;  /* 0x0000000c18187220 */ /* 0x080fe20000410000 */
[-C--:B------:R-:W-:Y:S01]  /*6600*/  FMUL.FTZ R28, R28, R12.reuse ;  /* 0x0000000c1c1c7220 */ /* 0x080fe20000410000 */
[-C--:B------:R-:W-:Y:S01]  /*6610*/  FMUL.FTZ R33, R33, R12.reuse ;  /* 0x0000000c21217220 */ /* 0x080fe20000410000 */
[-C--:B------:R-:W-:Y:S01]  /*6620*/  FMUL.FTZ R32, R32, R12.reuse ;  /* 0x0000000c20207220 */ /* 0x080fe20000410000 */
[-C--:B------:R-:W-:Y:S01]  /*6630*/  FMUL.FTZ R178, R37, R12.reuse ;  /* 0x0000000c25b27220 */ /* 0x080fe20000410000 */
[----:B------:R-:W0:Y:S01]  /*6640*/  @P1 MUFU.RCP R3, R7 ;  /* 0x0000000700031308 */ /* 0x000e220000001000 */
        /* <DEDUP_REMOVED lines=57> */
[C---:B------:R-:W-:Y:S01]  /*69e0*/  IADD3 R12, P3, R10.reuse, 0xc060, RZ ;  /* 0x0000c0600a0c7810 */ /* 0x040fe20007f7e0ff */
[----:B-1----:R-:W-:Y:S01]  /*69f0*/  @P0 FMUL.FTZ R13, R13, 0.69314718246459960938 ;  /* 0x3f3172180d0d0820 */ /* 0x002fe20000410000 */
[----:B---3--:R-:W-:Y:S01]  /*6a00*/  @P1 FMUL.FTZ R15, R15, 0.69314718246459960938 ;  /* 0x3f3172180f0f1820 */ /* 0x008fe20000410000 */
[----:B------:R-:W-:Y:S01]  /*6a10*/  IADD3 R73, P4, R10, 0xc040, RZ ;  /* 0x0000c0400a497810 */ /* 0x000fe20007f9e0ff */
[----:B0-----:R-:W-:Y:S01]  /*6a20*/  FMUL.FTZ R121, R123, R3 ;  /* 0x000000037b797220 */ /* 0x001fe20000410000 */
[----:B------:R-:W-:Y:S01]  /*6a30*/  LOP3.LUT R21, R12, 0x380, RZ, 0xc0, !PT ;  /* 0x000003800c157812 */ /* 0x000fe200078ec0ff */
[----:B------:R-:W-:Y:S01]  /*6a40*/  @P0 FFMA.FTZ R6, R14, R5, R13 ;  /* 0x000000050e060223 */ /* 0x000fe2000001000d */
[----:B------:R-:W-:Y:S01]  /*6a50*/  @P1 FFMA.FTZ R0, R22, R4, R15 ;  /* 0x0000000416001223 */ /* 0x000fe2000001000f */
[--C-:B------:R-:W-:Y:S01]  /*6a60*/  IMAD.X R13, RZ, RZ, R11.reuse, P3 ;  /* 0x000000ffff0d7224 */ /* 0x100fe200018e060b */
[C---:B------:R-:W-:Y:S01]  /*6a70*/  IADD3 R60, P5, R10.reuse, 0xc020, RZ ;  /* 0x0000c0200a3c7810 */ /* 0x040fe20007fbe0ff */
[-C--:B------:R-:W-:Y:S01]  /*6a80*/  FMUL.FTZ R165, R127, R3.reuse ;  /* 0x000000037fa57220 */ /* 0x080fe20000410000 */
[C---:B------:R-:W-:Y:S01]  /*6a90*/  IADD3 R69, P6, R10.reuse, 0xc000, RZ ;  /* 0x0000c0000a457810 */ /* 0x040fe20007fde0ff */
[-C--:B------:R-:W-:Y:S01]  /*6aa0*/  FMUL.FTZ R167, R131, R3.reuse ;  /* 0x0000000383a77220 */ /* 0x080fe20000410000 */
[C---:B------:R-:W-:Y:S01]  /*6ab0*/  IADD3 R65, P0, R10.reuse, 0x8060, RZ ;  /* 0x000080600a417810 */ /* 0x040fe20007f1e0ff */
[-C--:B------:R-:W-:Y:S01]  /*6ac0*/  FMUL.FTZ R169, R135, R3.reuse ;  /* 0x0000000387a97220 */ /* 0x080fe20000410000 */
[C---:B------:R-:W-:Y:S01]  /*6ad0*/  IADD3 R5, P1, R10.reuse, 0x20, RZ ;  /* 0x000000200a057810 */ /* 0x040fe20007f3e0ff */
[-C--:B------:R-:W-:Y:S01]  /*6ae0*/  FMUL.FTZ R171, R139, R3.reuse ;  /* 0x000000038bab7220 */ /* 0x080fe20000410000 */
[C---:B------:R-:W-:Y:S01]  /*6af0*/  IADD3 R56, P3, R10.reuse, 0x8020, RZ ;  /* 0x000080200a387810 */ /* 0x040fe20007f7e0ff */
[----:B------:R-:W-:Y:S01]  /*6b00*/  FMUL.FTZ R173, R143, R3 ;  /* 0x000000038fad7220 */ /* 0x000fe20000410000 */
[----:B------:R-:W-:Y:S01]  /*6b10*/  SHF.R.U64 R21, R21, 0x3, RZ ;  /* 0x0000000315157819 */ /* 0x000fe200000012ff */
[--C-:B------:R-:W-:Y:S01]  /*6b20*/  IMAD.X R15, RZ, RZ, R11.reuse, P4 ;  /* 0x000000ffff0f7224 */ /* 0x100fe200020e060b */
[C---:B------:R-:W-:Y:S01]  /*6b30*/  IADD3 R61, P2, R10.reuse, 0x8040, RZ ;  /* 0x000080400a3d7810 */ /* 0x040fe20007f5e0ff */
[--C-:B------:R-:W-:Y:S01]  /*6b40*/  IMAD.X R123, RZ, RZ, R11.reuse, P5 ;  /* 0x000000ffff7b7224 */ /* 0x100fe200028e060b */
[----:B------:R-:W-:Y:S01]  /*6b50*/  LOP3.LUT R12, R21, R12, RZ, 0x3c, !PT ;  /* 0x0000000c150c7212 */ /* 0x000fe200078e3cff */
[--C-:B------:R-:W-:Y:S01]  /*6b60*/  IMAD.X R127, RZ, RZ, R11.reuse, P6 ;  /* 0x000000ffff7f7224 */ /* 0x100fe200030e060b */
[----:B------:R-:W-:Y:S01]  /*6b70*/  IADD3.X R139, RZ, R11, RZ, P2, !PT ;  /* 0x0000000bff8b7210 */ /* 0x000fe200017fe4ff */
[--C-:B------:R-:W-:Y:S01]  /*6b80*/  IMAD.X R131, RZ, RZ, R11.reuse, P0 ;  /* 0x000000ffff837224 */ /* 0x100fe200000e060b */
[C---:B------:R-:W-:Y:S01]  /*6b90*/  IADD3 R57, P4, R10.reuse, 0x8000, RZ ;  /* 0x000080000a397810 */ /* 0x040fe20007f9e0ff */
[--C-:B------:R-:W-:Y:S01]  /*6ba0*/  IMAD.X R135, RZ, RZ, R11.reuse, P1 ;  /* 0x000000ffff877224 */ /* 0x100fe200008e060b */
[C---:B------:R-:W-:Y:S01]  /*6bb0*/  IADD3 R52, P5, R10.reuse, 0x4060, RZ ;  /* 0x000040600a347810 */ /* 0x040fe20007fbe0ff */
[--C-:B------:R-:W-:Y:S01]  /*6bc0*/  IMAD.X R143, RZ, RZ, R11.reuse, P3 ;  /* 0x000000ffff8f7224 */ /* 0x100fe200018e060b */
[----:B------:R-:W-:Y:S01]  /*6bd0*/  IADD3 R21, P6, R10, 0x40, RZ ;  /* 0x000000400a157810 */ /* 0x000fe20007fde0ff */
[-C--:B------:R-:W-:Y:S01]  /*6be0*/  FMUL.FTZ R166, R126, R3.reuse ;  /* 0x000000037ea67220 */ /* 0x080fe20000410000 */
        /* <DEDUP_REMOVED lines=8> */
[----:B------:R-:W-:Y:S01]  /*6c70*/  LOP3.LUT R4, R69, 0x380, RZ, 0xc0, !PT ;  /* 0x0000038045047812 */ /* 0x000fe200078ec0ff */
[-C--:B------:R-:W-:Y:S01]  /*6c80*/  FMUL.FTZ R177, R151, R3.reuse ;  /* 0x0000000397b17220 */ /* 0x080fe20000410000 */
[----:B------:R-:W-:Y:S01]  /*6c90*/  LOP3.LUT R10, R65, 0x380, RZ, 0xc0, !PT ;  /* 0x00000380410a7812 */ /* 0x000fe200078ec0ff */
[----:B------:R-:W-:Y:S01]  /*6ca0*/  FMUL.FTZ R105, R115, R3 ;  /* 0x0000000373697220 */ /* 0x000fe20000410000 */
[----:B------:R-:W-:Y:S01]  /*6cb0*/  SHF.R.U64 R4, R4, 0x3, RZ ;  /* 0x0000000304047819 */ /* 0x000fe200000012ff */
[--C-:B------:R-:W-:Y:S01]  /*6cc0*/  IMAD.X R147, RZ, RZ, R11.reuse, P4 ;  /* 0x000000ffff937224 */ /* 0x100fe200020e060b */
[----:B------:R-:W-:Y:S01]  /*6cd0*/  SHF.R.U64 R10, R10, 0x3, RZ ;  /* 0x000000030a0a7819 */ /* 0x000fe200000012ff */
[--C-:B------:R-:W-:Y:S01]  /*6ce0*/  IMAD.X R151, RZ, RZ, R11.reuse, P5 ;  /* 0x000000ffff977224 */ /* 0x100fe200028e060b */
[----:B------:R-:W-:Y:S01]  /*6cf0*/  LOP3.LUT R126, R4, R69, RZ, 0x3c, !PT ;  /* 0x00000045047e7212 */ /* 0x000fe200078e3cff */
[--C-:B------:R-:W-:Y:S01]  /*6d00*/  IMAD.X R153, RZ, RZ, R11.reuse, P6 ;  /* 0x000000ffff997224 */ /* 0x100fe200030e060b */
[----:B------:R-:W-:Y:S01]  /*6d10*/  IADD3.X R159, RZ, R11, RZ, P2, !PT ;  /* 0x0000000bff9f7210 */ /* 0x000fe200017fe4ff */
[--C-:B------:R-:W-:Y:S01]  /*6d20*/  IMAD.X R155, RZ, RZ, R11.reuse, P0 ;  /* 0x000000ffff9b7224 */ /* 0x100fe200000e060b */
[----:B------:R-:W-:Y:S01]  /*6d30*/  LOP3.LUT R4, R5, 0x380, RZ, 0xc0, !PT ;  /* 0x0000038005047812 */ /* 0x000fe200078ec0ff */
[--C-:B------:R-:W-:Y:S01]  /*6d40*/  IMAD.X R157, RZ, RZ, R11.reuse, P1 ;  /* 0x000000ffff9d7224 */ /* 0x100fe200008e060b */
[----:B------:R-:W-:Y:S01]  /*6d50*/  LOP3.LUT R130, R10, R65, RZ, 0x3c, !PT ;  /* 0x000000410a827212 */ /* 0x000fe200078e3cff */
[----:B------:R-:W-:Y:S01]  /*6d60*/  IMAD.X R161, RZ, RZ, R11, P3 ;  /* 0x000000ffffa17224 */ /* 0x000fe200018e060b */
[----:B------:R-:W-:Y:S01]  /*6d70*/  IADD3 R65, P2, R8, 0x7000, RZ ;  /* 0x0000700008417810 */ /* 0x000fe20007f5e0ff */
[-C--:B------:R-:W-:Y:S01]  /*6d80*/  FMUL.FTZ R109, R114, R3.reuse ;  /* 0x00000003726d7220 */ /* 0x080fe20000410000 */
[----:B------:R-:W-:Y:S01]  /*6d90*/  SHF.R.U64 R4, R4, 0x3, RZ ;  /* 0x0000000304047819 */ /* 0x000fe200000012ff */
[-C--:B------:R-:W-:Y:S01]  /*6da0*/  FMUL.FTZ R164, R122, R3.reuse ;  /* 0x000000037aa47220 */ /* 0x080fe20000410000 */
[----:B------:R-:W-:Y:S01]  /*6db0*/  LOP3.LUT R10, R57, 0x380, RZ, 0xc0, !PT ;  /* 0x00000380390a7812 */ /* 0x000fe200078ec0ff */
[-C--:B------:R-:W-:Y:S01]  /*6dc0*/  FMUL.FTZ R27, R27, R3.reuse ;  /* 0x000000031b1b7220 */ /* 0x080fe20000410000 */
[----:B------:R-:W-:Y:S01]  /*6dd0*/  LOP3.LUT R64, R65, 0x380, RZ, 0xc0, !PT ;  /* 0x0000038041407812 */ /* 0x000fe200078ec0ff */
[----:B------:R-:W-:Y:S01]  /*6de0*/  FMUL.FTZ R26, R26, R3 ;  /* 0x000000031a1a7220 */ /* 0x000fe20000410000 */
[----:B------:R-:W-:Y:S01]  /*6df0*/  LOP3.LUT R134, R4, R5, RZ, 0x3c, !PT ;  /* 0x0000000504867212 */ /* 0x000fe200078e3cff */
[-C--:B------:R-:W-:Y:S01]  /*6e00*/  FMUL.FTZ R31, R31, R3.reuse ;  /* 0x000000031f1f7220 */ /* 0x080fe20000410000 */
[----:B------:R-:W-:Y:S01]  /*6e10*/  SHF.R.U64 R4, R10, 0x3, RZ ;  /* 0x000000030a047819 */ /* 0x000fe200000012ff */
[-C--:B------:R-:W-:Y:S01]  /*6e20*/  FMUL.FTZ R30, R30, R3.reuse ;  /* 0x000000031e1e7220 */ /* 0x080fe20000410000 */
[----:B------:R-:W-:Y:S01]  /*6e30*/  SHF.R.U64 R64, R64, 0x3, RZ ;  /* 0x0000000340407819 */ /* 0x000fe200000012ff */
[----:B------:R-:W-:Y:S01]  /*6e40*/  FMUL.FTZ R35, R35, R3 ;  /* 0x0000000323237220 */ /* 0x000fe20000410000 */
[----:B------:R-:W-:Y:S01]  /*6e50*/  LOP3.LUT R146, R4, R57, RZ, 0x3c, !PT ;  /* 0x0000003904927212 */ /* 0x000fe200078e3cff */
[-C--:B------:R-:W-:Y:S01]  /*6e60*/  FMUL.FTZ R34, R34, R3.reuse ;  /* 0x0000000322227220 */ /* 0x080fe20000410000 */
[----:B------:R-:W-:Y:S01]  /*6e70*/  LOP3.LUT R10, R53, 0x380, RZ, 0xc0, !PT ;  /* 0x00000380350a7812 */ /* 0x000fe200078ec0ff */
[----:B------:R-:W-:Y:S01]  /*6e80*/  FMUL.FTZ R39, R39, R3 ;  /* 0x0000000327277220 */ /* 0x000fe20000410000 */
[----:B------:R-:W-:Y:S01]  /*6e90*/  LOP3.LUT R64, R64, R65, RZ, 0x3c, !PT ;  /* 0x0000004140407212 */ /* 0x000fe200078e3cff */
[----:B------:R-:W-:Y:S01]  /*6ea0*/  IMAD.X R65, RZ, RZ, R9, P2 ;  /* 0x000000ffff417224 */ /* 0x000fe200010e0609 */
[----:B------:R-:W-:Y:S01]  /*6eb0*/  LOP3.LUT R4, R21, 0x380, RZ, 0xc0, !PT ;  /* 0x0000038015047812 */ /* 0x000fe200078ec0ff */
[-C--:B------:R-:W-:Y:S01]  /*6ec0*/  FMUL.FTZ R38, R38, R3.reuse ;  /* 0x0000000326267220 */ /* 0x080fe20000410000 */
[----:B------:R-:W-:Y:S01]  /*6ed0*/  LOP3.LUT R11, R60, 0x380, RZ, 0xc0, !PT ;  /* 0x000003803c0b7812 */ /* 0x000fe200078ec0ff */
[-C--:B------:R-:W-:Y:S01]  /*6ee0*/  FMUL.FTZ R43, R43, R3.reuse ;  /* 0x000000032b2b7220 */ /* 0x080fe20000410000 */
[----:B------:R-:W-:Y:S01]  /*6ef0*/  IADD3 R115, P2, R8, 0xe000, RZ ;  /* 0x0000e00008737810 */ /* 0x000fe20007f5e0ff */
[-C--:B------:R-:W-:Y:S01]  /*6f00*/  FMUL.FTZ R42, R42, R3.reuse ;  /* 0x000000032a2a7220 */ /* 0x080fe20000410000 */
[----:B------:R-:W-:Y:S01]  /*6f10*/  SHF.R.U64 R10, R10, 0x3, RZ ;  /* 0x000000030a0a7819 */ /* 0x000fe200000012ff */
[-C--:B------:R-:W-:Y:S01]  /*6f20*/  FMUL.FTZ R47, R47, R3.reuse ;  /* 0x000000032f2f7220 */ /* 0x080fe20000410000 */
[----:B------:R-:W-:Y:S01]  /*6f30*/  SHF.R.U64 R4, R4, 0x3, RZ ;  /* 0x0000000304047819 */ /* 0x000fe200000012ff */
[-C--:B------:R-:W-:Y:S01]  /*6f40*/  FMUL.FTZ R46, R46, R3.reuse ;  /* 0x000000032e2e7220 */ /* 0x080fe20000410000 */
[----:B------:R-:W-:Y:S01]  /*6f50*/  SHF.R.U64 R11, R11, 0x3, RZ ;  /* 0x000000030b0b7819 */ /* 0x000fe200000012ff */
[-C--:B------:R-:W-:Y:S01]  /*6f60*/  FMUL.FTZ R51, R51, R3.reuse ;  /* 0x0000000333337220 */ /* 0x080fe20000410000 */
[----:B------:R-:W-:Y:S01]  /*6f70*/  LOP3.LUT R114, R115, 0x380, RZ, 0xc0, !PT ;  /* 0x0000038073727812 */ /* 0x000fe200078ec0ff */
[-C--:B------:R-:W-:Y:S01]  /*6f80*/  FMUL.FTZ R50, R50, R3.reuse ;  /* 0x0000000332327220 */ /* 0x080fe20000410000 */
[----:B------:R-:W-:Y:S01]  /*6f90*/  LOP3.LUT R14, R73, 0x380, RZ, 0xc0, !PT ;  /* 0x00000380490e7812 */ /* 0x000fe200078ec0ff */
[-C--:B------:R-:W-:Y:S01]  /*6fa0*/  FMUL.FTZ R55, R55, R3.reuse ;  /* 0x0000000337377220 */ /* 0x080fe20000410000 */
[----:B------:R-:W-:Y:S01]  /*6fb0*/  LOP3.LUT R5, R52, 0x380, RZ, 0xc0, !PT ;  /* 0x0000038034057812 */ /* 0x000fe200078ec0ff */
[----:B------:R-:W-:Y:S01]  /*6fc0*/  FMUL.FTZ R54, R54, R3 ;  /* 0x0000000336367220 */ /* 0x000fe20000410000 */
[----:B------:R-:W-:Y:S01]  /*6fd0*/  LOP3.LUT R154, R10, R53, RZ, 0x3c, !PT ;  /* 0x000000350a9a7212 */ /* 0x000fe200078e3cff */
[----:B------:R-:W-:Y:S01]  /*6fe0*/  FMUL.FTZ R59, R59, R3 ;  /* 0x000000033b3b7220 */ /* 0x000fe20000410000 */
[----:B------:R-:W-:Y:S01]  /*6ff0*/  LOP3.LUT R152, R4, R21, RZ, 0x3c, !PT ;  /* 0x0000001504987212 */ /* 0x000fe200078e3cff */
[-C--:B------:R-:W-:Y:S01]  /*7000*/  FMUL.FTZ R58, R58, R3.reuse ;  /* 0x000000033a3a7220 */ /* 0x080fe20000410000 */
[----:B------:R-:W-:Y:S01]  /*7010*/  LOP3.LUT R53, R20, 0x380, RZ, 0xc0, !PT ;  /* 0x0000038014357812 */ /* 0x000fe200078ec0ff */
[-C--:B------:R-:W-:Y:S01]  /*7020*/  FMUL.FTZ R63, R63, R3.reuse ;  /* 0x000000033f3f7220 */ /* 0x080fe20000410000 */
[----:B------:R-:W-:Y:S01]  /*7030*/  LOP3.LUT R122, R11, R60, RZ, 0x3c, !PT ;  /* 0x0000003c0b7a7212 */ /* 0x000fe200078e3cff */
[-C--:B------:R-:W-:Y:S01]  /*7040*/  FMUL.FTZ R62, R62, R3.reuse ;  /* 0x000000033e3e7220 */ /* 0x080fe20000410000 */
[----:B------:R-:W-:Y:S01]  /*7050*/  IADD3 R21, P4, R8, 0x2000, RZ ;  /* 0x0000200008157810 */ /* 0x000fe20007f9e0ff */
[-C--:B------:R-:W-:Y:S01]  /*7060*/  FMUL.FTZ R67, R67, R3.reuse ;  /* 0x0000000343437220 */ /* 0x080fe20000410000 */
[----:B------:R-:W-:Y:S01]  /*7070*/  SHF.R.U64 R114, R114, 0x3, RZ ;  /* 0x0000000372727819 */ /* 0x000fe200000012ff */
[-C--:B------:R-:W-:Y:S01]  /*7080*/  FMUL.FTZ R66, R66, R3.reuse ;  /* 0x0000000342427220 */ /* 0x080fe20000410000 */
[----:B------:R-:W-:Y:S01]  /*7090*/  SHF.R.U64 R14, R14, 0x3, RZ ;  /* 0x000000030e0e7819 */ /* 0x000fe200000012ff */
[-C--:B------:R-:W-:Y:S01]  /*70a0*/  FMUL.FTZ R71, R71, R3.reuse ;  /* 0x0000000347477220 */ /* 0x080fe20000410000 */
[----:B------:R-:W-:Y:S01]  /*70b0*/  LOP3.LUT R11, R56, 0x380, RZ, 0xc0, !PT ;  /* 0x00000380380b7812 */ /* 0x000fe200078ec0ff */
[-C--:B------:R-:W-:Y:S01]  /*70c0*/  FMUL.FTZ R70, R70, R3.reuse ;  /* 0x0000000346467220 */ /* 0x080fe20000410000 */
[----:B------:R-:W-:Y:S01]  /*70d0*/  SHF.R.U64 R5, R5, 0x3, RZ ;  /* 0x0000000305057819 */ /* 0x000fe200000012ff */
        /* <DEDUP_REMOVED lines=26> */
[----:B------:R-:W-:-:S02]  /*7280*/  LOP3.LUT R10, R21, 0x380, RZ, 0xc0, !PT ;  /* 0x00000380150a7812 */ /* 0x000fc400078ec0ff */
[----:B------:R-:W-:Y:S01]  /*7290*/  LOP3.LUT R114, R114, R115, RZ, 0x3c, !PT ;  /* 0x0000007372727212 */ /* 0x000fe200078e3cff */
[----:B------:R-:W-:Y:S01]  /*72a0*/  IMAD.X R115, RZ, RZ, R9, P2 ;  /* 0x000000ffff737224 */ /* 0x000fe200010e0609 */
[----:B------:R-:W-:Y:S02]  /*72b0*/  LOP3.LUT R14, R14, R73, RZ, 0x3c, !PT ;  /* 0x000000490e0e7212 */ /* 0x000fe400078e3cff */
[----:B------:R-:W-:Y:S02]  /*72c0*/  SHF.R.U64 R11, R11, 0x3, RZ ;  /* 0x000000030b0b7819 */ /* 0x000fe400000012ff */
[----:B------:R-:W-:Y:S02]  /*72d0*/  LOP3.LUT R150, R5, R52, RZ, 0x3c, !PT ;  /* 0x0000003405967212 */ /* 0x000fe400078e3cff */
[----:B------:R-:W-:Y:S02]  /*72e0*/  IADD3 R52, P3, R8, 0x1000, RZ ;  /* 0x0000100008347810 */ /* 0x000fe40007f7e0ff */
[----:B--2---:R-:W-:-:S02]  /*72f0*/  ISETP.NE.AND P2, PT, R210, 0x1, PT ;  /* 0x00000001d200780c */ /* 0x004fc40003f45270 */
[----:B------:R-:W-:Y:S02]  /*7300*/  LOP3.LUT R160, R53, R20, RZ, 0x3c, !PT ;  /* 0x0000001435a07212 */ /* 0x000fe400078e3cff */
[----:B------:R-:W-:Y:S02]  /*7310*/  SHF.R.U64 R20, R10, 0x3, RZ ;  /* 0x000000030a147819 */ /* 0x000fe400000012ff */
[----:B------:R-:W-:Y:S02]  /*7320*/  LOP3.LUT R142, R11, R56, RZ, 0x3c, !PT ;  /* 0x000000380b8e7212 */ /* 0x000fe400078e3cff */
[----:B------:R-:W-:Y:S02]  /*7330*/  MOV R214, R162 ;  /* 0x000000a200d67202 */ /* 0x000fe40000000f00 */
[----:B------:R-:W-:Y:S02]  /*7340*/  LOP3.LUT R11, R52, 0x380, RZ, 0xc0, !PT ;  /* 0x00000380340b7812 */ /* 0x000fe400078ec0ff */
[----:B------:R-:W-:-:S02]  /*7350*/  MOV R163, R14 ;  /* 0x0000000e00a37202 */ /* 0x000fc40000000f00 */
[----:B------:R-:W-:Y:S01]  /*7360*/  LOP3.LUT R60, R61, 0x380, RZ, 0xc0, !PT ;  /* 0x000003803d3c7812 */ /* 0x000fe200078ec0ff */
[----:B------:R-:W0:Y:S01]  /*7370*/  LDC R14, c[0x0][0xd38] ;  /* 0x00034e00ff0e7b82 */ /* 0x000e220000000800 */
[----:B------:R-:W-:Y:S02]  /*7380*/  LOP3.LUT R4, R23, 0x380, RZ, 0xc0, !PT ;  /* 0x0000038017047812 */ /* 0x000fe400078ec0ff */
[----:B------:R-:W-:Y:S02]  /*7390*/  LOP3.LUT R20, R20, R21, RZ, 0x3c, !PT ;  /* 0x0000001514147212 */ /* 0x000fe400078e3cff */
[----:B------:R-:W-:Y:S02]  /*73a0*/  IADD3.X R21, RZ, R9, RZ, P4, !PT ;  /* 0x00000009ff157210 */ /* 0x000fe400027fe4ff */
[----:B------:R-:W-:Y:S02]  /*73b0*/  SHF.R.U64 R11, R11, 0x3, RZ ;  /* 0x000000030b0b7819 */ /* 0x000fe400000012ff */
[----:B------:R-:W-:-:S02]  /*73c0*/  IADD3 R73, P4, R8, 0x9000, RZ ;  /* 0x0000900008497810 */ /* 0x000fc40007f9e0ff */
[----:B------:R-:W-:Y:S02]  /*73d0*/  SHF.R.U64 R60, R60, 0x3, RZ ;  /* 0x000000033c3c7819 */ /* 0x000fe400000012ff */
[----:B------:R-:W-:Y:S02]  /*73e0*/  LOP3.LUT R5, R22, 0x380, RZ, 0xc0, !PT ;  /* 0x0000038016057812 */ /* 0x000fe400078ec0ff */
[----:B------:R-:W-:Y:S02]  /*73f0*/  SHF.R.U64 R4, R4, 0x3, RZ ;  /* 0x0000000304047819 */ /* 0x000fe400000012ff */
[----:B------:R-:W-:Y:S01]  /*7400*/  LOP3.LUT R10, R11, R52, RZ, 0x3c, !PT ;  /* 0x000000340b0a7212 */ /* 0x000fe200078e3cff */
[----:B------:R-:W-:Y:S01]  /*7410*/  IMAD.X R11, RZ, RZ, R9, P3 ;  /* 0x000000ffff0b7224 */ /* 0x000fe200018e0609 */
[----:B------:R-:W-:Y:S02]  /*7420*/  LOP3.LUT R72, R73, 0x380, RZ, 0xc0, !PT ;  /* 0x0000038049487812 */ /* 0x000fe400078ec0ff */
[----:B------:R-:W-:-:S02]  /*7430*/  MOV R162, R12 ;  /* 0x0000000c00a27202 */ /* 0x000fc40000000f00 */
[----:B------:R-:W-:Y:S01]  /*7440*/  LOP3.LUT R138, R60, R61, RZ, 0x3c, !PT ;  /* 0x0000003d3c8a7212 */ /* 0x000fe200078e3cff */
[----:B------:R-:W1:Y:S01]  /*7450*/  @P2 LDC R12, c[0x0][0xcec] ;  /* 0x00033b00ff0c2b82 */ /* 0x000e620000000800 */
[----:B------:R-:W-:Y:S02]  /*7460*/  SHF.R.U64 R5, R5, 0x3, RZ ;  /* 0x0000000305057819 */ /* 0x000fe400000012ff */
[----:B------:R-:W-:Y:S01]  /*7470*/  LOP3.LUT R158, R4, R23, RZ, 0x3c, !PT ;  /* 0x00000017049e7212 */ /* 0x000fe200078e3cff */
[----:B------:R-:W-:Y:S01]  /*7480*/  IMAD.U32 R4, RZ, RZ, UR4 ;  /* 0x00000004ff047e24 */ /* 0x000fe2000f8e00ff */
[C---:B------:R-:W-:Y:S01]  /*7490*/  IADD3 R23, P5, R8.reuse, 0x3000, RZ ;  /* 0x0000300008177810 */ /* 0x040fe20007fbe0ff */
[----:B------:R-:W-:Y:S01]  /*74a0*/  UIADD3 UR4, UR5, UR6, URZ ;  /* 0x0000000605047290 */ /* 0x000fe2000fffe03f */
[C---:B------:R-:W-:Y:S01]  /*74b0*/  IADD3 R53, P6, R8.reuse, 0x4000, RZ ;  /* 0x0000400008357810 */ /* 0x040fe20007fde0ff */
[----:B------:R-:W2:Y:S01]  /*74c0*/  @P2 LDC R13, c[0x0][0xcf0] ;  /* 0x00033c00ff0d2b82 */ /* 0x000ea20000000800 */
[C---:B------:R-:W-:Y:S01]  /*74d0*/  IADD3 R57, P0, R8.reuse, 0x5000, RZ ;  /* 0x0000500008397810 */ /* 0x040fe20007f1e0ff */
[----:B------:R-:W-:Y:S01]  /*74e0*/  ULDC UR6, c[0x0][0xb88] ;  /* 0x0002e20000067ab9 */ /* 0x000fe20000000800 */
[----:B------:R-:W-:-:S02]  /*74f0*/  IADD3 R61, P1, R8, 0x6000, RZ ;  /* 0x00006000083d7810 */ /* 0x000fc40007f3e0ff */
[----:B------:R-:W-:Y:S02]  /*7500*/  IADD3 R69, P3, R8, 0x8000, RZ ;  /* 0x0000800008457810 */ /* 0x000fe40007f7e0ff */
[----:B------:R-:W-:Y:S02]  /*7510*/  SHF.R.U64 R72, R72, 0x3, RZ ;  /* 0x0000000348487819 */ /* 0x000fe400000012ff */
[----:B------:R-:W-:Y:S01]  /*7520*/  LOP3.LUT R156, R5, R22, RZ, 0x3c, !PT ;  /* 0x00000016059c7212 */ /* 0x000fe200078e3cff */
[----:B------:R-:W-:Y:S01]  /*7530*/  IMAD.U32 R5, RZ, RZ, UR5 ;  /* 0x00000005ff057e24 */ /* 0x000fe2000f8e00ff */
[----:B------:R-:W-:Y:S01]  /*7540*/  LOP3.LUT R22, R23, 0x380, RZ, 0xc0, !PT ;  /* 0x0000038017167812 */ /* 0x000fe200078ec0ff */
[----:B------:R-:W-:Y:S01]  /*7550*/  IMAD.U32 R5, RZ, RZ, UR4 ;  /* 0x00000004ff057e24 */ /* 0x000fe2000f8e00ff */
[----:B------:R-:W-:Y:S01]  /*7560*/  LOP3.LUT R52, R53, 0x380, RZ, 0xc0, !PT ;  /* 0x0000038035347812 */ /* 0x000fe200078ec0ff */
[----:B------:R-:W-:Y:S01]  /*7570*/  ULDC.64 UR4, c[0x0][0xc88] ;  /* 0x0003220000047ab9 */ /* 0x000fe20000000a00 */
[----:B------:R-:W-:-:S02]  /*7580*/  LOP3.LUT R56, R57, 0x380, RZ, 0xc0, !PT ;  /* 0x0000038039387812 */ /* 0x000fc400078ec0ff */
[----:B------:R-:W-:Y:S02]  /*7590*/  LOP3.LUT R60, R61, 0x380, RZ, 0xc0, !PT ;  /* 0x000003803d3c7812 */ /* 0x000fe400078ec0ff */
[----:B------:R-:W-:Y:S02]  /*75a0*/  LOP3.LUT R68, R69, 0x380, RZ, 0xc0, !PT ;  /* 0x0000038045447812 */ /* 0x000fe400078ec0ff */
[----:B------:R-:W-:Y:S02]  /*75b0*/  LOP3.LUT R72, R72, R73, RZ, 0x3c, !PT ;  /* 0x0000004948487212 */ /* 0x000fe400078e3cff */
[----:B------:R-:W-:Y:S02]  /*75c0*/  LOP3.LUT R73, R8, 0x380, RZ, 0xc0, !PT ;  /* 0x0000038008497812 */ /* 0x000fe400078ec0ff */
[----:B------:R-:W-:Y:S02]  /*75d0*/  SHF.R.U64 R22, R22, 0x3, RZ ;  /* 0x0000000316167819 */ /* 0x000fe400000012ff */
[----:B------:R-:W-:-:S02]  /*75e0*/  SHF.R.U64 R52, R52, 0x3, RZ ;  /* 0x0000000334347819 */ /* 0x000fc400000012ff */
[----:B------:R-:W-:Y:S02]  /*75f0*/  SHF.R.U64 R56, R56, 0x3, RZ ;  /* 0x0000000338387819 */ /* 0x000fe400000012ff */
[----:B------:R-:W-:Y:S02]  /*7600*/  SHF.R.U64 R60, R60, 0x3, RZ ;  /* 0x000000033c3c7819 */ /* 0x000fe400000012ff */
[----:B------:R-:W-:Y:S02]  /*7610*/  SHF.R.U64 R68, R68, 0x3, RZ ;  /* 0x0000000344447819 */ /* 0x000fe400000012ff */
[----:B------:R-:W-:Y:S02]  /*7620*/  MOV R126, R126 ;  /* 0x0000007e007e7202 */ /* 0x000fe40000000f00 */
[----:B------:R-:W-:Y:S02]  /*7630*/  F2FP.F16.F32.PACK_AB R24, R25, R24 ;  /* 0x000000181918723e */ /* 0x000fe400000000ff */
[----:B------:R-:W-:-:S02]  /*7640*/  IADD3 R127, RZ, -UR41, RZ ;  /* 0x80000029ff7f7c10 */ /* 0x000fc4000fffe0ff */
[----:B------:R-:W-:Y:S02]  /*7650*/  F2FP.F16.F32.PACK_AB R32, R33, R32 ;  /* 0x000000202120723e */ /* 0x000fe400000000ff */
[----:B------:R-:W-:Y:S01]  /*7660*/  SHF.R.U64 R25, R73, 0x3, RZ ;  /* 0x0000000349197819 */ /* 0x000fe200000012ff */
[----:B0-----:R-:W-:Y:S01]  /*7670*/  IMAD R127, R14, R127, UR44 ;  /* 0x0000002c0e7f7e24 */ /* 0x001fe2000f8e027f */
[----:B------:R-:W-:Y:S02]  /*7680*/  F2FP.F16.F32.PACK_AB R33, R35, R34 ;  /* 0x000000222321723e */ /* 0x000fe400000000ff */
[----:B------:R-:W-:Y:S01]  /*7690*/  LOP3.LUT R22, R22, R23, RZ, 0x3c, !PT ;  /* 0x0000001716167212 */ /* 0x000fe200078e3cff */
[--C-:B------:R-:W-:Y:S01]  /*76a0*/  IMAD.X R23, RZ, RZ, R9.reuse, P5 ;  /* 0x000000ffff177224 */ /* 0x100fe200028e0609 */
        /* <DEDUP_REMOVED lines=8> */
[----:B------:R-:W-:-:S02]  /*7730*/  F2FP.F16.F32.PACK_AB R35, R39, R38 ;  /* 0x000000262723723e */ /* 0x000fc400000000ff */
[----:B------:R-:W0:Y:S01]  /*7740*/  LDC.64 R38, c[0x0][0xc98] ;  /* 0x00032600ff267b82 */ /* 0x000e220000000a00 */
[C---:B------:R-:W-:Y:S02]  /*7750*/  IADD3 R99, P5, R8.reuse, 0xa000, RZ ;  /* 0x0000a00008637810 */ /* 0x040fe40007fbe0ff */
[C---:B------:R-:W-:Y:S02]  /*7760*/  IADD3 R103, P6, R8.reuse, 0xb000, RZ ;  /* 0x0000b00008677810 */ /* 0x040fe40007fde0ff */
[C---:B------:R-:W-:Y:S02]  /*7770*/  IADD3 R107, P0, R8.reuse, 0xc000, RZ ;  /* 0x0000c000086b7810 */ /* 0x040fe40007f1e0ff */
[C---:B------:R-:W-:Y:S02]  /*7780*/  IADD3 R111, P1, R8.reuse, 0xd000, RZ ;  /* 0x0000d000086f7810 */ /* 0x040fe40007f3e0ff */
[----:B------:R-:W-:Y:S02]  /*7790*/  IADD3 R119, P3, R8, 0xf000, RZ ;  /* 0x0000f00008777810 */ /* 0x000fe40007f7e0ff */
[----:B------:R-:W-:-:S02]  /*77a0*/  LOP3.LUT R8, R25, R8, RZ, 0x3c, !PT ;  /* 0x0000000819087212 */ /* 0x000fc400078e3cff */
[----:B------:R-:W-:Y:S02]  /*77b0*/  F2FP.F16.F32.PACK_AB R25, R27, R26 ;  /* 0x0000001a1b19723e */ /* 0x000fe400000000ff */
[----:B------:R-:W-:Y:S02]  /*77c0*/  F2FP.F16.F32.PACK_AB R26, R179, R28 ;  /* 0x0000001cb31a723e */ /* 0x000fe400000000ff */
[----:B------:R-:W-:Y:S01]  /*77d0*/  MOV R179, R122 ;  /* 0x0000007a00b37202 */ /* 0x000fe20000000f00 */
[----:B------:R-:W-:Y:S01]  /*77e0*/  IMAD R123, R127, 0x80, R208 ;  /* 0x000000807f7b7824 */ /* 0x000fe200078e02d0 */
[----:B------:R-:W-:Y:S02]  /*77f0*/  F2FP.F16.F32.PACK_AB R40, R41, R40 ;  /* 0x000000282928723e */ /* 0x000fe400000000ff */
[----:B------:R-:W-:Y:S01]  /*7800*/  F2FP.F16.F32.PACK_AB R41, R43, R42 ;  /* 0x0000002a2b29723e */ /* 0x000fe200000000ff */
[----:B-1----:R-:W-:Y:S01]  /*7810*/  @P2 IMAD.HI.U32 R12, R123, R12, RZ ;  /* 0x0000000c7b0c2227 */ /* 0x002fe200078e00ff */
[----:B------:R-:W-:-:S02]  /*7820*/  F2FP.F16.F32.PACK_AB R27, R31, R30 ;  /* 0x0000001e1f1b723e */ /* 0x000fc400000000ff */
[----:B------:R-:W-:Y:S01]  /*7830*/  F2FP.F16.F32.PACK_AB R43, R47, R46 ;  /* 0x0000002e2f2b723e */ /* 0x000fe200000000ff */
[----:B------:R-:W-:Y:S01]  /*7840*/  IMAD.MOV.U32 R47, RZ, RZ, R123 ;  /* 0x000000ffff2f7224 */ /* 0x000fe200078e007b */
[----:B------:R-:W-:Y:S01]  /*7850*/  MOV R134, R134 ;  /* 0x0000008600867202 */ /* 0x000fe20000000f00 */
[----:B------:R-:W-:Y:S01]  /*7860*/  STSM.16.M88.4 [R214], R24 ;  /* 0x00000018d6007844 */ /* 0x000fe20000000200 */
[----:B------:R-:W-:Y:S01]  /*7870*/  F2FP.F16.F32.PACK_AB R34, R178, R36 ;  /* 0x00000024b222723e */ /* 0x000fe200000000ff */
[----:B0-----:R-:W-:Y:S01]  /*7880*/  IMAD.WIDE.U32 R4, R38, UR43, R4 ;  /* 0x0000002b26047c25 */ /* 0x001fe2000f8e0004 */
[----:B--2---:R-:W-:Y:S02]  /*7890*/  @P2 SHF.R.U32.HI R47, RZ, R13, R12 ;  /* 0x0000000dff2f2219 */ /* 0x004fe4000001160c */
[----:B------:R-:W-:Y:S01]  /*78a0*/  LOP3.LUT R106, R107, 0x380, RZ, 0xc0, !PT ;  /* 0x000003806b6a7812 */ /* 0x000fe200078ec0ff */
[----:B------:R0:W-:Y:S01]  /*78b0*/  STSM.16.M88.4 [R134], R32 ;  /* 0x0000002086007844 */ /* 0x0001e20000000200 */
[----:B------:R-:W-:-:S02]  /*78c0*/  F2FP.F16.F32.PACK_AB R48, R49, R48 ;  /* 0x000000303130723e */ /* 0x000fc400000000ff */
[----:B------:R-:W-:Y:S02]  /*78d0*/  MOV R152, R152 ;  /* 0x0000009800987202 */ /* 0x000fe40000000f00 */
[----:B------:R-:W-:Y:S02]  /*78e0*/  F2FP.F16.F32.PACK_AB R42, R29, R44 ;  /* 0x0000002c1d2a723e */ /* 0x000fe400000000ff */
[----:B------:R-:W-:Y:S02]  /*78f0*/  F2FP.F16.F32.PACK_AB R49, R51, R50 ;  /* 0x000000323331723e */ /* 0x000fe400000000ff */
[----:B------:R-:W-:Y:S01]  /*7900*/  MOV R160, R160 ;  /* 0x000000a000a07202 */ /* 0x000fe20000000f00 */
[----:B------:R-:W-:Y:S01]  /*7910*/  STSM.16.M88.4 [R152], R40 ;  /* 0x0000002898007844 */ /* 0x000fe20000000200 */
[----:B------:R-:W-:Y:S02]  /*7920*/  F2FP.F16.F32.PACK_AB R50, R202, R185 ;  /* 0x000000b9ca32723e */ /* 0x000fe400000000ff */
[----:B------:R-:W-:-:S02]  /*7930*/  F2FP.F16.F32.PACK_AB R51, R55, R54 ;  /* 0x000000363733723e */ /* 0x000fc400000000ff */
[----:B------:R-:W-:Y:S01]  /*7940*/  SHF.R.U64 R106, R106, 0x3, RZ ;  /* 0x000000036a6a7819 */ /* 0x000fe200000012ff */
[----:B0-----:R-:W-:Y:S01]  /*7950*/  IMAD.MOV R33, RZ, RZ, -R47 ;  /* 0x000000ffff217224 */ /* 0x001fe200078e0a2f */
[----:B------:R-:W-:Y:S01]  /*7960*/  MOV R158, R158 ;  /* 0x0000009e009e7202 */ /* 0x000fe20000000f00 */
[----:B------:R-:W-:Y:S01]  /*7970*/  IMAD R32, R38, UR7, RZ ;  /* 0x0000000726207c24 */ /* 0x000fe2000f8e02ff */
[----:B------:R-:W-:Y:S01]  /*7980*/  F2FP.F16.F32.PACK_AB R12, R201, R184 ;  /* 0x000000b8c90c723e */ /* 0x000fe200000000ff */
[----:B------:R-:W-:Y:S01]  /*7990*/  IMAD R33, R210, R33, R123 ;  /* 0x00000021d2217224 */ /* 0x000fe200078e027b */
[----:B------:R-:W-:Y:S01]  /*79a0*/  F2FP.F16.F32.PACK_AB R13, R59, R58 ;  /* 0x0000003a3b0d723e */ /* 0x000fe200000000ff */
[----:B------:R-:W-:Y:S01]  /*79b0*/  STSM.16.M88.4 [R160], R48 ;  /* 0x00000030a0007844 */ /* 0x000fe20000000200 */
[----:B------:R-:W-:Y:S01]  /*79c0*/  F2FP.F16.F32.PACK_AB R14, R199, R183 ;  /* 0x000000b7c70e723e */ /* 0x000fe200000000ff */
[----:B------:R-:W-:Y:S01]  /*79d0*/  IMAD R32, R39, UR43, R32 ;  /* 0x0000002b27207c24 */ /* 0x000fe2000f8e0220 */
[----:B------:R-:W-:-:S02]  /*79e0*/  F2FP.F16.F32.PACK_AB R15, R63, R62 ;  /* 0x0000003e3f0f723e */ /* 0x000fc400000000ff */
[----:B------:R-:W-:Y:S01]  /*79f0*/  LOP3.LUT R106, R106, R107, RZ, 0x3c, !PT ;  /* 0x0000006b6a6a7212 */ /* 0x000fe200078e3cff */
[----:B------:R-:W-:Y:S01]  /*7a00*/  IMAD.X R107, RZ, RZ, R9, P0 ;  /* 0x000000ffff6b7224 */ /* 0x000fe200000e0609 */
[----:B------:R-:W-:Y:S01]  /*7a10*/  F2FP.F16.F32.PACK_AB R37, R7, R37 ;  /* 0x000000250725723e */ /* 0x000fe200000000ff */
[----:B------:R0:W-:Y:S01]  /*7a20*/  STSM.16.M88.4 [R158], R12 ;  /* 0x0000000c9e007844 */ /* 0x0001e20000000200 */
[----:B------:R-:W-:Y:S02]  /*7a30*/  SHF.R.S32.HI R7, RZ, 0x1f, R33 ;  /* 0x0000001fff077819 */ /* 0x000fe40000011421 */
[----:B------:R-:W-:Y:S02]  /*7a40*/  LOP3.LUT R118, R119, 0x380, RZ, 0xc0, !PT ;  /* 0x0000038077767812 */ /* 0x000fe400078ec0ff */
[----:B------:R-:W-:Y:S02]  /*7a50*/  MOV R156, R156 ;  /* 0x0000009c009c7202 */ /* 0x000fe40000000f00 */
[----:B------:R-:W-:-:S02]  /*7a60*/  F2FP.F16.F32.PACK_AB R24, R198, R182 ;  /* 0x000000b6c618723e */ /* 0x000fc400000000ff */
[----:B------:R-:W-:Y:S02]  /*7a70*/  F2FP.F16.F32.PACK_AB R25, R67, R66 ;  /* 0x000000424319723e */ /* 0x000fe400000000ff */
[----:B------:R-:W-:Y:S02]  /*7a80*/  F2FP.F16.F32.PACK_AB R26, R197, R181 ;  /* 0x000000b5c51a723e */ /* 0x000fe400000000ff */
[----:B------:R-:W-:Y:S02]  /*7a90*/  F2FP.F16.F32.PACK_AB R27, R71, R70 ;  /* 0x00000046471b723e */ /* 0x000fe400000000ff */
[----:B------:R-:W-:Y:S01]  /*7aa0*/  LOP3.LUT R110, R111, 0x380, RZ, 0xc0, !PT ;  /* 0x000003806f6e7812 */ /* 0x000fe200078ec0ff */
[----:B0-----:R-:W-:Y:S01]  /*7ab0*/  IMAD R15, R127, 0x80, R206 ;  /* 0x000000807f0f7824 */ /* 0x001fe200078e02ce */
[----:B------:R-:W-:Y:S01]  /*7ac0*/  SHF.R.S32.HI R13, RZ, 0x1f, R47 ;  /* 0x0000001fff0d7819 */ /* 0x000fe2000001142f */
[----:B------:R-:W-:Y:S01]  /*7ad0*/  STSM.16.M88.4 [R156], R24 ;  /* 0x000000189c007844 */ /* 0x000fe20000000200 */
[----:B------:R-:W-:Y:S01]  /*7ae0*/  IADD3 R12, P0, R47, R4, RZ ;  /* 0x000000042f0c7210 */ /* 0x000fe20007f1e0ff */
[----:B------:R-:W-:Y:S01]  /*7af0*/  IMAD R4, R7, UR4, RZ ;  /* 0x0000000407047c24 */ /* 0x000fe2000f8e02ff */
[----:B------:R-:W-:-:S02]  /*7b00*/  SHF.R.U64 R118, R118, 0x3, RZ ;  /* 0x0000000376767819 */ /* 0x000fc400000012ff */
[----:B------:R-:W-:Y:S01]  /*7b10*/  IADD3.X R13, R13, R5, R32, P0, !PT ;  /* 0x000000050d0d7210 */ /* 0x000fe200007fe420 */
[C---:B------:R-:W-:Y:S01]  /*7b20*/  IMAD R7, R33.reuse, UR5, R4 ;  /* 0x0000000521077c24 */ /* 0x040fe2000f8e0204 */
[----:B------:R-:W-:Y:S01]  /*7b30*/  MOV R154, R154 ;  /* 0x0000009a009a7202 */ /* 0x000fe20000000f00 */
[----:B------:R-:W-:Y:S01]  /*7b40*/  IMAD R4, R210, UR6, RZ ;  /* 0x00000006d2047c24 */ /* 0x000fe2000f8e02ff */
[----:B------:R-:W-:Y:S01]  /*7b50*/  F2FP.F16.F32.PACK_AB R28, R196, R180 ;  /* 0x000000b4c41c723e */ /* 0x000fe200000000ff */
[----:B------:R-:W-:Y:S01]  /*7b60*/  IMAD.WIDE.U32 R12, R33, UR4, R12 ;  /* 0x00000004210c7c25 */ /* 0x000fe2000f8e000c */
[----:B------:R-:W-:Y:S01]  /*7b70*/  F2FP.F16.F32.PACK_AB R29, R75, R74 ;  /* 0x0000004a4b1d723e */ /* 0x000fe200000000ff */
[----:B------:R-:W-:Y:S01]  /*7b80*/  ULDC.64 UR4, c[0x0][0xc50] ;  /* 0x0003140000047ab9 */ /* 0x000fe20000000a00 */
[----:B------:R-:W-:Y:S01]  /*7b90*/  F2FP.F16.F32.PACK_AB R30, R195, R76 ;  /* 0x0000004cc31e723e */ /* 0x000fe200000000ff */
[----:B------:R-:W-:Y:S01]  /*7ba0*/  IMAD.IADD R7, R13, 0x1, R7 ;  /* 0x000000010d077824 */ /* 0x000fe200078e0207 */
[----:B------:R-:W-:Y:S01]  /*7bb0*/  F2FP.F16.F32.PACK_AB R31, R79, R78 ;  /* 0x0000004e4f1f723e */ /* 0x000fe200000000ff */
[----:B------:R-:W-:Y:S01]  /*7bc0*/  VIADD R5, R15, 0x8 ;  /* 0x000000080f057836 */ /* 0x000fe20000000000 */
[----:B------:R-:W-:-:S02]  /*7bd0*/  F2FP.F16.F32.PACK_AB R80, R81, R80 ;  /* 0x000000505150723e */ /* 0x000fc400000000ff */
[----:B------:R-:W-:Y:S01]  /*7be0*/  SHF.R.U64 R110, R110, 0x3, RZ ;  /* 0x000000036e6e7819 */ /* 0x000fe200000012ff */
[----:B------:R0:W-:Y:S01]  /*7bf0*/  STSM.16.M88.4 [R154], R28 ;  /* 0x0000001c9a007844 */ /* 0x0001e20000000200 */
[----:B------:R-:W-:Y:S01]  /*7c00*/  LOP3.LUT R118, R118, R119, RZ, 0x3c, !PT ;  /* 0x0000007776767212 */ /* 0x000fe200078e3cff */
[----:B------:R-:W-:Y:S01]  /*7c10*/  IMAD.X R119, RZ, RZ, R9, P3 ;  /* 0x000000ffff777224 */ /* 0x000fe200018e0609 */
[----:B------:R-:W-:Y:S02]  /*7c20*/  F2FP.F16.F32.PACK_AB R81, R83, R82 ;  /* 0x000000525351723e */ /* 0x000fe400000000ff */
[----:B------:R-:W-:Y:S02]  /*7c30*/  F2FP.F16.F32.PACK_AB R88, R89, R88 ;  /* 0x000000585958723e */ /* 0x000fe400000000ff */
[----:B------:R-:W-:Y:S02]  /*7c40*/  MOV R150, R150 ;  /* 0x0000009600967202 */ /* 0x000fe40000000f00 */
[----:B------:R-:W-:-:S02]  /*7c50*/  F2FP.F16.F32.PACK_AB R82, R194, R84 ;  /* 0x00000054c252723e */ /* 0x000fc400000000ff */
[----:B------:R-:W-:Y:S02]  /*7c60*/  F2FP.F16.F32.PACK_AB R83, R87, R86 ;  /* 0x000000565753723e */ /* 0x000fe400000000ff */
[----:B------:R-:W-:Y:S02]  /*7c70*/  F2FP.F16.F32.PACK_AB R89, R91, R90 ;  /* 0x0000005a5b59723e */ /* 0x000fe400000000ff */
[----:B------:R-:W-:Y:S01]  /*7c80*/  MOV R146, R146 ;  /* 0x0000009200927202 */ /* 0x000fe20000000f00 */
[----:B------:R-:W-:Y:S01]  /*7c90*/  STSM.16.M88.4 [R150], R80 ;  /* 0x0000005096007844 */ /* 0x000fe20000000200 */
[----:B------:R-:W-:Y:S02]  /*7ca0*/  F2FP.F16.F32.PACK_AB R90, R193, R92 ;  /* 0x0000005cc15a723e */ /* 0x000fe400000000ff */
[----:B------:R-:W-:Y:S02]  /*7cb0*/  F2FP.F16.F32.PACK_AB R91, R95, R94 ;  /* 0x0000005e5f5b723e */ /* 0x000fe400000000ff */
[----:B------:R-:W-:-:S02]  /*7cc0*/  LOP3.LUT P0, RZ, R203, 0x3, RZ, 0xc0, !PT ;  /* 0x00000003cbff7812 */ /* 0x000fc4000780c0ff */
[----:B0-----:R-:W-:Y:S01]  /*7cd0*/  LEA R28, P3, R12, UR4, 0x2 ;  /* 0x000000040c1c7c11 */ /* 0x001fe2000f8610ff */
[----:B------:R-:W-:Y:S01]  /*7ce0*/  STSM.16.M88.4 [R146], R88 ;  /* 0x0000005892007844 */ /* 0x000fe20000000200 */
[----:B------:R-:W-:Y:S02]  /*7cf0*/  MOV R142, R142 ;  /* 0x0000008e008e7202 */ /* 0x000fe40000000f00 */
[----:B------:R-:W-:Y:S01]  /*7d00*/  F2FP.F16.F32.PACK_AB R36, R192, R96 ;  /* 0x00000060c024723e */ /* 0x000fe200000000ff */
[----:B------:R-:W-:Y:S01]  /*7d10*/  SHFL.IDX PT, R40, R28, RZ, 0x1c1f ;  /* 0x001c1fff1c287589 */ /* 0x000fe200000e0000 */
[----:B------:R-:W-:Y:S02]  /*7d20*/  F2FP.F16.F32.PACK_AB R38, R191, R100 ;  /* 0x00000064bf26723e */ /* 0x000fe400000000ff */
[----:B------:R-:W-:Y:S01]  /*7d30*/  F2FP.F16.F32.PACK_AB R39, R45, R77 ;  /* 0x0000004d2d27723e */ /* 0x000fe200000000ff */
[----:B------:R-:W-:Y:S01]  /*7d40*/  SHFL.IDX PT, R42, R28, 0x1, 0x1c1f ;  /* 0x003c1f001c2a7f89 */ /* 0x000fe200000e0000 */
        /* <DEDUP_REMOVED lines=9> */
[----:B------:R-:W-:Y:S01]  /*7de0*/  LEA.HI.X R7, R12, UR5, R7, 0x2, P3 ;  /* 0x000000050c077c11 */ /* 0x000fe200098f1407 */
[----:B------:R0:W-:Y:S01]  /*7df0*/  STSM.16.M88.4 [R138], R84 ;  /* 0x000000548a007844 */ /* 0x0001e20000000200 */
[----:B------:R-:W-:-:S02]  /*7e00*/  MOV R130, R130 ;  /* 0x0000008200827202 */ /* 0x000fc40000000f00 */
[----:B------:R-:W-:Y:S01]  /*7e10*/  F2FP.F16.F32.PACK_AB R12, R188, R112 ;  /* 0x00000070bc0c723e */ /* 0x000fe200000000ff */
[----:B------:R-:W1:Y:S01]  /*7e20*/  SHFL.IDX PT, R41, R7, RZ, 0x1c1f ;  /* 0x001c1fff07297589 */ /* 0x000e6200000e0000 */
[----:B------:R-:W-:Y:S02]  /*7e30*/  F2FP.F16.F32.PACK_AB R13, R105, R109 ;  /* 0x0000006d690d723e */ /* 0x000fe400000000ff */
[----:B------:R-:W-:Y:S01]  /*7e40*/  F2FP.F16.F32.PACK_AB R14, R187, R116 ;  /* 0x00000074bb0e723e */ /* 0x000fe200000000ff */
[----:B------:R-:W2:Y:S01]  /*7e50*/  SHFL.IDX PT, R43, R7, 0x1, 0x1c1f ;  /* 0x003c1f00072b7f89 */ /* 0x000ea200000e0000 */
[----:B------:R-:W-:Y:S02]  /*7e60*/  F2FP.F16.F32.PACK_AB R15, R113, R117 ;  /* 0x00000075710f723e */ /* 0x000fe400000000ff */
[----:B------:R-:W-:Y:S02]  /*7e70*/  F2FP.F16.F32.PACK_AB R120, R186, R120 ;  /* 0x00000078ba78723e */ /* 0x000fe400000000ff */
[----:B------:R-:W-:Y:S01]  /*7e80*/  F2FP.F16.F32.PACK_AB R121, R121, R164 ;  /* 0x000000a47979723e */ /* 0x000fe200000000ff */
[----:B------:R-:W-:Y:S01]  /*7e90*/  STSM.16.M88.4 [R130], R12 ;  /* 0x0000000c82007844 */ /* 0x000fe20000000200 */
[----:B------:R-:W-:-:S02]  /*7ea0*/  F2FP.F16.F32.PACK_AB R122, R125, R124 ;  /* 0x0000007c7d7a723e */ /* 0x000fc400000000ff */
[----:B------:R-:W-:Y:S02]  /*7eb0*/  F2FP.F16.F32.PACK_AB R123, R165, R166 ;  /* 0x000000a6a57b723e */ /* 0x000fe400000000ff */
[----:B------:R-:W-:Y:S02]  /*7ec0*/  F2FP.F16.F32.PACK_AB R24, R129, R128 ;  /* 0x000000808118723e */ /* 0x000fe400000000ff */
[----:B------:R-:W-:Y:S01]  /*7ed0*/  F2FP.F16.F32.PACK_AB R25, R167, R168 ;  /* 0x000000a8a719723e */ /* 0x000fe200000000ff */
[----:B------:R-:W-:Y:S01]  /*7ee0*/  STSM.16.M88.4 [R126], R120 ;  /* 0x000000787e007844 */ /* 0x000fe20000000200 */
[----:B------:R-:W-:Y:S02]  /*7ef0*/  F2FP.F16.F32.PACK_AB R26, R133, R132 ;  /* 0x00000084851a723e */ /* 0x000fe400000000ff */
[----:B------:R-:W-:Y:S02]  /*7f00*/  F2FP.F16.F32.PACK_AB R27, R169, R170 ;  /* 0x000000aaa91b723e */ /* 0x000fe400000000ff */
[----:B------:R-:W-:-:S02]  /*7f10*/  F2FP.F16.F32.PACK_AB R136, R137, R136 ;  /* 0x000000888988723e */ /* 0x000fc400000000ff */
[----:B------:R-:W-:Y:S01]  /*7f20*/  F2FP.F16.F32.PACK_AB R137, R171, R172 ;  /* 0x000000acab89723e */ /* 0x000fe200000000ff */
[----:B------:R-:W-:Y:S01]  /*7f30*/  STSM.16.M88.4 [R179], R24 ;  /* 0x00000018b3007844 */ /* 0x000fe20000000200 */
[----:B0-----:R-:W-:Y:S02]  /*7f40*/  F2FP.F16.F32.PACK_AB R138, R141, R140 ;  /* 0x0000008c8d8a723e */ /* 0x001fe400000000ff */
[----:B------:R-:W-:Y:S02]  /*7f50*/  F2FP.F16.F32.PACK_AB R139, R173, R174 ;  /* 0x000000aead8b723e */ /* 0x000fe400000000ff */
[----:B------:R-:W-:Y:S02]  /*7f60*/  F2FP.F16.F32.PACK_AB R144, R145, R144 ;  /* 0x000000909190723e */ /* 0x000fe400000000ff */
[----:B------:R-:W-:Y:S01]  /*7f70*/  F2FP.F16.F32.PACK_AB R145, R175, R176 ;  /* 0x000000b0af91723e */ /* 0x000fe200000000ff */
[----:B------:R-:W-:Y:S01]  /*7f80*/  STSM.16.M88.4 [R163], R136 ;  /* 0x00000088a3007844 */ /* 0x000fe20000000200 */
[----:B------:R-:W-:-:S02]  /*7f90*/  F2FP.F16.F32.PACK_AB R146, R149, R148 ;  /* 0x000000949592723e */ /* 0x000fc400000000ff */
[----:B------:R-:W-:Y:S02]  /*7fa0*/  F2FP.F16.F32.PACK_AB R147, R177, R3 ;  /* 0x00000003b193723e */ /* 0x000fe400000000ff */
[----:B------:R-:W-:Y:S02]  /*7fb0*/  ISETP.GE.OR P0, PT, R5, R4, P0 ;  /* 0x000000040500720c */ /* 0x000fe40000706670 */
[----:B------:R-:W-:Y:S01]  /*7fc0*/  LOP3.LUT R98, R99, 0x380, RZ, 0xc0, !PT ;  /* 0x0000038063627812 */ /* 0x000fe200078ec0ff */
[----:B------:R-:W-:Y:S01]  /*7fd0*/  STSM.16.M88.4 [R162], R144 ;  /* 0x00000090a2007844 */ /* 0x000fe20000000200 */
[----:B------:R-:W-:Y:S02]  /*7fe0*/  LOP3.LUT R102, R103, 0x380, RZ, 0xc0, !PT ;  /* 0x0000038067667812 */ /* 0x000fe400078ec0ff */
[----:B------:R-:W-:Y:S01]  /*7ff0*/  SHF.R.U64 R98, R98, 0x3, RZ ;  /* 0x0000000362627819 */ /* 0x000fe200000012ff */
[----:B------:R-:W-:Y:S01]  /*8000*/  BAR.SYNC.DEFER_BLOCKING 0x1, 0x100 ;  /* 0x0044000000007b1d */ /* 0x000fe20000010000 */
[----:B------:R-:W-:-:S02]  /*8010*/  SHF.R.U64 R102, R102, 0x3, RZ ;  /* 0x0000000366667819 */ /* 0x000fc400000012ff */
[----:B------:R-:W-:Y:S01]  /*8020*/  LOP3.LUT R98, R98, R99, RZ, 0x3c, !PT ;  /* 0x0000006362627212 */ /* 0x000fe200078e3cff */
[--C-:B------:R-:W-:Y:S01]  /*8030*/  IMAD.X R99, RZ, RZ, R9.reuse, P5 ;  /* 0x000000ffff637224 */ /* 0x100fe200028e0609 */
[----:B------:R-:W-:Y:S01]  /*8040*/  LOP3.LUT R102, R102, R103, RZ, 0x3c, !PT ;  /* 0x0000006766667212 */ /* 0x000fe200078e3cff */
[----:B------:R-:W-:Y:S01]  /*8050*/  IMAD.X R103, RZ, RZ, R9, P6 ;  /* 0x000000ffff677224 */ /* 0x000fe200030e0609 */
[----:B------:R-:W-:Y:S01]  /*8060*/  IADD3.X R73, RZ, R9, RZ, P4, !PT ;  /* 0x00000009ff497210 */ /* 0x000fe200027fe4ff */
[----:B-1----:R0:W-:Y:S04]  /*8070*/  @!P1 ST.E desc[UR48][R40.64], R6 ;  /* 0x0000000628009985 */ /* 0x0021e8000c101930 */
[----:B--2---:R1:W-:Y:S04]  /*8080*/  @!P0 ST.E desc[UR48][R42.64], R0 ;  /* 0x000000002a008985 */ /* 0x0043e8000c101930 */
[----:B------:R2:W5:Y:S01]  /*8090*/  LD.E.128 R28, desc[UR48][R10.64] ;  /* 0x000000300a1c7980 */ /* 0x000562000c101d00 */
[----:B0-----:R-:W0:Y:S03]  /*80a0*/  @P2 LDC R6, c[0x0][0xcec] ;  /* 0x00033b00ff062b82 */ /* 0x001e260000000800 */
[----:B------:R3:W5:Y:S01]  /*80b0*/  LD.E.128 R36, desc[UR48][R8.64] ;  /* 0x0000003008247980 */ /* 0x000762000c101d00 */
[----:B-1----:R-:W-:Y:S01]  /*80c0*/  LEA R0, R19, R200, 0x5 ;  /* 0x000000c813007211 */ /* 0x002fe200078e28ff */
[----:B------:R-:W-:-:S02]  /*80d0*/  UIMAD UR6, UR11, UR8, URZ ;  /* 0x000000080b0672a4 */ /* 0x000fc4000f8e023f */
[----:B------:R1:W5:Y:S01]  /*80e0*/  LD.E.128 R32, desc[UR48][R20.64] ;  /* 0x0000003014207980 */ /* 0x000362000c101d00 */
[----:B--2---:R-:W2:Y:S01]  /*80f0*/  @P2 LDC R10, c[0x0][0xcf0] ;  /* 0x00033c00ff0a2b82 */ /* 0x004ea20000000800 */
[----:B------:R-:W-:Y:S01]  /*8100*/  IMAD R5, R127, 0x80, R0 ;  /* 0x000000807f057824 */ /* 0x000fe200078e0200 */
[----:B------:R-:W-:Y:S01]  /*8110*/  UIMAD.WIDE.U32 UR4, UR10, UR8, URZ ;  /* 0x000000080a0472a5 */ /* 0x000fe2000f8e003f */
[----:B------:R1:W5:Y:S04]  /*8120*/  LD.E.128 R12, desc[UR48][R22.64] ;  /* 0x00000030160c7980 */ /* 0x000368000c101d00 */
[----:B------:R-:W5:Y:S01]  /*8130*/  LD.E.128 R52, desc[UR48][R52.64] ;  /* 0x0000003034347980 */ /* 0x000f62000c101d00 */
[----:B---3--:R-:W3:Y:S01]  /*8140*/  LDC.64 R8, c[0x0][0xbe0] ;  /* 0x0002f800ff087b82 */ /* 0x008ee20000000a00 */
[----:B------:R-:W-:-:S02]  /*8150*/  IMAD.MOV.U32 R0, RZ, RZ, R5 ;  /* 0x000000ffff007224 */ /* 0x000fc400078e0005 */
[----:B------:R-:W5:Y:S04]  /*8160*/  LD.E.128 R56, desc[UR48][R56.64] ;  /* 0x0000003038387980 */ /* 0x000f68000c101d00 */
[----:B------:R-:W5:Y:S01]  /*8170*/  LD.E.128 R60, desc[UR48][R60.64] ;  /* 0x000000303c3c7980 */ /* 0x000f62000c101d00 */
[----:B0-----:R-:W-:Y:S01]  /*8180*/  @P2 IMAD.HI.U32 R3, R5, R6, RZ ;  /* 0x0000000605032227 */ /* 0x001fe200078e00ff */
[----:B------:R-:W-:Y:S02]  /*8190*/  UIMAD UR6, UR10, UR9, UR6 ;  /* 0x000000090a0672a4 */ /* 0x000fe4000f8e0206 */
[----:B------:R-:W5:Y:S01]  /*81a0*/  LD.E.128 R64, desc[UR48][R64.64] ;  /* 0x0000003040407980 */ /* 0x000f62000c101d00 */
[----:B------:R-:W-:-:S03]  /*81b0*/  ULDC.64 UR8, c[0x0][0xbf0] ;  /* 0x0002fc0000087ab9 */ /* 0x000fc60000000a00 */
[----:B------:R-:W5:Y:S01]  /*81c0*/  LD.E.128 R68, desc[UR48][R68.64] ;  /* 0x0000003044447980 */ /* 0x000f62000c101d00 */
[----:B--2---:R-:W-:-:S03]  /*81d0*/  @P2 SHF.R.U32.HI R0, RZ, R10, R3 ;  /* 0x0000000aff002219 */ /* 0x004fc60000011603 */
[----:B------:R-:W5:Y:S01]  /*81e0*/  LD.E.128 R72, desc[UR48][R72.64] ;  /* 0x0000003048487980 */ /* 0x000f62000c101d00 */
[--C-:B------:R-:W-:Y:S01]  /*81f0*/  SHF.R.S32.HI R3, RZ, 0x1f, R0.reuse ;  /* 0x0000001fff037819 */ /* 0x100fe20000011400 */
[----:B------:R-:W-:Y:S02]  /*8200*/  UIMAD UR7, UR7, UR8, URZ ;  /* 0x00000008070772a4 */ /* 0x000fe4000f8e023f */
[----:B------:R-:W-:Y:S01]  /*8210*/  UIADD3 UR5, UR5, UR6, URZ ;  /* 0x0000000605057290 */ /* 0x000fe2000fffe03f */
[----:B------:R-:W5:Y:S01]  /*8220*/  LD.E.128 R96, desc[UR48][R98.64] ;  /* 0x0000003062607980 */ /* 0x000f62000c101d00 */
[----:B---3--:R-:W-:Y:S01]  /*8230*/  IMAD R3, R3, R8, RZ ;  /* 0x0000000803037224 */ /* 0x008fe200078e02ff */
[----:B------:R-:W-:Y:S02]  /*8240*/  UIMAD UR7, UR43, UR9, UR7 ;  /* 0x000000092b0772a4 */ /* 0x000fe4000f8e0207 */
[----:B------:R-:W-:Y:S01]  /*8250*/  UIMAD.WIDE.U32 UR4, UR43, UR8, UR4 ;  /* 0x000000082b0472a5 */ /* 0x000fe2000f8e0004 */
[----:B------:R-:W-:Y:S01]  /*8260*/  IMAD R9, R0, R9, R3 ;  /* 0x0000000900097224 */ /* 0x000fe200078e0203 */
[----:B------:R-:W5:Y:S01]  /*8270*/  LD.E.128 R100, desc[UR48][R102.64] ;  /* 0x0000003066647980 */ /* 0x000f62000c101d00 */
[----:B------:R-:W-:Y:S01]  /*8280*/  IMAD.MOV R3, RZ, RZ, -R0 ;  /* 0x000000ffff037224 */ /* 0x000fe200078e0a00 */
[----:B------:R-:W-:-:S02]  /*8290*/  UIADD3 UR5, UR5, UR7, URZ ;  /* 0x0000000705057290 */ /* 0x000fc4000fffe03f */
[----:B------:R-:W5:Y:S01]  /*82a0*/  LD.E.128 R104, desc[UR48][R106.64] ;  /* 0x000000306a687980 */ /* 0x000f62000c101d00 */
[----:B------:R-:W-:Y:S01]  /*82b0*/  IMAD R3, R210, R3, R5 ;  /* 0x00000003d2037224 */ /* 0x000fe200078e0205 */
[----:B------:R-:W-:Y:S02]  /*82c0*/  ULDC.64 UR6, c[0x0][0xbd8] ;  /* 0x0002f60000067ab9 */ /* 0x000fe40000000a00 */
[----:B------:R-:W5:Y:S01]  /*82d0*/  LD.E.128 R108, desc[UR48][R110.64] ;  /* 0x000000306e6c7980 */ /* 0x000f62000c101d00 */
[----:B------:R-:W-:Y:S01]  /*82e0*/  IMAD.WIDE.U32 R6, R0, R8, UR4 ;  /* 0x0000000400067e25 */ /* 0x000fe2000f8e0008 */
[----:B------:R-:W-:Y:S01]  /*82f0*/  SHF.R.S32.HI R0, RZ, 0x1f, R3 ;  /* 0x0000001fff007819 */ /* 0x000fe20000011403 */
[----:B------:R-:W-:Y:S01]  /*8300*/  UIADD3 UR37, UR37, 0x1, URZ ;  /* 0x0000000125257890 */ /* 0x000fe2000fffe03f */
[----:B------:R-:W5:Y:S04]  /*8310*/  LD.E.128 R112, desc[UR48][R114.64] ;  /* 0x0000003072707980 */ /* 0x000f68000c101d00 */
[----:B------:R-:W5:Y:S01]  /*8320*/  LD.E.128 R116, desc[UR48][R118.64] ;  /* 0x0000003076747980 */ /* 0x000f62000c101d00 */
[----:B------:R-:W-:Y:S01]  /*8330*/  IMAD R127, R127, 0x80, R200 ;  /* 0x000000807f7f7824 */ /* 0x000fe200078e02c8 */
[----:B------:R-:W-:Y:S01]  /*8340*/  ULDC.64 UR8, c[0x0][0xb80] ;  /* 0x0002e00000087ab9 */ /* 0x000fe20000000a00 */
[----:B------:R-:W-:Y:S01]  /*8350*/  @!PT LDS RZ, [RZ] ;  /* 0x00000000fffff984 */ /* 0x000fe20000000800 */
[----:B------:R-:W-:Y:S01]  /*8360*/  @!PT LDS RZ, [RZ] ;  /* 0x00000000fffff984 */ /* 0x000fe20000000800 */
[----:B------:R-:W-:Y:S01]  /*8370*/  @!PT LDS RZ, [RZ] ;  /* 0x00000000fffff984 */ /* 0x000fe20000000800 */
[----:B------:R-:W-:Y:S01]  /*8380*/  @!PT LDS RZ, [RZ] ;  /* 0x00000000fffff984 */ /* 0x000fe20000000800 */
[----:B------:R0:W-:Y:S06]  /*8390*/  MEMBAR.ALL.CTA ;  /* 0x0000000000007992 */ /* 0x0001ec0000008000 */
[----:B0-----:R-:W0:Y:S01]  /*83a0*/  FENCE.VIEW.ASYNC.S ;  /* 0x00000000000073c6 */ /* 0x001e220000000000 */
[----:B------:R-:W-:-:S02]  /*83b0*/  IMAD.IADD R7, R7, 0x1, R9 ;  /* 0x0000000107077824 */ /* 0x000fc400078e0209 */
[----:B------:R-:W-:Y:S02]  /*83c0*/  IMAD R0, R0, UR6, RZ ;  /* 0x0000000600007c24 */ /* 0x000fe4000f8e02ff */
[----:B------:R-:W-:Y:S02]  /*83d0*/  VIADD R5, R127, 0x20 ;  /* 0x000000207f057836 */ /* 0x000fe40000000000 */
[C---:B------:R-:W-:Y:S02]  /*83e0*/  IMAD R9, R3.reuse, UR7, R0 ;  /* 0x0000000703097c24 */ /* 0x040fe4000f8e0200 */
[----:B------:R-:W-:Y:S01]  /*83f0*/  IMAD.WIDE.U32 R6, R3, UR6, R6 ;  /* 0x0000000603067c25 */ /* 0x000fe2000f8e0006 */
[-C--:B------:R-:W-:Y:S02]  /*8400*/  ISETP.GE.AND P2, PT, R127, R4.reuse, PT ;  /* 0x000000047f00720c */ /* 0x080fe40003f46270 */
[-C--:B------:R-:W-:Y:S01]  /*8410*/  ISETP.GE.AND P1, PT, R5, R4.reuse, PT ;  /* 0x000000040500720c */ /* 0x080fe20003f26270 */
[----:B------:R-:W-:Y:S01]  /*8420*/  IMAD.IADD R3, R7, 0x1, R9 ;  /* 0x0000000107037824 */ /* 0x000fe200078e0209 */
[----:B------:R-:W-:Y:S01]  /*8430*/  IADD3 R5, R127, 0x40, RZ ;  /* 0x000000407f057810 */ /* 0x000fe20007ffe0ff */
[----:B------:R-:W-:Y:S01]  /*8440*/  VIADD R204, R204, 0x32420 ;  /* 0x00032420cccc7836 */ /* 0x000fe20000000000 */
[C---:B------:R-:W-:Y:S01]  /*8450*/  LEA R0, P3, R6.reuse, UR8, 0x1 ;  /* 0x0000000806007c11 */ /* 0x040fe2000f8608ff */
[----:B------:R-:W-:Y:S01]  /*8460*/  UISETP.NE.AND UP0, UPT, UR37, 0x2, UPT ;  /* 0x000000022500788c */ /* 0x000fe2000bf05270 */
[----:B------:R-:W-:Y:S01]  /*8470*/  ISETP.GE.AND P0, PT, R5, R4, PT ;  /* 0x000000040500720c */ /* 0x000fe20003f06270 */
[----:B------:R-:W-:Y:S01]  /*8480*/  ULDC UR4, c[0x0][0xc] ;  /* 0x0000030000047ab9 */ /* 0x000fe20000000800 */
[----:B------:R-:W-:Y:S01]  /*8490*/  LEA.HI.X R5, R6, UR9, R3, 0x1, P3 ;  /* 0x0000000906057c11 */ /* 0x000fe200098f0c03 */
[----:B------:R-:W-:Y:S01]  /*84a0*/  UIADD3 UR44, UR4, UR44, URZ ;  /* 0x0000002c042c7290 */ /* 0x000fe2000fffe03f */
[----:B------:R-:W-:Y:S01]  /*84b0*/  PRMT R204, RZ, 0x654, R204 ;  /* 0x00000654ffcc7816 */ /* 0x000fe200000000cc */
[----:B------:R-:W-:Y:S01]  /*84c0*/  USEL UR4, URZ, 0x1, UP0 ;  /* 0x000000013f047887 */ /* 0x000fe20008000000 */
[----:B0-----:R1:W0:Y:S01]  /*84d0*/  SHFL.IDX PT, R8, R0, RZ, 0x181f ;  /* 0x00181fff00087589 */ /* 0x00122200000e0000 */
[----:B------:R-:W-:Y:S01]  /*84e0*/  USEL UR37, UR37, URZ, UP0 ;  /* 0x0000003f25257287 */ /* 0x000fe20008000000 */
[----:B------:R1:W-:Y:S01]  /*84f0*/  SYNCS.ARRIVE.TRANS64.RED.A1T0 RZ, [R204+URZ], RZ ;  /* 0x000000ffccff79a7 */ /* 0x0003e2000810043f */
[----:B------:R-:W-:Y:S01]  /*8500*/  ULOP3.LUT UR36, UR36, UR4, URZ, 0x3c, !UPT ;  /* 0x0000000424247292 */ /* 0x000fe2000f8e3c3f */
[----:B------:R1:W2:Y:S01]  /*8510*/  SHFL.IDX PT, R9, R5, RZ, 0x181f ;  /* 0x00181fff05097589 */ /* 0x0002a200000e0000 */
[----:B------:R-:W-:Y:S04]  /*8520*/  BSSY B0, `(.L_x_214) ;  /* 0x0000012000007945 */ /* 0x000fe80003800000 */
[----:B------:R-:W-:Y:S06]  /*8530*/  @P2 BRA `(.L_x_215) ;  /* 0x0000000000402947 */ /* 0x000fec0003800000 */
[----:B------:R-:W-:Y:S02]  /*8540*/  ULDC UR4, c[0x0][0xbc8] ;  /* 0x0002f20000047ab9 */ /* 0x000fe40000000800 */
[----:B------:R-:W-:Y:S02]  /*8550*/  ISETP.GE.AND P4, PT, R18, UR4, PT ;  /* 0x0000000412007c0c */ /* 0x000fe4000bf86270 */
[----:B------:R-:W-:Y:S02]  /*8560*/  ISETP.GE.AND P3, PT, R17, UR4, PT ;  /* 0x0000000411007c0c */ /* 0x000fe4000bf66270 */
[----:B------:R-:W-:Y:S02]  /*8570*/  ISETP.GE.AND P2, PT, R16, UR4, PT ;  /* 0x0000000410007c0c */ /* 0x000fe4000bf46270 */
[----:B------:R-:W-:-:S07]  /*8580*/  ISETP.GE.AND P5, PT, R2, UR4, PT ;  /* 0x0000000402007c0c */ /* 0x000fce000bfa6270 */
[----:B0-----:R-:W-:-:S04]  /*8590*/  @!P4 LEA R10, P6, R18, R8, 0x1 ;  /* 0x00000008120ac211 */ /* 0x001fc800078c08ff */
[----:B--2---:R-:W-:Y:S02]  /*85a0*/  @!P4 LEA.HI.X R11, R18, R9, R213, 0x1, P6 ;  /* 0x00000009120bc211 */ /* 0x004fe400030f0cd5 */
[----:B-1----:R-:W-:Y:S01]  /*85b0*/  @!P3 LEA R20, P6, R17, R8, 0x1 ;  /* 0x000000081114b211 */ /* 0x002fe200078c08ff */
        /* <DEDUP_REMOVED lines=8> */
.L_x_215:
[----:B------:R-:W-:Y:S05]  /*8640*/  BSYNC B0 ;  /* 0x0000000000007941 */ /* 0x000fea0003800000 */
.L_x_214:
[----:B--2---:R2:W4:Y:S01]  /*8650*/  SHFL.IDX PT, R9, R5, 0x1, 0x181f ;  /* 0x00381f0005097f89 */ /* 0x00452200000e0000 */
        /* <DEDUP_REMOVED lines=8> */
[CC--:B0--3--:R-:W-:Y:S02]  /*86e0*/  @!P3 LEA R10, P6, R18.reuse, R8.reuse, 0x1 ;  /* 0x00000008120ab211 */ /* 0x0c9fe400078c08ff */
[CC--:B-1----:R-:W-:Y:S02]  /*86f0*/  @!P2 LEA R20, P5, R17.reuse, R8.reuse, 0x1 ;  /* 0x000000081114a211 */ /* 0x0c2fe400078a08ff */
[-C--:B----4-:R-:W-:Y:S02]  /*8700*/  @!P3 LEA.HI.X R11, R18, R9.reuse, R213, 0x1, P6 ;  /* 0x00000009120bb211 */ /* 0x090fe400030f0cd5 */
[----:B------:R-:W-:Y:S01]  /*8710*/  @!P1 LEA R22, P6, R16, R8, 0x1 ;  /* 0x0000000810169211 */ /* 0x000fe200078c08ff */
[----:B------:R-:W-:Y:S01]  /*8720*/  @!P4 IMAD.WIDE R6, R2, 0x2, R8 ;  /* 0x000000020206c825 */ /* 0x000fe200078e0208 */
[-C--:B------:R-:W-:Y:S02]  /*8730*/  @!P2 LEA.HI.X R21, R17, R9.reuse, R212, 0x1, P5 ;  /* 0x000000091115a211 */ /* 0x080fe400028f0cd4 */
[----:B------:R-:W-:-:S02]  /*8740*/  @!P1 LEA.HI.X R23, R16, R9, R211, 0x1, P6 ;  /* 0x0000000910179211 */ /* 0x000fc400030f0cd3 */
[----:B-----5:R0:W-:Y:S04]  /*8750*/  @!P4 ST.E.128 desc[UR48][R6.64], R28 ;  /* 0x0000001c0600c985 */ /* 0x0201e8000c101d30 */
[----:B------:R0:W-:Y:S04]  /*8760*/  @!P3 ST.E.128 desc[UR48][R10.64], R56 ;  /* 0x000000380a00b985 */ /* 0x0001e8000c101d30 */
[----:B------:R0:W-:Y:S04]  /*8770*/  @!P2 ST.E.128 desc[UR48][R20.64], R72 ;  /* 0x000000481400a985 */ /* 0x0001e8000c101d30 */
[----:B------:R0:W-:Y:S02]  /*8780*/  @!P1 ST.E.128 desc[UR48][R22.64], R108 ;  /* 0x0000006c16009985 */ /* 0x0001e4000c101d30 */
.L_x_217:
[----:B------:R-:W-:Y:S05]  /*8790*/  BSYNC B0 ;  /* 0x0000000000007941 */ /* 0x000fea0003800000 */
.L_x_216:
        /* <DEDUP_REMOVED lines=9> */
[-C--:B0--3--:R-:W-:Y:S02]  /*8830*/  @!P4 LEA R10, P0, R18, R8.reuse, 0x1 ;  /* 0x00000008120ac211 */ /* 0x089fe400078008ff */
[CC--:B-1----:R-:W-:Y:S02]  /*8840*/  @!P5 LEA R20, P1, R17.reuse, R8.reuse, 0x1 ;  /* 0x000000081114d211 */ /* 0x0c2fe400078208ff */
[----:B------:R-:W-:Y:S02]  /*8850*/  @!P6 LEA R22, P2, R16, R8, 0x1 ;  /* 0x000000081016e211 */ /* 0x000fe400078408ff */
[----:B------:R-:W-:Y:S01]  /*8860*/  @!P3 IMAD.WIDE R6, R2, 0x2, R8 ;  /* 0x000000020206b825 */ /* 0x000fe200078e0208 */
[-C--:B------:R-:W-:Y:S02]  /*8870*/  @!P4 LEA.HI.X R11, R18, R9.reuse, R213, 0x1, P0 ;  /* 0x00000009120bc211 */ /* 0x080fe400000f0cd5 */
[-C--:B------:R-:W-:Y:S02]  /*8880*/  @!P5 LEA.HI.X R21, R17, R9.reuse, R212, 0x1, P1 ;  /* 0x000000091115d211 */ /* 0x080fe400008f0cd4 */
[----:B------:R-:W-:Y:S01]  /*8890*/  @!P6 LEA.HI.X R23, R16, R9, R211, 0x1, P2 ;  /* 0x000000091017e211 */ /* 0x000fe200010f0cd3 */
[----:B-----5:R0:W-:Y:S04]  /*88a0*/  @!P3 ST.E.128 desc[UR48][R6.64], R32 ;  /* 0x000000200600b985 */ /* 0x0201e8000c101d30 */
[----:B------:R0:W-:Y:S04]  /*88b0*/  @!P4 ST.E.128 desc[UR48][R10.64], R60 ;  /* 0x0000003c0a00c985 */ /* 0x0001e8000c101d30 */
[----:B------:R0:W-:Y:S04]  /*88c0*/  @!P5 ST.E.128 desc[UR48][R20.64], R96 ;  /* 0x000000601400d985 */ /* 0x0001e8000c101d30 */
[----:B------:R0:W-:Y:S02]  /*88d0*/  @!P6 ST.E.128 desc[UR48][R22.64], R112 ;  /* 0x000000701600e985 */ /* 0x0001e4000c101d30 */
.L_x_219:
[----:B------:R-:W-:Y:S05]  /*88e0*/  BSYNC B0 ;  /* 0x0000000000007941 */ /* 0x000fea0003800000 */
.L_x_218:
[----:B------:R-:W-:Y:S01]  /*88f0*/  VIADD R3, R127, 0x60 ;  /* 0x000000607f037836 */ /* 0x000fe20000000000 */
[----:B0--3--:R0:W3:Y:S01]  /*8900*/  SHFL.IDX PT, R7, R5, 0x3, 0x181f ;  /* 0x00781f0005077f89 */ /* 0x0090e200000e0000 */
[----:B------:R-:W-:Y:S01]  /*8910*/  UIADD3 UR38, UR38, 0x1, URZ ;  /* 0x0000000126267890 */ /* 0x000fe2000fffe03f */
[----:B------:R-:W-:Y:S02]  /*8920*/  BSSY B0, `(.L_x_220) ;  /* 0x0000014000007945 */ /* 0x000fe40003800000 */
[----:B------:R-:W-:Y:S01]  /*8930*/  ISETP.GE.AND P0, PT, R3, R4, PT ;  /* 0x000000040300720c */ /* 0x000fe20003f06270 */
[----:B------:R0:W0:-:S12]  /*8940*/  SHFL.IDX PT, R6, R0, 0x3, 0x181f ;  /* 0x00781f0000067f89 */ /* 0x00001800000e0000 */
[----:B------:R-:W-:Y:S05]  /*8950*/  @P0 BRA `(.L_x_221) ;  /* 0x0000000000400947 */ /* 0x000fea0003800000 */
[----:B------:R-:W-:Y:S02]  /*8960*/  ULDC UR4, c[0x0][0xbc8] ;  /* 0x0002f20000047ab9 */ /* 0x000fe40000000800 */
[----:B------:R-:W-:Y:S02]  /*8970*/  ISETP.GE.AND P4, PT, R18, UR4, PT ;  /* 0x0000000412007c0c */ /* 0x000fe4000bf86270 */
[----:B------:R-:W-:Y:S02]  /*8980*/  ISETP.GE.AND P5, PT, R17, UR4, PT ;  /* 0x0000000411007c0c */ /* 0x000fe4000bfa6270 */
[----:B------:R-:W-:Y:S02]  /*8990*/  ISETP.GE.AND P6, PT, R16, UR4, PT ;  /* 0x0000000410007c0c */ /* 0x000fe4000bfc6270 */
[----:B------:R-:W-:-:S07]  /*89a0*/  ISETP.GE.AND P3, PT, R2, UR4, PT ;  /* 0x0000000402007c0c */ /* 0x000fce000bf66270 */
[-C--:B0-----:R-:W-:Y:S02]  /*89b0*/  @!P4 LEA R8, P0, R18, R6.reuse, 0x1 ;  /* 0x000000061208c211 */ /* 0x081fe400078008ff */
[CC--:B------:R-:W-:Y:S02]  /*89c0*/  @!P5 LEA R10, P1, R17.reuse, R6.reuse, 0x1 ;  /* 0x00000006110ad211 */ /* 0x0c0fe400078208ff */
[----:B-1----:R-:W-:Y:S02]  /*89d0*/  @!P6 LEA R20, P2, R16, R6, 0x1 ;  /* 0x000000061014e211 */ /* 0x002fe400078408ff */
[----:B--234-:R-:W-:Y:S01]  /*89e0*/  @!P3 IMAD.WIDE R4, R2, 0x2, R6 ;  /* 0x000000020204b825 */ /* 0x01cfe200078e0206 */
[-C--:B------:R-:W-:Y:S02]  /*89f0*/  @!P4 LEA.HI.X R9, R18, R7.reuse, R213, 0x1, P0 ;  /* 0x000000071209c211 */ /* 0x080fe400000f0cd5 */
[-C--:B------:R-:W-:Y:S02]  /*8a00*/  @!P5 LEA.HI.X R11, R17, R7.reuse, R212, 0x1, P1 ;  /* 0x00000007110bd211 */ /* 0x080fe400008f0cd4 */
[----:B------:R-:W-:Y:S01]  /*8a10*/  @!P6 LEA.HI.X R21, R16, R7, R211, 0x1, P2 ;  /* 0x000000071015e211 */ /* 0x000fe200010f0cd3 */
[----:B-----5:R0:W-:Y:S04]  /*8a20*/  @!P3 ST.E.128 desc[UR48][R4.64], R12 ;  /* 0x0000000c0400b985 */ /* 0x0201e8000c101d30 */
[----:B------:R0:W-:Y:S04]  /*8a30*/  @!P4 ST.E.128 desc[UR48][R8.64], R64 ;  /* 0x000000400800c985 */ /* 0x0001e8000c101d30 */
[----:B------:R0:W-:Y:S04]  /*8a40*/  @!P5 ST.E.128 desc[UR48][R10.64], R100 ;  /* 0x000000640a00d985 */ /* 0x0001e8000c101d30 */
[----:B------:R0:W-:Y:S02]  /*8a50*/  @!P6 ST.E.128 desc[UR48][R20.64], R116 ;  /* 0x000000741400e985 */ /* 0x0001e4000c101d30 */
.L_x_221:
[----:B------:R-:W-:Y:S05]  /*8a60*/  BSYNC B0 ;  /* 0x0000000000007941 */ /* 0x000fea0003800000 */
.L_x_220:
[----:B012-4-:R-:W0:Y:S02]  /*8a70*/  LDC R0, c[0x0][0xd34] ;  /* 0x00034d00ff007b82 */ /* 0x017e240000000800 */
[----:B0-----:R-:W-:-:S13]  /*8a80*/  ISETP.LE.AND P0, PT, R0, UR44, PT ;  /* 0x0000002c00007c0c */ /* 0x001fda000bf03270 */
[----:B------:R-:W-:Y:S05]  /*8a90*/  @!P0 BRA `(.L_x_222) ;  /* 0xffffff8000988947 */ /* 0x000fea000383ffff */
[----:B------:R-:W-:Y:S05]  /*8aa0*/  EXIT ;  /* 0x000000000000794d */ /* 0x000fea0003800000 */
.L_x_187:
        /* <DEDUP_REMOVED lines=9> */
[----:B------:R-:W-:Y:S01]  /*8b40*/  SHF.L.U32 R27, R19, 0x3, RZ ;  /* 0x00000003131b7819 */ /* 0x000fe200000006ff */
[----:B------:R-:W-:Y:S01]  /*8b50*/  ULDC UR9, c[0x0][0x320] ;  /* 0x0000c80000097ab9 */ /* 0x000fe20000000800 */
[----:B------:R-:W-:Y:S01]  /*8b60*/  ULDC.64 UR4, c[0x0][0x418] ;  /* 0x0001060000047ab9 */ /* 0x000fe20000000a00 */
[----:B------:R-:W-:Y:S01]  /*8b70*/  LOP3.LUT R16, R16, 0xfffffffd, RZ, 0xc0, !PT ;  /* 0xfffffffd10107812 */ /* 0x000fe200078ec0ff */
[----:B------:R-:W-:Y:S01]  /*8b80*/  UISETP.NE.U32.AND UP0, UPT, UR4, URZ, UPT ;  /* 0x0000003f0400728c */ /* 0x000fe2000bf05070 */
[----:B------:R-:W-:Y:S01]  /*8b90*/  LOP3.LUT R7, R27, 0x38, RZ, 0xc0, !PT ;  /* 0x000000381b077812 */ /* 0x000fe200078ec0ff */
[----:B------:R-:W-:Y:S01]  /*8ba0*/  ULDC.64 UR6, c[0x0][0x2f0] ;  /* 0x0000bc0000067ab9 */ /* 0x000fe20000000a00 */
[----:B------:R-:W-:Y:S01]  /*8bb0*/  ULDC UR4, c[0x0][0x424] ;  /* 0x0001090000047ab9 */ /* 0x000fe20000000800 */
[----:B------:R-:W-:Y:S01]  /*8bc0*/  UISETP.NE.AND.EX UP0, UPT, UR5, URZ, UPT, UP0 ;  /* 0x0000003f0500728c */ /* 0x000fe2000bf05300 */
[C---:B------:R-:W-:Y:S01]  /*8bd0*/  ISETP.GE.AND P2, PT, R7.reuse, UR9, PT ;  /* 0x0000000907007c0c */ /* 0x040fe2000bf46270 */
[----:B------:R-:W0:Y:S01]  /*8be0*/  S2UR UR8, SR_CgaCtaId ;  /* 0x00000000000879c3 */ /* 0x000e220000008800 */
[C---:B------:R-:W-:Y:S01]  /*8bf0*/  LOP3.LUT R4, R7.reuse, 0x40, RZ, 0xfc, !PT ;  /* 0x0000004007047812 */ /* 0x040fe200078efcff */
[----:B------:R-:W-:Y:S01]  /*8c00*/  USEL UR4, UR4, 0x1, UP0 ;  /* 0x0000000104047887 */ /* 0x000fe20008000000 */
[----:B------:R-:W-:Y:S01]  /*8c10*/  LOP3.LUT R5, R7, 0x80, RZ, 0xfc, !PT ;  /* 0x0000008007057812 */ /* 0x000fe200078efcff */
[----:B------:R-:W-:Y:S01]  /*8c20*/  UMOV UR37, 0x400 ;  /* 0x0000040000257882 */ /* 0x000fe20000000000 */
[----:B------:R-:W-:Y:S01]  /*8c30*/  ISETP.GE.AND P1, PT, R4, UR9, PT ;  /* 0x0000000904007c0c */ /* 0x000fe2000bf26270 */
[----:B------:R-:W-:Y:S01]  /*8c40*/  UIMAD UR36, UR4, UR6, URZ ;  /* 0x00000006042472a4 */ /* 0x000fe2000f8e023f */
[----:B------:R-:W-:Y:S01]  /*8c50*/  ISETP.GE.AND P0, PT, R5, UR9, PT ;  /* 0x0000000905007c0c */ /* 0x000fe2000bf06270 */
[----:B------:R-:W-:Y:S01]  /*8c60*/  ULDC UR11, c[0x0][0x3b8] ;  /* 0x0000ee00000b7ab9 */ /* 0x000fe20000000800 */
[----:B------:R-:W-:Y:S01]  /*8c70*/  LOP3.LUT R6, R7, 0xc0, RZ, 0xfc, !PT ;  /* 0x000000c007067812 */ /* 0x000fe200078efcff */
[----:B------:R-:W-:Y:S01]  /*8c80*/  UIADD3 UR4, UR36, 0x5f, URZ ;  /* 0x0000005f24047890 */ /* 0x000fe2000fffe03f */
[----:B------:R-:W-:Y:S01]  /*8c90*/  SEL R3, RZ, 0x4, P0 ;  /* 0x00000004ff037807 */ /* 0x000fe20000000000 */
[----:B------:R1:W-:Y:S01]  /*8ca0*/  STL [R1+0x8], RZ ;  /* 0x000008ff01007387 */ /* 0x0003e20000100800 */
[----:B------:R-:W-:Y:S01]  /*8cb0*/  @P2 LOP3.LUT R16, R16, 0x2, RZ, 0xfc, !PT ;  /* 0x0000000210102812 */ /* 0x000fe200078efcff */
[----:B------:R-:W-:Y:S01]  /*8cc0*/  UIMAD.WIDE UR4, UR4, 0x2aaaaaab, URZ ;  /* 0x2aaaaaab040478a5 */ /* 0x000fe2000f8e023f */
[----:B------:R-:W-:Y:S01]  /*8cd0*/  SHF.R.U32.HI R36, RZ, 0x3, R19 ;  /* 0x00000003ff247819 */ /* 0x000fe20000011613 */
[----:B------:R-:W-:Y:S01]  /*8ce0*/  ULDC UR10, c[0x0][0x2b8] ;  /* 0x0000ae00000a7ab9 */ /* 0x000fe20000000800 */
[----:B------:R-:W-:Y:S01]  /*8cf0*/  LOP3.LUT R16, R16, 0xffffffef, RZ, 0xc0, !PT ;  /* 0xffffffef10107812 */ /* 0x000fe200078ec0ff */
[----:B------:R-:W-:Y:S01]  /*8d00*/  USHF.R.U32.HI UR4, URZ, 0x1f, UR5 ;  /* 0x0000001f3f047899 */ /* 0x000fe20008011605 */
[----:B------:R-:W-:Y:S01]  /*8d10*/  SEL R2, RZ, 0x1, P2 ;  /* 0x00000001ff027807 */ /* 0x000fe20001000000 */
[----:B------:R-:W-:Y:S01]  /*8d20*/  IMAD.U32 R37, RZ, RZ, UR12 ;  /* 0x0000000cff257e24 */ /* 0x000fe2000f8e00ff */
[----:B------:R-:W-:Y:S01]  /*8d30*/  @P1 LOP3.LUT R16, R16, 0x10, RZ, 0xfc, !PT ;  /* 0x0000001010101812 */ /* 0x000fe200078efcff */
[----:B------:R-:W-:Y:S01]  /*8d40*/  ULEA.HI.SX32 UR4, UR5, UR4, 0x1c ;  /* 0x0000000405047291 */ /* 0x000fe2000f8fe23f */
[----:B------:R-:W-:Y:S01]  /*8d50*/  SEL R0, RZ, 0x2, P1 ;  /* 0x00000002ff007807 */ /* 0x000fe20000800000 */
[----:B0-----:R-:W-:Y:S01]  /*8d60*/  ULEA UR37, UR8, UR37, 0x18 ;  /* 0x0000002508257291 */ /* 0x001fe2000f8ec03f */
[----:B------:R-:W-:Y:S01]  /*8d70*/  LOP3.LUT R16, R16, 0xfffffff7, RZ, 0xc0, !PT ;  /* 0xfffffff710107812 */ /* 0x000fe200078ec0ff */
[----:B------:R-:W-:Y:S01]  /*8d80*/  UIADD3 UR5, UR4, -0x1, URZ ;  /* 0xffffffff04057890 */ /* 0x000fe2000fffe03f */
[----:B------:R-:W-:Y:S01]  /*8d90*/  LOP3.LUT R36, R36, 0xf, RZ, 0xc0, !PT ;  /* 0x0000000f24247812 */ /* 0x000fe200078ec0ff */
[----:B------:R-:W-:Y:S01]  /*8da0*/  IMAD.MOV.U32 R28, RZ, RZ, 0x1 ;  /* 0x00000001ff1c7424 */ /* 0x000fe200078e00ff */
[----:B------:R-:W-:Y:S01]  /*8db0*/  @P0 LOP3.LUT R16, R16, 0x8, RZ, 0xfc, !PT ;  /* 0x0000000810100812 */ /* 0x000fe200078efcff */
[----:B------:R-:W-:Y:S01]  /*8dc0*/  UIMAD UR8, UR5, -0x60, UR36 ;  /* 0xffffffa0050878a4 */ /* 0x000fe2000f8e0224 */
[----:B------:R-:W-:Y:S01]  /*8dd0*/  ISETP.GE.AND P0, PT, R6, UR9, PT ;  /* 0x0000000906007c0c */ /* 0x000fe2000bf06270 */
[----:B------:R-:W-:Y:S01]  /*8de0*/  IMAD.MOV.U32 R18, RZ, RZ, RZ ;  /* 0x000000ffff127224 */ /* 0x000fe200078e00ff */
[----:B------:R-:W-:Y:S01]  /*8df0*/  LOP3.LUT R16, R16, 0xfffffffb, RZ, 0xc0, !PT ;  /* 0xfffffffb10107812 */ /* 0x000fe200078ec0ff */
[----:B------:R-:W-:Y:S01]  /*8e00*/  ULDC UR38, c[0x0][0x448] ;  /* 0x0001120000267ab9 */ /* 0x000fe20000000800 */
[----:B------:R-:W-:Y:S01]  /*8e10*/  IADD3 R3, R3, R0, R2 ;  /* 0x0000000003037210 */ /* 0x000fe20007ffe002 */
[----:B------:R-:W-:Y:S01]  /*8e20*/  ULDC UR6, c[0x0][0x288] ;  /* 0x0000a20000067ab9 */ /* 0x000fe20000000800 */
[----:B------:R-:W-:Y:S01]  /*8e30*/  SEL R2, RZ, 0x8, P0 ;  /* 0x00000008ff027807 */ /* 0x000fe20000000000 */
[----:B------:R-:W-:Y:S01]  /*8e40*/  ULOP3.LUT UR41, UR39, 0x2, URZ, 0xfc, !UPT ;  /* 0x0000000227297892 */ /* 0x000fe2000f8efc3f */
[----:B------:R-:W-:Y:S01]  /*8e50*/  IADD3 R35, -R36, UR8, RZ ;  /* 0x0000000824237c10 */ /* 0x000fe2000fffe1ff */
[----:B------:R-:W-:Y:S01]  /*8e60*/  ULDC UR42, c[0x0][0xc] ;  /* 0x00000300002a7ab9 */ /* 0x000fe20000000800 */
[----:B------:R-:W-:Y:S01]  /*8e70*/  LOP3.LUT R29, R29, 0xffff7fff, RZ, 0xc0, !PT ;  /* 0xffff7fff1d1d7812 */ /* 0x000fe200078ec0ff */
[----:B------:R-:W-:Y:S01]  /*8e80*/  IMAD.IADD R2, R2, 0x1, R3 ;  /* 0x0000000102027824 */ /* 0x000fe200078e0203 */
[----:B------:R-:W-:Y:S01]  /*8e90*/  LOP3.LUT R0, R27, 0x1f8, RZ, 0xc0, !PT ;  /* 0x000001f81b007812 */ /* 0x000fe200078ec0ff */
[----:B------:R-:W-:Y:S01]  /*8ea0*/  IMAD.SHL.U32 R3, R19, 0x10, RZ ;  /* 0x0000001013037824 */ /* 0x000fe200078e00ff */
[----:B------:R-:W-:Y:S01]  /*8eb0*/  @P0 LOP3.LUT R16, R16, 0x4, RZ, 0xfc, !PT ;  /* 0x0000000410100812 */ /* 0x000fe200078efcff */
[----:B------:R-:W-:Y:S01]  /*8ec0*/  UIMAD UR38, UR38, UR6, URZ ;  /* 0x00000006262672a4 */ /* 0x000fe2000f8e023f */
[----:B------:R-:W-:Y:S01]  /*8ed0*/  ISETP.GE.AND P0, PT, R7, UR9, PT ;  /* 0x0000000907007c0c */ /* 0x000fe2000bf06270 */
[----:B------:R-:W-:Y:S01]  /*8ee0*/  UIADD3 UR40, UR4, -0x2, URZ ;  /* 0xfffffffe04287890 */ /* 0x000fe2000fffe03f */
[----:B------:R-:W-:-:S02]  /*8ef0*/  LOP3.LUT R16, R16, 0xbfffffff, RZ, 0xc0, !PT ;  /* 0xbfffffff10107812 */ /* 0x000fc400078ec0ff */
[C---:B------:R-:W-:Y:S02]  /*8f00*/  ISETP.LT.OR P3, PT, R35.reuse, 0x1, P0 ;  /* 0x000000012300780c */ /* 0x040fe40000761670 */
[C---:B------:R-:W-:Y:S02]  /*8f10*/  ISETP.LT.OR P2, PT, R35.reuse, 0x11, P0 ;  /* 0x000000112300780c */ /* 0x040fe40000741670 */
[----:B------:R-:W-:Y:S02]  /*8f20*/  ISETP.LT.OR P1, PT, R35, 0x21, P0 ;  /* 0x000000212300780c */ /* 0x000fe40000721670 */
[----:B------:R-:W-:Y:S02]  /*8f30*/  LOP3.LUT R0, R0, 0x38, R19, 0x78, !PT ;  /* 0x0000003800007812 */ /* 0x000fe400078e7813 */
[----:B------:R-:W-:Y:S01]  /*8f40*/  LOP3.LUT R30, R36, 0x70, R3, 0xf8, !PT ;  /* 0x00000070241e7812 */ /* 0x000fe200078ef803 */
[----:B------:R-:W-:Y:S01]  /*8f50*/  IMAD.U32 R3, RZ, RZ, UR5 ;  /* 0x00000005ff037e24 */ /* 0x000fe2000f8e00ff */
[----:B------:R-:W-:-:S03]  /*8f60*/  LOP3.LUT R27, R0, 0x200, R27, 0xf8, !PT ;  /* 0x00000200001b7812 */ /* 0x000fc600078ef81b */
[----:B------:R-:W-:Y:S01]  /*8f70*/  @P3 LOP3.LUT R29, R29, 0x8000, RZ, 0xfc, !PT ;  /* 0x000080001d1d3812 */ /* 0x000fe200078efcff */
[----:B------:R-:W-:Y:S01]  /*8f80*/  IMAD R0, R3, 0x60, R30 ;  /* 0x0000006003007824 */ /* 0x000fe200078e021e */
[----:B------:R-:W-:Y:S02]  /*8f90*/  ISETP.LT.OR P3, PT, R35, 0x31, P0 ;  /* 0x000000312300780c */ /* 0x000fe40000761670 */
[----:B------:R-:W-:Y:S02]  /*8fa0*/  LOP3.LUT R29, R29, 0xffffbfff, RZ, 0xc0, !PT ;  /* 0xffffbfff1d1d7812 */ /* 0x000fe400078ec0ff */
[----:B------:R1:W-:Y:S01]  /*8fb0*/  STL [R1+0xc], R0 ;  /* 0x00000c0001007387 */ /* 0x0003e20000100800 */
[----:B------:R-:W-:Y:S02]  /*8fc0*/  LEA R8, R27, UR37, 0x1 ;  /* 0x000000251b087c11 */ /* 0x000fe4000f8e08ff */
[----:B------:R-:W-:Y:S02]  /*8fd0*/  @P2 LOP3.LUT R29, R29, 0x4000, RZ, 0xfc, !PT ;  /* 0x000040001d1d2812 */ /* 0x000fe400078efcff */
[----:B------:R-:W-:-:S02]  /*8fe0*/  ISETP.LT.OR P2, PT, R35, 0x41, P0 ;  /* 0x000000412300780c */ /* 0x000fc40000741670 */
[----:B------:R-:W-:-:S04]  /*8ff0*/  LOP3.LUT R29, R29, 0xffffdfff, RZ, 0xc0, !PT ;  /* 0xffffdfff1d1d7812 */ /* 0x000fc800078ec0ff */
[----:B------:R-:W-:Y:S02]  /*9000*/  @P1 LOP3.LUT R29, R29, 0x2000, RZ, 0xfc, !PT ;  /* 0x000020001d1d1812 */ /* 0x000fe400078efcff */
[----:B------:R-:W-:Y:S02]  /*9010*/  ISETP.LT.OR P1, PT, R35, 0x51, P0 ;  /* 0x000000512300780c */ /* 0x000fe40000721670 */
[----:B------:R-:W-:Y:S02]  /*9020*/  LOP3.LUT R29, R29, 0xfffffdff, RZ, 0xc0, !PT ;  /* 0xfffffdff1d1d7812 */ /* 0x000fe400078ec0ff */
[----:B------:R-:W-:Y:S02]  /*9030*/  LOP3.LUT P0, RZ, R2, 0x2, RZ, 0xc0, !PT ;  /* 0x0000000202ff7812 */ /* 0x000fe4000780c0ff */
[----:B------:R-:W-:Y:S02]  /*9040*/  @P3 LOP3.LUT R29, R29, 0x200, RZ, 0xfc, !PT ;  /* 0x000002001d1d3812 */ /* 0x000fe400078efcff */
[----:B------:R-:W-:-:S02]  /*9050*/  ISETP.LT.OR P3, PT, R35, 0x1, !P0 ;  /* 0x000000012300780c */ /* 0x000fc40004761670 */
[----:B------:R-:W-:-:S04]  /*9060*/  LOP3.LUT R29, R29, 0xfffffff7, RZ, 0xc0, !PT ;  /* 0xfffffff71d1d7812 */ /* 0x000fc800078ec0ff */
[----:B------:R-:W-:Y:S02]  /*9070*/  @P2 LOP3.LUT R29, R29, 0x8, RZ, 0xfc, !PT ;  /* 0x000000081d1d2812 */ /* 0x000fe400078efcff */
[----:B------:R-:W-:Y:S02]  /*9080*/  ISETP.LT.OR P2, PT, R35, 0x11, !P0 ;  /* 0x000000112300780c */ /* 0x000fe40004741670 */
        /* <DEDUP_REMOVED lines=12> */
[----:B------:R-:W-:Y:S02]  /*9150*/  LOP3.LUT R29, R29, 0xfffffeff, RZ, 0xc0, !PT ;  /* 0xfffffeff1d1d7812 */ /* 0x000fe400078ec0ff */
[----:B------:R-:W-:Y:S02]  /*9160*/  LOP3.LUT P0, RZ, R2, 0x4, RZ, 0xc0, !PT ;  /* 0x0000000402ff7812 */ /* 0x000fe4000780c0ff */
[----:B------:R-:W-:Y:S02]  /*9170*/  @P3 LOP3.LUT R29, R29, 0x100, RZ, 0xfc, !PT ;  /* 0x000001001d1d3812 */ /* 0x000fe400078efcff */
[----:B------:R-:W-:-:S02]  /*9180*/  ISETP.LT.OR P3, PT, R35, 0x1, !P0 ;  /* 0x000000012300780c */ /* 0x000fc40004761670 */
[----:B------:R-:W-:Y:S02]  /*9190*/  LOP3.LUT R29, R29, 0xfffbffff, RZ, 0xc0, !PT ;  /* 0xfffbffff1d1d7812 */ /* 0x000fe400078ec0ff */
[----:B------:R-:W-:Y:S02]  /*91a0*/  @P2 LOP3.LUT R16, R16, 0x40000000, RZ, 0xfc, !PT ;  /* 0x4000000010102812 */ /* 0x000fe400078efcff */
[----:B------:R-:W-:Y:S02]  /*91b0*/  @P1 LOP3.LUT R29, R29, 0x40000, RZ, 0xfc, !PT ;  /* 0x000400001d1d1812 */ /* 0x000fe400078efcff */
[----:B------:R-:W-:Y:S02]  /*91c0*/  ISETP.LT.OR P2, PT, R35, 0x11, !P0 ;  /* 0x000000112300780c */ /* 0x000fe40004741670 */
[----:B------:R-:W-:Y:S02]  /*91d0*/  LOP3.LUT R29, R29, 0xffffff7f, RZ, 0xc0, !PT ;  /* 0xffffff7f1d1d7812 */ /* 0x000fe400078ec0ff */
[----:B------:R-:W-:-:S02]  /*91e0*/  ISETP.LT.OR P1, PT, R35, 0x21, !P0 ;  /* 0x000000212300780c */ /* 0x000fc40004721670 */
[----:B------:R-:W-:Y:S02]  /*91f0*/  @P3 LOP3.LUT R29, R29, 0x80, RZ, 0xfc, !PT ;  /* 0x000000801d1d3812 */ /* 0x000fe400078efcff */
[----:B------:R-:W-:Y:S02]  /*9200*/  ISETP.LT.OR P3, PT, R35, 0x31, !P0 ;  /* 0x000000312300780c */ /* 0x000fe40004761670 */
[----:B------:R-:W-:Y:S02]  /*9210*/  LOP3.LUT R29, R29, 0xffffffbf, RZ, 0xc0, !PT ;  /* 0xffffffbf1d1d7812 */ /* 0x000fe400078ec0ff */
[----:B------:R-:W-:Y:S02]  /*9220*/  LOP3.LUT R16, R16, 0xdfffffff, RZ, 0xc0, !PT ;  /* 0xdfffffff10107812 */ /* 0x000fe400078ec0ff */
[----:B------:R-:W-:Y:S02]  /*9230*/  @P2 LOP3.LUT R29, R29, 0x40, RZ, 0xfc, !PT ;  /* 0x000000401d1d2812 */ /* 0x000fe400078efcff */
[----:B------:R-:W-:-:S02]  /*9240*/  ISETP.LT.OR P2, PT, R35, 0x41, !P0 ;  /* 0x000000412300780c */ /* 0x000fc40004741670 */
        /* <DEDUP_REMOVED lines=19> */
[----:B------:R-:W-:-:S03]  /*9380*/  LOP3.LUT R29, R29, 0xfffffffe, RZ, 0xc0, !PT ;  /* 0xfffffffe1d1d7812 */ /* 0x000fc600078ec0ff */
[----:B------:R-:W-:Y:S02]  /*9390*/  @P3 LOP3.LUT R16, R16, 0x80000000, RZ, 0xfc, !PT ;  /* 0x8000000010103812 */ /* 0x000fe400078efcff */
[----:B------:R-:W-:Y:S02]  /*93a0*/  @P1 LOP3.LUT R29, R29, 0x1, RZ, 0xfc, !PT ;  /* 0x000000011d1d1812 */ /* 0x000fe400078efcff */
[----:B------:R-:W-:Y:S02]  /*93b0*/  ISETP.LT.OR P1, PT, R35, 0x51, !P0 ;  /* 0x000000512300780c */ /* 0x000fe40004721670 */
[----:B------:R-:W-:Y:S02]  /*93c0*/  ISETP.GE.AND P0, PT, R0, UR36, PT ;  /* 0x0000002400007c0c */ /* 0x000fe4000bf06270 */
[----:B------:R-:W-:Y:S02]  /*93d0*/  LOP3.LUT R16, R16, 0xefffffff, RZ, 0xc0, !PT ;  /* 0xefffffff10107812 */ /* 0x000fe400078ec0ff */
[----:B------:R-:W-:-:S02]  /*93e0*/  ISETP.LT.U32.AND P0, PT, R30, 0x60, !P0 ;  /* 0x000000601e00780c */ /* 0x000fc40004701070 */
[----:B------:R-:W-:Y:S02]  /*93f0*/  @P2 LOP3.LUT R16, R16, 0x10000000, RZ, 0xfc, !PT ;  /* 0x1000000010102812 */ /* 0x000fe400078efcff */
[----:B------:R-:W-:Y:S02]  /*9400*/  ISETP.GE.AND P2, PT, R4, UR11, PT ;  /* 0x0000000b04007c0c */ /* 0x000fe4000bf46270 */
[----:B------:R-:W-:Y:S02]  /*9410*/  LOP3.LUT R16, R16, 0xffefffff, RZ, 0xc0, !PT ;  /* 0xffefffff10107812 */ /* 0x000fe400078ec0ff */
[----:B------:R-:W-:-:S04]  /*9420*/  LOP3.LUT R29, R29, 0xfffeffff, RZ, 0xc0, !PT ;  /* 0xfffeffff1d1d7812 */ /* 0x000fc800078ec0ff */
[----:B------:R-:W-:Y:S02]  /*9430*/  @P1 LOP3.LUT R29, R29, 0x10000, RZ, 0xfc, !PT ;  /* 0x000100001d1d1812 */ /* 0x000fe400078efcff */
[----:B------:R-:W-:Y:S02]  /*9440*/  @P0 LOP3.LUT R16, R16, 0x100000, RZ, 0xfc, !PT ;  /* 0x0010000010100812 */ /* 0x000fe400078efcff */
[----:B------:R-:W-:Y:S02]  /*9450*/  ISETP.GE.AND P1, PT, R5, UR11, PT ;  /* 0x0000000b05007c0c */ /* 0x000fe4000bf26270 */
[----:B------:R-:W-:Y:S02]  /*9460*/  LOP3.LUT R16, R16, 0xfffdffff, RZ, 0xc0, !PT ;  /* 0xfffdffff10107812 */ /* 0x000fe400078ec0ff */
[----:B------:R-:W-:Y:S02]  /*9470*/  ISETP.GE.AND P0, PT, R6, UR11, PT ;  /* 0x0000000b06007c0c */ /* 0x000fe4000bf06270 */
[----:B------:R-:W-:-:S02]  /*9480*/  @P2 LOP3.LUT R16, R16, 0x20000, RZ, 0xfc, !PT ;  /* 0x0002000010102812 */ /* 0x000fc400078efcff */
        /* <DEDUP_REMOVED lines=31> */
.L_x_260:
[----:B0-----:R-:W0:Y:S01]  /*9680*/  LDC R0, c[0x0][0xd38] ;  /* 0x00034e00ff007b82 */ /* 0x001e220000000800 */
[----:B------:R-:W-:Y:S01]  /*9690*/  MOV R24, R37 ;  /* 0x0000002500187202 */ /* 0x000fe20000000f00 */
[----:B------:R-:W-:Y:S05]  /*96a0*/  YIELD ;  /* 0x0000000000007946 */ /* 0x000fea0003800000 */
[----:B------:R-:W-:Y:S01]  /*96b0*/  ULDC.64 UR4, c[0x0][0xb20] ;  /* 0x0002c80000047ab9 */ /* 0x000fe20000000a00 */
[----:B------:R-:W-:Y:S01]  /*96c0*/  IMAD.MOV.U32 R33, RZ, RZ, RZ ;  /* 0x000000ffff217224 */ /* 0x000fe200078e00ff */
[----:B0-----:R-:W-:-:S13]  /*96d0*/  ISETP.NE.AND P0, PT, R0, 0x1, PT ;  /* 0x000000010000780c */ /* 0x001fda0003f05270 */
[----:B------:R-:W0:Y:S08]  /*96e0*/  @P0 LDC R0, c[0x0][0xd3c] ;  /* 0x00034f00ff000b82 */ /* 0x000e300000000800 */
[----:B-1----:R-:W1:Y:S01]  /*96f0*/  @P0 LDC R3, c[0x0][0xd40] ;  /* 0x00035000ff030b82 */ /* 0x002e620000000800 */
[----:B0-----:R-:W-:-:S05]  /*9700*/  @P0 IMAD.HI.U32 R0, R37, R0, RZ ;  /* 0x0000000025000227 */ /* 0x001fca00078e00ff */
[----:B-1----:R-:W-:Y:S02]  /*9710*/  @P0 SHF.R.U32.HI R24, RZ, R3, R0 ;  /* 0x00000003ff180219 */ /* 0x002fe40000011600 */
[----:B------:R-:W0:Y:S03]  /*9720*/  LDC R0, c[0x0][0xd44] ;  /* 0x00035100ff007b82 */ /* 0x000e260000000800 */
[----:B------:R-:W-:Y:S01]  /*9730*/  IMAD.MOV.U32 R22, RZ, RZ, R24 ;  /* 0x000000ffff167224 */ /* 0x000fe200078e0018 */
        /* <DEDUP_REMOVED lines=12> */
[----:B0-2---:R-:W-:Y:S05]  /*9800*/  @!P0 BRA `(.L_x_224) ;  /* 0x0000000000408947 */ /* 0x005fea0003800000 */
[----:B------:R-:W-:Y:S01]  /*9810*/  MOV R2, 0x0 ;  /* 0x0000000000027802 */ /* 0x000fe20000000f00 */
[----:B------:R-:W-:Y:S01]  /*9820*/  ULDC.64 UR4, c[0x4][0x98] ;  /* 0x0100260000047ab9 */ /* 0x000fe20000000a00 */
[----:B------:R-:W-:Y:S01]  /*9830*/  ULDC.64 UR6, c[0x4][0xa0] ;  /* 0x0100280000067ab9 */ /* 0x000fe20000000a00 */
[----:B------:R-:W-:Y:S02]  /*9840*/  IMAD.U32 R4, RZ, RZ, UR4 ;  /* 0x00000004ff047e24 */ /* 0x000fe4000f8e00ff */
[----:B------:R-:W-:Y:S01]  /*9850*/  IMAD.U32 R5, RZ, RZ, UR5 ;  /* 0x00000005ff057e24 */ /* 0x000fe2000f8e00ff */
[----:B------:R-:W0:Y:S01]  /*9860*/  LDC.64 R2, c[0x4][R2] ;  /* 0x0100000002027b82 */ /* 0x000e220000000a00 */
[----:B------:R-:W-:Y:S01]  /*9870*/  ULDC.64 UR4, c[0x4][0x8] ;  /* 0x0100020000047ab9 */ /* 0x000fe20000000a00 */
[----:B------:R-:W-:Y:S01]  /*9880*/  IMAD.U32 R6, RZ, RZ, UR6 ;  /* 0x00000006ff067e24 */ /* 0x000fe2000f8e00ff */
[----:B------:R-:W-:Y:S01]  /*9890*/  MOV R10, UR4 ;  /* 0x00000004000a7c02 */ /* 0x000fe20008000f00 */
[----:B------:R-:W-:-:S02]  /*98a0*/  IMAD.U32 R7, RZ, RZ, UR7 ;  /* 0x00000007ff077e24 */ /* 0x000fc4000f8e00ff */
[----:B------:R-:W-:Y:S02]  /*98b0*/  IMAD.U32 R11, RZ, RZ, UR5 ;  /* 0x00000005ff0b7e24 */ /* 0x000fe4000f8e00ff */
[----:B------:R-:W-:Y:S02]  /*98c0*/  IMAD.MOV.U32 R8, RZ, RZ, 0x70 ;  /* 0x00000070ff087424 */ /* 0x000fe400078e00ff */
[----:B------:R-:W-:Y:S02]  /*98d0*/  IMAD.MOV.U32 R12, RZ, RZ, 0x1 ;  /* 0x00000001ff0c7424 */ /* 0x000fe400078e00ff */
[----:B------:R-:W-:-:S07]  /*98e0*/  IMAD.MOV.U32 R13, RZ, RZ, RZ ;  /* 0x000000ffff0d7224 */ /* 0x000fce00078e00ff */
[----:B------:R-:W-:-:S07]  /*98f0*/  LEPC R20, `(.L_x_224) ;  /* 0x000000001014794e */ /* 0x000fce0000000000 */
[----:B0----5:R-:W-:Y:S05]  /*9900*/  CALL.ABS.NOINC R2 ;  /* 0x0000000002007343 */ /* 0x021fea0003c00000 */
.L_x_224:
        /* <DEDUP_REMOVED lines=11> */
[----:B------:R-:W-:Y:S01]  /*99c0*/  MOV R6, UR6 ;  /* 0x0000000600067c02 */ /* 0x000fe20008000f00 */
[----:B------:R-:W-:Y:S02]  /*99d0*/  IMAD.U32 R7, RZ, RZ, UR7 ;  /* 0x00000007ff077e24 */ /* 0x000fe4000f8e00ff */
[----:B------:R-:W-:-:S02]  /*99e0*/  IMAD.U32 R10, RZ, RZ, UR4 ;  /* 0x00000004ff0a7e24 */ /* 0x000fc4000f8e00ff */
[----:B------:R-:W-:Y:S02]  /*99f0*/  IMAD.U32 R11, RZ, RZ, UR5 ;  /* 0x00000005ff0b7e24 */ /* 0x000fe4000f8e00ff */
[----:B------:R-:W-:Y:S02]  /*9a00*/  IMAD.MOV.U32 R8, RZ, RZ, 0x70 ;  /* 0x00000070ff087424 */ /* 0x000fe400078e00ff */
[----:B------:R-:W-:Y:S02]  /*9a10*/  IMAD.MOV.U32 R12, RZ, RZ, 0x1 ;  /* 0x00000001ff0c7424 */ /* 0x000fe400078e00ff */
[----:B0-----:R-:W-:-:S07]  /*9a20*/  IMAD.MOV.U32 R13, RZ, RZ, RZ ;  /* 0x000000ffff0d7224 */ /* 0x001fce00078e00ff */
[----:B------:R-:W-:-:S07]  /*9a30*/  LEPC R20, `(.L_x_226) ;  /* 0x000000001014794e */ /* 0x000fce0000000000 */
[----:B-1---5:R-:W-:Y:S05]  /*9a40*/  CALL.ABS.NOINC R2 ;  /* 0x0000000002007343 */ /* 0x022fea0003c00000 */
.L_x_226:
[----:B------:R0:W1:Y:S01]  /*9a50*/  LDC.64 R2, c[0x4][R17] ;  /* 0x0100000011027b82 */ /* 0x0000620000000a00 */
[----:B------:R-:W-:Y:S01]  /*9a60*/  ULDC.64 UR4, c[0x4][0x98] ;  /* 0x0100260000047ab9 */ /* 0x000fe20000000a00 */
[----:B------:R-:W-:Y:S01]  /*9a70*/  ULDC.64 UR6, c[0x4][0xa0] ;  /* 0x0100280000067ab9 */ /* 0x000fe20000000a00 */
[----:B------:R-:W-:Y:S01]  /*9a80*/  MOV R4, UR4 ;  /* 0x0000000400047c02 */ /* 0x000fe20008000f00 */
        /* <DEDUP_REMOVED lines=11> */
.L_x_225:
[----:B------:R-:W-:Y:S01]  /*9b40*/  ULDC.64 UR4, c[0x0][0xaf0] ;  /* 0x0002bc0000047ab9 */ /* 0x000fe20000000a00 */
[--C-:B------:R-:W-:Y:S01]  /*9b50*/  IMAD.MOV.U32 R32, RZ, RZ, R22.reuse ;  /* 0x000000ffff207224 */ /* 0x100fe200078e0016 */
[----:B------:R-:W-:Y:S01]  /*9b60*/  ISETP.NE.U32.AND P0, PT, RZ, UR4, PT ;  /* 0x00000004ff007c0c */ /* 0x000fe2000bf05070 */
[----:B------:R-:W0:Y:S01]  /*9b70*/  LDC R8, c[0x0][0x430] ;  /* 0x00010c00ff087b82 */ /* 0x000e220000000800 */
[----:B------:R-:W-:Y:S01]  /*9b80*/  IMAD.MOV R19, RZ, RZ, -R22 ;  /* 0x000000ffff137224 */ /* 0x000fe200078e0a16 */
[----:B------:R-:W-:Y:S01]  /*9b90*/  ULDC UR4, c[0x0][0xd44] ;  /* 0x0003510000047ab9 */ /* 0x000fe20000000800 */
[----:B------:R-:W-:-:S13]  /*9ba0*/  ISETP.NE.AND.EX P0, PT, RZ, UR5, PT, P0 ;  /* 0x00000005ff007c0c */ /* 0x000fda000bf05300 */
[----:B------:R-:W1:Y:S02]  /*9bb0*/  @P0 LDC.64 R2, c[0x0][0xaf0] ;  /* 0x0002bc00ff020b82 */ /* 0x000e640000000a00 */
[----:B-1----:R-:W-:-:S05]  /*9bc0*/  @P0 IMAD.WIDE R2, R22, 0x4, R2 ;  /* 0x0000000416020825 */ /* 0x002fca00078e0202 */
[----:B------:R1:W5:Y:S01]  /*9bd0*/  @P0 LDG.E R32, desc[UR48][R2.64] ;  /* 0x0000003002200981 */ /* 0x000362000c1e1900 */
[----:B------:R-:W-:Y:S01]  /*9be0*/  UMOV UR5, 0xffffffff ;  /* 0xffffffff00057882 */ /* 0x000fe20000000000 */
[----:B------:R-:W-:Y:S02]  /*9bf0*/  IMAD R19, R19, UR4, R24 ;  /* 0x0000000413137c24 */ /* 0x000fe4000f8e0218 */
[----:B0-----:R-:W-:Y:S05]  /*9c00*/  BRA.DIV UR5, `(.L_x_227) ;  /* 0x0000003e05107947 */ /* 0x001fea000b800000 */
.L_x_278:
        /* <DEDUP_REMOVED lines=19> */
[----:B------:R-:W-:-:S05]  /*9d40*/  @P1 IMAD.WIDE.U32 R2, R32, R6, R2 ;  /* 0x0000000620021225 */ /* 0x000fca00078e0002 */
[----:B------:R-:W-:Y:S02]  /*9d50*/  @P1 IADD3 R0, R3, R7, RZ ;  /* 0x0000000703001210 */ /* 0x000fe40007ffe0ff */
[----:B--2---:R-:W-:-:S04]  /*9d60*/  @P1 LEA R4, P0, R2, R4, 0x2 ;  /* 0x0000000402041211 */ /* 0x004fc800078010ff */
[----:B------:R-:W-:-:S05]  /*9d70*/  @P1 LEA.HI.X R5, R2, R5, R0, 0x2, P0 ;  /* 0x0000000502051211 */ /* 0x000fca00000f1400 */
[----:B------:R0:W5:Y:S01]  /*9d80*/  @P1 LDG.E R23, desc[UR48][R4.64] ;  /* 0x0000003004171981 */ /* 0x000162000c1e1900 */
[----:B------:R-:W-:Y:S01]  /*9d90*/  IMAD.U32 R2, RZ, RZ, UR41 ;  /* 0x00000029ff027e24 */ /* 0x000fe2000f8e00ff */
[----:B------:R-:W-:Y:S01]  /*9da0*/  LOP3.LUT R16, R16, 0xffffefff, RZ, 0xc0, !PT ;  /* 0xffffefff10107812 */ /* 0x000fe200078ec0ff */
[----:B------:R-:W-:Y:S01]  /*9db0*/  IMAD.MOV R0, RZ, RZ, -R9 ;  /* 0x000000ffff007224 */ /* 0x000fe200078e0a09 */
[----:B------:R-:W-:Y:S02]  /*9dc0*/  SHF.R.S32.HI R31, RZ, 0x1f, R19 ;  /* 0x0000001fff1f7819 */ /* 0x000fe40000011413 */
[----:B------:R-:W-:Y:S01]  /*9dd0*/  ISETP.NE.AND P0, PT, R2, 0x3, PT ;  /* 0x000000030200780c */ /* 0x000fe20003f05270 */
[----:B------:R-:W-:-:S12]  /*9de0*/  IMAD R25, R8, R0, R25 ;  /* 0x0000000008197224 */ /* 0x000fd800078e0219 */
[----:B------:R-:W-:Y:S01]  /*9df0*/  @P0 LOP3.LUT R16, R16, 0x1000, RZ, 0xfc, !PT ;  /* 0x0000100010100812 */ /* 0x000fe200078efcff */
[----:B0-----:R-:W-:Y:S06]  /*9e00*/  @!P0 BRA `(.L_x_228) ;  /* 0x0000000000048947 */ /* 0x001fec0003800000 */
[----:B------:R-:W-:Y:S01]  /*9e10*/  BPT.TRAP 0x1 ;  /* 0x000000040000795c */ /* 0x000fe20000300000 */
.L_x_228:
[----:B------:R-:W-:Y:S01]  /*9e20*/  LEA R17, R18, UR37, 0x3 ;  /* 0x0000002512117c11 */ /* 0x000fe2000f8e18ff */
[----:B------:R-:W-:Y:S01]  /*9e30*/  BSSY B0, `(.L_x_229) ;  /* 0x0000004000007945 */ /* 0x000fe20003800000 */
[----:B------:R-:W-:-:S04]  /*9e40*/  SHF.L.U32 R0, R28, 0x1f, RZ ;  /* 0x0000001f1c007819 */ /* 0x000fc800000006ff */
[----:B------:R-:W0:Y:S02]  /*9e50*/  SYNCS.PHASECHK.TRANS64.TRYWAIT P0, [R17+URZ+0x32440], R0 ;  /* 0x03244000110075a7 */ /* 0x000e24000800017f */
[----:B0-----:R-:W-:Y:S05]  /*9e60*/  @!P0 BRA `(.L_x_230) ;  /* 0x0000003800ac8947 */ /* 0x001fea0003800000 */
.L_x_279:
[----:B------:R-:W-:Y:S05]  /*9e70*/  BSYNC B0 ;  /* 0x0000000000007941 */ /* 0x000fea0003800000 */
.L_x_229:
[----:B0-----:R-:W-:Y:S01]  /*9e80*/  SHF.R.S32.HI R0, RZ, 0x1f, R25 ;  /* 0x0000001fff007819 */ /* 0x001fe20000011419 */
[----:B------:R-:W0:Y:S01]  /*9e90*/  S2R R20, SR_TID.X ;  /* 0x0000000000147919 */ /* 0x000e220000002100 */
[----:B------:R-:W-:Y:S01]  /*9ea0*/  ULDC.64 UR4, c[0x0][0x300] ;  /* 0x0000c00000047ab9 */ /* 0x000fe20000000a00 */
[----:B-----5:R-:W-:Y:S01]  /*9eb0*/  SHF.R.S32.HI R4, RZ, 0x1f, R23 ;  /* 0x0000001fff047819 */ /* 0x020fe20000011417 */
[----:B------:R-:W-:Y:S01]  /*9ec0*/  IMAD.WIDE.U32 R2, R25, UR4, RZ ;  /* 0x0000000419027c25 */ /* 0x000fe2000f8e00ff */
[----:B------:R1:W-:Y:S01]  /*9ed0*/  STL [R1], R0 ;  /* 0x0000000001007387 */ /* 0x0003e20000100800 */
[----:B------:R-:W-:-:S03]  /*9ee0*/  LOP3.LUT P1, RZ, R16, 0x1, RZ, 0xc0, !PT ;  /* 0x0000000110ff7812 */ /* 0x000fc6000782c0ff */
[----:B------:R2:W-:Y:S01]  /*9ef0*/  STL [R1+0x4], R4 ;  /* 0x0000040401007387 */ /* 0x0005e20000100800 */
[----:B-1----:R-:W-:-:S04]  /*9f00*/  IMAD R0, R0, UR4, RZ ;  /* 0x0000000400007c24 */ /* 0x002fc8000f8e02ff */
        /* <DEDUP_REMOVED lines=8> */
[----:B0-----:R-:W-:Y:S01]  /*9f90*/  SHF.L.U32 R20, R20, 0x3, RZ ;  /* 0x0000000314147819 */ /* 0x001fe200000006ff */
[----:B------:R-:W-:Y:S02]  /*9fa0*/  IMAD R0, R31, UR4, RZ ;  /* 0x000000041f007c24 */ /* 0x000fe4000f8e02ff */
[----:B------:R-:W-:Y:S01]  /*9fb0*/  IMAD.WIDE.U32 R2, R19, UR4, R2 ;  /* 0x0000000413027c25 */ /* 0x000fe2000f8e0002 */
[----:B------:R-:W-:-:S03]  /*9fc0*/  LOP3.LUT R20, R20, 0x38, RZ, 0xc0, !PT ;  /* 0x0000003814147812 */ /* 0x000fc600078ec0ff */
[----:B------:R-:W-:Y:S01]  /*9fd0*/  IMAD R5, R19, UR5, R0 ;  /* 0x0000000513057c24 */ /* 0x000fe2000f8e0200 */
[----:B------:R-:W-:Y:S01]  /*9fe0*/  ULDC.64 UR4, c[0x0][0x2e8] ;  /* 0x0000ba0000047ab9 */ /* 0x000fe20000000a00 */
[----:B--2---:R-:W-:Y:S01]  /*9ff0*/  IMAD R4, R18, 0x1800, R27 ;  /* 0x0000180012047824 */ /* 0x004fe200078e021b */
[----:B------:R-:W-:Y:S01]  /*a000*/  LEA R0, P0, R2, UR4, 0x1 ;  /* 0x0000000402007c11 */ /* 0x000fe2000f8008ff */
[----:B------:R-:W-:Y:S01]  /*a010*/  IMAD.IADD R5, R3, 0x1, R5 ;  /* 0x0000000103057824 */ /* 0x000fe200078e0205 */
[----:B------:R-:W-:-:S04]  /*a020*/  UMOV UR4, 0xffffffff ;  /* 0xffffffff00047882 */ /* 0x000fc80000000000 */
        /* <DEDUP_REMOVED lines=19> */
[----:B------:R-:W0:Y:S02]  /*a160*/  SHFL.IDX PT, R14, R0, 0x2, 0x181f ;  /* 0x00581f00000e7f89 */ /* 0x000e2400000e0000 */
[----:B------:R-:W-:Y:S02]  /*a170*/  @P5 IMAD.X R6, RZ, RZ, R6, P0 ;  /* 0x000000ffff065224 */ /* 0x000fe400000e0606 */
[----:B------:R-:W-:Y:S02]  /*a180*/  @P5 IMAD.MOV.U32 R2, RZ, RZ, R11 ;  /* 0x000000ffff025224 */ /* 0x000fe400078e000b */
[----:B------:R-:W-:-:S05]  /*a190*/  @P5 IMAD.MOV.U32 R3, RZ, RZ, R6 ;  /* 0x000000ffff035224 */ /* 0x000fca00078e0006 */
[----:B------:R1:W-:Y:S01]  /*a1a0*/  @P5 LDGSTS.E.BYPASS.LTC128B.128 [R12+0x1cc00], desc[UR48][R2.64], !P1 ;  /* 0x1cc00000020c5fae */ /* 0x0003e2000c901d70 */
[----:B0-----:R-:W-:-:S03]  /*a1b0*/  @P4 LEA R10, P0, R20, R14, 0x1 ;  /* 0x0000000e140a4211 */ /* 0x001fc600078008ff */
[----:B-1----:R-:W-:Y:S01]  /*a1c0*/  SHFL.IDX PT, R2, R5, 0x4, 0x181f ;  /* 0x00981f0005027f89 */ /* 0x002fe200000e0000 */
[----:B------:R-:W-:-:S03]  /*a1d0*/  @P4 LEA R12, R4, UR37, 0x1 ;  /* 0x00000025040c4c11 */ /* 0x000fc6000f8e08ff */
[----:B------:R-:W0:Y:S01]  /*a1e0*/  SHFL.IDX PT, R14, R0, 0x3, 0x181f ;  /* 0x00781f00000e7f89 */ /* 0x000e2200000e0000 */
[----:B------:R-:W-:-:S03]  /*a1f0*/  @P4 IMAD.X R9, RZ, RZ, R9, P0 ;  /* 0x000000ffff094224 */ /* 0x000fc600000e0609 */
[----:B------:R-:W-:Y:S01]  /*a200*/  SHFL.IDX PT, R5, R5, 0x5, 0x181f ;  /* 0x00b81f0005057f89 */ /* 0x000fe200000e0000 */
[----:B------:R-:W-:Y:S01]  /*a210*/  @P4 IMAD.MOV.U32 R3, RZ, RZ, R9 ;  /* 0x000000ffff034224 */ /* 0x000fe200078e0009 */
[----:B------:R-:W-:Y:S02]  /*a220*/  @P3 LEA R9, R4, UR37, 0x1 ;  /* 0x0000002504093c11 */ /* 0x000fe4000f8e08ff */
[C---:B0-----:R-:W-:Y:S02]  /*a230*/  @P3 LEA R8, P0, R20.reuse, R14, 0x1 ;  /* 0x0000000e14083211 */ /* 0x041fe400078008ff */
[----:B------:R-:W0:Y:S03]  /*a240*/  SHFL.IDX PT, R14, R0, 0x4, 0x181f ;  /* 0x00981f00000e7f89 */ /* 0x000e2600000e0000 */
[----:B------:R-:W-:Y:S01]  /*a250*/  @P3 IMAD.X R7, RZ, RZ, R7, P0 ;  /* 0x000000ffff073224 */ /* 0x000fe200000e0607 */
[----:B0-----:R-:W-:-:S02]  /*a260*/  @P2 LEA R6, P0, R20, R14, 0x1 ;  /* 0x0000000e14062211 */ /* 0x001fc400078008ff */
[----:B------:R0:W1:Y:S02]  /*a270*/  SHFL.IDX PT, R14, R0, 0x5, 0x181f ;  /* 0x00b81f00000e7f89 */ /* 0x00006400000e0000 */
[----:B------:R-:W-:Y:S01]  /*a280*/  @P2 IADD3.X R11, RZ, R2, RZ, P0, !PT ;  /* 0x00000002ff0b2210 */ /* 0x000fe200007fe4ff */
        /* <DEDUP_REMOVED lines=9> */
.L_x_293:
[----:B------:R-:W-:-:S13]  /*a320*/  ISETP.GE.AND P2, PT, R35, 0x51, PT ;  /* 0x000000512300780c */ /* 0x000fda0003f46270 */
[----:B0-----:R-:W-:-:S04]  /*a330*/  @P2 LEA R2, P0, R20, R14, 0x1 ;  /* 0x0000000e14022211 */ /* 0x001fc800078008ff */
[----:B------:R-:W-:Y:S02]  /*a340*/  @P2 IADD3.X R3, RZ, R5, RZ, P0, !PT ;  /* 0x00000005ff032210 */ /* 0x000fe400007fe4ff */
[----:B------:R-:W-:Y:S02]  /*a350*/  @P2 LEA R5, R4, UR37, 0x1 ;  /* 0x0000002504052c11 */ /* 0x000fe4000f8e08ff */
[----:B------:R-:W-:-:S03]  /*a360*/  PLOP3.LUT P0, PT, PT, PT, PT, 0x80, 0x0 ;  /* 0x000000000000781c */ /* 0x000fc60003f0f070 */
[----:B------:R-:W-:Y:S01]  /*a370*/  @!PT LDS RZ, [RZ] ;  /* 0x00000000fffff984 */ /* 0x000fe20000000800 */
[----:B------:R-:W-:Y:S01]  /*a380*/  @!PT LDS RZ, [RZ] ;  /* 0x00000000fffff984 */ /* 0x000fe20000000800 */
[----:B------:R-:W-:Y:S01]  /*a390*/  @!PT LDS RZ, [RZ] ;  /* 0x00000000fffff984 */ /* 0x000fe20000000800 */
[----:B------:R0:W-:Y:S01]  /*a3a0*/  @P2 LDGSTS.E.BYPASS.LTC128B.128 [R5+0x1ec00], desc[UR48][R2.64], !P1 ;  /* 0x1ec0000002052fae */ /* 0x0001e2000c901d70 */
[----:B------:R-:W-:-:S09]  /*a3b0*/  NOP ;  /* 0x0000000000007918 */ /* 0x000fd20000000000 */
.L_x_232:
        /* <DEDUP_REMOVED lines=11> */
.L_x_233:
[----:B------:R1:W-:Y:S02]  /*a470*/  SYNCS.ARRIVE.TRANS64.A1T0 RZ, [R17+URZ+0x32430], RZ ;  /* 0x032430ff11ff79a7 */ /* 0x0003e4000810003f */
[----:B------:R-:W-:Y:S05]  /*a480*/  WARPSYNC.ALL ;  /* 0x0000000000007948 */ /* 0x000fea0003800000 */
[----:B------:R-:W-:Y:S01]  /*a490*/  UIADD3 UR4, UR37, 0x18400, URZ ;  /* 0x0001840025047890 */ /* 0x000fe2000fffe03f */
[----:B------:R-:W-:-:S03]  /*a4a0*/  SHF.R.S32.HI R26, RZ, 0x1f, R22 ;  /* 0x0000001fff1a7819 */ /* 0x000fc60000011416 */
        /* <DEDUP_REMOVED lines=8> */
[----:B------:R-:W-:Y:S01]  /*a530*/  IMAD.U32 R4, RZ, RZ, UR6 ;  /* 0x00000006ff047e24 */ /* 0x000fe2000f8e00ff */
[----:B------:R-:W-:Y:S01]  /*a540*/  MOV R11, UR5 ;  /* 0x00000005000b7c02 */ /* 0x000fe20008000f00 */
[----:B------:R-:W0:Y:S01]  /*a550*/  LDC.64 R2, c[0x4][R2] ;  /* 0x0100000002027b82 */ /* 0x000e220000000a00 */
[----:B------:R-:W-:Y:S02]  /*a560*/  IMAD.U32 R5, RZ, RZ, UR7 ;  /* 0x00000007ff057e24 */ /* 0x000fe4000f8e00ff */
[----:B------:R-:W-:Y:S02]  /*a570*/  IMAD.U32 R6, RZ, RZ, UR8 ;  /* 0x00000008ff067e24 */ /* 0x000fe4000f8e00ff */
[----:B------:R-:W-:-:S02]  /*a580*/  IMAD.U32 R7, RZ, RZ, UR9 ;  /* 0x00000009ff077e24 */ /* 0x000fc4000f8e00ff */
[----:B------:R-:W-:Y:S02]  /*a590*/  IMAD.U32 R10, RZ, RZ, UR4 ;  /* 0x00000004ff0a7e24 */ /* 0x000fe4000f8e00ff */
[----:B------:R-:W-:Y:S02]  /*a5a0*/  IMAD.MOV.U32 R8, RZ, RZ, 0x70 ;  /* 0x00000070ff087424 */ /* 0x000fe400078e00ff */
[----:B------:R-:W-:Y:S02]  /*a5b0*/  IMAD.MOV.U32 R12, RZ, RZ, 0x1 ;  /* 0x00000001ff0c7424 */ /* 0x000fe400078e00ff */
[----:B------:R-:W-:-:S07]  /*a5c0*/  IMAD.MOV.U32 R13, RZ, RZ, RZ ;  /* 0x000000ffff0d7224 */ /* 0x000fce00078e00ff */
[----:B------:R-:W-:-:S07]  /*a5d0*/  LEPC R20, `(.L_x_234) ;  /* 0x000000001014794e */ /* 0x000fce0000000000 */
[----:B01----:R-:W-:Y:S05]  /*a5e0*/  CALL.ABS.NOINC R2 ;  /* 0x0000000002007343 */ /* 0x003fea0003c00000 */
.L_x_234:
[----:B------:R-:W2:Y:S01]  /*a5f0*/  LDC R6, c[0x0][0x448] ;  /* 0x00011200ff067b82 */ /* 0x000ea20000000800 */
[----:B------:R-:W-:Y:S01]  /*a600*/  IMAD.MOV R0, RZ, RZ, -R24 ;  /* 0x000000ffff007224 */ /* 0x000fe200078e0a18 */
[----:B------:R-:W-:Y:S01]  /*a610*/  ULDC UR4, c[0x0][0xd38] ;  /* 0x00034e0000047ab9 */ /* 0x000fe20000000800 */
[----:B------:R-:W-:Y:S02]  /*a620*/  LOP3.LUT R16, R16, 0xfff7ffff, RZ, 0xc0, !PT ;  /* 0xfff7ffff10107812 */ /* 0x000fe400078ec0ff */
[----:B------:R-:W-:Y:S01]  /*a630*/  IMAD R0, R0, UR4, R37 ;  /* 0x0000000400007c24 */ /* 0x000fe2000f8e0225 */
[----:B------:R-:W-:-:S03]  /*a640*/  ULDC.64 UR4, c[0x0][0x2d8] ;  /* 0x0000b60000047ab9 */ /* 0x000fc60000000a00 */
[----:B------:R-:W-:-:S05]  /*a650*/  IMAD.SHL.U32 R0, R0, 0x80, RZ ;  /* 0x0000008000007824 */ /* 0x000fca00078e00ff */
[----:B------:R-:W-:-:S05]  /*a660*/  LOP3.LUT R24, R30, R0, RZ, 0xfc, !PT ;  /* 0x000000001e187212 */ /* 0x000fca00078efcff */
[----:B------:R-:W-:Y:S01]  /*a670*/  IMAD.MOV.U32 R4, RZ, RZ, R24 ;  /* 0x000000ffff047224 */ /* 0x000fe200078e0018 */
[----:B--2---:R-:W-:-:S13]  /*a680*/  ISETP.NE.AND P0, PT, R6, 0x1, PT ;  /* 0x000000010600780c */ /* 0x004fda0003f05270 */
[----:B0-----:R-:W0:Y:S01]  /*a690*/  @P0 LDC R3, c[0x0][0x44c] ;  /* 0x00011300ff030b82 */ /* 0x001e220000000800 */
[----:B------:R-:W-:-:S04]  /*a6a0*/  @P0 LOP3.LUT R16, R16, 0x80000, RZ, 0xfc, !PT ;  /* 0x0008000010100812 */ /* 0x000fc800078efcff */
[----:B------:R-:W-:-:S03]  /*a6b0*/  LOP3.LUT P1, RZ, R16, 0x4000000, RZ, 0xc0, !PT ;  /* 0x0400000010ff7812 */ /* 0x000fc6000782c0ff */
[----:B------:R-:W2:Y:S01]  /*a6c0*/  @P0 LDC R5, c[0x0][0x450] ;  /* 0x00011400ff050b82 */ /* 0x000ea20000000800 */
[----:B0-----:R-:W-:-:S05]  /*a6d0*/  @P0 IMAD.HI.U32 R2, R24, R3, RZ ;  /* 0x0000000318020227 */ /* 0x001fca00078e00ff */
[----:B--2---:R-:W-:Y:S01]  /*a6e0*/  @P0 SHF.R.U32.HI R4, RZ, R5, R2 ;  /* 0x00000005ff040219 */ /* 0x004fe20000011602 */
[----:B------:R-:W-:-:S04]  /*a6f0*/  IMAD R2, R31, UR4, RZ ;  /* 0x000000041f027c24 */ /* 0x000fc8000f8e02ff */
[C---:B------:R-:W-:Y:S02]  /*a700*/  IMAD R5, R19.reuse, UR5, R2 ;  /* 0x0000000513057c24 */ /* 0x040fe4000f8e0202 */
[----:B------:R-:W-:Y:S01]  /*a710*/  IMAD.WIDE.U32 R2, R19, UR4, RZ ;  /* 0x0000000413027c25 */ /* 0x000fe2000f8e00ff */
[----:B------:R-:W-:-:S04]  /*a720*/  ULDC.64 UR4, c[0x0][0x2e0] ;  /* 0x0000b80000047ab9 */ /* 0x000fc80000000a00 */
[----:B------:R-:W-:Y:S01]  /*a730*/  IADD3 R3, R3, R5, RZ ;  /* 0x0000000503037210 */ /* 0x000fe20007ffe0ff */
[----:B------:R-:W-:-:S04]  /*a740*/  IMAD R5, R26, UR4, RZ ;  /* 0x000000041a057c24 */ /* 0x000fc8000f8e02ff */
[C---:B------:R-:W-:Y:S02]  /*a750*/  IMAD R5, R22.reuse, UR5, R5 ;  /* 0x0000000516057c24 */ /* 0x040fe4000f8e0205 */
[----:B------:R-:W-:Y:S01]  /*a760*/  IMAD.WIDE.U32 R2, R22, UR4, R2 ;  /* 0x0000000416027c25 */ /* 0x000fe2000f8e0002 */
[----:B------:R-:W-:-:S03]  /*a770*/  ULDC.64 UR4, c[0x0][0x2d0] ;  /* 0x0000b40000047ab9 */ /* 0x000fc60000000a00 */
[----:B------:R-:W-:Y:S02]  /*a780*/  IMAD.IADD R3, R3, 0x1, R5 ;  /* 0x0000000103037824 */ /* 0x000fe400078e0205 */
[----:B------:R-:W-:Y:S02]  /*a790*/  IMAD.MOV R5, RZ, RZ, -R4 ;  /* 0x000000ffff057224 */ /* 0x000fe400078e0a04 */
[----:B------:R-:W-:-:S04]  /*a7a0*/  IMAD.WIDE.U32 R2, R4, UR4, R2 ;  /* 0x0000000404027c25 */ /* 0x000fc8000f8e0002 */
[----:B------:R-:W-:Y:S01]  /*a7b0*/  IMAD R5, R6, R5, R24 ;  /* 0x0000000506057224 */ /* 0x000fe200078e0218 */
[----:B------:R-:W-:-:S05]  /*a7c0*/  SHF.R.S32.HI R6, RZ, 0x1f, R4 ;  /* 0x0000001fff067819 */ /* 0x000fca0000011404 */
[----:B------:R-:W-:-:S04]  /*a7d0*/  IMAD R6, R6, UR4, RZ ;  /* 0x0000000406067c24 */ /* 0x000fc8000f8e02ff */
        /* <DEDUP_REMOVED lines=13> */
[----:B------:R1:W-:Y:S01]  /*a8b0*/  STL [R1+0x10], R17 ;  /* 0x0000101101007387 */ /* 0x0003e20000100800 */
[----:B------:R-:W-:Y:S01]  /*a8c0*/  IMAD.IADD R0, R36, 0x1, R0 ;  /* 0x0000000124007824 */ /* 0x000fe200078e0200 */
[----:B------:R-:W-:Y:S02]  /*a8d0*/  LOP3.LUT R16, R16, 0xfffff7ff, RZ, 0xc0, !PT ;  /* 0xfffff7ff10107812 */ /* 0x000fe400078ec0ff */
[----:B------:R-:W0:Y:S01]  /*a8e0*/  SHFL.IDX PT, R14, R4, RZ, 0x181f ;  /* 0x00181fff040e7589 */ /* 0x000e2200000e0000 */
[C---:B------:R-:W-:Y:S01]  /*a8f0*/  VIADD R6, R0.reuse, 0x10 ;  /* 0x0000001000067836 */ /* 0x040fe20000000000 */
[C---:B------:R-:W-:Y:S02]  /*a900*/  ISETP.GE.AND P2, PT, R0.reuse, UR38, PT ;  /* 0x0000002600007c0c */ /* 0x040fe4000bf46270 */
[----:B------:R-:W2:Y:S01]  /*a910*/  SHFL.IDX PT, R3, R5, RZ, 0x181f ;  /* 0x00181fff05037589 */ /* 0x000ea200000e0000 */
[----:B------:R-:W-:Y:S02]  /*a920*/  IADD3 R13, R0, 0x40, RZ ;  /* 0x00000040000d7810 */ /* 0x000fe40007ffe0ff */
[----:B------:R-:W-:Y:S01]  /*a930*/  LOP3.LUT R29, R29, 0xffefffff, RZ, 0xc0, !PT ;  /* 0xffefffff1d1d7812 */ /* 0x000fe200078ec0ff */
[----:B-1----:R-:W1:Y:S01]  /*a940*/  S2R R17, SR_TID.X ;  /* 0x0000000000117919 */ /* 0x002e620000002100 */
[----:B------:R-:W-:Y:S01]  /*a950*/  ISETP.GE.AND P4, PT, R13, UR38, PT ;  /* 0x000000260d007c0c */ /* 0x000fe2000bf86270 */
[----:B------:R-:W3:Y:S05]  /*a960*/  SHFL.IDX PT, R10, R4, 0x1, 0x181f ;  /* 0x00381f00040a7f89 */ /* 0x000eea00000e0000 */
[----:B------:R-:W-:Y:S01]  /*a970*/  @P2 LOP3.LUT R16, R16, 0x800, RZ, 0xfc, !PT ;  /* 0x0000080010102812 */ /* 0x000fe200078efcff */
[----:B------:R-:W4:Y:S03]  /*a980*/  SHFL.IDX PT, R2, R5, 0x1, 0x181f ;  /* 0x00381f0005027f89 */ /* 0x000f2600000e0000 */
[----:B------:R-:W-:Y:S01]  /*a990*/  LOP3.LUT R16, R16, 0xfffffbff, RZ, 0xc0, !PT ;  /* 0xfffffbff10107812 */ /* 0x000fe200078ec0ff */
[----:B------:R-:W4:Y:S04]  /*a9a0*/  SHFL.IDX PT, R9, R4, 0x2, 0x181f ;  /* 0x00581f0004097f89 */ /* 0x000f2800000e0000 */
[----:B------:R-:W4:Y:S04]  /*a9b0*/  SHFL.IDX PT, R8, R5, 0x2, 0x181f ;  /* 0x00581f0005087f89 */ /* 0x000f2800000e0000 */
[----:B------:R-:W4:Y:S04]  /*a9c0*/  SHFL.IDX PT, R7, R4, 0x3, 0x181f ;  /* 0x00781f0004077f89 */ /* 0x000f2800000e0000 */
[----:B------:R-:W-:Y:S04]  /*a9d0*/  SHFL.IDX PT, R21, R4, 0x5, 0x181f ;  /* 0x00b81f0004157f89 */ /* 0x000fe800000e0000 */
[----:B------:R-:W-:Y:S01]  /*a9e0*/  SHFL.IDX PT, R15, R4, 0x6, 0x181f ;  /* 0x00d81f00040f7f89 */ /* 0x000fe200000e0000 */
[----:B-1----:R-:W-:-:S05]  /*a9f0*/  IMAD.SHL.U32 R17, R17, 0x8, RZ ;  /* 0x0000000811117824 */ /* 0x002fca00078e00ff */
[----:B------:R-:W-:-:S04]  /*aa00*/  LOP3.LUT R17, R17, 0x38, RZ, 0xc0, !PT ;  /* 0x0000003811117812 */ /* 0x000fc800078ec0ff */
[C---:B0-----:R-:W-:Y:S02]  /*aa10*/  @!P2 LEA R12, P0, R17.reuse, R14, 0x1 ;  /* 0x0000000e110ca211 */ /* 0x041fe400078008ff */
[----:B------:R-:W-:Y:S02]  /*aa20*/  SHFL.IDX PT, R14, R4, 0x4, 0x181f ;  /* 0x00981f00040e7f89 */ /* 0x000fe400000e0000 */
[----:B--2---:R-:W-:Y:S02]  /*aa30*/  @!P2 IADD3.X R3, RZ, R3, RZ, P0, !PT ;  /* 0x00000003ff03a210 */ /* 0x004fe400007fe4ff */
[----:B------:R-:W-:Y:S02]  /*aa40*/  ISETP.GE.AND P2, PT, R6, UR38, PT ;  /* 0x0000002606007c0c */ /* 0x000fe4000bf46270 */
[----:B------:R-:W0:Y:S11]  /*aa50*/  SHFL.IDX PT, R6, R5, 0x3, 0x181f ;  /* 0x00781f0005067f89 */ /* 0x000e3600000e0000 */
[----:B---3--:R-:W-:-:S02]  /*aa60*/  @!P2 LEA R10, P0, R17, R10, 0x1 ;  /* 0x0000000a110aa211 */ /* 0x008fc400078008ff */
[----:B------:R-:W-:-:S03]  /*aa70*/  @P2 LOP3.LUT R16, R16, 0x400, RZ, 0xfc, !PT ;  /* 0x0000040010102812 */ /* 0x000fc600078efcff */
[----:B----4-:R-:W-:Y:S01]  /*aa80*/  @!P2 IMAD.X R11, RZ, RZ, R2, P0 ;  /* 0x000000ffff0ba224 */ /* 0x010fe200000e0602 */
[----:B------:R-:W-:Y:S01]  /*aa90*/  LOP3.LUT R16, R16, 0xfffffdff, RZ, 0xc0, !PT ;  /* 0xfffffdff10107812 */ /* 0x000fe200078ec0ff */
[----:B------:R-:W-:-:S05]  /*aaa0*/  VIADD R2, R0, 0x20 ;  /* 0x0000002000027836 */ /* 0x000fca0000000000 */
[----:B------:R-:W-:Y:S01]  /*aab0*/  ISETP.GE.AND P6, PT, R2, UR38, PT ;  /* 0x0000002602007c0c */ /* 0x000fe2000bfc6270 */
[----:B------:R-:W-:-:S05]  /*aac0*/  VIADD R2, R0, 0x30 ;  /* 0x0000003000027836 */ /* 0x000fca0000000000 */
[----:B------:R-:W-:Y:S02]  /*aad0*/  ISETP.GE.AND P5, PT, R2, UR38, PT ;  /* 0x0000002602007c0c */ /* 0x000fe4000bfa6270 */
[----:B------:R-:W1:Y:S05]  /*aae0*/  SHFL.IDX PT, R2, R5, 0x4, 0x181f ;  /* 0x00981f0005027f89 */ /* 0x000e6a00000e0000 */
[----:B------:R-:W-:Y:S02]  /*aaf0*/  @!P6 LEA R9, P0, R17, R9, 0x1 ;  /* 0x000000091109e211 */ /* 0x000fe400078008ff */
[----:B------:R-:W-:Y:S02]  /*ab00*/  @P6 LOP3.LUT R16, R16, 0x200, RZ, 0xfc, !PT ;  /* 0x0000020010106812 */ /* 0x000fe400078efcff */
[----:B------:R-:W-:Y:S01]  /*ab10*/  @P6 LOP3.LUT R29, R29, 0x100000, RZ, 0xfc, !PT ;  /* 0x001000001d1d6812 */ /* 0x000fe200078efcff */
[----:B------:R-:W-:Y:S01]  /*ab20*/  @!P6 IMAD.X R8, RZ, RZ, R8, P0 ;  /* 0x000000ffff08e224 */ /* 0x000fe200000e0608 */
[----:B------:R-:W-:-:S02]  /*ab30*/  @!P5 LEA R7, P0, R17, R7, 0x1 ;  /* 0x000000071107d211 */ /* 0x000fc400078008ff */
[C---:B------:R-:W-:Y:S02]  /*ab40*/  LOP3.LUT P6, RZ, R16.reuse, 0x800, RZ, 0xc0, !PT ;  /* 0x0000080010ff7812 */ /* 0x040fe400078cc0ff */
[----:B------:R-:W-:Y:S01]  /*ab50*/  LOP3.LUT R16, R16, 0xfffffeff, RZ, 0xc0, !PT ;  /* 0xfffffeff10107812 */ /* 0x000fe200078ec0ff */
[----:B0-----:R-:W-:Y:S01]  /*ab60*/  @!P5 IMAD.X R6, RZ, RZ, R6, P0 ;  /* 0x000000ffff06d224 */ /* 0x001fe200000e0606 */
[----:B------:R-:W-:Y:S02]  /*ab70*/  @!P4 LEA R14, P0, R17, R14, 0x1 ;  /* 0x0000000e110ec211 */ /* 0x000fe400078008ff */
[----:B------:R-:W-:-:S04]  /*ab80*/  @P5 LOP3.LUT R16, R16, 0x100, RZ, 0xfc, !PT ;  /* 0x0000010010105812 */ /* 0x000fc800078efcff */
[----:B------:R-:W-:Y:S01]  /*ab90*/  LOP3.LUT R16, R16, 0xffffff7f, RZ, 0xc0, !PT ;  /* 0xffffff7f10107812 */ /* 0x000fe200078ec0ff */
[----:B-1----:R-:W-:Y:S02]  /*aba0*/  @!P4 IMAD.X R13, RZ, RZ, R2, P0 ;  /* 0x000000ffff0dc224 */ /* 0x002fe400000e0602 */
[----:B------:R-:W-:Y:S01]  /*abb0*/  VIADD R2, R0, 0x50 ;  /* 0x0000005000027836 */ /* 0x000fe20000000000 */
[----:B------:R-:W-:-:S04]  /*abc0*/  @P4 LOP3.LUT R16, R16, 0x80, RZ, 0xfc, !PT ;  /* 0x0000008010104812 */ /* 0x000fc800078efcff */
[----:B------:R-:W-:Y:S01]  /*abd0*/  ISETP.GE.AND P3, PT, R2, UR38, PT ;  /* 0x0000002602007c0c */ /* 0x000fe2000bf66270 */
[----:B------:R-:W-:Y:S01]  /*abe0*/  VIADD R2, R0, 0x60 ;  /* 0x0000006000027836 */ /* 0x000fe20000000000 */
[----:B------:R-:W-:-:S04]  /*abf0*/  LOP3.LUT R16, R16, 0xffffffbf, RZ, 0xc0, !PT ;  /* 0xffffffbf10107812 */ /* 0x000fc800078ec0ff */
[----:B------:R-:W-:Y:S02]  /*ac00*/  ISETP.GE.AND P2, PT, R2, UR38, PT ;  /* 0x0000002602007c0c */ /* 0x000fe4000bf46270 */
[----:B------:R-:W0:Y:S05]  /*ac10*/  SHFL.IDX PT, R2, R5, 0x5, 0x181f ;  /* 0x00b81f0005027f89 */ /* 0x000e2a00000e0000 */
[----:B------:R-:W-:Y:S02]  /*ac20*/  @!P3 LEA R21, P0, R17, R21, 0x1 ;  /* 0x000000151115b211 */ /* 0x000fe400078008ff */
[----:B------:R-:W-:-:S04]  /*ac30*/  @P3 LOP3.LUT R16, R16, 0x40, RZ, 0xfc, !PT ;  /* 0x0000004010103812 */ /* 0x000fc800078efcff */
[----:B------:R-:W-:-:S04]  /*ac40*/  LOP3.LUT R16, R16, 0xffffffdf, RZ, 0xc0, !PT ;  /* 0xffffffdf10107812 */ /* 0x000fc800078ec0ff */
[----:B------:R-:W-:Y:S01]  /*ac50*/  @P2 LOP3.LUT R16, R16, 0x20, RZ, 0xfc, !PT ;  /* 0x0000002010102812 */ /* 0x000fe200078efcff */
[----:B0-----:R-:W-:Y:S01]  /*ac60*/  @!P3 IMAD.X R20, RZ, RZ, R2, P0 ;  /* 0x000000ffff14b224 */ /* 0x001fe200000e0602 */
[----:B------:R-:W-:Y:S01]  /*ac70*/  @!P2 LEA R17, P0, R17, R15, 0x1 ;  /* 0x0000000f1111a211 */ /* 0x000fe200078008ff */
[----:B------:R-:W0:Y:S04]  /*ac80*/  SHFL.IDX PT, R2, R5, 0x6, 0x181f ;  /* 0x00d81f0005027f89 */ /* 0x000e2800000e0000 */
[----:B0-----:R-:W-:Y:S01]  /*ac90*/  @!P2 IMAD.X R15, RZ, RZ, R2, P0 ;  /* 0x000000ffff0fa224 */ /* 0x001fe200000e0602 */
[----:B------:R-:W-:Y:S01]  /*aca0*/  LOP3.LUT P0, RZ, R16, 0x400, RZ, 0xc0, !PT ;  /* 0x0000040010ff7812 */ /* 0x000fe2000780c0ff */
[----:B------:R-:W-:Y:S01]  /*acb0*/  @!P6 IMAD.MOV.U32 R2, RZ, RZ, R12 ;  /* 0x000000ffff02e224 */ /* 0x000fe200078e000c */
[----:B------:R-:W-:-:S05]  /*acc0*/  LEA R12, R27, UR37, 0x1 ;  /* 0x000000251b0c7c11 */ /* 0x000fca000f8e08ff */
[----:B------:R0:W-:Y:S01]  /*acd0*/  @!P6 LDGSTS.E.BYPASS.LTC128B.128 [R12+0x18400], desc[UR48][R2.64], !P1 ;  /* 0x18400000020cefae */ /* 0x0001e2000c901d70 */
[----:B------:R-:W-:-:S05]  /*ace0*/  LOP3.LUT P6, RZ, R29, 0x100000, RZ, 0xc0, !PT ;  /* 0x001000001dff7812 */ /* 0x000fca00078cc0ff */
[----:B0-----:R-:W-:Y:S01]  /*acf0*/  @!P0 MOV R2, R10 ;  /* 0x0000000a00028202 */ /* 0x001fe20000000f00 */
[----:B------:R-:W-:-:S05]  /*ad00*/  @!P0 IMAD.MOV.U32 R3, RZ, RZ, R11 ;  /* 0x000000ffff038224 */ /* 0x000fca00078e000b */
[----:B------:R0:W-:Y:S02]  /*ad10*/  @!P0 LDGSTS.E.BYPASS.LTC128B.128 [R12+0x18c00], desc[UR48][R2.64], !P1 ;  /* 0x18c00000020c8fae */ /* 0x0001e4000c901d70 */
[----:B0-----:R-:W-:Y:S02]  /*ad20*/  @!P6 IMAD.MOV.U32 R2, RZ, RZ, R9 ;  /* 0x000000ffff02e224 */ /* 0x001fe400078e0009 */
[----:B------:R-:W-:-:S05]  /*ad30*/  @!P6 IMAD.MOV.U32 R3, RZ, RZ, R8 ;  /* 0x000000ffff03e224 */ /* 0x000fca00078e0008 */
[----:B------:R0:W-:Y:S02]  /*ad40*/  @!P6 LDGSTS.E.BYPASS.LTC128B.128 [R12+0x19400], desc[UR48][R2.64], !P1 ;  /* 0x19400000020cefae */ /* 0x0001e4000c901d70 */
[----:B0-----:R-:W-:Y:S02]  /*ad50*/  @!P5 IMAD.MOV.U32 R2, RZ, RZ, R7 ;  /* 0x000000ffff02d224 */ /* 0x001fe400078e0007 */
[----:B------:R-:W-:-:S05]  /*ad60*/  @!P5 IMAD.MOV.U32 R3, RZ, RZ, R6 ;  /* 0x000000ffff03d224 */ /* 0x000fca00078e0006 */
[----:B------:R0:W-:Y:S02]  /*ad70*/  @!P5 LDGSTS.E.BYPASS.LTC128B.128 [R12+0x19c00], desc[UR48][R2.64], !P1 ;  /* 0x19c00000020cdfae */ /* 0x0001e4000c901d70 */
[----:B0-----:R-:W-:Y:S01]  /*ad80*/  @!P4 IMAD.MOV.U32 R2, RZ, RZ, R14 ;  /* 0x000000ffff02c224 */ /* 0x001fe200078e000e */
[----:B------:R-:W-:-:S05]  /*ad90*/  @!P4 MOV R3, R13 ;  /* 0x0000000d0003c202 */ /* 0x000fca0000000f00 */
[----:B------:R0:W-:Y:S02]  /*ada0*/  @!P4 LDGSTS.E.BYPASS.LTC128B.128 [R12+0x1a400], desc[UR48][R2.64], !P1 ;  /* 0x1a400000020ccfae */ /* 0x0001e4000c901d70 */
[----:B0-----:R-:W-:Y:S02]  /*adb0*/  @!P3 IMAD.MOV.U32 R2, RZ, RZ, R21 ;  /* 0x000000ffff02b224 */ /* 0x001fe400078e0015 */
[----:B------:R-:W-:-:S05]  /*adc0*/  @!P3 IMAD.MOV.U32 R3, RZ, RZ, R20 ;  /* 0x000000ffff03b224 */ /* 0x000fca00078e0014 */
[----:B------:R0:W-:Y:S02]  /*add0*/  @!P3 LDGSTS.E.BYPASS.LTC128B.128 [R12+0x1ac00], desc[UR48][R2.64], !P1 ;  /* 0x1ac00000020cbfae */ /* 0x0001e4000c901d70 */
[----:B0-----:R-:W-:Y:S02]  /*ade0*/  @!P2 IMAD.MOV.U32 R2, RZ, RZ, R17 ;  /* 0x000000ffff02a224 */ /* 0x001fe400078e0011 */
[----:B------:R0:W5:Y:S01]  /*adf0*/  LDL.LU R17, [R1+0x10] ;  /* 0x0000100001117983 */ /* 0x0001620000300800 */
[----:B------:R-:W-:-:S03]  /*ae00*/  @!P2 IMAD.MOV.U32 R3, RZ, RZ, R15 ;  /* 0x000000ffff03a224 */ /* 0x000fc600078e000f */
[----:B------:R0:W1:Y:S04]  /*ae10*/  SHFL.IDX PT, R14, R4, 0x7, 0x181f ;  /* 0x00f81f00040e7f89 */ /* 0x00006800000e0000 */
[----:B------:R0:W-:Y:S04]  /*ae20*/  @!P2 LDGSTS.E.BYPASS.LTC128B.128 [R12+0x1b400], desc[UR48][R2.64], !P1 ;  /* 0x1b400000020cafae */ /* 0x0001e8000c901d70 */
[----:B------:R-:W2:Y:S02]  /*ae30*/  SHFL.IDX PT, R5, R5, 0x7, 0x181f ;  /* 0x00f81f0005057f89 */ /* 0x000ea400000e0000 */
.L_x_310:
[----:B0-----:R-:W0:Y:S01]  /*ae40*/  S2R R2, SR_TID.X ;  /* 0x0000000000027919 */ /* 0x001e220000002100 */
[----:B------:R-:W-:Y:S01]  /*ae50*/  VIADD R0, R0, 0x70 ;  /* 0x0000007000007836 */ /* 0x000fe20000000000 */
[----:B------:R-:W-:Y:S02]  /*ae60*/  LEA R4, R27, UR37, 0x1 ;  /* 0x000000251b047c11 */ /* 0x000fe4000f8e08ff */
[----:B------:R-:W-:Y:S02]  /*ae70*/  LOP3.LUT R16, R16, 0xffffdfff, RZ, 0xc0, !PT ;  /* 0xffffdfff10107812 */ /* 0x000fe400078ec0ff */
[----:B------:R-:W-:-:S13]  /*ae80*/  ISETP.GE.AND P2, PT, R0, UR38, PT ;  /* 0x0000002600007c0c */ /* 0x000fda000bf46270 */
[----:B------:R-:W-:Y:S01]  /*ae90*/  @P2 LOP3.LUT R16, R16, 0x2000, RZ, 0xfc, !PT ;  /* 0x0000200010102812 */ /* 0x000fe200078efcff */
[----:B0-----:R-:W-:-:S05]  /*aea0*/  IMAD.SHL.U32 R2, R2, 0x8, RZ ;  /* 0x0000000802027824 */ /* 0x001fca00078e00ff */
[----:B------:R-:W-:-:S04]  /*aeb0*/  LOP3.LUT R2, R2, 0x38, RZ, 0xc0, !PT ;  /* 0x0000003802027812 */ /* 0x000fc800078ec0ff */
[----:B-1----:R-:W-:-:S04]  /*aec0*/  @!P2 LEA R2, P0, R2, R14, 0x1 ;  /* 0x0000000e0202a211 */ /* 0x002fc800078008ff */
[----:B--2---:R-:W-:-:S05]  /*aed0*/  @!P2 IADD3.X R3, RZ, R5, RZ, P0, !PT ;  /* 0x00000005ff03a210 */ /* 0x004fca00007fe4ff */
[----:B------:R-:W-:Y:S01]  /*aee0*/  @!PT LDS RZ, [RZ] ;  /* 0x00000000fffff984 */ /* 0x000fe20000000800 */
[----:B------:R-:W-:Y:S01]  /*aef0*/  @!PT LDS RZ, [RZ] ;  /* 0x00000000fffff984 */ /* 0x000fe20000000800 */
[----:B------:R-:W-:Y:S01]  /*af00*/  @!PT LDS RZ, [RZ] ;  /* 0x00000000fffff984 */ /* 0x000fe20000000800 */
[----:B------:R0:W-:Y:S01]  /*af10*/  @!P2 LDGSTS.E.BYPASS.LTC128B.128 [R4+0x1bc00], desc[UR48][R2.64], !P1 ;  /* 0x1bc000000204afae */ /* 0x0001e2000c901d70 */
[----:B------:R-:W-:Y:S01]  /*af20*/  NOP ;  /* 0x0000000000007918 */ /* 0x000fe20000000000 */
[----:B------:R-:W-:Y:S02]  /*af30*/  SYNCS.ARRIVE.TRANS64.RED.A0T1 RZ, [UR37+0x32400], RZ ;  /* 0x032400ffffff79a7 */ /* 0x000fe40008200425 */
[----:B------:R-:W-:Y:S01]  /*af40*/  ARRIVES.LDGSTSBAR.64.TRANSCNT [UR37+0x32400] ;  /* 0x03240000ff0079b0 */ /* 0x000fe20008000aa5 */
[----:B------:R-:W-:Y:S01]  /*af50*/  NOP ;  /* 0x0000000000007918 */ /* 0x000fe20000000000 */
[----:B------:R-:W-:Y:S02]  /*af60*/  UIADD3 UR4, UR37, 0x22400, URZ ;  /* 0x0002240025047890 */ /* 0x000fe4000fffe03f */
[----:B------:R-:W-:Y:S02]  /*af70*/  SYNCS.ARRIVE.TRANS64.A1T0 RZ, [UR37+0x32400], RZ ;  /* 0x032400ffffff79a7 */ /* 0x000fe40008100025 */
[----:B------:R-:W-:-:S06]  /*af80*/  ULOP3.LUT UP0, URZ, UR4, 0x3ff, URZ, 0xc0, !UPT ;  /* 0x000003ff043f7892 */ /* 0x000fcc000f80c03f */
[----:B------:R-:W-:-:S13]  /*af90*/  PLOP3.LUT P0, PT, PT, PT, UP0, 0x80, 0x0 ;  /* 0x000000000000781c */ /* 0x000fda0003f0f008 */
[----:B0-----:R-:W-:Y:S05]  /*afa0*/  @!P0 BRA `(.L_x_236) ;  /* 0x0000000000408947 */ /* 0x001fea0003800000 */
[----:B------:R-:W-:Y:S01]  /*afb0*/  MOV R2, 0x0 ;  /* 0x0000000000027802 */ /* 0x000fe20000000f00 */
[----:B------:R-:W-:Y:S01]  /*afc0*/  ULDC.64 UR6, c[0x4][0x98] ;  /* 0x0100260000067ab9 */ /* 0x000fe20000000a00 */
[----:B------:R-:W-:Y:S01]  /*afd0*/  ULDC.64 UR8, c[0x4][0xa0] ;  /* 0x0100280000087ab9 */ /* 0x000fe20000000a00 */
[----:B------:R-:W-:Y:S01]  /*afe0*/  ULDC.64 UR4, c[0x4][0x28] ;  /* 0x01000a0000047ab9 */ /* 0x000fe20000000a00 */
[----:B------:R-:W-:Y:S01]  /*aff0*/  IMAD.U32 R4, RZ, RZ, UR6 ;  /* 0x00000006ff047e24 */ /* 0x000fe2000f8e00ff */
[----:B------:R-:W-:Y:S01]  /*b000*/  MOV R8, 0x70 ;  /* 0x0000007000087802 */ /* 0x000fe20000000f00 */
[----:B------:R-:W0:Y:S01]  /*b010*/  LDC.64 R2, c[0x4][R2] ;  /* 0x0100000002027b82 */ /* 0x000e220000000a00 */
[----:B------:R-:W-:Y:S02]  /*b020*/  IMAD.U32 R5, RZ, RZ, UR7 ;  /* 0x00000007ff057e24 */ /* 0x000fe4000f8e00ff */
        /* <DEDUP_REMOVED lines=8> */
.L_x_236:
[----:B------:R-:W0:Y:S01]  /*b0b0*/  LDC R2, c[0x0][0x448] ;  /* 0x00011200ff027b82 */ /* 0x000e220000000800 */
[----:B------:R-:W-:Y:S01]  /*b0c0*/  IMAD.MOV.U32 R0, RZ, RZ, R24 ;  /* 0x000000ffff007224 */ /* 0x000fe200078e0018 */
[----:B------:R-:W-:Y:S01]  /*b0d0*/  ULDC.64 UR4, c[0x0][0x3d8] ;  /* 0x0000f60000047ab9 */ /* 0x000fe20000000a00 */
[----:B------:R-:W1:Y:S01]  /*b0e0*/  S2R R21, SR_TID.X ;  /* 0x0000000000157919 */ /* 0x000e620000002100 */
[----:B------:R-:W-:Y:S01]  /*b0f0*/  ULDC UR6, c[0x0][0x448] ;  /* 0x0001120000067ab9 */ /* 0x000fe20000000800 */
[C---:B------:R-:W-:Y:S02]  /*b100*/  LOP3.LUT P5, RZ, R16.reuse, 0x40000, RZ, 0xc0, !PT ;  /* 0x0004000010ff7812 */ /* 0x040fe400078ac0ff */
[C---:B------:R-:W-:Y:S02]  /*b110*/  LOP3.LUT P4, RZ, R16.reuse, 0x20000, RZ, 0xc0, !PT ;  /* 0x0002000010ff7812 */ /* 0x040fe4000788c0ff */
[C---:B------:R-:W-:Y:S02]  /*b120*/  LOP3.LUT P3, RZ, R16.reuse, 0x10000, RZ, 0xc0, !PT ;  /* 0x0001000010ff7812 */ /* 0x040fe4000786c0ff */
[----:B------:R-:W-:-:S02]  /*b130*/  LOP3.LUT P1, RZ, R16, 0x8000, RZ, 0xc0, !PT ;  /* 0x0000800010ff7812 */ /* 0x000fc4000782c0ff */
[----:B------:R-:W-:Y:S02]  /*b140*/  LEA R20, R27, UR37, 0x1 ;  /* 0x000000251b147c11 */ /* 0x000fe4000f8e08ff */
[----:B0-----:R-:W-:Y:S01]  /*b150*/  ISETP.NE.AND P6, PT, R2, 0x1, PT ;  /* 0x000000010200780c */ /* 0x001fe20003fc5270 */
[----:B-1----:R-:W-:-:S12]  /*b160*/  IMAD.SHL.U32 R21, R21, 0x8, RZ ;  /* 0x0000000815157824 */ /* 0x002fd800078e00ff */
[----:B------:R-:W0:Y:S01]  /*b170*/  @P6 LDC R3, c[0x0][0x44c] ;  /* 0x00011300ff036b82 */ /* 0x000e220000000800 */
[----:B------:R-:W-:-:S07]  /*b180*/  LOP3.LUT R21, R21, 0x38, RZ, 0xc0, !PT ;  /* 0x0000003815157812 */ /* 0x000fce00078ec0ff */
[----:B------:R-:W1:Y:S01]  /*b190*/  @P6 LDC R2, c[0x0][0x450] ;  /* 0x00011400ff026b82 */ /* 0x000e620000000800 */
[----:B0-----:R-:W-:-:S05]  /*b1a0*/  @P6 IMAD.HI.U32 R3, R24, R3, RZ ;  /* 0x0000000318036227 */ /* 0x001fca00078e00ff */
[----:B-1----:R-:W-:Y:S01]  /*b1b0*/  @P6 SHF.R.U32.HI R0, RZ, R2, R3 ;  /* 0x00000002ff006219 */ /* 0x002fe20000011603 */
[----:B------:R-:W-:-:S03]  /*b1c0*/  IMAD R2, R31, UR4, RZ ;  /* 0x000000041f027c24 */ /* 0x000fc6000f8e02ff */
[----:B------:R-:W-:Y:S01]  /*b1d0*/  SHF.R.S32.HI R4, RZ, 0x1f, R0 ;  /* 0x0000001fff047819 */ /* 0x000fe20000011400 */
        /* <DEDUP_REMOVED lines=10> */
[----:B------:R-:W-:Y:S02]  /*b280*/  IMAD.MOV R5, RZ, RZ, -R0 ;  /* 0x000000ffff057224 */ /* 0x000fe400078e0a00 */
[----:B------:R-:W-:Y:S02]  /*b290*/  IMAD R7, R0, UR5, R7 ;  /* 0x0000000500077c24 */ /* 0x000fe4000f8e0207 */
[----:B------:R-:W-:-:S02]  /*b2a0*/  IMAD R5, R5, UR6, R24 ;  /* 0x0000000605057c24 */ /* 0x000fc4000f8e0218 */
[----:B------:R-:W-:Y:S01]  /*b2b0*/  IMAD.WIDE.U32 R2, R0, UR4, R2 ;  /* 0x0000000400027c25 */ /* 0x000fe2000f8e0002 */
[----:B------:R-:W-:Y:S02]  /*b2c0*/  ULDC.64 UR4, c[0x0][0x3c8] ;  /* 0x0000f20000047ab9 */ /* 0x000fe40000000a00 */
[----:B------:R-:W-:Y:S02]  /*b2d0*/  SHF.R.S32.HI R0, RZ, 0x1f, R5 ;  /* 0x0000001fff007819 */ /* 0x000fe40000011405 */
[----:B------:R-:W-:-:S03]  /*b2e0*/  IADD3 R3, R3, R7, RZ ;  /* 0x0000000703037210 */ /* 0x000fc60007ffe0ff */
        /* <DEDUP_REMOVED lines=10> */
[C---:B------:R-:W-:Y:S02]  /*b390*/  LOP3.LUT P6, RZ, R16.reuse, 0x800, RZ, 0xc0, !PT ;  /* 0x0000080010ff7812 */ /* 0x040fe400078cc0ff */
[----:B------:R-:W-:Y:S01]  /*b3a0*/  LOP3.LUT P2, RZ, R16, 0x400, RZ, 0xc0, !PT ;  /* 0x0000040010ff7812 */ /* 0x000fe2000784c0ff */
[----:B------:R-:W1:Y:S04]  /*b3b0*/  SHFL.IDX PT, R2, R4, RZ, 0x181f ;  /* 0x00181fff04027589 */ /* 0x000e6800000e0000 */
[----:B------:R-:W-:Y:S06]  /*b3c0*/  SHFL.IDX PT, R5, R4, 0x1, 0x181f ;  /* 0x00381f0004057f89 */ /* 0x000fec00000e0000 */
[----:B0-----:R-:W-:-:S05]  /*b3d0*/  @!P6 LEA R14, P0, R21, R14, 0x1 ;  /* 0x0000000e150ee211 */ /* 0x001fca00078008ff */
[----:B-1----:R-:W-:Y:S02]  /*b3e0*/  @!P6 IMAD.X R3, RZ, RZ, R2, P0 ;  /* 0x000000ffff03e224 */ /* 0x002fe400000e0602 */
[----:B------:R-:W-:Y:S02]  /*b3f0*/  @!P6 IMAD.MOV.U32 R2, RZ, RZ, R14 ;  /* 0x000000ffff02e224 */ /* 0x000fe400078e000e */
[----:B------:R-:W0:Y:S04]  /*b400*/  SHFL.IDX PT, R14, R0, 0x1, 0x181f ;  /* 0x00381f00000e7f89 */ /* 0x000e2800000e0000 */
[----:B------:R-:W-:Y:S04]  /*b410*/  @!P6 LDGSTS.E.BYPASS.LTC128B.128 [R20+0x22400], desc[UR48][R2.64], !P5 ;  /* 0x224000000214efae */ /* 0x000fe8000e901d70 */
[----:B------:R-:W-:Y:S04]  /*b420*/  @!P6 LDGSTS.E.BYPASS.LTC128B.128 [R20+0x26400], desc[UR48][R2.64+0x80], !P4 ;  /* 0x264000800214efae */ /* 0x000fe8000e101d70 */
[----:B------:R-:W-:Y:S04]  /*b430*/  @!P6 LDGSTS.E.BYPASS.LTC128B.128 [R20+0x2a400], desc[UR48][R2.64+0x100], !P3 ;  /* 0x2a4001000214efae */ /* 0x000fe8000d901d70 */
[----:B------:R1:W-:Y:S01]  /*b440*/  @!P6 LDGSTS.E.BYPASS.LTC128B.128 [R20+0x2e400], desc[UR48][R2.64+0x180], !P1 ;  /* 0x2e4001800214efae */ /* 0x0003e2000c901d70 */
[----:B------:R-:W-:-:S04]  /*b450*/  LOP3.LUT P6, RZ, R16, 0x40, RZ, 0xc0, !PT ;  /* 0x0000004010ff7812 */ /* 0x000fc800078cc0ff */
[----:B------:R-:W-:Y:S02]  /*b460*/  P2R R7, PR, RZ, 0x40 ;  /* 0x00000040ff077803 */ /* 0x000fe40000000000 */
[----:B------:R-:W-:Y:S02]  /*b470*/  LOP3.LUT P6, RZ, R16, 0x100, RZ, 0xc0, !PT ;  /* 0x0000010010ff7812 */ /* 0x000fe400078cc0ff */
[----:B0-----:R-:W-:-:S05]  /*b480*/  @!P2 LEA R14, P0, R21, R14, 0x1 ;  /* 0x0000000e150ea211 */ /* 0x001fca00078008ff */
[----:B------:R-:W-:Y:S02]  /*b490*/  @!P2 IMAD.X R5, RZ, RZ, R5, P0 ;  /* 0x000000ffff05a224 */ /* 0x000fe400000e0605 */
[----:B-1----:R-:W-:Y:S02]  /*b4a0*/  @!P2 IMAD.MOV.U32 R2, RZ, RZ, R14 ;  /* 0x000000ffff02a224 */ /* 0x002fe400078e000e */
[----:B------:R-:W0:Y:S01]  /*b4b0*/  SHFL.IDX PT, R14, R0, 0x2, 0x181f ;  /* 0x00581f00000e7f89 */ /* 0x000e2200000e0000 */
[----:B------:R-:W-:-:S03]  /*b4c0*/  @!P2 MOV R3, R5 ;  /* 0x000000050003a202 */ /* 0x000fc60000000f00 */
[----:B------:R-:W1:Y:S04]  /*b4d0*/  SHFL.IDX PT, R5, R4, 0x2, 0x181f ;  /* 0x00581f0004057f89 */ /* 0x000e6800000e0000 */
[----:B------:R-:W-:Y:S04]  /*b4e0*/  @!P2 LDGSTS.E.BYPASS.LTC128B.128 [R20+0x22c00], desc[UR48][R2.64], !P5 ;  /* 0x22c000000214afae */ /* 0x000fe8000e901d70 */
[----:B------:R-:W-:Y:S04]  /*b4f0*/  @!P2 LDGSTS.E.BYPASS.LTC128B.128 [R20+0x26c00], desc[UR48][R2.64+0x80], !P4 ;  /* 0x26c000800214afae */ /* 0x000fe8000e101d70 */
[----:B------:R-:W-:Y:S04]  /*b500*/  @!P2 LDGSTS.E.BYPASS.LTC128B.128 [R20+0x2ac00], desc[UR48][R2.64+0x100], !P3 ;  /* 0x2ac001000214afae */ /* 0x000fe8000d901d70 */
[----:B------:R2:W-:Y:S01]  /*b510*/  @!P2 LDGSTS.E.BYPASS.LTC128B.128 [R20+0x2ec00], desc[UR48][R2.64+0x180], !P1 ;  /* 0x2ec001800214afae */ /* 0x0005e2000c901d70 */
[----:B------:R-:W-:-:S04]  /*b520*/  LOP3.LUT P2, RZ, R16, 0x20, RZ, 0xc0, !PT ;  /* 0x0000002010ff7812 */ /* 0x000fc8000784c0ff */
[----:B------:R-:W-:Y:S02]  /*b530*/  P2R R6, PR, RZ, 0x4 ;  /* 0x00000004ff067803 */ /* 0x000fe40000000000 */
[----:B------:R-:W-:-:S04]  /*b540*/  LOP3.LUT P2, RZ, R16, 0x80, RZ, 0xc0, !PT ;  /* 0x0000008010ff7812 */ /* 0x000fc8000784c0ff */
[----:B------:R-:W-:Y:S02]  /*b550*/  P2R R8, PR, RZ, 0x4 ;  /* 0x00000004ff087803 */ /* 0x000fe40000000000 */
[----:B------:R-:W-:-:S13]  /*b560*/  LOP3.LUT P2, RZ, R16, 0x200, RZ, 0xc0, !PT ;  /* 0x0000020010ff7812 */ /* 0x000fda000784c0ff */
[----:B0-----:R-:W-:-:S05]  /*b570*/  @!P2 LEA R14, P0, R21, R14, 0x1 ;  /* 0x0000000e150ea211 */ /* 0x001fca00078008ff */
[----:B-1----:R-:W-:Y:S02]  /*b580*/  @!P2 IMAD.X R5, RZ, RZ, R5, P0 ;  /* 0x000000ffff05a224 */ /* 0x002fe400000e0605 */
[----:B--2---:R-:W-:Y:S02]  /*b590*/  @!P2 IMAD.MOV.U32 R2, RZ, RZ, R14 ;  /* 0x000000ffff02a224 */ /* 0x004fe400078e000e */
[----:B------:R-:W0:Y:S01]  /*b5a0*/  SHFL.IDX PT, R14, R0, 0x3, 0x181f ;  /* 0x00781f00000e7f89 */ /* 0x000e2200000e0000 */
[----:B------:R-:W-:-:S03]  /*b5b0*/  @!P2 IMAD.MOV.U32 R3, RZ, RZ, R5 ;  /* 0x000000ffff03a224 */ /* 0x000fc600078e0005 */
[----:B------:R-:W1:Y:S04]  /*b5c0*/  SHFL.IDX PT, R5, R4, 0x3, 0x181f ;  /* 0x00781f0004057f89 */ /* 0x000e6800000e0000 */
[----:B------:R-:W-:Y:S04]  /*b5d0*/  @!P2 LDGSTS.E.BYPASS.LTC128B.128 [R20+0x23400], desc[UR48][R2.64], !P5 ;  /* 0x234000000214afae */ /* 0x000fe8000e901d70 */
[----:B------:R-:W-:Y:S04]  /*b5e0*/  @!P2 LDGSTS.E.BYPASS.LTC128B.128 [R20+0x27400], desc[UR48][R2.64+0x80], !P4 ;  /* 0x274000800214afae */ /* 0x000fe8000e101d70 */
[----:B------:R-:W-:Y:S04]  /*b5f0*/  @!P2 LDGSTS.E.BYPASS.LTC128B.128 [R20+0x2b400], desc[UR48][R2.64+0x100], !P3 ;  /* 0x2b4001000214afae */ /* 0x000fe8000d901d70 */
[----:B------:R2:W-:Y:S01]  /*b600*/  @!P2 LDGSTS.E.BYPASS.LTC128B.128 [R20+0x2f400], desc[UR48][R2.64+0x180], !P1 ;  /* 0x2f4001800214afae */ /* 0x0005e2000c901d70 */
[----:B------:R-:W-:-:S02]  /*b610*/  ISETP.NE.AND P2, PT, R8, RZ, PT ;  /* 0x000000ff0800720c */ /* 0x000fc40003f45270 */
        /* <DEDUP_REMOVED lines=11> */
[----:B0-----:R-:W-:-:S04]  /*b6d0*/  @!P2 LEA R14, P0, R21, R14, 0x1 ;  /* 0x0000000e150ea211 */ /* 0x001fc800078008ff */
[----:B-1----:R-:W-:Y:S01]  /*b6e0*/  @!P2 IADD3.X R5, RZ, R5, RZ, P0, !PT ;  /* 0x00000005ff05a210 */ /* 0x002fe200007fe4ff */
[----:B--2---:R-:W-:Y:S02]  /*b6f0*/  @!P2 IMAD.MOV.U32 R2, RZ, RZ, R14 ;  /* 0x000000ffff02a224 */ /* 0x004fe400078e000e */
[----:B------:R-:W0:Y:S02]  /*b700*/  SHFL.IDX PT, R14, R0, 0x5, 0x181f ;  /* 0x00b81f00000e7f89 */ /* 0x000e2400000e0000 */
[----:B------:R-:W-:Y:S02]  /*b710*/  @!P2 IMAD.MOV.U32 R3, RZ, RZ, R5 ;  /* 0x000000ffff03a224 */ /* 0x000fe400078e0005 */
        /* <DEDUP_REMOVED lines=16> */
[----:B0-----:R-:W-:-:S05]  /*b820*/  @!P2 LEA R14, P0, R21, R14, 0x1 ;  /* 0x0000000e150ea211 */ /* 0x001fca00078008ff */
[----:B-1----:R-:W-:Y:S01]  /*b830*/  @!P2 IMAD.X R5, RZ, RZ, R5, P0 ;  /* 0x000000ffff05a224 */ /* 0x002fe200000e0605 */
[----:B--2---:R-:W-:-:S03]  /*b840*/  @!P2 MOV R2, R14 ;  /* 0x0000000e0002a202 */ /* 0x004fc60000000f00 */
[----:B------:R-:W-:Y:S01]  /*b850*/  @!P2 IMAD.MOV.U32 R3, RZ, RZ, R5 ;  /* 0x000000ffff03a224 */ /* 0x000fe200078e0005 */
[----:B------:R0:W1:Y:S04]  /*b860*/  SHFL.IDX PT, R14, R0, 0x7, 0x181f ;  /* 0x00f81f00000e7f89 */ /* 0x00006800000e0000 */
[----:B------:R0:W-:Y:S04]  /*b870*/  @!P2 LDGSTS.E.BYPASS.LTC128B.128 [R20+0x25400], desc[UR48][R2.64], !P5 ;  /* 0x254000000214afae */ /* 0x0001e8000e901d70 */
[----:B------:R0:W-:Y:S04]  /*b880*/  @!P2 LDGSTS.E.BYPASS.LTC128B.128 [R20+0x29400], desc[UR48][R2.64+0x80], !P4 ;  /* 0x294000800214afae */ /* 0x0001e8000e101d70 */
[----:B------:R0:W-:Y:S04]  /*b890*/  @!P2 LDGSTS.E.BYPASS.LTC128B.128 [R20+0x2d400], desc[UR48][R2.64+0x100], !P3 ;  /* 0x2d4001000214afae */ /* 0x0001e8000d901d70 */
[----:B------:R0:W-:Y:S04]  /*b8a0*/  @!P2 LDGSTS.E.BYPASS.LTC128B.128 [R20+0x31400], desc[UR48][R2.64+0x180], !P1 ;  /* 0x314001800214afae */ /* 0x0001e8000c901d70 */
[----:B------:R0:W2:Y:S02]  /*b8b0*/  SHFL.IDX PT, R5, R4, 0x7, 0x181f ;  /* 0x00f81f0004057f89 */ /* 0x0000a400000e0000 */
.L_x_328:
[----:B0-----:R-:W3:Y:S01]  /*b8c0*/  LDL R0, [R1+0x8] ;  /* 0x0000080001007983 */ /* 0x001ee20000100800 */
[----:B------:R-:W-:-:S13]  /*b8d0*/  LOP3.LUT P2, RZ, R16, 0x2000, RZ, 0xc0, !PT ;  /* 0x0000200010ff7812 */ /* 0x000fda000784c0ff */
[----:B-1----:R-:W-:-:S05]  /*b8e0*/  @!P2 LEA R2, P0, R21, R14, 0x1 ;  /* 0x0000000e1502a211 */ /* 0x002fca00078008ff */
[----:B--2---:R-:W-:-:S05]  /*b8f0*/  @!P2 IMAD.X R3, RZ, RZ, R5, P0 ;  /* 0x000000ffff03a224 */ /* 0x004fca00000e0605 */
[----:B------:R-:W-:Y:S01]  /*b900*/  @!PT LDS RZ, [RZ] ;  /* 0x00000000fffff984 */ /* 0x000fe20000000800 */
[----:B------:R-:W-:Y:S01]  /*b910*/  @!PT LDS RZ, [RZ] ;  /* 0x00000000fffff984 */ /* 0x000fe20000000800 */
[----:B------:R-:W-:Y:S01]  /*b920*/  @!PT LDS RZ, [RZ] ;  /* 0x00000000fffff984 */ /* 0x000fe20000000800 */
[----:B------:R0:W-:Y:S04]  /*b930*/  @!P2 LDGSTS.E.BYPASS.LTC128B.128 [R20+0x25c00], desc[UR48][R2.64], !P5 ;  /* 0x25c000000214afae */ /* 0x0001e8000e901d70 */
[----:B------:R0:W-:Y:S04]  /*b940*/  @!P2 LDGSTS.E.BYPASS.LTC128B.128 [R20+0x29c00], desc[UR48][R2.64+0x80], !P4 ;  /* 0x29c000800214afae */ /* 0x0001e8000e101d70 */
[----:B------:R0:W-:Y:S04]  /*b950*/  @!P2 LDGSTS.E.BYPASS.LTC128B.128 [R20+0x2dc00], desc[UR48][R2.64+0x100], !P3 ;  /* 0x2dc001000214afae */ /* 0x0001e8000d901d70 */
[----:B------:R0:W-:Y:S01]  /*b960*/  @!P2 LDGSTS.E.BYPASS.LTC128B.128 [R20+0x31c00], desc[UR48][R2.64+0x180], !P1 ;  /* 0x31c001800214afae */ /* 0x0001e2000c901d70 */
[----:B------:R-:W-:Y:S01]  /*b970*/  NOP ;  /* 0x0000000000007918 */ /* 0x000fe20000000000 */
[----:B------:R-:W-:Y:S02]  /*b980*/  SYNCS.ARRIVE.TRANS64.RED.A0T1 RZ, [UR37+0x32410], RZ ;  /* 0x032410ffffff79a7 */ /* 0x000fe40008200425 */
[----:B------:R-:W-:Y:S01]  /*b990*/  ARRIVES.LDGSTSBAR.64.TRANSCNT [UR37+0x32410] ;  /* 0x03241000ff0079b0 */ /* 0x000fe20008000aa5 */
[----:B---3--:R-:W-:-:S04]  /*b9a0*/  LOP3.LUT R0, R0, 0x1, RZ, 0xc, !PT ;  /* 0x0000000100007812 */ /* 0x008fc800078e0cff */
[----:B------:R-:W-:Y:S01]  /*b9b0*/  SHF.L.U32 R0, R0, 0x1f, RZ ;  /* 0x0000001f00007819 */ /* 0x000fe200000006ff */
[----:B------:R-:W-:Y:S01]  /*b9c0*/  NOP ;  /* 0x0000000000007918 */ /* 0x000fe20000000000 */
[----:B------:R-:W-:Y:S01]  /*b9d0*/  SYNCS.ARRIVE.TRANS64.A1T0 RZ, [UR37+0x32410], RZ ;  /* 0x032410ffffff79a7 */ /* 0x000fe20008100025 */
[----:B------:R-:W-:Y:S01]  /*b9e0*/  BSSY B0, `(.L_x_238) ;  /* 0x0000003000007945 */ /* 0x000fe20003800000 */
[----:B------:R-:W1:Y:S03]  /*b9f0*/  SYNCS.PHASECHK.TRANS64.TRYWAIT P0, [UR37+0x32420], R0 ;  /* 0x03242000ff0075a7 */ /* 0x000e660008000165 */
[----:B01----:R-:W-:Y:S05]  /*ba00*/  @!P0 BRA `(.L_x_239) ;  /* 0x0000003c00308947 */ /* 0x003fea0003800000 */
.L_x_329:
[----:B------:R-:W-:Y:S05]  /*ba10*/  BSYNC B0 ;  /* 0x0000000000007941 */ /* 0x000fea0003800000 */
.L_x_238:
[----:B------:R-:W-:-:S05]  /*ba20*/  IMAD.U32 R2, RZ, RZ, UR41 ;  /* 0x00000029ff027e24 */ /* 0x000fca000f8e00ff */
[----:B------:R-:W-:-:S13]  /*ba30*/  ISETP.NE.AND P0, PT, R2, 0x3, PT ;  /* 0x000000030200780c */ /* 0x000fda0003f05270 */
[----:B------:R-:W-:Y:S05]  /*ba40*/  @!P0 BRA `(.L_x_240) ;  /* 0x0000000000048947 */ /* 0x000fea0003800000 */
[----:B------:R-:W-:Y:S01]  /*ba50*/  BPT.TRAP 0x1 ;  /* 0x000000040000795c */ /* 0x000fe20000300000 */
.L_x_240:
[----:B0-----:R-:W-:Y:S01]  /*ba60*/  SHF.L.U32 R0, R28, 0x1f, RZ ;  /* 0x0000001f1c007819 */ /* 0x001fe200000006ff */
[----:B------:R-:W-:Y:S03]  /*ba70*/  BSSY B0, `(.L_x_241) ;  /* 0x0000003000007945 */ /* 0x000fe60003800000 */
[----:B-----5:R-:W0:Y:S02]  /*ba80*/  SYNCS.PHASECHK.TRANS64.TRYWAIT P0, [R17+URZ+0x32460], R0 ;  /* 0x03246000110075a7 */ /* 0x020e24000800017f */
[----:B0-----:R-:W-:Y:S05]  /*ba90*/  @!P0 BRA `(.L_x_242) ;  /* 0x0000003c00248947 */ /* 0x001fea0003800000 */
.L_x_330:
[----:B------:R-:W-:Y:S05]  /*baa0*/  BSYNC B0 ;  /* 0x0000000000007941 */ /* 0x000fea0003800000 */
.L_x_241:
[----:B------:R-:W0:Y:S01]  /*bab0*/  LDL.LU R2, [R1] ;  /* 0x0000000001027983 */ /* 0x000e220000300800 */
[----:B------:R-:W-:-:S03]  /*bac0*/  ULDC.64 UR4, c[0x0][0x328] ;  /* 0x0000ca0000047ab9 */ /* 0x000fc60000000a00 */
[----:B------:R-:W2:Y:S01]  /*bad0*/  LDL.LU R4, [R1+0x4] ;  /* 0x0000040001047983 */ /* 0x000ea20000300800 */
[----:B------:R-:W-:Y:S02]  /*bae0*/  IMAD R6, R18, 0x6000, R27 ;  /* 0x0000600012067824 */ /* 0x000fe400078e021b */
[----:B0-----:R-:W-:Y:S02]  /*baf0*/  IMAD R0, R2, UR4, RZ ;  /* 0x0000000402007c24 */ /* 0x001fe4000f8e02ff */
[----:B------:R-:W-:-:S04]  /*bb00*/  IMAD.WIDE.U32 R2, R25, UR4, RZ ;  /* 0x0000000419027c25 */ /* 0x000fc8000f8e00ff */
[----:B------:R-:W-:Y:S01]  /*bb10*/  IMAD R5, R25, UR5, R0 ;  /* 0x0000000519057c24 */ /* 0x000fe2000f8e0200 */
[----:B------:R-:W-:Y:S02]  /*bb20*/  ULDC.64 UR4, c[0x0][0x338] ;  /* 0x0000ce0000047ab9 */ /* 0x000fe40000000a00 */
[----:B--2---:R-:W-:Y:S02]  /*bb30*/  IMAD R0, R4, UR4, RZ ;  /* 0x0000000404007c24 */ /* 0x004fe4000f8e02ff */
[----:B------:R-:W-:Y:S02]  /*bb40*/  IMAD.IADD R3, R3, 0x1, R5 ;  /* 0x0000000103037824 */ /* 0x000fe400078e0205 */
[C---:B------:R-:W-:Y:S02]  /*bb50*/  IMAD R5, R23.reuse, UR5, R0 ;  /* 0x0000000517057c24 */ /* 0x040fe4000f8e0200 */
[----:B------:R-:W-:Y:S01]  /*bb60*/  IMAD.WIDE.U32 R2, R23, UR4, R2 ;  /* 0x0000000417027c25 */ /* 0x000fe2000f8e0002 */
[----:B------:R-:W-:-:S03]  /*bb70*/  ULDC.64 UR4, c[0x0][0x330] ;  /* 0x0000cc0000047ab9 */ /* 0x000fc60000000a00 */
        /* <DEDUP_REMOVED lines=10> */
[C---:B------:R-:W-:Y:S01]  /*bc20*/  LOP3.LUT P6, RZ, R29.reuse, 0x10, RZ, 0xc0, !PT ;  /* 0x000000101dff7812 */ /* 0x040fe200078cc0ff */
[----:B------:R-:W0:Y:S01]  /*bc30*/  S2R R4, SR_TID.X ;  /* 0x0000000000047919 */ /* 0x000e220000002100 */
[----:B------:R-:W-:Y:S02]  /*bc40*/  LEA R6, R6, UR37, 0x1 ;  /* 0x0000002506067c11 */ /* 0x000fe4000f8e08ff */
[----:B------:R-:W-:Y:S01]  /*bc50*/  P2R R21, PR, RZ, 0x40 ;  /* 0x00000040ff157803 */ /* 0x000fe20000000000 */
[----:B------:R-:W1:Y:S01]  /*bc60*/  SHFL.IDX PT, R2, R8, RZ, 0x181f ;  /* 0x00181fff08027589 */ /* 0x000e6200000e0000 */
[----:B------:R-:W-:Y:S02]  /*bc70*/  LOP3.LUT P6, RZ, R29, 0x200, RZ, 0xc0, !PT ;  /* 0x000002001dff7812 */ /* 0x000fe400078cc0ff */
        /* <DEDUP_REMOVED lines=8> */
[----:B------:R-:W-:Y:S02]  /*bd00*/  LOP3.LUT P6, RZ, R29, 0x20, RZ, 0xc0, !PT ;  /* 0x000000201dff7812 */ /* 0x000fe400078cc0ff */
[----:B------:R-:W-:Y:S01]  /*bd10*/  LOP3.LUT P3, RZ, R16, 0x40000000, RZ, 0xc0, !PT ;  /* 0x4000000010ff7812 */ /* 0x000fe2000786c0ff */
[----:B------:R2:W-:Y:S01]  /*bd20*/  STL [R1+0x10], R17 ;  /* 0x0000101101007387 */ /* 0x0005e20000100800 */
[----:B------:R-:W-:-:S02]  /*bd30*/  P2R R9, PR, RZ, 0x40 ;  /* 0x00000040ff097803 */ /* 0x000fc40000000000 */
[C---:B------:R-:W-:Y:S01]  /*bd40*/  LOP3.LUT P6, RZ, R29.reuse, 0x400, RZ, 0xc0, !PT ;  /* 0x000004001dff7812 */ /* 0x040fe200078cc0ff */
[----:B------:R-:W3:Y:S01]  /*bd50*/  SHFL.IDX PT, R3, R7, RZ, 0x181f ;  /* 0x00181fff07037589 */ /* 0x000ee200000e0000 */
[C---:B------:R-:W-:Y:S02]  /*bd60*/  LOP3.LUT P2, RZ, R16.reuse, 0x20000000, RZ, 0xc0, !PT ;  /* 0x2000000010ff7812 */ /* 0x040fe4000784c0ff */
[----:B------:R-:W-:Y:S02]  /*bd70*/  P2R R23, PR, RZ, 0x40 ;  /* 0x00000040ff177803 */ /* 0x000fe40000000000 */
[----:B------:R-:W-:Y:S02]  /*bd80*/  LOP3.LUT P6, RZ, R29, 0x2000, RZ, 0xc0, !PT ;  /* 0x000020001dff7812 */ /* 0x000fe400078cc0ff */
[----:B------:R-:W-:Y:S02]  /*bd90*/  LOP3.LUT P1, RZ, R16, 0x10000000, RZ, 0xc0, !PT ;  /* 0x1000000010ff7812 */ /* 0x000fe4000782c0ff */
[----:B------:R-:W-:-:S02]  /*bda0*/  P2R R24, PR, RZ, 0x40 ;  /* 0x00000040ff187803 */ /* 0x000fc40000000000 */
[C---:B------:R-:W-:Y:S02]  /*bdb0*/  LOP3.LUT P6, RZ, R29.reuse, 0x2, RZ, 0xc0, !PT ;  /* 0x000000021dff7812 */ /* 0x040fe400078cc0ff */
[----:B0-----:R-:W-:Y:S02]  /*bdc0*/  SHF.L.U32 R4, R4, 0x3, RZ ;  /* 0x0000000304047819 */ /* 0x001fe400000006ff */
[----:B------:R-:W-:Y:S02]  /*bdd0*/  P2R R25, PR, RZ, 0x40 ;  /* 0x00000040ff197803 */ /* 0x000fe40000000000 */
[----:B------:R-:W-:Y:S02]  /*bde0*/  LOP3.LUT P6, RZ, R29, 0x40, RZ, 0xc0, !PT ;  /* 0x000000401dff7812 */ /* 0x000fe400078cc0ff */
[----:B------:R-:W-:Y:S02]  /*bdf0*/  LOP3.LUT R4, R4, 0x38, RZ, 0xc0, !PT ;  /* 0x0000003804047812 */ /* 0x000fe400078ec0ff */
[----:B------:R-:W-:-:S02]  /*be00*/  P2R R26, PR, RZ, 0x40 ;  /* 0x00000040ff1a7803 */ /* 0x000fc40000000000 */
[----:B------:R-:W-:-:S04]  /*be10*/  LOP3.LUT P6, RZ, R29, 0x800, RZ, 0xc0, !PT ;  /* 0x000008001dff7812 */ /* 0x000fc800078cc0ff */
[----:B------:R-:W-:Y:S02]  /*be20*/  P2R R0, PR, RZ, 0x40 ;  /* 0x00000040ff007803 */ /* 0x000fe40000000000 */
[----:B------:R-:W-:-:S03]  /*be30*/  LOP3.LUT P6, RZ, R29, 0x4000, RZ, 0xc0, !PT ;  /* 0x000040001dff7812 */ /* 0x000fc600078cc0ff */
[----:B------:R0:W-:Y:S01]  /*be40*/  STL [R1], R0 ;  /* 0x0000000001007387 */ /* 0x0001e20000100800 */
[----:B--2---:R-:W-:Y:S02]  /*be50*/  P2R R17, PR, RZ, 0x40 ;  /* 0x00000040ff117803 */ /* 0x004fe40000000000 */
[----:B------:R-:W-:-:S04]  /*be60*/  LOP3.LUT P6, RZ, R29, 0x4, RZ, 0xc0, !PT ;  /* 0x000000041dff7812 */ /* 0x000fc800078cc0ff */
[----:B------:R-:W-:Y:S02]  /*be70*/  P2R R18, PR, RZ, 0x40 ;  /* 0x00000040ff127803 */ /* 0x000fe40000000000 */
[----:B------:R-:W-:Y:S01]  /*be80*/  LOP3.LUT P6, RZ, R29, 0x80, RZ, 0xc0, !PT ;  /* 0x000000801dff7812 */ /* 0x000fe200078cc0ff */
[----:B0-----:R-:W-:-:S03]  /*be90*/  IMAD.SHL.U32 R0, R4, 0x2, RZ ;  /* 0x0000000204007824 */ /* 0x001fc600078e00ff */
[----:B------:R-:W-:Y:S02]  /*bea0*/  P2R R19, PR, RZ, 0x40 ;  /* 0x00000040ff137803 */ /* 0x000fe40000000000 */
[C---:B------:R-:W-:Y:S02]  /*beb0*/  LOP3.LUT P6, RZ, R29.reuse, 0x1000, RZ, 0xc0, !PT ;  /* 0x000010001dff7812 */ /* 0x040fe400078cc0ff */
[----:B-1----:R-:W-:Y:S02]  /*bec0*/  IADD3 R14, P0, R2, R0, RZ ;  /* 0x00000000020e7210 */ /* 0x002fe40007f1e0ff */
[----:B------:R-:W-:Y:S01]  /*bed0*/  P2R R27, PR, RZ, 0x40 ;  /* 0x00000040ff1b7803 */ /* 0x000fe20000000000 */
[----:B------:R-:W0:Y:S01]  /*bee0*/  SHFL.IDX PT, R2, R8, 0x1, 0x181f ;  /* 0x00381f0008027f89 */ /* 0x000e2200000e0000 */
[----:B------:R-:W-:Y:S01]  /*bef0*/  LOP3.LUT P6, RZ, R29, 0x8000, RZ, 0xc0, !PT ;  /* 0x000080001dff7812 */ /* 0x000fe200078cc0ff */
[----:B---3--:R-:W-:Y:S02]  /*bf00*/  IMAD.X R15, RZ, RZ, R3, P0 ;  /* 0x000000ffff0f7224 */ /* 0x008fe400000e0603 */
[----:B------:R-:W1:Y:S10]  /*bf10*/  SHFL.IDX PT, R3, R7, 0x1, 0x181f ;  /* 0x00381f0007037f89 */ /* 0x000e7400000e0000 */
[----:B------:R-:W-:Y:S01]  /*bf20*/  LDGSTS.E.BYPASS.LTC128B.128 [R6+0x400], desc[UR48][R14.64], !P6 ;  /* 0x004000000e067fae */ /* 0x000fe2000f101d70 */
[----:B------:R-:W-:-:S03]  /*bf30*/  ISETP.NE.AND P6, PT, R27, RZ, PT ;  /* 0x000000ff1b00720c */ /* 0x000fc60003fc5270 */
[----:B------:R-:W5:Y:S01]  /*bf40*/  LDL.LU R27, [R1+0x1c] ;  /* 0x00001c00011b7983 */ /* 0x000f620000300800 */
[----:B0-----:R-:W-:-:S03]  /*bf50*/  IADD3 R12, P0, R2, R0, RZ ;  /* 0x00000000020c7210 */ /* 0x001fc60007f1e0ff */
[----:B------:R-:W0:Y:S02]  /*bf60*/  SHFL.IDX PT, R2, R8, 0x2, 0x181f ;  /* 0x00581f0008027f89 */ /* 0x000e2400000e0000 */
[----:B-1----:R-:W-:-:S04]  /*bf70*/  IMAD.X R13, RZ, RZ, R3, P0 ;  /* 0x000000ffff0d7224 */ /* 0x002fc800000e0603 */
        /* <DEDUP_REMOVED lines=49> */
.L_x_344:
[C---:B------:R-:W-:Y:S02]  /*c290*/  LOP3.LUT P4, RZ, R29.reuse, 0x80000, RZ, 0xc0, !PT ;  /* 0x000800001dff7812 */ /* 0x040fe4000788c0ff */
[C---:B------:R-:W-:Y:S02]  /*c2a0*/  LOP3.LUT P3, RZ, R29.reuse, 0x40000, RZ, 0xc0, !PT ;  /* 0x000400001dff7812 */ /* 0x040fe4000786c0ff */
[C---:B------:R-:W-:Y:S02]  /*c2b0*/  LOP3.LUT P2, RZ, R29.reuse, 0x20000, RZ, 0xc0, !PT ;  /* 0x000200001dff7812 */ /* 0x040fe4000784c0ff */
[----:B------:R-:W-:Y:S02]  /*c2c0*/  LOP3.LUT P1, RZ, R29, 0x10000, RZ, 0xc0, !PT ;  /* 0x000100001dff7812 */ /* 0x000fe4000782c0ff */
[----:B-1----:R-:W-:-:S04]  /*c2d0*/  IADD3 R2, P0, R14, R0, RZ ;  /* 0x000000000e027210 */ /* 0x002fc80007f1e0ff */
[----:B------:R-:W-:Y:S02]  /*c2e0*/  IADD3.X R3, RZ, R7, RZ, P0, !PT ;  /* 0x00000007ff037210 */ /* 0x000fe400007fe4ff */
[----:B------:R-:W-:-:S03]  /*c2f0*/  PLOP3.LUT P0, PT, PT, PT, PT, 0x80, 0x0 ;  /* 0x000000000000781c */ /* 0x000fc60003f0f070 */
        /* <DEDUP_REMOVED lines=8> */
.L_x_244:
        /* <DEDUP_REMOVED lines=11> */
.L_x_245:
        /* <DEDUP_REMOVED lines=10> */
[----:B------:R-:W-:-:S07]  /*c4d0*/  IMAD.U32 R20, RZ, RZ, UR40 ;  /* 0x00000028ff147e24 */ /* 0x000fce000f8e00ff */
.L_x_259:
        /* <DEDUP_REMOVED lines=19> */
[----:B------:R-:W-:Y:S01]  /*c610*/  IMAD.MOV.U32 R4, RZ, RZ, RZ ;  /* 0x000000ffff047224 */ /* 0x000fe200078e00ff */
[----:B------:R-:W-:Y:S02]  /*c620*/  @!P0 IADD3 R3, R5, R3, RZ ;  /* 0x0000000305038210 */ /* 0x000fe40007ffe0ff */
[----:B0-----:R-:W-:-:S04]  /*c630*/  @!P0 LEA R6, P1, R2, R6, 0x2 ;  /* 0x0000000602068211 */ /* 0x001fc800078210ff */
[----:B------:R-:W-:-:S05]  /*c640*/  @!P0 LEA.HI.X R7, R2, R7, R3, 0x2, P1 ;  /* 0x0000000702078211 */ /* 0x000fca00008f1403 */
[----:B------:R0:W5:Y:S01]  /*c650*/  @!P0 LDG.E R4, desc[UR48][R6.64] ;  /* 0x0000003006048981 */ /* 0x000162000c1e1900 */
[----:B------:R-:W-:Y:S01]  /*c660*/  ISETP.NE.AND P2, PT, R10, 0x3, PT ;  /* 0x000000030a00780c */ /* 0x000fe20003f45270 */
[----:B------:R-:W-:-:S04]  /*c670*/  IMAD.MOV R5, RZ, RZ, -R9 ;  /* 0x000000ffff057224 */ /* 0x000fc800078e0a09 */
[----:B------:R-:W-:-:S08]  /*c680*/  IMAD R5, R5, UR4, R8 ;  /* 0x0000000405057c24 */ /* 0x000fd0000f8e0208 */
[----:B0-----:R-:W-:Y:S05]  /*c690*/  @!P2 BRA `(.L_x_247) ;  /* 0x000000000004a947 */ /* 0x001fea0003800000 */
[----:B------:R-:W-:Y:S01]  /*c6a0*/  BPT.TRAP 0x1 ;  /* 0x000000040000795c */ /* 0x000fe20000300000 */
.L_x_247:
[----:B------:R-:W-:Y:S01]  /*c6b0*/  LEA R17, R18, UR37, 0x3 ;  /* 0x0000002512117c11 */ /* 0x000fe2000f8e18ff */
[----:B------:R-:W-:Y:S01]  /*c6c0*/  BSSY B1, `(.L_x_248) ;  /* 0x0000005000017945 */ /* 0x000fe20003800000 */
[----:B------:R-:W-:Y:S02]  /*c6d0*/  SHF.L.U32 R26, R28, 0x1f, RZ ;  /* 0x0000001f1c1a7819 */ /* 0x000fe400000006ff */
[----:B------:R-:W-:Y:S02]  /*c6e0*/  SHF.R.S32.HI R23, RZ, 0x1f, R5 ;  /* 0x0000001fff177819 */ /* 0x000fe40000011405 */
[----:B------:R-:W0:Y:S02]  /*c6f0*/  SYNCS.PHASECHK.TRANS64.TRYWAIT P0, [R17+URZ+0x32440], R26 ;  /* 0x0324401a110075a7 */ /* 0x000e24000800017f */
[----:B0-----:R-:W-:Y:S05]  /*c700*/  @!P0 BRA `(.L_x_249) ;  /* 0x0000003800588947 */ /* 0x001fea0003800000 */
.L_x_345:
[----:B------:R-:W-:Y:S05]  /*c710*/  BSYNC B1 ;  /* 0x0000000000017941 */ /* 0x000fea0003800000 */
.L_x_248:
        /* <DEDUP_REMOVED lines=29> */
[----:B------:R-:W1:Y:S01]  /*c8f0*/  SHFL.IDX PT, R14, R21, 0x1, 0x181f ;  /* 0x00381f00150e7f89 */ /* 0x000e6200000e0000 */
[----:B--2---:R-:W-:-:S05]  /*c900*/  IADD3.X R3, RZ, R3, RZ, P0, !PT ;  /* 0x00000003ff037210 */ /* 0x004fca00007fe4ff */
[----:B------:R2:W-:Y:S04]  /*c910*/  LDGSTS.E.BYPASS.LTC128B.128 [R22+0x1c400], desc[UR48][R2.64], !P1 ;  /* 0x1c40000002167fae */ /* 0x0005e8000c901d70 */
[----:B--2---:R-:W-:Y:S04]  /*c920*/  SHFL.IDX PT, R2, R21, 0x3, 0x181f ;  /* 0x00781f0015027f89 */ /* 0x004fe800000e0000 */
[----:B------:R-:W-:Y:S01]  /*c930*/  SHFL.IDX PT, R3, R24, 0x3, 0x181f ;  /* 0x00781f0018037f89 */ /* 0x000fe200000e0000 */
[----:B-1----:R-:W-:-:S03]  /*c940*/  IADD3 R8, P0, R14, R0, RZ ;  /* 0x000000000e087210 */ /* 0x002fc60007f1e0ff */
[----:B------:R-:W-:Y:S02]  /*c950*/  SHFL.IDX PT, R14, R21, 0x5, 0x181f ;  /* 0x00b81f00150e7f89 */ /* 0x000fe400000e0000 */
[----:B------:R-:W-:Y:S01]  /*c960*/  IMAD.X R9, RZ, RZ, R6, P0 ;  /* 0x000000ffff097224 */ /* 0x000fe200000e0606 */
[-C--:B------:R-:W-:Y:S01]  /*c970*/  IADD3 R10, P0, R10, R0.reuse, RZ ;  /* 0x000000000a0a7210 */ /* 0x080fe20007f1e0ff */
[----:B------:R-:W1:Y:S04]  /*c980*/  SHFL.IDX PT, R6, R24, 0x2, 0x181f ;  /* 0x00581f0018067f89 */ /* 0x000e6800000e0000 */
[----:B------:R2:W-:Y:S01]  /*c990*/  LDGSTS.E.BYPASS.LTC128B.128 [R22+0x1cc00], desc[UR48][R8.64], !P1 ;  /* 0x1cc0000008167fae */ /* 0x0005e2000c901d70 */
[----:B-1----:R-:W-:Y:S01]  /*c9a0*/  IMAD.X R11, RZ, RZ, R6, P0 ;  /* 0x000000ffff0b7224 */ /* 0x002fe200000e0606 */
[----:B------:R-:W-:-:S02]  /*c9b0*/  IADD3 R6, P0, R2, R0, RZ ;  /* 0x0000000002067210 */ /* 0x000fc40007f1e0ff */
[----:B------:R-:W1:Y:S03]  /*c9c0*/  SHFL.IDX PT, R2, R21, 0x4, 0x181f ;  /* 0x00981f0015027f89 */ /* 0x000e6600000e0000 */
[----:B------:R-:W-:Y:S01]  /*c9d0*/  IMAD.X R7, RZ, RZ, R3, P0 ;  /* 0x000000ffff077224 */ /* 0x000fe200000e0603 */
[----:B------:R2:W-:Y:S04]  /*c9e0*/  LDGSTS.E.BYPASS.LTC128B.128 [R22+0x1d400], desc[UR48][R10.64], !P1 ;  /* 0x1d4000000a167fae */ /* 0x0005e8000c901d70 */
[----:B------:R-:W3:Y:S04]  /*c9f0*/  SHFL.IDX PT, R3, R24, 0x4, 0x181f ;  /* 0x00981f0018037f89 */ /* 0x000ee800000e0000 */
[----:B------:R2:W-:Y:S04]  /*ca00*/  LDGSTS.E.BYPASS.LTC128B.128 [R22+0x1dc00], desc[UR48][R6.64], !P1 ;  /* 0x1dc0000006167fae */ /* 0x0005e8000c901d70 */
[----:B------:R-:W4:Y:S01]  /*ca10*/  SHFL.IDX PT, R24, R24, 0x5, 0x181f ;  /* 0x00b81f0018187f89 */ /* 0x000f2200000e0000 */
[----:B-1----:R-:W-:-:S05]  /*ca20*/  IADD3 R2, P0, R2, R0, RZ ;  /* 0x0000000002027210 */ /* 0x002fca0007f1e0ff */
[----:B---3--:R-:W-:-:S05]  /*ca30*/  IMAD.X R3, RZ, RZ, R3, P0 ;  /* 0x000000ffff037224 */ /* 0x008fca00000e0603 */
[----:B------:R2:W-:Y:S03]  /*ca40*/  LDGSTS.E.BYPASS.LTC128B.128 [R22+0x1e400], desc[UR48][R2.64], !P1 ;  /* 0x1e40000002167fae */ /* 0x0005e6000c901d70 */
.L_x_359:
        /* <DEDUP_REMOVED lines=8> */
.L_x_251:
        /* <DEDUP_REMOVED lines=11> */
.L_x_252:
[----:B------:R1:W-:Y:S01]  /*cb80*/  SYNCS.ARRIVE.TRANS64.A1T0 RZ, [R17+URZ+0x32430], RZ ;  /* 0x032430ff11ff79a7 */ /* 0x0003e2000810003f */
[----:B------:R-:W-:Y:S05]  /*cb90*/  @!P2 BRA `(.L_x_253) ;  /* 0x000000000004a947 */ /* 0x000fea0003800000 */
[----:B------:R-:W-:Y:S01]  /*cba0*/  BPT.TRAP 0x1 ;  /* 0x000000040000795c */ /* 0x000fe20000300000 */
.L_x_253:
[----:B------:R-:W2:Y:S01]  /*cbb0*/  SYNCS.PHASECHK.TRANS64.TRYWAIT P0, [R17+URZ+0x32460], R26 ;  /* 0x0324601a110075a7 */ /* 0x000ea2000800017f */
[----:B------:R-:W-:Y:S04]  /*cbc0*/  BSSY B1, `(.L_x_254) ;  /* 0x0000002000017945 */ /* 0x000fe80003800000 */
[----:B--2---:R-:W-:Y:S05]  /*cbd0*/  @!P0 BRA `(.L_x_255) ;  /* 0x0000003800d08947 */ /* 0x004fea0003800000 */
.L_x_360:
[----:B------:R-:W-:Y:S05]  /*cbe0*/  BSYNC B1 ;  /* 0x0000000000017941 */ /* 0x000fea0003800000 */
.L_x_254:
[----:B------:R-:W-:Y:S01]  /*cbf0*/  ULDC.64 UR4, c[0x0][0x328] ;  /* 0x0000ca0000047ab9 */ /* 0x000fe20000000a00 */
[C---:B------:R-:W-:Y:S01]  /*cc00*/  LOP3.LUT P4, RZ, R16.reuse, 0x2, RZ, 0xc0, !PT ;  /* 0x0000000210ff7812 */ /* 0x040fe2000788c0ff */
[----:B------:R-:W-:Y:S01]  /*cc10*/  IMAD R2, R23, UR4, RZ ;  /* 0x0000000417027c24 */ /* 0x000fe2000f8e02ff */
[----:B------:R-:W-:Y:S01]  /*cc20*/  LOP3.LUT P3, RZ, R16, 0x10, RZ, 0xc0, !PT ;  /* 0x0000001010ff7812 */ /* 0x000fe2000786c0ff */
[----:B------:R-:W-:Y:S01]  /*cc30*/  IMAD R22, R18, 0x6000, R27 ;  /* 0x0000600012167824 */ /* 0x000fe200078e021b */
[C---:B------:R-:W-:Y:S01]  /*cc40*/  LOP3.LUT P2, RZ, R16.reuse, 0x8, RZ, 0xc0, !PT ;  /* 0x0000000810ff7812 */ /* 0x040fe2000784c0ff */
[C---:B------:R-:W-:Y:S01]  /*cc50*/  IMAD R7, R5.reuse, UR5, R2 ;  /* 0x0000000505077c24 */ /* 0x040fe2000f8e0202 */
[----:B------:R-:W-:Y:S01]  /*cc60*/  LOP3.LUT P1, RZ, R16, 0x4, RZ, 0xc0, !PT ;  /* 0x0000000410ff7812 */ /* 0x000fe2000782c0ff */
[----:B------:R-:W-:Y:S01]  /*cc70*/  IMAD.WIDE.U32 R2, R5, UR4, RZ ;  /* 0x0000000405027c25 */ /* 0x000fe2000f8e00ff */
[----:B------:R-:W-:-:S03]  /*cc80*/  ULDC.64 UR4, c[0x0][0x338] ;  /* 0x0000ce0000047ab9 */ /* 0x000fc60000000a00 */
[----:B------:R-:W-:Y:S01]  /*cc90*/  IMAD R25, R25, UR4, RZ ;  /* 0x0000000419197c24 */ /* 0x000fe2000f8e02ff */
[----:B------:R-:W-:-:S03]  /*cca0*/  IADD3 R3, R3, R7, RZ ;  /* 0x0000000703037210 */ /* 0x000fc60007ffe0ff */
        /* <DEDUP_REMOVED lines=13> */
[----:B------:R-:W3:Y:S01]  /*cd80*/  SHFL.IDX PT, R14, R21, RZ, 0x181f ;  /* 0x00181fff150e7589 */ /* 0x000ee200000e0000 */
[----:B------:R-:W-:-:S03]  /*cd90*/  LEA R22, R22, UR37, 0x1 ;  /* 0x0000002516167c11 */ /* 0x000fc6000f8e08ff */
[----:B------:R-:W4:Y:S04]  /*cda0*/  SHFL.IDX PT, R3, R23, RZ, 0x181f ;  /* 0x00181fff17037589 */ /* 0x000f2800000e0000 */
[----:B------:R-:W-:Y:S01]  /*cdb0*/  SHFL.IDX PT, R2, R21, 0x4, 0x181f ;  /* 0x00981f0015027f89 */ /* 0x000fe200000e0000 */
        /* <DEDUP_REMOVED lines=34> */
[----:B---3--:R-:W-:-:S05]  /*cfe0*/  IADD3.X R3, RZ, R3, RZ, P0, !PT ;  /* 0x00000003ff037210 */ /* 0x008fca00007fe4ff */
[----:B------:R0:W-:Y:S04]  /*cff0*/  LDGSTS.E.BYPASS.LTC128B.128 [R22+0x2400], desc[UR48][R2.64], !P4 ;  /* 0x0240000002167fae */ /* 0x0001e8000e101d70 */
[----:B------:R0:W-:Y:S04]  /*d000*/  LDGSTS.E.BYPASS.LTC128B.128 [R22+0x5400], desc[UR48][R2.64+0x80], !P3 ;  /* 0x0540008002167fae */ /* 0x0001e8000d901d70 */
[----:B------:R0:W-:Y:S04]  /*d010*/  LDGSTS.E.BYPASS.LTC128B.128 [R22+0x8400], desc[UR48][R2.64+0x100], !P2 ;  /* 0x0840010002167fae */ /* 0x0001e8000d101d70 */
[----:B------:R0:W-:Y:S02]  /*d020*/  LDGSTS.E.BYPASS.LTC128B.128 [R22+0xb400], desc[UR48][R2.64+0x180], !P1 ;  /* 0x0b40018002167fae */ /* 0x0001e4000c901d70 */
.L_x_374:
        /* <DEDUP_REMOVED lines=11> */
.L_x_257:
        /* <DEDUP_REMOVED lines=11> */
.L_x_258:
[----:B------:R-:W-:Y:S01]  /*d190*/  VIADD R18, R18, 0x1 ;  /* 0x0000000112127836 */ /* 0x000fe20000000000 */
[----:B------:R0:W-:Y:S01]  /*d1a0*/  SYNCS.ARRIVE.TRANS64.A1T0 RZ, [R17+URZ+0x32450], RZ ;  /* 0x032450ff11ff79a7 */ /* 0x0001e2000810003f */
[----:B------:R-:W-:-:S03]  /*d1b0*/  VIADD R2, R20, 0xffffffff ;  /* 0xffffffff14027836 */ /* 0x000fc60000000000 */
[----:B------:R-:W-:-:S04]  /*d1c0*/  ISETP.NE.AND P0, PT, R18, 0x2, PT ;  /* 0x000000021200780c */ /* 0x000fc80003f05270 */
[----:B------:R-:W-:Y:S02]  /*d1d0*/  SEL R18, R18, RZ, P0 ;  /* 0x000000ff12127207 */ /* 0x000fe40000000000 */
[----:B------:R-:W-:Y:S02]  /*d1e0*/  SEL R3, RZ, 0x1, P0 ;  /* 0x00000001ff037807 */ /* 0x000fe40000000000 */
[----:B------:R-:W-:Y:S01]  /*d1f0*/  ISETP.GT.AND P0, PT, R20, RZ, PT ;  /* 0x000000ff1400720c */ /* 0x000fe20003f04270 */
[----:B------:R-:W-:Y:S01]  /*d200*/  IMAD.MOV.U32 R20, RZ, RZ, R2 ;  /* 0x000000ffff147224 */ /* 0x000fe200078e0002 */
[----:B------:R-:W-:-:S11]  /*d210*/  LOP3.LUT R28, R28, R3, RZ, 0x3c, !PT ;  /* 0x000000031c1c7212 */ /* 0x000fd600078e3cff */
[----:B0-----:R-:W-:Y:S05]  /*d220*/  @P0 BRA `(.L_x_259) ;  /* 0xfffffff000ac0947 */ /* 0x001fea000383ffff */
[----:B------:R-:W-:Y:S05]  /*d230*/  BSYNC B0 ;  /* 0x0000000000007941 */ /* 0x000fea0003800000 */
.L_x_246:
[----:B------:R-:W3:Y:S01]  /*d240*/  LDL.LU R0, [R1+0x8] ;  /* 0x0000080001007983 */ /* 0x000ee20000300800 */
[----:B------:R-:W-:Y:S01]  /*d250*/  VIADD R37, R37, UR42 ;  /* 0x0000002a25257c36 */ /* 0x000fe20008000000 */
[----:B------:R-:W-:-:S04]  /*d260*/  ULDC UR4, c[0x0][0xd34] ;  /* 0x00034d0000047ab9 */ /* 0x000fc80000000800 */
[----:B------:R-:W-:Y:S02]  /*d270*/  ISETP.GE.AND P0, PT, R37, UR4, PT ;  /* 0x0000000425007c0c */ /* 0x000fe4000bf06270 */
[----:B---3--:R-:W-:-:S05]  /*d280*/  IADD3 R0, R0, 0x1, RZ ;  /* 0x0000000100007810 */ /* 0x008fca0007ffe0ff */
[----:B------:R0:W-:Y:S06]  /*d290*/  STL [R1+0x8], R0 ;  /* 0x0000080001007387 */ /* 0x0001ec0000100800 */
[----:B------:R-:W-:Y:S05]  /*d2a0*/  @!P0 BRA `(.L_x_260) ;  /* 0xffffffc000f48947 */ /* 0x000fea000383ffff */
[----:B0-----:R-:W-:-:S07]  /*d2b0*/  LOP3.LUT R0, R0, 0x1, RZ, 0xc, !PT ;  /* 0x0000000100007812 */ /* 0x001fce00078e0cff */
.L_x_223:
[----:B------:R-:W0:Y:S01]  /*d2c0*/  S2R R3, SR_CgaCtaId ;  /* 0x0000000000037919 */ /* 0x000e220000008800 */
[----:B------:R-:W-:Y:S01]  /*d2d0*/  MOV R2, 0x400 ;  /* 0x0000040000027802 */ /* 0x000fe20000000f00 */
[----:B------:R-:W-:Y:S01]  /*d2e0*/  BSSY B0, `(.L_x_261) ;  /* 0x0000005000007945 */ /* 0x000fe20003800000 */
[----:B------:R-:W-:Y:S02]  /*d2f0*/  SHF.L.U32 R0, R0, 0x1f, RZ ;  /* 0x0000001f00007819 */ /* 0x000fe400000006ff */
[----:B0-----:R-:W-:-:S04]  /*d300*/  LEA R7, R3, R2, 0x18 ;  /* 0x0000000203077211 */ /* 0x001fc800078ec0ff */
[----:B------:R-:W0:Y:S02]  /*d310*/  SYNCS.PHASECHK.TRANS64.TRYWAIT P0, [R7+URZ+0x32420], R0 ;  /* 0x03242000070075a7 */ /* 0x000e24000800017f */
[----:B0-----:R-:W-:Y:S05]  /*d320*/  @!P0 BRA `(.L_x_262) ;  /* 0x0000003800dc8947 */ /* 0x001fea0003800000 */
.L_x_375:
[----:B------:R-:W-:Y:S05]  /*d330*/  BSYNC B0 ;  /* 0x0000000000007941 */ /* 0x000fea0003800000 */
.L_x_261:
[----:B------:R-:W-:-:S03]  /*d340*/  UMOV UR4, 0xffffffff ;  /* 0xffffffff00047882 */ /* 0x000fc60000000000 */
[----:B------:R-:W-:Y:S05]  /*d350*/  BRA.DIV UR4, `(.L_x_263) ;  /* 0x0000003a04e47947 */ /* 0x000fea000b800000 */
[----:B0-----:R-:W0:Y:S02]  /*d360*/  S2R R0, SR_TID.X ;  /* 0x0000000000007919 */ /* 0x001e240000002100 */
[----:B0-----:R-:W-:-:S04]  /*d370*/  SHF.R.U32.HI R0, RZ, 0x5, R0 ;  /* 0x00000005ff007819 */ /* 0x001fc80000011600 */
[----:B------:R-:W-:-:S05]  /*d380*/  LOP3.LUT R0, R0, 0x3, RZ, 0xc0, !PT ;  /* 0x0000000300007812 */ /* 0x000fca00078ec0ff */
[----:B------:R0:W3:Y:S02]  /*d390*/  SHFL.IDX PT, R14, R0, RZ, 0x1f ;  /* 0x00001fff000e7589 */ /* 0x0000e400000e0000 */
.L_x_378:
[----:B---3--:R-:W-:Y:S01]  /*d3a0*/  ISETP.NE.AND P0, PT, R14, RZ, PT ;  /* 0x000000ff0e00720c */ /* 0x008fe20003f05270 */
[----:B------:R-:W-:-:S12]  /*d3b0*/  BSSY B0, `(.L_x_264) ;  /* 0x0000024000007945 */ /* 0x000fd80003800000 */
[----:B------:R-:W-:Y:S05]  /*d3c0*/  @P0 BRA `(.L_x_265) ;  /* 0x0000000000880947 */ /* 0x000fea0003800000 */
[----:B------:R-:W-:-:S03]  /*d3d0*/  UMOV UR4, 0xffffffff ;  /* 0xffffffff00047882 */ /* 0x000fc60000000000 */
[----:B------:R-:W-:Y:S05]  /*d3e0*/  BRA.DIV UR4, `(.L_x_266) ;  /* 0x0000003a04f47947 */ /* 0x000fea000b800000 */
[----:B------:R-:W-:-:S13]  /*d3f0*/  ELECT P6, URZ, PT ;  /* 0x00000000003f782f */ /* 0x000fda00038c0000 */
.L_x_381:
[----:B------:R-:W-:Y:S05]  /*d400*/  @!P6 BRA `(.L_x_265) ;  /* 0x000000000078e947 */ /* 0x000fea0003800000 */
[----:B------:R-:W-:-:S06]  /*d410*/  ULOP3.LUT UR4, UR39, 0x2, URZ, 0xfc, !UPT ;  /* 0x0000000227047892 */ /* 0x000fcc000f8efc3f */
[----:B0-----:R-:W-:-:S05]  /*d420*/  IMAD.U32 R0, RZ, RZ, UR4 ;  /* 0x00000004ff007e24 */ /* 0x001fca000f8e00ff */
[----:B------:R-:W-:-:S13]  /*d430*/  ISETP.NE.AND P0, PT, R0, 0x3, PT ;  /* 0x000000030000780c */ /* 0x000fda0003f05270 */
[----:B------:R-:W-:Y:S05]  /*d440*/  @!P0 BRA `(.L_x_267) ;  /* 0x0000000000048947 */ /* 0x000fea0003800000 */
[----:B------:R-:W-:Y:S01]  /*d450*/  BPT.TRAP 0x1 ;  /* 0x000000040000795c */ /* 0x000fe20000300000 */
.L_x_267:
[----:B------:R-:W-:Y:S01]  /*d460*/  IMAD R5, R18, 0x8, R7 ;  /* 0x0000000812057824 */ /* 0x000fe200078e0207 */
[----:B------:R-:W-:Y:S01]  /*d470*/  SHF.L.U32 R0, R28, 0x1f, RZ ;  /* 0x0000001f1c007819 */ /* 0x000fe200000006ff */
[----:B------:R-:W-:-:S03]  /*d480*/  VIADD R18, R18, 0x1 ;  /* 0x0000000112127836 */ /* 0x000fc60000000000 */
[----:B------:R-:W0:Y:S02]  /*d490*/  SYNCS.PHASECHK.TRANS64.TRYWAIT P1, [R5+URZ+0x32440], R0 ;  /* 0x03244000050075a7 */ /* 0x000e24000802017f */
[----:B------:R-:W-:-:S04]  /*d4a0*/  ISETP.NE.AND P2, PT, R18, 0x2, PT ;  /* 0x000000021200780c */ /* 0x000fc80003f45270 */
[----:B------:R-:W-:Y:S01]  /*d4b0*/  SEL R3, RZ, 0x1, P2 ;  /* 0x00000001ff037807 */ /* 0x000fe20001000000 */
[----:B0-----:R-:W-:Y:S08]  /*d4c0*/  @!P1 BRA `(.L_x_268) ;  /* 0x0000003800dc9947 */ /* 0x001ff00003800000 */
.L_x_382:
[----:B------:R-:W-:Y:S02]  /*d4d0*/  SEL R18, R18, RZ, P2 ;  /* 0x000000ff12127207 */ /* 0x000fe40001000000 */
[----:B------:R-:W-:Y:S01]  /*d4e0*/  LOP3.LUT R2, R28, R3, RZ, 0x3c, !PT ;  /* 0x000000031c027212 */ /* 0x000fe200078e3cff */
[----:B------:R-:W-:Y:S06]  /*d4f0*/  @!P0 BRA `(.L_x_269) ;  /* 0x0000000000048947 */ /* 0x000fec0003800000 */
[----:B------:R-:W-:Y:S01]  /*d500*/  BPT.TRAP 0x1 ;  /* 0x000000040000795c */ /* 0x000fe20000300000 */
.L_x_269:
[----:B------:R-:W-:Y:S01]  /*d510*/  IMAD R3, R18, 0x8, R7 ;  /* 0x0000000812037824 */ /* 0x000fe200078e0207 */
[----:B------:R-:W-:-:S04]  /*d520*/  SHF.L.U32 R2, R2, 0x1f, RZ ;  /* 0x0000001f02027819 */ /* 0x000fc800000006ff */
[----:B------:R-:W3:Y:S02]  /*d530*/  SYNCS.PHASECHK.TRANS64.TRYWAIT P1, [R3+URZ+0x32440], R2 ;  /* 0x03244002030075a7 */ /* 0x000ee4000802017f */
[----:B---3--:R-:W-:Y:S05]  /*d540*/  @!P1 BRA `(.L_x_270) ;  /* 0x0000003800d09947 */ /* 0x008fea0003800000 */
.L_x_383:
[----:B------:R-:W-:Y:S05]  /*d550*/  @!P0 BRA `(.L_x_271) ;  /* 0x0000000000048947 */ /* 0x000fea0003800000 */
[----:B------:R-:W-:Y:S01]  /*d560*/  BPT.TRAP 0x1 ;  /* 0x000000040000795c */ /* 0x000fe20000300000 */
.L_x_271:
[----:B------:R-:W4:Y:S02]  /*d570*/  SYNCS.PHASECHK.TRANS64.TRYWAIT P1, [R5+URZ+0x32460], R0 ;  /* 0x03246000050075a7 */ /* 0x000f24000802017f */
[----:B----4-:R-:W-:Y:S05]  /*d580*/  @!P1 BRA `(.L_x_272) ;  /* 0x0000003800d49947 */ /* 0x010fea0003800000 */
.L_x_384:
[----:B------:R-:W-:Y:S05]  /*d590*/  @!P0 BRA `(.L_x_273) ;  /* 0x0000000000048947 */ /* 0x000fea0003800000 */
[----:B------:R-:W-:Y:S01]  /*d5a0*/  BPT.TRAP 0x1 ;  /* 0x000000040000795c */ /* 0x000fe20000300000 */
.L_x_273:
[----:B------:R0:W0:Y:S02]  /*d5b0*/  SYNCS.PHASECHK.TRANS64.TRYWAIT P0, [R3+URZ+0x32460], R2 ;  /* 0x03246002030075a7 */ /* 0x000024000800017f */
[----:B0-----:R-:W-:Y:S05]  /*d5c0*/  @!P0 NANOSLEEP.SYNCS 0x989680 ;  /* 0x009896800000895d */ /* 0x001fea0003900000 */
[----:B------:R-:W0:Y:S02]  /*d5d0*/  @!P0 SYNCS.PHASECHK.TRANS64 P0, [R3+URZ+0x32460], R2 ;  /* 0x03246002030085a7 */ /* 0x000e24000800007f */
[----:B0-----:R-:W-:Y:S05]  /*d5e0*/  @!P0 BRA `(.L_x_273) ;  /* 0xfffffffc00f08947 */ /* 0x001fea000383ffff */
.L_x_265:
[----:B------:R-:W-:Y:S05]  /*d5f0*/  BSYNC B0 ;  /* 0x0000000000007941 */ /* 0x000fea0003800000 */
.L_x_264:
[----:B------:R-:W-:Y:S05]  /*d600*/  EXIT ;  /* 0x000000000000794d */ /* 0x000fea0003800000 */
.L_x_190:
[----:B0-----:R-:W-:-:S04]  /*d610*/  IMAD.U32 R3, RZ, RZ, UR51 ;  /* 0x00000033ff037e24 */ /* 0x001fc8000f8e00ff */
[----:B------:R0:W1:Y:S03]  /*d620*/  SYNCS.PHASECHK.TRANS64.TRYWAIT P0, [R3+URZ+0x32400], R0 ;  /* 0x03240000030075a7 */ /* 0x000066000800017f */
[----:B-1----:R-:W-:Y:S05]  /*d630*/  @!P0 NANOSLEEP.SYNCS 0x989680 ;  /* 0x009896800000895d */ /* 0x002fea0003900000 */
[----:B------:R-:W1:Y:S02]  /*d640*/  @!P0 SYNCS.PHASECHK.TRANS64 P0, [R3+URZ+0x32400], R0 ;  /* 0x03240000030085a7 */ /* 0x000e64000800007f */
[----:B-1----:R-:W-:Y:S05]  /*d650*/  @!P0 BRA `(.L_x_190) ;  /* 0xfffffffc00ec8947 */ /* 0x002fea000383ffff */
[----:B------:R-:W-:Y:S05]  /*d660*/  BRA `(.L_x_274) ;  /* 0xffffff3800a47947 */ /* 0x000fea000383ffff */
.L_x_194:
[----:B-1----:R-:W-:-:S04]  /*d670*/  IMAD.U32 R4, RZ, RZ, UR27 ;  /* 0x0000001bff047e24 */ /* 0x002fc8000f8e00ff */
[----:B------:R1:W2:Y:S03]  /*d680*/  SYNCS.PHASECHK.TRANS64.TRYWAIT P1, [R4+URZ+0x32430], R3 ;  /* 0x03243003040075a7 */ /* 0x0002a6000802017f */
[----:B--2---:R-:W-:Y:S05]  /*d690*/  @!P1 NANOSLEEP.SYNCS 0x989680 ;  /* 0x009896800000995d */ /* 0x004fea0003900000 */
[----:B------:R-:W2:Y:S02]  /*d6a0*/  @!P1 SYNCS.PHASECHK.TRANS64 P1, [R4+URZ+0x32430], R3 ;  /* 0x03243003040095a7 */ /* 0x000ea4000802007f */
[----:B--2---:R-:W-:Y:S05]  /*d6b0*/  @!P1 BRA `(.L_x_194) ;  /* 0xfffffffc00ec9947 */ /* 0x004fea000383ffff */
[----:B------:R-:W-:Y:S05]  /*d6c0*/  BRA `(.L_x_193) ;  /* 0xffffff3800c87947 */ /* 0x000fea000383ffff */
.L_x_195:
[----:B--2---:R-:W-:-:S04]  /*d6d0*/  MOV R5, UR51 ;  /* 0x0000003300057c02 */ /* 0x004fc80008000f00 */
[----:B------:R2:W3:Y:S03]  /*d6e0*/  SYNCS.PHASECHK.TRANS64.TRYWAIT P1, [R5+URZ+0x32410], R0 ;  /* 0x03241000050075a7 */ /* 0x0004e6000802017f */
[----:B---3--:R-:W-:Y:S05]  /*d6f0*/  @!P1 NANOSLEEP.SYNCS 0x989680 ;  /* 0x009896800000995d */ /* 0x008fea0003900000 */
[----:B------:R-:W3:Y:S02]  /*d700*/  @!P1 SYNCS.PHASECHK.TRANS64 P1, [R5+URZ+0x32410], R0 ;  /* 0x03241000050095a7 */ /* 0x000ee4000802007f */
[----:B---3--:R-:W-:Y:S05]  /*d710*/  @!P1 BRA `(.L_x_195) ;  /* 0xfffffffc00ec9947 */ /* 0x008fea000383ffff */
[----:B------:R-:W-:Y:S05]  /*d720*/  BRA `(.L_x_275) ;  /* 0xffffff3c00487947 */ /* 0x000fea000383ffff */
.L_x_199:
[----:B--2---:R-:W-:-:S04]  /*d730*/  IMAD.U32 R0, RZ, RZ, UR27 ;  /* 0x0000001bff007e24 */ /* 0x004fc8000f8e00ff */
[----:B------:R2:W4:Y:S03]  /*d740*/  SYNCS.PHASECHK.TRANS64.TRYWAIT P1, [R0+URZ+0x32450], R3 ;  /* 0x03245003000075a7 */ /* 0x000526000802017f */
[----:B----4-:R-:W-:Y:S05]  /*d750*/  @!P1 NANOSLEEP.SYNCS 0x989680 ;  /* 0x009896800000995d */ /* 0x010fea0003900000 */
[----:B------:R-:W4:Y:S02]  /*d760*/  @!P1 SYNCS.PHASECHK.TRANS64 P1, [R0+URZ+0x32450], R3 ;  /* 0x03245003000095a7 */ /* 0x000f24000802007f */
[----:B----4-:R-:W-:Y:S05]  /*d770*/  @!P1 BRA `(.L_x_199) ;  /* 0xfffffffc00ec9947 */ /* 0x010fea000383ffff */
[----:B------:R-:W-:Y:S05]  /*d780*/  BRA `(.L_x_198) ;  /* 0xffffff3c00507947 */ /* 0x000fea000383ffff */
.L_x_206:
[----:B-1----:R-:W-:-:S04]  /*d790*/  IMAD.U32 R5, RZ, RZ, UR29 ;  /* 0x0000001dff057e24 */ /* 0x002fc8000f8e00ff */
[----:B------:R1:W2:Y:S03]  /*d7a0*/  SYNCS.PHASECHK.TRANS64.TRYWAIT P2, [R5+URZ+0x32430], R0 ;  /* 0x03243000050075a7 */ /* 0x0002a6000804017f */
[----:B--2---:R-:W-:Y:S05]  /*d7b0*/  @!P2 NANOSLEEP.SYNCS 0x989680 ;  /* 0x009896800000a95d */ /* 0x004fea0003900000 */
[----:B------:R-:W2:Y:S02]  /*d7c0*/  @!P2 SYNCS.PHASECHK.TRANS64 P2, [R5+URZ+0x32430], R0 ;  /* 0x032430000500a5a7 */ /* 0x000ea4000804007f */
[----:B--2---:R-:W-:Y:S05]  /*d7d0*/  @!P2 BRA `(.L_x_206) ;  /* 0xfffffffc00eca947 */ /* 0x004fea000383ffff */
[----:B------:R-:W-:Y:S05]  /*d7e0*/  BRA `(.L_x_205) ;  /* 0xffffff6000847947 */ /* 0x000fea000383ffff */
.L_x_210:
[----:B-1----:R-:W-:-:S04]  /*d7f0*/  IMAD.U32 R5, RZ, RZ, UR29 ;  /* 0x0000001dff057e24 */ /* 0x002fc8000f8e00ff */
[----:B------:R1:W3:Y:S03]  /*d800*/  SYNCS.PHASECHK.TRANS64.TRYWAIT P2, [R5+URZ+0x32450], R0 ;  /* 0x03245000050075a7 */ /* 0x0002e6000804017f */
[----:B---3--:R-:W-:Y:S05]  /*d810*/  @!P2 NANOSLEEP.SYNCS 0x989680 ;  /* 0x009896800000a95d */ /* 0x008fea0003900000 */
[----:B------:R-:W3:Y:S02]  /*d820*/  @!P2 SYNCS.PHASECHK.TRANS64 P2, [R5+URZ+0x32450], R0 ;  /* 0x032450000500a5a7 */ /* 0x000ee4000804007f */
[----:B---3--:R-:W-:Y:S05]  /*d830*/  @!P2 BRA `(.L_x_210) ;  /* 0xfffffffc00eca947 */ /* 0x008fea000383ffff */
[----:B------:R-:W-:Y:S05]  /*d840*/  BRA `(.L_x_209) ;  /* 0xffffff6000dc7947 */ /* 0x000fea000383ffff */
.L_x_227:
[----:B------:R-:W0:Y:S01]  /*d850*/  S2R R17, SR_TID.X ;  /* 0x0000000000117919 */ /* 0x000e220000002100 */
[----:B------:R-:W-:Y:S01]  /*d860*/  BSSY B0, `(.L_x_276) ;  /* 0x000000a000007945 */ /* 0x000fe20003800000 */
[----:B------:R-:W-:Y:S01]  /*d870*/  IMAD.MOV.U32 R12, RZ, RZ, RZ ;  /* 0x000000ffff0c7224 */ /* 0x000fe200078e00ff */
[----:B------:R-:W-:Y:S01]  /*d880*/  MOV R15, 0xffffffff ;  /* 0xffffffff000f7802 */ /* 0x000fe20000000f00 */
[----:B------:R-:W-:Y:S01]  /*d890*/  IMAD.MOV.U32 R11, RZ, RZ, 0x1f ;  /* 0x0000001fff0b7424 */ /* 0x000fe200078e00ff */
[----:B0-----:R-:W-:-:S04]  /*d8a0*/  SHF.R.U32.HI R17, RZ, 0x5, R17 ;  /* 0x00000005ff117819 */ /* 0x001fc80000011611 */
[----:B------:R-:W-:-:S05]  /*d8b0*/  LOP3.LUT R17, R17, 0x3, RZ, 0xc0, !PT ;  /* 0x0000000311117812 */ /* 0x000fca00078ec0ff */
[----:B------:R-:W-:-:S07]  /*d8c0*/  IMAD.MOV.U32 R13, RZ, RZ, R17 ;  /* 0x000000ffff0d7224 */ /* 0x000fce00078e0011 */
[----:B-1---5:R-:W-:Y:S05]  /*d8d0*/  WARPSYNC.COLLECTIVE R15, `(.L_x_277) ;  /* 0x000000000f087348 */ /* 0x022fea0003c00000 */
[----:B------:R0:W2:Y:S02]  /*d8e0*/  SHFL.IDX P6, R14, R13, R12, R11 ;  /* 0x0000000c0d0e7389 */ /* 0x0000a400000c000b */
[----:B012--5:R-:W-:Y:S01]  /*d8f0*/  ENDCOLLECTIVE ;  /* 0x000000000000791b */ /* 0x027fe20003800000 */
.L_x_277:
[----:B------:R-:W-:Y:S05]  /*d900*/  BSYNC B0 ;  /* 0x0000000000007941 */ /* 0x000fea0003800000 */
.L_x_276:
[----:B------:R-:W-:Y:S05]  /*d910*/  BRA `(.L_x_278) ;  /* 0xffffffc000bc7947 */ /* 0x000fea000383ffff */
.L_x_230:
[----:B0-----:R0:W1:Y:S02]  /*d920*/  SYNCS.PHASECHK.TRANS64.TRYWAIT P0, [R17+URZ+0x32440], R0 ;  /* 0x03244000110075a7 */ /* 0x001064000800017f */
[----:B-1----:R-:W-:Y:S05]  /*d930*/  @!P0 NANOSLEEP.SYNCS 0x989680 ;  /* 0x009896800000895d */ /* 0x002fea0003900000 */
[----:B------:R-:W1:Y:S02]  /*d940*/  @!P0 SYNCS.PHASECHK.TRANS64 P0, [R17+URZ+0x32440], R0 ;  /* 0x03244000110085a7 */ /* 0x000e64000800007f */
[----:B-1----:R-:W-:Y:S05]  /*d950*/  @!P0 BRA `(.L_x_230) ;  /* 0xfffffffc00f08947 */ /* 0x002fea000383ffff */
[----:B------:R-:W-:Y:S05]  /*d960*/  BRA `(.L_x_279) ;  /* 0xffffffc400407947 */ /* 0x000fea000383ffff */
.L_x_231:
[----:B------:R-:W-:Y:S01]  /*d970*/  BSSY B0, `(.L_x_280) ;  /* 0x0000008000007945 */ /* 0x000fe20003800000 */
[----:B------:R-:W-:Y:S02]  /*d980*/  IMAD.MOV.U32 R13, RZ, RZ, R5 ;  /* 0x000000ffff0d7224 */ /* 0x000fe400078e0005 */
[----:B------:R-:W-:Y:S02]  /*d990*/  IMAD.MOV.U32 R12, RZ, RZ, RZ ;  /* 0x000000ffff0c7224 */ /* 0x000fe400078e00ff */
[----:B------:R-:W-:Y:S02]  /*d9a0*/  IMAD.MOV.U32 R11, RZ, RZ, 0x181f ;  /* 0x0000181fff0b7424 */ /* 0x000fe400078e00ff */
[----:B------:R-:W-:-:S07]  /*d9b0*/  IMAD.MOV.U32 R15, RZ, RZ, -0x1 ;  /* 0xffffffffff0f7424 */ /* 0x000fce00078e00ff */
[----:B------:R-:W-:Y:S05]  /*d9c0*/  WARPSYNC.COLLECTIVE R15, `(.L_x_281) ;  /* 0x000000000f087348 */ /* 0x000fea0003c00000 */
[----:B------:R0:W1:Y:S02]  /*d9d0*/  SHFL.IDX P6, R14, R13, R12, R11 ;  /* 0x0000000c0d0e7389 */ /* 0x00006400000c000b */
[----:B01----:R-:W-:Y:S01]  /*d9e0*/  ENDCOLLECTIVE ;  /* 0x000000000000791b */ /* 0x003fe20003800000 */
.L_x_281:
[----:B------:R-:W-:Y:S05]  /*d9f0*/  BSYNC B0 ;  /* 0x0000000000007941 */ /* 0x000fea0003800000 */
.L_x_280:
[----:B------:R-:W-:Y:S01]  /*da00*/  IMAD.MOV.U32 R13, RZ, RZ, R0 ;  /* 0x000000ffff0d7224 */ /* 0x000fe200078e0000 */
[----:B------:R-:W-:Y:S01]  /*da10*/  MOV R12, RZ ;  /* 0x000000ff000c7202 */ /* 0x000fe20000000f00 */
[----:B------:R-:W-:Y:S01]  /*da20*/  IMAD.MOV.U32 R11, RZ, RZ, 0x181f ;  /* 0x0000181fff0b7424 */ /* 0x000fe200078e00ff */
[----:B------:R-:W-:Y:S01]  /*da30*/  ISETP.GE.AND P2, PT, R35, 0x1, PT ;  /* 0x000000012300780c */ /* 0x000fe20003f46270 */
[----:B------:R-:W-:Y:S02]  /*da40*/  IMAD.MOV.U32 R15, RZ, RZ, -0x1 ;  /* 0xffffffffff0f7424 */ /* 0x000fe400078e00ff */
[----:B------:R-:W-:-:S10]  /*da50*/  IMAD.MOV.U32 R3, RZ, RZ, R14 ;  /* 0x000000ffff037224 */ /* 0x000fd400078e000e */
[----:B------:R-:W-:Y:S05]  /*da60*/  WARPSYNC.COLLECTIVE R15, `(.L_x_282) ;  /* 0x000000000f087348 */ /* 0x000fea0003c00000 */
[----:B------:R0:W1:Y:S02]  /*da70*/  SHFL.IDX P6, R14, R13, R12, R11 ;  /* 0x0000000c0d0e7389 */ /* 0x00006400000c000b */
[----:B01----:R-:W-:Y:S01]  /*da80*/  ENDCOLLECTIVE ;  /* 0x000000000000791b */ /* 0x003fe20003800000 */
.L_x_282:
[----:B------:R-:W-:Y:S01]  /*da90*/  @P2 LEA R7, R4, UR37, 0x1 ;  /* 0x0000002504072c11 */ /* 0x000fe2000f8e08ff */
[----:B------:R-:W-:Y:S02]  /*daa0*/  IMAD.MOV.U32 R13, RZ, RZ, R5 ;  /* 0x000000ffff0d7224 */ /* 0x000fe400078e0005 */
[----:B------:R-:W-:Y:S01]  /*dab0*/  IMAD.MOV.U32 R12, RZ, RZ, 0x1 ;  /* 0x00000001ff0c7424 */ /* 0x000fe200078e00ff */
[----:B------:R-:W-:-:S13]  /*dac0*/  @P2 LEA R2, P0, R20, R14, 0x1 ;  /* 0x0000000e14022211 */ /* 0x000fda00078008ff */
[----:B------:R-:W-:Y:S05]  /*dad0*/  WARPSYNC.COLLECTIVE R15, `(.L_x_283) ;  /* 0x000000000f087348 */ /* 0x000fea0003c00000 */
[----:B------:R0:W1:Y:S02]  /*dae0*/  SHFL.IDX P6, R14, R13, R12, R11 ;  /* 0x0000000c0d0e7389 */ /* 0x00006400000c000b */
[----:B01----:R-:W-:Y:S01]  /*daf0*/  ENDCOLLECTIVE ;  /* 0x000000000000791b */ /* 0x003fe20003800000 */
.L_x_283:
[----:B------:R-:W-:-:S05]  /*db00*/  @P2 IMAD.X R3, RZ, RZ, R3, P0 ;  /* 0x000000ffff032224 */ /* 0x000fca00000e0603 */
[----:B------:R-:W-:Y:S01]  /*db10*/  @!PT LDS RZ, [RZ] ;  /* 0x00000000fffff984 */ /* 0x000fe20000000800 */
[----:B------:R-:W-:Y:S01]  /*db20*/  @!PT LDS RZ, [RZ] ;  /* 0x00000000fffff984 */ /* 0x000fe20000000800 */
[----:B------:R-:W-:Y:S01]  /*db30*/  @!PT LDS RZ, [RZ] ;  /* 0x00000000fffff984 */ /* 0x000fe20000000800 */
[----:B------:R0:W-:Y:S01]  /*db40*/  @P2 LDGSTS.E.BYPASS.LTC128B.128 [R7+0x1c400], desc[UR48][R2.64], !P1 ;  /* 0x1c40000002072fae */ /* 0x0001e2000c901d70 */
[----:B------:R-:W-:Y:S02]  /*db50*/  ISETP.GE.AND P2, PT, R35, 0x11, PT ;  /* 0x000000112300780c */ /* 0x000fe40003f46270 */
[----:B------:R-:W-:Y:S01]  /*db60*/  MOV R13, R0 ;  /* 0x00000000000d7202 */ /* 0x000fe20000000f00 */
[----:B------:R-:W-:-:S10]  /*db70*/  IMAD.MOV.U32 R6, RZ, RZ, R14 ;  /* 0x000000ffff067224 */ /* 0x000fd400078e000e */
[----:B0-----:R-:W-:Y:S05]  /*db80*/  WARPSYNC.COLLECTIVE R15, `(.L_x_284) ;  /* 0x000000000f087348 */ /* 0x001fea0003c00000 */
[----:B------:R1:W2:Y:S02]  /*db90*/  SHFL.IDX P6, R14, R13, R12, R11 ;  /* 0x0000000c0d0e7389 */ /* 0x0002a400000c000b */
[----:B012---:R-:W-:Y:S01]  /*dba0*/  ENDCOLLECTIVE ;  /* 0x000000000000791b */ /* 0x007fe20003800000 */
.L_x_284:
[----:B------:R-:W-:Y:S01]  /*dbb0*/  @P2 LEA R12, R4, UR37, 0x1 ;  /* 0x00000025040c2c11 */ /* 0x000fe2000f8e08ff */
[----:B------:R-:W-:Y:S01]  /*dbc0*/  IMAD.MOV.U32 R13, RZ, RZ, R5 ;  /* 0x000000ffff0d7224 */ /* 0x000fe200078e0005 */
        /* <DEDUP_REMOVED lines=14> */
.L_x_285:
[----:B------:R-:W-:Y:S01]  /*dcb0*/  IMAD.MOV.U32 R13, RZ, RZ, R0 ;  /* 0x000000ffff0d7224 */ /* 0x000fe200078e0000 */
[----:B------:R-:W-:-:S07]  /*dcc0*/  MOV R9, R14 ;  /* 0x0000000e00097202 */ /* 0x000fce0000000f00 */
[----:B------:R-:W-:Y:S05]  /*dcd0*/  WARPSYNC.COLLECTIVE R15, `(.L_x_286) ;  /* 0x000000000f087348 */ /* 0x000fea0003c00000 */
[----:B------:R0:W1:Y:S02]  /*dce0*/  SHFL.IDX P6, R14, R13, R12, R11 ;  /* 0x0000000c0d0e7389 */ /* 0x00006400000c000b */
[----:B01----:R-:W-:Y:S01]  /*dcf0*/  ENDCOLLECTIVE ;  /* 0x000000000000791b */ /* 0x003fe20003800000 */
.L_x_286:
        /* <DEDUP_REMOVED lines=16> */
.L_x_287:
[----:B------:R-:W-:Y:S01]  /*de00*/  IMAD.MOV.U32 R13, RZ, RZ, R0 ;  /* 0x000000ffff0d7224 */ /* 0x000fe200078e0000 */
[----:B------:R-:W-:-:S07]  /*de10*/  MOV R7, R14 ;  /* 0x0000000e00077202 */ /* 0x000fce0000000f00 */
[----:B------:R-:W-:Y:S05]  /*de20*/  WARPSYNC.COLLECTIVE R15, `(.L_x_288) ;  /* 0x000000000f087348 */ /* 0x000fea0003c00000 */
[----:B------:R0:W1:Y:S02]  /*de30*/  SHFL.IDX P6, R14, R13, R12, R11 ;  /* 0x0000000c0d0e7389 */ /* 0x00006400000c000b */
[----:B01----:R-:W-:Y:S01]  /*de40*/  ENDCOLLECTIVE ;  /* 0x000000000000791b */ /* 0x003fe20003800000 */
.L_x_288:
[----:B------:R-:W-:Y:S02]  /*de50*/  IMAD.MOV.U32 R13, RZ, RZ, R5 ;  /* 0x000000ffff0d7224 */ /* 0x000fe400078e0005 */
[----:B------:R-:W-:Y:S01]  /*de60*/  IMAD.MOV.U32 R12, RZ, RZ, 0x4 ;  /* 0x00000004ff0c7424 */ /* 0x000fe200078e00ff */
[----:B------:R-:W-:-:S13]  /*de70*/  @P2 LEA R8, P0, R20, R14, 0x1 ;  /* 0x0000000e14082211 */ /* 0x000fda00078008ff */
[----:B------:R-:W-:Y:S05]  /*de80*/  WARPSYNC.COLLECTIVE R15, `(.L_x_289) ;  /* 0x000000000f087348 */ /* 0x000fea0003c00000 */
[----:B------:R0:W1:Y:S02]  /*de90*/  SHFL.IDX P6, R14, R13, R12, R11 ;  /* 0x0000000c0d0e7389 */ /* 0x00006400000c000b */
[----:B01----:R-:W-:Y:S01]  /*dea0*/  ENDCOLLECTIVE ;  /* 0x000000000000791b */ /* 0x003fe20003800000 */
.L_x_289:
        /* <DEDUP_REMOVED lines=8> */
[----:B------:R-:W-:Y:S01]  /*df30*/  IMAD.MOV.U32 R13, RZ, RZ, R0 ;  /* 0x000000ffff0d7224 */ /* 0x000fe200078e0000 */
[----:B0-----:R-:W-:-:S11]  /*df40*/  MOV R2, R14 ;  /* 0x0000000e00027202 */ /* 0x001fd60000000f00 */
[----:B------:R-:W-:Y:S05]  /*df50*/  WARPSYNC.COLLECTIVE R15, `(.L_x_290) ;  /* 0x000000000f087348 */ /* 0x000fea0003c00000 */
[----:B------:R0:W1:Y:S02]  /*df60*/  SHFL.IDX P6, R14, R13, R12, R11 ;  /* 0x0000000c0d0e7389 */ /* 0x00006400000c000b */
[----:B01----:R-:W-:Y:S01]  /*df70*/  ENDCOLLECTIVE ;  /* 0x000000000000791b */ /* 0x003fe20003800000 */
.L_x_290:
[----:B------:R-:W-:Y:S01]  /*df80*/  @P2 LEA R7, R4, UR37, 0x1 ;  /* 0x0000002504072c11 */ /* 0x000fe2000f8e08ff */
[----:B------:R-:W-:Y:S02]  /*df90*/  IMAD.MOV.U32 R13, RZ, RZ, R5 ;  /* 0x000000ffff0d7224 */ /* 0x000fe400078e0005 */
[----:B------:R-:W-:Y:S01]  /*dfa0*/  IMAD.MOV.U32 R12, RZ, RZ, 0x5 ;  /* 0x00000005ff0c7424 */ /* 0x000fe200078e00ff */
[----:B------:R-:W-:-:S05]  /*dfb0*/  @P2 LEA R6, P0, R20, R14, 0x1 ;  /* 0x0000000e14062211 */ /* 0x000fca00078008ff */
[----:B------:R-:W-:Y:S02]  /*dfc0*/  @P2 IMAD.X R11, RZ, RZ, R2, P0 ;  /* 0x000000ffff0b2224 */ /* 0x000fe400000e0602 */
[----:B------:R-:W-:Y:S02]  /*dfd0*/  @P2 IMAD.MOV.U32 R2, RZ, RZ, R6 ;  /* 0x000000ffff022224 */ /* 0x000fe400078e0006 */
[----:B------:R-:W-:Y:S01]  /*dfe0*/  @P2 IMAD.MOV.U32 R3, RZ, RZ, R11 ;  /* 0x000000ffff032224 */ /* 0x000fe200078e000b */
[----:B------:R-:W-:-:S04]  /*dff0*/  MOV R11, 0x181f ;  /* 0x0000181f000b7802 */ /* 0x000fc80000000f00 */
[----:B------:R-:W-:Y:S01]  /*e000*/  @!PT LDS RZ, [RZ] ;  /* 0x00000000fffff984 */ /* 0x000fe20000000800 */
[----:B------:R-:W-:Y:S01]  /*e010*/  @!PT LDS RZ, [RZ] ;  /* 0x00000000fffff984 */ /* 0x000fe20000000800 */
[----:B------:R-:W-:Y:S01]  /*e020*/  @!PT LDS RZ, [RZ] ;  /* 0x00000000fffff984 */ /* 0x000fe20000000800 */
[----:B------:R0:W-:Y:S03]  /*e030*/  @P2 LDGSTS.E.BYPASS.LTC128B.128 [R7+0x1e400], desc[UR48][R2.64], !P1 ;  /* 0x1e40000002072fae */ /* 0x0001e6000c901d70 */
[----:B0-----:R-:W-:Y:S05]  /*e040*/  WARPSYNC.COLLECTIVE R15, `(.L_x_291) ;  /* 0x000000000f087348 */ /* 0x001fea0003c00000 */
[----:B------:R1:W2:Y:S02]  /*e050*/  SHFL.IDX P6, R14, R13, R12, R11 ;  /* 0x0000000c0d0e7389 */ /* 0x0002a400000c000b */
[----:B012---:R-:W-:Y:S01]  /*e060*/  ENDCOLLECTIVE ;  /* 0x000000000000791b */ /* 0x007fe20003800000 */
.L_x_291:
[----:B------:R-:W-:Y:S02]  /*e070*/  IMAD.MOV.U32 R13, RZ, RZ, R0 ;  /* 0x000000ffff0d7224 */ /* 0x000fe400078e0000 */
[----:B------:R-:W-:-:S07]  /*e080*/  IMAD.MOV.U32 R5, RZ, RZ, R14 ;  /* 0x000000ffff057224 */ /* 0x000fce00078e000e */
[----:B------:R-:W-:Y:S05]  /*e090*/  WARPSYNC.COLLECTIVE R15, `(.L_x_292) ;  /* 0x000000000f087348 */ /* 0x000fea0003c00000 */
[----:B------:R0:W1:Y:S02]  /*e0a0*/  SHFL.IDX P6, R14, R13, R12, R11 ;  /* 0x0000000c0d0e7389 */ /* 0x00006400000c000b */
[----:B01----:R-:W-:Y:S01]  /*e0b0*/  ENDCOLLECTIVE ;  /* 0x000000000000791b */ /* 0x003fe20003800000 */
.L_x_292:
[----:B------:R-:W-:Y:S05]  /*e0c0*/  BRA `(.L_x_293) ;  /* 0xffffffc000947947 */ /* 0x000fea000383ffff */
.L_x_235:
[----:B------:R-:W-:Y:S01]  /*e0d0*/  IMAD.MOV.U32 R13, RZ, RZ, R5 ;  /* 0x000000ffff0d7224 */ /* 0x000fe200078e0005 */
[----:B------:R-:W0:Y:S01]  /*e0e0*/  S2R R20, SR_TID.X ;  /* 0x0000000000147919 */ /* 0x000e220000002100 */
[----:B------:R-:W-:Y:S01]  /*e0f0*/  IMAD.MOV.U32 R12, RZ, RZ, RZ ;  /* 0x000000ffff0c7224 */ /* 0x000fe200078e00ff */
[----:B------:R-:W-:Y:S01]  /*e100*/  LEA R8, R27, UR37, 0x1 ;  /* 0x000000251b087c11 */ /* 0x000fe2000f8e08ff */
[----:B------:R-:W-:Y:S01]  /*e110*/  IMAD.MOV.U32 R11, RZ, RZ, 0x181f ;  /* 0x0000181fff0b7424 */ /* 0x000fe200078e00ff */
[----:B------:R-:W-:Y:S01]  /*e120*/  LOP3.LUT R16, R16, 0xfffff7ff, RZ, 0xc0, !PT ;  /* 0xfffff7ff10107812 */ /* 0x000fe200078ec0ff */
[----:B------:R-:W-:Y:S02]  /*e130*/  IMAD.MOV.U32 R15, RZ, RZ, -0x1 ;  /* 0xffffffffff0f7424 */ /* 0x000fe400078e00ff */
[----:B------:R-:W-:-:S07]  /*e140*/  IMAD.IADD R0, R36, 0x1, R0 ;  /* 0x0000000124007824 */ /* 0x000fce00078e0200 */
[----:B01----:R-:W-:Y:S05]  /*e150*/  WARPSYNC.COLLECTIVE R15, `(.L_x_294) ;  /* 0x000000000f087348 */ /* 0x003fea0003c00000 */
[----:B------:R2:W3:Y:S02]  /*e160*/  SHFL.IDX P6, R14, R13, R12, R11 ;  /* 0x0000000c0d0e7389 */ /* 0x0004e400000c000b */
[----:B0123--:R-:W-:Y:S01]  /*e170*/  ENDCOLLECTIVE ;  /* 0x000000000000791b */ /* 0x00ffe20003800000 */
.L_x_294:
[C---:B------:R-:W-:Y:S01]  /*e180*/  VIADD R6, R0.reuse, 0x10 ;  /* 0x0000001000067836 */ /* 0x040fe20000000000 */
[----:B------:R-:W-:Y:S01]  /*e190*/  ISETP.GE.AND P2, PT, R0, UR38, PT ;  /* 0x0000002600007c0c */ /* 0x000fe2000bf46270 */
[----:B------:R-:W-:-:S12]  /*e1a0*/  IMAD.MOV.U32 R13, RZ, RZ, R4 ;  /* 0x000000ffff0d7224 */ /* 0x000fd800078e0004 */
[----:B------:R-:W-:-:S04]  /*e1b0*/  @P2 LOP3.LUT R16, R16, 0x800, RZ, 0xfc, !PT ;  /* 0x0000080010102812 */ /* 0x000fc800078efcff */
[----:B------:R-:W-:Y:S01]  /*e1c0*/  LOP3.LUT R16, R16, 0xfffffbff, RZ, 0xc0, !PT ;  /* 0xfffffbff10107812 */ /* 0x000fe200078ec0ff */
[----:B------:R-:W-:Y:S01]  /*e1d0*/  IMAD.SHL.U32 R20, R20, 0x8, RZ ;  /* 0x0000000814147824 */ /* 0x000fe200078e00ff */
[----:B------:R-:W-:-:S07]  /*e1e0*/  MOV R3, R14 ;  /* 0x0000000e00037202 */ /* 0x000fce0000000f00 */
[----:B------:R-:W-:Y:S05]  /*e1f0*/  WARPSYNC.COLLECTIVE R15, `(.L_x_295) ;  /* 0x000000000f087348 */ /* 0x000fea0003c00000 */
[----:B------:R0:W1:Y:S02]  /*e200*/  SHFL.IDX P6, R14, R13, R12, R11 ;  /* 0x0000000c0d0e7389 */ /* 0x00006400000c000b */
[----:B01----:R-:W-:Y:S01]  /*e210*/  ENDCOLLECTIVE ;  /* 0x000000000000791b */ /* 0x003fe20003800000 */
.L_x_295:
[----:B------:R-:W-:Y:S02]  /*e220*/  LOP3.LUT R20, R20, 0x38, RZ, 0xc0, !PT ;  /* 0x0000003814147812 */ /* 0x000fe400078ec0ff */
[----:B------:R-:W-:Y:S02]  /*e230*/  MOV R13, R5 ;  /* 0x00000005000d7202 */ /* 0x000fe40000000f00 */
[----:B------:R-:W-:-:S05]  /*e240*/  @!P2 LEA R12, P0, R20, R14, 0x1 ;  /* 0x0000000e140ca211 */ /* 0x000fca00078008ff */
[----:B------:R-:W-:Y:S02]  /*e250*/  @!P2 IMAD.MOV.U32 R2, RZ, RZ, R12 ;  /* 0x000000ffff02a224 */ /* 0x000fe400078e000c */
[----:B------:R-:W-:Y:S02]  /*e260*/  IMAD.MOV.U32 R12, RZ, RZ, 0x1 ;  /* 0x00000001ff0c7424 */ /* 0x000fe400078e00ff */
[----:B------:R-:W-:-:S07]  /*e270*/  @!P2 IMAD.X R3, RZ, RZ, R3, P0 ;  /* 0x000000ffff03a224 */ /* 0x000fce00000e0603 */
[----:B------:R-:W-:Y:S05]  /*e280*/  WARPSYNC.COLLECTIVE R15, `(.L_x_296) ;  /* 0x000000000f087348 */ /* 0x000fea0003c00000 */
[----:B------:R0:W1:Y:S02]  /*e290*/  SHFL.IDX P6, R14, R13, R12, R11 ;  /* 0x0000000c0d0e7389 */ /* 0x00006400000c000b */
[----:B01----:R-:W-:Y:S01]  /*e2a0*/  ENDCOLLECTIVE ;  /* 0x000000000000791b */ /* 0x003fe20003800000 */
.L_x_296:
[----:B------:R-:W-:Y:S01]  /*e2b0*/  @!PT LDS RZ, [RZ] ;  /* 0x00000000fffff984 */ /* 0x000fe20000000800 */
[----:B------:R-:W-:Y:S01]  /*e2c0*/  @!PT LDS RZ, [RZ] ;  /* 0x00000000fffff984 */ /* 0x000fe20000000800 */
[----:B------:R-:W-:Y:S01]  /*e2d0*/  @!PT LDS RZ, [RZ] ;  /* 0x00000000fffff984 */ /* 0x000fe20000000800 */
[----:B------:R0:W-:Y:S01]  /*e2e0*/  @!P2 LDGSTS.E.BYPASS.LTC128B.128 [R8+0x18400], desc[UR48][R2.64], !P1 ;  /* 0x184000000208afae */ /* 0x0001e2000c901d70 */
[----:B------:R-:W-:Y:S01]  /*e2f0*/  ISETP.GE.AND P2, PT, R6, UR38, PT ;  /* 0x0000002606007c0c */ /* 0x000fe2000bf46270 */
[----:B------:R-:W-:Y:S02]  /*e300*/  VIADD R6, R0, 0x20 ;  /* 0x0000002000067836 */ /* 0x000fe40000000000 */
[----:B------:R-:W-:-:S10]  /*e310*/  IMAD.MOV.U32 R13, RZ, RZ, R4 ;  /* 0x000000ffff0d7224 */ /* 0x000fd400078e0004 */
[----:B------:R-:W-:-:S04]  /*e320*/  @P2 LOP3.LUT R16, R16, 0x400, RZ, 0xfc, !PT ;  /* 0x0000040010102812 */ /* 0x000fc800078efcff */
[----:B------:R-:W-:Y:S01]  /*e330*/  LOP3.LUT R16, R16, 0xfffffdff, RZ, 0xc0, !PT ;  /* 0xfffffdff10107812 */ /* 0x000fe200078ec0ff */
[----:B0-----:R-:W-:-:S07]  /*e340*/  IMAD.MOV.U32 R2, RZ, RZ, R14 ;  /* 0x000000ffff027224 */ /* 0x001fce00078e000e */
[----:B------:R-:W-:Y:S05]  /*e350*/  WARPSYNC.COLLECTIVE R15, `(.L_x_297) ;  /* 0x000000000f087348 */ /* 0x000fea0003c00000 */
[----:B------:R0:W1:Y:S02]  /*e360*/  SHFL.IDX P6, R14, R13, R12, R11 ;  /* 0x0000000c0d0e7389 */ /* 0x00006400000c000b */
[----:B01----:R-:W-:Y:S01]  /*e370*/  ENDCOLLECTIVE ;  /* 0x000000000000791b */ /* 0x003fe20003800000 */
.L_x_297:
[----:B------:R-:W-:Y:S02]  /*e380*/  IMAD.MOV.U32 R13, RZ, RZ, R5 ;  /* 0x000000ffff0d7224 */ /* 0x000fe400078e0005 */
[----:B------:R-:W-:Y:S02]  /*e390*/  IMAD.MOV.U32 R12, RZ, RZ, 0x2 ;  /* 0x00000002ff0c7424 */ /* 0x000fe400078e00ff */
[----:B------:R-:W-:-:S05]  /*e3a0*/  IMAD.MOV.U32 R10, RZ, RZ, R14 ;  /* 0x000000ffff0a7224 */ /* 0x000fca00078e000e */
[----:B------:R-:W-:-:S05]  /*e3b0*/  @!P2 LEA R10, P0, R20, R10, 0x1 ;  /* 0x0000000a140aa211 */ /* 0x000fca00078008ff */
[----:B------:R-:W-:Y:S02]  /*e3c0*/  @!P2 IMAD.X R11, RZ, RZ, R2, P0 ;  /* 0x000000ffff0ba224 */ /* 0x000fe400000e0602 */
[----:B------:R-:W-:Y:S01]  /*e3d0*/  @!P2 IMAD.MOV.U32 R2, RZ, RZ, R10 ;  /* 0x000000ffff02a224 */ /* 0x000fe200078e000a */
[----:B------:R-:W-:Y:S02]  /*e3e0*/  LEA R10, R27, UR37, 0x1 ;  /* 0x000000251b0a7c11 */ /* 0x000fe4000f8e08ff */
[----:B------:R-:W-:Y:S01]  /*e3f0*/  @!P2 MOV R3, R11 ;  /* 0x0000000b0003a202 */ /* 0x000fe20000000f00 */
[----:B------:R-:W-:-:S04]  /*e400*/  IMAD.MOV.U32 R11, RZ, RZ, 0x181f ;  /* 0x0000181fff0b7424 */ /* 0x000fc800078e00ff */
[----:B------:R-:W-:Y:S01]  /*e410*/  @!PT LDS RZ, [RZ] ;  /* 0x00000000fffff984 */ /* 0x000fe20000000800 */
[----:B------:R-:W-:Y:S01]  /*e420*/  @!PT LDS RZ, [RZ] ;  /* 0x00000000fffff984 */ /* 0x000fe20000000800 */
[----:B------:R-:W-:Y:S01]  /*e430*/  @!PT LDS RZ, [RZ] ;  /* 0x00000000fffff984 */ /* 0x000fe20000000800 */
[----:B------:R0:W-:Y:S01]  /*e440*/  @!P2 LDGSTS.E.BYPASS.LTC128B.128 [R10+0x18c00], desc[UR48][R2.64], !P1 ;  /* 0x18c00000020aafae */ /* 0x0001e2000c901d70 */
[----:B------:R-:W-:Y:S01]  /*e450*/  ISETP.GE.AND P2, PT, R6, UR38, PT ;  /* 0x0000002606007c0c */ /* 0x000fe2000bf46270 */
[----:B------:R-:W-:-:S12]  /*e460*/  VIADD R6, R0, 0x30 ;  /* 0x0000003000067836 */ /* 0x000fd80000000000 */
[----:B0-----:R-:W-:Y:S05]  /*e470*/  WARPSYNC.COLLECTIVE R15, `(.L_x_298) ;  /* 0x000000000f087348 */ /* 0x001fea0003c00000 */
[----:B------:R1:W2:Y:S02]  /*e480*/  SHFL.IDX P6, R14, R13, R12, R11 ;  /* 0x0000000c0d0e7389 */ /* 0x0002a400000c000b */
[----:B012---:R-:W-:Y:S01]  /*e490*/  ENDCOLLECTIVE ;  /* 0x000000000000791b */ /* 0x007fe20003800000 */
.L_x_298:
[----:B------:R-:W-:Y:S01]  /*e4a0*/  @P2 LOP3.LUT R16, R16, 0x200, RZ, 0xfc, !PT ;  /* 0x0000020010102812 */ /* 0x000fe200078efcff */
[----:B------:R-:W-:-:S03]  /*e4b0*/  IMAD.MOV.U32 R13, RZ, RZ, R4 ;  /* 0x000000ffff0d7224 */ /* 0x000fc600078e0004 */
[----:B------:R-:W-:Y:S01]  /*e4c0*/  LOP3.LUT R16, R16, 0xfffffeff, RZ, 0xc0, !PT ;  /* 0xfffffeff10107812 */ /* 0x000fe200078ec0ff */
[----:B------:R-:W-:-:S07]  /*e4d0*/  IMAD.MOV.U32 R8, RZ, RZ, R14 ;  /* 0x000000ffff087224 */ /* 0x000fce00078e000e */
[----:B------:R-:W-:Y:S05]  /*e4e0*/  WARPSYNC.COLLECTIVE R15, `(.L_x_299) ;  /* 0x000000000f087348 */ /* 0x000fea0003c00000 */
[----:B------:R0:W1:Y:S02]  /*e4f0*/  SHFL.IDX P6, R14, R13, R12, R11 ;  /* 0x0000000c0d0e7389 */ /* 0x00006400000c000b */
[----:B01----:R-:W-:Y:S01]  /*e500*/  ENDCOLLECTIVE ;  /* 0x000000000000791b */ /* 0x003fe20003800000 */
.L_x_299:
[----:B------:R-:W-:Y:S02]  /*e510*/  IMAD.MOV.U32 R13, RZ, RZ, R5 ;  /* 0x000000ffff0d7224 */ /* 0x000fe400078e0005 */
[----:B------:R-:W-:Y:S01]  /*e520*/  IMAD.MOV.U32 R12, RZ, RZ, 0x3 ;  /* 0x00000003ff0c7424 */ /* 0x000fe200078e00ff */
[----:B------:R-:W-:-:S07]  /*e530*/  MOV R9, R14 ;  /* 0x0000000e00097202 */ /* 0x000fce0000000f00 */
[----:B------:R-:W-:Y:S05]  /*e540*/  WARPSYNC.COLLECTIVE R15, `(.L_x_300) ;  /* 0x000000000f087348 */ /* 0x000fea0003c00000 */
[----:B------:R0:W1:Y:S02]  /*e550*/  SHFL.IDX P6, R14, R13, R12, R11 ;  /* 0x0000000c0d0e7389 */ /* 0x00006400000c000b */
[----:B01----:R-:W-:Y:S01]  /*e560*/  ENDCOLLECTIVE ;  /* 0x000000000000791b */ /* 0x003fe20003800000 */
.L_x_300:
[----:B------:R-:W-:-:S05]  /*e570*/  @!P2 LEA R9, P0, R20, R9, 0x1 ;  /* 0x000000091409a211 */ /* 0x000fca00078008ff */
[----:B------:R-:W-:Y:S02]  /*e580*/  @!P2 IMAD.X R8, RZ, RZ, R8, P0 ;  /* 0x000000ffff08a224 */ /* 0x000fe400000e0608 */
[----:B------:R-:W-:Y:S02]  /*e590*/  @!P2 IMAD.MOV.U32 R2, RZ, RZ, R9 ;  /* 0x000000ffff02a224 */ /* 0x000fe400078e0009 */
[----:B------:R-:W-:Y:S02]  /*e5a0*/  @!P2 IMAD.MOV.U32 R3, RZ, RZ, R8 ;  /* 0x000000ffff03a224 */ /* 0x000fe400078e0008 */
[----:B------:R-:W0:Y:S01]  /*e5b0*/  S2R R8, SR_TID.X ;  /* 0x0000000000087919 */ /* 0x000e220000002100 */
[----:B------:R-:W-:Y:S02]  /*e5c0*/  IMAD.MOV.U32 R13, RZ, RZ, R4 ;  /* 0x000000ffff0d7224 */ /* 0x000fe400078e0004 */
[----:B------:R-:W-:Y:S01]  /*e5d0*/  @!PT LDS RZ, [RZ] ;  /* 0x00000000fffff984 */ /* 0x000fe20000000800 */
[----:B------:R-:W-:Y:S01]  /*e5e0*/  @!PT LDS RZ, [RZ] ;  /* 0x00000000fffff984 */ /* 0x000fe20000000800 */
[----:B------:R-:W-:Y:S01]  /*e5f0*/  @!PT LDS RZ, [RZ] ;  /* 0x00000000fffff984 */ /* 0x000fe20000000800 */
[----:B------:R1:W-:Y:S01]  /*e600*/  @!P2 LDGSTS.E.BYPASS.LTC128B.128 [R10+0x19400], desc[UR48][R2.64], !P1 ;  /* 0x19400000020aafae */ /* 0x0003e2000c901d70 */
[----:B------:R-:W-:-:S02]  /*e610*/  ISETP.GE.AND P2, PT, R6, UR38, PT ;  /* 0x0000002606007c0c */ /* 0x000fc4000bf46270 */
[----:B------:R-:W-:-:S11]  /*e620*/  MOV R6, R14 ;  /* 0x0000000e00067202 */ /* 0x000fd60000000f00 */
[----:B01----:R-:W-:Y:S05]  /*e630*/  WARPSYNC.COLLECTIVE R15, `(.L_x_301) ;  /* 0x000000000f087348 */ /* 0x003fea0003c00000 */
[----:B------:R2:W3:Y:S02]  /*e640*/  SHFL.IDX P6, R14, R13, R12, R11 ;  /* 0x0000000c0d0e7389 */ /* 0x0004e400000c000b */
[----:B0123--:R-:W-:Y:S01]  /*e650*/  ENDCOLLECTIVE ;  /* 0x000000000000791b */ /* 0x00ffe20003800000 */
.L_x_301:
[----:B------:R-:W-:-:S04]  /*e660*/  @P2 LOP3.LUT R16, R16, 0x100, RZ, 0xfc, !PT ;  /* 0x0000010010102812 */ /* 0x000fc800078efcff */
[----:B------:R-:W-:Y:S01]  /*e670*/  LOP3.LUT R16, R16, 0xffffff7f, RZ, 0xc0, !PT ;  /* 0xffffff7f10107812 */ /* 0x000fe200078ec0ff */
[----:B------:R-:W-:Y:S02]  /*e680*/  IMAD.MOV.U32 R13, RZ, RZ, R5 ;  /* 0x000000ffff0d7224 */ /* 0x000fe400078e0005 */
[----:B------:R-:W-:Y:S02]  /*e690*/  IMAD.MOV.U32 R12, RZ, RZ, 0x4 ;  /* 0x00000004ff0c7424 */ /* 0x000fe400078e00ff */
[----:B------:R-:W-:Y:S02]  /*e6a0*/  IMAD.SHL.U32 R8, R8, 0x8, RZ ;  /* 0x0000000808087824 */ /* 0x000fe400078e00ff */
[----:B------:R-:W-:-:S03]  /*e6b0*/  IMAD.MOV.U32 R7, RZ, RZ, R14 ;  /* 0x000000ffff077224 */ /* 0x000fc600078e000e */
[----:B------:R-:W-:-:S07]  /*e6c0*/  LOP3.LUT R8, R8, 0x38, RZ, 0xc0, !PT ;  /* 0x0000003808087812 */ /* 0x000fce00078ec0ff */
[----:B------:R-:W-:Y:S05]  /*e6d0*/  WARPSYNC.COLLECTIVE R15, `(.L_x_302) ;  /* 0x000000000f087348 */ /* 0x000fea0003c00000 */
[----:B------:R0:W1:Y:S02]  /*e6e0*/  SHFL.IDX P6, R14, R13, R12, R11 ;  /* 0x0000000c0d0e7389 */ /* 0x00006400000c000b */
[----:B01----:R-:W-:Y:S01]  /*e6f0*/  ENDCOLLECTIVE ;  /* 0x000000000000791b */ /* 0x003fe20003800000 */
.L_x_302:
[----:B------:R-:W-:-:S05]  /*e700*/  @!P2 LEA R7, P0, R8, R7, 0x1 ;  /* 0x000000070807a211 */ /* 0x000fca00078008ff */
[----:B------:R-:W-:Y:S02]  /*e710*/  @!P2 IMAD.X R6, RZ, RZ, R6, P0 ;  /* 0x000000ffff06a224 */ /* 0x000fe400000e0606 */
[----:B------:R-:W-:Y:S02]  /*e720*/  @!P2 IMAD.MOV.U32 R2, RZ, RZ, R7 ;  /* 0x000000ffff02a224 */ /* 0x000fe400078e0007 */
[----:B------:R-:W-:Y:S01]  /*e730*/  @!P2 IMAD.MOV.U32 R3, RZ, RZ, R6 ;  /* 0x000000ffff03a224 */ /* 0x000fe200078e0006 */
[----:B------:R-:W-:Y:S01]  /*e740*/  IADD3 R6, R0, 0x40, RZ ;  /* 0x0000004000067810 */ /* 0x000fe20007ffe0ff */
[----:B------:R-:W-:-:S03]  /*e750*/  IMAD.MOV.U32 R13, RZ, RZ, R4 ;  /* 0x000000ffff0d7224 */ /* 0x000fc600078e0004 */
[----:B------:R-:W-:Y:S01]  /*e760*/  @!PT LDS RZ, [RZ] ;  /* 0x00000000fffff984 */ /* 0x000fe20000000800 */
[----:B------:R-:W-:Y:S01]  /*e770*/  @!PT LDS RZ, [RZ] ;  /* 0x00000000fffff984 */ /* 0x000fe20000000800 */
[----:B------:R-:W-:Y:S01]  /*e780*/  @!PT LDS RZ, [RZ] ;  /* 0x00000000fffff984 */ /* 0x000fe20000000800 */
[----:B------:R0:W-:Y:S01]  /*e790*/  @!P2 LDGSTS.E.BYPASS.LTC128B.128 [R10+0x19c00], desc[UR48][R2.64], !P1 ;  /* 0x19c00000020aafae */ /* 0x0001e2000c901d70 */
[----:B------:R-:W-:Y:S01]  /*e7a0*/  ISETP.GE.AND P2, PT, R6, UR38, PT ;  /* 0x0000002606007c0c */ /* 0x000fe2000bf46270 */
[----:B------:R-:W-:Y:S02]  /*e7b0*/  VIADD R6, R0, 0x50 ;  /* 0x0000005000067836 */ /* 0x000fe40000000000 */
[----:B0-----:R-:W-:-:S10]  /*e7c0*/  IMAD.MOV.U32 R2, RZ, RZ, R14 ;  /* 0x000000ffff027224 */ /* 0x001fd400078e000e */
[----:B------:R-:W-:Y:S05]  /*e7d0*/  WARPSYNC.COLLECTIVE R15, `(.L_x_303) ;  /* 0x000000000f087348 */ /* 0x000fea0003c00000 */
[----:B------:R0:W1:Y:S02]  /*e7e0*/  SHFL.IDX P6, R14, R13, R12, R11 ;  /* 0x0000000c0d0e7389 */ /* 0x00006400000c000b */
[----:B01----:R-:W-:Y:S01]  /*e7f0*/  ENDCOLLECTIVE ;  /* 0x000000000000791b */ /* 0x003fe20003800000 */
.L_x_303:
[----:B------:R-:W-:-:S04]  /*e800*/  @P2 LOP3.LUT R16, R16, 0x80, RZ, 0xfc, !PT ;  /* 0x0000008010102812 */ /* 0x000fc800078efcff */
[----:B------:R-:W-:Y:S01]  /*e810*/  LOP3.LUT R16, R16, 0xffffffbf, RZ, 0xc0, !PT ;  /* 0xffffffbf10107812 */ /* 0x000fe200078ec0ff */
[----:B------:R-:W-:Y:S01]  /*e820*/  IMAD.MOV.U32 R12, RZ, RZ, 0x5 ;  /* 0x00000005ff0c7424 */ /* 0x000fe200078e00ff */
[----:B------:R-:W-:-:S05]  /*e830*/  @!P2 LEA R14, P0, R8, R14, 0x1 ;  /* 0x0000000e080ea211 */ /* 0x000fca00078008ff */
[----:B------:R-:W-:Y:S02]  /*e840*/  @!P2 IMAD.X R13, RZ, RZ, R2, P0 ;  /* 0x000000ffff0da224 */ /* 0x000fe400000e0602 */
[----:B------:R-:W-:-:S03]  /*e850*/  @!P2 IMAD.MOV.U32 R2, RZ, RZ, R14 ;  /* 0x000000ffff02a224 */ /* 0x000fc600078e000e */
[----:B------:R-:W-:Y:S01]  /*e860*/  @!P2 MOV R3, R13 ;  /* 0x0000000d0003a202 */ /* 0x000fe20000000f00 */
[----:B------:R-:W-:-:S04]  /*e870*/  IMAD.MOV.U32 R13, RZ, RZ, R5 ;  /* 0x000000ffff0d7224 */ /* 0x000fc800078e0005 */
[----:B------:R-:W-:Y:S01]  /*e880*/  @!PT LDS RZ, [RZ] ;  /* 0x00000000fffff984 */ /* 0x000fe20000000800 */
[----:B------:R-:W-:Y:S01]  /*e890*/  @!PT LDS RZ, [RZ] ;  /* 0x00000000fffff984 */ /* 0x000fe20000000800 */
[----:B------:R-:W-:Y:S01]  /*e8a0*/  @!PT LDS RZ, [RZ] ;  /* 0x00000000fffff984 */ /* 0x000fe20000000800 */
[----:B------:R0:W-:Y:S01]  /*e8b0*/  @!P2 LDGSTS.E.BYPASS.LTC128B.128 [R10+0x1a400], desc[UR48][R2.64], !P1 ;  /* 0x1a400000020aafae */ /* 0x0001e2000c901d70 */
[----:B------:R-:W-:-:S13]  /*e8c0*/  ISETP.GE.AND P2, PT, R6, UR38, PT ;  /* 0x0000002606007c0c */ /* 0x000fda000bf46270 */
[----:B0-----:R-:W-:Y:S05]  /*e8d0*/  WARPSYNC.COLLECTIVE R15, `(.L_x_304) ;  /* 0x000000000f087348 */ /* 0x001fea0003c00000 */
[----:B------:R1:W2:Y:S02]  /*e8e0*/  SHFL.IDX P6, R14, R13, R12, R11 ;  /* 0x0000000c0d0e7389 */ /* 0x0002a400000c000b */
[----:B012---:R-:W-:Y:S01]  /*e8f0*/  ENDCOLLECTIVE ;  /* 0x000000000000791b */ /* 0x007fe20003800000 */
.L_x_304:
[----:B------:R-:W-:Y:S01]  /*e900*/  @P2 LOP3.LUT R16, R16, 0x40, RZ, 0xfc, !PT ;  /* 0x0000004010102812 */ /* 0x000fe200078efcff */
[----:B------:R-:W-:-:S03]  /*e910*/  IMAD.MOV.U32 R13, RZ, RZ, R4 ;  /* 0x000000ffff0d7224 */ /* 0x000fc600078e0004 */
[----:B------:R-:W-:Y:S01]  /*e920*/  LOP3.LUT R16, R16, 0xffffffdf, RZ, 0xc0, !PT ;  /* 0xffffffdf10107812 */ /* 0x000fe200078ec0ff */
[----:B------:R-:W-:-:S07]  /*e930*/  IMAD.MOV.U32 R2, RZ, RZ, R14 ;  /* 0x000000ffff027224 */ /* 0x000fce00078e000e */
[----:B------:R-:W-:Y:S05]  /*e940*/  WARPSYNC.COLLECTIVE R15, `(.L_x_305) ;  /* 0x000000000f087348 */ /* 0x000fea0003c00000 */
[----:B------:R0:W1:Y:S02]  /*e950*/  SHFL.IDX P6, R14, R13, R12, R11 ;  /* 0x0000000c0d0e7389 */ /* 0x00006400000c000b */
[----:B01----:R-:W-:Y:S01]  /*e960*/  ENDCOLLECTIVE ;  /* 0x000000000000791b */ /* 0x003fe20003800000 */
.L_x_305:
[----:B------:R-:W-:Y:S02]  /*e970*/  IMAD.MOV.U32 R13, RZ, RZ, R5 ;  /* 0x000000ffff0d7224 */ /* 0x000fe400078e0005 */
[----:B------:R-:W-:Y:S02]  /*e980*/  IMAD.MOV.U32 R12, RZ, RZ, 0x6 ;  /* 0x00000006ff0c7424 */ /* 0x000fe400078e00ff */
[----:B------:R-:W-:-:S07]  /*e990*/  IMAD.MOV.U32 R21, RZ, RZ, R14 ;  /* 0x000000ffff157224 */ /* 0x000fce00078e000e */
[----:B------:R-:W-:Y:S05]  /*e9a0*/  WARPSYNC.COLLECTIVE R15, `(.L_x_306) ;  /* 0x000000000f087348 */ /* 0x000fea0003c00000 */
[----:B------:R0:W1:Y:S02]  /*e9b0*/  SHFL.IDX P6, R14, R13, R12, R11 ;  /* 0x0000000c0d0e7389 */ /* 0x00006400000c000b */
[----:B01----:R-:W-:Y:S01]  /*e9c0*/  ENDCOLLECTIVE ;  /* 0x000000000000791b */ /* 0x003fe20003800000 */
.L_x_306:
[----:B------:R-:W-:-:S04]  /*e9d0*/  @!P2 LEA R21, P0, R8, R21, 0x1 ;  /* 0x000000150815a211 */ /* 0x000fc800078008ff */
[----:B------:R-:W-:Y:S01]  /*e9e0*/  @!P2 IADD3.X R20, RZ, R2, RZ, P0, !PT ;  /* 0x00000002ff14a210 */ /* 0x000fe200007fe4ff */
[----:B------:R-:W-:-:S04]  /*e9f0*/  @!P2 IMAD.MOV.U32 R2, RZ, RZ, R21 ;  /* 0x000000ffff02a224 */ /* 0x000fc800078e0015 */
[----:B------:R-:W-:Y:S02]  /*ea00*/  @!P2 IMAD.MOV.U32 R3, RZ, RZ, R20 ;  /* 0x000000ffff03a224 */ /* 0x000fe400078e0014 */
[----:B------:R-:W-:-:S03]  /*ea10*/  IMAD.MOV.U32 R13, RZ, RZ, R4 ;  /* 0x000000ffff0d7224 */ /* 0x000fc600078e0004 */
[----:B------:R-:W-:Y:S01]  /*ea20*/  @!PT LDS RZ, [RZ] ;  /* 0x00000000fffff984 */ /* 0x000fe20000000800 */
[----:B------:R-:W-:Y:S01]  /*ea30*/  @!PT LDS RZ, [RZ] ;  /* 0x00000000fffff984 */ /* 0x000fe20000000800 */
[----:B------:R-:W-:Y:S01]  /*ea40*/  @!PT LDS RZ, [RZ] ;  /* 0x00000000fffff984 */ /* 0x000fe20000000800 */
[----:B------:R0:W-:Y:S02]  /*ea50*/  @!P2 LDGSTS.E.BYPASS.LTC128B.128 [R10+0x1ac00], desc[UR48][R2.64], !P1 ;  /* 0x1ac00000020aafae */ /* 0x0001e4000c901d70 */
[----:B0-----:R-:W-:-:S07]  /*ea60*/  IMAD.MOV.U32 R2, RZ, RZ, R14 ;  /* 0x000000ffff027224 */ /* 0x001fce00078e000e */
[----:B------:R-:W-:Y:S05]  /*ea70*/  WARPSYNC.COLLECTIVE R15, `(.L_x_307) ;  /* 0x000000000f087348 */ /* 0x000fea0003c00000 */
[----:B------:R0:W1:Y:S02]  /*ea80*/  SHFL.IDX P6, R14, R13, R12, R11 ;  /* 0x0000000c0d0e7389 */ /* 0x00006400000c000b */
[----:B01----:R-:W-:Y:S01]  /*ea90*/  ENDCOLLECTIVE ;  /* 0x000000000000791b */ /* 0x003fe20003800000 */
.L_x_307:
[----:B------:R-:W-:-:S05]  /*eaa0*/  VIADD R3, R0, 0x60 ;  /* 0x0000006000037836 */ /* 0x000fca0000000000 */
[----:B------:R-:W-:Y:S01]  /*eab0*/  ISETP.GE.AND P2, PT, R3, UR38, PT ;  /* 0x0000002603007c0c */ /* 0x000fe2000bf46270 */
[----:B------:R-:W-:Y:S02]  /*eac0*/  IMAD.MOV.U32 R13, RZ, RZ, R5 ;  /* 0x000000ffff0d7224 */ /* 0x000fe400078e0005 */
[----:B------:R-:W-:-:S10]  /*ead0*/  IMAD.MOV.U32 R12, RZ, RZ, 0x7 ;  /* 0x00000007ff0c7424 */ /* 0x000fd400078e00ff */
[----:B------:R-:W-:Y:S02]  /*eae0*/  @P2 LOP3.LUT R16, R16, 0x20, RZ, 0xfc, !PT ;  /* 0x0000002010102812 */ /* 0x000fe400078efcff */
[----:B------:R-:W-:-:S04]  /*eaf0*/  MOV R15, R14 ;  /* 0x0000000e000f7202 */ /* 0x000fc80000000f00 */
[----:B------:R-:W-:-:S05]  /*eb00*/  @!P2 LEA R6, P0, R8, R15, 0x1 ;  /* 0x0000000f0806a211 */ /* 0x000fca00078008ff */
[----:B------:R-:W-:Y:S02]  /*eb10*/  @!P2 IMAD.X R15, RZ, RZ, R2, P0 ;  /* 0x000000ffff0fa224 */ /* 0x000fe400000e0602 */
[----:B------:R-:W-:Y:S02]  /*eb20*/  @!P2 IMAD.MOV.U32 R2, RZ, RZ, R6 ;  /* 0x000000ffff02a224 */ /* 0x000fe400078e0006 */
[----:B------:R-:W-:Y:S01]  /*eb30*/  @!P2 IMAD.MOV.U32 R3, RZ, RZ, R15 ;  /* 0x000000ffff03a224 */ /* 0x000fe200078e000f */
[----:B------:R-:W-:-:S04]  /*eb40*/  MOV R15, 0xffffffff ;  /* 0xffffffff000f7802 */ /* 0x000fc80000000f00 */
[----:B------:R-:W-:Y:S01]  /*eb50*/  @!PT LDS RZ, [RZ] ;  /* 0x00000000fffff984 */ /* 0x000fe20000000800 */
[----:B------:R-:W-:Y:S01]  /*eb60*/  @!PT LDS RZ, [RZ] ;  /* 0x00000000fffff984 */ /* 0x000fe20000000800 */
[----:B------:R-:W-:Y:S01]  /*eb70*/  @!PT LDS RZ, [RZ] ;  /* 0x00000000fffff984 */ /* 0x000fe20000000800 */
[----:B------:R0:W-:Y:S03]  /*eb80*/  @!P2 LDGSTS.E.BYPASS.LTC128B.128 [R10+0x1b400], desc[UR48][R2.64], !P1 ;  /* 0x1b400000020aafae */ /* 0x0001e6000c901d70 */
[----:B0-----:R-:W-:Y:S05]  /*eb90*/  WARPSYNC.COLLECTIVE R15, `(.L_x_308) ;  /* 0x000000000f087348 */ /* 0x001fea0003c00000 */
[----:B------:R1:W2:Y:S02]  /*eba0*/  SHFL.IDX P6, R14, R13, R12, R11 ;  /* 0x0000000c0d0e7389 */ /* 0x0002a400000c000b */
[----:B012---:R-:W-:Y:S01]  /*ebb0*/  ENDCOLLECTIVE ;  /* 0x000000000000791b */ /* 0x007fe20003800000 */
.L_x_308:
[----:B------:R-:W-:Y:S02]  /*ebc0*/  IMAD.MOV.U32 R13, RZ, RZ, R4 ;  /* 0x000000ffff0d7224 */ /* 0x000fe400078e0004 */
[----:B------:R-:W-:-:S07]  /*ebd0*/  IMAD.MOV.U32 R5, RZ, RZ, R14 ;  /* 0x000000ffff057224 */ /* 0x000fce00078e000e */
[----:B------:R-:W-:Y:S05]  /*ebe0*/  WARPSYNC.COLLECTIVE R15, `(.L_x_309) ;  /* 0x000000000f087348 */ /* 0x000fea0003c00000 */
[----:B------:R0:W1:Y:S02]  /*ebf0*/  SHFL.IDX P6, R14, R13, R12, R11 ;  /* 0x0000000c0d0e7389 */ /* 0x00006400000c000b */
[----:B01----:R-:W-:Y:S01]  /*ec00*/  ENDCOLLECTIVE ;  /* 0x000000000000791b */ /* 0x003fe20003800000 */
.L_x_309:
[----:B------:R-:W-:Y:S05]  /*ec10*/  BRA `(.L_x_310) ;  /* 0xffffffc000887947 */ /* 0x000fea000383ffff */
.L_x_237:
[----:B------:R-:W-:Y:S01]  /*ec20*/  BSSY B0, `(.L_x_311) ;  /* 0x0000008000007945 */ /* 0x000fe20003800000 */
[----:B------:R-:W-:Y:S02]  /*ec30*/  IMAD.MOV.U32 R13, RZ, RZ, R4 ;  /* 0x000000ffff0d7224 */ /* 0x000fe400078e0004 */
[----:B------:R-:W-:Y:S02]  /*ec40*/  IMAD.MOV.U32 R12, RZ, RZ, RZ ;  /* 0x000000ffff0c7224 */ /* 0x000fe400078e00ff */
[----:B------:R-:W-:Y:S02]  /*ec50*/  IMAD.MOV.U32 R11, RZ, RZ, 0x181f ;  /* 0x0000181fff0b7424 */ /* 0x000fe400078e00ff */
[----:B------:R-:W-:-:S07]  /*ec60*/  IMAD.MOV.U32 R15, RZ, RZ, -0x1 ;  /* 0xffffffffff0f7424 */ /* 0x000fce00078e00ff */
[----:B-----5:R-:W-:Y:S05]  /*ec70*/  WARPSYNC.COLLECTIVE R15, `(.L_x_312) ;  /* 0x000000000f087348 */ /* 0x020fea0003c00000 */
[----:B------:R0:W1:Y:S02]  /*ec80*/  SHFL.IDX P6, R14, R13, R12, R11 ;  /* 0x0000000c0d0e7389 */ /* 0x00006400000c000b */
[----:B01---5:R-:W-:Y:S01]  /*ec90*/  ENDCOLLECTIVE ;  /* 0x000000000000791b */ /* 0x023fe20003800000 */
.L_x_312:
[----:B------:R-:W-:Y:S05]  /*eca0*/  BSYNC B0 ;  /* 0x0000000000007941 */ /* 0x000fea0003800000 */
.L_x_311:
[----:B------:R-:W-:Y:S01]  /*ecb0*/  IMAD.MOV.U32 R13, RZ, RZ, R0 ;  /* 0x000000ffff0d7224 */ /* 0x000fe200078e0000 */
[----:B------:R-:W-:Y:S01]  /*ecc0*/  MOV R2, R14 ;  /* 0x0000000e00027202 */ /* 0x000fe20000000f00 */
[----:B------:R-:W-:Y:S01]  /*ecd0*/  IMAD.MOV.U32 R12, RZ, RZ, RZ ;  /* 0x000000ffff0c7224 */ /* 0x000fe200078e00ff */
[----:B------:R-:W-:Y:S01]  /*ece0*/  LOP3.LUT P2, RZ, R16, 0x800, RZ, 0xc0, !PT ;  /* 0x0000080010ff7812 */ /* 0x000fe2000784c0ff */
[----:B------:R-:W-:Y:S02]  /*ecf0*/  IMAD.MOV.U32 R11, RZ, RZ, 0x181f ;  /* 0x0000181fff0b7424 */ /* 0x000fe400078e00ff */
[----:B------:R-:W-:-:S10]  /*ed00*/  IMAD.MOV.U32 R15, RZ, RZ, -0x1 ;  /* 0xffffffffff0f7424 */ /* 0x000fd400078e00ff */
[----:B------:R-:W-:Y:S05]  /*ed10*/  WARPSYNC.COLLECTIVE R15, `(.L_x_313) ;  /* 0x000000000f087348 */ /* 0x000fea0003c00000 */
[----:B------:R0:W1:Y:S02]  /*ed20*/  SHFL.IDX P6, R14, R13, R12, R11 ;  /* 0x0000000c0d0e7389 */ /* 0x00006400000c000b */
[----:B01----:R-:W-:Y:S01]  /*ed30*/  ENDCOLLECTIVE ;  /* 0x000000000000791b */ /* 0x003fe20003800000 */
.L_x_313:
[----:B------:R-:W-:Y:S01]  /*ed40*/  MOV R13, R4 ;  /* 0x00000004000d7202 */ /* 0x000fe20000000f00 */
[----:B------:R-:W-:Y:S01]  /*ed50*/  IMAD.MOV.U32 R12, RZ, RZ, 0x1 ;  /* 0x00000001ff0c7424 */ /* 0x000fe200078e00ff */
[----:B------:R-:W-:-:S05]  /*ed60*/  @!P2 LEA R14, P0, R21, R14, 0x1 ;  /* 0x0000000e150ea211 */ /* 0x000fca00078008ff */
[----:B------:R-:W-:Y:S02]  /*ed70*/  @!P2 IMAD.X R3, RZ, RZ, R2, P0 ;  /* 0x000000ffff03a224 */ /* 0x000fe400000e0602 */
[----:B------:R-:W-:-:S07]  /*ed80*/  @!P2 IMAD.MOV.U32 R2, RZ, RZ, R14 ;  /* 0x000000ffff02a224 */ /* 0x000fce00078e000e */
[----:B------:R-:W-:Y:S05]  /*ed90*/  WARPSYNC.COLLECTIVE R15, `(.L_x_314) ;  /* 0x000000000f087348 */ /* 0x000fea0003c00000 */
[----:B------:R0:W1:Y:S02]  /*eda0*/  SHFL.IDX P6, R14, R13, R12, R11 ;  /* 0x0000000c0d0e7389 */ /* 0x00006400000c000b */
[----:B01----:R-:W-:Y:S01]  /*edb0*/  ENDCOLLECTIVE ;  /* 0x000000000000791b */ /* 0x003fe20003800000 */
.L_x_314:
[----:B------:R-:W-:Y:S01]  /*edc0*/  @!PT LDS RZ, [RZ] ;  /* 0x00000000fffff984 */ /* 0x000fe20000000800 */
[----:B------:R-:W-:Y:S01]  /*edd0*/  @!PT LDS RZ, [RZ] ;  /* 0x00000000fffff984 */ /* 0x000fe20000000800 */
[----:B------:R-:W-:Y:S01]  /*ede0*/  @!PT LDS RZ, [RZ] ;  /* 0x00000000fffff984 */ /* 0x000fe20000000800 */
[----:B------:R0:W-:Y:S04]  /*edf0*/  @!P2 LDGSTS.E.BYPASS.LTC128B.128 [R20+0x22400], desc[UR48][R2.64], !P5 ;  /* 0x224000000214afae */ /* 0x0001e8000e901d70 */
[----:B------:R0:W-:Y:S04]  /*ee00*/  @!P2 LDGSTS.E.BYPASS.LTC128B.128 [R20+0x26400], desc[UR48][R2.64+0x80], !P4 ;  /* 0x264000800214afae */ /* 0x0001e8000e101d70 */
[----:B------:R0:W-:Y:S01]  /*ee10*/  @!P2 LDGSTS.E.BYPASS.LTC128B.128 [R20+0x2a400], desc[UR48][R2.64+0x100], !P3 ;  /* 0x2a4001000214afae */ /* 0x0001e2000d901d70 */
[----:B------:R-:W-:-:S03]  /*ee20*/  IMAD.MOV.U32 R13, RZ, RZ, R0 ;  /* 0x000000ffff0d7224 */ /* 0x000fc600078e0000 */
[----:B------:R0:W-:Y:S01]  /*ee30*/  @!P2 LDGSTS.E.BYPASS.LTC128B.128 [R20+0x2e400], desc[UR48][R2.64+0x180], !P1 ;  /* 0x2e4001800214afae */ /* 0x0001e2000c901d70 */
[----:B------:R-:W-:Y:S01]  /*ee40*/  LOP3.LUT P2, RZ, R16, 0x200, RZ, 0xc0, !PT ;  /* 0x0000020010ff7812 */ /* 0x000fe2000784c0ff */
[----:B------:R-:W-:-:S12]  /*ee50*/  IMAD.MOV.U32 R5, RZ, RZ, R14 ;  /* 0x000000ffff057224 */ /* 0x000fd800078e000e */
[----:B0-----:R-:W-:Y:S05]  /*ee60*/  WARPSYNC.COLLECTIVE R15, `(.L_x_315) ;  /* 0x000000000f087348 */ /* 0x001fea0003c00000 */
[----:B------:R1:W2:Y:S02]  /*ee70*/  SHFL.IDX P6, R14, R13, R12, R11 ;  /* 0x0000000c0d0e7389 */ /* 0x0002a400000c000b */
[----:B012---:R-:W-:Y:S01]  /*ee80*/  ENDCOLLECTIVE ;  /* 0x000000000000791b */ /* 0x007fe20003800000 */
.L_x_315:
[----:B------:R-:W-:Y:S01]  /*ee90*/  MOV R13, R4 ;  /* 0x00000004000d7202 */ /* 0x000fe20000000f00 */
[----:B------:R-:W-:Y:S01]  /*eea0*/  IMAD.MOV.U32 R12, RZ, RZ, 0x2 ;  /* 0x00000002ff0c7424 */ /* 0x000fe200078e00ff */
[----:B------:R-:W-:-:S13]  /*eeb0*/  LOP3.LUT P6, RZ, R16, 0x400, RZ, 0xc0, !PT ;  /* 0x0000040010ff7812 */ /* 0x000fda00078cc0ff */
[----:B------:R-:W-:-:S05]  /*eec0*/  @!P6 LEA R14, P0, R21, R14, 0x1 ;  /* 0x0000000e150ee211 */ /* 0x000fca00078008ff */
[----:B------:R-:W-:Y:S02]  /*eed0*/  @!P6 IMAD.X R5, RZ, RZ, R5, P0 ;  /* 0x000000ffff05e224 */ /* 0x000fe400000e0605 */
[----:B------:R-:W-:Y:S02]  /*eee0*/  @!P6 IMAD.MOV.U32 R2, RZ, RZ, R14 ;  /* 0x000000ffff02e224 */ /* 0x000fe400078e000e */
[----:B------:R-:W-:-:S05]  /*eef0*/  @!P6 IMAD.MOV.U32 R3, RZ, RZ, R5 ;  /* 0x000000ffff03e224 */ /* 0x000fca00078e0005 */
[----:B------:R-:W-:Y:S01]  /*ef00*/  @!PT LDS RZ, [RZ] ;  /* 0x00000000fffff984 */ /* 0x000fe20000000800 */
[----:B------:R-:W-:Y:S01]  /*ef10*/  @!PT LDS RZ, [RZ] ;  /* 0x00000000fffff984 */ /* 0x000fe20000000800 */
[----:B------:R-:W-:Y:S01]  /*ef20*/  @!PT LDS RZ, [RZ] ;  /* 0x00000000fffff984 */ /* 0x000fe20000000800 */
[----:B------:R0:W-:Y:S04]  /*ef30*/  @!P6 LDGSTS.E.BYPASS.LTC128B.128 [R20+0x22c00], desc[UR48][R2.64], !P5 ;  /* 0x22c000000214efae */ /* 0x0001e8000e901d70 */
[----:B------:R0:W-:Y:S04]  /*ef40*/  @!P6 LDGSTS.E.BYPASS.LTC128B.128 [R20+0x26c00], desc[UR48][R2.64+0x80], !P4 ;  /* 0x26c000800214efae */ /* 0x0001e8000e101d70 */
[----:B------:R0:W-:Y:S04]  /*ef50*/  @!P6 LDGSTS.E.BYPASS.LTC128B.128 [R20+0x2ac00], desc[UR48][R2.64+0x100], !P3 ;  /* 0x2ac001000214efae */ /* 0x0001e8000d901d70 */
[----:B------:R0:W-:Y:S02]  /*ef60*/  @!P6 LDGSTS.E.BYPASS.LTC128B.128 [R20+0x2ec00], desc[UR48][R2.64+0x180], !P1 ;  /* 0x2ec001800214efae */ /* 0x0001e4000c901d70 */
[----:B0-----:R-:W-:Y:S05]  /*ef70*/  WARPSYNC.COLLECTIVE R15, `(.L_x_316) ;  /* 0x000000000f087348 */ /* 0x001fea0003c00000 */
[----:B------:R1:W2:Y:S02]  /*ef80*/  SHFL.IDX P6, R14, R13, R12, R11 ;  /* 0x0000000c0d0e7389 */ /* 0x0002a400000c000b */
[----:B012---:R-:W-:Y:S01]  /*ef90*/  ENDCOLLECTIVE ;  /* 0x000000000000791b */ /* 0x007fe20003800000 */
.L_x_316:
[----:B------:R-:W-:Y:S02]  /*efa0*/  IMAD.MOV.U32 R13, RZ, RZ, R0 ;  /* 0x000000ffff0d7224 */ /* 0x000fe400078e0000 */
[----:B------:R-:W-:-:S07]  /*efb0*/  IMAD.MOV.U32 R5, RZ, RZ, R14 ;  /* 0x000000ffff057224 */ /* 0x000fce00078e000e */
[----:B------:R-:W-:Y:S05]  /*efc0*/  WARPSYNC.COLLECTIVE R15, `(.L_x_317) ;  /* 0x000000000f087348 */ /* 0x000fea0003c00000 */
[----:B------:R0:W1:Y:S02]  /*efd0*/  SHFL.IDX P6, R14, R13, R12, R11 ;  /* 0x0000000c0d0e7389 */ /* 0x00006400000c000b */
[----:B01----:R-:W-:Y:S01]  /*efe0*/  ENDCOLLECTIVE ;  /* 0x000000000000791b */ /* 0x003fe20003800000 */
.L_x_317:
[----:B------:R-:W-:Y:S01]  /*eff0*/  MOV R13, R4 ;  /* 0x00000004000d7202 */ /* 0x000fe20000000f00 */
[----:B------:R-:W-:Y:S01]  /*f000*/  IMAD.MOV.U32 R12, RZ, RZ, 0x3 ;  /* 0x00000003ff0c7424 */ /* 0x000fe200078e00ff */
[----:B------:R-:W-:-:S05]  /*f010*/  @!P2 LEA R14, P0, R21, R14, 0x1 ;  /* 0x0000000e150ea211 */ /* 0x000fca00078008ff */
[----:B------:R-:W-:-:S08]  /*f020*/  @!P2 IMAD.MOV.U32 R2, RZ, RZ, R14 ;  /* 0x000000ffff02a224 */ /* 0x000fd000078e000e */
[----:B------:R-:W-:Y:S05]  /*f030*/  WARPSYNC.COLLECTIVE R15, `(.L_x_318) ;  /* 0x000000000f087348 */ /* 0x000fea0003c00000 */
[----:B------:R0:W1:Y:S02]  /*f040*/  SHFL.IDX P6, R14, R13, R12, R11 ;  /* 0x0000000c0d0e7389 */ /* 0x00006400000c000b */
[----:B01----:R-:W-:Y:S01]  /*f050*/  ENDCOLLECTIVE ;  /* 0x000000000000791b */ /* 0x003fe20003800000 */
.L_x_318:
[----:B------:R-:W-:-:S04]  /*f060*/  @!P2 IMAD.X R5, RZ, RZ, R5, P0 ;  /* 0x000000ffff05a224 */ /* 0x000fc800000e0605 */
[----:B------:R-:W-:-:S05]  /*f070*/  @!P2 IMAD.MOV.U32 R3, RZ, RZ, R5 ;  /* 0x000000ffff03a224 */ /* 0x000fca00078e0005 */
[----:B------:R-:W-:Y:S01]  /*f080*/  @!PT LDS RZ, [RZ] ;  /* 0x00000000fffff984 */ /* 0x000fe20000000800 */
[----:B------:R-:W-:Y:S01]  /*f090*/  @!PT LDS RZ, [RZ] ;  /* 0x00000000fffff984 */ /* 0x000fe20000000800 */
[----:B------:R-:W-:Y:S01]  /*f0a0*/  @!PT LDS RZ, [RZ] ;  /* 0x00000000fffff984 */ /* 0x000fe20000000800 */
[----:B------:R0:W-:Y:S01]  /*f0b0*/  @!P2 LDGSTS.E.BYPASS.LTC128B.128 [R20+0x23400], desc[UR48][R2.64], !P5 ;  /* 0x234000000214afae */ /* 0x0001e2000e901d70 */
[----:B------:R-:W-:-:S03]  /*f0c0*/  IMAD.MOV.U32 R13, RZ, RZ, R0 ;  /* 0x000000ffff0d7224 */ /* 0x000fc600078e0000 */
[----:B------:R0:W-:Y:S04]  /*f0d0*/  @!P2 LDGSTS.E.BYPASS.LTC128B.128 [R20+0x27400], desc[UR48][R2.64+0x80], !P4 ;  /* 0x274000800214afae */ /* 0x0001e8000e101d70 */
[----:B------:R0:W-:Y:S04]  /*f0e0*/  @!P2 LDGSTS.E.BYPASS.LTC128B.128 [R20+0x2b400], desc[UR48][R2.64+0x100], !P3 ;  /* 0x2b4001000214afae */ /* 0x0001e8000d901d70 */
[----:B------:R0:W-:Y:S01]  /*f0f0*/  @!P2 LDGSTS.E.BYPASS.LTC128B.128 [R20+0x2f400], desc[UR48][R2.64+0x180], !P1 ;  /* 0x2f4001800214afae */ /* 0x0001e2000c901d70 */
[----:B------:R-:W-:Y:S01]  /*f100*/  IMAD.MOV.U32 R5, RZ, RZ, R14 ;  /* 0x000000ffff057224 */ /* 0x000fe200078e000e */
[----:B------:R-:W-:-:S13]  /*f110*/  LOP3.LUT P2, RZ, R16, 0x80, RZ, 0xc0, !PT ;  /* 0x0000008010ff7812 */ /* 0x000fda000784c0ff */
[----:B0-----:R-:W-:Y:S05]  /*f120*/  WARPSYNC.COLLECTIVE R15, `(.L_x_319) ;  /* 0x000000000f087348 */ /* 0x001fea0003c00000 */
[----:B------:R1:W2:Y:S02]  /*f130*/  SHFL.IDX P6, R14, R13, R12, R11 ;  /* 0x0000000c0d0e7389 */ /* 0x0002a400000c000b */
[----:B012---:R-:W-:Y:S01]  /*f140*/  ENDCOLLECTIVE ;  /* 0x000000000000791b */ /* 0x007fe20003800000 */
.L_x_319:
        /* <DEDUP_REMOVED lines=17> */
.L_x_320:
[----:B------:R-:W-:Y:S02]  /*f260*/  IMAD.MOV.U32 R13, RZ, RZ, R0 ;  /* 0x000000ffff0d7224 */ /* 0x000fe400078e0000 */
[----:B------:R-:W-:-:S07]  /*f270*/  IMAD.MOV.U32 R5, RZ, RZ, R14 ;  /* 0x000000ffff057224 */ /* 0x000fce00078e000e */
[----:B------:R-:W-:Y:S05]  /*f280*/  WARPSYNC.COLLECTIVE R15, `(.L_x_321) ;  /* 0x000000000f087348 */ /* 0x000fea0003c00000 */
[----:B------:R0:W1:Y:S02]  /*f290*/  SHFL.IDX P6, R14, R13, R12, R11 ;  /* 0x0000000c0d0e7389 */ /* 0x00006400000c000b */
[----:B01----:R-:W-:Y:S01]  /*f2a0*/  ENDCOLLECTIVE ;  /* 0x000000000000791b */ /* 0x003fe20003800000 */
.L_x_321:
[----:B------:R-:W-:Y:S01]  /*f2b0*/  MOV R13, R4 ;  /* 0x00000004000d7202 */ /* 0x000fe20000000f00 */
[----:B------:R-:W-:Y:S01]  /*f2c0*/  IMAD.MOV.U32 R12, RZ, RZ, 0x5 ;  /* 0x00000005ff0c7424 */ /* 0x000fe200078e00ff */
[----:B------:R-:W-:-:S05]  /*f2d0*/  @!P2 LEA R14, P0, R21, R14, 0x1 ;  /* 0x0000000e150ea211 */ /* 0x000fca00078008ff */
[----:B------:R-:W-:-:S08]  /*f2e0*/  @!P2 IMAD.MOV.U32 R2, RZ, RZ, R14 ;  /* 0x000000ffff02a224 */ /* 0x000fd000078e000e */
[----:B------:R-:W-:Y:S05]  /*f2f0*/  WARPSYNC.COLLECTIVE R15, `(.L_x_322) ;  /* 0x000000000f087348 */ /* 0x000fea0003c00000 */
[----:B------:R0:W1:Y:S02]  /*f300*/  SHFL.IDX P6, R14, R13, R12, R11 ;  /* 0x0000000c0d0e7389 */ /* 0x00006400000c000b */
[----:B01----:R-:W-:Y:S01]  /*f310*/  ENDCOLLECTIVE ;  /* 0x000000000000791b */ /* 0x003fe20003800000 */
.L_x_322:
        /* <DEDUP_REMOVED lines=15> */
.L_x_323:
        /* <DEDUP_REMOVED lines=17> */
.L_x_324:
[----:B------:R-:W-:Y:S02]  /*f520*/  IMAD.MOV.U32 R13, RZ, RZ, R0 ;  /* 0x000000ffff0d7224 */ /* 0x000fe400078e0000 */
[----:B------:R-:W-:-:S07]  /*f530*/  IMAD.MOV.U32 R5, RZ, RZ, R14 ;  /* 0x000000ffff057224 */ /* 0x000fce00078e000e */
[----:B------:R-:W-:Y:S05]  /*f540*/  WARPSYNC.COLLECTIVE R15, `(.L_x_325) ;  /* 0x000000000f087348 */ /* 0x000fea0003c00000 */
[----:B------:R0:W1:Y:S02]  /*f550*/  SHFL.IDX P6, R14, R13, R12, R11 ;  /* 0x0000000c0d0e7389 */ /* 0x00006400000c000b */
[----:B01----:R-:W-:Y:S01]  /*f560*/  ENDCOLLECTIVE ;  /* 0x000000000000791b */ /* 0x003fe20003800000 */
.L_x_325:
[----:B------:R-:W-:Y:S01]  /*f570*/  MOV R13, R4 ;  /* 0x00000004000d7202 */ /* 0x000fe20000000f00 */
[----:B------:R-:W-:Y:S01]  /*f580*/  IMAD.MOV.U32 R12, RZ, RZ, 0x7 ;  /* 0x00000007ff0c7424 */ /* 0x000fe200078e00ff */
[----:B------:R-:W-:-:S05]  /*f590*/  @!P2 LEA R14, P0, R21, R14, 0x1 ;  /* 0x0000000e150ea211 */ /* 0x000fca00078008ff */
[----:B------:R-:W-:-:S08]  /*f5a0*/  @!P2 IMAD.MOV.U32 R2, RZ, RZ, R14 ;  /* 0x000000ffff02a224 */ /* 0x000fd000078e000e */
[----:B------:R-:W-:Y:S05]  /*f5b0*/  WARPSYNC.COLLECTIVE R15, `(.L_x_326) ;  /* 0x000000000f087348 */ /* 0x000fea0003c00000 */
[----:B------:R0:W1:Y:S02]  /*f5c0*/  SHFL.IDX P6, R14, R13, R12, R11 ;  /* 0x0000000c0d0e7389 */ /* 0x00006400000c000b */
[----:B01----:R-:W-:Y:S01]  /*f5d0*/  ENDCOLLECTIVE ;  /* 0x000000000000791b */ /* 0x003fe20003800000 */
.L_x_326:
        /* <DEDUP_REMOVED lines=10> */
[----:B------:R-:W-:-:S07]  /*f680*/  IMAD.MOV.U32 R5, RZ, RZ, R14 ;  /* 0x000000ffff057224 */ /* 0x000fce00078e000e */
[----:B0-----:R-:W-:Y:S05]  /*f690*/  WARPSYNC.COLLECTIVE R15, `(.L_x_327) ;  /* 0x000000000f087348 */ /* 0x001fea0003c00000 */
[----:B------:R1:W2:Y:S02]  /*f6a0*/  SHFL.IDX P6, R14, R13, R12, R11 ;  /* 0x0000000c0d0e7389 */ /* 0x0002a400000c000b */
[----:B012---:R-:W-:Y:S01]  /*f6b0*/  ENDCOLLECTIVE ;  /* 0x000000000000791b */ /* 0x007fe20003800000 */
.L_x_327:
[----:B------:R-:W-:Y:S05]  /*f6c0*/  BRA `(.L_x_328) ;  /* 0xffffffc0007c7947 */ /* 0x000fea000383ffff */
.L_x_239:
[----:B0-----:R-:W-:-:S04]  /*f6d0*/  IMAD.U32 R3, RZ, RZ, UR37 ;  /* 0x00000025ff037e24 */ /* 0x001fc8000f8e00ff */
[----:B------:R0:W1:Y:S03]  /*f6e0*/  SYNCS.PHASECHK.TRANS64.TRYWAIT P0, [R3+URZ+0x32420], R0 ;  /* 0x03242000030075a7 */ /* 0x000066000800017f */
[----:B-1----:R-:W-:Y:S05]  /*f6f0*/  @!P0 NANOSLEEP.SYNCS 0x989680 ;  /* 0x009896800000895d */ /* 0x002fea0003900000 */
[----:B------:R-:W1:Y:S02]  /*f700*/  @!P0 SYNCS.PHASECHK.TRANS64 P0, [R3+URZ+0x32420], R0 ;  /* 0x03242000030085a7 */ /* 0x000e64000800007f */
[----:B-1----:R-:W-:Y:S05]  /*f710*/  @!P0 BRA `(.L_x_239) ;  /* 0xfffffffc00ec8947 */ /* 0x002fea000383ffff */
[----:B------:R-:W-:Y:S05]  /*f720*/  BRA `(.L_x_329) ;  /* 0xffffffc000b87947 */ /* 0x000fea000383ffff */
.L_x_242:
[----:B0-----:R0:W1:Y:S02]  /*f730*/  SYNCS.PHASECHK.TRANS64.TRYWAIT P0, [R17+URZ+0x32460], R0 ;  /* 0x03246000110075a7 */ /* 0x001064000800017f */
[----:B-1----:R-:W-:Y:S05]  /*f740*/  @!P0 NANOSLEEP.SYNCS 0x989680 ;  /* 0x009896800000895d */ /* 0x002fea0003900000 */
[----:B------:R-:W1:Y:S02]  /*f750*/  @!P0 SYNCS.PHASECHK.TRANS64 P0, [R17+URZ+0x32460], R0 ;  /* 0x03246000110085a7 */ /* 0x000e64000800007f */
[----:B-1----:R-:W-:Y:S05]  /*f760*/  @!P0 BRA `(.L_x_242) ;  /* 0xfffffffc00f08947 */ /* 0x002fea000383ffff */
[----:B------:R-:W-:Y:S05]  /*f770*/  BRA `(.L_x_330) ;  /* 0xffffffc000c87947 */ /* 0x000fea000383ffff */
.L_x_243:
[----:B------:R-:W-:Y:S01]  /*f780*/  BSSY B0, `(.L_x_331) ;  /* 0x0000008000007945 */ /* 0x000fe20003800000 */
[----:B------:R-:W-:Y:S01]  /*f790*/  IMAD.MOV.U32 R13, RZ, RZ, R7 ;  /* 0x000000ffff0d7224 */ /* 0x000fe200078e0007 */
[----:B------:R-:W-:Y:S01]  /*f7a0*/  MOV R11, 0x181f ;  /* 0x0000181f000b7802 */ /* 0x000fe20000000f00 */
[----:B------:R-:W-:Y:S02]  /*f7b0*/  IMAD.MOV.U32 R12, RZ, RZ, RZ ;  /* 0x000000ffff0c7224 */ /* 0x000fe400078e00ff */
[----:B------:R-:W-:-:S07]  /*f7c0*/  IMAD.MOV.U32 R15, RZ, RZ, -0x1 ;  /* 0xffffffffff0f7424 */ /* 0x000fce00078e00ff */
[----:B------:R-:W-:Y:S05]  /*f7d0*/  WARPSYNC.COLLECTIVE R15, `(.L_x_332) ;  /* 0x000000000f087348 */ /* 0x000fea0003c00000 */
[----:B------:R0:W1:Y:S02]  /*f7e0*/  SHFL.IDX P6, R14, R13, R12, R11 ;  /* 0x0000000c0d0e7389 */ /* 0x00006400000c000b */
[----:B01----:R-:W-:Y:S01]  /*f7f0*/  ENDCOLLECTIVE ;  /* 0x000000000000791b */ /* 0x003fe20003800000 */
.L_x_332:
[----:B------:R-:W-:Y:S05]  /*f800*/  BSYNC B0 ;  /* 0x0000000000007941 */ /* 0x000fea0003800000 */
.L_x_331:
[----:B------:R-:W0:Y:S01]  /*f810*/  S2R R4, SR_TID.X ;  /* 0x0000000000047919 */ /* 0x000e220000002100 */
[----:B------:R-:W-:Y:S01]  /*f820*/  IMAD.MOV.U32 R13, RZ, RZ, R8 ;  /* 0x000000ffff0d7224 */ /* 0x000fe200078e0008 */
[----:B------:R-:W-:Y:S01]  /*f830*/  MOV R15, 0xffffffff ;  /* 0xffffffff000f7802 */ /* 0x000fe20000000f00 */
[----:B------:R-:W-:Y:S01]  /*f840*/  IMAD.MOV.U32 R12, RZ, RZ, RZ ;  /* 0x000000ffff0c7224 */ /* 0x000fe200078e00ff */
[C---:B------:R-:W-:Y:S01]  /*f850*/  LOP3.LUT P3, RZ, R29.reuse, 0x8000, RZ, 0xc0, !PT ;  /* 0x000080001dff7812 */ /* 0x040fe2000786c0ff */
[----:B------:R-:W-:Y:S01]  /*f860*/  IMAD.MOV.U32 R11, RZ, RZ, 0x181f ;  /* 0x0000181fff0b7424 */ /* 0x000fe200078e00ff */
[C---:B------:R-:W-:Y:S01]  /*f870*/  LOP3.LUT P2, RZ, R29.reuse, 0x1000, RZ, 0xc0, !PT ;  /* 0x000010001dff7812 */ /* 0x040fe2000784c0ff */
[----:B------:R-:W-:Y:S01]  /*f880*/  IMAD.MOV.U32 R3, RZ, RZ, R14 ;  /* 0x000000ffff037224 */ /* 0x000fe200078e000e */
[----:B------:R-:W-:-:S13]  /*f890*/  LOP3.LUT P1, RZ, R29, 0x80, RZ, 0xc0, !PT ;  /* 0x000000801dff7812 */ /* 0x000fda000782c0ff */
[----:B0-----:R-:W-:Y:S05]  /*f8a0*/  WARPSYNC.COLLECTIVE R15, `(.L_x_333) ;  /* 0x000000000f087348 */ /* 0x001fea0003c00000 */
[----:B------:R1:W2:Y:S02]  /*f8b0*/  SHFL.IDX P6, R14, R13, R12, R11 ;  /* 0x0000000c0d0e7389 */ /* 0x0002a400000c000b */
[----:B012---:R-:W-:Y:S01]  /*f8c0*/  ENDCOLLECTIVE ;  /* 0x000000000000791b */ /* 0x007fe20003800000 */
.L_x_333:
[----:B------:R-:W-:Y:S02]  /*f8d0*/  LOP3.LUT P4, RZ, R29, 0x4, RZ, 0xc0, !PT ;  /* 0x000000041dff7812 */ /* 0x000fe4000788c0ff */
        /* <DEDUP_REMOVED lines=9> */
.L_x_334:
[----:B------:R-:W-:-:S05]  /*f970*/  LOP3.LUT R4, R4, 0x38, RZ, 0xc0, !PT ;  /* 0x0000003804047812 */ /* 0x000fca00078ec0ff */
[----:B------:R-:W-:-:S05]  /*f980*/  IMAD.SHL.U32 R0, R4, 0x2, RZ ;  /* 0x0000000204007824 */ /* 0x000fca00078e00ff */
[----:B------:R-:W-:Y:S02]  /*f990*/  IADD3 R2, P0, R2, R0, RZ ;  /* 0x0000000002027210 */ /* 0x000fe40007f1e0ff */
[----:B------:R-:W-:-:S03]  /*f9a0*/  MOV R13, R8 ;  /* 0x00000008000d7202 */ /* 0x000fc60000000f00 */
[----:B------:R-:W-:-:S05]  /*f9b0*/  IMAD.X R3, RZ, RZ, R3, P0 ;  /* 0x000000ffff037224 */ /* 0x000fca00000e0603 */
        /* <DEDUP_REMOVED lines=15> */
.L_x_335:
[----:B------:R-:W-:Y:S02]  /*fab0*/  IMAD.MOV.U32 R13, RZ, RZ, R7 ;  /* 0x000000ffff0d7224 */ /* 0x000fe400078e0007 */
[----:B------:R-:W-:Y:S02]  /*fac0*/  IMAD.MOV.U32 R12, RZ, RZ, 0x2 ;  /* 0x00000002ff0c7424 */ /* 0x000fe400078e00ff */
[----:B------:R-:W-:-:S07]  /*fad0*/  IMAD.MOV.U32 R2, RZ, RZ, R14 ;  /* 0x000000ffff027224 */ /* 0x000fce00078e000e */
[----:B------:R-:W-:Y:S05]  /*fae0*/  WARPSYNC.COLLECTIVE R15, `(.L_x_336) ;  /* 0x000000000f087348 */ /* 0x000fea0003c00000 */
[----:B------:R0:W1:Y:S02]  /*faf0*/  SHFL.IDX P6, R14, R13, R12, R11 ;  /* 0x0000000c0d0e7389 */ /* 0x00006400000c000b */
[----:B01----:R-:W-:Y:S01]  /*fb00*/  ENDCOLLECTIVE ;  /* 0x000000000000791b */ /* 0x003fe20003800000 */
.L_x_336:
[----:B------:R-:W-:-:S05]  /*fb10*/  IADD3 R2, P0, R2, R0, RZ ;  /* 0x0000000002027210 */ /* 0x000fca0007f1e0ff */
[----:B------:R-:W-:-:S05]  /*fb20*/  IMAD.X R3, RZ, RZ, R3, P0 ;  /* 0x000000ffff037224 */ /* 0x000fca00000e0603 */
[----:B------:R-:W-:Y:S01]  /*fb30*/  @!PT LDS RZ, [RZ] ;  /* 0x00000000fffff984 */ /* 0x000fe20000000800 */
[----:B------:R-:W-:Y:S01]  /*fb40*/  @!PT LDS RZ, [RZ] ;  /* 0x00000000fffff984 */ /* 0x000fe20000000800 */
[----:B------:R-:W-:Y:S01]  /*fb50*/  @!PT LDS RZ, [RZ] ;  /* 0x00000000fffff984 */ /* 0x000fe20000000800 */
[----:B------:R-:W-:Y:S01]  /*fb60*/  LDGSTS.E.BYPASS.LTC128B.128 [R6+0xc00], desc[UR48][R2.64], !P3 ;  /* 0x00c0000002067fae */ /* 0x000fe2000d901d70 */
[----:B------:R-:W-:Y:S01]  /*fb70*/  IMAD.MOV.U32 R13, RZ, RZ, R8 ;  /* 0x000000ffff0d7224 */ /* 0x000fe200078e0008 */
[C---:B------:R-:W-:Y:S02]  /*fb80*/  LOP3.LUT P3, RZ, R29.reuse, 0x2000, RZ, 0xc0, !PT ;  /* 0x000020001dff7812 */ /* 0x040fe4000786c0ff */
        /* <DEDUP_REMOVED lines=10> */
.L_x_337:
[----:B------:R-:W-:Y:S02]  /*fc30*/  IMAD.MOV.U32 R13, RZ, RZ, R7 ;  /* 0x000000ffff0d7224 */ /* 0x000fe400078e0007 */
[----:B------:R-:W-:Y:S01]  /*fc40*/  IMAD.MOV.U32 R12, RZ, RZ, 0x3 ;  /* 0x00000003ff0c7424 */ /* 0x000fe200078e00ff */
[----:B------:R-:W-:-:S07]  /*fc50*/  MOV R2, R14 ;  /* 0x0000000e00027202 */ /* 0x000fce0000000f00 */
[----:B------:R-:W-:Y:S05]  /*fc60*/  WARPSYNC.COLLECTIVE R15, `(.L_x_338) ;  /* 0x000000000f087348 */ /* 0x000fea0003c00000 */
[----:B------:R0:W1:Y:S02]  /*fc70*/  SHFL.IDX P6, R14, R13, R12, R11 ;  /* 0x0000000c0d0e7389 */ /* 0x00006400000c000b */
[----:B01----:R-:W-:Y:S01]  /*fc80*/  ENDCOLLECTIVE ;  /* 0x000000000000791b */ /* 0x003fe20003800000 */
.L_x_338:
        /* <DEDUP_REMOVED lines=18> */
.L_x_339:
[----:B------:R-:W-:Y:S02]  /*fdb0*/  IMAD.MOV.U32 R13, RZ, RZ, R7 ;  /* 0x000000ffff0d7224 */ /* 0x000fe400078e0007 */
[----:B------:R-:W-:Y:S01]  /*fdc0*/  IMAD.MOV.U32 R12, RZ, RZ, 0x4 ;  /* 0x00000004ff0c7424 */ /* 0x000fe200078e00ff */
[----:B------:R-:W-:-:S07]  /*fdd0*/  MOV R2, R14 ;  /* 0x0000000e00027202 */ /* 0x000fce0000000f00 */
[----:B------:R-:W-:Y:S05]  /*fde0*/  WARPSYNC.COLLECTIVE R15, `(.L_x_340) ;  /* 0x000000000f087348 */ /* 0x000fea0003c00000 */
[----:B------:R0:W1:Y:S02]  /*fdf0*/  SHFL.IDX P6, R14, R13, R12, R11 ;  /* 0x0000000c0d0e7389 */ /* 0x00006400000c000b */
[----:B01----:R-:W-:Y:S01]  /*fe00*/  ENDCOLLECTIVE ;  /* 0x000000000000791b */ /* 0x003fe20003800000 */
.L_x_340:
        /* <DEDUP_REMOVED lines=17> */
.L_x_341:
[----:B------:R-:W-:Y:S02]  /*ff20*/  IMAD.MOV.U32 R13, RZ, RZ, R7 ;  /* 0x000000ffff0d7224 */ /* 0x000fe400078e0007 */
[----:B------:R-:W-:Y:S01]  /*ff30*/  IMAD.MOV.U32 R12, RZ, RZ, 0x5 ;  /* 0x00000005ff0c7424 */ /* 0x000fe200078e00ff */
[----:B------:R-:W-:-:S07]  /*ff40*/  MOV R2, R14 ;  /* 0x0000000e00027202 */ /* 0x000fce0000000f00 */
[----:B------:R-:W-:Y:S05]  /*ff50*/  WARPSYNC.COLLECTIVE R15, `(.L_x_342) ;  /* 0x000000000f087348 */ /* 0x000fea0003c00000 */
[----:B------:R0:W1:Y:S02]  /*ff60*/  SHFL.IDX P6, R14, R13, R12, R11 ;  /* 0x0000000c0d0e7389 */ /* 0x00006400000c000b */
[----:B01----:R-:W-:Y:S01]  /*ff70*/  ENDCOLLECTIVE ;  /* 0x000000000000791b */ /* 0x003fe20003800000 */
.L_x_342:
        /* <DEDUP_REMOVED lines=14> */
.L_x_343:
[----:B------:R-:W-:Y:S05]  /*10060*/  BRA `(.L_x_344) ;  /* 0xffffffc000887947 */ /* 0x000fea000383ffff */
.L_x_249:
[----:B0-----:R0:W1:Y:S02]  /*10070*/  SYNCS.PHASECHK.TRANS64.TRYWAIT P0, [R17+URZ+0x32440], R26 ;  /* 0x0324401a110075a7 */ /* 0x001064000800017f */
[----:B-1----:R-:W-:Y:S05]  /*10080*/  @!P0 NANOSLEEP.SYNCS 0x989680 ;  /* 0x009896800000895d */ /* 0x002fea0003900000 */
[----:B------:R-:W1:Y:S02]  /*10090*/  @!P0 SYNCS.PHASECHK.TRANS64 P0, [R17+URZ+0x32440], R26 ;  /* 0x0324401a110085a7 */ /* 0x000e64000800007f */
[----:B-1----:R-:W-:Y:S05]  /*100a0*/  @!P0 BRA `(.L_x_249) ;  /* 0xfffffffc00f08947 */ /* 0x002fea000383ffff */
[----:B------:R-:W-:Y:S05]  /*100b0*/  BRA `(.L_x_345) ;  /* 0xffffffc400947947 */ /* 0x000fea000383ffff */
.L_x_250:
        /* <DEDUP_REMOVED lines=8> */
.L_x_347:
[----:B------:R-:W-:Y:S05]  /*10140*/  BSYNC B1 ;  /* 0x0000000000017941 */ /* 0x000fea0003800000 */
.L_x_346:
        /* <DEDUP_REMOVED lines=9> */
.L_x_348:
[----:B------:R-:W-:Y:S02]  /*101e0*/  IMAD.MOV.U32 R13, RZ, RZ, R24 ;  /* 0x000000ffff0d7224 */ /* 0x000fe400078e0018 */
[----:B------:R-:W-:Y:S01]  /*101f0*/  IMAD.MOV.U32 R12, RZ, RZ, 0x1 ;  /* 0x00000001ff0c7424 */ /* 0x000fe200078e00ff */
[----:B------:R-:W-:-:S13]  /*10200*/  IADD3 R2, P0, R14, R0, RZ ;  /* 0x000000000e027210 */ /* 0x000fda0007f1e0ff */
[----:B------:R-:W-:Y:S05]  /*10210*/  WARPSYNC.COLLECTIVE R15, `(.L_x_349) ;  /* 0x000000000f087348 */ /* 0x000fea0003c00000 */
[----:B------:R0:W1:Y:S02]  /*10220*/  SHFL.IDX P6, R14, R13, R12, R11 ;  /* 0x0000000c0d0e7389 */ /* 0x00006400000c000b */
[----:B01----:R-:W-:Y:S01]  /*10230*/  ENDCOLLECTIVE ;  /* 0x000000000000791b */ /* 0x003fe20003800000 */
.L_x_349:
        /* <DEDUP_REMOVED lines=10> */
.L_x_350:
[----:B------:R-:W-:Y:S02]  /*102e0*/  IMAD.MOV.U32 R13, RZ, RZ, R24 ;  /* 0x000000ffff0d7224 */ /* 0x000fe400078e0018 */
[----:B------:R-:W-:Y:S01]  /*102f0*/  IMAD.MOV.U32 R12, RZ, RZ, 0x2 ;  /* 0x00000002ff0c7424 */ /* 0x000fe200078e00ff */
[----:B------:R-:W-:-:S13]  /*10300*/  IADD3 R2, P0, R14, R0, RZ ;  /* 0x000000000e027210 */ /* 0x000fda0007f1e0ff */
[----:B------:R-:W-:Y:S05]  /*10310*/  WARPSYNC.COLLECTIVE R15, `(.L_x_351) ;  /* 0x000000000f087348 */ /* 0x000fea0003c00000 */
[----:B------:R0:W1:Y:S02]  /*10320*/  SHFL.IDX P6, R14, R13, R12, R11 ;  /* 0x0000000c0d0e7389 */ /* 0x00006400000c000b */
[----:B01----:R-:W-:Y:S01]  /*10330*/  ENDCOLLECTIVE ;  /* 0x000000000000791b */ /* 0x003fe20003800000 */
.L_x_351:
        /* <DEDUP_REMOVED lines=10> */
.L_x_352:
[----:B------:R-:W-:Y:S02]  /*103e0*/  IMAD.MOV.U32 R13, RZ, RZ, R24 ;  /* 0x000000ffff0d7224 */ /* 0x000fe400078e0018 */
[----:B------:R-:W-:Y:S02]  /*103f0*/  IMAD.MOV.U32 R12, RZ, RZ, 0x3 ;  /* 0x00000003ff0c7424 */ /* 0x000fe400078e00ff */
[----:B------:R-:W-:-:S07]  /*10400*/  IMAD.MOV.U32 R10, RZ, RZ, R14 ;  /* 0x000000ffff0a7224 */ /* 0x000fce00078e000e */
[----:B------:R-:W-:Y:S05]  /*10410*/  WARPSYNC.COLLECTIVE R15, `(.L_x_353) ;  /* 0x000000000f087348 */ /* 0x000fea0003c00000 */
[----:B------:R0:W1:Y:S02]  /*10420*/  SHFL.IDX P6, R14, R13, R12, R11 ;  /* 0x0000000c0d0e7389 */ /* 0x00006400000c000b */
[----:B01----:R-:W-:Y:S01]  /*10430*/  ENDCOLLECTIVE ;  /* 0x000000000000791b */ /* 0x003fe20003800000 */
.L_x_353:
        /* <DEDUP_REMOVED lines=11> */
.L_x_354:
[----:B------:R-:W-:Y:S02]  /*104f0*/  IMAD.MOV.U32 R13, RZ, RZ, R24 ;  /* 0x000000ffff0d7224 */ /* 0x000fe400078e0018 */
[----:B------:R-:W-:Y:S02]  /*10500*/  IMAD.MOV.U32 R12, RZ, RZ, 0x4 ;  /* 0x00000004ff0c7424 */ /* 0x000fe400078e00ff */
[----:B------:R-:W-:-:S07]  /*10510*/  IMAD.MOV.U32 R2, RZ, RZ, R14 ;  /* 0x000000ffff027224 */ /* 0x000fce00078e000e */
[----:B------:R-:W-:Y:S05]  /*10520*/  WARPSYNC.COLLECTIVE R15, `(.L_x_355) ;  /* 0x000000000f087348 */ /* 0x000fea0003c00000 */
[----:B------:R0:W1:Y:S02]  /*10530*/  SHFL.IDX P6, R14, R13, R12, R11 ;  /* 0x0000000c0d0e7389 */ /* 0x00006400000c000b */
[----:B01----:R-:W-:Y:S01]  /*10540*/  ENDCOLLECTIVE ;  /* 0x000000000000791b */ /* 0x003fe20003800000 */
.L_x_355:
        /* <DEDUP_REMOVED lines=11> */
.L_x_356:
[----:B------:R-:W-:Y:S02]  /*10600*/  IMAD.MOV.U32 R13, RZ, RZ, R24 ;  /* 0x000000ffff0d7224 */ /* 0x000fe400078e0018 */
[----:B------:R-:W-:Y:S02]  /*10610*/  IMAD.MOV.U32 R12, RZ, RZ, 0x5 ;  /* 0x00000005ff0c7424 */ /* 0x000fe400078e00ff */
[----:B------:R-:W-:-:S07]  /*10620*/  IMAD.MOV.U32 R2, RZ, RZ, R14 ;  /* 0x000000ffff027224 */ /* 0x000fce00078e000e */
[----:B------:R-:W-:Y:S05]  /*10630*/  WARPSYNC.COLLECTIVE R15, `(.L_x_357) ;  /* 0x000000000f087348 */ /* 0x000fea0003c00000 */
[----:B------:R0:W1:Y:S02]  /*10640*/  SHFL.IDX P6, R14, R13, R12, R11 ;  /* 0x0000000c0d0e7389 */ /* 0x00006400000c000b */
[----:B01----:R-:W-:Y:S01]  /*10650*/  ENDCOLLECTIVE ;  /* 0x000000000000791b */ /* 0x003fe20003800000 */
.L_x_357:
        /* <DEDUP_REMOVED lines=11> */
.L_x_358:
[----:B------:R-:W-:Y:S05]  /*10710*/  BRA `(.L_x_359) ;  /* 0xffffffc000cc7947 */ /* 0x000fea000383ffff */
.L_x_255:
[----:B--2---:R2:W3:Y:S02]  /*10720*/  SYNCS.PHASECHK.TRANS64.TRYWAIT P0, [R17+URZ+0x32460], R26 ;  /* 0x0324601a110075a7 */ /* 0x0044e4000800017f */
[----:B---3--:R-:W-:Y:S05]  /*10730*/  @!P0 NANOSLEEP.SYNCS 0x989680 ;  /* 0x009896800000895d */ /* 0x008fea0003900000 */
[----:B------:R-:W3:Y:S02]  /*10740*/  @!P0 SYNCS.PHASECHK.TRANS64 P0, [R17+URZ+0x32460], R26 ;  /* 0x0324601a110085a7 */ /* 0x000ee4000800007f */
[----:B---3--:R-:W-:Y:S05]  /*10750*/  @!P0 BRA `(.L_x_255) ;  /* 0xfffffffc00f08947 */ /* 0x008fea000383ffff */
[----:B------:R-:W-:Y:S05]  /*10760*/  BRA `(.L_x_360) ;  /* 0xffffffc4001c7947 */ /* 0x000fea000383ffff */
.L_x_256:
        /* <DEDUP_REMOVED lines=8> */
.L_x_362:
[----:B------:R-:W-:Y:S05]  /*107f0*/  BSYNC B1 ;  /* 0x0000000000017941 */ /* 0x000fea0003800000 */
.L_x_361:
        /* <DEDUP_REMOVED lines=9> */
.L_x_363:
[----:B------:R-:W-:Y:S01]  /*10890*/  IMAD.MOV.U32 R13, RZ, RZ, R23 ;  /* 0x000000ffff0d7224 */ /* 0x000fe200078e0017 */
[----:B------:R-:W-:Y:S02]  /*108a0*/  MOV R12, 0x1 ;  /* 0x00000001000c7802 */ /* 0x000fe40000000f00 */
[----:B------:R-:W-:-:S13]  /*108b0*/  IADD3 R2, P0, R14, R0, RZ ;  /* 0x000000000e027210 */ /* 0x000fda0007f1e0ff */
[----:B------:R-:W-:Y:S05]  /*108c0*/  WARPSYNC.COLLECTIVE R15, `(.L_x_364) ;  /* 0x000000000f087348 */ /* 0x000fea0003c00000 */
[----:B------:R0:W1:Y:S02]  /*108d0*/  SHFL.IDX P6, R14, R13, R12, R11 ;  /* 0x0000000c0d0e7389 */ /* 0x00006400000c000b */
[----:B01----:R-:W-:Y:S01]  /*108e0*/  ENDCOLLECTIVE ;  /* 0x000000000000791b */ /* 0x003fe20003800000 */
.L_x_364:
        /* <DEDUP_REMOVED lines=13> */
.L_x_365:
[----:B------:R-:W-:Y:S02]  /*109c0*/  IMAD.MOV.U32 R13, RZ, RZ, R23 ;  /* 0x000000ffff0d7224 */ /* 0x000fe400078e0017 */
[----:B------:R-:W-:Y:S01]  /*109d0*/  IMAD.MOV.U32 R12, RZ, RZ, 0x2 ;  /* 0x00000002ff0c7424 */ /* 0x000fe200078e00ff */
[----:B------:R-:W-:-:S13]  /*109e0*/  IADD3 R2, P0, R14, R0, RZ ;  /* 0x000000000e027210 */ /* 0x000fda0007f1e0ff */
[----:B------:R-:W-:Y:S05]  /*109f0*/  WARPSYNC.COLLECTIVE R15, `(.L_x_366) ;  /* 0x000000000f087348 */ /* 0x000fea0003c00000 */
[----:B------:R0:W1:Y:S02]  /*10a00*/  SHFL.IDX P6, R14, R13, R12, R11 ;  /* 0x0000000c0d0e7389 */ /* 0x00006400000c000b */
[----:B01----:R-:W-:Y:S01]  /*10a10*/  ENDCOLLECTIVE ;  /* 0x000000000000791b */ /* 0x003fe20003800000 */
.L_x_366:
        /* <DEDUP_REMOVED lines=13> */
.L_x_367:
[----:B------:R-:W-:Y:S02]  /*10af0*/  IMAD.MOV.U32 R13, RZ, RZ, R23 ;  /* 0x000000ffff0d7224 */ /* 0x000fe400078e0017 */
[----:B------:R-:W-:Y:S01]  /*10b00*/  IMAD.MOV.U32 R12, RZ, RZ, 0x3 ;  /* 0x00000003ff0c7424 */ /* 0x000fe200078e00ff */
[----:B------:R-:W-:-:S13]  /*10b10*/  IADD3 R2, P0, R14, R0, RZ ;  /* 0x000000000e027210 */ /* 0x000fda0007f1e0ff */
[----:B------:R-:W-:Y:S05]  /*10b20*/  WARPSYNC.COLLECTIVE R15, `(.L_x_368) ;  /* 0x000000000f087348 */ /* 0x000fea0003c00000 */
[----:B------:R0:W1:Y:S02]  /*10b30*/  SHFL.IDX P6, R14, R13, R12, R11 ;  /* 0x0000000c0d0e7389 */ /* 0x00006400000c000b */
[----:B01----:R-:W-:Y:S01]  /*10b40*/  ENDCOLLECTIVE ;  /* 0x000000000000791b */ /* 0x003fe20003800000 */
.L_x_368:
        /* <DEDUP_REMOVED lines=13> */
.L_x_369:
[----:B------:R-:W-:Y:S02]  /*10c20*/  IMAD.MOV.U32 R13, RZ, RZ, R23 ;  /* 0x000000ffff0d7224 */ /* 0x000fe400078e0017 */
[----:B------:R-:W-:Y:S01]  /*10c30*/  IMAD.MOV.U32 R12, RZ, RZ, 0x4 ;  /* 0x00000004ff0c7424 */ /* 0x000fe200078e00ff */
[----:B------:R-:W-:-:S13]  /*10c40*/  IADD3 R2, P0, R14, R0, RZ ;  /* 0x000000000e027210 */ /* 0x000fda0007f1e0ff */
[----:B------:R-:W-:Y:S05]  /*10c50*/  WARPSYNC.COLLECTIVE R15, `(.L_x_370) ;  /* 0x000000000f087348 */ /* 0x000fea0003c00000 */
[----:B------:R0:W1:Y:S02]  /*10c60*/  SHFL.IDX P6, R14, R13, R12, R11 ;  /* 0x0000000c0d0e7389 */ /* 0x00006400000c000b */
[----:B01----:R-:W-:Y:S01]  /*10c70*/  ENDCOLLECTIVE ;  /* 0x000000000000791b */ /* 0x003fe20003800000 */
.L_x_370:
        /* <DEDUP_REMOVED lines=13> */
.L_x_371:
[----:B------:R-:W-:Y:S02]  /*10d50*/  IMAD.MOV.U32 R13, RZ, RZ, R23 ;  /* 0x000000ffff0d7224 */ /* 0x000fe400078e0017 */
[----:B------:R-:W-:Y:S01]  /*10d60*/  IMAD.MOV.U32 R12, RZ, RZ, 0x5 ;  /* 0x00000005ff0c7424 */ /* 0x000fe200078e00ff */
[----:B------:R-:W-:-:S07]  /*10d70*/  MOV R2, R14 ;  /* 0x0000000e00027202 */ /* 0x000fce0000000f00 */
[----:B------:R-:W-:Y:S05]  /*10d80*/  WARPSYNC.COLLECTIVE R15, `(.L_x_372) ;  /* 0x000000000f087348 */ /* 0x000fea0003c00000 */
[----:B------:R0:W1:Y:S02]  /*10d90*/  SHFL.IDX P6, R14, R13, R12, R11 ;  /* 0x0000000c0d0e7389 */ /* 0x00006400000c000b */
[----:B01----:R-:W-:Y:S01]  /*10da0*/  ENDCOLLECTIVE ;  /* 0x000000000000791b */ /* 0x003fe20003800000 */
.L_x_372:
        /* <DEDUP_REMOVED lines=14> */
.L_x_373:
[----:B------:R-:W-:Y:S05]  /*10e90*/  BRA `(.L_x_374) ;  /* 0xffffffc000647947 */ /* 0x000fea000383ffff */
.L_x_262:
[----:B0-----:R0:W3:Y:S02]  /*10ea0*/  SYNCS.PHASECHK.TRANS64.TRYWAIT P0, [R7+URZ+0x32420], R0 ;  /* 0x03242000070075a7 */ /* 0x0010e4000800017f */
[----:B---3--:R-:W-:Y:S05]  /*10eb0*/  @!P0 NANOSLEEP.SYNCS 0x989680 ;  /* 0x009896800000895d */ /* 0x008fea0003900000 */
[----:B------:R-:W3:Y:S02]  /*10ec0*/  @!P0 SYNCS.PHASECHK.TRANS64 P0, [R7+URZ+0x32420], R0 ;  /* 0x03242000070085a7 */ /* 0x000ee4000800007f */
[----:B---3--:R-:W-:Y:S05]  /*10ed0*/  @!P0 BRA `(.L_x_262) ;  /* 0xfffffffc00f08947 */ /* 0x008fea000383ffff */
[----:B------:R-:W-:Y:S05]  /*10ee0*/  BRA `(.L_x_375) ;  /* 0xffffffc400107947 */ /* 0x000fea000383ffff */
.L_x_263:
        /* <DEDUP_REMOVED lines=11> */
.L_x_377:
[----:B------:R-:W-:Y:S05]  /*10fa0*/  BSYNC B0 ;  /* 0x0000000000007941 */ /* 0x000fea0003800000 */
.L_x_376:
[----:B------:R-:W-:Y:S05]  /*10fb0*/  BRA `(.L_x_378) ;  /* 0xffffffc000f87947 */ /* 0x000fea000383ffff */
.L_x_266:
[----:B------:R-:W-:Y:S01]  /*10fc0*/  BSSY B1, `(.L_x_379) ;  /* 0x0000006000017945 */ /* 0x000fe20003800000 */
[----:B------:R-:W-:-:S07]  /*10fd0*/  IMAD.MOV.U32 R15, RZ, RZ, -0x1 ;  /* 0xffffffffff0f7424 */ /* 0x000fce00078e00ff */
[----:B012---:R-:W-:Y:S05]  /*10fe0*/  WARPSYNC.COLLECTIVE R15, `(.L_x_380) ;  /* 0x000000000f0c7348 */ /* 0x007fea0003c00000 */
[----:B------:R-:W-:Y:S02]  /*10ff0*/  ELECT P6, UR62, PT ;  /* 0x00000000003e782f */ /* 0x000fe400038c0000 */
[----:B------:R-:W-:Y:S01]  /*11000*/  MOV R14, UR62 ;  /* 0x0000003e000e7c02 */ /* 0x000fe20008000f00 */
[----:B012---:R-:W-:Y:S10]  /*11010*/  ENDCOLLECTIVE ;  /* 0x000000000000791b */ /* 0x007ff40003800000 */
.L_x_380:
[----:B------:R-:W-:Y:S05]  /*11020*/  BSYNC B1 ;  /* 0x0000000000017941 */ /* 0x000fea0003800000 */
.L_x_379:
[----:B------:R-:W-:Y:S05]  /*11030*/  BRA `(.L_x_381) ;  /* 0xffffffc000f07947 */ /* 0x000fea000383ffff */
.L_x_268:
[----:B0-----:R0:W3:Y:S02]  /*11040*/  SYNCS.PHASECHK.TRANS64.TRYWAIT P1, [R5+URZ+0x32440], R0 ;  /* 0x03244000050075a7 */ /* 0x0010e4000802017f */
[----:B---3--:R-:W-:Y:S05]  /*11050*/  @!P1 NANOSLEEP.SYNCS 0x989680 ;  /* 0x009896800000995d */ /* 0x008fea0003900000 */
[----:B------:R-:W3:Y:S02]  /*11060*/  @!P1 SYNCS.PHASECHK.TRANS64 P1, [R5+URZ+0x32440], R0 ;  /* 0x03244000050095a7 */ /* 0x000ee4000802007f */
[----:B---3--:R-:W-:Y:S05]  /*11070*/  @!P1 BRA `(.L_x_268) ;  /* 0xfffffffc00f09947 */ /* 0x008fea000383ffff */
[----:B------:R-:W-:Y:S05]  /*11080*/  BRA `(.L_x_382) ;  /* 0xffffffc400107947 */ /* 0x000fea000383ffff */
.L_x_270:
[----:B---3--:R3:W4:Y:S02]  /*11090*/  SYNCS.PHASECHK.TRANS64.TRYWAIT P1, [R3+URZ+0x32440], R2 ;  /* 0x03244002030075a7 */ /* 0x008724000802017f */
[----:B----4-:R-:W-:Y:S05]  /*110a0*/  @!P1 NANOSLEEP.SYNCS 0x989680 ;  /* 0x009896800000995d */ /* 0x010fea0003900000 */
[----:B------:R-:W4:Y:S02]  /*110b0*/  @!P1 SYNCS.PHASECHK.TRANS64 P1, [R3+URZ+0x32440], R2 ;  /* 0x03244002030095a7 */ /* 0x000f24000802007f */
[----:B----4-:R-:W-:Y:S05]  /*110c0*/  @!P1 BRA `(.L_x_270) ;  /* 0xfffffffc00f09947 */ /* 0x010fea000383ffff */
[----:B------:R-:W-:Y:S05]  /*110d0*/  BRA `(.L_x_383) ;  /* 0xffffffc4001c7947 */ /* 0x000fea000383ffff */
.L_x_272:
[----:B----4-:R4:W0:Y:S02]  /*110e0*/  SYNCS.PHASECHK.TRANS64.TRYWAIT P1, [R5+URZ+0x32460], R0 ;  /* 0x03246000050075a7 */ /* 0x010824000802017f */
[----:B0-----:R-:W-:Y:S05]  /*110f0*/  @!P1 NANOSLEEP.SYNCS 0x989680 ;  /* 0x009896800000995d */ /* 0x001fea0003900000 */
[----:B------:R-:W0:Y:S02]  /*11100*/  @!P1 SYNCS.PHASECHK.TRANS64 P1, [R5+URZ+0x32460], R0 ;  /* 0x03246000050095a7 */ /* 0x000e24000802007f */
[----:B0-----:R-:W-:Y:S05]  /*11110*/  @!P1 BRA `(.L_x_272) ;  /* 0xfffffffc00f09947 */ /* 0x001fea000383ffff */
[----:B------:R-:W-:Y:S05]  /*11120*/  BRA `(.L_x_384) ;  /* 0xffffffc400187947 */ /* 0x000fea000383ffff */
.L_x_385:
        /* <DEDUP_REMOVED lines=13> */
.L_x_6449:


//--------------------- .text._ZN7cutlass13device_kernelIN5flash11enable_sm90INS1_16FlashAttnFwdSm90INS1_25CollectiveMainloopFwdSm90ILi2EN4cute5tupleIJNS5_1CILi1EEES8_S8_EEENS6_IJNS7_ILi128EEENS7_ILi96EEENS7_ILi64EEEEEELi256ENS_6half_tEfNS_4arch4Sm90ELb0ELb0ELb1ELb1ELb1ELb0ELb0ELb1ELb0ELb1ELb0ELb0EEENS1_21CollectiveEpilogueFwdINS6_IJSA_NS7_ILi256EEESB_EEES9_SE_SG_Li256ELb1ELb1ELb0ELb0EEENS1_36VarlenDynamicPersistentTileSchedulerILi128ELi96ELi256ELi128ELb0ELb1ELb1ELb0ELb1ELb1EEEEEEEEEvNT_6ParamsE --------------------------
	.section	.text._ZN7cutlass13device_kernelIN5flash11enable_sm90INS1_16FlashAttnFwdSm90INS1_25CollectiveMainloopFwdSm90ILi2EN4cute5tupleIJNS5_1CILi1EEES8_S8_EEENS6_IJNS7_ILi128EEENS7_ILi96EEENS7_ILi64EEEEEELi256ENS_6half_tEfNS_4arch4Sm90ELb0ELb0ELb1ELb1ELb1ELb0ELb0ELb1ELb0ELb1ELb0ELb0EEENS1_21CollectiveEpilogueFwdINS6_IJSA_NS7_ILi256EEESB_EEES9_SE_SG_Li256ELb1ELb1ELb0ELb0EEENS1_36VarlenDynamicPersistentTileSchedulerILi128ELi96ELi256ELi128ELb0ELb1ELb1ELb0ELb1ELb1EEEEEEEEEvNT_6ParamsE,"ax",@progbits
	.align	128
.text._ZN7cutlass13device_kernelIN5flash11enable_sm90INS1_16FlashAttnFwdSm90INS1_25CollectiveMainloopFwdSm90ILi2EN4cute5tupleIJNS5_1CILi1EEES8_S8_EEENS6_IJNS7_ILi128EEENS7_ILi96EEENS7_ILi64EEEEEELi256ENS_6half_tEfNS_4arch4Sm90ELb0ELb0ELb1ELb1ELb1ELb0ELb0ELb1ELb0ELb1ELb0ELb0EEENS1_21CollectiveEpilogueFwdINS6_IJSA_NS7_ILi256EEESB_EEES9_SE_SG_Li256ELb1ELb1ELb0ELb0EEENS1_36VarlenDynamicPersistentTileSchedulerILi128ELi96ELi256ELi128ELb0ELb1ELb1ELb0ELb1ELb1EEEEEEEEEvNT_6ParamsE:
        .type           _ZN7cutlass13device_kernelIN5flash11enable_sm90INS1_16FlashAttnFwdSm90INS1_25CollectiveMainloopFwdSm90ILi2EN4cute5tupleIJNS5_1CILi1EEES8_S8_EEENS6_IJNS7_ILi128EEENS7_ILi96EEENS7_ILi64EEEEEELi256ENS_6half_tEfNS_4arch4Sm90ELb0ELb0ELb1ELb1ELb1ELb0ELb0ELb1ELb0ELb1ELb0ELb0EEENS1_21CollectiveEpilogueFwdINS6_IJSA_NS7_ILi256EEESB_EEES9_SE_SG_Li256ELb1ELb1ELb0ELb0EEENS1_36VarlenDynamicPersistentTileSchedulerILi128ELi96ELi256ELi128ELb0ELb1ELb1ELb0ELb1ELb1EEEEEEEEEvNT_6ParamsE,@function
        .size           _ZN7cutlass13device_kernelIN5flash11enable_sm90INS1_16FlashAttnFwdSm90INS1_25CollectiveMainloopFwdSm90ILi2EN4cute5tupleIJNS5_1CILi1EEES8_S8_EEENS6_IJNS7_ILi128EEENS7_ILi96EEENS7_ILi64EEEEEELi256ENS_6half_tEfNS_4arch4Sm90ELb0ELb0ELb1ELb1ELb1ELb0ELb0ELb1ELb0ELb1ELb0ELb0EEENS1_21CollectiveEpilogueFwdINS6_IJSA_NS7_ILi256EEESB_EEES9_SE_SG_Li256ELb1ELb1ELb0ELb0EEENS1_36VarlenDynamicPersistentTileSchedulerILi128ELi96ELi256ELi128ELb0ELb1ELb1ELb0ELb1ELb1EEEEEEEEEvNT_6ParamsE,(.L_x_6450 - _ZN7cutlass13device_kernelIN5flash11enable_sm90INS1_16FlashAttnFwdSm90INS1_25CollectiveMainloopFwdSm90ILi2EN4cute5tupleIJNS5_1CILi1EEES8_S8_EEENS6_IJNS7_ILi128EEENS7_ILi96EEENS7_ILi64EEEEEELi256ENS_6half_tEfNS_4arch4Sm90ELb0ELb0ELb1ELb1ELb1ELb0ELb0ELb1ELb0ELb1ELb0ELb0EEENS1_21CollectiveEpilogueFwdINS6_IJSA_NS7_ILi256EEESB_EEES9_SE_SG_Li256ELb1ELb1ELb0ELb0EEENS1_36VarlenDynamicPersistentTileSchedulerILi128ELi96ELi256ELi128ELb0ELb1ELb1ELb0ELb1ELb1EEEEEEEEEvNT_6ParamsE)
        .other          _ZN7cutlass13device_kernelIN5flash11enable_sm90INS1_16FlashAttnFwdSm90INS1_25CollectiveMainloopFwdSm90ILi2EN4cute5tupleIJNS5_1CILi1EEES8_S8_EEENS6_IJNS7_ILi128EEENS7_ILi96EEENS7_ILi64EEEEEELi256ENS_6half_tEfNS_4arch4Sm90ELb0ELb0ELb1ELb1ELb1ELb0ELb0ELb1ELb0ELb1ELb0ELb0EEENS1_21CollectiveEpilogueFwdINS6_IJSA_NS7_ILi256EEESB_EEES9_SE_SG_Li256ELb1ELb1ELb0ELb0EEENS1_36VarlenDynamicPersistentTileSchedulerILi128ELi96ELi256ELi128ELb0ELb1ELb1ELb0ELb1ELb1EEEEEEEEEvNT_6ParamsE,@"STO_CUDA_ENTRY STV_DEFAULT"
_ZN7cutlass13device_kernelIN5flash11enable_sm90INS1_16FlashAttnFwdSm90INS1_25CollectiveMainloopFwdSm90ILi2EN4cute5tupleIJNS5_1CILi1EEES8_S8_EEENS6_IJNS7_ILi128EEENS7_ILi96EEENS7_ILi64EEEEEELi256ENS_6half_tEfNS_4arch4Sm90ELb0ELb0ELb1ELb1ELb1ELb0ELb0ELb1ELb0ELb1ELb0ELb0EEENS1_21CollectiveEpilogueFwdINS6_IJSA_NS7_ILi256EEESB_EEES9_SE_SG_Li256ELb1ELb1ELb0ELb0EEENS1_36VarlenDynamicPersistentTileSchedulerILi128ELi96ELi256ELi128ELb0ELb1ELb1ELb0ELb1ELb1EEEEEEEEEvNT_6ParamsE:
        /* <DEDUP_REMOVED lines=45> */
.L_x_386:
        /* <DEDUP_REMOVED lines=22> */
.L_x_387:
        /* <DEDUP_REMOVED lines=18> */
.L_x_388:
        /* <DEDUP_REMOVED lines=22> */
.L_x_389:
        /* <DEDUP_REMOVED lines=23> */
.L_x_390:
        /* <DEDUP_REMOVED lines=8> */
.L_x_392:
[----:B------:R-:W-:-:S08]  /*08a0*/  NOP ;  /* 0x0000000000007918 */ /* 0x000fd00000000000 */
[----:B------:R-:W0:Y:S02]  /*08b0*/  USETMAXREG.TRY_ALLOC.CTAPOOL UP0, 0xe8 ;  /* 0x000000e8000079c8 */ /* 0x000e240008000600 */
[----:B0-----:R-:W-:-:S13]  /*08c0*/  PLOP3.LUT P0, PT, PT, PT, UP0, 0x80, 0x0 ;  /* 0x000000000000781c */ /* 0x001fda0003f0f008 */
[----:B------:R-:W-:Y:S05]  /*08d0*/  @!P0 BRA `(.L_x_392) ;  /* 0xfffffffc00f08947 */ /* 0x000fea000383ffff */
[----:B------:R-:W0:Y:S01]  /*08e0*/  S2R R0, SR_TID.X ;  /* 0x0000000000007919 */ /* 0x000e220000002100 */
[----:B------:R-:W1:Y:S01]  /*08f0*/  S2UR UR5, SR_CgaCtaId ;  /* 0x00000000000579c3 */ /* 0x000e620000008800 */
[----:B------:R-:W-:-:S07]  /*0900*/  UMOV UR4, 0x400 ;  /* 0x0000040000047882 */ /* 0x000fce0000000000 */
[----:B------:R-:W-:Y:S06]  /*0910*/  BAR.ARV 0x8, 0x180 ;  /* 0x0206000000007b1d */ /* 0x000fec0000002000 */
[----:B-1----:R-:W-:Y:S01]  /*0920*/  ULEA UR4, UR5, UR4, 0x18 ;  /* 0x0000000405047291 */ /* 0x002fe2000f8ec03f */
[----:B0-----:R-:W-:-:S04]  /*0930*/  SHF.R.U32.HI R0, RZ, 0x7, R0 ;  /* 0x00000007ff007819 */ /* 0x001fc80000011600 */
[----:B------:R-:W-:-:S13]  /*0940*/  ISETP.NE.AND P0, PT, R0, 0x1, PT ;  /* 0x000000010000780c */ /* 0x000fda0003f05270 */
[----:B------:R-:W-:Y:S08]  /*0950*/  @!P0 BAR.ARV 0x9, 0x100 ;  /* 0x0244000000008b1d */ /* 0x000ff00000002000 */
[----:B------:R-:W-:Y:S06]  /*0960*/  BAR.SYNC.DEFER_BLOCKING 0x5, 0x180 ;  /* 0x0146000000007b1d */ /* 0x000fec0000010000 */
[----:B------:R-:W0:Y:S01]  /*0970*/  LDS.128 R12, [UR4+0x228d0] ;  /* 0x0228d004ff0c7984 */ /* 0x000e220008000c00 */
[----:B------:R-:W-:Y:S01]  /*0980*/  ULDC UR4, c[0x0][0xc3c] ;  /* 0x00030f0000047ab9 */ /* 0x000fe20000000800 */
[----:B------:R-:W-:Y:S06]  /*0990*/  BAR.ARV 0x4, 0x180 ;  /* 0x0106000000007b1d */ /* 0x000fec0000002000 */
[----:B0-----:R-:W-:-:S13]  /*09a0*/  ISETP.GE.AND P0, PT, R15, UR4, PT ;  /* 0x000000040f007c0c */ /* 0x001fda000bf06270 */
[----:B------:R-:W-:Y:S05]  /*09b0*/  @P0 EXIT ;  /* 0x000000000000094d */ /* 0x000fea0003800000 */
[----:B------:R-:W0:Y:S01]  /*09c0*/  S2R R0, SR_TID.X ;  /* 0x0000000000007919 */ /* 0x000e220000002100 */
[----:B------:R-:W-:Y:S01]  /*09d0*/  R2UR UR5, R13 ;  /* 0x000000000d0572ca */ /* 0x000fe200000e0000 */
[----:B------:R-:W-:Y:S01]  /*09e0*/  ULOP3.LUT UR48, UR37, 0x1, URZ, 0xfc, !UPT ;  /* 0x0000000125307892 */ /* 0x000fe2000f8efc3f */
[----:B------:R-:W-:Y:S01]  /*09f0*/  R2UR UR6, R14 ;  /* 0x000000000e0672ca */ /* 0x000fe200000e0000 */
[----:B------:R-:W-:Y:S01]  /*0a00*/  UMOV UR47, URZ ;  /* 0x0000003f002f7c82 */ /* 0x000fe20008000000 */
[----:B------:R-:W-:Y:S01]  /*0a10*/  UMOV UR46, URZ ;  /* 0x0000003f002e7c82 */ /* 0x000fe20008000000 */
[----:B------:R-:W-:Y:S01]  /*0a20*/  UMOV UR36, URZ ;  /* 0x0000003f00247c82 */ /* 0x000fe20008000000 */
[----:B0-----:R-:W-:-:S05]  /*0a30*/  VIADD R209, R0, 0xffffff80 ;  /* 0xffffff8000d17836 */ /* 0x001fca0000000000 */
[----:B------:R-:W-:-:S04]  /*0a40*/  SHF.R.S32.HI R0, RZ, 0x1f, R209 ;  /* 0x0000001fff007819 */ /* 0x000fc800000114d1 */
[CC--:B------:R-:W-:Y:S02]  /*0a50*/  LEA.HI R3, R0.reuse, R209.reuse, RZ, 0x7 ;  /* 0x000000d100037211 */ /* 0x0c0fe400078f38ff */
[-C--:B------:R-:W-:Y:S02]  /*0a60*/  LEA.HI R4, R0, R209.reuse, RZ, 0x5 ;  /* 0x000000d100047211 */ /* 0x080fe400078f28ff */
[----:B------:R-:W-:Y:S02]  /*0a70*/  LOP3.LUT R2, R3, 0xffffff80, RZ, 0xc0, !PT ;  /* 0xffffff8003027812 */ /* 0x000fe400078ec0ff */
[----:B------:R-:W-:Y:S01]  /*0a80*/  SHF.R.S32.HI R200, RZ, 0x7, R3 ;  /* 0x00000007ffc87819 */ /* 0x000fe20000011403 */
[----:B------:R-:W-:Y:S02]  /*0a90*/  IMAD.SHL.U32 R6, R4, 0x20, RZ ;  /* 0x0000002004067824 */ /* 0x000fe400078e00ff */
[----:B------:R-:W-:Y:S01]  /*0aa0*/  IMAD.IADD R23, R209, 0x1, -R2 ;  /* 0x00000001d1177824 */ /* 0x000fe200078e0a02 */
[----:B------:R-:W-:-:S02]  /*0ab0*/  LEA.HI R2, R0, R209, RZ, 0x4 ;  /* 0x000000d100027211 */ /* 0x000fc400078f20ff */
[----:B------:R-:W-:Y:S02]  /*0ac0*/  LOP3.LUT R7, R6, 0xfffffc00, RZ, 0xc0, !PT ;  /* 0xfffffc0006077812 */ /* 0x000fe400078ec0ff */
[----:B------:R-:W-:Y:S02]  /*0ad0*/  SHF.R.S32.HI R8, RZ, 0x1f, R23 ;  /* 0x0000001fff087819 */ /* 0x000fe40000011417 */
[----:B------:R-:W-:Y:S02]  /*0ae0*/  SHF.R.S32.HI R5, RZ, 0x4, R2 ;  /* 0x00000004ff057819 */ /* 0x000fe40000011402 */
[----:B------:R-:W-:Y:S02]  /*0af0*/  LEA.HI R9, R8, R23, RZ, 0x2 ;  /* 0x0000001708097211 */ /* 0x000fe400078f10ff */
[----:B------:R-:W-:Y:S02]  /*0b00*/  LOP3.LUT R4, R2, 0x3fffff0, RZ, 0xc0, !PT ;  /* 0x03fffff002047812 */ /* 0x000fe400078ec0ff */
[----:B------:R-:W-:-:S02]  /*0b10*/  LEA.HI R6, R0, R209, RZ, 0x2 ;  /* 0x000000d100067211 */ /* 0x000fc400078f10ff */
[--C-:B------:R-:W-:Y:S01]  /*0b20*/  SHF.R.S32.HI R10, RZ, 0x2, R9.reuse ;  /* 0x00000002ff0a7819 */ /* 0x100fe20000011409 */
[----:B------:R-:W-:Y:S01]  /*0b30*/  IMAD.IADD R4, R209, 0x1, -R4 ;  /* 0x00000001d1047824 */ /* 0x000fe200078e0a04 */
[----:B------:R-:W-:Y:S02]  /*0b40*/  SHF.R.S32.HI R11, RZ, 0x1f, R9 ;  /* 0x0000001fff0b7819 */ /* 0x000fe40000011409 */
[----:B------:R-:W-:Y:S01]  /*0b50*/  LEA.HI R2, R2, R5, RZ, 0x1 ;  /* 0x0000000502027211 */ /* 0x000fe200078f08ff */
[----:B------:R-:W-:Y:S01]  /*0b60*/  IMAD R7, R4, 0x40, R7 ;  /* 0x0000004004077824 */ /* 0x000fe200078e0207 */
[----:B------:R-:W-:Y:S02]  /*0b70*/  LOP3.LUT R6, R6, 0xfffffffc, RZ, 0xc0, !PT ;  /* 0xfffffffc06067812 */ /* 0x000fe400078ec0ff */
[----:B------:R-:W-:Y:S02]  /*0b80*/  LEA.HI R11, R11, R10, RZ, 0x3 ;  /* 0x0000000a0b0b7211 */ /* 0x000fe400078f18ff */
[----:B------:R-:W-:Y:S01]  /*0b90*/  LEA.HI R0, R0, R209, RZ, 0x3 ;  /* 0x000000d100007211 */ /* 0x000fe200078f18ff */
[----:B------:R-:W-:Y:S01]  /*0ba0*/  IMAD.IADD R6, R209, 0x1, -R6 ;  /* 0x00000001d1067824 */ /* 0x000fe200078e0a06 */
[----:B------:R-:W-:-:S02]  /*0bb0*/  LOP3.LUT R2, R2, 0x1ffffffe, RZ, 0xc0, !PT ;  /* 0x1ffffffe02027812 */ /* 0x000fc400078ec0ff */
[----:B------:R-:W-:Y:S02]  /*0bc0*/  LOP3.LUT R11, R11, 0xfffffff8, RZ, 0xc0, !PT ;  /* 0xfffffff80b0b7812 */ /* 0x000fe400078ec0ff */
[----:B------:R-:W-:Y:S01]  /*0bd0*/  LEA.HI R8, R8, R23, RZ, 0x5 ;  /* 0x0000001708087211 */ /* 0x000fe200078f28ff */
[----:B------:R-:W-:Y:S01]  /*0be0*/  IMAD.IADD R2, R5, 0x1, -R2 ;  /* 0x0000000105027824 */ /* 0x000fe200078e0a02 */
[----:B------:R-:W-:Y:S01]  /*0bf0*/  LEA.HI R3, R3, R200, RZ, 0x1 ;  /* 0x000000c803037211 */ /* 0x000fe200078f08ff */
[----:B------:R-:W-:Y:S01]  /*0c00*/  IMAD.IADD R11, R10, 0x1, -R11 ;  /* 0x000000010a0b7824 */ /* 0x000fe200078e0a0b */
[----:B------:R-:W-:Y:S01]  /*0c10*/  LOP3.LUT R4, R0, 0xfffffff8, RZ, 0xc0, !PT ;  /* 0xfffffff800047812 */ /* 0x000fe200078ec0ff */
[----:B------:R-:W-:Y:S01]  /*0c20*/  IMAD R204, R2, 0x8, R7 ;  /* 0x0000000802cc7824 */ /* 0x000fe200078e0207 */
[----:B------:R-:W-:Y:S01]  /*0c30*/  SHF.R.S32.HI R8, RZ, 0x5, R8 ;  /* 0x00000005ff087819 */ /* 0x000fe20000011408 */
[----:B------:R-:W-:Y:S01]  /*0c40*/  IMAD.MOV.U32 R7, RZ, RZ, R15 ;  /* 0x000000ffff077224 */ /* 0x000fe200078e000f */
[----:B------:R-:W-:Y:S01]  /*0c50*/  LEA.HI R5, R6, R6, RZ, 0x1 ;  /* 0x0000000606057211 */ /* 0x000fe200078f08ff */
[----:B------:R-:W-:Y:S01]  /*0c60*/  IMAD.IADD R19, R209, 0x1, -R4 ;  /* 0x00000001d1137824 */ /* 0x000fe200078e0a04 */
[----:B------:R-:W-:Y:S01]  /*0c70*/  LOP3.LUT R3, R3, 0x3fffffe, RZ, 0xc0, !PT ;  /* 0x03fffffe03037812 */ /* 0x000fe200078ec0ff */
[----:B------:R-:W-:Y:S01]  /*0c80*/  IMAD R8, R8, 0x10, R11 ;  /* 0x0000001008087824 */ /* 0x000fe200078e020b */
[----:B------:R-:W-:Y:S01]  /*0c90*/  LOP3.LUT R5, R5, 0x1ffffffe, RZ, 0xc0, !PT ;  /* 0x1ffffffe05057812 */ /* 0x000fe200078ec0ff */
[----:B------:R-:W-:Y:S01]  /*0ca0*/  IMAD.SHL.U32 R2, R19, 0x8, RZ ;  /* 0x0000000813027824 */ /* 0x000fe200078e00ff */
[----:B------:R-:W-:-:S02]  /*0cb0*/  IADD3 R3, R200, -R3, RZ ;  /* 0x80000003c8037210 */ /* 0x000fc40007ffe0ff */
[----:B------:R-:W-:Y:S01]  /*0cc0*/  LOP3.LUT R202, R9, 0x7ffffffc, RZ, 0xc0, !PT ;  /* 0x7ffffffc09ca7812 */ /* 0x000fe200078ec0ff */
[----:B------:R-:W-:Y:S01]  /*0cd0*/  IMAD.IADD R6, R6, 0x1, -R5 ;  /* 0x0000000106067824 */ /* 0x000fe200078e0a05 */
[----:B------:R-:W-:Y:S01]  /*0ce0*/  SHF.R.S32.HI R22, RZ, 0x3, R0 ;  /* 0x00000003ff167819 */ /* 0x000fe20000011400 */
[----:B------:R-:W-:Y:S01]  /*0cf0*/  IMAD R201, R3, 0x40, R8 ;  /* 0x0000004003c97824 */ /* 0x000fe200078e0208 */
[----:B------:R-:W-:Y:S01]  /*0d00*/  SHF.R.S32.HI R208, RZ, 0x1f, R2 ;  /* 0x0000001fffd07819 */ /* 0x000fe20000011402 */
[C---:B------:R-:W-:Y:S02]  /*0d10*/  VIADD R17, R2.reuse, 0x40 ;  /* 0x0000004002117836 */ /* 0x040fe40000000000 */
[----:B------:R-:W-:Y:S01]  /*0d20*/  VIADD R16, R2, 0x80 ;  /* 0x0000008002107836 */ /* 0x000fe20000000000 */
[----:B------:R-:W-:Y:S01]  /*0d30*/  LEA R203, R6, R201, 0x3 ;  /* 0x000000c906cb7211 */ /* 0x000fe200078e18ff */
[----:B------:R-:W-:Y:S01]  /*0d40*/  VIADD R18, R2, 0xc0 ;  /* 0x000000c002127836 */ /* 0x000fe20000000000 */
[----:B------:R-:W-:Y:S01]  /*0d50*/  SHF.R.S32.HI R207, RZ, 0x1f, R17 ;  /* 0x0000001fffcf7819 */ /* 0x000fe20000011411 */
[----:B------:R-:W-:Y:S01]  /*0d60*/  IMAD.IADD R202, R23, 0x1, -R202 ;  /* 0x0000000117ca7824 */ /* 0x000fe200078e0aca */
[----:B------:R-:W-:-:S02]  /*0d70*/  SHF.R.S32.HI R206, RZ, 0x1f, R16 ;  /* 0x0000001fffce7819 */ /* 0x000fc40000011410 */
[----:B------:R-:W-:-:S07]  /*0d80*/  SHF.R.S32.HI R205, RZ, 0x1f, R18 ;  /* 0x0000001fffcd7819 */ /* 0x000fce0000011412 */
.L_x_438:
[----:B012---:R-:W0:Y:S01]  /*0d90*/  LDC.64 R4, c[0x0][0xc88] ;  /* 0x00032200ff047b82 */ /* 0x007e220000000a00 */
[----:B------:R-:W-:Y:S01]  /*0da0*/  ULDC.64 UR8, c[0x0][0xa28] ;  /* 0x00028a0000087ab9 */ /* 0x000fe20000000a00 */
[----:B------:R-:W-:Y:S01]  /*0db0*/  ULDC.64 UR10, c[0x0][0xa20] ;  /* 0x00028800000a7ab9 */ /* 0x000fe20000000a00 */
[----:B------:R-:W-:Y:S01]  /*0dc0*/  ULDC UR4, c[0x0][0x424] ;  /* 0x0001090000047ab9 */ /* 0x000fe20000000800 */
[----:B0-----:R-:W-:-:S06]  /*0dd0*/  IMAD.WIDE R4, R7, 0x4, R4 ;  /* 0x0000000407047825 */ /* 0x001fcc00078e0204 */
[----:B------:R-:W2:Y:S01]  /*0de0*/  LDG.E R4, desc[UR50][R4.64] ;  /* 0x0000003204047981 */ /* 0x000ea2000c1e1900 */
[----:B------:R-:W-:Y:S02]  /*0df0*/  UISETP.NE.U32.AND UP0, UPT, UR8, URZ, UPT ;  /* 0x0000003f0800728c */ /* 0x000fe4000bf05070 */
[----:B------:R-:W-:Y:S02]  /*0e00*/  UISETP.NE.U32.AND UP1, UPT, UR10, URZ, UPT ;  /* 0x0000003f0a00728c */ /* 0x000fe4000bf25070 */
[----:B------:R-:W-:Y:S02]  /*0e10*/  UISETP.NE.AND.EX UP0, UPT, UR9, URZ, UPT, UP0 ;  /* 0x0000003f0900728c */ /* 0x000fe4000bf05300 */
[----:B------:R-:W-:-:S04]  /*0e20*/  UISETP.NE.AND.EX UP1, UPT, UR11, URZ, UPT, UP1 ;  /* 0x0000003f0b00728c */ /* 0x000fc8000bf25310 */
[----:B------:R-:W-:Y:S02]  /*0e30*/  PLOP3.LUT P0, PT, PT, PT, UP0, 0x80, 0x0 ;  /* 0x000000000000781c */ /* 0x000fe40003f0f008 */
[----:B------:R-:W-:Y:S02]  /*0e40*/  PLOP3.LUT P1, PT, PT, PT, UP1, 0x80, 0x0 ;  /* 0x000000000000781c */ /* 0x000fe40003f2f018 */
[----:B--2---:R-:W-:-:S13]  /*0e50*/  R2UR UR38, R4 ;  /* 0x00000000042672ca */ /* 0x004fda00000e0000 */
[----:B------:R-:W-:Y:S02]  /*0e60*/  USHF.R.S32.HI UR39, URZ, 0x1f, UR38 ;  /* 0x0000001f3f277899 */ /* 0x000fe40008011426 */
[----:B------:R-:W-:Y:S02]  /*0e70*/  @UP0 ULEA UR8, UP2, UR38, UR8, 0x2 ;  /* 0x0000000826080291 */ /* 0x000fe4000f84103f */
[----:B------:R-:W-:Y:S02]  /*0e80*/  @UP1 ULEA UR10, UP3, UR38, UR10, 0x2 ;  /* 0x0000000a260a1291 */ /* 0x000fe4000f86103f */
[----:B------:R-:W-:Y:S02]  /*0e90*/  @UP0 ULEA.HI.X UR9, UR38, UR9, UR39, 0x2, UP2 ;  /* 0x0000000926090291 */ /* 0x000fe400090f1427 */
[----:B------:R-:W-:Y:S01]  /*0ea0*/  @UP1 ULEA.HI.X UR11, UR38, UR11, UR39, 0x2, UP3 ;  /* 0x0000000b260b1291 */ /* 0x000fe200098f1427 */
[----:B------:R-:W-:Y:S02]  /*0eb0*/  IMAD.U32 R4, RZ, RZ, UR8 ;  /* 0x00000008ff047e24 */ /* 0x000fe4000f8e00ff */
[----:B----4-:R-:W-:-:S02]  /*0ec0*/  IMAD.U32 R6, RZ, RZ, UR10 ;  /* 0x0000000aff067e24 */ /* 0x010fc4000f8e00ff */
[----:B------:R-:W-:Y:S01]  /*0ed0*/  IMAD.U32 R5, RZ, RZ, UR9 ;  /* 0x00000009ff057e24 */ /* 0x000fe2000f8e00ff */
[----:B------:R-:W-:Y:S01]  /*0ee0*/  ULDC.64 UR8, c[0x0][0x418] ;  /* 0x0001060000087ab9 */ /* 0x000fe20000000a00 */
[----:B------:R-:W-:-:S03]  /*0ef0*/  IMAD.U32 R7, RZ, RZ, UR11 ;  /* 0x0000000bff077e24 */ /* 0x000fc6000f8e00ff */
[----:B------:R-:W2:Y:S04]  /*0f00*/  @P0 LDG.E R4, desc[UR50][R4.64] ;  /* 0x0000003204040981 */ /* 0x000ea8000c1e1900 */
[----:B---3--:R-:W3:Y:S01]  /*0f10*/  @P1 LDG.E R6, desc[UR50][R6.64] ;  /* 0x0000003206061981 */ /* 0x008ee2000c1e1900 */
[----:B------:R-:W-:Y:S01]  /*0f20*/  UISETP.NE.U32.AND UP0, UPT, UR8, URZ, UPT ;  /* 0x0000003f0800728c */ /* 0x000fe2000bf05070 */
[----:B------:R-:W-:Y:S01]  /*0f30*/  CS2R R8, SRZ ;  /* 0x0000000000087805 */ /* 0x000fe2000001ff00 */
[----:B------:R-:W-:Y:S01]  /*0f40*/  UMOV UR40, UR5 ;  /* 0x0000000500287c82 */ /* 0x000fe20008000000 */
[----:B------:R-:W-:Y:S01]  /*0f50*/  ULDC UR5, c[0x0][0x2f0] ;  /* 0x0000bc0000057ab9 */ /* 0x000fe20000000800 */
[----:B------:R-:W-:Y:S01]  /*0f60*/  UISETP.NE.AND.EX UP0, UPT, UR9, URZ, UPT, UP0 ;  /* 0x0000003f0900728c */ /* 0x000fe2000bf05300 */
[----:B------:R-:W-:Y:S01]  /*0f70*/  IMAD.MOV.U32 R0, RZ, RZ, RZ ;  /* 0x000000ffff007224 */ /* 0x000fe200078e00ff */
[----:B------:R-:W-:Y:S01]  /*0f80*/  UMOV UR42, URZ ;  /* 0x0000003f002a7c82 */ /* 0x000fe20008000000 */
[----:B------:R-:W-:Y:S01]  /*0f90*/  UMOV UR41, UR6 ;  /* 0x0000000600297c82 */ /* 0x000fe20008000000 */
[----:B------:R-:W-:Y:S01]  /*0fa0*/  USEL UR4, UR4, 0x1, UP0 ;  /* 0x0000000104047887 */ /* 0x000fe20008000000 */
[----:B------:R-:W-:Y:S01]  /*0fb0*/  IMAD.MOV.U32 R150, RZ, RZ, RZ ;  /* 0x000000ffff967224 */ /* 0x000fe200078e00ff */
[----:B------:R-:W-:-:S02]  /*0fc0*/  CS2R R148, SRZ ;  /* 0x0000000000947805 */ /* 0x000fc4000001ff00 */
[----:B------:R-:W-:Y:S01]  /*0fd0*/  CS2R R146, SRZ ;  /* 0x0000000000927805 */ /* 0x000fe2000001ff00 */
[----:B------:R-:W-:Y:S01]  /*0fe0*/  UIMAD UR4, UR4, UR5, URZ ;  /* 0x00000005040472a4 */ /* 0x000fe2000f8e023f */
[----:B------:R-:W-:Y:S02]  /*0ff0*/  CS2R R144, SRZ ;  /* 0x0000000000907805 */ /* 0x000fe4000001ff00 */
[----:B------:R-:W-:Y:S02]  /*1000*/  CS2R R142, SRZ ;  /* 0x00000000008e7805 */ /* 0x000fe4000001ff00 */
[----:B------:R-:W-:Y:S02]  /*1010*/  CS2R R140, SRZ ;  /* 0x00000000008c7805 */ /* 0x000fe4000001ff00 */
[----:B------:R-:W-:Y:S02]  /*1020*/  CS2R R138, SRZ ;  /* 0x00000000008a7805 */ /* 0x000fe4000001ff00 */
[----:B------:R-:W-:-:S02]  /*1030*/  CS2R R136, SRZ ;  /* 0x0000000000887805 */ /* 0x000fc4000001ff00 */
[----:B------:R-:W-:Y:S02]  /*1040*/  CS2R R134, SRZ ;  /* 0x0000000000867805 */ /* 0x000fe4000001ff00 */
        /* <DEDUP_REMOVED lines=8> */
[----:B------:R-:W-:Y:S01]  /*10d0*/  CS2R R116, SRZ ;  /* 0x0000000000747805 */ /* 0x000fe2000001ff00 */
[----:B------:R-:W-:Y:S01]  /*10e0*/  IMAD.MOV.U32 R174, RZ, RZ, RZ ;  /* 0x000000ffffae7224 */ /* 0x000fe200078e00ff */
        /* <DEDUP_REMOVED lines=36> */
[----:B------:R-:W-:Y:S02]  /*1330*/  IMAD.MOV.U32 R160, RZ, RZ, RZ ;  /* 0x000000ffffa07224 */ /* 0x000fe400078e00ff */
[----:B------:R-:W-:Y:S01]  /*1340*/  IMAD.MOV.U32 R41, RZ, RZ, RZ ;  /* 0x000000ffff297224 */ /* 0x000fe200078e00ff */
[----:B--2---:R-:W-:-:S02]  /*1350*/  @P0 R2UR UR42, R4 ;  /* 0x00000000042a02ca */ /* 0x004fc400000e0000 */
[----:B------:R-:W-:Y:S02]  /*1360*/  PLOP3.LUT P0, PT, PT, PT, PT, 0x80, 0x0 ;  /* 0x000000000000781c */ /* 0x000fe40003f0f070 */
[----:B---3--:R-:W-:Y:S01]  /*1370*/  @P1 R2UR UR4, R6 ;  /* 0x00000000060412ca */ /* 0x008fe200000e0000 */
[----:B------:R-:W-:-:S14]  /*1380*/  @P1 BRA `(.L_x_393) ;  /* 0x0000000000341947 */ /* 0x000fdc0003800000 */
[----:B------:R-:W-:Y:S02]  /*1390*/  ULDC.64 UR6, c[0x0][0xa08] ;  /* 0x0002820000067ab9 */ /* 0x000fe40000000a00 */
[----:B------:R-:W-:-:S04]  /*13a0*/  ISETP.NE.U32.AND P1, PT, RZ, UR6, PT ;  /* 0x00000006ff007c0c */ /* 0x000fc8000bf25070 */
[----:B------:R-:W-:-:S13]  /*13b0*/  ISETP.NE.AND.EX P1, PT, RZ, UR7, PT, P1 ;  /* 0x00000007ff007c0c */ /* 0x000fda000bf25310 */
[----:B------:R-:W-:Y:S05]  /*13c0*/  @!P1 BRA `(.L_x_393) ;  /* 0x0000000000249947 */ /* 0x000fea0003800000 */
[----:B------:R-:W-:Y:S02]  /*13d0*/  ULDC.64 UR4, c[0x0][0xa08] ;  /* 0x0002820000047ab9 */ /* 0x000fe40000000a00 */
[----:B------:R-:W-:-:S06]  /*13e0*/  UIMAD.WIDE UR4, UR38, 0x4, UR4 ;  /* 0x00000004260478a5 */ /* 0x000fcc000f8e0204 */
[----:B------:R-:W-:Y:S01]  /*13f0*/  IMAD.U32 R4, RZ, RZ, UR4 ;  /* 0x00000004ff047e24 */ /* 0x000fe2000f8e00ff */
[----:B------:R-:W-:-:S05]  /*1400*/  MOV R5, UR5 ;  /* 0x0000000500057c02 */ /* 0x000fca0008000f00 */
[----:B------:R-:W2:Y:S04]  /*1410*/  LDG.E R6, desc[UR50][R4.64] ;  /* 0x0000003204067981 */ /* 0x000ea8000c1e1900 */
[----:B------:R-:W3:Y:S01]  /*1420*/  LDG.E R3, desc[UR50][R4.64+0x4] ;  /* 0x0000043204037981 */ /* 0x000ee2000c1e1900 */
[----:B--2---:R-:W-:Y:S02]  /*1430*/  R2UR UR4, R6 ;  /* 0x00000000060472ca */ /* 0x004fe400000e0000 */
[----:B---3--:R-:W-:-:S13]  /*1440*/  R2UR UR5, R3 ;  /* 0x00000000030572ca */ /* 0x008fda00000e0000 */
[----:B------:R-:W-:-:S12]  /*1450*/  UIADD3 UR4, -UR4, UR5, URZ ;  /* 0x0000000504047290 */ /* 0x000fd8000fffe13f */
.L_x_393:
[----:B------:R-:W-:Y:S01]  /*1460*/  UIADD3 UR42, -UR42, UR4, URZ ;  /* 0x000000042a2a7290 */ /* 0x000fe2000fffe13f */
[----:B------:R-:W-:Y:S01]  /*1470*/  IMAD.MOV.U32 R40, RZ, RZ, RZ ;  /* 0x000000ffff287224 */ /* 0x000fe200078e00ff */
[----:B------:R-:W-:Y:S01]  /*1480*/  CS2R R34, SRZ ;  /* 0x0000000000227805 */ /* 0x000fe2000001ff00 */
[----:B------:R-:W-:Y:S01]  /*1490*/  IMAD.MOV.U32 R161, RZ, RZ, RZ ;  /* 0x000000ffffa17224 */ /* 0x000fe200078e00ff */
[----:B------:R-:W-:Y:S01]  /*14a0*/  UISETP.GE.AND UP0, UPT, UR42, 0x1, UPT ;  /* 0x000000012a00788c */ /* 0x000fe2000bf06270 */
[----:B------:R-:W-:Y:S01]  /*14b0*/  CS2R R36, SRZ ;  /* 0x0000000000247805 */ /* 0x000fe2000001ff00 */
[----:B------:R-:W-:Y:S01]  /*14c0*/  UIADD3 UR4, UR42, 0x5f, URZ ;  /* 0x0000005f2a047890 */ /* 0x000fe2000fffe03f */
[----:B------:R-:W-:Y:S02]  /*14d0*/  CS2R R162, SRZ ;  /* 0x0000000000a27805 */ /* 0x000fe4000001ff00 */
[----:B------:R-:W-:Y:S01]  /*14e0*/  CS2R R32, SRZ ;  /* 0x0000000000207805 */ /* 0x000fe2000001ff00 */
[----:B------:R-:W-:Y:S01]  /*14f0*/  IMAD.MOV.U32 R10, RZ, RZ, RZ ;  /* 0x000000ffff0a7224 */ /* 0x000fe200078e00ff */
[----:B------:R-:W-:Y:S01]  /*1500*/  PLOP3.LUT P1, PT, PT, PT, UP0, 0x80, 0x0 ;  /* 0x000000000000781c */ /* 0x000fe20003f2f008 */
[----:B------:R-:W-:Y:S01]  /*1510*/  UIMAD.WIDE UR4, UR4, 0x2aaaaaab, URZ ;  /* 0x2aaaaaab040478a5 */ /* 0x000fe2000f8e023f */
[----:B------:R-:W-:-:S02]  /*1520*/  CS2R R26, SRZ ;  /* 0x00000000001a7805 */ /* 0x000fc4000001ff00 */
[----:B------:R-:W-:Y:S02]  /*1530*/  CS2R R28, SRZ ;  /* 0x00000000001c7805 */ /* 0x000fe4000001ff00 */
[----:B------:R-:W-:Y:S01]  /*1540*/  CS2R R24, SRZ ;  /* 0x0000000000187805 */ /* 0x000fe2000001ff00 */
[----:B------:R-:W-:-:S04]  /*1550*/  USHF.R.U32.HI UR43, URZ, 0x1f, UR5 ;  /* 0x0000001f3f2b7899 */ /* 0x000fc80008011605 */
[----:B------:R-:W-:Y:S02]  /*1560*/  ULEA.HI.SX32 UR43, UR5, UR43, 0x1c ;  /* 0x0000002b052b7291 */ /* 0x000fe4000f8fe23f */
[----:B------:R-:W-:Y:S10]  /*1570*/  @!P1 BRA `(.L_x_394) ;  /* 0x00000050001c9947 */ /* 0x000ff40003800000 */
[----:B------:R-:W0:Y:S01]  /*1580*/  SHFL.IDX PT, R0, R200, RZ, 0x1f ;  /* 0x00001fffc8007589 */ /* 0x000e2200000e0000 */
[----:B------:R-:W1:Y:S01]  /*1590*/  S2UR UR44, SR_CgaCtaId ;  /* 0x00000000002c79c3 */ /* 0x000e620000008800 */
[----:B------:R-:W-:Y:S01]  /*15a0*/  UMOV UR45, 0x400 ;  /* 0x00000400002d7882 */ /* 0x000fe20000000000 */
[----:B0-----:R-:W-:Y:S01]  /*15b0*/  R2UR UR4, R0 ;  /* 0x00000000000472ca */ /* 0x001fe200000e0000 */
[----:B-1----:R-:W-:-:S04]  /*15c0*/  ULEA UR45, UR44, UR45, 0x18 ;  /* 0x0000002d2c2d7291 */ /* 0x002fc8000f8ec03f */
[----:B------:R-:W-:-:S04]  /*15d0*/  UIADD3 UR6, UR45, 0x18400, URZ ;  /* 0x000184002d067890 */ /* 0x000fc8000fffe03f */
[----:B------:R-:W-:-:S04]  /*15e0*/  ULOP3.LUT UP0, URZ, UR6, 0x1bf, URZ, 0xc0, !UPT ;  /* 0x000001bf063f7892 */ /* 0x000fc8000f80c03f */
[----:B------:R-:W-:Y:S02]  /*15f0*/  ULEA.HI UR5, UR4, UR4, URZ, 0x1 ;  /* 0x0000000404057291 */ /* 0x000fe4000f8f083f */
[----:B------:R-:W-:Y:S02]  /*1600*/  PLOP3.LUT P0, PT, PT, PT, UP0, 0x80, 0x0 ;  /* 0x000000000000781c */ /* 0x000fe40003f0f008 */
[----:B------:R-:W-:-:S04]  /*1610*/  ULOP3.LUT UR5, UR5, 0x1e, URZ, 0xc0, !UPT ;  /* 0x0000001e05057892 */ /* 0x000fc8000f8ec03f */
[----:B------:R-:W-:-:S04]  /*1620*/  UIADD3 UR5, UR4, -UR5, URZ ;  /* 0x8000000504057290 */ /* 0x000fc8000fffe03f */
[----:B------:R-:W-:-:S04]  /*1630*/  ULEA UR5, UR5, UR6, 0xd ;  /* 0x0000000605057291 */ /* 0x000fc8000f8e683f */
[----:B------:R-:W-:-:S04]  /*1640*/  USHF.R.U32.HI UR5, URZ, 0x4, UR5 ;  /* 0x000000043f057899 */ /* 0x000fc80008011605 */
[----:B------:R-:W-:Y:S01]  /*1650*/  ULOP3.LUT UR49, UR5, 0x3fff, URZ, 0xc0, !UPT ;  /* 0x00003fff05317892 */ /* 0x000fe2000f8ec03f */
[----:B------:R-:W-:Y:S11]  /*1660*/  @!P0 BRA `(.L_x_395) ;  /* 0x0000000000408947 */ /* 0x000ff60003800000 */
        /* <DEDUP_REMOVED lines=16> */
.L_x_395:
[----:B------:R-:W-:Y:S01]  /*1770*/  ULEA.HI UR4, UR47, UR47, URZ, 0x1 ;  /* 0x0000002f2f047291 */ /* 0x000fe2000f8f083f */
[----:B------:R-:W0:Y:S03]  /*1780*/  S2R R20, SR_TID.X ;  /* 0x0000000000147919 */ /* 0x000e260000002100 */
[----:B------:R-:W-:-:S04]  /*1790*/  ULOP3.LUT UR4, UR4, 0xfffffffe, URZ, 0xc0, !UPT ;  /* 0xfffffffe04047892 */ /* 0x000fc8000f8ec03f */
[----:B------:R-:W-:-:S06]  /*17a0*/  UIADD3 UR4, UR47, -UR4, URZ ;  /* 0x800000042f047290 */ /* 0x000fcc000fffe03f */
[----:B------:R-:W-:-:S05]  /*17b0*/  IMAD.U32 R0, RZ, RZ, UR4 ;  /* 0x00000004ff007e24 */ /* 0x000fca000f8e00ff */
[----:B------:R-:W-:-:S04]  /*17c0*/  SHF.L.U32 R0, R0, 0x1f, RZ ;  /* 0x0000001f00007819 */ /* 0x000fc800000006ff */
[----:B------:R-:W1:Y:S01]  /*17d0*/  SYNCS.PHASECHK.TRANS64.TRYWAIT P0, [UR45+0x22800], R0 ;  /* 0x02280000ff0075a7 */ /* 0x000e62000800016d */
[----:B0-----:R-:W-:-:S05]  /*17e0*/  SHF.R.U32.HI R20, RZ, 0x7, R20 ;  /* 0x00000007ff147819 */ /* 0x001fca0000011614 */
[----:B------:R-:W-:Y:S01]  /*17f0*/  VIADD R7, R20, 0x8 ;  /* 0x0000000814077836 */ /* 0x000fe20000000000 */
[----:B-1----:R-:W-:Y:S06]  /*1800*/  @!P0 BRA `(.L_x_396) ;  /* 0x000000cc00948947 */ /* 0x002fec0003800000 */
.L_x_523:
[----:B0-----:R-:W-:Y:S01]  /*1810*/  IMAD.U32 R0, RZ, RZ, UR48 ;  /* 0x00000030ff007e24 */ /* 0x001fe2000f8e00ff */
[----:B------:R-:W-:Y:S05]  /*1820*/  WARPSYNC.ALL ;  /* 0x0000000000007948 */ /* 0x000fea0003800000 */
[----:B------:R0:W-:Y:S01]  /*1830*/  BAR.SYNC.DEFER_BLOCKING R7, 0x100 ;  /* 0x000400070000751d */ /* 0x0001e20000010000 */
[----:B------:R-:W-:-:S13]  /*1840*/  ISETP.NE.AND P0, PT, R0, 0x3, PT ;  /* 0x000000030000780c */ /* 0x000fda0003f05270 */
[----:B0-----:R-:W-:Y:S05]  /*1850*/  @!P0 BRA `(.L_x_397) ;  /* 0x0000000000048947 */ /* 0x001fea0003800000 */
[----:B------:R-:W-:Y:S01]  /*1860*/  BPT.TRAP 0x1 ;  /* 0x000000040000795c */ /* 0x000fe20000300000 */
.L_x_397:
[----:B------:R-:W-:Y:S01]  /*1870*/  ULEA UR22, UR36, UR45, 0x3 ;  /* 0x0000002d24167291 */ /* 0x000fe2000f8e183f */
[----:B------:R-:W-:-:S05]  /*1880*/  IMAD.U32 R8, RZ, RZ, UR46 ;  /* 0x0000002eff087e24 */ /* 0x000fca000f8e00ff */
[----:B------:R-:W-:-:S04]  /*1890*/  SHF.L.U32 R8, R8, 0x1f, RZ ;  /* 0x0000001f08087819 */ /* 0x000fc800000006ff */
[----:B------:R0:W1:Y:S01]  /*18a0*/  SYNCS.PHASECHK.TRANS64.TRYWAIT P1, [UR22+0x22830], R8 ;  /* 0x02283008ff0075a7 */ /* 0x0000620008020156 */
[----:B------:R-:W-:Y:S05]  /*18b0*/  @!P0 BRA `(.L_x_398) ;  /* 0x0000000000048947 */ /* 0x000fea0003800000 */
[----:B------:R-:W-:Y:S01]  /*18c0*/  BPT.TRAP 0x1 ;  /* 0x000000040000795c */ /* 0x000fe20000300000 */
.L_x_398:
[----:B-1----:R-:W-:Y:S05]  /*18d0*/  @P1 BRA `(.L_x_399) ;  /* 0x0000000000081947 */ /* 0x002fea0003800000 */
[----:B------:R-:W1:Y:S02]  /*18e0*/  SYNCS.PHASECHK.TRANS64.TRYWAIT P1, [UR22+0x22830], R8 ;  /* 0x02283008ff0075a7 */ /* 0x000e640008020156 */
[----:B-1----:R-:W-:Y:S05]  /*18f0*/  @!P1 BRA `(.L_x_400) ;  /* 0x000000cc00709947 */ /* 0x002fea0003800000 */
.L_x_399:
        /* <DEDUP_REMOVED lines=38> */
.L_x_401:
        /* <DEDUP_REMOVED lines=11> */
[----:B-1----:R-:W-:-:S02]  /*1c10*/  IMAD.U32 R3, RZ, RZ, UR6 ;  /* 0x00000006ff037e24 */ /* 0x002fc4000f8e00ff */
[----:B------:R-:W-:Y:S01]  /*1c20*/  FMUL.FTZ R27, R27, UR7 ;  /* 0x000000071b1b7c20 */ /* 0x000fe20008410000 */
[----:B------:R-:W-:Y:S01]  /*1c30*/  FMUL.FTZ R36, R36, UR7 ;  /* 0x0000000724247c20 */ /* 0x000fe20008410000 */
[----:B------:R-:W-:Y:S01]  /*1c40*/  FMUL.FTZ R30, R30, UR7 ;  /* 0x000000071e1e7c20 */ /* 0x000fe20008410000 */
[----:B------:R-:W-:Y:S01]  /*1c50*/  IMAD R3, R202, -0x2, R3 ;  /* 0xfffffffeca037824 */ /* 0x000fe200078e0203 */
[----:B------:R-:W1:Y:S01]  /*1c60*/  MUFU.TANH R25, R25 ;  /* 0x0000001900197308 */ /* 0x000e620000002400 */
[----:B------:R-:W-:Y:S01]  /*1c70*/  FMUL.FTZ R37, R37, UR7 ;  /* 0x0000000725257c20 */ /* 0x000fe20008410000 */
[----:B------:R-:W-:Y:S01]  /*1c80*/  FMUL.FTZ R31, R31, UR7 ;  /* 0x000000071f1f7c20 */ /* 0x000fe20008410000 */
[----:B------:R-:W-:Y:S01]  /*1c90*/  FMUL.FTZ R40, R40, UR7 ;  /* 0x0000000728287c20 */ /* 0x000fe20008410000 */
[C---:B------:R-:W-:Y:S01]  /*1ca0*/  ISETP.GT.AND P6, PT, R3.reuse, RZ, PT ;  /* 0x000000ff0300720c */ /* 0x040fe20003fc4270 */
[----:B------:R-:W-:Y:S01]  /*1cb0*/  FMUL.FTZ R34, R34, UR7 ;  /* 0x0000000722227c20 */ /* 0x000fe20008410000 */
[----:B------:R-:W-:Y:S01]  /*1cc0*/  ISETP.GT.AND P5, PT, R3, 0x1, PT ;  /* 0x000000010300780c */ /* 0x000fe20003fa4270 */
[----:B------:R-:W-:Y:S01]  /*1cd0*/  FMUL.FTZ R41, R41, UR7 ;  /* 0x0000000729297c20 */ /* 0x000fe20008410000 */
[----:B------:R-:W4:Y:S01]  /*1ce0*/  MUFU.TANH R28, R28 ;  /* 0x0000001c001c7308 */ /* 0x000f220000002400 */
[----:B------:R-:W-:Y:S01]  /*1cf0*/  ISETP.GT.AND P4, PT, R3, 0x8, PT ;  /* 0x000000080300780c */ /* 0x000fe20003f84270 */
[----:B------:R-:W-:Y:S01]  /*1d00*/  FMUL.FTZ R35, R35, UR7 ;  /* 0x0000000723237c20 */ /* 0x000fe20008410000 */
[----:B---3--:R-:W-:Y:S01]  /*1d10*/  FSEL R24, R24, -INF , P6 ;  /* 0xff80000018187808 */ /* 0x008fe20003000000 */
[----:B------:R-:W-:Y:S01]  /*1d20*/  FMUL.FTZ R44, R44, UR7 ;  /* 0x000000072c2c7c20 */ /* 0x000fe20008410000 */
[C---:B------:R-:W-:Y:S01]  /*1d30*/  ISETP.GT.AND P3, PT, R3.reuse, 0x9, PT ;  /* 0x000000090300780c */ /* 0x040fe20003f64270 */
[----:B------:R-:W-:Y:S01]  /*1d40*/  FMUL.FTZ R38, R38, UR7 ;  /* 0x0000000726267c20 */ /* 0x000fe20008410000 */
[----:B------:R-:W-:Y:S01]  /*1d50*/  ISETP.GT.AND P2, PT, R3, 0x10, PT ;  /* 0x000000100300780c */ /* 0x000fe20003f44270 */
[----:B------:R-:W3:Y:S01]  /*1d60*/  MUFU.TANH R29, R29 ;  /* 0x0000001d001d7308 */ /* 0x000ee20000002400 */
[----:B-1----:R-:W-:Y:S01]  /*1d70*/  FSEL R25, R25, -INF , P5 ;  /* 0xff80000019197808 */ /* 0x002fe20002800000 */
[----:B------:R-:W-:Y:S01]  /*1d80*/  FMUL.FTZ R45, R45, UR7 ;  /* 0x000000072d2d7c20 */ /* 0x000fe20008410000 */
[----:B------:R-:W-:Y:S01]  /*1d90*/  ISETP.GT.AND P1, PT, R3, 0x11, PT ;  /* 0x000000110300780c */ /* 0x000fe20003f24270 */
[----:B------:R-:W-:Y:S01]  /*1da0*/  FMUL.FTZ R39, R39, UR7 ;  /* 0x0000000727277c20 */ /* 0x000fe20008410000 */
[----:B------:R-:W-:Y:S01]  /*1db0*/  FMNMX.FTZ R9, R24, R25, !PT ;  /* 0x0000001918097209 */ /* 0x000fe20007810000 */
[----:B------:R-:W-:Y:S01]  /*1dc0*/  FMUL.FTZ R48, R48, UR7 ;  /* 0x0000000730307c20 */ /* 0x000fe20008410000 */
[----:B------:R-:W-:Y:S01]  /*1dd0*/  FMUL.FTZ R42, R42, UR7 ;  /* 0x000000072a2a7c20 */ /* 0x000fe20008410000 */
        /* <DEDUP_REMOVED lines=204> */
[----:B-1----:R-:W-:Y:S01]  /*2aa0*/  FADD.FTZ R13, R24, R25 ;  /* 0x00000019180d7221 */ /* 0x002fe20000010000 */
[--C-:B------:R-:W-:Y:S01]  /*2ab0*/  FFMA.FTZ R61, R61, UR10, -R10.reuse ;  /* 0x0000000a3d3d7c23 */ /* 0x100fe2000801080a */
[----:B------:R-:W-:Y:S01]  /*2ac0*/  FMNMX.FTZ R9, R51, R4, !PT ;  /* 0x0000000433097209 */ /* 0x000fe20007810000 */
[--C-:B------:R-:W-:Y:S01]  /*2ad0*/  FFMA.FTZ R64, R64, UR10, -R10.reuse ;  /* 0x0000000a40407c23 */ /* 0x100fe2000801080a */
[--C-:B------:R-:W-:Y:S01]  /*2ae0*/  FFMA.FTZ R65, R65, UR10, -R10.reuse ;  /* 0x0000000a41417c23 */ /* 0x100fe2000801080a */
[--C-:B------:R-:W-:Y:S01]  /*2af0*/  FFMA.FTZ R68, R68, UR10, -R10.reuse ;  /* 0x0000000a44447c23 */ /* 0x100fe2000801080a */
[----:B------:R-:W-:Y:S01]  /*2b00*/  FMNMX.FTZ R4, R54, R9, !PT ;  /* 0x0000000936047209 */ /* 0x000fe20007810000 */
[----:B------:R-:W-:Y:S01]  /*2b10*/  MUFU.EX2 R32, R32 ;  /* 0x0000002000207308 */ /* 0x000fe20000000800 */
[----:B------:R-:W-:Y:S01]  /*2b20*/  FFMA.FTZ R10, R69, UR10, -R10 ;  /* 0x0000000a450a7c23 */ /* 0x000fe2000801080a */
        /* <DEDUP_REMOVED lines=52> */
[----:B------:R1:W3:Y:S01]  /*2e70*/  MUFU.EX2 R12, R6 ;  /* 0x00000006000c7308 */ /* 0x0002e20000000800 */
[--C-:B------:R-:W-:Y:S01]  /*2e80*/  FFMA.FTZ R54, R54, UR10, -R11.reuse ;  /* 0x0000000a36367c23 */ /* 0x100fe2000801080b */
[--C-:B------:R-:W-:Y:S01]  /*2e90*/  FFMA.FTZ R55, R55, UR10, -R11.reuse ;  /* 0x0000000a37377c23 */ /* 0x100fe2000801080b */
[--C-:B------:R-:W-:Y:S01]  /*2ea0*/  FFMA.FTZ R58, R58, UR10, -R11.reuse ;  /* 0x0000000a3a3a7c23 */ /* 0x100fe2000801080b */
[--C-:B------:R-:W-:Y:S01]  /*2eb0*/  FFMA.FTZ R59, R59, UR10, -R11.reuse ;  /* 0x0000000a3b3b7c23 */ /* 0x100fe2000801080b */
[--C-:B------:R-:W-:Y:S01]  /*2ec0*/  FFMA.FTZ R62, R62, UR10, -R11.reuse ;  /* 0x0000000a3e3e7c23 */ /* 0x100fe2000801080b */
[--C-:B------:R-:W-:Y:S01]  /*2ed0*/  FFMA.FTZ R63, R63, UR10, -R11.reuse ;  /* 0x0000000a3f3f7c23 */ /* 0x100fe2000801080b */
[----:B------:R-:W-:Y:S01]  /*2ee0*/  FFMA.FTZ R66, R66, UR10, -R11 ;  /* 0x0000000a42427c23 */ /* 0x000fe2000801080b */
[----:B------:R-:W4:Y:S01]  /*2ef0*/  MUFU.EX2 R30, R30 ;  /* 0x0000001e001e7308 */ /* 0x000f220000000800 */
[----:B-1----:R-:W-:Y:S01]  /*2f00*/  FADD.FTZ R6, R28, R13 ;  /* 0x0000000d1c067221 */ /* 0x002fe20000010000 */
[--C-:B------:R-:W-:Y:S01]  /*2f10*/  FFMA.FTZ R67, R67, UR10, -R11.reuse ;  /* 0x0000000a43437c23 */ /* 0x100fe2000801080b */
[--C-:B------:R-:W-:Y:S01]  /*2f20*/  FFMA.FTZ R70, R70, UR10, -R11.reuse ;  /* 0x0000000a46467c23 */ /* 0x100fe2000801080b */
[----:B------:R-:W-:Y:S01]  /*2f30*/  FFMA.FTZ R11, R71, UR10, -R11 ;  /* 0x0000000a470b7c23 */ /* 0x000fe2000801080b */
[----:B------:R-:W-:-:S03]  /*2f40*/  FADD.FTZ R13, R29, R6 ;  /* 0x000000061d0d7221 */ /* 0x000fc60000010000 */
[----:B------:R-:W1:Y:S01]  /*2f50*/  MUFU.EX2 R31, R31 ;  /* 0x0000001f001f7308 */ /* 0x000e620000000800 */
[----:B------:R-:W-:Y:S01]  /*2f60*/  FADD.FTZ R6, R32, R13 ;  /* 0x0000000d20067221 */ /* 0x000fe20000010000 */
[----:B---3--:R-:W-:Y:S01]  /*2f70*/  FADD.FTZ R13, R5, R12 ;  /* 0x0000000c050d7221 */ /* 0x008fe20000010000 */
[----:B------:R-:W-:Y:S02]  /*2f80*/  F2FP.F16.F32.PACK_AB R153, R12, R5 ;  /* 0x000000050c99723e */ /* 0x000fe400000000ff */
[----:B------:R-:W-:-:S03]  /*2f90*/  FADD.FTZ R15, R33, R6 ;  /* 0x00000006210f7221 */ /* 0x000fc60000010000 */
[----:B------:R-:W3:Y:S01]  /*2fa0*/  MUFU.EX2 R34, R34 ;  /* 0x0000002200227308 */ /* 0x000ee20000000800 */
[----:B----4-:R-:W-:Y:S01]  /*2fb0*/  FADD.FTZ R6, R30, R13 ;  /* 0x0000000d1e067221 */ /* 0x010fe20000010000 */
[----:B------:R-:W-:-:S04]  /*2fc0*/  FADD.FTZ R10, R36, R15 ;  /* 0x0000000f240a7221 */ /* 0x000fc80000010000 */
[----:B------:R-:W-:Y:S02]  /*2fd0*/  FADD.FTZ R15, R37, R10 ;  /* 0x0000000a250f7221 */ /* 0x000fe40000010000 */
[----:B------:R-:W4:Y:S01]  /*2fe0*/  MUFU.EX2 R35, R35 ;  /* 0x0000002300237308 */ /* 0x000f220000000800 */
[C---:B-1----:R-:W-:Y:S01]  /*2ff0*/  FADD.FTZ R13, R31.reuse, R6 ;  /* 0x000000061f0d7221 */ /* 0x042fe20000010000 */
[----:B------:R-:W-:Y:S01]  /*3000*/  FADD.FTZ R10, R40, R15 ;  /* 0x0000000f280a7221 */ /* 0x000fe20000010000 */
[----:B------:R-:W-:-:S03]  /*3010*/  F2FP.F16.F32.PACK_AB R155, R31, R30 ;  /* 0x0000001e1f9b723e */ /* 0x000fc600000000ff */
[----:B------:R-:W-:Y:S02]  /*3020*/  FADD.FTZ R15, R41, R10 ;  /* 0x0000000a290f7221 */ /* 0x000fe40000010000 */
        /* <DEDUP_REMOVED lines=58> */
[----:B-1----:R-:W-:Y:S01]  /*33d0*/  FADD.FTZ R10, R68, R15 ;  /* 0x0000000f440a7221 */ /* 0x002fe20000010000 */
[----:B------:R-:W-:-:S06]  /*33e0*/  F2FP.F16.F32.PACK_AB R174, R9, R68 ;  /* 0x0000004409ae723e */ /* 0x000fcc00000000ff */
[----:B------:R-:W1:Y:S01]  /*33f0*/  MUFU.EX2 R67, R67 ;  /* 0x0000004300437308 */ /* 0x000e620000000800 */
[----:B---3--:R-:W-:Y:S01]  /*3400*/  FADD.FTZ R13, R63, R6 ;  /* 0x000000063f0d7221 */ /* 0x008fe20000010000 */
[----:B------:R-:W-:Y:S01]  /*3410*/  FADD.FTZ R6, R9, R10 ;  /* 0x0000000a09067221 */ /* 0x000fe20000010000 */
[----:B------:R-:W-:-:S05]  /*3420*/  F2FP.F16.F32.PACK_AB R171, R63, R62 ;  /* 0x0000003e3fab723e */ /* 0x000fca00000000ff */
[----:B------:R-:W3:Y:S01]  /*3430*/  MUFU.EX2 R70, R70 ;  /* 0x0000004600467308 */ /* 0x000ee20000000800 */
[----:B----4-:R-:W-:-:S07]  /*3440*/  FADD.FTZ R10, R66, R13 ;  /* 0x0000000d420a7221 */ /* 0x010fce0000010000 */
[----:B------:R-:W4:Y:S01]  /*3450*/  MUFU.EX2 R11, R11 ;  /* 0x0000000b000b7308 */ /* 0x000f220000000800 */
[C---:B-1----:R-:W-:Y:S01]  /*3460*/  FADD.FTZ R5, R67.reuse, R10 ;  /* 0x0000000a43057221 */ /* 0x042fe20000010000 */
[----:B------:R-:W-:-:S03]  /*3470*/  F2FP.F16.F32.PACK_AB R173, R67, R66 ;  /* 0x0000004243ad723e */ /* 0x000fc600000000ff */
[----:B---3--:R-:W-:-:S04]  /*3480*/  FADD.FTZ R10, R70, R5 ;  /* 0x00000005460a7221 */ /* 0x008fc80000010000 */
[C---:B----4-:R-:W-:Y:S01]  /*3490*/  FADD.FTZ R5, R11.reuse, R10 ;  /* 0x0000000a0b057221 */ /* 0x050fe20000010000 */
[----:B------:R-:W-:Y:S01]  /*34a0*/  F2FP.F16.F32.PACK_AB R175, R11, R70 ;  /* 0x000000460baf723e */ /* 0x000fe200000000ff */
[----:B------:R-:W-:Y:S06]  /*34b0*/  @!P0 BRA `(.L_x_402) ;  /* 0x0000000000048947 */ /* 0x000fec0003800000 */
[----:B------:R-:W-:Y:S01]  /*34c0*/  BPT.TRAP 0x1 ;  /* 0x000000040000795c */ /* 0x000fe20000300000 */
.L_x_402:
[----:B------:R1:W3:Y:S01]  /*34d0*/  SYNCS.PHASECHK.TRANS64.TRYWAIT P1, [UR22+0x22850], R8 ;  /* 0x02285008ff0075a7 */ /* 0x0002e20008020156 */
[----:B------:R-:W-:Y:S05]  /*34e0*/  @!P0 BRA `(.L_x_403) ;  /* 0x0000000000048947 */ /* 0x000fea0003800000 */
[----:B------:R-:W-:Y:S01]  /*34f0*/  BPT.TRAP 0x1 ;  /* 0x000000040000795c */ /* 0x000fe20000300000 */
.L_x_403:
[----:B---3--:R-:W-:Y:S05]  /*3500*/  @P1 BRA `(.L_x_404) ;  /* 0x0000000000081947 */ /* 0x008fea0003800000 */
[----:B------:R-:W3:Y:S02]  /*3510*/  SYNCS.PHASECHK.TRANS64.TRYWAIT P1, [UR22+0x22850], R8 ;  /* 0x02285008ff0075a7 */ /* 0x000ee40008020156 */
[----:B---3--:R-:W-:Y:S05]  /*3520*/  @!P1 BRA `(.L_x_405) ;  /* 0x000000b0007c9947 */ /* 0x008fea0003800000 */
.L_x_404:
        /* <DEDUP_REMOVED lines=43> */
.L_x_406:
[----:B------:R-:W4:Y:S01]  /*37e0*/  S2UR UR6, SR_CgaCtaId ;  /* 0x00000000000679c3 */ /* 0x000f220000008800 */
[----:B------:R-:W-:Y:S02]  /*37f0*/  UISETP.GE.AND UP0, UPT, UR42, 0x61, UPT ;  /* 0x000000612a00788c */ /* 0x000fe4000bf06270 */
[----:B------:R-:W-:-:S04]  /*3800*/  UIADD3 UR22, UR22, 0x22860, URZ ;  /* 0x0002286016167890 */ /* 0x000fc8000fffe03f */
[----:B------:R-:W-:Y:S01]  /*3810*/  PLOP3.LUT P1, PT, PT, PT, UP0, 0x80, 0x0 ;  /* 0x000000000000781c */ /* 0x000fe20003f2f008 */
[----:B----4-:R-:W-:-:S09]  /*3820*/  UPRMT UR22, UR6, 0x654, UR22 ;  /* 0x0000065406167896 */ /* 0x010fd20008000016 */
[----:B------:R-:W-:Y:S03]  /*3830*/  SYNCS.ARRIVE.TRANS64.RED.A1T0 RZ, [UR22], RZ ;  /* 0x000000ffffff79a7 */ /* 0x000fe60008100416 */
[----:B------:R-:W-:Y:S05]  /*3840*/  @!P1 BRA `(.L_x_407) ;  /* 0x0000002000dc9947 */ /* 0x000fea0003800000 */
[----:B---3--:R-:W-:Y:S01]  /*3850*/  IMAD.MOV.U32 R9, RZ, RZ, R4 ;  /* 0x000000ffff097224 */ /* 0x008fe200078e0004 */
[----:B------:R-:W-:Y:S01]  /*3860*/  UIADD3 UR43, UR43, -0x2, URZ ;  /* 0xfffffffe2b2b7890 */ /* 0x000fe2000fffe03f */
[----:B01----:R-:W-:Y:S01]  /*3870*/  IMAD.MOV.U32 R8, RZ, RZ, R3 ;  /* 0x000000ffff087224 */ /* 0x003fe200078e0003 */
[----:B------:R-:W-:Y:S01]  /*3880*/  ULDC UR25, c[0x0][0x9d8] ;  /* 0x0002760000197ab9 */ /* 0x000fe20000000800 */
[----:B------:R-:W-:-:S09]  /*3890*/  ULDC UR22, c[0x0][0x988] ;  /* 0x0002620000167ab9 */ /* 0x000fd20000000800 */
.L_x_418:
        /* <DEDUP_REMOVED lines=8> */
[----:B01----:R-:W-:Y:S11]  /*3920*/  @!P0 BRA `(.L_x_408) ;  /* 0x0000000000048947 */ /* 0x003ff60003800000 */
[----:B------:R-:W-:Y:S01]  /*3930*/  BPT.TRAP 0x1 ;  /* 0x000000040000795c */ /* 0x000fe20000300000 */
.L_x_408:
        /* <DEDUP_REMOVED lines=9> */
.L_x_409:
[----:B-1----:R-:W-:Y:S05]  /*39d0*/  @P2 BRA `(.L_x_410) ;  /* 0x0000000000082947 */ /* 0x002fea0003800000 */
[----:B------:R-:W1:Y:S02]  /*39e0*/  SYNCS.PHASECHK.TRANS64.TRYWAIT P2, [UR24+0x22830], R7 ;  /* 0x02283007ff0075a7 */ /* 0x000e640008040158 */
[----:B-1----:R-:W-:Y:S05]  /*39f0*/  @!P2 BRA `(.L_x_411) ;  /* 0x000000ac0060a947 */ /* 0x002fea0003800000 */
.L_x_410:
[----:B------:R-:W-:Y:S01]  /*3a00*/  UIMAD UR6, UR36, 0x300, UR20 ;  /* 0x00000300240678a4 */ /* 0x000fe2000f8e0214 */
[----:B------:R-:W-:Y:S01]  /*3a10*/  WARPGROUP.ARRIVE ;  /* 0x00000000000079c5 */ /* 0x000fe20000000000 */
[----:B------:R-:W-:Y:S01]  /*3a20*/  UMOV UR7, 0x40000040 ;  /* 0x4000004000077882 */ /* 0x000fe20000000000 */
[----:B------:R-:W-:Y:S01]  /*3a30*/  UMOV UR11, 0x40000040 ;  /* 0x40000040000b7882 */ /* 0x000fe20000000000 */
[----:B------:R-:W-:-:S03]  /*3a40*/  UIADD3 UR10, UR6, 0x2, URZ ;  /* 0x00000002060a7890 */ /* 0x000fc6000fffe03f */
[----:B-1----:R-:W1:Y:S01]  /*3a50*/  S2R R0, SR_TID.X ;  /* 0x0000000000007919 */ /* 0x002e620000002100 */
[----:B------:R-:W-:Y:S01]  /*3a60*/  UIADD3 UR14, UR6, 0x4, URZ ;  /* 0x00000004060e7890 */ /* 0x000fe2000fffe03f */
[----:B------:R-:W-:Y:S01]  /*3a70*/  UMOV UR15, 0x40000040 ;  /* 0x40000040000f7882 */ /* 0x000fe20000000000 */
[----:B------:R-:W-:Y:S01]  /*3a80*/  HGMMA.64x96x16.F32 R152, gdesc[UR4], RZ, !UPT, gsb0 ;  /* 0x01600000049879f0 */ /* 0x000fe2000c0008ff */
[----:B------:R-:W-:Y:S01]  /*3a90*/  UIADD3 UR18, UR6, 0x6, URZ ;  /* 0x0000000606127890 */ /* 0x000fe2000fffe03f */
[----:B------:R-:W-:Y:S01]  /*3aa0*/  UMOV UR19, 0x40000040 ;  /* 0x4000004000137882 */ /* 0x000fe20000000000 */
[----:B-1----:R-:W-:-:S04]  /*3ab0*/  SHF.R.U32.HI R211, RZ, 0x7, R0 ;  /* 0x00000007ffd37819 */ /* 0x002fc80000011600 */
        /* <DEDUP_REMOVED lines=14> */
.L_x_412:
        /* <DEDUP_REMOVED lines=15> */
[----:B------:R-:W-:Y:S01]  /*3c90*/  FMUL.FTZ R154, R163, UR25 ;  /* 0x00000019a39a7c20 */ /* 0x000fe20008410000 */
[----:B------:R-:W-:Y:S01]  /*3ca0*/  FMUL.FTZ R163, R172, UR25 ;  /* 0x00000019aca37c20 */ /* 0x000fe20008410000 */
[----:B------:R-:W-:Y:S01]  /*3cb0*/  FMUL.FTZ R161, R169, UR25 ;  /* 0x00000019a9a17c20 */ /* 0x000fe20008410000 */
[----:B------:R-:W-:Y:S01]  /*3cc0*/  FMUL.FTZ R165, R173, UR25 ;  /* 0x00000019ada57c20 */ /* 0x000fe20008410000 */
[----:B------:R-:W-:Y:S01]  /*3cd0*/  FMUL.FTZ R164, R174, UR25 ;  /* 0x00000019aea47c20 */ /* 0x000fe20008410000 */
[----:B------:R-:W-:Y:S01]  /*3ce0*/  FMUL.FTZ R156, R166, UR25 ;  /* 0x00000019a69c7c20 */ /* 0x000fe20008410000 */
[----:B------:R-:W-:Y:S01]  /*3cf0*/  FMUL.FTZ R166, R176, UR25 ;  /* 0x00000019b0a67c20 */ /* 0x000fe20008410000 */
[----:B------:R-:W4:Y:S01]  /*3d00*/  MUFU.TANH R13, R13 ;  /* 0x0000000d000d7308 */ /* 0x000f220000002400 */
        /* <DEDUP_REMOVED lines=13> */
[----:B------:R-:W-:Y:S01]  /*3de0*/  UMOV UR10, UR22 ;  /* 0x00000016000a7c82 */ /* 0x000fe20008000000 */
[----:B------:R-:W-:Y:S01]  /*3df0*/  FMUL.FTZ R175, R175, UR25 ;  /* 0x00000019afaf7c20 */ /* 0x000fe20008410000 */
[----:B------:R-:W3:Y:S01]  /*3e00*/  MUFU.TANH R21, R21 ;  /* 0x0000001500157308 */ /* 0x000ee20000002400 */
[----:B----4-:R-:W-:Y:S01]  /*3e10*/  FMNMX.FTZ R3, R13, R170, !PT ;  /* 0x000000aa0d037209 */ /* 0x010fe20007810000 */
        /* <DEDUP_REMOVED lines=11> */
[----:B------:R-:W-:-:S03]  /*3ed0*/  UIADD3 UR6, UR24, 0x22840, URZ ;  /* 0x0002284018067890 */ /* 0x000fc6000fffe03f */
[----:B------:R-:W2:Y:S01]  /*3ee0*/  MUFU.TANH R155, R155 ;  /* 0x0000009b009b7308 */ /* 0x000ea20000002400 */
[----:B---3--:R-:W-:Y:S01]  /*3ef0*/  FMNMX.FTZ R172, R21, R172, !PT ;  /* 0x000000ac15ac7209 */ /* 0x008fe20007810000 */
[----:B------:R-:W-:-:S06]  /*3f00*/  UPRMT UR6, UR23, 0x654, UR6 ;  /* 0x0000065417067896 */ /* 0x000fcc0008000006 */
[----:B------:R-:W3:Y:S01]  /*3f10*/  MUFU.TANH R157, R157 ;  /* 0x0000009d009d7308 */ /* 0x000ee20000002400 */
[----:B----4-:R-:W-:Y:S02]  /*3f20*/  FMNMX.FTZ R172, R153, R172, !PT ;  /* 0x000000ac99ac7209 */ /* 0x010fe40007810000 */
[----:B------:R-:W-:Y:S05]  /*3f30*/  SYNCS.ARRIVE.TRANS64.RED.A1T0 RZ, [UR6], RZ ;  /* 0x000000ffffff79a7 */ /* 0x000fea0008100406 */
[----:B------:R-:W4:Y:S01]  /*3f40*/  MUFU.TANH R159, R159 ;  /* 0x0000009f009f7308 */ /* 0x000f220000002400 */
[----:B--2---:R-:W-:Y:S01]  /*3f50*/  FMNMX.FTZ R174, R155, R172, !PT ;  /* 0x000000ac9bae7209 */ /* 0x004fe20007810000 */
[----:B------:R-:W-:-:S06]  /*3f60*/  FMUL.FTZ R172, R188, UR25 ;  /* 0x00000019bcac7c20 */ /* 0x000fcc0008410000 */
[----:B------:R-:W2:Y:S01]  /*3f70*/  MUFU.TANH R161, R161 ;  /* 0x000000a100a17308 */ /* 0x000ea20000002400 */
[----:B---3--:R-:W-:-:S07]  /*3f80*/  FMNMX.FTZ R174, R157, R174, !PT ;  /* 0x000000ae9dae7209 */ /* 0x008fce0007810000 */
[----:B------:R-:W3:Y:S01]  /*3f90*/  MUFU.TANH R163, R163 ;  /* 0x000000a300a37308 */ /* 0x000ee20000002400 */
[----:B----4-:R-:W-:-:S07]  /*3fa0*/  FMNMX.FTZ R174, R159, R174, !PT ;  /* 0x000000ae9fae7209 */ /* 0x010fce0007810000 */
[----:B------:R-:W4:Y:S01]  /*3fb0*/  MUFU.TANH R165, R165 ;  /* 0x000000a500a57308 */ /* 0x000f220000002400 */
[----:B--2---:R-:W-:-:S07]  /*3fc0*/  FMNMX.FTZ R174, R161, R174, !PT ;  /* 0x000000aea1ae7209 */ /* 0x004fce0007810000 */
[----:B------:R-:W2:Y:S01]  /*3fd0*/  MUFU.TANH R166, R166 ;  /* 0x000000a600a67308 */ /* 0x000ea20000002400 */
[----:B---3--:R-:W-:Y:S01]  /*3fe0*/  FMNMX.FTZ R176, R163, R174, !PT ;  /* 0x000000aea3b07209 */ /* 0x008fe20007810000 */
[----:B------:R-:W-:-:S06]  /*3ff0*/  FMUL.FTZ R174, R192, UR25 ;  /* 0x00000019c0ae7c20 */ /* 0x000fcc0008410000 */
[----:B------:R-:W3:Y:S01]  /*4000*/  MUFU.TANH R167, R167 ;  /* 0x000000a700a77308 */ /* 0x000ee20000002400 */
[----:B----4-:R-:W-:Y:S01]  /*4010*/  FMNMX.FTZ R3, R165, R176, !PT ;  /* 0x000000b0a5037209 */ /* 0x010fe20007810000 */
[----:B------:R-:W-:-:S06]  /*4020*/  FMUL.FTZ R176, R193, UR25 ;  /* 0x00000019c1b07c20 */ /* 0x000fcc0008410000 */
[----:B------:R-:W4:Y:S01]  /*4030*/  MUFU.TANH R168, R168 ;  /* 0x000000a800a87308 */ /* 0x000f220000002400 */
[----:B--2---:R-:W-:-:S07]  /*4040*/  FMNMX.FTZ R180, R166, R3, !PT ;  /* 0x00000003a6b47209 */ /* 0x004fce0007810000 */
[----:B------:R-:W2:Y:S01]  /*4050*/  MUFU.TANH R169, R169 ;  /* 0x000000a900a97308 */ /* 0x000ea20000002400 */
[----:B---3--:R-:W-:-:S07]  /*4060*/  FMNMX.FTZ R3, R167, R180, !PT ;  /* 0x000000b4a7037209 */ /* 0x008fce0007810000 */
[----:B------:R-:W3:Y:S01]  /*4070*/  MUFU.TANH R170, R170 ;  /* 0x000000aa00aa7308 */ /* 0x000ee20000002400 */
[----:B----4-:R-:W-:-:S07]  /*4080*/  FMNMX.FTZ R180, R168, R3, !PT ;  /* 0x00000003a8b47209 */ /* 0x010fce0007810000 */
        /* <DEDUP_REMOVED lines=17> */
[----:B------:R-:W-:Y:S01]  /*41a0*/  FMUL.FTZ R184, R186, UR25 ;  /* 0x00000019bab87c20 */ /* 0x000fe20008410000 */
[----:B------:R-:W-:Y:S01]  /*41b0*/  FMUL.FTZ R186, R190, UR25 ;  /* 0x00000019beba7c20 */ /* 0x000fe20008410000 */
[----:B------:R-:W-:-:S04]  /*41c0*/  FMUL.FTZ R190, R198, UR25 ;  /* 0x00000019c6be7c20 */ /* 0x000fc80008410000 */
[----:B------:R-:W3:Y:S01]  /*41d0*/  MUFU.TANH R12, R12 ;  /* 0x0000000c000c7308 */ /* 0x000ee20000002400 */
[----:B----4-:R-:W-:-:S05]  /*41e0*/  FMNMX.FTZ R3, R180, R3, !PT ;  /* 0x00000003b4037209 */ /* 0x010fca0007810000 */
[----:B------:R-:W4:Y:S02]  /*41f0*/  SHFL.BFLY PT, R188, R3, 0x2, 0x1f ;  /* 0x0c401f0003bc7f89 */ /* 0x000f2400000e0000 */
[----:B------:R-:W5:Y:S01]  /*4200*/  MUFU.TANH R15, R15 ;  /* 0x0000000f000f7308 */ /* 0x000f620000002400 */
[----:B--2---:R-:W-:-:S07]  /*4210*/  FMNMX.FTZ R193, R10, R9, !PT ;  /* 0x000000090ac17209 */ /* 0x004fce0007810000 */
[----:B------:R-:W2:Y:S08]  /*4220*/  MUFU.TANH R20, R20 ;  /* 0x0000001400147308 */ /* 0x000eb00000002400 */
[----:B------:R-:W0:Y:S01]  /*4230*/  MUFU.TANH R152, R152 ;  /* 0x0000009800987308 */ /* 0x000e220000002400 */
[----:B----4-:R-:W-:Y:S01]  /*4240*/  FMNMX.FTZ R177, R3, R188, !PT ;  /* 0x000000bc03b17209 */ /* 0x010fe20007810000 */
[----:B------:R-:W-:-:S06]  /*4250*/  FMUL.FTZ R188, R194, UR25 ;  /* 0x00000019c2bc7c20 */ /* 0x000fcc0008410000 */
[----:B------:R-:W4:Y:S01]  /*4260*/  MUFU.TANH R154, R154 ;  /* 0x0000009a009a7308 */ /* 0x000f220000002400 */
[----:B------:R-:W1:Y:S07]  /*4270*/  SHFL.BFLY PT, R192, R177, 0x1, 0x1f ;  /* 0x0c201f00b1c07f89 */ /* 0x000e6e00000e0000 */
[----:B------:R-:W4:Y:S08]  /*4280*/  MUFU.TANH R156, R156 ;  /* 0x0000009c009c7308 */ /* 0x000f300000002400 */
[----:B------:R-:W4:Y:S08]  /*4290*/  MUFU.TANH R158, R158 ;  /* 0x0000009e009e7308 */ /* 0x000f300000002400 */
[----:B------:R-:W4:Y:S01]  /*42a0*/  MUFU.TANH R160, R160 ;  /* 0x000000a000a07308 */ /* 0x000f220000002400 */
[----:B-1----:R-:W-:-:S05]  /*42b0*/  FMNMX.FTZ R3, R177, R192, !PT ;  /* 0x000000c0b1037209 */ /* 0x002fca0007810000 */
[C---:B------:R-:W-:Y:S01]  /*42c0*/  FADD.FTZ R8, -R3.reuse, R8 ;  /* 0x0000000803087221 */ /* 0x040fe20000010100 */
[----:B------:R-:W-:Y:S01]  /*42d0*/  FMUL.FTZ R212, R3, UR10 ;  /* 0x0000000a03d47c20 */ /* 0x000fe20008410000 */
[----:B------:R-:W1:Y:S02]  /*42e0*/  MUFU.TANH R162, R162 ;  /* 0x000000a200a27308 */ /* 0x000e640000002400 */
[----:B------:R-:W-:Y:S01]  /*42f0*/  FMUL.FTZ R177, R8, UR10 ;  /* 0x0000000a08b17c20 */ /* 0x000fe20008410000 */
[----:B---3--:R-:W-:Y:S01]  /*4300*/  FMNMX.FTZ R8, R12, R193, !PT ;  /* 0x000000c10c087209 */ /* 0x008fe20007810000 */
[--C-:B------:R-:W-:Y:S01]  /*4310*/  FFMA.FTZ R192, R11, UR10, -R212.reuse ;  /* 0x0000000a0bc07c23 */ /* 0x100fe200080108d4 */
[--C-:B------:R-:W-:Y:S01]  /*4320*/  FFMA.FTZ R195, R4, UR10, -R212.reuse ;  /* 0x0000000a04c37c23 */ /* 0x100fe200080108d4 */
[--C-:B------:R-:W-:Y:S01]  /*4330*/  FFMA.FTZ R194, R153, UR10, -R212.reuse ;  /* 0x0000000a99c27c23 */ /* 0x100fe200080108d4 */
[----:B-----5:R-:W-:Y:S01]  /*4340*/  FMNMX.FTZ R11, R15, R8, !PT ;  /* 0x000000080f0b7209 */ /* 0x020fe20007810000 */
[----:B------:R-:W3:Y:S01]  /*4350*/  MUFU.TANH R164, R164 ;  /* 0x000000a400a47308 */ /* 0x000ee20000002400 */
[--C-:B------:R-:W-:Y:S01]  /*4360*/  FFMA.FTZ R198, R165, UR10, -R212.reuse ;  /* 0x0000000aa5c67c23 */ /* 0x100fe200080108d4 */
[--C-:B------:R-:W-:Y:S01]  /*4370*/  FFMA.FTZ R210, R14, UR10, -R212.reuse ;  /* 0x0000000a0ed27c23 */ /* 0x100fe200080108d4 */
[----:B--2---:R-:W-:Y:S01]  /*4380*/  FMNMX.FTZ R11, R20, R11, !PT ;  /* 0x0000000b140b7209 */ /* 0x004fe20007810000 */
[--C-:B------:R-:W-:Y:S01]  /*4390*/  FFMA.FTZ R165, R167, UR10, -R212.reuse ;  /* 0x0000000aa7a57c23 */ /* 0x100fe200080108d4 */
[--C-:B------:R-:W-:Y:S01]  /*43a0*/  FFMA.FTZ R14, R155, UR10, -R212.reuse ;  /* 0x0000000a9b0e7c23 */ /* 0x100fe200080108d4 */
[--C-:B------:R-:W-:Y:S01]  /*43b0*/  FFMA.FTZ R167, R169, UR10, -R212.reuse ;  /* 0x0000000aa9a77c23 */ /* 0x100fe200080108d4 */
[----:B0-----:R-:W-:Y:S01]  /*43c0*/  FMNMX.FTZ R11, R152, R11, !PT ;  /* 0x0000000b980b7209 */ /* 0x001fe20007810000 */
[----:B------:R-:W0:Y:S01]  /*43d0*/  MUFU.TANH R175, R175 ;  /* 0x000000af00af7308 */ /* 0x000e220000002400 */
[--C-:B------:R-:W-:Y:S01]  /*43e0*/  FFMA.FTZ R169, R171, UR10, -R212.reuse ;  /* 0x0000000aaba97c23 */ /* 0x100fe200080108d4 */
[--C-:B------:R-:W-:Y:S01]  /*43f0*/  FFMA.FTZ R171, R173, UR10, -R212.reuse ;  /* 0x0000000aadab7c23 */ /* 0x100fe200080108d4 */
[----:B----4-:R-:W-:Y:S01]  /*4400*/  FMNMX.FTZ R11, R154, R11, !PT ;  /* 0x0000000b9a0b7209 */ /* 0x010fe20007810000 */
[--C-:B------:R-:W-:Y:S01]  /*4410*/  FFMA.FTZ R173, R176, UR10, -R212.reuse ;  /* 0x0000000ab0ad7c23 */ /* 0x100fe200080108d4 */
[--C-:B------:R-:W-:Y:S01]  /*4420*/  FFMA.FTZ R197, R13, UR10, -R212.reuse ;  /* 0x0000000a0dc57c23 */ /* 0x100fe200080108d4 */
[--C-:B------:R-:W-:Y:S01]  /*4430*/  FFMA.FTZ R21, R21, UR10, -R212.reuse ;  /* 0x0000000a15157c23 */ /* 0x100fe200080108d4 */
[----:B------:R-:W-:Y:S01]  /*4440*/  FMNMX.FTZ R11, R156, R11, !PT ;  /* 0x0000000b9c0b7209 */ /* 0x000fe20007810000 */
[----:B------:R-:W2:Y:S01]  /*4450*/  MUFU.TANH R178, R178 ;  /* 0x000000b200b27308 */ /* 0x000ea20000002400 */
[--C-:B------:R-:W-:Y:S01]  /*4460*/  FFMA.FTZ R193, R157, UR10, -R212.reuse ;  /* 0x0000000a9dc17c23 */ /* 0x100fe200080108d4 */
[--C-:B------:R-:W-:Y:S01]  /*4470*/  FFMA.FTZ R13, R159, UR10, -R212.reuse ;  /* 0x0000000a9f0d7c23 */ /* 0x100fe200080108d4 */
[----:B------:R-:W-:Y:S01]  /*4480*/  FMNMX.FTZ R11, R158, R11, !PT ;  /* 0x0000000b9e0b7209 */ /* 0x000fe20007810000 */
[--C-:B------:R-:W-:Y:S01]  /*4490*/  FFMA.FTZ R180, R180, UR10, -R212.reuse ;  /* 0x0000000ab4b47c23 */ /* 0x100fe200080108d4 */
[--C-:B------:R-:W-:Y:S01]  /*44a0*/  FFMA.FTZ R8, R166, UR10, -R212.reuse ;  /* 0x0000000aa6087c23 */ /* 0x100fe200080108d4 */
[--C-:B------:R-:W-:Y:S01]  /*44b0*/  FFMA.FTZ R166, R168, UR10, -R212.reuse ;  /* 0x0000000aa8a67c23 */ /* 0x100fe200080108d4 */
[----:B------:R-:W-:Y:S01]  /*44c0*/  FMNMX.FTZ R11, R160, R11, !PT ;  /* 0x0000000ba00b7209 */ /* 0x000fe20007810000 */
[----:B------:R-:W4:Y:S01]  /*44d0*/  MUFU.TANH R179, R179 ;  /* 0x000000b300b37308 */ /* 0x000f220000002400 */
[--C-:B------:R-:W-:Y:S01]  /*44e0*/  FFMA.FTZ R168, R170, UR10, -R212.reuse ;  /* 0x0000000aaaa87c23 */ /* 0x100fe200080108d4 */
[--C-:B------:R-:W-:Y:S01]  /*44f0*/  FFMA.FTZ R170, R172, UR10, -R212.reuse ;  /* 0x0000000aacaa7c23 */ /* 0x100fe200080108d4 */
[----:B-1----:R-:W-:Y:S01]  /*4500*/  FMNMX.FTZ R11, R162, R11, !PT ;  /* 0x0000000ba20b7209 */ /* 0x002fe20007810000 */
[--C-:B------:R-:W-:Y:S01]  /*4510*/  FFMA.FTZ R172, R174, UR10, -R212.reuse ;  /* 0x0000000aaeac7c23 */ /* 0x100fe200080108d4 */
[--C-:B------:R-:W-:Y:S01]  /*4520*/  FFMA.FTZ R174, R181, UR10, -R212.reuse ;  /* 0x0000000ab5ae7c23 */ /* 0x100fe200080108d4 */
[----:B------:R-:W-:Y:S01]  /*4530*/  FFMA.FTZ R196, R161, UR10, -R212 ;  /* 0x0000000aa1c47c23 */ /* 0x000fe200080108d4 */
[----:B---3--:R-:W-:Y:S01]  /*4540*/  FMNMX.FTZ R4, R164, R11, !PT ;  /* 0x0000000ba4047209 */ /* 0x008fe20007810000 */
[----:B------:R-:W1:Y:S03]  /*4550*/  MUFU.TANH R182, R182 ;  /* 0x000000b600b67308 */ /* 0x000e660000002400 */
[----:B0-----:R-:W-:-:S04]  /*4560*/  FMNMX.FTZ R11, R175, R4, !PT ;  /* 0x00000004af0b7209 */ /* 0x001fc80007810000 */
[----:B--2---:R-:W-:Y:S01]  /*4570*/  FMNMX.FTZ R4, R178, R11, !PT ;  /* 0x0000000bb2047209 */ /* 0x004fe20007810000 */
[----:B------:R-:W0:Y:S03]  /*4580*/  MUFU.TANH R183, R183 ;  /* 0x000000b700b77308 */ /* 0x000e260000002400 */
[----:B----4-:R-:W-:-:S05]  /*4590*/  FMNMX.FTZ R11, R179, R4, !PT ;  /* 0x00000004b30b7209 */ /* 0x010fca0007810000 */
[----:B------:R-:W2:Y:S01]  /*45a0*/  MUFU.TANH R184, R184 ;  /* 0x000000b800b87308 */ /* 0x000ea20000002400 */
[----:B-1----:R-:W-:-:S07]  /*45b0*/  FMNMX.FTZ R4, R182, R11, !PT ;  /* 0x0000000bb6047209 */ /* 0x002fce0007810000 */
[----:B------:R-:W1:Y:S01]  /*45c0*/  MUFU.TANH R185, R185 ;  /* 0x000000b900b97308 */ /* 0x000e620000002400 */
[----:B0-----:R-:W-:-:S07]  /*45d0*/  FMNMX.FTZ R11, R183, R4, !PT ;  /* 0x00000004b70b7209 */ /* 0x001fce0007810000 */
[----:B------:R-:W0:Y:S01]  /*45e0*/  MUFU.TANH R186, R186 ;  /* 0x000000ba00ba7308 */ /* 0x000e220000002400 */
[----:B--2---:R-:W-:-:S07]  /*45f0*/  FMNMX.FTZ R4, R184, R11, !PT ;  /* 0x0000000bb8047209 */ /* 0x004fce0007810000 */
[----:B------:R-:W2:Y:S01]  /*4600*/  MUFU.TANH R187, R187 ;  /* 0x000000bb00bb7308 */ /* 0x000ea20000002400 */
[----:B-1----:R-:W-:-:S07]  /*4610*/  FMNMX.FTZ R11, R185, R4, !PT ;  /* 0x00000004b90b7209 */ /* 0x002fce0007810000 */
[----:B------:R-:W1:Y:S01]  /*4620*/  MUFU.TANH R188, R188 ;  /* 0x000000bc00bc7308 */ /* 0x000e620000002400 */
[----:B0-----:R-:W-:-:S07]  /*4630*/  FMNMX.FTZ R4, R186, R11, !PT ;  /* 0x0000000bba047209 */ /* 0x001fce0007810000 */
[----:B------:R-:W0:Y:S01]  /*4640*/  MUFU.TANH R189, R189 ;  /* 0x000000bd00bd7308 */ /* 0x000e220000002400 */
[----:B--2---:R-:W-:-:S07]  /*4650*/  FMNMX.FTZ R11, R187, R4, !PT ;  /* 0x00000004bb0b7209 */ /* 0x004fce0007810000 */
[----:B------:R-:W2:Y:S01]  /*4660*/  MUFU.TANH R190, R190 ;  /* 0x000000be00be7308 */ /* 0x000ea20000002400 */
[----:B-1----:R-:W-:Y:S01]  /*4670*/  FMNMX.FTZ R4, R188, R11, !PT ;  /* 0x0000000bbc047209 */ /* 0x002fe20007810000 */
[----:B------:R-:W-:-:S06]  /*4680*/  FFMA.FTZ R11, R163, UR10, -R212 ;  /* 0x0000000aa30b7c23 */ /* 0x000fcc00080108d4 */
[----:B------:R-:W1:Y:S01]  /*4690*/  MUFU.TANH R191, R191 ;  /* 0x000000bf00bf7308 */ /* 0x000e620000002400 */
[----:B0-----:R-:W-:-:S07]  /*46a0*/  FMNMX.FTZ R153, R189, R4, !PT ;  /* 0x00000004bd997209 */ /* 0x001fce0007810000 */
[----:B------:R-:W0:Y:S01]  /*46b0*/  MUFU.EX2 R177, R177 ;  /* 0x000000b100b17308 */ /* 0x000e220000000800 */
[----:B--2---:R-:W-:-:S07]  /*46c0*/  FMNMX.FTZ R4, R190, R153, !PT ;  /* 0x00000099be047209 */ /* 0x004fce0007810000 */
[----:B------:R-:W2:Y:S01]  /*46d0*/  MUFU.EX2 R192, R192 ;  /* 0x000000c000c07308 */ /* 0x000ea20000000800 */
[----:B-1----:R-:W-:-:S05]  /*46e0*/  FMNMX.FTZ R4, R191, R4, !PT ;  /* 0x00000004bf047209 */ /* 0x002fca0007810000 */
[----:B------:R-:W1:Y:S02]  /*46f0*/  SHFL.BFLY PT, R153, R4, 0x2, 0x1f ;  /* 0x0c401f0004997f89 */ /* 0x000e6400000e0000 */
[----:B------:R-:W3:Y:S01]  /*4700*/  MUFU.EX2 R195, R195 ;  /* 0x000000c300c37308 */ /* 0x000ee20000000800 */
[-C--:B0-----:R-:W-:Y:S01]  /*4710*/  FMUL.FTZ R24, R24, R177.reuse ;  /* 0x000000b118187220 */ /* 0x081fe20000410000 */
[-C--:B------:R-:W-:Y:S01]  /*4720*/  FMUL.FTZ R25, R25, R177.reuse ;  /* 0x000000b119197220 */ /* 0x080fe20000410000 */
[-C--:B------:R-:W-:Y:S01]  /*4730*/  FMUL.FTZ R28, R28, R177.reuse ;  /* 0x000000b11c1c7220 */ /* 0x080fe20000410000 */
[-C--:B------:R-:W-:Y:S01]  /*4740*/  FMUL.FTZ R29, R29, R177.reuse ;  /* 0x000000b11d1d7220 */ /* 0x080fe20000410000 */
[-C--:B------:R-:W-:Y:S01]  /*4750*/  FMUL.FTZ R32, R32, R177.reuse ;  /* 0x000000b120207220 */ /* 0x080fe20000410000 */
[-C--:B------:R-:W-:Y:S01]  /*4760*/  FMUL.FTZ R33, R33, R177.reuse ;  /* 0x000000b121217220 */ /* 0x080fe20000410000 */
[-C--:B------:R-:W-:Y:S01]  /*4770*/  FMUL.FTZ R36, R36, R177.reuse ;  /* 0x000000b124247220 */ /* 0x080fe20000410000 */
[----:B------:R-:W0:Y:S01]  /*4780*/  MUFU.EX2 R197, R197 ;  /* 0x000000c500c57308 */ /* 0x000e220000000800 */
[----:B--2---:R-:W-:Y:S01]  /*4790*/  FFMA.FTZ R6, R177, R6, R192 ;  /* 0x00000006b1067223 */ /* 0x004fe200000100c0 */
[-C--:B------:R-:W-:Y:S01]  /*47a0*/  FMUL.FTZ R37, R37, R177.reuse ;  /* 0x000000b125257220 */ /* 0x080fe20000410000 */
[-C--:B------:R-:W-:Y:S01]  /*47b0*/  FMUL.FTZ R40, R40, R177.reuse ;  /* 0x000000b128287220 */ /* 0x080fe20000410000 */
[-C--:B------:R-:W-:Y:S01]  /*47c0*/  FMUL.FTZ R41, R41, R177.reuse ;  /* 0x000000b129297220 */ /* 0x080fe20000410000 */
[-C--:B------:R-:W-:Y:S01]  /*47d0*/  FMUL.FTZ R44, R44, R177.reuse ;  /* 0x000000b12c2c7220 */ /* 0x080fe20000410000 */
[-C--:B------:R-:W-:Y:S01]  /*47e0*/  FMUL.FTZ R45, R45, R177.reuse ;  /* 0x000000b12d2d7220 */ /* 0x080fe20000410000 */
[-C--:B------:R-:W-:Y:S01]  /*47f0*/  FMUL.FTZ R48, R48, R177.reuse ;  /* 0x000000b130307220 */ /* 0x080fe20000410000 */
[----:B------:R-:W2:Y:S01]  /*4800*/  MUFU.EX2 R210, R210 ;  /* 0x000000d200d27308 */ /* 0x000ea20000000800 */
[----:B---3--:R-:W-:Y:S01]  /*4810*/  FADD.FTZ R6, R195, R6 ;  /* 0x00000006c3067221 */ /* 0x008fe20000010000 */
[-C--:B------:R-:W-:Y:S01]  /*4820*/  FMUL.FTZ R49, R49, R177.reuse ;  /* 0x000000b131317220 */ /* 0x080fe20000410000 */
[-C--:B------:R-:W-:Y:S01]  /*4830*/  FMUL.FTZ R52, R52, R177.reuse ;  /* 0x000000b134347220 */ /* 0x080fe20000410000 */
[-C--:B------:R-:W-:Y:S01]  /*4840*/  FMUL.FTZ R53, R53, R177.reuse ;  /* 0x000000b135357220 */ /* 0x080fe20000410000 */
[----:B------:R-:W-:Y:S01]  /*4850*/  FMUL.FTZ R56, R56, R177 ;  /* 0x000000b138387220 */ /* 0x000fe20000410000 */
[----:B-1----:R-:W-:Y:S01]  /*4860*/  FMNMX.FTZ R153, R4, R153, !PT ;  /* 0x0000009904997209 */ /* 0x002fe20007810000 */
[-C--:B------:R-:W-:Y:S01]  /*4870*/  FMUL.FTZ R57, R57, R177.reuse ;  /* 0x000000b139397220 */ /* 0x080fe20000410000 */
[----:B------:R-:W1:Y:S01]  /*4880*/  MUFU.EX2 R21, R21 ;  /* 0x0000001500157308 */ /* 0x000e620000000800 */
[----:B0-----:R-:W-:Y:S01]  /*4890*/  FADD.FTZ R181, R197, R6 ;  /* 0x00000006c5b57221 */ /* 0x001fe20000010000 */
[-C--:B------:R-:W-:Y:S01]  /*48a0*/  FMUL.FTZ R60, R60, R177.reuse ;  /* 0x000000b13c3c7220 */ /* 0x080fe20000410000 */
[----:B------:R-:W0:Y:S01]  /*48b0*/  SHFL.BFLY PT, R4, R153, 0x1, 0x1f ;  /* 0x0c201f0099047f89 */ /* 0x000e2200000e0000 */
        /* <DEDUP_REMOVED lines=23> */
[----:B0-----:R-:W-:Y:S01]  /*4a30*/  FMNMX.FTZ R4, R153, R4, !PT ;  /* 0x0000000499047209 */ /* 0x001fe20007810000 */
[-C--:B------:R-:W-:Y:S01]  /*4a40*/  FMUL.FTZ R101, R101, R177.reuse ;  /* 0x000000b165657220 */ /* 0x080fe20000410000 */
[-C--:B------:R-:W-:Y:S01]  /*4a50*/  FMUL.FTZ R104, R104, R177.reuse ;  /* 0x000000b168687220 */ /* 0x080fe20000410000 */
[-C--:B------:R-:W-:Y:S01]  /*4a60*/  FMUL.FTZ R105, R105, R177.reuse ;  /* 0x000000b169697220 */ /* 0x080fe20000410000 */
[-C--:B------:R-:W-:Y:S01]  /*4a70*/  FMUL.FTZ R108, R108, R177.reuse ;  /* 0x000000b16c6c7220 */ /* 0x080fe20000410000 */
[C---:B------:R-:W-:Y:S01]  /*4a80*/  FADD.FTZ R153, -R4.reuse, R9 ;  /* 0x0000000904997221 */ /* 0x040fe20000010100 */
[----:B------:R-:W-:Y:S01]  /*4a90*/  FMUL.FTZ R155, R4, UR10 ;  /* 0x0000000a049b7c20 */ /* 0x000fe20008410000 */
[----:B------:R0:W-:Y:S01]  /*4aa0*/  MUFU.EX2 R9, R180 ;  /* 0x000000b400097308 */ /* 0x0001e20000000800 */
[----:B------:R-:W-:Y:S01]  /*4ab0*/  FMUL.FTZ R109, R109, R177 ;  /* 0x000000b16d6d7220 */ /* 0x000fe20000410000 */
[----:B------:R-:W-:Y:S01]  /*4ac0*/  FMUL.FTZ R176, R153, UR10 ;  /* 0x0000000a99b07c20 */ /* 0x000fe20008410000 */
        /* <DEDUP_REMOVED lines=12> */
[--C-:B0-----:R-:W-:Y:S01]  /*4b90*/  FFMA.FTZ R180, R158, UR10, -R155.reuse ;  /* 0x0000000a9eb47c23 */ /* 0x101fe2000801089b */
[----:B------:R-:W0:Y:S01]  /*4ba0*/  MUFU.EX2 R153, R153 ;  /* 0x0000009900997308 */ /* 0x000e220000000800 */
[----:B------:R-:W-:Y:S01]  /*4bb0*/  FFMA.FTZ R161, R160, UR10, -R155 ;  /* 0x0000000aa0a17c23 */ /* 0x000fe2000801089b */
[----:B--2---:R-:W-:Y:S01]  /*4bc0*/  FADD.FTZ R154, R210, R181 ;  /* 0x000000b5d29a7221 */ /* 0x004fe20000010000 */
[--C-:B------:R-:W-:Y:S01]  /*4bd0*/  FFMA.FTZ R162, R162, UR10, -R155.reuse ;  /* 0x0000000aa2a27c23 */ /* 0x100fe2000801089b */
[--C-:B------:R-:W-:Y:S01]  /*4be0*/  FFMA.FTZ R6, R183, UR10, -R155.reuse ;  /* 0x0000000ab7067c23 */ /* 0x100fe2000801089b */
[--C-:B------:R-:W-:Y:S01]  /*4bf0*/  FFMA.FTZ R182, R182, UR10, -R155.reuse ;  /* 0x0000000ab6b67c23 */ /* 0x100fe2000801089b */
[----:B-1----:R-:W-:Y:S01]  /*4c00*/  FADD.FTZ R183, R21, R154 ;  /* 0x0000009a15b77221 */ /* 0x002fe20000010000 */
[--C-:B------:R-:W-:Y:S01]  /*4c10*/  FFMA.FTZ R185, R185, UR10, -R155.reuse ;  /* 0x0000000ab9b97c23 */ /* 0x100fe2000801089b */
[----:B------:R-:W1:Y:S01]  /*4c20*/  MUFU.EX2 R10, R10 ;  /* 0x0000000a000a7308 */ /* 0x000e620000000800 */
[----:B------:R-:W-:Y:S01]  /*4c30*/  FFMA.FTZ R181, R186, UR10, -R155 ;  /* 0x0000000abab57c23 */ /* 0x000fe2000801089b */
[----:B---3--:R-:W-:Y:S01]  /*4c40*/  FADD.FTZ R183, R194, R183 ;  /* 0x000000b7c2b77221 */ /* 0x008fe20000010000 */
[--C-:B------:R-:W-:Y:S01]  /*4c50*/  FFMA.FTZ R187, R187, UR10, -R155.reuse ;  /* 0x0000000abbbb7c23 */ /* 0x100fe2000801089b */
[--C-:B------:R-:W-:Y:S01]  /*4c60*/  FFMA.FTZ R188, R188, UR10, -R155.reuse ;  /* 0x0000000abcbc7c23 */ /* 0x100fe2000801089b */
[----:B------:R-:W-:Y:S01]  /*4c70*/  FFMA.FTZ R189, R189, UR10, -R155 ;  /* 0x0000000abdbd7c23 */ /* 0x000fe2000801089b */
[----:B----4-:R-:W-:Y:S01]  /*4c80*/  FADD.FTZ R154, R14, R183 ;  /* 0x000000b70e9a7221 */ /* 0x010fe20000010000 */
[----:B------:R-:W-:Y:S01]  /*4c90*/  FFMA.FTZ R190, R190, UR10, -R155 ;  /* 0x0000000abebe7c23 */ /* 0x000fe2000801089b */
[----:B------:R-:W2:Y:S01]  /*4ca0*/  MUFU.EX2 R12, R12 ;  /* 0x0000000c000c7308 */ /* 0x000ea20000000800 */
[----:B0-----:R-:W-:Y:S01]  /*4cb0*/  FFMA.FTZ R179, R176, R5, R153 ;  /* 0x00000005b0b37223 */ /* 0x001fe20000010099 */
[----:B------:R-:W-:Y:S01]  /*4cc0*/  FADD.FTZ R154, R193, R154 ;  /* 0x0000009ac19a7221 */ /* 0x000fe20000010000 */
[----:B------:R-:W-:Y:S01]  /*4cd0*/  FFMA.FTZ R191, R191, UR10, -R155 ;  /* 0x0000000abfbf7c23 */ /* 0x000fe2000801089b */
[-C--:B------:R-:W-:Y:S01]  /*4ce0*/  FMUL.FTZ R112, R112, R177.reuse ;  /* 0x000000b170707220 */ /* 0x080fe20000410000 */
[-C--:B------:R-:W-:Y:S01]  /*4cf0*/  FMUL.FTZ R113, R113, R177.reuse ;  /* 0x000000b171717220 */ /* 0x080fe20000410000 */
[-C--:B------:R-:W-:Y:S01]  /*4d00*/  FMUL.FTZ R116, R116, R177.reuse ;  /* 0x000000b174747220 */ /* 0x080fe20000410000 */
[----:B------:R-:W-:Y:S01]  /*4d10*/  FMUL.FTZ R117, R117, R177 ;  /* 0x000000b175757220 */ /* 0x000fe20000410000 */
[----:B------:R-:W0:Y:S01]  /*4d20*/  MUFU.EX2 R15, R15 ;  /* 0x0000000f000f7308 */ /* 0x000e220000000800 */
[C---:B-1----:R-:W-:Y:S01]  /*4d30*/  FADD.FTZ R179, R10.reuse, R179 ;  /* 0x000000b30ab37221 */ /* 0x042fe20000010000 */
[----:B------:R-:W-:Y:S01]  /*4d40*/  F2FP.F16.F32.PACK_AB R153, R10, R153 ;  /* 0x000000990a99723e */ /* 0x000fe200000000ff */
[-C--:B------:R-:W-:Y:S01]  /*4d50*/  FMUL.FTZ R120, R120, R177.reuse ;  /* 0x000000b178787220 */ /* 0x080fe20000410000 */
[-C--:B------:R-:W-:Y:S01]  /*4d60*/  FMUL.FTZ R121, R121, R177.reuse ;  /* 0x000000b179797220 */ /* 0x080fe20000410000 */
[-C--:B------:R-:W-:Y:S01]  /*4d70*/  FMUL.FTZ R124, R124, R177.reuse ;  /* 0x000000b17c7c7220 */ /* 0x080fe20000410000 */
[-C--:B------:R-:W-:Y:S01]  /*4d80*/  FMUL.FTZ R125, R125, R177.reuse ;  /* 0x000000b17d7d7220 */ /* 0x080fe20000410000 */
[-C--:B------:R-:W-:Y:S01]  /*4d90*/  FMUL.FTZ R128, R128, R177.reuse ;  /* 0x000000b180807220 */ /* 0x080fe20000410000 */
[----:B------:R-:W1:Y:S01]  /*4da0*/  MUFU.EX2 R157, R157 ;  /* 0x0000009d009d7308 */ /* 0x000e620000000800 */
[----:B--2---:R-:W-:Y:S01]  /*4db0*/  FADD.FTZ R152, R12, R179 ;  /* 0x000000b30c987221 */ /* 0x004fe20000010000 */
[----:B------:R-:W-:Y:S01]  /*4dc0*/  FFMA.FTZ R179, R184, UR10, -R155 ;  /* 0x0000000ab8b37c23 */ /* 0x000fe2000801089b */
[-C--:B------:R-:W-:Y:S01]  /*4dd0*/  FMUL.FTZ R129, R129, R177.reuse ;  /* 0x000000b181817220 */ /* 0x080fe20000410000 */
[-C--:B------:R-:W-:Y:S01]  /*4de0*/  FMUL.FTZ R132, R132, R177.reuse ;  /* 0x000000b184847220 */ /* 0x080fe20000410000 */
[-C--:B------:R-:W-:Y:S01]  /*4df0*/  FMUL.FTZ R133, R133, R177.reuse ;  /* 0x000000b185857220 */ /* 0x080fe20000410000 */
[-C--:B------:R-:W-:Y:S01]  /*4e00*/  FMUL.FTZ R136, R136, R177.reuse ;  /* 0x000000b188887220 */ /* 0x080fe20000410000 */
[-C--:B------:R-:W-:Y:S01]  /*4e10*/  FMUL.FTZ R137, R137, R177.reuse ;  /* 0x000000b189897220 */ /* 0x080fe20000410000 */
[----:B------:R-:W2:Y:S01]  /*4e20*/  MUFU.EX2 R20, R20 ;  /* 0x0000001400147308 */ /* 0x000ea20000000800 */
[----:B0-----:R-:W-:Y:S01]  /*4e30*/  FADD.FTZ R152, R15, R152 ;  /* 0x000000980f987221 */ /* 0x001fe20000010000 */
[-C--:B------:R-:W-:Y:S01]  /*4e40*/  FMUL.FTZ R140, R140, R177.reuse ;  /* 0x000000b18c8c7220 */ /* 0x080fe20000410000 */
[-C--:B------:R-:W-:Y:S01]  /*4e50*/  FMUL.FTZ R141, R141, R177.reuse ;  /* 0x000000b18d8d7220 */ /* 0x080fe20000410000 */
[-C--:B------:R-:W-:Y:S01]  /*4e60*/  FMUL.FTZ R144, R144, R177.reuse ;  /* 0x000000b190907220 */ /* 0x080fe20000410000 */
[-C--:B------:R-:W-:Y:S01]  /*4e70*/  FMUL.FTZ R145, R145, R177.reuse ;  /* 0x000000b191917220 */ /* 0x080fe20000410000 */
[-C--:B------:R-:W-:Y:S01]  /*4e80*/  FMUL.FTZ R148, R148, R177.reuse ;  /* 0x000000b194947220 */ /* 0x080fe20000410000 */
[----:B------:R-:W-:Y:S01]  /*4e90*/  FMUL.FTZ R149, R149, R177 ;  /* 0x000000b195957220 */ /* 0x000fe20000410000 */
[----:B------:R-:W0:Y:S01]  /*4ea0*/  MUFU.EX2 R159, R159 ;  /* 0x0000009f009f7308 */ /* 0x000e220000000800 */
        /* <DEDUP_REMOVED lines=24> */
[C---:B-1----:R-:W-:Y:S01]  /*5030*/  FADD.FTZ R152, R180.reuse, R183 ;  /* 0x000000b7b4987221 */ /* 0x042fe20000010000 */
[----:B------:R-:W-:Y:S01]  /*5040*/  F2FP.F16.F32.PACK_AB R159, R180, R159 ;  /* 0x0000009fb49f723e */ /* 0x000fe200000000ff */
[-C--:B------:R-:W-:Y:S01]  /*5050*/  FMUL.FTZ R59, R59, R176.reuse ;  /* 0x000000b03b3b7220 */ /* 0x080fe20000410000 */
[-C--:B------:R-:W-:Y:S01]  /*5060*/  FMUL.FTZ R62, R62, R176.reuse ;  /* 0x000000b03e3e7220 */ /* 0x080fe20000410000 */
[-C--:B------:R-:W-:Y:S01]  /*5070*/  FMUL.FTZ R63, R63, R176.reuse ;  /* 0x000000b03f3f7220 */ /* 0x080fe20000410000 */
[-C--:B------:R-:W-:Y:S01]  /*5080*/  FMUL.FTZ R66, R66, R176.reuse ;  /* 0x000000b042427220 */ /* 0x080fe20000410000 */
[----:B------:R-:W-:Y:S01]  /*5090*/  FMUL.FTZ R67, R67, R176 ;  /* 0x000000b043437220 */ /* 0x000fe20000410000 */
[----:B------:R-:W1:Y:S01]  /*50a0*/  MUFU.EX2 R162, R162 ;  /* 0x000000a200a27308 */ /* 0x000e620000000800 */
[----:B--2---:R-:W-:Y:S01]  /*50b0*/  FADD.FTZ R155, R161, R152 ;  /* 0x00000098a19b7221 */ /* 0x004fe20000010000 */
        /* <DEDUP_REMOVED lines=8> */
[----:B------:R-:W-:Y:S01]  /*5140*/  F2FP.F16.F32.PACK_AB R154, R210, R197 ;  /* 0x000000c5d29a723e */ /* 0x000fe200000000ff */
[-C--:B------:R-:W-:Y:S01]  /*5150*/  FMUL.FTZ R79, R79, R176.reuse ;  /* 0x000000b04f4f7220 */ /* 0x080fe20000410000 */
[-C--:B------:R-:W-:Y:S01]  /*5160*/  FMUL.FTZ R82, R82, R176.reuse ;  /* 0x000000b052527220 */ /* 0x080fe20000410000 */
[-C--:B------:R-:W-:Y:S01]  /*5170*/  FMUL.FTZ R83, R83, R176.reuse ;  /* 0x000000b053537220 */ /* 0x080fe20000410000 */
[-C--:B------:R-:W-:Y:S01]  /*5180*/  FMUL.FTZ R86, R86, R176.reuse ;  /* 0x000000b056567220 */ /* 0x080fe20000410000 */
[----:B------:R-:W-:Y:S01]  /*5190*/  FMUL.FTZ R87, R87, R176 ;  /* 0x000000b057577220 */ /* 0x000fe20000410000 */
[----:B------:R-:W-:Y:S01]  /*51a0*/  MUFU.EX2 R163, R163 ;  /* 0x000000a300a37308 */ /* 0x000fe20000000800 */
[----:B-1----:R-:W-:Y:S01]  /*51b0*/  FADD.FTZ R158, R162, R155 ;  /* 0x0000009ba29e7221 */ /* 0x002fe20000010000 */
[----:B------:R-:W-:Y:S01]  /*51c0*/  F2FP.F16.F32.PACK_AB R155, R15, R12 ;  /* 0x0000000c0f9b723e */ /* 0x000fe200000000ff */
[-C--:B------:R-:W-:Y:S01]  /*51d0*/  FMUL.FTZ R90, R90, R176.reuse ;  /* 0x000000b05a5a7220 */ /* 0x080fe20000410000 */
[----:B------:R-:W-:Y:S01]  /*51e0*/  F2FP.F16.F32.PACK_AB R161, R162, R161 ;  /* 0x000000a1a2a1723e */ /* 0x000fe200000000ff */
        /* <DEDUP_REMOVED lines=21> */
[----:B------:R-:W-:Y:S01]  /*5340*/  F2FP.F16.F32.PACK_AB R156, R194, R21 ;  /* 0x00000015c29c723e */ /* 0x000fe200000000ff */
        /* <DEDUP_REMOVED lines=18> */
[----:B------:R-:W-:-:S03]  /*5470*/  FMUL.FTZ R151, R151, R176 ;  /* 0x000000b097977220 */ /* 0x000fc60000410000 */
[----:B------:R-:W-:Y:S08]  /*5480*/  MUFU.EX2 R178, R178 ;  /* 0x000000b200b27308 */ /* 0x000ff00000000800 */
[----:B------:R-:W1:Y:S01]  /*5490*/  MUFU.EX2 R165, R165 ;  /* 0x000000a500a57308 */ /* 0x000e620000000800 */
[----:B0-----:R-:W-:-:S07]  /*54a0*/  FADD.FTZ R160, R8, R183 ;  /* 0x000000b708a07221 */ /* 0x001fce0000010000 */
[----:B------:R-:W0:Y:S08]  /*54b0*/  MUFU.EX2 R5, R182 ;  /* 0x000000b600057308 */ /* 0x000e300000000800 */
[----:B------:R2:W-:Y:S01]  /*54c0*/  MUFU.EX2 R182, R185 ;  /* 0x000000b900b67308 */ /* 0x0005e20000000800 */
[----:B-1----:R-:W-:Y:S01]  /*54d0*/  FADD.FTZ R21, R165, R160 ;  /* 0x000000a0a5157221 */ /* 0x002fe20000010000 */
[----:B------:R-:W-:-:S06]  /*54e0*/  F2FP.F16.F32.PACK_AB R160, R196, R13 ;  /* 0x0000000dc4a0723e */ /* 0x000fcc00000000ff */
[----:B------:R-:W1:Y:S01]  /*54f0*/  MUFU.EX2 R166, R166 ;  /* 0x000000a600a67308 */ /* 0x000e620000000800 */
[----:B--2---:R-:W-:Y:S01]  /*5500*/  FADD.FTZ R185, R163, R158 ;  /* 0x0000009ea3b97221 */ /* 0x004fe20000010000 */
[----:B------:R-:W-:Y:S02]  /*5510*/  F2FP.F16.F32.PACK_AB R158, R193, R14 ;  /* 0x0000000ec19e723e */ /* 0x000fe400000000ff */
[C---:B------:R-:W-:Y:S01]  /*5520*/  F2FP.F16.F32.PACK_AB R163, R164.reuse, R163 ;  /* 0x000000a3a4a3723e */ /* 0x040fe200000000ff */
[----:B------:R-:W-:Y:S01]  /*5530*/  FADD.FTZ R12, R164, R185 ;  /* 0x000000b9a40c7221 */ /* 0x000fe20000010000 */
[----:B------:R-:W-:Y:S02]  /*5540*/  F2FP.F16.F32.PACK_AB R164, R165, R8 ;  /* 0x00000008a5a4723e */ /* 0x000fe400000000ff */
[----:B------:R-:W2:Y:S01]  /*5550*/  MUFU.EX2 R6, R6 ;  /* 0x0000000600067308 */ /* 0x000ea20000000800 */
[----:B------:R-:W-:Y:S01]  /*5560*/  FADD.FTZ R15, R175, R12 ;  /* 0x0000000caf0f7221 */ /* 0x000fe20000010000 */
[----:B------:R-:W-:-:S03]  /*5570*/  F2FP.F16.F32.PACK_AB R165, R178, R175 ;  /* 0x000000afb2a5723e */ /* 0x000fc600000000ff */
[----:B------:R-:W-:-:S03]  /*5580*/  FADD.FTZ R12, R178, R15 ;  /* 0x0000000fb20c7221 */ /* 0x000fc60000010000 */
[----:B------:R-:W3:Y:S01]  /*5590*/  MUFU.EX2 R167, R167 ;  /* 0x000000a700a77308 */ /* 0x000ee20000000800 */
[----:B0-----:R-:W-:Y:S01]  /*55a0*/  FADD.FTZ R13, R5, R12 ;  /* 0x0000000c050d7221 */ /* 0x001fe20000010000 */
[----:B-1----:R-:W-:-:S06]  /*55b0*/  FADD.FTZ R14, R166, R21 ;  /* 0x00000015a60e7221 */ /* 0x002fcc0000010000 */
[----:B------:R-:W0:Y:S01]  /*55c0*/  MUFU.EX2 R179, R179 ;  /* 0x000000b300b37308 */ /* 0x000e220000000800 */
[----:B--2---:R-:W-:-:S07]  /*55d0*/  FADD.FTZ R12, R6, R13 ;  /* 0x0000000d060c7221 */ /* 0x004fce0000010000 */
[----:B------:R-:W1:Y:S01]  /*55e0*/  MUFU.EX2 R168, R168 ;  /* 0x000000a800a87308 */ /* 0x000e620000000800 */
[C---:B---3--:R-:W-:Y:S01]  /*55f0*/  FADD.FTZ R15, R167.reuse, R14 ;  /* 0x0000000ea70f7221 */ /* 0x048fe20000010000 */
[----:B------:R-:W-:Y:S02]  /*5600*/  F2FP.F16.F32.PACK_AB R166, R167, R166 ;  /* 0x000000a6a7a6723e */ /* 0x000fe400000000ff */
[----:B------:R-:W-:-:S04]  /*5610*/  F2FP.F16.F32.PACK_AB R167, R6, R5 ;  /* 0x0000000506a7723e */ /* 0x000fc800000000ff */
[----:B------:R-:W2:Y:S01]  /*5620*/  MUFU.EX2 R169, R169 ;  /* 0x000000a900a97308 */ /* 0x000ea20000000800 */
[----:B0-----:R-:W-:-:S04]  /*5630*/  FADD.FTZ R11, R179, R12 ;  /* 0x0000000cb30b7221 */ /* 0x001fc80000010000 */
[----:B------:R-:W-:-:S03]  /*5640*/  FADD.FTZ R8, R182, R11 ;  /* 0x0000000bb6087221 */ /* 0x000fc60000010000 */
[----:B------:R-:W0:Y:S01]  /*5650*/  MUFU.EX2 R181, R181 ;  /* 0x000000b500b57308 */ /* 0x000e220000000800 */
[----:B-1----:R-:W-:-:S07]  /*5660*/  FADD.FTZ R14, R168, R15 ;  /* 0x0000000fa80e7221 */ /* 0x002fce0000010000 */
[----:B------:R-:W1:Y:S01]  /*5670*/  MUFU.EX2 R170, R170 ;  /* 0x000000aa00aa7308 */ /* 0x000e620000000800 */
[C---:B--2---:R-:W-:Y:S01]  /*5680*/  FADD.FTZ R13, R169.reuse, R14 ;  /* 0x0000000ea90d7221 */ /* 0x044fe20000010000 */
[----:B------:R-:W-:Y:S02]  /*5690*/  F2FP.F16.F32.PACK_AB R168, R169, R168 ;  /* 0x000000a8a9a8723e */ /* 0x000fe400000000ff */
[----:B------:R-:W-:-:S04]  /*56a0*/  F2FP.F16.F32.PACK_AB R169, R182, R179 ;  /* 0x000000b3b6a9723e */ /* 0x000fc800000000ff */
[----:B------:R-:W2:Y:S01]  /*56b0*/  MUFU.EX2 R10, R187 ;  /* 0x000000bb000a7308 */ /* 0x000ea20000000800 */
[----:B0-----:R-:W-:-:S07]  /*56c0*/  FADD.FTZ R11, R181, R8 ;  /* 0x00000008b50b7221 */ /* 0x001fce0000010000 */
[----:B------:R-:W0:Y:S01]  /*56d0*/  MUFU.EX2 R171, R171 ;  /* 0x000000ab00ab7308 */ /* 0x000e220000000800 */
[----:B-1----:R-:W-:-:S07]  /*56e0*/  FADD.FTZ R12, R170, R13 ;  /* 0x0000000daa0c7221 */ /* 0x002fce0000010000 */
[----:B------:R-:W1:Y:S01]  /*56f0*/  MUFU.EX2 R188, R188 ;  /* 0x000000bc00bc7308 */ /* 0x000e620000000800 */
[----:B--2---:R-:W-:-:S07]  /*5700*/  FADD.FTZ R11, R10, R11 ;  /* 0x0000000b0a0b7221 */ /* 0x004fce0000010000 */
[----:B------:R-:W2:Y:S01]  /*5710*/  MUFU.EX2 R172, R172 ;  /* 0x000000ac00ac7308 */ /* 0x000ea20000000800 */
[C---:B0-----:R-:W-:Y:S01]  /*5720*/  FADD.FTZ R5, R171.reuse, R12 ;  /* 0x0000000cab057221 */ /* 0x041fe20000010000 */
[----:B------:R-:W-:Y:S02]  /*5730*/  F2FP.F16.F32.PACK_AB R170, R171, R170 ;  /* 0x000000aaabaa723e */ /* 0x000fe400000000ff */
[----:B------:R-:W-:-:S04]  /*5740*/  F2FP.F16.F32.PACK_AB R171, R10, R181 ;  /* 0x000000b50aab723e */ /* 0x000fc800000000ff */
[----:B------:R-:W0:Y:S01]  /*5750*/  MUFU.EX2 R189, R189 ;  /* 0x000000bd00bd7308 */ /* 0x000e220000000800 */
[----:B-1----:R-:W-:-:S07]  /*5760*/  FADD.FTZ R8, R188, R11 ;  /* 0x0000000bbc087221 */ /* 0x002fce0000010000 */
[----:B------:R-:W1:Y:S01]  /*5770*/  MUFU.EX2 R173, R173 ;  /* 0x000000ad00ad7308 */ /* 0x000e620000000800 */
[----:B--2---:R-:W-:-:S07]  /*5780*/  FADD.FTZ R6, R172, R5 ;  /* 0x00000005ac067221 */ /* 0x004fce0000010000 */
[----:B------:R-:W2:Y:S01]  /*5790*/  MUFU.EX2 R190, R190 ;  /* 0x000000be00be7308 */ /* 0x000ea20000000800 */
[----:B0-----:R-:W-:-:S07]  /*57a0*/  FADD.FTZ R11, R189, R8 ;  /* 0x00000008bd0b7221 */ /* 0x001fce0000010000 */
[----:B------:R-:W0:Y:S01]  /*57b0*/  MUFU.EX2 R174, R174 ;  /* 0x000000ae00ae7308 */ /* 0x000e220000000800 */
[C---:B-1----:R-:W-:Y:S01]  /*57c0*/  FADD.FTZ R5, R173.reuse, R6 ;  /* 0x00000006ad057221 */ /* 0x042fe20000010000 */
[----:B------:R-:W-:Y:S02]  /*57d0*/  F2FP.F16.F32.PACK_AB R172, R173, R172 ;  /* 0x000000acadac723e */ /* 0x000fe400000000ff */
[----:B------:R-:W-:-:S04]  /*57e0*/  F2FP.F16.F32.PACK_AB R173, R189, R188 ;  /* 0x000000bcbdad723e */ /* 0x000fc800000000ff */
[----:B------:R-:W1:Y:S01]  /*57f0*/  MUFU.EX2 R175, R191 ;  /* 0x000000bf00af7308 */ /* 0x000e620000000800 */
[----:B--2---:R-:W-:Y:S01]  /*5800*/  FADD.FTZ R8, R190, R11 ;  /* 0x0000000bbe087221 */ /* 0x004fe20000010000 */
[----:B0-----:R-:W-:Y:S01]  /*5810*/  FADD.FTZ R6, R174, R5 ;  /* 0x00000005ae067221 */ /* 0x001fe20000010000 */
[----:B------:R-:W-:-:S03]  /*5820*/  F2FP.F16.F32.PACK_AB R174, R9, R174 ;  /* 0x000000ae09ae723e */ /* 0x000fc600000000ff */
[----:B------:R-:W-:Y:S01]  /*5830*/  FADD.FTZ R6, R9, R6 ;  /* 0x0000000609067221 */ /* 0x000fe20000010000 */
[C---:B-1----:R-:W-:Y:S01]  /*5840*/  FADD.FTZ R5, R175.reuse, R8 ;  /* 0x00000008af057221 */ /* 0x042fe20000010000 */
[----:B------:R-:W-:Y:S01]  /*5850*/  F2FP.F16.F32.PACK_AB R175, R175, R190 ;  /* 0x000000beafaf723e */ /* 0x000fe200000000ff */
[----:B------:R-:W-:Y:S06]  /*5860*/  @!P0 BRA `(.L_x_413) ;  /* 0x0000000000048947 */ /* 0x000fec0003800000 */
[----:B------:R-:W-:Y:S01]  /*5870*/  BPT.TRAP 0x1 ;  /* 0x000000040000795c */ /* 0x000fe20000300000 */
.L_x_413:
[----:B------:R0:W1:Y:S01]  /*5880*/  SYNCS.PHASECHK.TRANS64.TRYWAIT P2, [UR24+0x22850], R7 ;  /* 0x02285007ff0075a7 */ /* 0x0000620008040158 */
[----:B------:R-:W-:Y:S05]  /*5890*/  @!P0 BRA `(.L_x_414) ;  /* 0x0000000000048947 */ /* 0x000fea0003800000 */
[----:B------:R-:W-:Y:S01]  /*58a0*/  BPT.TRAP 0x1 ;  /* 0x000000040000795c */ /* 0x000fe20000300000 */
.L_x_414:
[----:B------:R-:W-:Y:S01]  /*58b0*/  IADD3 R8, R211, 0x8, RZ ;  /* 0x00000008d3087810 */ /* 0x000fe20007ffe0ff */
[----:B-1----:R-:W-:Y:S06]  /*58c0*/  @P2 BRA `(.L_x_415) ;  /* 0x0000000000082947 */ /* 0x002fec0003800000 */
[----:B------:R-:W1:Y:S02]  /*58d0*/  SYNCS.PHASECHK.TRANS64.TRYWAIT P2, [UR24+0x22850], R7 ;  /* 0x02285007ff0075a7 */ /* 0x000e640008040158 */
[----:B-1----:R-:W-:Y:S05]  /*58e0*/  @!P2 BRA `(.L_x_416) ;  /* 0x0000008c00bca947 */ /* 0x002fea0003800000 */
.L_x_415:
        /* <DEDUP_REMOVED lines=37> */
[----:B--2---:R-:W-:Y:S05]  /*5b40*/  @!P0 BRA `(.L_x_417) ;  /* 0x0000000000048947 */ /* 0x004fea0003800000 */
[----:B------:R-:W-:Y:S01]  /*5b50*/  BPT.TRAP 0x1 ;  /* 0x000000040000795c */ /* 0x000fe20000300000 */
.L_x_417:
[----:B------:R-:W-:Y:S01]  /*5b60*/  UIADD3 UR24, UR24, 0x22860, URZ ;  /* 0x0002286018187890 */ /* 0x000fe2000fffe03f */
[----:B------:R-:W-:Y:S02]  /*5b70*/  IMAD.MOV.U32 R9, RZ, RZ, R4 ;  /* 0x000000ffff097224 */ /* 0x000fe400078e0004 */
[----:B------:R-:W-:Y:S01]  /*5b80*/  IMAD.MOV.U32 R8, RZ, RZ, R3 ;  /* 0x000000ffff087224 */ /* 0x000fe200078e0003 */
[----:B------:R-:W-:-:S09]  /*5b90*/  UPRMT UR24, UR23, 0x654, UR24 ;  /* 0x0000065417187896 */ /* 0x000fd20008000018 */
[----:B------:R-:W-:Y:S01]  /*5ba0*/  SYNCS.ARRIVE.TRANS64.RED.A1T0 RZ, [UR24], RZ ;  /* 0x000000ffffff79a7 */ /* 0x000fe20008100418 */
[----:B------:R-:W-:Y:S05]  /*5bb0*/  @P1 BRA `(.L_x_418) ;  /* 0xffffffdc00381947 */ /* 0x000fea000383ffff */
.L_x_407:
[----:B01----:R-:W0:Y:S01]  /*5bc0*/  SHFL.BFLY PT, R7, R6, 0x2, 0x1f ;  /* 0x0c401f0006077f89 */ /* 0x003e2200000e0000 */
[----:B------:R-:W-:Y:S01]  /*5bd0*/  UIADD3 UR36, UR36, 0x1, URZ ;  /* 0x0000000124247890 */ /* 0x000fe2000fffe03f */
[----:B------:R-:W-:Y:S01]  /*5be0*/  IMAD.U32 R14, RZ, RZ, UR10 ;  /* 0x0000000aff0e7e24 */ /* 0x000fe2000f8e00ff */
[----:B------:R2:W-:Y:S06]  /*5bf0*/  BAR.ARV R0, 0x100 ;  /* 0x000400000000751d */ /* 0x0005ec0000002000 */
[----:B------:R-:W-:Y:S02]  /*5c00*/  UISETP.NE.AND UP0, UPT, UR36, 0x2, UPT ;  /* 0x000000022400788c */ /* 0x000fe4000bf05270 */
[----:B------:R-:W-:Y:S06]  /*5c10*/  BAR.ARV 0x8, 0x180 ;  /* 0x0206000000007b1d */ /* 0x000fec0000002000 */
[----:B--2---:R-:W-:Y:S01]  /*5c20*/  IMAD.MOV.U32 R0, RZ, RZ, RZ ;  /* 0x000000ffff007224 */ /* 0x004fe200078e00ff */
[----:B------:R-:W-:Y:S01]  /*5c30*/  USEL UR4, URZ, 0x1, UP0 ;  /* 0x000000013f047887 */ /* 0x000fe20008000000 */
[----:B------:R-:W1:Y:S01]  /*5c40*/  SHFL.BFLY PT, R10, R5, 0x2, 0x1f ;  /* 0x0c401f00050a7f89 */ /* 0x000e6200000e0000 */
[----:B------:R-:W-:Y:S01]  /*5c50*/  PLOP3.LUT P0, PT, PT, PT, PT, 0x8, 0x0 ;  /* 0x000000000000781c */ /* 0x000fe20003f0e170 */
[----:B------:R-:W-:Y:S01]  /*5c60*/  UIADD3 UR47, UR47, 0x1, URZ ;  /* 0x000000012f2f7890 */ /* 0x000fe2000fffe03f */
[----:B0-----:R-:W-:Y:S01]  /*5c70*/  FADD.FTZ R7, R7, R6 ;  /* 0x0000000607077221 */ /* 0x001fe20000010000 */
[----:B------:R-:W-:Y:S01]  /*5c80*/  IMAD.U32 R6, RZ, RZ, UR10 ;  /* 0x0000000aff067e24 */ /* 0x000fe2000f8e00ff */
[----:B------:R-:W-:-:S02]  /*5c90*/  USEL UR36, UR36, URZ, UP0 ;  /* 0x0000003f24247287 */ /* 0x000fc40008000000 */
[----:B------:R-:W-:Y:S01]  /*5ca0*/  ULOP3.LUT UR46, UR46, UR4, URZ, 0x3c, !UPT ;  /* 0x000000042e2e7292 */ /* 0x000fe2000f8e3c3f */
[----:B---3--:R-:W0:Y:S01]  /*5cb0*/  SHFL.BFLY PT, R8, R7, 0x1, 0x1f ;  /* 0x0c201f0007087f89 */ /* 0x008e2200000e0000 */
[----:B-1----:R-:W-:-:S05]  /*5cc0*/  FADD.FTZ R10, R10, R5 ;  /* 0x000000050a0a7221 */ /* 0x002fca0000010000 */
[----:B------:R-:W1:Y:S01]  /*5cd0*/  SHFL.BFLY PT, R9, R10, 0x1, 0x1f ;  /* 0x0c201f000a097f89 */ /* 0x000e6200000e0000 */
[----:B0-----:R-:W-:Y:S01]  /*5ce0*/  FADD.FTZ R11, R7, R8 ;  /* 0x00000008070b7221 */ /* 0x001fe20000010000 */
[----:B------:R-:W-:-:S04]  /*5cf0*/  IMAD.MOV.U32 R8, RZ, RZ, RZ ;  /* 0x000000ffff087224 */ /* 0x000fc800078e00ff */
[----:B------:R-:W-:-:S13]  /*5d00*/  FSETP.NE.FTZ.AND P1, PT, R11, RZ, PT ;  /* 0x000000ff0b00720b */ /* 0x000fda0003f35000 */
[----:B------:R-:W0:Y:S01]  /*5d10*/  @P1 MUFU.LG2 R5, R11 ;  /* 0x0000000b00051308 */ /* 0x000e220000000c00 */
[----:B------:R-:W-:Y:S01]  /*5d20*/  @P1 FMUL.FTZ R6, R6, 0.69314718246459960938 ;  /* 0x3f31721806061820 */ /* 0x000fe20000410000 */
[----:B-1----:R-:W-:Y:S01]  /*5d30*/  FADD.FTZ R12, R10, R9 ;  /* 0x000000090a0c7221 */ /* 0x002fe20000010000 */
[----:B------:R-:W-:-:S04]  /*5d40*/  IMAD.MOV.U32 R9, RZ, RZ, -0x800000 ;  /* 0xff800000ff097424 */ /* 0x000fc800078e00ff */
[----:B------:R-:W-:Y:S01]  /*5d50*/  FSETP.NE.FTZ.AND P2, PT, R12, RZ, PT ;  /* 0x000000ff0c00720b */ /* 0x000fe20003f55000 */
[----:B------:R-:W1:Y:S01]  /*5d60*/  @P1 MUFU.RCP R8, R11 ;  /* 0x0000000b00081308 */ /* 0x000e620000001000 */
[----:B0-----:R-:W-:-:S11]  /*5d70*/  @P1 FMUL.FTZ R5, R5, 0.69314718246459960938 ;  /* 0x3f31721805051820 */ /* 0x001fd60000410000 */
[----:B------:R-:W0:Y:S01]  /*5d80*/  @P2 MUFU.LG2 R7, R12 ;  /* 0x0000000c00072308 */ /* 0x000e220000000c00 */
[----:B------:R-:W-:Y:S01]  /*5d90*/  @P2 FMUL.FTZ R14, R14, 0.69314718246459960938 ;  /* 0x3f3172180e0e2820 */ /* 0x000fe20000410000 */
[----:B------:R-:W-:Y:S01]  /*5da0*/  @P1 FFMA.FTZ R9, R6, R3, R5 ;  /* 0x0000000306091223 */ /* 0x000fe20000010005 */
[-C--:B-1----:R-:W-:Y:S01]  /*5db0*/  FMUL.FTZ R24, R24, R8.reuse ;  /* 0x0000000818187220 */ /* 0x082fe20000410000 */
[-C--:B------:R-:W-:Y:S01]  /*5dc0*/  FMUL.FTZ R25, R25, R8.reuse ;  /* 0x0000000819197220 */ /* 0x080fe20000410000 */
[----:B------:R-:W-:-:S03]  /*5dd0*/  FMUL.FTZ R28, R28, R8 ;  /* 0x000000081c1c7220 */ /* 0x000fc60000410000 */
[----:B------:R-:W1:Y:S01]  /*5de0*/  @P2 MUFU.RCP R0, R12 ;  /* 0x0000000c00002308 */ /* 0x000e620000001000 */
        /* <DEDUP_REMOVED lines=8> */
[----:B0-----:R-:W-:Y:S01]  /*5e70*/  @P2 FMUL.FTZ R7, R7, 0.69314718246459960938 ;  /* 0x3f31721807072820 */ /* 0x001fe20000410000 */
[-C--:B------:R-:W-:Y:S01]  /*5e80*/  FMUL.FTZ R45, R45, R8.reuse ;  /* 0x000000082d2d7220 */ /* 0x080fe20000410000 */
[-C--:B------:R-:W-:Y:S01]  /*5e90*/  FMUL.FTZ R48, R48, R8.reuse ;  /* 0x0000000830307220 */ /* 0x080fe20000410000 */
[-C--:B------:R-:W-:Y:S01]  /*5ea0*/  FMUL.FTZ R49, R49, R8.reuse ;  /* 0x0000000831317220 */ /* 0x080fe20000410000 */
[-C--:B------:R-:W-:Y:S01]  /*5eb0*/  FMUL.FTZ R52, R52, R8.reuse ;  /* 0x0000000834347220 */ /* 0x080fe20000410000 */
[-C--:B------:R-:W-:Y:S01]  /*5ec0*/  FMUL.FTZ R53, R53, R8.reuse ;  /* 0x0000000835357220 */ /* 0x080fe20000410000 */
[-C--:B------:R-:W-:Y:S01]  /*5ed0*/  FMUL.FTZ R56, R56, R8.reuse ;  /* 0x0000000838387220 */ /* 0x080fe20000410000 */
[----:B------:R-:W-:Y:S01]  /*5ee0*/  FMUL.FTZ R57, R57, R8 ;  /* 0x0000000839397220 */ /* 0x000fe20000410000 */
[----:B-1----:R-:W-:Y:S01]  /*5ef0*/  FMUL.FTZ R152, R75, R0 ;  /* 0x000000004b987220 */ /* 0x002fe20000410000 */
        /* <DEDUP_REMOVED lines=46> */
[-C--:B------:R-:W-:Y:S01]  /*61e0*/  FMUL.FTZ R163, R27, R0.reuse ;  /* 0x000000001ba37220 */ /* 0x080fe20000410000 */
[-C--:B------:R-:W-:Y:S01]  /*61f0*/  FMUL.FTZ R162, R35, R0.reuse ;  /* 0x0000000023a27220 */ /* 0x080fe20000410000 */
[-C--:B------:R-:W-:Y:S01]  /*6200*/  FMUL.FTZ R160, R43, R0.reuse ;  /* 0x000000002ba07220 */ /* 0x080fe20000410000 */
[-C--:B------:R-:W-:Y:S01]  /*6210*/  FMUL.FTZ R158, R51, R0.reuse ;  /* 0x00000000339e7220 */ /* 0x080fe20000410000 */
[-C--:B------:R-:W-:Y:S01]  /*6220*/  FMUL.FTZ R156, R59, R0.reuse ;  /* 0x000000003b9c7220 */ /* 0x080fe20000410000 */
[-C--:B------:R-:W-:Y:S01]  /*6230*/  FMUL.FTZ R154, R67, R0.reuse ;  /* 0x00000000439a7220 */ /* 0x080fe20000410000 */
[----:B------:R-:W-:Y:S01]  /*6240*/  FMUL.FTZ R75, R79, R0 ;  /* 0x000000004f4b7220 */ /* 0x000fe20000410000 */
[----:B------:R-:W-:-:S02]  /*6250*/  IMAD.MOV.U32 R8, RZ, RZ, -0x800000 ;  /* 0xff800000ff087424 */ /* 0x000fc400078e00ff */
        /* <DEDUP_REMOVED lines=56> */
[----:B------:R-:W-:-:S07]  /*65e0*/  @P2 FFMA.FTZ R8, R14, R4, R7 ;  /* 0x000000040e082223 */ /* 0x000fce0000010007 */
.L_x_394:
[----:B------:R-:W0:Y:S01]  /*65f0*/  S2R R4, SR_CgaCtaId ;  /* 0x0000000000047919 */ /* 0x000e220000008800 */
[----:B------:R-:W-:Y:S01]  /*6600*/  MOV R3, 0x400 ;  /* 0x0000040000037802 */ /* 0x000fe20000000f00 */
[----:B------:R-:W-:Y:S01]  /*6610*/  BSSY B0, `(.L_x_419) ;  /* 0x00002db000007945 */ /* 0x000fe20003800000 */
[----:B------:R-:W-:Y:S02]  /*6620*/  BAR.SYNC.DEFER_BLOCKING 0x5, 0x180 ;  /* 0x0146000000007b1d */ /* 0x000fe40000010000 */
[----:B0-----:R-:W-:-:S05]  /*6630*/  LEA R3, R4, R3, 0x18 ;  /* 0x0000000304037211 */ /* 0x001fca00078ec0ff */
[----:B------:R-:W0:Y:S02]  /*6640*/  LDS.128 R4, [R3+0x228d0] ;  /* 0x0228d00003047984 */ /* 0x000e240000000c00 */
[----:B0-----:R-:W-:Y:S02]  /*6650*/  R2UR UR5, R5 ;  /* 0x00000000050572ca */ /* 0x001fe400000e0000 */
[----:B------:R-:W-:Y:S01]  /*6660*/  R2UR UR6, R6 ;  /* 0x00000000060672ca */ /* 0x000fe200000e0000 */
[----:B------:R-:W-:Y:S06]  /*6670*/  BAR.ARV 0x4, 0x180 ;  /* 0x0106000000007b1d */ /* 0x000fec0000002000 */
[----:B------:R-:W-:Y:S08]  /*6680*/  @P0 BRA `(.L_x_420) ;  /* 0x0000001c00e40947 */ /* 0x000ff00003800000 */
[----:B------:R-:W0:Y:S01]  /*6690*/  S2R R6, SR_SWINHI ;  /* 0x0000000000067919 */ /* 0x000e220000002f00 */
[----:B------:R-:W-:Y:S01]  /*66a0*/  F2FP.F16.F32.PACK_AB R24, R25, R24 ;  /* 0x000000181918723e */ /* 0x000fe200000000ff */
[----:B------:R-:W-:Y:S01]  /*66b0*/  ULDC.64 UR8, c[0x0][0xc00] ;  /* 0x0003000000087ab9 */ /* 0x000fe20000000a00 */
[----:B------:R-:W-:Y:S01]  /*66c0*/  F2FP.F16.F32.PACK_AB R25, R163, R26 ;  /* 0x0000001aa319723e */ /* 0x000fe200000000ff */
[----:B------:R-:W-:Y:S01]  /*66d0*/  UISETP.NE.U32.AND UP0, UPT, UR8, URZ, UPT ;  /* 0x0000003f0800728c */ /* 0x000fe2000bf05070 */
[----:B------:R-:W-:Y:S01]  /*66e0*/  F2FP.F16.F32.PACK_AB R32, R33, R32 ;  /* 0x000000202120723e */ /* 0x000fe200000000ff */
[----:B------:R-:W-:Y:S01]  /*66f0*/  USHF.L.U32 UR10, UR38, 0x2, URZ ;  /* 0x00000002260a7899 */ /* 0x000fe2000800063f */
[----:B------:R-:W-:Y:S01]  /*6700*/  F2FP.F16.F32.PACK_AB R26, R29, R28 ;  /* 0x0000001c1d1a723e */ /* 0x000fe200000000ff */
[----:B------:R-:W-:Y:S01]  /*6710*/  UISETP.NE.AND.EX UP0, UPT, UR9, URZ, UPT, UP0 ;  /* 0x0000003f0900728c */ /* 0x000fe2000bf05300 */
[----:B------:R-:W-:Y:S01]  /*6720*/  F2FP.F16.F32.PACK_AB R27, R10, R27 ;  /* 0x0000001b0a1b723e */ /* 0x000fe200000000ff */
[----:B------:R-:W-:Y:S01]  /*6730*/  USHF.L.U64.HI UR11, UR38, 0x2, UR39 ;  /* 0x00000002260b7899 */ /* 0x000fe20008010227 */
[----:B------:R-:W-:Y:S01]  /*6740*/  F2FP.F16.F32.PACK_AB R33, R162, R34 ;  /* 0x00000022a221723e */ /* 0x000fe200000000ff */
[----:B------:R-:W-:Y:S01]  /*6750*/  UIADD3 UR4, UP1, UR10, UR8, URZ ;  /* 0x000000080a047290 */ /* 0x000fe2000ff3e03f */
[----:B------:R-:W-:-:S02]  /*6760*/  F2FP.F16.F32.PACK_AB R40, R41, R40 ;  /* 0x000000282928723e */ /* 0x000fc400000000ff */
[----:B------:R-:W-:Y:S01]  /*6770*/  F2FP.F16.F32.PACK_AB R34, R37, R36 ;  /* 0x000000242522723e */ /* 0x000fe200000000ff */
[----:B------:R-:W-:Y:S01]  /*6780*/  UIADD3.X UR7, UR11, UR9, URZ, UP1, !UPT ;  /* 0x000000090b077290 */ /* 0x000fe20008ffe43f */
[----:B------:R-:W-:Y:S02]  /*6790*/  F2FP.F16.F32.PACK_AB R35, R161, R35 ;  /* 0x00000023a123723e */ /* 0x000fe400000000ff */
[----:B------:R-:W-:Y:S01]  /*67a0*/  F2FP.F16.F32.PACK_AB R41, R160, R42 ;  /* 0x0000002aa029723e */ /* 0x000fe200000000ff */
[----:B------:R-:W-:Y:S01]  /*67b0*/  ULDC.64 UR8, c[0x0][0xc08] ;  /* 0x0003020000087ab9 */ /* 0x000fe20000000a00 */
[----:B------:R-:W-:Y:S02]  /*67c0*/  F2FP.F16.F32.PACK_AB R48, R49, R48 ;  /* 0x000000303130723e */ /* 0x000fe400000000ff */
[----:B------:R-:W-:Y:S02]  /*67d0*/  F2FP.F16.F32.PACK_AB R42, R45, R44 ;  /* 0x0000002c2d2a723e */ /* 0x000fe400000000ff */
[----:B------:R-:W-:-:S02]  /*67e0*/  F2FP.F16.F32.PACK_AB R43, R159, R43 ;  /* 0x0000002b9f2b723e */ /* 0x000fc400000000ff */
[----:B------:R-:W-:Y:S02]  /*67f0*/  F2FP.F16.F32.PACK_AB R49, R158, R50 ;  /* 0x000000329e31723e */ /* 0x000fe400000000ff */
[----:B------:R-:W-:Y:S02]  /*6800*/  F2FP.F16.F32.PACK_AB R56, R57, R56 ;  /* 0x000000383938723e */ /* 0x000fe400000000ff */
[----:B------:R-:W-:Y:S02]  /*6810*/  F2FP.F16.F32.PACK_AB R50, R53, R52 ;  /* 0x000000343532723e */ /* 0x000fe400000000ff */
[----:B------:R-:W-:Y:S02]  /*6820*/  MOV R4, R3 ;  /* 0x0000000300047202 */ /* 0x000fe40000000f00 */
[----:B0-----:R-:W-:Y:S02]  /*6830*/  MOV R5, R6 ;  /* 0x0000000600057202 */ /* 0x001fe40000000f00 */
[----:B------:R-:W-:-:S02]  /*6840*/  F2FP.F16.F32.PACK_AB R51, R157, R51 ;  /* 0x000000339d33723e */ /* 0x000fc400000000ff */
[----:B------:R-:W-:Y:S01]  /*6850*/  F2FP.F16.F32.PACK_AB R57, R156, R58 ;  /* 0x0000003a9c39723e */ /* 0x000fe200000000ff */
[----:B------:R-:W-:Y:S01]  /*6860*/  IMAD.WIDE R114, R204, 0x2, R4 ;  /* 0x00000002cc727825 */ /* 0x000fe200078e0204 */
[----:B------:R-:W-:Y:S02]  /*6870*/  F2FP.F16.F32.PACK_AB R64, R65, R64 ;  /* 0x000000404140723e */ /* 0x000fe400000000ff */
[----:B------:R-:W-:Y:S02]  /*6880*/  F2FP.F16.F32.PACK_AB R58, R61, R60 ;  /* 0x0000003c3d3a723e */ /* 0x000fe400000000ff */
[C---:B------:R-:W-:Y:S02]  /*6890*/  IADD3 R175, P1, R114.reuse, 0x20, RZ ;  /* 0x0000002072af7810 */ /* 0x040fe40007f3e0ff */
[C---:B------:R-:W-:Y:S02]  /*68a0*/  IADD3 R177, P0, R114.reuse, 0x40, RZ ;  /* 0x0000004072b17810 */ /* 0x040fe40007f1e0ff */
[C---:B------:R-:W-:Y:S01]  /*68b0*/  IADD3 R179, P4, R114.reuse, 0x60, RZ ;  /* 0x0000006072b37810 */ /* 0x040fe20007f9e0ff */
[--C-:B------:R-:W-:Y:S01]  /*68c0*/  IMAD.X R13, RZ, RZ, R115.reuse, P1 ;  /* 0x000000ffff0d7224 */ /* 0x100fe200008e0673 */
[C---:B------:R-:W-:Y:S01]  /*68d0*/  LOP3.LUT R11, R114.reuse, 0x380, RZ, 0xc0, !PT ;  /* 0x00000380720b7812 */ /* 0x040fe200078ec0ff */
[----:B------:R-:W-:Y:S01]  /*68e0*/  IMAD.X R15, RZ, RZ, R115, P0 ;  /* 0x000000ffff0f7224 */ /* 0x000fe200000e0673 */
[----:B------:R-:W-:-:S02]  /*68f0*/  IADD3 R181, P3, R114, 0x4000, RZ ;  /* 0x0000400072b57810 */ /* 0x000fc40007f7e0ff */
[C---:B------:R-:W-:Y:S02]  /*6900*/  IADD3 R183, P6, R114.reuse, 0x4020, RZ ;  /* 0x0000402072b77810 */ /* 0x040fe40007fde0ff */
[C---:B------:R-:W-:Y:S01]  /*6910*/  IADD3 R185, P5, R114.reuse, 0x4040, RZ ;  /* 0x0000404072b97810 */ /* 0x040fe20007fbe0ff */
[--C-:B------:R-:W-:Y:S01]  /*6920*/  IMAD.X R31, RZ, RZ, R115.reuse, P3 ;  /* 0x000000ffff1f7224 */ /* 0x100fe200018e0673 */
[C---:B------:R-:W-:Y:S01]  /*6930*/  IADD3 R187, P2, R114.reuse, 0x4060, RZ ;  /* 0x0000406072bb7810 */ /* 0x040fe20007f5e0ff */
[--C-:B------:R-:W-:Y:S01]  /*6940*/  IMAD.X R39, RZ, RZ, R115.reuse, P6 ;  /* 0x000000ffff277224 */ /* 0x100fe200030e0673 */
[----:B------:R-:W-:Y:S01]  /*6950*/  IADD3 R189, P1, R114, 0x8000, RZ ;  /* 0x0000800072bd7810 */ /* 0x000fe20007f3e0ff */
[--C-:B------:R-:W-:Y:S01]  /*6960*/  IMAD.X R47, RZ, RZ, R115.reuse, P5 ;  /* 0x000000ffff2f7224 */ /* 0x100fe200028e0673 */
[----:B------:R-:W-:Y:S01]  /*6970*/  LOP3.LUT R12, R175, 0x380, RZ, 0xc0, !PT ;  /* 0x00000380af0c7812 */ /* 0x000fe200078ec0ff */
[--C-:B------:R-:W-:Y:S01]  /*6980*/  IMAD.X R55, RZ, RZ, R115.reuse, P2 ;  /* 0x000000ffff377224 */ /* 0x100fe200010e0673 */
[----:B------:R-:W-:Y:S01]  /*6990*/  LOP3.LUT R14, R177, 0x380, RZ, 0xc0, !PT ;  /* 0x00000380b10e7812 */ /* 0x000fe200078ec0ff */
[----:B------:R-:W-:Y:S01]  /*69a0*/  IMAD.X R63, RZ, RZ, R115, P1 ;  /* 0x000000ffff3f7224 */ /* 0x000fe200008e0673 */
[----:B------:R-:W-:-:S02]  /*69b0*/  LOP3.LUT R20, R179, 0x380, RZ, 0xc0, !PT ;  /* 0x00000380b3147812 */ /* 0x000fc400078ec0ff */
[----:B------:R-:W-:Y:S02]  /*69c0*/  SHF.R.U64 R11, R11, 0x3, RZ ;  /* 0x000000030b0b7819 */ /* 0x000fe400000012ff */
[----:B------:R-:W-:Y:S02]  /*69d0*/  LOP3.LUT R30, R181, 0x380, RZ, 0xc0, !PT ;  /* 0x00000380b51e7812 */ /* 0x000fe400078ec0ff */
[----:B------:R-:W-:Y:S02]  /*69e0*/  IADD3 R191, P0, R114, 0x8020, RZ ;  /* 0x0000802072bf7810 */ /* 0x000fe40007f1e0ff */
[----:B------:R-:W-:Y:S02]  /*69f0*/  IADD3.X R21, RZ, R115, RZ, P4, !PT ;  /* 0x00000073ff157210 */ /* 0x000fe400027fe4ff */
[----:B------:R-:W-:Y:S01]  /*6a00*/  SHF.R.U64 R12, R12, 0x3, RZ ;  /* 0x000000030c0c7819 */ /* 0x000fe200000012ff */
[----:B------:R-:W-:Y:S01]  /*6a10*/  IMAD.X R71, RZ, RZ, R115, P0 ;  /* 0x000000ffff477224 */ /* 0x000fe200000e0673 */
[----:B------:R-:W-:-:S02]  /*6a20*/  LOP3.LUT R38, R183, 0x380, RZ, 0xc0, !PT ;  /* 0x00000380b7267812 */ /* 0x000fc400078ec0ff */
[----:B------:R-:W-:Y:S02]  /*6a30*/  IADD3 R193, P4, R114, 0x8040, RZ ;  /* 0x0000804072c17810 */ /* 0x000fe40007f9e0ff */
[----:B------:R-:W-:Y:S02]  /*6a40*/  SHF.R.U64 R14, R14, 0x3, RZ ;  /* 0x000000030e0e7819 */ /* 0x000fe400000012ff */
[----:B------:R-:W-:Y:S01]  /*6a50*/  LOP3.LUT R46, R185, 0x380, RZ, 0xc0, !PT ;  /* 0x00000380b92e7812 */ /* 0x000fe200078ec0ff */
[--C-:B------:R-:W-:Y:S01]  /*6a60*/  IMAD.X R95, RZ, RZ, R115.reuse, P4 ;  /* 0x000000ffff5f7224 */ /* 0x100fe200020e0673 */
[C---:B------:R-:W-:Y:S02]  /*6a70*/  IADD3 R195, P3, R114.reuse, 0x8060, RZ ;  /* 0x0000806072c37810 */ /* 0x040fe40007f7e0ff */
[C---:B------:R-:W-:Y:S02]  /*6a80*/  IADD3 R197, P6, R114.reuse, 0xc000, RZ ;  /* 0x0000c00072c57810 */ /* 0x040fe40007fde0ff */
[C---:B------:R-:W-:Y:S01]  /*6a90*/  IADD3 R6, P5, R114.reuse, 0xc020, RZ ;  /* 0x0000c02072067810 */ /* 0x040fe20007fbe0ff */
[--C-:B------:R-:W-:Y:S01]  /*6aa0*/  IMAD.X R99, RZ, RZ, R115.reuse, P3 ;  /* 0x000000ffff637224 */ /* 0x100fe200018e0673 */
[C---:B------:R-:W-:Y:S01]  /*6ab0*/  IADD3 R110, P2, R114.reuse, 0xc040, RZ ;  /* 0x0000c040726e7810 */ /* 0x040fe20007f5e0ff */
[--C-:B------:R-:W-:Y:S01]  /*6ac0*/  IMAD.X R103, RZ, RZ, R115.reuse, P6 ;  /* 0x000000ffff677224 */ /* 0x100fe200030e0673 */
[----:B------:R-:W-:Y:S01]  /*6ad0*/  IADD3 R151, P1, R114, 0xc060, RZ ;  /* 0x0000c06072977810 */ /* 0x000fe20007f3e0ff */
[----:B------:R-:W-:Y:S01]  /*6ae0*/  IMAD.X R107, RZ, RZ, R115, P5 ;  /* 0x000000ffff6b7224 */ /* 0x000fe200028e0673 */
[----:B------:R-:W-:-:S02]  /*6af0*/  SHF.R.U64 R20, R20, 0x3, RZ ;  /* 0x0000000314147819 */ /* 0x000fc400000012ff */
[----:B------:R-:W-:Y:S02]  /*6b00*/  LOP3.LUT R54, R187, 0x380, RZ, 0xc0, !PT ;  /* 0x00000380bb367812 */ /* 0x000fe400078ec0ff */
[----:B------:R-:W-:Y:S01]  /*6b10*/  LOP3.LUT R114, R11, R114, RZ, 0x3c, !PT ;  /* 0x000000720b727212 */ /* 0x000fe200078e3cff */
[----:B------:R-:W-:Y:S01]  /*6b20*/  IMAD.X R11, RZ, RZ, R115, P1 ;  /* 0x000000ffff0b7224 */ /* 0x000fe200008e0673 */
[----:B------:R-:W-:Y:S02]  /*6b30*/  SHF.R.U64 R30, R30, 0x3, RZ ;  /* 0x000000031e1e7819 */ /* 0x000fe400000012ff */
[----:B------:R-:W-:Y:S02]  /*6b40*/  LOP3.LUT R62, R189, 0x380, RZ, 0xc0, !PT ;  /* 0x00000380bd3e7812 */ /* 0x000fe400078ec0ff */
[----:B------:R-:W-:Y:S02]  /*6b50*/  LOP3.LUT R12, R12, R175, RZ, 0x3c, !PT ;  /* 0x000000af0c0c7212 */ /* 0x000fe400078e3cff */
[----:B------:R-:W-:-:S02]  /*6b60*/  SHF.R.U64 R38, R38, 0x3, RZ ;  /* 0x0000000326267819 */ /* 0x000fc400000012ff */
[----:B------:R-:W-:Y:S02]  /*6b70*/  LOP3.LUT R70, R191, 0x380, RZ, 0xc0, !PT ;  /* 0x00000380bf467812 */ /* 0x000fe400078ec0ff */
[----:B------:R-:W-:Y:S02]  /*6b80*/  LOP3.LUT R14, R14, R177, RZ, 0x3c, !PT ;  /* 0x000000b10e0e7212 */ /* 0x000fe400078e3cff */
        /* <DEDUP_REMOVED lines=8> */
[----:B------:R-:W-:Y:S01]  /*6c10*/  MOV R114, R114 ;  /* 0x0000007200727202 */ /* 0x000fe20000000f00 */
[----:B------:R-:W-:Y:S01]  /*6c20*/  BAR.SYNC.DEFER_BLOCKING 0x1, 0x100 ;  /* 0x0044000000007b1d */ /* 0x000fe20000010000 */
[----:B------:R-:W-:-:S02]  /*6c30*/  IADD3.X R111, RZ, R115, RZ, P2, !PT ;  /* 0x00000073ff6f7210 */ /* 0x000fc400017fe4ff */
[----:B------:R-:W-:Y:S02]  /*6c40*/  LOP3.LUT R38, R38, R183, RZ, 0x3c, !PT ;  /* 0x000000b726267212 */ /* 0x000fe400078e3cff */
[----:B------:R-:W-:Y:S02]  /*6c50*/  SHF.R.U64 R70, R70, 0x3, RZ ;  /* 0x0000000346467819 */ /* 0x000fe400000012ff */
[----:B------:R-:W-:Y:S02]  /*6c60*/  LOP3.LUT R106, R6, 0x380, RZ, 0xc0, !PT ;  /* 0x00000380066a7812 */ /* 0x000fe400078ec0ff */
[----:B------:R-:W-:Y:S02]  /*6c70*/  MOV R12, R12 ;  /* 0x0000000c000c7202 */ /* 0x000fe40000000f00 */
[----:B------:R-:W-:Y:S02]  /*6c80*/  LOP3.LUT R46, R46, R185, RZ, 0x3c, !PT ;  /* 0x000000b92e2e7212 */ /* 0x000fe400078e3cff */
[----:B------:R-:W-:-:S02]  /*6c90*/  SHF.R.U64 R94, R94, 0x3, RZ ;  /* 0x000000035e5e7819 */ /* 0x000fc400000012ff */
[----:B------:R-:W-:Y:S02]  /*6ca0*/  LOP3.LUT R115, R110, 0x380, RZ, 0xc0, !PT ;  /* 0x000003806e737812 */ /* 0x000fe400078ec0ff */
[----:B------:R-:W-:Y:S02]  /*6cb0*/  MOV R14, R14 ;  /* 0x0000000e000e7202 */ /* 0x000fe40000000f00 */
[----:B------:R-:W-:Y:S02]  /*6cc0*/  LOP3.LUT R54, R54, R187, RZ, 0x3c, !PT ;  /* 0x000000bb36367212 */ /* 0x000fe400078e3cff */
[----:B------:R-:W-:Y:S02]  /*6cd0*/  SHF.R.U64 R98, R98, 0x3, RZ ;  /* 0x0000000362627819 */ /* 0x000fe400000012ff */
[----:B------:R-:W-:Y:S01]  /*6ce0*/  LOP3.LUT R163, R151, 0x380, RZ, 0xc0, !PT ;  /* 0x0000038097a37812 */ /* 0x000fe200078ec0ff */
[----:B------:R-:W-:Y:S01]  /*6cf0*/  STSM.16.M88.4 [R114], R24 ;  /* 0x0000001872007844 */ /* 0x000fe20000000200 */
[----:B------:R-:W-:-:S02]  /*6d00*/  MOV R20, R20 ;  /* 0x0000001400147202 */ /* 0x000fc40000000f00 */
[----:B------:R-:W-:Y:S01]  /*6d10*/  LOP3.LUT R62, R62, R189, RZ, 0x3c, !PT ;  /* 0x000000bd3e3e7212 */ /* 0x000fe200078e3cff */
[----:B------:R-:W-:Y:S01]  /*6d20*/  STSM.16.M88.4 [R12], R32 ;  /* 0x000000200c007844 */ /* 0x000fe20000000200 */
[----:B------:R-:W-:Y:S02]  /*6d30*/  SHF.R.U64 R102, R102, 0x3, RZ ;  /* 0x0000000366667819 */ /* 0x000fe400000012ff */
[----:B------:R-:W-:Y:S01]  /*6d40*/  MOV R30, R30 ;  /* 0x0000001e001e7202 */ /* 0x000fe20000000f00 */
[----:B------:R-:W-:Y:S01]  /*6d50*/  STSM.16.M88.4 [R14], R40 ;  /* 0x000000280e007844 */ /* 0x000fe20000000200 */
[----:B------:R-:W-:Y:S02]  /*6d60*/  F2FP.F16.F32.PACK_AB R59, R155, R59 ;  /* 0x0000003b9b3b723e */ /* 0x000fe400000000ff */
[----:B------:R-:W-:Y:S01]  /*6d70*/  F2FP.F16.F32.PACK_AB R65, R154, R66 ;  /* 0x000000429a41723e */ /* 0x000fe200000000ff */
[----:B------:R-:W-:Y:S01]  /*6d80*/  STSM.16.M88.4 [R20], R48 ;  /* 0x0000003014007844 */ /* 0x000fe20000000200 */
[----:B------:R-:W-:-:S02]  /*6d90*/  F2FP.F16.F32.PACK_AB R72, R73, R72 ;  /* 0x000000484948723e */ /* 0x000fc400000000ff */
[----:B------:R-:W-:Y:S01]  /*6da0*/  LOP3.LUT R70, R70, R191, RZ, 0x3c, !PT ;  /* 0x000000bf46467212 */ /* 0x000fe200078e3cff */
[----:B------:R-:W-:Y:S01]  /*6db0*/  STSM.16.M88.4 [R30], R56 ;  /* 0x000000381e007844 */ /* 0x000fe20000000200 */
[----:B------:R-:W-:Y:S02]  /*6dc0*/  SHF.R.U64 R29, R106, 0x3, RZ ;  /* 0x000000036a1d7819 */ /* 0x000fe400000012ff */
[----:B------:R-:W-:Y:S02]  /*6dd0*/  MOV R38, R38 ;  /* 0x0000002600267202 */ /* 0x000fe40000000f00 */
[----:B------:R-:W-:Y:S02]  /*6de0*/  F2FP.F16.F32.PACK_AB R66, R69, R68 ;  /* 0x000000444542723e */ /* 0x000fe400000000ff */
[----:B------:R-:W-:Y:S02]  /*6df0*/  F2FP.F16.F32.PACK_AB R67, R153, R67 ;  /* 0x000000439943723e */ /* 0x000fe400000000ff */
[----:B------:R-:W-:-:S02]  /*6e00*/  F2FP.F16.F32.PACK_AB R73, R152, R74 ;  /* 0x0000004a9849723e */ /* 0x000fc400000000ff */
[----:B------:R-:W-:Y:S01]  /*6e10*/  F2FP.F16.F32.PACK_AB R80, R81, R80 ;  /* 0x000000505150723e */ /* 0x000fe200000000ff */
[----:B------:R-:W-:Y:S01]  /*6e20*/  STSM.16.M88.4 [R38], R64 ;  /* 0x0000004026007844 */ /* 0x000fe20000000200 */
[----:B------:R-:W-:Y:S02]  /*6e30*/  LOP3.LUT R94, R94, R193, RZ, 0x3c, !PT ;  /* 0x000000c15e5e7212 */ /* 0x000fe400078e3cff */
[----:B------:R-:W-:Y:S02]  /*6e40*/  SHF.R.U64 R115, R115, 0x3, RZ ;  /* 0x0000000373737819 */ /* 0x000fe400000012ff */
[----:B------:R-:W-:Y:S02]  /*6e50*/  MOV R46, R46 ;  /* 0x0000002e002e7202 */ /* 0x000fe40000000f00 */
[----:B------:R-:W-:Y:S02]  /*6e60*/  F2FP.F16.F32.PACK_AB R74, R77, R76 ;  /* 0x0000004c4d4a723e */ /* 0x000fe400000000ff */
[----:B------:R-:W-:-:S02]  /*6e70*/  F2FP.F16.F32.PACK_AB R75, R75, R78 ;  /* 0x0000004e4b4b723e */ /* 0x000fc400000000ff */
[----:B------:R-:W-:Y:S02]  /*6e80*/  F2FP.F16.F32.PACK_AB R81, R83, R82 ;  /* 0x000000525351723e */ /* 0x000fe400000000ff */
[----:B------:R-:W-:Y:S01]  /*6e90*/  LOP3.LUT R98, R98, R195, RZ, 0x3c, !PT ;  /* 0x000000c362627212 */ /* 0x000fe200078e3cff */
[----:B------:R-:W-:Y:S01]  /*6ea0*/  STSM.16.M88.4 [R46], R72 ;  /* 0x000000482e007844 */ /* 0x000fe20000000200 */
[----:B------:R-:W-:Y:S02]  /*6eb0*/  SHF.R.U64 R28, R163, 0x3, RZ ;  /* 0x00000003a31c7819 */ /* 0x000fe400000012ff */
[----:B------:R-:W-:Y:S02]  /*6ec0*/  MOV R54, R54 ;  /* 0x0000003600367202 */ /* 0x000fe40000000f00 */
[----:B------:R-:W-:Y:S02]  /*6ed0*/  F2FP.F16.F32.PACK_AB R82, R85, R84 ;  /* 0x000000545552723e */ /* 0x000fe400000000ff */
[----:B------:R-:W-:-:S02]  /*6ee0*/  F2FP.F16.F32.PACK_AB R83, R87, R86 ;  /* 0x000000565753723e */ /* 0x000fc400000000ff */
[----:B------:R-:W-:Y:S02]  /*6ef0*/  LOP3.LUT R102, R102, R197, RZ, 0x3c, !PT ;  /* 0x000000c566667212 */ /* 0x000fe400078e3cff */
[----:B------:R-:W-:Y:S01]  /*6f00*/  MOV R62, R62 ;  /* 0x0000003e003e7202 */ /* 0x000fe20000000f00 */
[----:B------:R0:W-:Y:S01]  /*6f10*/  STSM.16.M88.4 [R54], R80 ;  /* 0x0000005036007844 */ /* 0x0001e20000000200 */
[----:B------:R-:W-:Y:S02]  /*6f20*/  F2FP.F16.F32.PACK_AB R76, R89, R88 ;  /* 0x00000058594c723e */ /* 0x000fe400000000ff */
[----:B------:R-:W-:Y:S02]  /*6f30*/  F2FP.F16.F32.PACK_AB R77, R91, R90 ;  /* 0x0000005a5b4d723e */ /* 0x000fe400000000ff */
[----:B------:R-:W-:Y:S02]  /*6f40*/  F2FP.F16.F32.PACK_AB R78, R93, R92 ;  /* 0x0000005c5d4e723e */ /* 0x000fe400000000ff */
[----:B------:R-:W-:-:S02]  /*6f50*/  F2FP.F16.F32.PACK_AB R79, R164, R79 ;  /* 0x0000004fa44f723e */ /* 0x000fc400000000ff */
[----:B------:R-:W-:Y:S02]  /*6f60*/  F2FP.F16.F32.PACK_AB R165, R166, R165 ;  /* 0x000000a5a6a5723e */ /* 0x000fe400000000ff */
[----:B------:R-:W-:Y:S01]  /*6f70*/  LOP3.LUT R106, R29, R6, RZ, 0x3c, !PT ;  /* 0x000000061d6a7212 */ /* 0x000fe200078e3cff */
[----:B------:R-:W-:Y:S01]  /*6f80*/  STSM.16.M88.4 [R62], R76 ;  /* 0x0000004c3e007844 */ /* 0x000fe20000000200 */
[----:B------:R-:W-:Y:S02]  /*6f90*/  MOV R70, R70 ;  /* 0x0000004600467202 */ /* 0x000fe40000000f00 */
[----:B------:R-:W-:Y:S02]  /*6fa0*/  F2FP.F16.F32.PACK_AB R164, R97, R96 ;  /* 0x0000006061a4723e */ /* 0x000fe400000000ff */
[----:B------:R-:W-:Y:S02]  /*6fb0*/  F2FP.F16.F32.PACK_AB R167, R168, R167 ;  /* 0x000000a7a8a7723e */ /* 0x000fe400000000ff */
[----:B------:R-:W-:-:S02]  /*6fc0*/  F2FP.F16.F32.PACK_AB R169, R170, R169 ;  /* 0x000000a9aaa9723e */ /* 0x000fc400000000ff */
[----:B------:R-:W-:Y:S02]  /*6fd0*/  F2FP.F16.F32.PACK_AB R171, R172, R171 ;  /* 0x000000abacab723e */ /* 0x000fe400000000ff */
[----:B------:R-:W-:Y:S02]  /*6fe0*/  F2FP.F16.F32.PACK_AB R112, R113, R112 ;  /* 0x000000707170723e */ /* 0x000fe400000000ff */
[----:B------:R-:W-:Y:S02]  /*6ff0*/  F2FP.F16.F32.PACK_AB R120, R121, R120 ;  /* 0x000000787978723e */ /* 0x000fe400000000ff */
[----:B------:R-:W-:Y:S02]  /*7000*/  F2FP.F16.F32.PACK_AB R128, R129, R128 ;  /* 0x000000808180723e */ /* 0x000fe400000000ff */
[----:B------:R-:W-:Y:S02]  /*7010*/  F2FP.F16.F32.PACK_AB R136, R137, R136 ;  /* 0x000000888988723e */ /* 0x000fe400000000ff */
[----:B------:R-:W-:Y:S01]  /*7020*/  F2FP.F16.F32.PACK_AB R144, R145, R144 ;  /* 0x000000909190723e */ /* 0x000fe200000000ff */
[----:B------:R-:W-:Y:S01]  /*7030*/  UISETP.NE.U32.AND UP1, UPT, UR8, URZ, UPT ;  /* 0x0000003f0800728c */ /* 0x000fe2000bf25070 */
[----:B------:R-:W-:Y:S01]  /*7040*/  F2FP.F16.F32.PACK_AB R166, R101, R100 ;  /* 0x0000006465a6723e */ /* 0x000fe200000000ff */
[----:B0-----:R-:W0:Y:S01]  /*7050*/  LDC R81, c[0x0][0xbe8] ;  /* 0x0002fa00ff517b82 */ /* 0x001e220000000800 */
[----:B------:R-:W-:-:S02]  /*7060*/  LOP3.LUT R110, R115, R110, RZ, 0x3c, !PT ;  /* 0x0000006e736e7212 */ /* 0x000fc400078e3cff */
[----:B------:R-:W-:Y:S01]  /*7070*/  MOV R94, R94 ;  /* 0x0000005e005e7202 */ /* 0x000fe20000000f00 */
[----:B------:R-:W-:Y:S01]  /*7080*/  STSM.16.M88.4 [R70], R164 ;  /* 0x000000a446007844 */ /* 0x000fe20000000200 */
[----:B------:R-:W-:Y:S02]  /*7090*/  F2FP.F16.F32.PACK_AB R168, R105, R104 ;  /* 0x0000006869a8723e */ /* 0x000fe400000000ff */
[----:B------:R-:W-:Y:S02]  /*70a0*/  F2FP.F16.F32.PACK_AB R170, R109, R108 ;  /* 0x0000006c6daa723e */ /* 0x000fe400000000ff */
[----:B------:R-:W-:Y:S02]  /*70b0*/  LOP3.LUT R10, R28, R151, RZ, 0x3c, !PT ;  /* 0x000000971c0a7212 */ /* 0x000fe400078e3cff */
[----:B------:R-:W-:Y:S01]  /*70c0*/  MOV R98, R98 ;  /* 0x0000006200627202 */ /* 0x000fe20000000f00 */
[----:B------:R-:W-:Y:S01]  /*70d0*/  STSM.16.M88.4 [R94], R168 ;  /* 0x000000a85e007844 */ /* 0x000fe20000000200 */
[----:B------:R-:W-:-:S02]  /*70e0*/  F2FP.F16.F32.PACK_AB R113, R174, R173 ;  /* 0x000000adae71723e */ /* 0x000fc400000000ff */
[----:B------:R-:W-:Y:S02]  /*70f0*/  F2FP.F16.F32.PACK_AB R114, R117, R116 ;  /* 0x000000747572723e */ /* 0x000fe400000000ff */
[----:B------:R-:W-:Y:S02]  /*7100*/  F2FP.F16.F32.PACK_AB R115, R119, R118 ;  /* 0x000000767773723e */ /* 0x000fe400000000ff */
[----:B------:R-:W-:Y:S02]  /*7110*/  F2FP.F16.F32.PACK_AB R121, R123, R122 ;  /* 0x0000007a7b79723e */ /* 0x000fe400000000ff */
[----:B------:R-:W-:Y:S01]  /*7120*/  MOV R102, R102 ;  /* 0x0000006600667202 */ /* 0x000fe20000000f00 */
[----:B------:R-:W-:Y:S01]  /*7130*/  STSM.16.M88.4 [R98], R112 ;  /* 0x0000007062007844 */ /* 0x000fe20000000200 */
[----:B------:R-:W-:Y:S02]  /*7140*/  F2FP.F16.F32.PACK_AB R122, R125, R124 ;  /* 0x0000007c7d7a723e */ /* 0x000fe400000000ff */
[----:B------:R-:W-:-:S02]  /*7150*/  F2FP.F16.F32.PACK_AB R123, R127, R126 ;  /* 0x0000007e7f7b723e */ /* 0x000fc400000000ff */
[----:B------:R-:W-:Y:S02]  /*7160*/  F2FP.F16.F32.PACK_AB R129, R131, R130 ;  /* 0x000000828381723e */ /* 0x000fe400000000ff */
[----:B------:R-:W-:Y:S01]  /*7170*/  MOV R106, R106 ;  /* 0x0000006a006a7202 */ /* 0x000fe20000000f00 */
[----:B------:R-:W-:Y:S01]  /*7180*/  STSM.16.M88.4 [R102], R120 ;  /* 0x0000007866007844 */ /* 0x000fe20000000200 */
[----:B------:R-:W-:Y:S02]  /*7190*/  F2FP.F16.F32.PACK_AB R130, R133, R132 ;  /* 0x000000848582723e */ /* 0x000fe400000000ff */
[----:B------:R-:W-:Y:S02]  /*71a0*/  F2FP.F16.F32.PACK_AB R131, R135, R134 ;  /* 0x000000868783723e */ /* 0x000fe400000000ff */
[----:B------:R-:W-:Y:S02]  /*71b0*/  F2FP.F16.F32.PACK_AB R137, R139, R138 ;  /* 0x0000008a8b89723e */ /* 0x000fe400000000ff */
[----:B------:R-:W-:Y:S01]  /*71c0*/  MOV R110, R110 ;  /* 0x0000006e006e7202 */ /* 0x000fe20000000f00 */
[----:B------:R-:W-:Y:S01]  /*71d0*/  STSM.16.M88.4 [R106], R128 ;  /* 0x000000806a007844 */ /* 0x000fe20000000200 */
[----:B------:R-:W-:-:S02]  /*71e0*/  F2FP.F16.F32.PACK_AB R138, R141, R140 ;  /* 0x0000008c8d8a723e */ /* 0x000fc400000000ff */
[----:B------:R-:W-:Y:S02]  /*71f0*/  F2FP.F16.F32.PACK_AB R139, R143, R142 ;  /* 0x0000008e8f8b723e */ /* 0x000fe400000000ff */
[----:B------:R-:W-:Y:S02]  /*7200*/  F2FP.F16.F32.PACK_AB R145, R147, R146 ;  /* 0x000000929391723e */ /* 0x000fe400000000ff */
[----:B------:R-:W-:Y:S01]  /*7210*/  MOV R6, R10 ;  /* 0x0000000a00067202 */ /* 0x000fe20000000f00 */
[----:B------:R-:W-:Y:S01]  /*7220*/  STSM.16.M88.4 [R110], R136 ;  /* 0x000000886e007844 */ /* 0x000fe20000000200 */
[----:B------:R-:W-:Y:S01]  /*7230*/  F2FP.F16.F32.PACK_AB R146, R149, R148 ;  /* 0x000000949592723e */ /* 0x000fe200000000ff */
[----:B------:R-:W-:Y:S01]  /*7240*/  IMAD.U32 R10, RZ, RZ, UR4 ;  /* 0x00000004ff0a7e24 */ /* 0x000fe2000f8e00ff */
[----:B------:R-:W-:Y:S01]  /*7250*/  F2FP.F16.F32.PACK_AB R147, R0, R150 ;  /* 0x000000960093723e */ /* 0x000fe200000000ff */
[----:B------:R-:W-:Y:S01]  /*7260*/  IMAD.U32 R11, RZ, RZ, UR7 ;  /* 0x00000007ff0b7e24 */ /* 0x000fe2000f8e00ff */
[----:B------:R-:W-:-:S03]  /*7270*/  PLOP3.LUT P0, PT, PT, PT, UP0, 0x80, 0x0 ;  /* 0x000000000000781c */ /* 0x000fc60003f0f008 */
[----:B------:R1:W-:Y:S01]  /*7280*/  STSM.16.M88.4 [R6], R144 ;  /* 0x0000009006007844 */ /* 0x0003e20000000200 */
[----:B------:R-:W-:Y:S09]  /*7290*/  BAR.SYNC.DEFER_BLOCKING 0x1, 0x100 ;  /* 0x0044000000007b1d */ /* 0x000ff20000010000 */
[----:B------:R-:W2:Y:S01]  /*72a0*/  @P0 LDG.E R0, desc[UR50][R10.64] ;  /* 0x000000320a000981 */ /* 0x000ea2000c1e1900 */
[----:B------:R-:W-:Y:S01]  /*72b0*/  UISETP.NE.AND.EX UP1, UPT, UR9, URZ, UPT, UP1 ;  /* 0x0000003f0900728c */ /* 0x000fe2000bf25310 */
[----:B0-----:R-:W-:Y:S01]  /*72c0*/  ISETP.NE.AND P1, PT, R81, 0x1, PT ;  /* 0x000000015100780c */ /* 0x001fe20003f25270 */
[----:B------:R-:W-:Y:S01]  /*72d0*/  ULDC UR7, c[0x0][0xa88] ;  /* 0x0002a20000077ab9 */ /* 0x000fe20000000800 */
[----:B------:R-:W-:Y:S01]  /*72e0*/  UMOV UR4, URZ ;  /* 0x0000003f00047c82 */ /* 0x000fe20008000000 */
[----:B-1----:R-:W-:-:S02]  /*72f0*/  IMAD.U32 R6, RZ, RZ, UR40 ;  /* 0x00000028ff067e24 */ /* 0x002fc4000f8e00ff */
[----:B------:R-:W-:-:S05]  /*7300*/  PLOP3.LUT P2, PT, PT, PT, UP1, 0x80, 0x0 ;  /* 0x000000000000781c */ /* 0x000fca0003f4f018 */
[----:B------:R-:W-:-:S03]  /*7310*/  @UP1 UIADD3 UR8, UP2, UR10, UR8, URZ ;  /* 0x000000080a081290 */ /* 0x000fc6000ff5e03f */
[----:B------:R-:W0:Y:S01]  /*7320*/  @P1 LDC R12, c[0x0][0xbec] ;  /* 0x0002fb00ff0c1b82 */ /* 0x000e220000000800 */
[----:B------:R-:W-:Y:S02]  /*7330*/  @UP1 UIADD3.X UR9, UR11, UR9, URZ, UP2, !UPT ;  /* 0x000000090b091290 */ /* 0x000fe400097fe43f */
[----:B------:R-:W-:-:S04]  /*7340*/  IMAD.U32 R14, RZ, RZ, UR8 ;  /* 0x00000008ff0e7e24 */ /* 0x000fc8000f8e00ff */
[----:B------:R-:W-:Y:S01]  /*7350*/  IMAD.U32 R15, RZ, RZ, UR9 ;  /* 0x00000009ff0f7e24 */ /* 0x000fe2000f8e00ff */
[----:B------:R-:W1:Y:S01]  /*7360*/  @P1 LDC R13, c[0x0][0xbf0] ;  /* 0x0002fc00ff0d1b82 */ /* 0x000e620000000800 */
[----:B--2---:R-:W-:Y:S01]  /*7370*/  @P0 R2UR UR4, R0 ;  /* 0x00000000000402ca */ /* 0x004fe200000e0000 */
[----:B------:R-:W-:-:S06]  /*7380*/  IMAD.U32 R0, RZ, RZ, UR7 ;  /* 0x00000007ff007e24 */ /* 0x000fcc000f8e00ff */
[----:B------:R2:W5:Y:S01]  /*7390*/  @P2 LDG.E R0, desc[UR50][R14.64] ;  /* 0x000000320e002981 */ /* 0x000562000c1e1900 */
[----:B01----:R-:W-:Y:S07]  /*73a0*/  @P2 BRA `(.L_x_421) ;  /* 0x0000000000102947 */ /* 0x003fee0003800000 */
[----:B------:R-:W-:Y:S05]  /*73b0*/  @!P0 BRA `(.L_x_421) ;  /* 0x00000000000c8947 */ /* 0x000fea0003800000 */
[----:B--2---:R-:W2:Y:S04]  /*73c0*/  LDG.E R15, desc[UR50][R10.64] ;  /* 0x000000320a0f7981 */ /* 0x004ea8000c1e1900 */
[----:B-----5:R-:W2:Y:S02]  /*73d0*/  LDG.E R0, desc[UR50][R10.64+0x4] ;  /* 0x000004320a007981 */ /* 0x020ea4000c1e1900 */
[----:B--2---:R-:W-:-:S07]  /*73e0*/  IMAD.IADD R0, R0, 0x1, -R15 ;  /* 0x0000000100007824 */ /* 0x004fce00078e0a0f */
.L_x_421:
[----:B------:R-:W-:Y:S01]  /*73f0*/  USHF.R.S32.HI UR14, URZ, 0x1f, UR41 ;  /* 0x0000001f3f0e7899 */ /* 0x000fe20008011429 */
[----:B--2---:R-:W-:Y:S01]  /*7400*/  IMAD R15, R6, 0x80, R203 ;  /* 0x00000080060f7824 */ /* 0x004fe200078e02cb */
[----:B------:R-:W-:Y:S01]  /*7410*/  ULDC.64 UR12, c[0x0][0xb90] ;  /* 0x0002e400000c7ab9 */ /* 0x000fe20000000a00 */
[----:B------:R-:W-:Y:S01]  /*7420*/  USHF.R.S32.HI UR11, URZ, 0x1f, UR4 ;  /* 0x0000001f3f0b7899 */ /* 0x000fe20008011404 */
[----:B------:R-:W-:Y:S01]  /*7430*/  LEA R11, R22, R2, 0x6 ;  /* 0x00000002160b7211 */ /* 0x000fe200078e30ff */
[----:B------:R-:W-:Y:S01]  /*7440*/  UIMAD UR7, UR14, UR12, URZ ;  /* 0x0000000c0e0772a4 */ /* 0x000fe2000f8e023f */
[----:B------:R-:W-:Y:S01]  /*7450*/  @P1 IMAD.HI.U32 R6, R15, R12, RZ ;  /* 0x0000000c0f061227 */ /* 0x000fe200078e00ff */
[----:B------:R-:W-:Y:S01]  /*7460*/  UMOV UR10, UR4 ;  /* 0x00000004000a7c82 */ /* 0x000fe20008000000 */
[----:B------:R-:W-:Y:S01]  /*7470*/  USEL UR39, UR39, URZ, !UP0 ;  /* 0x0000003f27277287 */ /* 0x000fe2000c000000 */
[----:B------:R-:W0:Y:S01]  /*7480*/  @P1 LDC R83, c[0x0][0xbf0] ;  /* 0x0002fc00ff531b82 */ /* 0x000e220000000800 */
[----:B------:R-:W-:Y:S01]  /*7490*/  UIMAD.WIDE.U32 UR8, UR41, UR12, UR10 ;  /* 0x0000000c290872a5 */ /* 0x000fe2000f8e000a */
[----:B------:R-:W-:Y:S01]  /*74a0*/  IMAD.MOV.U32 R10, RZ, RZ, R15 ;  /* 0x000000ffff0a7224 */ /* 0x000fe200078e000f */
[----:B------:R-:W-:Y:S01]  /*74b0*/  UIMAD UR7, UR41, UR13, UR7 ;  /* 0x0000000d290772a4 */ /* 0x000fe2000f8e0207 */
[----:B------:R-:W-:Y:S01]  /*74c0*/  @P1 SHF.R.U32.HI R10, RZ, R13, R6 ;  /* 0x0000000dff0a1219 */ /* 0x000fe20000011606 */
[----:B------:R-:W-:Y:S01]  /*74d0*/  USEL UR38, UR38, URZ, !UP0 ;  /* 0x0000003f26267287 */ /* 0x000fe2000c000000 */
[----:B------:R-:W-:Y:S01]  /*74e0*/  IMAD.WIDE R4, R11, 0x2, R4 ;  /* 0x000000020b047825 */ /* 0x000fe200078e0204 */
[----:B------:R-:W-:Y:S01]  /*74f0*/  ULDC.64 UR12, c[0x0][0xb98] ;  /* 0x0002e600000c7ab9 */ /* 0x000fe20000000a00 */
[----:B------:R-:W-:-:S02]  /*7500*/  UIADD3 UR9, UR9, UR7, URZ ;  /* 0x0000000709097290 */ /* 0x000fc4000fffe03f */
[----:B------:R-:W-:Y:S01]  /*7510*/  UIMAD UR7, UR39, UR12, URZ ;  /* 0x0000000c270772a4 */ /* 0x000fe2000f8e023f */
[--C-:B------:R-:W-:Y:S01]  /*7520*/  IMAD.MOV R6, RZ, RZ, -R10.reuse ;  /* 0x000000ffff067224 */ /* 0x100fe200078e0a0a */
[----:B------:R-:W-:Y:S01]  /*7530*/  UIMAD.WIDE.U32 UR8, UR38, UR12, UR8 ;  /* 0x0000000c260872a5 */ /* 0x000fe2000f8e0008 */
[----:B------:R-:W-:Y:S01]  /*7540*/  IADD3 R37, P2, R4, 0x5000, RZ ;  /* 0x0000500004257810 */ /* 0x000fe20007f5e0ff */
[----:B------:R-:W-:Y:S01]  /*7550*/  UIMAD UR7, UR38, UR13, UR7 ;  /* 0x0000000d260772a4 */ /* 0x000fe2000f8e0207 */
[----:B------:R-:W-:Y:S01]  /*7560*/  IMAD R13, R81, R6, R15 ;  /* 0x00000006510d7224 */ /* 0x000fe200078e020f */
[----:B------:R-:W-:Y:S01]  /*7570*/  SHF.R.S32.HI R6, RZ, 0x1f, R10 ;  /* 0x0000001fff067819 */ /* 0x000fe2000001140a */
[----:B------:R-:W-:Y:S01]  /*7580*/  IMAD.U32 R26, RZ, RZ, UR40 ;  /* 0x00000028ff1a7e24 */ /* 0x000fe2000f8e00ff */
[----:B------:R-:W-:Y:S01]  /*7590*/  IADD3 R10, P0, R10, UR8, RZ ;  /* 0x000000080a0a7c10 */ /* 0x000fe2000ff1e0ff */
[----:B-----5:R-:W-:Y:S01]  /*75a0*/  IMAD R85, R0, R81, RZ ;  /* 0x0000005100557224 */ /* 0x020fe200078e02ff */
[C---:B------:R-:W-:Y:S01]  /*75b0*/  IADD3 R25, P5, R4.reuse, 0x1000, RZ ;  /* 0x0000100004197810 */ /* 0x040fe20007fbe0ff */
[----:B------:R-:W-:Y:S01]  /*75c0*/  IMAD.U32 R11, RZ, RZ, UR7 ;  /* 0x00000007ff0b7e24 */ /* 0x000fe2000f8e00ff */
[----:B------:R-:W-:Y:S01]  /*75d0*/  IADD3 R29, P4, R4, 0x2000, RZ ;  /* 0x00002000041d7810 */ /* 0x000fe20007f9e0ff */
[----:B------:R-:W-:Y:S01]  /*75e0*/  IMAD R26, R26, 0x80, R201 ;  /* 0x000000801a1a7824 */ /* 0x000fe200078e02c9 */
[----:B------:R-:W-:Y:S01]  /*75f0*/  IADD3 R57, P3, R4, 0x4000, RZ ;  /* 0x0000400004397810 */ /* 0x000fe20007f7e0ff */
[----:B------:R-:W-:Y:S01]  /*7600*/  ULDC.64 UR12, c[0x0][0xaa0] ;  /* 0x0002a800000c7ab9 */ /* 0x000fe20000000a00 */
[----:B------:R-:W-:Y:S01]  /*7610*/  IADD3.X R11, R6, UR9, R11, P0, !PT ;  /* 0x00000009060b7c10 */ /* 0x000fe200087fe40b */
[----:B------:R-:W-:Y:S01]  /*7620*/  ULDC.64 UR8, c[0x0][0xb88] ;  /* 0x0002e20000087ab9 */ /* 0x000fe20000000a00 */
[----:B------:R-:W-:-:S02]  /*7630*/  SHF.R.S32.HI R6, RZ, 0x1f, R13 ;  /* 0x0000001fff067819 */ /* 0x000fc4000001140d */
[----:B------:R-:W-:Y:S01]  /*7640*/  IADD3 R33, P0, R4, 0x3000, RZ ;  /* 0x0000300004217810 */ /* 0x000fe20007f1e0ff */
[----:B------:R-:W-:Y:S01]  /*7650*/  IMAD.WIDE.U32 R10, R13, UR8, R10 ;  /* 0x000000080d0a7c25 */ /* 0x000fe2000f8e000a */
[----:B------:R-:W-:Y:S02]  /*7660*/  LOP3.LUT R36, R37, 0x380, RZ, 0xc0, !PT ;  /* 0x0000038025247812 */ /* 0x000fe400078ec0ff */
[----:B------:R-:W-:Y:S01]  /*7670*/  LOP3.LUT R32, R33, 0x380, RZ, 0xc0, !PT ;  /* 0x0000038021207812 */ /* 0x000fe200078ec0ff */
[----:B------:R-:W-:Y:S01]  /*7680*/  IMAD R6, R6, UR8, RZ ;  /* 0x0000000806067c24 */ /* 0x000fe2000f8e02ff */
[----:B------:R-:W-:Y:S02]  /*7690*/  LOP3.LUT R24, R25, 0x380, RZ, 0xc0, !PT ;  /* 0x0000038019187812 */ /* 0x000fe400078ec0ff */
[----:B------:R-:W-:Y:S01]  /*76a0*/  SHF.R.U64 R32, R32, 0x3, RZ ;  /* 0x0000000320207819 */ /* 0x000fe200000012ff */
[----:B------:R-:W-:Y:S01]  /*76b0*/  IMAD R15, R13, UR9, R6 ;  /* 0x000000090d0f7c24 */ /* 0x000fe2000f8e0206 */
[----:B------:R-:W-:Y:S01]  /*76c0*/  LOP3.LUT R28, R29, 0x380, RZ, 0xc0, !PT ;  /* 0x000003801d1c7812 */ /* 0x000fe200078ec0ff */
[----:B------:R-:W-:Y:S01]  /*76d0*/  ULDC.64 UR8, c[0x0][0xb50] ;  /* 0x0002d40000087ab9 */ /* 0x000fe20000000a00 */
[----:B------:R-:W-:Y:S01]  /*76e0*/  LOP3.LUT R56, R57, 0x380, RZ, 0xc0, !PT ;  /* 0x0000038039387812 */ /* 0x000fe200078ec0ff */
[----:B------:R-:W-:Y:S01]  /*76f0*/  IMAD.IADD R11, R11, 0x1, R15 ;  /* 0x000000010b0b7824 */ /* 0x000fe200078e020f */
[----:B------:R-:W-:Y:S01]  /*7700*/  LEA R12, P6, R10, UR8, 0x2 ;  /* 0x000000080a0c7c11 */ /* 0x000fe2000f8c10ff */
[----:B------:R-:W-:Y:S01]  /*7710*/  VIADD R6, R26, 0x8 ;  /* 0x000000081a067836 */ /* 0x000fe20000000000 */
[----:B------:R-:W-:Y:S01]  /*7720*/  LOP3.LUT R32, R32, R33, RZ, 0x3c, !PT ;  /* 0x0000002120207212 */ /* 0x000fe200078e3cff */
[----:B------:R-:W-:Y:S01]  /*7730*/  IMAD.X R33, RZ, RZ, R5, P0 ;  /* 0x000000ffff217224 */ /* 0x000fe200000e0605 */
[----:B------:R-:W-:Y:S01]  /*7740*/  SHF.R.U64 R36, R36, 0x3, RZ ;  /* 0x0000000324247819 */ /* 0x000fe200000012ff */
[----:B------:R-:W-:Y:S01]  /*7750*/  SHFL.IDX PT, R20, R12, RZ, 0x1c1f ;  /* 0x001c1fff0c147589 */ /* 0x000fe200000e0000 */
[----:B------:R-:W-:-:S02]  /*7760*/  SHF.R.U64 R24, R24, 0x3, RZ ;  /* 0x0000000318187819 */ /* 0x000fc400000012ff */
[----:B------:R-:W-:Y:S01]  /*7770*/  SHF.R.U64 R28, R28, 0x3, RZ ;  /* 0x000000031c1c7819 */ /* 0x000fe200000012ff */
[----:B------:R-:W-:Y:S01]  /*7780*/  SHFL.IDX PT, R50, R12, 0x1, 0x1c1f ;  /* 0x003c1f000c327f89 */ /* 0x000fe200000e0000 */
[----:B------:R-:W-:Y:S02]  /*7790*/  SHF.R.U64 R56, R56, 0x3, RZ ;  /* 0x0000000338387819 */ /* 0x000fe400000012ff */
[----:B------:R-:W-:Y:S02]  /*77a0*/  IADD3 R61, P0, R4, 0x9000, RZ ;  /* 0x00009000043d7810 */ /* 0x000fe40007f1e0ff */
[----:B------:R-:W-:Y:S02]  /*77b0*/  LEA.HI.X R14, R10, UR9, R11, 0x2, P6 ;  /* 0x000000090a0e7c11 */ /* 0x000fe4000b0f140b */
        /* <DEDUP_REMOVED lines=8> */
[----:B------:R-:W-:Y:S01]  /*7840*/  LOP3.LUT R60, R61, 0x380, RZ, 0xc0, !PT ;  /* 0x000003803d3c7812 */ /* 0x000fe200078ec0ff */
[----:B------:R-:W1:Y:S01]  /*7850*/  SHFL.IDX PT, R21, R14, RZ, 0x1c1f ;  /* 0x001c1fff0e157589 */ /* 0x000e6200000e0000 */
[----:B------:R-:W-:-:S02]  /*7860*/  IADD3 R49, P2, R4, 0xb000, RZ ;  /* 0x0000b00004317810 */ /* 0x000fc40007f5e0ff */
[C---:B------:R-:W-:Y:S01]  /*7870*/  IADD3 R41, P6, R4.reuse, 0x6000, RZ ;  /* 0x0000600004297810 */ /* 0x040fe20007fde0ff */
[----:B------:R-:W2:Y:S01]  /*7880*/  SHFL.IDX PT, R51, R14, 0x1, 0x1c1f ;  /* 0x003c1f000e337f89 */ /* 0x000ea200000e0000 */
[C---:B------:R-:W-:Y:S02]  /*7890*/  IADD3 R45, P5, R4.reuse, 0x7000, RZ ;  /* 0x00007000042d7810 */ /* 0x040fe40007fbe0ff */
[C---:B------:R-:W-:Y:S02]  /*78a0*/  IADD3 R69, P4, R4.reuse, 0x8000, RZ ;  /* 0x0000800004457810 */ /* 0x040fe40007f9e0ff */
[----:B------:R-:W-:Y:S02]  /*78b0*/  IADD3 R11, P3, R4, 0xa000, RZ ;  /* 0x0000a000040b7810 */ /* 0x000fe40007f7e0ff */
[----:B------:R-:W-:Y:S02]  /*78c0*/  SHF.R.U64 R60, R60, 0x3, RZ ;  /* 0x000000033c3c7819 */ /* 0x000fe400000012ff */
[----:B------:R-:W-:-:S02]  /*78d0*/  LOP3.LUT R48, R49, 0x380, RZ, 0xc0, !PT ;  /* 0x0000038031307812 */ /* 0x000fc400078ec0ff */
[----:B------:R-:W-:Y:S02]  /*78e0*/  LOP3.LUT R40, R41, 0x380, RZ, 0xc0, !PT ;  /* 0x0000038029287812 */ /* 0x000fe400078ec0ff */
[----:B------:R-:W-:Y:S02]  /*78f0*/  LOP3.LUT R44, R45, 0x380, RZ, 0xc0, !PT ;  /* 0x000003802d2c7812 */ /* 0x000fe400078ec0ff */
[----:B------:R-:W-:Y:S02]  /*7900*/  LOP3.LUT R68, R69, 0x380, RZ, 0xc0, !PT ;  /* 0x0000038045447812 */ /* 0x000fe400078ec0ff */
[----:B------:R-:W-:Y:S02]  /*7910*/  LOP3.LUT R10, R11, 0x380, RZ, 0xc0, !PT ;  /* 0x000003800b0a7812 */ /* 0x000fe400078ec0ff */
[----:B------:R-:W-:Y:S01]  /*7920*/  LOP3.LUT R60, R60, R61, RZ, 0x3c, !PT ;  /* 0x0000003d3c3c7212 */ /* 0x000fe200078e3cff */
[----:B------:R-:W-:Y:S01]  /*7930*/  IMAD.X R61, RZ, RZ, R5, P0 ;  /* 0x000000ffff3d7224 */ /* 0x000fe200000e0605 */
[----:B------:R-:W-:-:S02]  /*7940*/  SHF.R.U64 R48, R48, 0x3, RZ ;  /* 0x0000000330307819 */ /* 0x000fc400000012ff */
[----:B------:R-:W-:Y:S02]  /*7950*/  SHF.R.U64 R40, R40, 0x3, RZ ;  /* 0x0000000328287819 */ /* 0x000fe400000012ff */
[----:B------:R-:W-:Y:S02]  /*7960*/  SHF.R.U64 R44, R44, 0x3, RZ ;  /* 0x000000032c2c7819 */ /* 0x000fe400000012ff */
[----:B------:R-:W-:Y:S02]  /*7970*/  SHF.R.U64 R68, R68, 0x3, RZ ;  /* 0x0000000344447819 */ /* 0x000fe400000012ff */
[----:B------:R-:W-:Y:S02]  /*7980*/  SHF.R.U64 R10, R10, 0x3, RZ ;  /* 0x000000030a0a7819 */ /* 0x000fe400000012ff */
[----:B------:R-:W-:Y:S02]  /*7990*/  LOP3.LUT P0, RZ, R23, 0x3, RZ, 0xc0, !PT ;  /* 0x0000000317ff7812 */ /* 0x000fe4000780c0ff */
[----:B------:R-:W-:Y:S01]  /*79a0*/  LOP3.LUT R48, R48, R49, RZ, 0x3c, !PT ;  /* 0x0000003130307212 */ /* 0x000fe200078e3cff */
[--C-:B------:R-:W-:Y:S01]  /*79b0*/  IMAD.X R49, RZ, RZ, R5.reuse, P2 ;  /* 0x000000ffff317224 */ /* 0x100fe200010e0605 */
[----:B------:R-:W-:Y:S01]  /*79c0*/  LOP3.LUT R40, R40, R41, RZ, 0x3c, !PT ;  /* 0x0000002928287212 */ /* 0x000fe200078e3cff */
[--C-:B------:R-:W-:Y:S01]  /*79d0*/  IMAD.X R41, RZ, RZ, R5.reuse, P6 ;  /* 0x000000ffff297224 */ /* 0x100fe200030e0605 */
[----:B------:R-:W-:Y:S01]  /*79e0*/  LOP3.LUT R44, R44, R45, RZ, 0x3c, !PT ;  /* 0x0000002d2c2c7212 */ /* 0x000fe200078e3cff */
[----:B------:R-:W-:Y:S01]  /*79f0*/  IMAD.X R45, RZ, RZ, R5, P5 ;  /* 0x000000ffff2d7224 */ /* 0x000fe200028e0605 */
[----:B------:R-:W-:-:S02]  /*7a00*/  LOP3.LUT R68, R68, R69, RZ, 0x3c, !PT ;  /* 0x0000004544447212 */ /* 0x000fc400078e3cff */
[----:B------:R-:W-:Y:S01]  /*7a10*/  LOP3.LUT R10, R10, R11, RZ, 0x3c, !PT ;  /* 0x0000000b0a0a7212 */ /* 0x000fe200078e3cff */
[----:B------:R-:W-:Y:S01]  /*7a20*/  IMAD.X R11, RZ, RZ, R5, P3 ;  /* 0x000000ffff0b7224 */ /* 0x000fe200018e0605 */
[----:B------:R-:W-:Y:S02]  /*7a30*/  ISETP.GE.OR P2, PT, R26, R85, P0 ;  /* 0x000000551a00720c */ /* 0x000fe40000746670 */
[----:B------:R-:W-:Y:S02]  /*7a40*/  IADD3.X R69, RZ, R5, RZ, P4, !PT ;  /* 0x00000005ff457210 */ /* 0x000fe400027fe4ff */
[----:B------:R-:W-:Y:S02]  /*7a50*/  ISETP.GE.OR P0, PT, R6, R85, P0 ;  /* 0x000000550600720c */ /* 0x000fe40000706670 */
[C---:B------:R-:W-:Y:S02]  /*7a60*/  IADD3 R77, P6, R4.reuse, 0xc000, RZ ;  /* 0x0000c000044d7810 */ /* 0x040fe40007fde0ff */
[----:B------:R-:W-:-:S02]  /*7a70*/  IADD3 R73, P5, R4, 0xd000, RZ ;  /* 0x0000d00004497810 */ /* 0x000fc40007fbe0ff */
[C---:B------:R-:W-:Y:S02]  /*7a80*/  IADD3 R65, P4, R4.reuse, 0xe000, RZ ;  /* 0x0000e00004417810 */ /* 0x040fe40007f9e0ff */
[C---:B------:R-:W-:Y:S01]  /*7a90*/  LOP3.LUT R15, R4.reuse, 0x380, RZ, 0xc0, !PT ;  /* 0x00000380040f7812 */ /* 0x040fe200078ec0ff */
[----:B-1----:R1:W-:Y:S01]  /*7aa0*/  @!P2 ST.E desc[UR50][R20.64], R9 ;  /* 0x000000091400a985 */ /* 0x0023e2000c101932 */
[----:B------:R-:W-:Y:S02]  /*7ab0*/  IADD3 R13, P3, R4, 0xf000, RZ ;  /* 0x0000f000040d7810 */ /* 0x000fe40007f7e0ff */
[----:B------:R-:W-:Y:S01]  /*7ac0*/  LOP3.LUT R76, R77, 0x380, RZ, 0xc0, !PT ;  /* 0x000003804d4c7812 */ /* 0x000fe200078ec0ff */
[----:B--2---:R2:W-:Y:S01]  /*7ad0*/  @!P0 ST.E desc[UR50][R50.64], R8 ;  /* 0x0000000832008985 */ /* 0x0045e2000c101932 */
[----:B------:R-:W-:Y:S01]  /*7ae0*/  LOP3.LUT R72, R73, 0x380, RZ, 0xc0, !PT ;  /* 0x0000038049487812 */ /* 0x000fe200078ec0ff */
[----:B------:R-:W-:Y:S01]  /*7af0*/  IMAD.X R53, RZ, RZ, R5, P3 ;  /* 0x000000ffff357224 */ /* 0x000fe200018e0605 */
[----:B------:R-:W-:Y:S01]  /*7b00*/  LOP3.LUT R64, R65, 0x380, RZ, 0xc0, !PT ;  /* 0x0000038041407812 */ /* 0x000fe200078ec0ff */
[----:B------:R-:W-:Y:S01]  /*7b10*/  UIMAD UR7, UR11, UR12, URZ ;  /* 0x0000000c0b0772a4 */ /* 0x000fe2000f8e023f */
[----:B------:R-:W-:Y:S01]  /*7b20*/  SHF.R.U64 R15, R15, 0x3, RZ ;  /* 0x000000030f0f7819 */ /* 0x000fe200000012ff */
[----:B------:R-:W-:Y:S01]  /*7b30*/  UIMAD.WIDE.U32 UR8, UR4, UR12, URZ ;  /* 0x0000000c040872a5 */ /* 0x000fe2000f8e003f */
[----:B------:R-:W-:Y:S01]  /*7b40*/  LOP3.LUT R0, R13, 0x380, RZ, 0xc0, !PT ;  /* 0x000003800d007812 */ /* 0x000fe200078ec0ff */
[----:B------:R-:W-:Y:S01]  /*7b50*/  ULDC.64 UR10, c[0x0][0xae8] ;  /* 0x0002ba00000a7ab9 */ /* 0x000fe20000000a00 */
[----:B------:R-:W-:Y:S01]  /*7b60*/  SHF.R.U64 R76, R76, 0x3, RZ ;  /* 0x000000034c4c7819 */ /* 0x000fe200000012ff */
[----:B-1----:R-:W-:Y:S01]  /*7b70*/  IMAD.U32 R21, RZ, RZ, UR40 ;  /* 0x00000028ff157e24 */ /* 0x002fe2000f8e00ff */
[----:B------:R-:W-:Y:S01]  /*7b80*/  SHF.R.U64 R72, R72, 0x3, RZ ;  /* 0x0000000348487819 */ /* 0x000fe200000012ff */
[----:B------:R-:W5:Y:S01]  /*7b90*/  LD.E.128 R24, desc[UR50][R24.64] ;  /* 0x0000003218187980 */ /* 0x000f62000c101d00 */
[----:B------:R-:W-:-:S02]  /*7ba0*/  SHF.R.U64 R64, R64, 0x3, RZ ;  /* 0x0000000340407819 */ /* 0x000fc400000012ff */
[----:B------:R-:W-:Y:S01]  /*7bb0*/  LOP3.LUT R4, R15, R4, RZ, 0x3c, !PT ;  /* 0x000000040f047212 */ /* 0x000fe200078e3cff */
[----:B------:R-:W5:Y:S01]  /*7bc0*/  LD.E.128 R28, desc[UR50][R28.64] ;  /* 0x000000321c1c7980 */ /* 0x000f62000c101d00 */
[----:B------:R-:W-:Y:S02]  /*7bd0*/  SHF.R.U64 R0, R0, 0x3, RZ ;  /* 0x0000000300007819 */ /* 0x000fe400000012ff */
[----:B------:R-:W-:Y:S01]  /*7be0*/  LOP3.LUT R76, R76, R77, RZ, 0x3c, !PT ;  /* 0x0000004d4c4c7212 */ /* 0x000fe200078e3cff */
[--C-:B------:R-:W-:Y:S01]  /*7bf0*/  IMAD.X R77, RZ, RZ, R5.reuse, P6 ;  /* 0x000000ffff4d7224 */ /* 0x100fe200030e0605 */
[----:B------:R-:W-:Y:S01]  /*7c00*/  LOP3.LUT R72, R72, R73, RZ, 0x3c, !PT ;  /* 0x0000004948487212 */ /* 0x000fe200078e3cff */
[--C-:B------:R-:W-:Y:S01]  /*7c10*/  IMAD.X R73, RZ, RZ, R5.reuse, P5 ;  /* 0x000000ffff497224 */ /* 0x100fe200028e0605 */
[----:B------:R-:W-:Y:S01]  /*7c20*/  LOP3.LUT R64, R64, R65, RZ, 0x3c, !PT ;  /* 0x0000004140407212 */ /* 0x000fe200078e3cff */
[----:B------:R-:W-:Y:S01]  /*7c30*/  IMAD.X R65, RZ, RZ, R5, P4 ;  /* 0x000000ffff417224 */ /* 0x000fe200020e0605 */
[----:B------:R-:W-:Y:S01]  /*7c40*/  LOP3.LUT R52, R0, R13, RZ, 0x3c, !PT ;  /* 0x0000000d00347212 */ /* 0x000fe200078e3cff */
[----:B------:R-:W-:Y:S01]  /*7c50*/  UIMAD UR7, UR4, UR13, UR7 ;  /* 0x0000000d040772a4 */ /* 0x000fe2000f8e0207 */
[----:B------:R1:W5:Y:S01]  /*7c60*/  LD.E.128 R12, desc[UR50][R4.64] ;  /* 0x00000032040c7980 */ /* 0x000362000c101d00 */
[----:B------:R-:W-:-:S03]  /*7c70*/  LEA R0, R19, R22, 0x5 ;  /* 0x0000001613007211 */ /* 0x000fc600078e28ff */
[----:B------:R-:W5:Y:S04]  /*7c80*/  LD.E.128 R32, desc[UR50][R32.64] ;  /* 0x0000003220207980 */ /* 0x000f68000c101d00 */
[----:B------:R-:W5:Y:S01]  /*7c90*/  LD.E.128 R56, desc[UR50][R56.64] ;  /* 0x0000003238387980 */ /* 0x000f62000c101d00 */
[----:B-1----:R-:W1:Y:S01]  /*7ca0*/  @P1 LDC R5, c[0x0][0xbec] ;  /* 0x0002fb00ff051b82 */ /* 0x002e620000000800 */
[----:B------:R-:W-:Y:S02]  /*7cb0*/  UIADD3 UR9, UR9, UR7, URZ ;  /* 0x0000000709097290 */ /* 0x000fe4000fffe03f */
[----:B------:R-:W5:Y:S01]  /*7cc0*/  LD.E.128 R36, desc[UR50][R36.64] ;  /* 0x0000003224247980 */ /* 0x000f62000c101d00 */
[----:B------:R-:W-:Y:S01]  /*7cd0*/  UIMAD UR4, UR14, UR10, URZ ;  /* 0x0000000a0e0472a4 */ /* 0x000fe2000f8e023f */
[----:B------:R-:W-:Y:S01]  /*7ce0*/  IMAD R20, R21, 0x80, R0 ;  /* 0x0000008015147824 */ /* 0x000fe200078e0200 */
[----:B------:R-:W-:Y:S01]  /*7cf0*/  UIMAD.WIDE.U32 UR8, UR41, UR10, UR8 ;  /* 0x0000000a290872a5 */ /* 0x000fe2000f8e0008 */
[----:B------:R-:W5:Y:S01]  /*7d00*/  LD.E.128 R40, desc[UR50][R40.64] ;  /* 0x0000003228287980 */ /* 0x000f62000c101d00 */
[----:B------:R-:W-:-:S03]  /*7d10*/  UIMAD UR4, UR41, UR11, UR4 ;  /* 0x0000000b290472a4 */ /* 0x000fc6000f8e0204 */
[----:B------:R-:W-:Y:S01]  /*7d20*/  ULDC.64 UR10, c[0x0][0xaf0] ;  /* 0x0002bc00000a7ab9 */ /* 0x000fe20000000a00 */
[----:B------:R-:W-:Y:S01]  /*7d30*/  UIADD3 UR9, UR9, UR4, URZ ;  /* 0x0000000409097290 */ /* 0x000fe2000fffe03f */
[----:B------:R-:W5:Y:S01]  /*7d40*/  LD.E.128 R44, desc[UR50][R44.64] ;  /* 0x000000322c2c7980 */ /* 0x000f62000c101d00 */
[----:B------:R-:W-:Y:S01]  /*7d50*/  UIMAD UR4, UR39, UR10, URZ ;  /* 0x0000000a270472a4 */ /* 0x000fe2000f8e023f */
[----:B------:R-:W-:Y:S01]  /*7d60*/  IMAD.MOV.U32 R21, RZ, RZ, R20 ;  /* 0x000000ffff157224 */ /* 0x000fe200078e0014 */
[----:B------:R-:W-:Y:S01]  /*7d70*/  UIMAD.WIDE.U32 UR8, UR38, UR10, UR8 ;  /* 0x0000000a260872a5 */ /* 0x000fe2000f8e0008 */
[----:B------:R-:W5:Y:S01]  /*7d80*/  LD.E.128 R68, desc[UR50][R68.64] ;  /* 0x0000003244447980 */ /* 0x000f62000c101d00 */
[----:B------:R-:W-:-:S03]  /*7d90*/  UIMAD UR4, UR38, UR11, UR4 ;  /* 0x0000000b260472a4 */ /* 0x000fc6000f8e0204 */
[----:B------:R-:W5:Y:S01]  /*7da0*/  LD.E.128 R60, desc[UR50][R60.64] ;  /* 0x000000323c3c7980 */ /* 0x000f62000c101d00 */
[----:B-1----:R-:W-:-:S03]  /*7db0*/  @P1 IMAD.HI.U32 R0, R20, R5, RZ ;  /* 0x0000000514001227 */ /* 0x002fc600078e00ff */
[----:B--2---:R-:W5:Y:S02]  /*7dc0*/  LD.E.128 R8, desc[UR50][R10.64] ;  /* 0x000000320a087980 */ /* 0x004f64000c101d00 */
[----:B0-----:R-:W-:Y:S01]  /*7dd0*/  @P1 SHF.R.U32.HI R21, RZ, R83, R0 ;  /* 0x00000053ff151219 */ /* 0x001fe20000011600 */
[----:B------:R-:W-:Y:S01]  /*7de0*/  UIADD3 UR4, UR9, UR4, URZ ;  /* 0x0000000409047290 */ /* 0x000fe2000fffe03f */
[----:B------:R-:W-:Y:S01]  /*7df0*/  IMAD.U32 R4, RZ, RZ, UR8 ;  /* 0x00000008ff047e24 */ /* 0x000fe2000f8e00ff */
[----:B------:R-:W5:Y:S01]  /*7e00*/  LD.E.128 R48, desc[UR50][R48.64] ;  /* 0x0000003230307980 */ /* 0x000f62000c101d00 */
[--C-:B------:R-:W-:Y:S01]  /*7e10*/  SHF.R.S32.HI R0, RZ, 0x1f, R21.reuse ;  /* 0x0000001fff007819 */ /* 0x100fe20000011415 */
[----:B------:R-:W-:Y:S02]  /*7e20*/  IMAD.MOV R6, RZ, RZ, -R21 ;  /* 0x000000ffff067224 */ /* 0x000fe400078e0a15 */
[----:B------:R-:W-:Y:S01]  /*7e30*/  IMAD.U32 R5, RZ, RZ, UR9 ;  /* 0x00000009ff057e24 */ /* 0x000fe2000f8e00ff */
[----:B------:R-:W-:Y:S01]  /*7e40*/  ULDC.64 UR8, c[0x0][0xae0] ;  /* 0x0002b80000087ab9 */ /* 0x000fe20000000a00 */
[----:B------:R-:W-:Y:S01]  /*7e50*/  IMAD R81, R81, R6, R20 ;  /* 0x0000000651517224 */ /* 0x000fe200078e0214 */
[----:B------:R-:W5:Y:S01]  /*7e60*/  LD.E.128 R76, desc[UR50][R76.64] ;  /* 0x000000324c4c7980 */ /* 0x000f62000c101d00 */
[----:B------:R-:W-:-:S02]  /*7e70*/  IMAD R0, R0, UR8, RZ ;  /* 0x0000000800007c24 */ /* 0x000fc4000f8e02ff */
[----:B------:R-:W-:Y:S01]  /*7e80*/  IMAD.U32 R5, RZ, RZ, UR4 ;  /* 0x00000004ff057e24 */ /* 0x000fe2000f8e00ff */
[----:B------:R-:W5:Y:S01]  /*7e90*/  LD.E.128 R72, desc[UR50][R72.64] ;  /* 0x0000003248487980 */ /* 0x000f62000c101d00 */
[----:B------:R-:W-:-:S03]  /*7ea0*/  IMAD R83, R21, UR9, R0 ;  /* 0x0000000915537c24 */ /* 0x000fc6000f8e0200 */
[----:B------:R-:W5:Y:S01]  /*7eb0*/  LD.E.128 R64, desc[UR50][R64.64] ;  /* 0x0000003240407980 */ /* 0x000f62000c101d00 */
[----:B------:R-:W-:-:S03]  /*7ec0*/  SHF.R.S32.HI R0, RZ, 0x1f, R81 ;  /* 0x0000001fff007819 */ /* 0x000fc60000011451 */
[----:B------:R-:W5:Y:S01]  /*7ed0*/  LD.E.128 R52, desc[UR50][R52.64] ;  /* 0x0000003234347980 */ /* 0x000f62000c101d00 */
[----:B------:R-:W-:Y:S01]  /*7ee0*/  IMAD.WIDE.U32 R4, R21, UR8, R4 ;  /* 0x0000000815047c25 */ /* 0x000fe2000f8e0004 */
[----:B------:R-:W-:Y:S01]  /*7ef0*/  ULDC.64 UR8, c[0x0][0xad8] ;  /* 0x0002b60000087ab9 */ /* 0x000fe20000000a00 */
[----:B------:R-:W-:Y:S01]  /*7f00*/  @!PT LDS RZ, [RZ] ;  /* 0x00000000fffff984 */ /* 0x000fe20000000800 */
[----:B------:R-:W-:Y:S01]  /*7f10*/  @!PT LDS RZ, [RZ] ;  /* 0x00000000fffff984 */ /* 0x000fe20000000800 */
[----:B------:R-:W-:Y:S01]  /*7f20*/  @!PT LDS RZ, [RZ] ;  /* 0x00000000fffff984 */ /* 0x000fe20000000800 */
[----:B------:R-:W-:Y:S01]  /*7f30*/  @!PT LDS RZ, [RZ] ;  /* 0x00000000fffff984 */ /* 0x000fe20000000800 */
[----:B------:R0:W-:Y:S06]  /*7f40*/  MEMBAR.ALL.CTA ;  /* 0x0000000000007992 */ /* 0x0001ec0000008000 */
[----:B0-----:R-:W0:Y:S01]  /*7f50*/  FENCE.VIEW.ASYNC.S ;  /* 0x00000000000073c6 */ /* 0x001e220000000000 */
[----:B------:R-:W-:-:S02]  /*7f60*/  IMAD.U32 R87, RZ, RZ, UR40 ;  /* 0x00000028ff577e24 */ /* 0x000fc4000f8e00ff */
[----:B------:R-:W-:Y:S02]  /*7f70*/  IMAD.IADD R5, R5, 0x1, R83 ;  /* 0x0000000105057824 */ /* 0x000fe400078e0253 */
[----:B------:R-:W-:Y:S02]  /*7f80*/  IMAD R6, R0, UR8, RZ ;  /* 0x0000000800067c24 */ /* 0x000fe4000f8e02ff */
[----:B------:R-:W-:Y:S02]  /*7f90*/  IMAD R86, R87, 0x80, R22 ;  /* 0x0000008057567824 */ /* 0x000fe400078e0216 */
[C---:B------:R-:W-:Y:S02]  /*7fa0*/  IMAD R21, R81.reuse, UR9, R6 ;  /* 0x0000000951157c24 */ /* 0x040fe4000f8e0206 */
[----:B------:R-:W-:Y:S01]  /*7fb0*/  IMAD.WIDE.U32 R4, R81, UR8, R4 ;  /* 0x0000000851047c25 */ /* 0x000fe2000f8e0004 */
[----:B------:R-:W-:Y:S01]  /*7fc0*/  ISETP.GE.AND P2, PT, R86, R85, PT ;  /* 0x000000555600720c */ /* 0x000fe20003f46270 */
[----:B------:R-:W-:-:S02]  /*7fd0*/  ULDC.64 UR8, c[0x0][0xa80] ;  /* 0x0002a00000087ab9 */ /* 0x000fc40000000a00 */
[----:B------:R-:W-:Y:S01]  /*7fe0*/  VIADD R3, R3, 0x22820 ;  /* 0x0002282003037836 */ /* 0x000fe20000000000 */
[----:B------:R-:W-:Y:S01]  /*7ff0*/  LEA R6, P3, R4, UR8, 0x1 ;  /* 0x0000000804067c11 */ /* 0x000fe2000f8608ff */
[----:B------:R-:W-:Y:S01]  /*8000*/  IMAD.IADD R5, R5, 0x1, R21 ;  /* 0x0000000105057824 */ /* 0x000fe200078e0215 */
[----:B------:R-:W-:Y:S02]  /*8010*/  IADD3 R0, R86, 0x20, RZ ;  /* 0x0000002056007810 */ /* 0x000fe40007ffe0ff */
[----:B------:R-:W-:Y:S02]  /*8020*/  PRMT R3, RZ, 0x654, R3 ;  /* 0x00000654ff037816 */ /* 0x000fe40000000003 */
[----:B------:R-:W-:Y:S02]  /*8030*/  LEA.HI.X R84, R4, UR9, R5, 0x1, P3 ;  /* 0x0000000904547c11 */ /* 0x000fe400098f0c05 */
[-C--:B------:R-:W-:Y:S01]  /*8040*/  ISETP.GE.AND P1, PT, R0, R85.reuse, PT ;  /* 0x000000550000720c */ /* 0x080fe20003f26270 */
[----:B------:R-:W-:Y:S01]  /*8050*/  VIADD R0, R86, 0x40 ;  /* 0x0000004056007836 */ /* 0x000fe20000000000 */
[----:B0-----:R0:W-:Y:S01]  /*8060*/  SYNCS.ARRIVE.TRANS64.RED.A1T0 RZ, [R3+URZ], RZ ;  /* 0x000000ff03ff79a7 */ /* 0x0011e2000810043f */
[----:B------:R1:W2:Y:S01]  /*8070*/  SHFL.IDX PT, R83, R6, RZ, 0x181f ;  /* 0x00181fff06537589 */ /* 0x0002a200000e0000 */
[----:B------:R-:W-:Y:S02]  /*8080*/  BSSY B1, `(.L_x_422) ;  /* 0x0000015000017945 */ /* 0x000fe40003800000 */
[----:B------:R-:W-:Y:S01]  /*8090*/  ISETP.GE.AND P0, PT, R0, R85, PT ;  /* 0x000000550000720c */ /* 0x000fe20003f06270 */
[----:B0-----:R1:W0:Y:S01]  /*80a0*/  SHFL.IDX PT, R3, R84, RZ, 0x181f ;  /* 0x00181fff54037589 */ /* 0x00122200000e0000 */
[----:B------:R-:W-:Y:S11]  /*80b0*/  @P2 BRA `(.L_x_423) ;  /* 0x0000000000442947 */ /* 0x000ff60003800000 */
[----:B------:R-:W-:Y:S02]  /*80c0*/  ULDC UR4, c[0x0][0xac8] ;  /* 0x0002b20000047ab9 */ /* 0x000fe40000000800 */
[----:B------:R-:W-:Y:S02]  /*80d0*/  ISETP.GE.AND P5, PT, R2, UR4, PT ;  /* 0x0000000402007c0c */ /* 0x000fe4000bfa6270 */
[----:B------:R-:W-:Y:S02]  /*80e0*/  ISETP.GE.AND P4, PT, R17, UR4, PT ;  /* 0x0000000411007c0c */ /* 0x000fe4000bf86270 */
[----:B------:R-:W-:Y:S02]  /*80f0*/  ISETP.GE.AND P3, PT, R16, UR4, PT ;  /* 0x0000000410007c0c */ /* 0x000fe4000bf66270 */
[----:B------:R-:W-:-:S07]  /*8100*/  ISETP.GE.AND P2, PT, R18, UR4, PT ;  /* 0x0000000412007c0c */ /* 0x000fce000bf46270 */
[----:B--2---:R-:W-:-:S04]  /*8110*/  @!P5 LEA R4, P6, R2, R83, 0x1 ;  /* 0x000000530204d211 */ /* 0x004fc800078c08ff */
[----:B0-----:R-:W-:Y:S02]  /*8120*/  @!P5 LEA.HI.X R5, R2, R3, R208, 0x1, P6 ;  /* 0x000000030205d211 */ /* 0x001fe400030f0cd0 */
[----:B------:R-:W-:-:S03]  /*8130*/  @!P4 LEA R20, P6, R17, R83, 0x1 ;  /* 0x000000531114c211 */ /* 0x000fc600078c08ff */
[----:B-----5:R3:W-:Y:S01]  /*8140*/  @!P5 ST.E.128 desc[UR50][R4.64], R12 ;  /* 0x0000000c0400d985 */ /* 0x0207e2000c101d32 */
[----:B------:R-:W-:Y:S02]  /*8150*/  @!P4 LEA.HI.X R21, R17, R3, R207, 0x1, P6 ;  /* 0x000000031115c211 */ /* 0x000fe400030f0ccf */
[----:B------:R-:W-:-:S03]  /*8160*/  @!P3 LEA R80, P6, R16, R83, 0x1 ;  /* 0x000000531050b211 */ /* 0x000fc600078c08ff */
[----:B------:R3:W-:Y:S01]  /*8170*/  @!P4 ST.E.128 desc[UR50][R20.64], R56 ;  /* 0x000000381400c985 */ /* 0x0007e2000c101d32 */
[----:B------:R-:W-:Y:S02]  /*8180*/  @!P3 LEA.HI.X R81, R16, R3, R206, 0x1, P6 ;  /* 0x000000031051b211 */ /* 0x000fe400030f0cce */
[----:B------:R-:W-:-:S03]  /*8190*/  @!P2 LEA R82, P6, R18, R83, 0x1 ;  /* 0x000000531252a211 */ /* 0x000fc600078c08ff */
[----:B------:R3:W-:Y:S01]  /*81a0*/  @!P3 ST.E.128 desc[UR50][R80.64], R68 ;  /* 0x000000445000b985 */ /* 0x0007e2000c101d32 */
[----:B------:R-:W-:-:S05]  /*81b0*/  @!P2 LEA.HI.X R83, R18, R3, R205, 0x1, P6 ;  /* 0x000000031253a211 */ /* 0x000fca00030f0ccd */
[----:B------:R3:W-:Y:S04]  /*81c0*/  @!P2 ST.E.128 desc[UR50][R82.64], R76 ;  /* 0x0000004c5200a985 */ /* 0x0007e8000c101d32 */
.L_x_423:
[----:B------:R-:W-:Y:S05]  /*81d0*/  BSYNC B1 ;  /* 0x0000000000017941 */ /* 0x000fea0003800000 */
.L_x_422:
[----:B0-----:R0:W4:Y:S01]  /*81e0*/  SHFL.IDX PT, R3, R84, 0x1, 0x181f ;  /* 0x00381f0054037f89 */ /* 0x00112200000e0000 */
[----:B------:R-:W-:Y:S03]  /*81f0*/  BSSY B1, `(.L_x_424) ;  /* 0x0000014000017945 */ /* 0x000fe60003800000 */
[----:B---3--:R0:W3:Y:S01]  /*8200*/  SHFL.IDX PT, R21, R6, 0x1, 0x181f ;  /* 0x00381f0006157f89 */ /* 0x0080e200000e0000 */
[----:B------:R-:W-:Y:S05]  /*8210*/  @P1 BRA `(.L_x_425) ;  /* 0x0000000000441947 */ /* 0x000fea0003800000 */
[----:B------:R-:W-:Y:S02]  /*8220*/  ULDC UR4, c[0x0][0xac8] ;  /* 0x0002b20000047ab9 */ /* 0x000fe40000000800 */
[----:B------:R-:W-:Y:S02]  /*8230*/  ISETP.GE.AND P4, PT, R2, UR4, PT ;  /* 0x0000000402007c0c */ /* 0x000fe4000bf86270 */
[----:B------:R-:W-:Y:S02]  /*8240*/  ISETP.GE.AND P3, PT, R17, UR4, PT ;  /* 0x0000000411007c0c */ /* 0x000fe4000bf66270 */
[----:B------:R-:W-:Y:S02]  /*8250*/  ISETP.GE.AND P2, PT, R16, UR4, PT ;  /* 0x0000000410007c0c */ /* 0x000fe4000bf46270 */
[----:B------:R-:W-:-:S07]  /*8260*/  ISETP.GE.AND P1, PT, R18, UR4, PT ;  /* 0x0000000412007c0c */ /* 0x000fce000bf26270 */
[CC--:B---3--:R-:W-:Y:S02]  /*8270*/  @!P4 LEA R4, P6, R2.reuse, R21.reuse, 0x1 ;  /* 0x000000150204c211 */ /* 0x0c8fe400078c08ff */
[C---:B-----5:R-:W-:Y:S02]  /*8280*/  @!P3 LEA R12, P5, R17.reuse, R21, 0x1 ;  /* 0x00000015110cb211 */ /* 0x060fe400078a08ff */
[----:B----4-:R-:W-:Y:S02]  /*8290*/  @!P4 LEA.HI.X R5, R2, R3, R208, 0x1, P6 ;  /* 0x000000030205c211 */ /* 0x010fe400030f0cd0 */
[----:B------:R-:W-:Y:S02]  /*82a0*/  @!P2 LEA R14, P6, R16, R21, 0x1 ;  /* 0x00000015100ea211 */ /* 0x000fe400078c08ff */
[----:B------:R-:W-:Y:S01]  /*82b0*/  @!P3 LEA.HI.X R13, R17, R3, R207, 0x1, P5 ;  /* 0x00000003110db211 */ /* 0x000fe200028f0ccf */
[----:B------:R3:W-:Y:S01]  /*82c0*/  @!P4 ST.E.128 desc[UR50][R4.64], R24 ;  /* 0x000000180400c985 */ /* 0x0007e2000c101d32 */
[----:B------:R-:W-:-:S02]  /*82d0*/  @!P1 LEA R20, P5, R18, R21, 0x1 ;  /* 0x0000001512149211 */ /* 0x000fc400078a08ff */
[-C--:B------:R-:W-:Y:S01]  /*82e0*/  @!P2 LEA.HI.X R15, R16, R3.reuse, R206, 0x1, P6 ;  /* 0x00000003100fa211 */ /* 0x080fe200030f0cce */
[----:B------:R3:W-:Y:S01]  /*82f0*/  @!P3 ST.E.128 desc[UR50][R12.64], R36 ;  /* 0x000000240c00b985 */ /* 0x0007e2000c101d32 */
[----:B------:R-:W-:-:S03]  /*8300*/  @!P1 LEA.HI.X R21, R18, R3, R205, 0x1, P5 ;  /* 0x0000000312159211 */ /* 0x000fc600028f0ccd */
[----:B------:R3:W-:Y:S04]  /*8310*/  @!P2 ST.E.128 desc[UR50][R14.64], R60 ;  /* 0x0000003c0e00a985 */ /* 0x0007e8000c101d32 */
[----:B------:R3:W-:Y:S02]  /*8320*/  @!P1 ST.E.128 desc[UR50][R20.64], R72 ;  /* 0x0000004814009985 */ /* 0x0007e4000c101d32 */
.L_x_425:
[----:B------:R-:W-:Y:S05]  /*8330*/  BSYNC B1 ;  /* 0x0000000000017941 */ /* 0x000fea0003800000 */
.L_x_424:
[----:B----4-:R4:W0:Y:S01]  /*8340*/  SHFL.IDX PT, R3, R84, 0x2, 0x181f ;  /* 0x00581f0054037f89 */ /* 0x01082200000e0000 */
        /* <DEDUP_REMOVED lines=8> */
[-C--:B---3--:R-:W-:Y:S02]  /*83d0*/  @!P3 LEA R4, P6, R2, R21.reuse, 0x1 ;  /* 0x000000150204b211 */ /* 0x088fe400078c08ff */
[CC--:B-----5:R-:W-:Y:S02]  /*83e0*/  @!P2 LEA R12, P5, R17.reuse, R21.reuse, 0x1 ;  /* 0x00000015110ca211 */ /* 0x0e0fe400078a08ff */
[----:B------:R-:W-:Y:S02]  /*83f0*/  @!P1 LEA R14, P4, R16, R21, 0x1 ;  /* 0x00000015100e9211 */ /* 0x000fe400078808ff */
[----:B0-----:R-:W-:Y:S02]  /*8400*/  @!P3 LEA.HI.X R5, R2, R3, R208, 0x1, P6 ;  /* 0x000000030205b211 */ /* 0x001fe400030f0cd0 */
[----:B------:R-:W-:Y:S02]  /*8410*/  @!P0 LEA R20, P6, R18, R21, 0x1 ;  /* 0x0000001512148211 */ /* 0x000fe400078c08ff */
[-C--:B------:R-:W-:Y:S01]  /*8420*/  @!P2 LEA.HI.X R13, R17, R3.reuse, R207, 0x1, P5 ;  /* 0x00000003110da211 */ /* 0x080fe200028f0ccf */
[----:B------:R0:W-:Y:S01]  /*8430*/  @!P3 ST.E.128 desc[UR50][R4.64], R28 ;  /* 0x0000001c0400b985 */ /* 0x0001e2000c101d32 */
[----:B------:R-:W-:-:S02]  /*8440*/  @!P1 LEA.HI.X R15, R16, R3, R206, 0x1, P4 ;  /* 0x00000003100f9211 */ /* 0x000fc400020f0cce */
[----:B------:R-:W-:Y:S01]  /*8450*/  @!P0 LEA.HI.X R21, R18, R3, R205, 0x1, P6 ;  /* 0x0000000312158211 */ /* 0x000fe200030f0ccd */
[----:B------:R0:W-:Y:S04]  /*8460*/  @!P2 ST.E.128 desc[UR50][R12.64], R40 ;  /* 0x000000280c00a985 */ /* 0x0001e8000c101d32 */
[----:B------:R0:W-:Y:S04]  /*8470*/  @!P1 ST.E.128 desc[UR50][R14.64], R8 ;  /* 0x000000080e009985 */ /* 0x0001e8000c101d32 */
[----:B------:R0:W-:Y:S02]  /*8480*/  @!P0 ST.E.128 desc[UR50][R20.64], R64 ;  /* 0x0000004014008985 */ /* 0x0001e4000c101d32 */
.L_x_427:
[----:B------:R-:W-:Y:S05]  /*8490*/  BSYNC B1 ;  /* 0x0000000000017941 */ /* 0x000fea0003800000 */
.L_x_426:
[----:B------:R-:W-:Y:S01]  /*84a0*/  VIADD R0, R86, 0x60 ;  /* 0x0000006056007836 */ /* 0x000fe20000000000 */
[----:B0-----:R0:W0:Y:S04]  /*84b0*/  SHFL.IDX PT, R3, R84, 0x3, 0x181f ;  /* 0x00781f0054037f89 */ /* 0x00102800000e0000 */
[----:B------:R-:W-:Y:S01]  /*84c0*/  ISETP.GE.AND P0, PT, R0, R85, PT ;  /* 0x000000550000720c */ /* 0x000fe20003f06270 */
[----:B-----5:R0:W0:-:S12]  /*84d0*/  SHFL.IDX PT, R13, R6, 0x3, 0x181f ;  /* 0x00781f00060d7f89 */ /* 0x02001800000e0000 */
[----:B------:R-:W-:Y:S05]  /*84e0*/  @P0 BRA `(.L_x_428) ;  /* 0x0000000c00b40947 */ /* 0x000fea0003800000 */
[----:B------:R-:W-:Y:S02]  /*84f0*/  ULDC UR4, c[0x0][0xac8] ;  /* 0x0002b20000047ab9 */ /* 0x000fe40000000800 */
[----:B------:R-:W-:Y:S02]  /*8500*/  ISETP.GE.AND P3, PT, R2, UR4, PT ;  /* 0x0000000402007c0c */ /* 0x000fe4000bf66270 */
[----:B------:R-:W-:Y:S02]  /*8510*/  ISETP.GE.AND P4, PT, R17, UR4, PT ;  /* 0x0000000411007c0c */ /* 0x000fe4000bf86270 */
[----:B------:R-:W-:-:S09]  /*8520*/  ISETP.GE.AND P5, PT, R16, UR4, PT ;  /* 0x0000000410007c0c */ /* 0x000fd2000bfa6270 */
[-C--:B0-----:R-:W-:Y:S02]  /*8530*/  @!P3 LEA R4, P0, R2, R13.reuse, 0x1 ;  /* 0x0000000d0204b211 */ /* 0x081fe400078008ff */
[CC--:B------:R-:W-:Y:S02]  /*8540*/  @!P4 LEA R8, P1, R17.reuse, R13.reuse, 0x1 ;  /* 0x0000000d1108c211 */ /* 0x0c0fe400078208ff */
[----:B------:R-:W-:Y:S02]  /*8550*/  @!P5 LEA R10, P2, R16, R13, 0x1 ;  /* 0x0000000d100ad211 */ /* 0x000fe400078408ff */
[-C--:B------:R-:W-:Y:S02]  /*8560*/  @!P3 LEA.HI.X R5, R2, R3.reuse, R208, 0x1, P0 ;  /* 0x000000030205b211 */ /* 0x080fe400000f0cd0 */
[-C--:B------:R-:W-:Y:S02]  /*8570*/  @!P4 LEA.HI.X R9, R17, R3.reuse, R207, 0x1, P1 ;  /* 0x000000031109c211 */ /* 0x080fe400008f0ccf */
[----:B------:R-:W-:Y:S01]  /*8580*/  @!P5 LEA.HI.X R11, R16, R3, R206, 0x1, P2 ;  /* 0x00000003100bd211 */ /* 0x000fe200010f0cce */
[----:B------:R0:W-:Y:S01]  /*8590*/  @!P3 ST.E.128 desc[UR50][R4.64], R32 ;  /* 0x000000200400b985 */ /* 0x0001e2000c101d32 */
[----:B------:R-:W-:-:S03]  /*85a0*/  ISETP.GE.AND P0, PT, R18, UR4, PT ;  /* 0x0000000412007c0c */ /* 0x000fc6000bf06270 */
[----:B------:R0:W-:Y:S04]  /*85b0*/  @!P4 ST.E.128 desc[UR50][R8.64], R44 ;  /* 0x0000002c0800c985 */ /* 0x0001e8000c101d32 */
[----:B------:R0:W-:Y:S06]  /*85c0*/  @!P5 ST.E.128 desc[UR50][R10.64], R48 ;  /* 0x000000300a00d985 */ /* 0x0001ec000c101d32 */
[----:B------:R-:W-:Y:S05]  /*85d0*/  @P0 BRA `(.L_x_428) ;  /* 0x0000000c00780947 */ /* 0x000fea0003800000 */
[----:B0-----:R-:W-:-:S04]  /*85e0*/  LEA R4, P0, R18, R13, 0x1 ;  /* 0x0000000d12047211 */ /* 0x001fc800078008ff */
[----:B------:R-:W-:-:S05]  /*85f0*/  LEA.HI.X R5, R18, R3, R205, 0x1, P0 ;  /* 0x0000000312057211 */ /* 0x000fca00000f0ccd */
[----:B------:R0:W-:Y:S01]  /*8600*/  ST.E.128 desc[UR50][R4.64], R52 ;  /* 0x0000003404007985 */ /* 0x0001e2000c101d32 */
[----:B------:R-:W-:Y:S05]  /*8610*/  BRA `(.L_x_428) ;  /* 0x0000000c00687947 */ /* 0x000fea0003800000 */
.L_x_420:
[----:B------:R-:W-:Y:S01]  /*8620*/  ULDC.64 UR8, c[0x0][0xc00] ;  /* 0x0003000000087ab9 */ /* 0x000fe20000000a00 */
[----:B------:R-:W-:Y:S01]  /*8630*/  ULDC UR4, c[0x0][0xa88] ;  /* 0x0002a20000047ab9 */ /* 0x000fe20000000800 */
[----:B------:R-:W-:Y:S01]  /*8640*/  UISETP.NE.U32.AND UP0, UPT, UR8, URZ, UPT ;  /* 0x0000003f0800728c */ /* 0x000fe2000bf05070 */
[----:B------:R-:W0:Y:S03]  /*8650*/  LDC R13, c[0x0][0xbe8] ;  /* 0x0002fa00ff0d7b82 */ /* 0x000e260000000800 */
[----:B------:R-:W-:-:S03]  /*8660*/  UISETP.NE.AND.EX UP0, UPT, UR9, URZ, UPT, UP0 ;  /* 0x0000003f0900728c */ /* 0x000fc6000bf05300 */
[----:B------:R-:W-:Y:S02]  /*8670*/  ULDC.64 UR8, c[0x0][0xc00] ;  /* 0x0003000000087ab9 */ /* 0x000fe40000000a00 */
[----:B------:R-:W-:Y:S01]  /*8680*/  UIMAD.WIDE UR8, UR38, 0x4, UR8 ;  /* 0x00000004260878a5 */ /* 0x000fe2000f8e0208 */
[----:B------:R-:W-:-:S05]  /*8690*/  PLOP3.LUT P2, PT, PT, PT, UP0, 0x80, 0x0 ;  /* 0x000000000000781c */ /* 0x000fca0003f4f008 */
[----:B------:R-:W-:Y:S02]  /*86a0*/  IMAD.U32 R4, RZ, RZ, UR8 ;  /* 0x00000008ff047e24 */ /* 0x000fe4000f8e00ff */
[----:B------:R-:W-:Y:S01]  /*86b0*/  IMAD.U32 R5, RZ, RZ, UR9 ;  /* 0x00000009ff057e24 */ /* 0x000fe2000f8e00ff */
[----:B------:R-:W-:Y:S02]  /*86c0*/  ULDC.64 UR8, c[0x0][0xc08] ;  /* 0x0003020000087ab9 */ /* 0x000fe40000000a00 */
[----:B------:R-:W-:-:S03]  /*86d0*/  UISETP.NE.U32.AND UP1, UPT, UR8, URZ, UPT ;  /* 0x0000003f0800728c */ /* 0x000fc6000bf25070 */
[----:B------:R-:W2:Y:S01]  /*86e0*/  @P2 LDG.E R3, desc[UR50][R4.64] ;  /* 0x0000003204032981 */ /* 0x000ea2000c1e1900 */
[----:B------:R-:W-:Y:S01]  /*86f0*/  UISETP.NE.AND.EX UP1, UPT, UR9, URZ, UPT, UP1 ;  /* 0x0000003f0900728c */ /* 0x000fe2000bf25310 */
[----:B------:R-:W-:-:S05]  /*8700*/  IMAD.U32 R0, RZ, RZ, UR4 ;  /* 0x00000004ff007e24 */ /* 0x000fca000f8e00ff */
[----:B------:R-:W-:-:S05]  /*8710*/  PLOP3.LUT P3, PT, PT, PT, UP1, 0x80, 0x0 ;  /* 0x000000000000781c */ /* 0x000fca0003f6f018 */
[----:B------:R-:W-:Y:S02]  /*8720*/  @UP1 ULDC.64 UR8, c[0x0][0xc08] ;  /* 0x0003020000081ab9 */ /* 0x000fe40000000a00 */
[----:B------:R-:W-:-:S06]  /*8730*/  @UP1 UIMAD.WIDE UR8, UR38, 0x4, UR8 ;  /* 0x00000004260818a5 */ /* 0x000fcc000f8e0208 */
[----:B------:R-:W-:Y:S02]  /*8740*/  IMAD.U32 R8, RZ, RZ, UR8 ;  /* 0x00000008ff087e24 */ /* 0x000fe4000f8e00ff */
[----:B------:R-:W-:-:S05]  /*8750*/  IMAD.U32 R9, RZ, RZ, UR9 ;  /* 0x00000009ff097e24 */ /* 0x000fca000f8e00ff */
[----:B------:R1:W5:Y:S01]  /*8760*/  @P3 LDG.E R0, desc[UR50][R8.64] ;  /* 0x0000003208003981 */ /* 0x000362000c1e1900 */
[----:B0-----:R-:W-:Y:S01]  /*8770*/  ISETP.NE.AND P0, PT, R13, 0x1, PT ;  /* 0x000000010d00780c */ /* 0x001fe20003f05270 */
[----:B------:R-:W-:Y:S01]  /*8780*/  UMOV UR4, URZ ;  /* 0x0000003f00047c82 */ /* 0x000fe20008000000 */
[----:B------:R-:W-:Y:S01]  /*8790*/  USHF.R.S32.HI UR11, URZ, 0x1f, UR41 ;  /* 0x0000001f3f0b7899 */ /* 0x000fe20008011429 */
[----:B------:R-:W-:-:S10]  /*87a0*/  ISETP.GE.AND P1, PT, R209, 0x80, PT ;  /* 0x00000080d100780c */ /* 0x000fd40003f26270 */
[----:B------:R-:W0:Y:S01]  /*87b0*/  @P0 LDC R11, c[0x0][0xbec] ;  /* 0x0002fb00ff0b0b82 */ /* 0x000e220000000800 */
[----:B--2---:R-:W-:-:S13]  /*87c0*/  @P2 R2UR UR4, R3 ;  /* 0x00000000030422ca */ /* 0x004fda00000e0000 */
[----:B------:R-:W-:Y:S01]  /*87d0*/  USHF.R.S32.HI UR10, URZ, 0x1f, UR4 ;  /* 0x0000001f3f0a7899 */ /* 0x000fe20008011404 */
[----:B01----:R-:W-:Y:S11]  /*87e0*/  @P3 BRA `(.L_x_429) ;  /* 0x0000000000103947 */ /* 0x003ff60003800000 */
[----:B------:R-:W-:Y:S05]  /*87f0*/  @!P2 BRA `(.L_x_429) ;  /* 0x00000000000ca947 */ /* 0x000fea0003800000 */
[----:B------:R-:W2:Y:S04]  /*8800*/  LDG.E R3, desc[UR50][R4.64] ;  /* 0x0000003204037981 */ /* 0x000ea8000c1e1900 */
[----:B-----5:R-:W2:Y:S02]  /*8810*/  LDG.E R0, desc[UR50][R4.64+0x4] ;  /* 0x0000043204007981 */ /* 0x020ea4000c1e1900 */
[----:B--2---:R-:W-:-:S07]  /*8820*/  IMAD.IADD R0, R0, 0x1, -R3 ;  /* 0x0000000100007824 */ /* 0x004fce00078e0a03 */
.L_x_429:
[----:B------:R-:W-:Y:S01]  /*8830*/  USEL UR38, UR38, URZ, !UP0 ;  /* 0x0000003f26267287 */ /* 0x000fe2000c000000 */
[----:B------:R-:W-:Y:S01]  /*8840*/  BSSY B1, `(.L_x_430) ;  /* 0x000002d000017945 */ /* 0x000fe20003800000 */
[----:B------:R-:W-:-:S03]  /*8850*/  USEL UR39, UR39, URZ, !UP0 ;  /* 0x0000003f27277287 */ /* 0x000fc6000c000000 */
[----:B------:R-:W-:Y:S09]  /*8860*/  @P1 BRA `(.L_x_431) ;  /* 0x0000000000a81947 */ /* 0x000ff20003800000 */
[----:B------:R-:W0:Y:S01]  /*8870*/  S2R R4, SR_TID.X ;  /* 0x0000000000047919 */ /* 0x000e220000002100 */
[----:B------:R-:W1:Y:S01]  /*8880*/  LDC R6, c[0x0][0xbe8] ;  /* 0x0002fa00ff067b82 */ /* 0x000e620000000800 */
[----:B------:R-:W-:-:S05]  /*8890*/  MOV R3, UR40 ;  /* 0x0000002800037c02 */ /* 0x000fca0008000f00 */
[----:B0-----:R-:W-:Y:S02]  /*88a0*/  IMAD R3, R3, 0x80, R4 ;  /* 0x0000008003037824 */ /* 0x001fe400078e0204 */
[----:B-1---5:R-:W-:Y:S02]  /*88b0*/  IMAD R4, R0, R6, RZ ;  /* 0x0000000600047224 */ /* 0x022fe400078e02ff */
[----:B------:R-:W-:-:S05]  /*88c0*/  VIADD R5, R3, 0xffffff80 ;  /* 0xffffff8003057836 */ /* 0x000fca0000000000 */
[----:B------:R-:W-:-:S13]  /*88d0*/  ISETP.GE.AND P1, PT, R5, R4, PT ;  /* 0x000000040500720c */ /* 0x000fda0003f26270 */
[----:B------:R-:W-:Y:S05]  /*88e0*/  @P1 BRA `(.L_x_431) ;  /* 0x0000000000881947 */ /* 0x000fea0003800000 */
[----:B------:R-:W-:Y:S01]  /*88f0*/  ISETP.NE.AND P1, PT, R6, 0x1, PT ;  /* 0x000000010600780c */ /* 0x000fe20003f25270 */
[----:B------:R-:W-:Y:S01]  /*8900*/  ULDC.64 UR12, c[0x0][0xb90] ;  /* 0x0002e400000c7ab9 */ /* 0x000fe20000000a00 */
[----:B------:R-:W-:Y:S01]  /*8910*/  UMOV UR8, UR4 ;  /* 0x0000000400087c82 */ /* 0x000fe20008000000 */
[----:B------:R-:W-:Y:S01]  /*8920*/  UIMAD UR7, UR11, UR12, URZ ;  /* 0x0000000c0b0772a4 */ /* 0x000fe2000f8e023f */
[----:B------:R-:W-:Y:S02]  /*8930*/  UMOV UR9, UR10 ;  /* 0x0000000a00097c82 */ /* 0x000fe40008000000 */
[----:B------:R-:W-:Y:S02]  /*8940*/  UIMAD.WIDE.U32 UR8, UR41, UR12, UR8 ;  /* 0x0000000c290872a5 */ /* 0x000fe4000f8e0008 */
[----:B------:R-:W-:-:S03]  /*8950*/  UIMAD UR7, UR41, UR13, UR7 ;  /* 0x0000000d290772a4 */ /* 0x000fc6000f8e0207 */
[----:B------:R-:W-:Y:S02]  /*8960*/  ULDC.64 UR12, c[0x0][0xb98] ;  /* 0x0002e600000c7ab9 */ /* 0x000fe40000000a00 */
[----:B------:R-:W0:Y:S01]  /*8970*/  @P1 LDC R4, c[0x0][0xbec] ;  /* 0x0002fb00ff041b82 */ /* 0x000e220000000800 */
[----:B------:R-:W-:Y:S02]  /*8980*/  UIADD3 UR9, UR9, UR7, URZ ;  /* 0x0000000709097290 */ /* 0x000fe4000fffe03f */
[----:B------:R-:W-:Y:S02]  /*8990*/  UIMAD UR7, UR39, UR12, URZ ;  /* 0x0000000c270772a4 */ /* 0x000fe4000f8e023f */
[----:B------:R-:W-:Y:S02]  /*89a0*/  UIMAD.WIDE.U32 UR8, UR38, UR12, UR8 ;  /* 0x0000000c260872a5 */ /* 0x000fe4000f8e0008 */
[----:B------:R-:W-:Y:S01]  /*89b0*/  UIMAD UR7, UR38, UR13, UR7 ;  /* 0x0000000d260772a4 */ /* 0x000fe2000f8e0207 */
[----:B------:R-:W1:Y:S02]  /*89c0*/  @P1 LDC R8, c[0x0][0xbf0] ;  /* 0x0002fc00ff081b82 */ /* 0x000e640000000800 */
[----:B------:R-:W-:Y:S01]  /*89d0*/  ULDC.64 UR12, c[0x0][0xb88] ;  /* 0x0002e200000c7ab9 */ /* 0x000fe20000000a00 */
[----:B0-----:R-:W-:-:S04]  /*89e0*/  @P1 IMAD.HI.U32 R3, R5, R4, RZ ;  /* 0x0000000405031227 */ /* 0x001fc800078e00ff */
[----:B------:R-:W-:Y:S01]  /*89f0*/  IMAD.MOV.U32 R4, RZ, RZ, R5 ;  /* 0x000000ffff047224 */ /* 0x000fe200078e0005 */
[----:B-1----:R-:W-:Y:S01]  /*8a00*/  @P1 SHF.R.U32.HI R4, RZ, R8, R3 ;  /* 0x00000008ff041219 */ /* 0x002fe20000011603 */
[----:B------:R-:W-:-:S04]  /*8a10*/  IMAD.U32 R8, RZ, RZ, UR7 ;  /* 0x00000007ff087e24 */ /* 0x000fc8000f8e00ff */
[----:B------:R-:W-:-:S04]  /*8a20*/  IMAD.MOV R3, RZ, RZ, -R4 ;  /* 0x000000ffff037224 */ /* 0x000fc800078e0a04 */
[----:B------:R-:W-:Y:S01]  /*8a30*/  IMAD R3, R6, R3, R5 ;  /* 0x0000000306037224 */ /* 0x000fe200078e0205 */
[----:B------:R-:W-:Y:S02]  /*8a40*/  SHF.R.S32.HI R5, RZ, 0x1f, R4 ;  /* 0x0000001fff057819 */ /* 0x000fe40000011404 */
[----:B------:R-:W-:Y:S02]  /*8a50*/  IADD3 R4, P1, R4, UR8, RZ ;  /* 0x0000000804047c10 */ /* 0x000fe4000ff3e0ff */
[----:B------:R-:W-:Y:S02]  /*8a60*/  SHF.R.S32.HI R6, RZ, 0x1f, R3 ;  /* 0x0000001fff067819 */ /* 0x000fe40000011403 */
[----:B------:R-:W-:Y:S01]  /*8a70*/  IADD3.X R5, R5, UR9, R8, P1, !PT ;  /* 0x0000000905057c10 */ /* 0x000fe20008ffe408 */
[----:B------:R-:W-:Y:S02]  /*8a80*/  ULDC.64 UR8, c[0x0][0xb50] ;  /* 0x0002d40000087ab9 */ /* 0x000fe40000000a00 */
[----:B------:R-:W-:-:S02]  /*8a90*/  IMAD R6, R6, UR12, RZ ;  /* 0x0000000c06067c24 */ /* 0x000fc4000f8e02ff */
[----:B------:R-:W-:-:S04]  /*8aa0*/  IMAD.WIDE.U32 R4, R3, UR12, R4 ;  /* 0x0000000c03047c25 */ /* 0x000fc8000f8e0004 */
[----:B------:R-:W-:Y:S01]  /*8ab0*/  IMAD R9, R3, UR13, R6 ;  /* 0x0000000d03097c24 */ /* 0x000fe2000f8e0206 */
[----:B------:R-:W-:-:S03]  /*8ac0*/  LEA R8, P1, R4, UR8, 0x2 ;  /* 0x0000000804087c11 */ /* 0x000fc6000f8210ff */
[----:B------:R-:W-:-:S05]  /*8ad0*/  IMAD.IADD R3, R5, 0x1, R9 ;  /* 0x0000000105037824 */ /* 0x000fca00078e0209 */
[----:B------:R-:W-:Y:S01]  /*8ae0*/  LEA.HI.X R9, R4, UR9, R3, 0x2, P1 ;  /* 0x0000000904097c11 */ /* 0x000fe200088f1403 */
[----:B------:R-:W-:-:S05]  /*8af0*/  IMAD.MOV.U32 R3, RZ, RZ, -0x800000 ;  /* 0xff800000ff037424 */ /* 0x000fca00078e00ff */
[----:B------:R0:W-:Y:S02]  /*8b00*/  STG.E desc[UR50][R8.64], R3 ;  /* 0x0000000308007986 */ /* 0x0001e4000c101932 */
.L_x_431:
[----:B------:R-:W-:Y:S05]  /*8b10*/  BSYNC B1 ;  /* 0x0000000000017941 */ /* 0x000fea0003800000 */
.L_x_430:
[----:B------:R-:W1:Y:S01]  /*8b20*/  @P0 LDC R5, c[0x0][0xbf0] ;  /* 0x0002fc00ff050b82 */ /* 0x000e620000000800 */
[----:B------:R-:W-:Y:S01]  /*8b30*/  ULDC.64 UR12, c[0x0][0xaa0] ;  /* 0x0002a800000c7ab9 */ /* 0x000fe20000000a00 */
[----:B0-----:R-:W-:Y:S01]  /*8b40*/  IMAD R3, R19, 0x20, R22 ;  /* 0x0000002013037824 */ /* 0x001fe200078e0216 */
[----:B------:R-:W-:Y:S01]  /*8b50*/  UIMAD UR7, UR10, UR12, URZ ;  /* 0x0000000c0a0772a4 */ /* 0x000fe2000f8e023f */
[----:B------:R-:W-:Y:S01]  /*8b60*/  IMAD.U32 R8, RZ, RZ, UR40 ;  /* 0x00000028ff087e24 */ /* 0x000fe2000f8e00ff */
[----:B------:R-:W-:Y:S01]  /*8b70*/  UIMAD.WIDE.U32 UR8, UR4, UR12, URZ ;  /* 0x0000000c040872a5 */ /* 0x000fe2000f8e003f */
[----:B------:R-:W-:Y:S01]  /*8b80*/  IMAD.U32 R15, RZ, RZ, UR40 ;  /* 0x00000028ff0f7e24 */ /* 0x000fe2000f8e00ff */
[----:B------:R-:W-:Y:S01]  /*8b90*/  UIMAD UR7, UR4, UR13, UR7 ;  /* 0x0000000d040772a4 */ /* 0x000fe2000f8e0207 */
[----:B------:R-:W-:Y:S01]  /*8ba0*/  IMAD R8, R8, 0x80, R3 ;  /* 0x0000008008087824 */ /* 0x000fe200078e0203 */
[----:B------:R-:W-:Y:S01]  /*8bb0*/  BSSY B1, `(.L_x_432) ;  /* 0x000003e000017945 */ /* 0x000fe20003800000 */
[----:B------:R-:W-:Y:S01]  /*8bc0*/  ULDC.64 UR12, c[0x0][0xae8] ;  /* 0x0002ba00000c7ab9 */ /* 0x000fe20000000a00 */
[----:B------:R-:W-:Y:S01]  /*8bd0*/  UIADD3 UR9, UR9, UR7, URZ ;  /* 0x0000000709097290 */ /* 0x000fe2000fffe03f */
[----:B------:R-:W-:Y:S01]  /*8be0*/  @P0 IMAD.HI.U32 R4, R8, R11, RZ ;  /* 0x0000000b08040227 */ /* 0x000fe200078e00ff */
[----:B------:R-:W-:Y:S01]  /*8bf0*/  UIMAD UR4, UR11, UR12, URZ ;  /* 0x0000000c0b0472a4 */ /* 0x000fe2000f8e023f */
[----:B------:R-:W-:Y:S01]  /*8c00*/  MOV R3, R8 ;  /* 0x0000000800037202 */ /* 0x000fe20000000f00 */
[----:B------:R-:W-:-:S02]  /*8c10*/  UIMAD.WIDE.U32 UR8, UR41, UR12, UR8 ;  /* 0x0000000c290872a5 */ /* 0x000fc4000f8e0008 */
[----:B------:R-:W-:Y:S01]  /*8c20*/  UIMAD UR4, UR41, UR13, UR4 ;  /* 0x0000000d290472a4 */ /* 0x000fe2000f8e0204 */
[----:B------:R-:W-:-:S03]  /*8c30*/  ULDC.64 UR10, c[0x0][0xaf0] ;  /* 0x0002bc00000a7ab9 */ /* 0x000fc60000000a00 */
[----:B------:R-:W-:Y:S02]  /*8c40*/  UIADD3 UR9, UR9, UR4, URZ ;  /* 0x0000000409097290 */ /* 0x000fe4000fffe03f */
[----:B------:R-:W-:Y:S01]  /*8c50*/  UIMAD UR4, UR39, UR10, URZ ;  /* 0x0000000a270472a4 */ /* 0x000fe2000f8e023f */
[----:B-1----:R-:W-:Y:S01]  /*8c60*/  @P0 SHF.R.U32.HI R3, RZ, R5, R4 ;  /* 0x00000005ff030219 */ /* 0x002fe20000011604 */
[----:B------:R-:W-:Y:S02]  /*8c70*/  UIMAD.WIDE.U32 UR8, UR38, UR10, UR8 ;  /* 0x0000000a260872a5 */ /* 0x000fe4000f8e0008 */
[----:B------:R-:W-:Y:S01]  /*8c80*/  UIMAD UR4, UR38, UR11, UR4 ;  /* 0x0000000b260472a4 */ /* 0x000fe2000f8e0204 */
[--C-:B------:R-:W-:Y:S01]  /*8c90*/  SHF.R.S32.HI R4, RZ, 0x1f, R3.reuse ;  /* 0x0000001fff047819 */ /* 0x100fe20000011403 */
[----:B------:R-:W-:Y:S01]  /*8ca0*/  IMAD.MOV R9, RZ, RZ, -R3 ;  /* 0x000000ffff097224 */ /* 0x000fe200078e0a03 */
[----:B------:R-:W-:Y:S01]  /*8cb0*/  ULDC.64 UR10, c[0x0][0xae0] ;  /* 0x0002b800000a7ab9 */ /* 0x000fe20000000a00 */
[----:B------:R-:W-:-:S02]  /*8cc0*/  UIADD3 UR4, UR9, UR4, URZ ;  /* 0x0000000409047290 */ /* 0x000fc4000fffe03f */
[----:B------:R-:W-:Y:S02]  /*8cd0*/  IMAD.U32 R5, RZ, RZ, UR9 ;  /* 0x00000009ff057e24 */ /* 0x000fe4000f8e00ff */
[----:B------:R-:W-:Y:S02]  /*8ce0*/  IMAD R6, R4, UR10, RZ ;  /* 0x0000000a04067c24 */ /* 0x000fe4000f8e02ff */
[----:B------:R-:W-:Y:S01]  /*8cf0*/  IMAD.U32 R4, RZ, RZ, UR8 ;  /* 0x00000008ff047e24 */ /* 0x000fe2000f8e00ff */
[----:B------:R-:W-:Y:S01]  /*8d00*/  ULDC.64 UR8, c[0x0][0xad8] ;  /* 0x0002b60000087ab9 */ /* 0x000fe20000000a00 */
[----:B------:R-:W-:Y:S02]  /*8d10*/  IMAD.U32 R5, RZ, RZ, UR4 ;  /* 0x00000004ff057e24 */ /* 0x000fe4000f8e00ff */
[----:B------:R-:W-:Y:S02]  /*8d20*/  IMAD R9, R13, R9, R8 ;  /* 0x000000090d097224 */ /* 0x000fe400078e0208 */
[----:B------:R-:W-:-:S02]  /*8d30*/  IMAD R11, R3, UR11, R6 ;  /* 0x0000000b030b7c24 */ /* 0x000fc4000f8e0206 */
[----:B------:R-:W-:Y:S01]  /*8d40*/  IMAD.WIDE.U32 R4, R3, UR10, R4 ;  /* 0x0000000a03047c25 */ /* 0x000fe2000f8e0004 */
[----:B------:R-:W-:-:S03]  /*8d50*/  SHF.R.S32.HI R3, RZ, 0x1f, R9 ;  /* 0x0000001fff037819 */ /* 0x000fc60000011409 */
[----:B------:R-:W-:Y:S02]  /*8d60*/  IMAD.IADD R5, R5, 0x1, R11 ;  /* 0x0000000105057824 */ /* 0x000fe400078e020b */
[----:B------:R-:W-:Y:S02]  /*8d70*/  IMAD R6, R3, UR8, RZ ;  /* 0x0000000803067c24 */ /* 0x000fe4000f8e02ff */
[----:B------:R-:W-:Y:S02]  /*8d80*/  IMAD R8, R15, 0x80, R22 ;  /* 0x000000800f087824 */ /* 0x000fe400078e0216 */
[----:B-----5:R-:W-:Y:S02]  /*8d90*/  IMAD R13, R0, R13, RZ ;  /* 0x0000000d000d7224 */ /* 0x020fe400078e02ff */
[C---:B------:R-:W-:Y:S02]  /*8da0*/  IMAD R3, R9.reuse, UR9, R6 ;  /* 0x0000000909037c24 */ /* 0x040fe4000f8e0206 */
[----:B------:R-:W-:Y:S01]  /*8db0*/  IMAD.WIDE.U32 R4, R9, UR8, R4 ;  /* 0x0000000809047c25 */ /* 0x000fe2000f8e0004 */
[----:B------:R-:W-:Y:S01]  /*8dc0*/  ISETP.GE.AND P2, PT, R8, R13, PT ;  /* 0x0000000d0800720c */ /* 0x000fe20003f46270 */
[----:B------:R-:W-:-:S02]  /*8dd0*/  ULDC.64 UR8, c[0x0][0xa80] ;  /* 0x0002a00000087ab9 */ /* 0x000fc40000000a00 */
[----:B------:R-:W-:Y:S01]  /*8de0*/  IMAD.IADD R3, R5, 0x1, R3 ;  /* 0x0000000105037824 */ /* 0x000fe200078e0203 */
[----:B------:R-:W-:Y:S01]  /*8df0*/  LEA R6, P3, R4, UR8, 0x1 ;  /* 0x0000000804067c11 */ /* 0x000fe2000f8608ff */
[----:B------:R-:W-:-:S03]  /*8e00*/  VIADD R0, R8, 0x20 ;  /* 0x0000002008007836 */ /* 0x000fc60000000000 */
[----:B------:R-:W-:Y:S01]  /*8e10*/  LEA.HI.X R3, R4, UR9, R3, 0x1, P3 ;  /* 0x0000000904037c11 */ /* 0x000fe200098f0c03 */
[----:B------:R0:W1:Y:S01]  /*8e20*/  SHFL.IDX PT, R9, R6, RZ, 0x181f ;  /* 0x00181fff06097589 */ /* 0x00006200000e0000 */
[-C--:B------:R-:W-:Y:S01]  /*8e30*/  ISETP.GE.AND P1, PT, R0, R13.reuse, PT ;  /* 0x0000000d0000720c */ /* 0x080fe20003f26270 */
[----:B------:R-:W-:Y:S02]  /*8e40*/  VIADD R0, R8, 0x40 ;  /* 0x0000004008007836 */ /* 0x000fe40000000000 */
[----:B------:R0:W2:Y:S03]  /*8e50*/  SHFL.IDX PT, R5, R3, RZ, 0x181f ;  /* 0x00181fff03057589 */ /* 0x0000a600000e0000 */
[----:B------:R-:W-:Y:S01]  /*8e60*/  ISETP.GE.AND P0, PT, R0, R13, PT ;  /* 0x0000000d0000720c */ /* 0x000fe20003f06270 */
[----:B------:R-:W-:-:S12]  /*8e70*/  @P2 BRA `(.L_x_433) ;  /* 0x0000000000442947 */ /* 0x000fd80003800000 */
[----:B------:R-:W-:Y:S02]  /*8e80*/  ULDC UR4, c[0x0][0xac8] ;  /* 0x0002b20000047ab9 */ /* 0x000fe40000000800 */
[----:B------:R-:W-:Y:S02]  /*8e90*/  ISETP.GE.AND P5, PT, R2, UR4, PT ;  /* 0x0000000402007c0c */ /* 0x000fe4000bfa6270 */
[----:B------:R-:W-:Y:S02]  /*8ea0*/  ISETP.GE.AND P4, PT, R17, UR4, PT ;  /* 0x0000000411007c0c */ /* 0x000fe4000bf86270 */
[----:B------:R-:W-:Y:S02]  /*8eb0*/  ISETP.GE.AND P3, PT, R16, UR4, PT ;  /* 0x0000000410007c0c */ /* 0x000fe4000bf66270 */
[----:B------:R-:W-:-:S07]  /*8ec0*/  ISETP.GE.AND P2, PT, R18, UR4, PT ;  /* 0x0000000412007c0c */ /* 0x000fce000bf46270 */
[----:B-1----:R-:W-:-:S04]  /*8ed0*/  @!P5 LEA R10, P6, R2, R9, 0x1 ;  /* 0x00000009020ad211 */ /* 0x002fc800078c08ff */
[----:B--2---:R-:W-:Y:S02]  /*8ee0*/  @!P5 LEA.HI.X R11, R2, R5, R208, 0x1, P6 ;  /* 0x00000005020bd211 */ /* 0x004fe400030f0cd0 */
[----:B------:R-:W-:-:S03]  /*8ef0*/  @!P4 LEA R14, P6, R17, R9, 0x1 ;  /* 0x00000009110ec211 */ /* 0x000fc600078c08ff */
[----:B------:R3:W-:Y:S01]  /*8f00*/  @!P5 ST.E.128 desc[UR50][R10.64], RZ ;  /* 0x000000ff0a00d985 */ /* 0x0007e2000c101d32 */
[----:B------:R-:W-:Y:S02]  /*8f10*/  @!P4 LEA.HI.X R15, R17, R5, R207, 0x1, P6 ;  /* 0x00000005110fc211 */ /* 0x000fe400030f0ccf */
[----:B------:R-:W-:-:S03]  /*8f20*/  @!P3 LEA R20, P6, R16, R9, 0x1 ;  /* 0x000000091014b211 */ /* 0x000fc600078c08ff */
[----:B------:R3:W-:Y:S01]  /*8f30*/  @!P4 ST.E.128 desc[UR50][R14.64], RZ ;  /* 0x000000ff0e00c985 */ /* 0x0007e2000c101d32 */
[----:B------:R-:W-:Y:S02]  /*8f40*/  @!P3 LEA.HI.X R21, R16, R5, R206, 0x1, P6 ;  /* 0x000000051015b211 */ /* 0x000fe400030f0cce */
[----:B------:R-:W-:-:S03]  /*8f50*/  @!P2 LEA R4, P6, R18, R9, 0x1 ;  /* 0x000000091204a211 */ /* 0x000fc600078c08ff */
[----:B------:R3:W-:Y:S01]  /*8f60*/  @!P3 ST.E.128 desc[UR50][R20.64], RZ ;  /* 0x000000ff1400b985 */ /* 0x0007e2000c101d32 */
[----:B------:R-:W-:-:S05]  /*8f70*/  @!P2 LEA.HI.X R5, R18, R5, R205, 0x1, P6 ;  /* 0x000000051205a211 */ /* 0x000fca00030f0ccd */
[----:B------:R3:W-:Y:S04]  /*8f80*/  @!P2 ST.E.128 desc[UR50][R4.64], RZ ;  /* 0x000000ff0400a985 */ /* 0x0007e8000c101d32 */
.L_x_433:
[----:B------:R-:W-:Y:S05]  /*8f90*/  BSYNC B1 ;  /* 0x0000000000017941 */ /* 0x000fea0003800000 */
.L_x_432:
[----:B--23--:R2:W3:Y:S01]  /*8fa0*/  SHFL.IDX PT, R5, R3, 0x1, 0x181f ;  /* 0x00381f0003057f89 */ /* 0x00c4e200000e0000 */
[----:B------:R-:W-:Y:S03]  /*8fb0*/  BSSY B1, `(.L_x_434) ;  /* 0x0000014000017945 */ /* 0x000fe60003800000 */
[----:B-1----:R2:W1:Y:S01]  /*8fc0*/  SHFL.IDX PT, R9, R6, 0x1, 0x181f ;  /* 0x00381f0006097f89 */ /* 0x00246200000e0000 */
[----:B------:R-:W-:Y:S05]  /*8fd0*/  @P1 BRA `(.L_x_435) ;  /* 0x0000000000441947 */ /* 0x000fea0003800000 */
[----:B------:R-:W-:Y:S02]  /*8fe0*/  ULDC UR4, c[0x0][0xac8] ;  /* 0x0002b20000047ab9 */ /* 0x000fe40000000800 */
[----:B------:R-:W-:Y:S02]  /*8ff0*/  ISETP.GE.AND P4, PT, R2, UR4, PT ;  /* 0x0000000402007c0c */ /* 0x000fe4000bf86270 */
[----:B------:R-:W-:Y:S02]  /*9000*/  ISETP.GE.AND P3, PT, R17, UR4, PT ;  /* 0x0000000411007c0c */ /* 0x000fe4000bf66270 */
[----:B------:R-:W-:Y:S02]  /*9010*/  ISETP.GE.AND P2, PT, R16, UR4, PT ;  /* 0x0000000410007c0c */ /* 0x000fe4000bf46270 */
[----:B------:R-:W-:-:S07]  /*9020*/  ISETP.GE.AND P1, PT, R18, UR4, PT ;  /* 0x0000000412007c0c */ /* 0x000fce000bf26270 */
[CC--:B-1----:R-:W-:Y:S02]  /*9030*/  @!P4 LEA R10, P6, R2.reuse, R9.reuse, 0x1 ;  /* 0x00000009020ac211 */ /* 0x0c2fe400078c08ff */
[C---:B------:R-:W-:Y:S02]  /*9040*/  @!P3 LEA R14, P5, R17.reuse, R9, 0x1 ;  /* 0x00000009110eb211 */ /* 0x040fe400078a08ff */
[----:B---3--:R-:W-:Y:S02]  /*9050*/  @!P4 LEA.HI.X R11, R2, R5, R208, 0x1, P6 ;  /* 0x00000005020bc211 */ /* 0x008fe400030f0cd0 */
[----:B------:R-:W-:Y:S02]  /*9060*/  @!P2 LEA R20, P6, R16, R9, 0x1 ;  /* 0x000000091014a211 */ /* 0x000fe400078c08ff */
[----:B------:R-:W-:Y:S01]  /*9070*/  @!P3 LEA.HI.X R15, R17, R5, R207, 0x1, P5 ;  /* 0x00000005110fb211 */ /* 0x000fe200028f0ccf */
[----:B------:R4:W-:Y:S01]  /*9080*/  @!P4 ST.E.128 desc[UR50][R10.64], RZ ;  /* 0x000000ff0a00c985 */ /* 0x0009e2000c101d32 */
[----:B------:R-:W-:-:S02]  /*9090*/  @!P1 LEA R4, P5, R18, R9, 0x1 ;  /* 0x0000000912049211 */ /* 0x000fc400078a08ff */
[-C--:B------:R-:W-:Y:S01]  /*90a0*/  @!P2 LEA.HI.X R21, R16, R5.reuse, R206, 0x1, P6 ;  /* 0x000000051015a211 */ /* 0x080fe200030f0cce */
[----:B------:R4:W-:Y:S01]  /*90b0*/  @!P3 ST.E.128 desc[UR50][R14.64], RZ ;  /* 0x000000ff0e00b985 */ /* 0x0009e2000c101d32 */
[----:B------:R-:W-:-:S03]  /*90c0*/  @!P1 LEA.HI.X R5, R18, R5, R205, 0x1, P5 ;  /* 0x0000000512059211 */ /* 0x000fc600028f0ccd */
[----:B------:R4:W-:Y:S04]  /*90d0*/  @!P2 ST.E.128 desc[UR50][R20.64], RZ ;  /* 0x000000ff1400a985 */ /* 0x0009e8000c101d32 */
[----:B------:R4:W-:Y:S02]  /*90e0*/  @!P1 ST.E.128 desc[UR50][R4.64], RZ ;  /* 0x000000ff04009985 */ /* 0x0009e4000c101d32 */
.L_x_435:
[----:B------:R-:W-:Y:S05]  /*90f0*/  BSYNC B1 ;  /* 0x0000000000017941 */ /* 0x000fea0003800000 */
.L_x_434:
[----:B---34-:R3:W4:Y:S01]  /*9100*/  SHFL.IDX PT, R5, R3, 0x2, 0x181f ;  /* 0x00581f0003057f89 */ /* 0x01872200000e0000 */
        /* <DEDUP_REMOVED lines=8> */
[-C--:B-1----:R-:W-:Y:S02]  /*9190*/  @!P3 LEA R10, P6, R2, R9.reuse, 0x1 ;  /* 0x00000009020ab211 */ /* 0x082fe400078c08ff */
[CC--:B------:R-:W-:Y:S02]  /*91a0*/  @!P2 LEA R14, P5, R17.reuse, R9.reuse, 0x1 ;  /* 0x00000009110ea211 */ /* 0x0c0fe400078a08ff */
[----:B------:R-:W-:Y:S02]  /*91b0*/  @!P1 LEA R20, P4, R16, R9, 0x1 ;  /* 0x0000000910149211 */ /* 0x000fe400078808ff */
[----:B----4-:R-:W-:Y:S02]  /*91c0*/  @!P3 LEA.HI.X R11, R2, R5, R208, 0x1, P6 ;  /* 0x00000005020bb211 */ /* 0x010fe400030f0cd0 */
[----:B------:R-:W-:Y:S02]  /*91d0*/  @!P0 LEA R4, P6, R18, R9, 0x1 ;  /* 0x0000000912048211 */ /* 0x000fe400078c08ff */
[-C--:B------:R-:W-:Y:S01]  /*91e0*/  @!P2 LEA.HI.X R15, R17, R5.reuse, R207, 0x1, P5 ;  /* 0x00000005110fa211 */ /* 0x080fe200028f0ccf */
[----:B------:R1:W-:Y:S01]  /*91f0*/  @!P3 ST.E.128 desc[UR50][R10.64], RZ ;  /* 0x000000ff0a00b985 */ /* 0x0003e2000c101d32 */
[----:B------:R-:W-:-:S02]  /*9200*/  @!P1 LEA.HI.X R21, R16, R5, R206, 0x1, P4 ;  /* 0x0000000510159211 */ /* 0x000fc400020f0cce */
[----:B------:R-:W-:Y:S01]  /*9210*/  @!P0 LEA.HI.X R5, R18, R5, R205, 0x1, P6 ;  /* 0x0000000512058211 */ /* 0x000fe200030f0ccd */
[----:B------:R1:W-:Y:S04]  /*9220*/  @!P2 ST.E.128 desc[UR50][R14.64], RZ ;  /* 0x000000ff0e00a985 */ /* 0x0003e8000c101d32 */
[----:B------:R1:W-:Y:S04]  /*9230*/  @!P1 ST.E.128 desc[UR50][R20.64], RZ ;  /* 0x000000ff14009985 */ /* 0x0003e8000c101d32 */
[----:B------:R1:W-:Y:S02]  /*9240*/  @!P0 ST.E.128 desc[UR50][R4.64], RZ ;  /* 0x000000ff04008985 */ /* 0x0003e4000c101d32 */
.L_x_437:
[----:B------:R-:W-:Y:S05]  /*9250*/  BSYNC B1 ;  /* 0x0000000000017941 */ /* 0x000fea0003800000 */
.L_x_436:
[----:B------:R-:W-:Y:S01]  /*9260*/  IADD3 R0, R8, 0x60, RZ ;  /* 0x0000006008007810 */ /* 0x000fe20007ffe0ff */
[----:B0-23--:R-:W0:Y:S03]  /*9270*/  SHFL.IDX PT, R3, R3, 0x3, 0x181f ;  /* 0x00781f0003037f89 */ /* 0x00de2600000e0000 */
[----:B------:R-:W-:Y:S01]  /*9280*/  ISETP.GE.AND P0, PT, R0, R13, PT ;  /* 0x0000000d0000720c */ /* 0x000fe20003f06270 */
[----:B-1--4-:R1:W2:-:S12]  /*9290*/  SHFL.IDX PT, R5, R6, 0x3, 0x181f ;  /* 0x00781f0006057f89 */ /* 0x01229800000e0000 */
[----:B-1----:R-:W-:Y:S05]  /*92a0*/  @P0 BRA `(.L_x_428) ;  /* 0x0000000000440947 */ /* 0x002fea0003800000 */
[----:B------:R-:W-:Y:S02]  /*92b0*/  ULDC UR4, c[0x0][0xac8] ;  /* 0x0002b20000047ab9 */ /* 0x000fe40000000800 */
[----:B------:R-:W-:Y:S02]  /*92c0*/  ISETP.GE.AND P3, PT, R2, UR4, PT ;  /* 0x0000000402007c0c */ /* 0x000fe4000bf66270 */
[----:B------:R-:W-:Y:S02]  /*92d0*/  ISETP.GE.AND P2, PT, R17, UR4, PT ;  /* 0x0000000411007c0c */ /* 0x000fe4000bf46270 */
[----:B------:R-:W-:Y:S02]  /*92e0*/  ISETP.GE.AND P1, PT, R16, UR4, PT ;  /* 0x0000000410007c0c */ /* 0x000fe4000bf26270 */
[----:B------:R-:W-:-:S07]  /*92f0*/  ISETP.GE.AND P0, PT, R18, UR4, PT ;  /* 0x0000000412007c0c */ /* 0x000fce000bf06270 */
[-C--:B--2---:R-:W-:Y:S02]  /*9300*/  @!P3 LEA R8, P6, R2, R5.reuse, 0x1 ;  /* 0x000000050208b211 */ /* 0x084fe400078c08ff */
[CC--:B------:R-:W-:Y:S02]  /*9310*/  @!P2 LEA R10, P5, R17.reuse, R5.reuse, 0x1 ;  /* 0x00000005110aa211 */ /* 0x0c0fe400078a08ff */
[----:B------:R-:W-:Y:S02]  /*9320*/  @!P1 LEA R12, P4, R16, R5, 0x1 ;  /* 0x00000005100c9211 */ /* 0x000fe400078808ff */
[----:B0-----:R-:W-:Y:S02]  /*9330*/  @!P3 LEA.HI.X R9, R2, R3, R208, 0x1, P6 ;  /* 0x000000030209b211 */ /* 0x001fe400030f0cd0 */
        /* <DEDUP_REMOVED lines=8> */
.L_x_428:
[----:B------:R-:W-:Y:S05]  /*93c0*/  BSYNC B0 ;  /* 0x0000000000007941 */ /* 0x000fea0003800000 */
.L_x_419:
[----:B------:R-:W-:Y:S02]  /*93d0*/  ULDC UR4, c[0x0][0xc3c] ;  /* 0x00030f0000047ab9 */ /* 0x000fe40000000800 */
[----:B------:R-:W-:-:S13]  /*93e0*/  ISETP.GE.AND P0, PT, R7, UR4, PT ;  /* 0x0000000407007c0c */ /* 0x000fda000bf06270 */
[----:B------:R-:W-:Y:S05]  /*93f0*/  @!P0 BRA `(.L_x_438) ;  /* 0xffffff7800648947 */ /* 0x000fea000383ffff */
[----:B------:R-:W-:Y:S05]  /*9400*/  EXIT ;  /* 0x000000000000794d */ /* 0x000fea0003800000 */
.L_x_391:
[----:B------:R-:W-:-:S08]  /*9410*/  NOP ;  /* 0x0000000000007918 */ /* 0x000fd00000000000 */
[----:B------:R-:W0:-:S00]  /*9420*/  USETMAXREG.DEALLOC.CTAPOOL 0x28 ;  /* 0x00000028000079c8 */ /* 0x000e0000080e0500 */
[----:B0-----:R-:W-:Y:S02]  /*9430*/  LOP3.LUT R0, R0, 0x3, RZ, 0xc0, !PT ;  /* 0x0000000300007812 */ /* 0x001fe400078ec0ff */
[----:B------:R-:W-:-:S04]  /*9440*/  LOP3.LUT R23, R23, 0xfffffdff, RZ, 0xc0, !PT ;  /* 0xfffffdff17177812 */ /* 0x000fc800078ec0ff */
[----:B------:R-:W0:Y:S02]  /*9450*/  SHFL.IDX PT, R0, R0, RZ, 0x1f ;  /* 0x00001fff00007589 */ /* 0x000e2400000e0000 */
[----:B0-----:R-:W-:Y:S01]  /*9460*/  ISETP.NE.AND P0, PT, R0, RZ, PT ;  /* 0x000000ff0000720c */ /* 0x001fe20003f05270 */
[----:B------:R-:W-:-:S12]  /*9470*/  IMAD.MOV.U32 R0, RZ, RZ, RZ ;  /* 0x000000ffff007224 */ /* 0x000fd800078e00ff */
[----:B------:R-:W-:Y:S01]  /*9480*/  @P0 LOP3.LUT R23, R23, 0x200, RZ, 0xfc, !PT ;  /* 0x0000020017170812 */ /* 0x000fe200078efcff */
[----:B------:R-:W-:Y:S06]  /*9490*/  @!P0 BRA `(.L_x_439) ;  /* 0x00000000001c8947 */ /* 0x000fec0003800000 */
[----:B------:R-:W0:Y:S08]  /*94a0*/  S2UR UR5, SR_CgaCtaId ;  /* 0x00000000000579c3 */ /* 0x000e300000008800 */
[----:B------:R-:W-:Y:S06]  /*94b0*/  BAR.SYNC.DEFER_BLOCKING 0x5, 0x180 ;  /* 0x0146000000007b1d */ /* 0x000fec0000010000 */
[----:B------:R-:W-:-:S02]  /*94c0*/  UMOV UR4, 0x400 ;  /* 0x0000040000047882 */ /* 0x000fc40000000000 */
[----:B0-----:R-:W-:-:S09]  /*94d0*/  ULEA UR4, UR5, UR4, 0x18 ;  /* 0x0000000405047291 */ /* 0x001fd2000f8ec03f */
[----:B------:R-:W1:Y:S01]  /*94e0*/  LDS.128 R16, [UR4+0x228d0] ;  /* 0x0228d004ff107984 */ /* 0x000e620008000c00 */
[----:B------:R-:W-:Y:S06]  /*94f0*/  BAR.ARV 0x4, 0x180 ;  /* 0x0106000000007b1d */ /* 0x000fec0000002000 */
[----:B------:R-:W-:Y:S05]  /*9500*/  BRA `(.L_x_440) ;  /* 0x0000000800007947 */ /* 0x000fea0003800000 */
.L_x_439:
[----:B------:R-:W0:Y:S01]  /*9510*/  S2R R2, SR_TID.X ;  /* 0x0000000000027919 */ /* 0x000e220000002100 */
[----:B------:R-:W-:Y:S01]  /*9520*/  ULDC UR4, c[0x0][0xc3c] ;  /* 0x00030f0000047ab9 */ /* 0x000fe20000000800 */
[----:B------:R-:W1:Y:S01]  /*9530*/  S2UR UR6, SR_CTAID.X ;  /* 0x00000000000679c3 */ /* 0x000e620000002500 */
[----:B------:R-:W-:Y:S01]  /*9540*/  ULDC UR5, c[0x0][0xc38] ;  /* 0x00030e0000057ab9 */ /* 0x000fe20000000800 */
[----:B0-----:R-:W-:-:S04]  /*9550*/  LOP3.LUT R5, R2, 0x1f, RZ, 0xc0, !PT ;  /* 0x0000001f02057812 */ /* 0x001fc800078ec0ff */
[----:B------:R-:W-:-:S04]  /*9560*/  ISETP.NE.AND P0, PT, R5, 0x1f, PT ;  /* 0x0000001f0500780c */ /* 0x000fc80003f05270 */
[----:B------:R-:W-:-:S13]  /*9570*/  ISETP.GE.OR P1, PT, R5, UR4, !P0 ;  /* 0x0000000405007c0c */ /* 0x000fda000c726670 */
[----:B------:R-:W0:Y:S02]  /*9580*/  @!P1 LDC.64 R2, c[0x0][0xc80] ;  /* 0x00032000ff029b82 */ /* 0x000e240000000a00 */
[----:B0-----:R-:W-:-:S05]  /*9590*/  @!P1 IMAD.WIDE.U32 R2, R5, 0x4, R2 ;  /* 0x0000000405029825 */ /* 0x001fca00078e0002 */
[----:B------:R-:W2:Y:S01]  /*95a0*/  @!P1 LDG.E R0, desc[UR50][R2.64] ;  /* 0x0000003202009981 */ /* 0x000ea2000c1e1900 */
[C---:B------:R-:W-:Y:S01]  /*95b0*/  ISETP.NE.AND P1, PT, R5.reuse, RZ, PT ;  /* 0x000000ff0500720c */ /* 0x040fe20003f25270 */
[----:B------:R-:W-:Y:S01]  /*95c0*/  UMOV UR4, URZ ;  /* 0x0000003f00047c82 */ /* 0x000fe20008000000 */
[C---:B------:R-:W-:Y:S01]  /*95d0*/  ISETP.GE.U32.AND P2, PT, R5.reuse, 0x2, PT ;  /* 0x000000020500780c */ /* 0x040fe20003f46070 */
[----:B------:R-:W-:Y:S01]  /*95e0*/  IMAD.MOV.U32 R16, RZ, RZ, RZ ;  /* 0x000000ffff107224 */ /* 0x000fe200078e00ff */
[C---:B------:R-:W-:Y:S02]  /*95f0*/  ISETP.GE.U32.AND P3, PT, R5.reuse, 0x4, PT ;  /* 0x000000040500780c */ /* 0x040fe40003f66070 */
[C---:B------:R-:W-:Y:S02]  /*9600*/  ISETP.GE.U32.AND P4, PT, R5.reuse, 0x8, PT ;  /* 0x000000080500780c */ /* 0x040fe40003f86070 */
[----:B------:R-:W-:Y:S01]  /*9610*/  ISETP.GE.U32.AND P5, PT, R5, 0x10, PT ;  /* 0x000000100500780c */ /* 0x000fe20003fa6070 */
[----:B--2---:R-:W0:Y:S02]  /*9620*/  SHFL.UP PT, R4, R0, 0x1, RZ ;  /* 0x0420000000047989 */ /* 0x004e2400000e00ff */
[----:B0-----:R-:W-:-:S05]  /*9630*/  SEL R7, R4, RZ, P1 ;  /* 0x000000ff04077207 */ /* 0x001fca0000800000 */
[----:B------:R-:W-:-:S05]  /*9640*/  IMAD.IADD R7, R0, 0x1, R7 ;  /* 0x0000000100077824 */ /* 0x000fca00078e0207 */
[----:B------:R-:W0:Y:S02]  /*9650*/  SHFL.UP PT, R4, R7, 0x2, RZ ;  /* 0x0440000007047989 */ /* 0x000e2400000e00ff */
        /* <DEDUP_REMOVED lines=11> */
[----:B------:R-:W0:Y:S02]  /*9710*/  SHFL.IDX PT, R4, R7, 0x1f, 0x1f ;  /* 0x03e01f0007047f89 */ /* 0x000e2400000e0000 */
[----:B0-----:R-:W-:-:S04]  /*9720*/  IMAD R4, R4, UR5, RZ ;  /* 0x0000000504047c24 */ /* 0x001fc8000f8e02ff */
[----:B------:R-:W-:Y:S01]  /*9730*/  IMAD.MOV.U32 R3, RZ, RZ, R4 ;  /* 0x000000ffff037224 */ /* 0x000fe200078e0004 */
[----:B-1----:R-:W-:-:S13]  /*9740*/  ISETP.GT.AND P6, PT, R4, UR6, PT ;  /* 0x0000000604007c0c */ /* 0x002fda000bfc4270 */
[----:B------:R-:W-:Y:S05]  /*9750*/  @P6 BRA `(.L_x_441) ;  /* 0x0000000000946947 */ /* 0x000fea0003800000 */
[----:B------:R-:W-:Y:S01]  /*9760*/  IMAD.MOV.U32 R4, RZ, RZ, R3 ;  /* 0x000000ffff047224 */ /* 0x000fe200078e0003 */
[----:B------:R-:W-:Y:S01]  /*9770*/  UMOV UR4, URZ ;  /* 0x0000003f00047c82 */ /* 0x000fe20008000000 */
[----:B------:R-:W-:-:S05]  /*9780*/  ULDC UR5, c[0x0][0xc38] ;  /* 0x00030e0000057ab9 */ /* 0x000fca0000000800 */
.L_x_445:
[----:B------:R-:W0:Y:S01]  /*9790*/  LDC R2, c[0x0][0xc3c] ;  /* 0x00030f00ff027b82 */ /* 0x000e220000000800 */
[----:B------:R-:W-:-:S06]  /*97a0*/  UIADD3 UR4, UR4, 0x1f, URZ ;  /* 0x0000001f04047890 */ /* 0x000fcc000fffe03f */
[----:B0-----:R-:W-:-:S13]  /*97b0*/  ISETP.LE.AND P6, PT, R2, UR4, PT ;  /* 0x0000000402007c0c */ /* 0x001fda000bfc3270 */
[----:B------:R-:W-:Y:S05]  /*97c0*/  @P6 BRA `(.L_x_442) ;  /* 0x0000000400246947 */ /* 0x000fea0003800000 */
[----:B------:R-:W-:Y:S01]  /*97d0*/  VIADD R7, R5, UR4 ;  /* 0x0000000405077c36 */ /* 0x000fe20008000000 */
[----:B------:R-:W-:Y:S01]  /*97e0*/  BSSY B0, `(.L_x_443) ;  /* 0x0000007000007945 */ /* 0x000fe20003800000 */
[----:B------:R-:W-:-:S03]  /*97f0*/  MOV R0, RZ ;  /* 0x000000ff00007202 */ /* 0x000fc60000000f00 */
[----:B------:R-:W-:-:S13]  /*9800*/  ISETP.GE.OR P6, PT, R7, R2, !P0 ;  /* 0x000000020700720c */ /* 0x000fda00047c6670 */
[----:B------:R-:W-:Y:S05]  /*9810*/  @P6 BRA `(.L_x_444) ;  /* 0x00000000000c6947 */ /* 0x000fea0003800000 */
[----:B------:R-:W0:Y:S02]  /*9820*/  LDC.64 R2, c[0x0][0xc80] ;  /* 0x00032000ff027b82 */ /* 0x000e240000000a00 */
[----:B0-----:R-:W-:-:S05]  /*9830*/  IMAD.WIDE R2, R7, 0x4, R2 ;  /* 0x0000000407027825 */ /* 0x001fca00078e0202 */
[----:B------:R0:W5:Y:S02]  /*9840*/  LDG.E R0, desc[UR50][R2.64] ;  /* 0x0000003202007981 */ /* 0x000164000c1e1900 */
.L_x_444:
[----:B------:R-:W-:Y:S05]  /*9850*/  BSYNC B0 ;  /* 0x0000000000007941 */ /* 0x000fea0003800000 */
.L_x_443:
[----:B0----5:R-:W0:Y:S02]  /*9860*/  SHFL.UP PT, R2, R0, 0x1, RZ ;  /* 0x0420000000027989 */ /* 0x021e2400000e00ff */
        /* <DEDUP_REMOVED lines=16> */
[----:B------:R-:W-:-:S05]  /*9970*/  IMAD.IADD R4, R3, 0x1, R4 ;  /* 0x0000000103047824 */ /* 0x000fca00078e0204 */
[----:B------:R-:W-:-:S13]  /*9980*/  ISETP.GT.AND P6, PT, R4, UR6, PT ;  /* 0x0000000604007c0c */ /* 0x000fda000bfc4270 */
[----:B------:R-:W-:Y:S05]  /*9990*/  @!P6 BRA `(.L_x_445) ;  /* 0xfffffffc007ce947 */ /* 0x000fea000383ffff */
[----:B------:R-:W-:-:S07]  /*99a0*/  IMAD.MOV.U32 R7, RZ, RZ, R9 ;  /* 0x000000ffff077224 */ /* 0x000fce00078e0009 */
.L_x_441:
[----:B------:R-:W-:-:S04]  /*99b0*/  IMAD.IADD R8, R4, 0x1, -R3 ;  /* 0x0000000104087824 */ /* 0x000fc800078e0a03 */
[----:B------:R-:W-:-:S05]  /*99c0*/  IMAD R2, R7, UR5, R8 ;  /* 0x0000000507027c24 */ /* 0x000fca000f8e0208 */
[----:B------:R-:W-:-:S13]  /*99d0*/  ISETP.GT.AND P0, PT, R2, UR6, PT ;  /* 0x0000000602007c0c */ /* 0x000fda000bf04270 */
[----:B------:R-:W-:-:S04]  /*99e0*/  VOTE.ANY R4, PT, !P0 ;  /* 0x0000000000047806 */ /* 0x000fc800040e0100 */
[----:B------:R-:W0:Y:S01]  /*99f0*/  POPC R19, R4 ;  /* 0x0000000400137309 */ /* 0x000e220000000000 */
[----:B------:R-:W-:Y:S01]  /*9a00*/  ISETP.NE.AND P0, PT, R4, RZ, PT ;  /* 0x000000ff0400720c */ /* 0x000fe20003f05270 */
[----:B0-----:R-:W0:Y:S02]  /*9a10*/  SHFL.IDX PT, R10, R0, R19, 0x1f ;  /* 0x00001f13000a7589 */ /* 0x001e2400000e0000 */
[----:B0-----:R-:W-:-:S04]  /*9a20*/  IABS R9, R10 ;  /* 0x0000000a00097213 */ /* 0x001fc80000000000 */
[----:B------:R-:W0:Y:S08]  /*9a30*/  I2F.RP R6, R9 ;  /* 0x0000000900067306 */ /* 0x000e300000209400 */
[----:B0-----:R-:W0:Y:S02]  /*9a40*/  MUFU.RCP R6, R6 ;  /* 0x0000000600067308 */ /* 0x001e240000001000 */
[----:B0-----:R-:W-:-:S06]  /*9a50*/  VIADD R2, R6, 0xffffffe ;  /* 0x0ffffffe06027836 */ /* 0x001fcc0000000000 */
[----:B------:R0:W1:Y:S01]  /*9a60*/  F2I.FTZ.U32.TRUNC.NTZ R3, R2 ;  /* 0x0000000200037305 */ /* 0x000062000021f000 */
[----:B------:R-:W-:Y:S05]  /*9a70*/  @!P0 BRA `(.L_x_446) ;  /* 0x0000000000088947 */ /* 0x000fea0003800000 */
[----:B------:R-:W-:-:S06]  /*9a80*/  IADD3 R16, R19, -0x1, RZ ;  /* 0xffffffff13107810 */ /* 0x000fcc0007ffe0ff */
[----:B------:R2:W3:Y:S02]  /*9a90*/  SHFL.IDX PT, R16, R7, R16, 0x1f ;  /* 0x00001f1007107589 */ /* 0x0004e400000e0000 */
.L_x_446:
[----:B---3--:R-:W-:Y:S01]  /*9aa0*/  IMAD R16, R16, UR5, R8 ;  /* 0x0000000510107c24 */ /* 0x008fe2000f8e0208 */
[----:B0-----:R-:W-:Y:S01]  /*9ab0*/  IABS R2, R10 ;  /* 0x0000000a00027213 */ /* 0x001fe20000000000 */
[----:B-1----:R-:W-:Y:S02]  /*9ac0*/  IMAD.MOV R0, RZ, RZ, -R3 ;  /* 0x000000ffff007224 */ /* 0x002fe400078e0a03 */
[----:B------:R-:W-:Y:S01]  /*9ad0*/  VIADD R19, R19, UR4 ;  /* 0x0000000413137c36 */ /* 0x000fe20008000000 */
[----:B------:R-:W-:Y:S01]  /*9ae0*/  IADD3 R11, -R16, UR6, RZ ;  /* 0x00000006100b7c10 */ /* 0x000fe2000fffe1ff */
[----:B------:R-:W-:Y:S02]  /*9af0*/  IMAD.MOV R4, RZ, RZ, -R2 ;  /* 0x000000ffff047224 */ /* 0x000fe400078e0a02 */
[----:B--2---:R-:W-:Y:S01]  /*9b00*/  IMAD R7, R0, R9, RZ ;  /* 0x0000000900077224 */ /* 0x004fe200078e02ff */
[----:B------:R-:W-:Y:S01]  /*9b10*/  IABS R0, R11 ;  /* 0x0000000b00007213 */ /* 0x000fe20000000000 */
[----:B------:R-:W-:-:S04]  /*9b20*/  IMAD.MOV.U32 R2, RZ, RZ, RZ ;  /* 0x000000ffff027224 */ /* 0x000fc800078e00ff */
[----:B------:R-:W-:-:S04]  /*9b30*/  IMAD.HI.U32 R2, R3, R7, R2 ;  /* 0x0000000703027227 */ /* 0x000fc800078e0002 */
[----:B------:R-:W-:Y:S02]  /*9b40*/  IMAD.MOV.U32 R3, RZ, RZ, R0 ;  /* 0x000000ffff037224 */ /* 0x000fe400078e0000 */
[----:B------:R-:W-:Y:S02]  /*9b50*/  IMAD.MOV.U32 R0, RZ, RZ, R4 ;  /* 0x000000ffff007224 */ /* 0x000fe400078e0004 */
[----:B------:R-:W-:-:S04]  /*9b60*/  IMAD.HI.U32 R2, R2, R3, RZ ;  /* 0x0000000302027227 */ /* 0x000fc800078e00ff */
[----:B------:R-:W-:-:S05]  /*9b70*/  IMAD R0, R2, R0, R3 ;  /* 0x0000000002007224 */ /* 0x000fca00078e0203 */
[----:B------:R-:W-:-:S13]  /*9b80*/  ISETP.GT.U32.AND P1, PT, R9, R0, PT ;  /* 0x000000000900720c */ /* 0x000fda0003f24070 */
[----:B------:R-:W-:Y:S02]  /*9b90*/  @!P1 IMAD.IADD R0, R0, 0x1, -R9 ;  /* 0x0000000100009824 */ /* 0x000fe400078e0a09 */
[----:B------:R-:W-:Y:S01]  /*9ba0*/  @!P1 VIADD R2, R2, 0x1 ;  /* 0x0000000102029836 */ /* 0x000fe20000000000 */
[----:B------:R-:W-:Y:S02]  /*9bb0*/  ISETP.NE.AND P1, PT, R10, RZ, PT ;  /* 0x000000ff0a00720c */ /* 0x000fe40003f25270 */
[----:B------:R-:W-:Y:S02]  /*9bc0*/  ISETP.GE.U32.AND P0, PT, R0, R9, PT ;  /* 0x000000090000720c */ /* 0x000fe40003f06070 */
[----:B------:R-:W-:-:S04]  /*9bd0*/  LOP3.LUT R0, R11, R10, RZ, 0x3c, !PT ;  /* 0x0000000a0b007212 */ /* 0x000fc800078e3cff */
[----:B------:R-:W-:-:S07]  /*9be0*/  ISETP.GE.AND P2, PT, R0, RZ, PT ;  /* 0x000000ff0000720c */ /* 0x000fce0003f46270 */
[----:B------:R-:W-:-:S06]  /*9bf0*/  @P0 VIADD R2, R2, 0x1 ;  /* 0x0000000102020836 */ /* 0x000fcc0000000000 */
[----:B------:R-:W-:Y:S01]  /*9c00*/  @!P2 IMAD.MOV R2, RZ, RZ, -R2 ;  /* 0x000000ffff02a224 */ /* 0x000fe200078e0a02 */
[----:B------:R-:W-:-:S04]  /*9c10*/  @!P1 LOP3.LUT R2, RZ, R10, RZ, 0x33, !PT ;  /* 0x0000000aff029212 */ /* 0x000fc800078e33ff */
[----:B------:R-:W-:Y:S01]  /*9c20*/  IADD3 R17, -R2, RZ, RZ ;  /* 0x000000ff02117210 */ /* 0x000fe20007ffe1ff */
[----:B------:R-:W-:-:S04]  /*9c30*/  IMAD.MOV.U32 R18, RZ, RZ, R2 ;  /* 0x000000ffff127224 */ /* 0x000fc800078e0002 */
[----:B------:R-:W-:Y:S01]  /*9c40*/  IMAD R17, R10, R17, R11 ;  /* 0x000000110a117224 */ /* 0x000fe200078e020b */
[----:B------:R-:W-:Y:S06]  /*9c50*/  BRA `(.L_x_447) ;  /* 0x0000000000147947 */ /* 0x000fec0003800000 */
.L_x_442:
[----:B------:R-:W-:Y:S01]  /*9c60*/  ULDC UR4, c[0x0][0xc3c] ;  /* 0x00030f0000047ab9 */ /* 0x000fe20000000800 */
[----:B------:R-:W-:Y:S02]  /*9c70*/  IMAD.MOV.U32 R17, RZ, RZ, RZ ;  /* 0x000000ffff117224 */ /* 0x000fe400078e00ff */
[----:B------:R-:W-:Y:S02]  /*9c80*/  IMAD.U32 R16, RZ, RZ, UR6 ;  /* 0x00000006ff107e24 */ /* 0x000fe4000f8e00ff */
[----:B------:R-:W-:Y:S02]  /*9c90*/  IMAD.MOV.U32 R18, RZ, RZ, RZ ;  /* 0x000000ffff127224 */ /* 0x000fe400078e00ff */
[----:B------:R-:W-:-:S07]  /*9ca0*/  IMAD.U32 R19, RZ, RZ, UR4 ;  /* 0x00000004ff137e24 */ /* 0x000fce000f8e00ff */
.L_x_447:
[----:B------:R-:W-:-:S13]  /*9cb0*/  ISETP.NE.AND P0, PT, R5, RZ, PT ;  /* 0x000000ff0500720c */ /* 0x000fda0003f05270 */
[----:B------:R-:W0:Y:S01]  /*9cc0*/  @!P0 S2R R3, SR_CgaCtaId ;  /* 0x0000000000038919 */ /* 0x000e220000008800 */
[----:B------:R-:W-:-:S04]  /*9cd0*/  @!P0 MOV R0, 0x400 ;  /* 0x0000040000008802 */ /* 0x000fc80000000f00 */
[----:B0-----:R-:W-:-:S05]  /*9ce0*/  @!P0 LEA R0, R3, R0, 0x18 ;  /* 0x0000000003008211 */ /* 0x001fca00078ec0ff */
[----:B------:R0:W-:Y:S01]  /*9cf0*/  @!P0 STS.128 [R0+0x228d0], R16 ;  /* 0x0228d01000008388 */ /* 0x0001e20000000c00 */
[----:B------:R-:W-:Y:S06]  /*9d00*/  BAR.ARV 0x5, 0x180 ;  /* 0x0146000000007b1d */ /* 0x000fec0000002000 */
.L_x_440:
[----:B------:R2:W-:Y:S01]  /*9d10*/  STL [R1+0x24], RZ ;  /* 0x000024ff01007387 */ /* 0x0005e20000100800 */
[----:B------:R-:W-:Y:S01]  /*9d20*/  ULDC UR4, c[0x0][0xc3c] ;  /* 0x00030f0000047ab9 */ /* 0x000fe20000000800 */
[----:B------:R-:W-:Y:S01]  /*9d30*/  IMAD.MOV.U32 R26, RZ, RZ, 0x1 ;  /* 0x00000001ff1a7424 */ /* 0x000fe200078e00ff */
[----:B-1----:R-:W-:Y:S01]  /*9d40*/  ISETP.GE.AND P0, PT, R19, UR4, PT ;  /* 0x0000000413007c0c */ /* 0x002fe2000bf06270 */
[----:B------:R-:W-:-:S12]  /*9d50*/  IMAD.MOV.U32 R24, RZ, RZ, RZ ;  /* 0x000000ffff187224 */ /* 0x000fd800078e00ff */
[----:B--2---:R-:W-:Y:S05]  /*9d60*/  @P0 BRA `(.L_x_448) ;  /* 0x0000004400540947 */ /* 0x004fea0003800000 */
[----:B------:R-:W1:Y:S01]  /*9d70*/  S2R R4, SR_TID.X ;  /* 0x0000000000047919 */ /* 0x000e620000002100 */
[----:B------:R-:W2:Y:S01]  /*9d80*/  S2UR UR5, SR_CgaCtaId ;  /* 0x00000000000579c3 */ /* 0x000ea20000008800 */
[----:B------:R-:W-:Y:S01]  /*9d90*/  UMOV UR4, 0x400 ;  /* 0x0000040000047882 */ /* 0x000fe20000000000 */
[----:B------:R-:W-:Y:S01]  /*9da0*/  BSSY B8, `(.L_x_448) ;  /* 0x0000451000087945 */ /* 0x000fe20003800000 */
[----:B------:R3:W-:Y:S01]  /*9db0*/  STL [R1+0x24], RZ ;  /* 0x000024ff01007387 */ /* 0x0007e20000100800 */
[----:B------:R-:W-:Y:S01]  /*9dc0*/  IMAD.MOV.U32 R26, RZ, RZ, 0x1 ;  /* 0x00000001ff1a7424 */ /* 0x000fe200078e00ff */
[----:B------:R-:W-:Y:S01]  /*9dd0*/  ULOP3.LUT UR36, UR37, 0x2, URZ, 0xfc, !UPT ;  /* 0x0000000225247892 */ /* 0x000fe2000f8efc3f */
[----:B------:R-:W-:Y:S01]  /*9de0*/  IMAD.MOV.U32 R24, RZ, RZ, RZ ;  /* 0x000000ffff187224 */ /* 0x000fe200078e00ff */
[----:B------:R-:W-:Y:S01]  /*9df0*/  ULDC UR38, c[0x0][0xc] ;  /* 0x0000030000267ab9 */ /* 0x000fe20000000800 */
[----:B--2---:R-:W-:-:S06]  /*9e00*/  ULEA UR4, UR5, UR4, 0x18 ;  /* 0x0000000405047291 */ /* 0x004fcc000f8ec03f */
[----:B------:R-:W-:Y:S01]  /*9e10*/  IMAD.U32 R22, RZ, RZ, UR4 ;  /* 0x00000004ff167e24 */ /* 0x000fe2000f8e00ff */
[C---:B-1----:R-:W-:Y:S01]  /*9e20*/  LOP3.LUT R3, R4.reuse, 0x7f, RZ, 0xc0, !PT ;  /* 0x0000007f04037812 */ /* 0x042fe200078ec0ff */
[----:B0-----:R-:W-:-:S05]  /*9e30*/  IMAD.SHL.U32 R0, R4, 0x8, RZ ;  /* 0x0000000804007824 */ /* 0x001fca00078e00ff */
[----:B------:R-:W-:-:S04]  /*9e40*/  LOP3.LUT R2, R0, 0x1f8, RZ, 0xc0, !PT ;  /* 0x000001f800027812 */ /* 0x000fc800078ec0ff */
[----:B------:R-:W-:Y:S02]  /*9e50*/  LOP3.LUT R29, R2, 0x38, R4, 0x78, !PT ;  /* 0x00000038021d7812 */ /* 0x000fe400078e7804 */
[----:B------:R-:W-:Y:S02]  /*9e60*/  SHF.L.U32 R2, R4, 0x4, RZ ;  /* 0x0000000404027819 */ /* 0x000fe400000006ff */
[----:B------:R-:W-:Y:S02]  /*9e70*/  SHF.R.U32.HI R4, RZ, 0x3, R3 ;  /* 0x00000003ff047819 */ /* 0x000fe40000011603 */
[----:B------:R-:W-:Y:S02]  /*9e80*/  LOP3.LUT R29, R29, 0x200, R0, 0xf8, !PT ;  /* 0x000002001d1d7812 */ /* 0x000fe400078ef800 */
[----:B------:R-:W-:Y:S02]  /*9e90*/  LOP3.LUT R3, R0, 0x38, RZ, 0xc0, !PT ;  /* 0x0000003800037812 */ /* 0x000fe400078ec0ff */
[----:B------:R-:W-:Y:S01]  /*9ea0*/  LOP3.LUT R0, R4, 0x70, R2, 0xf8, !PT ;  /* 0x0000007004007812 */ /* 0x000fe200078ef802 */
[----:B------:R-:W-:Y:S01]  /*9eb0*/  IMAD R37, R29, 0x2, R22 ;  /* 0x000000021d257824 */ /* 0x000fe200078e0216 */
[----:B------:R-:W-:-:S02]  /*9ec0*/  LOP3.LUT R4, R3, 0x40, RZ, 0xfc, !PT ;  /* 0x0000004003047812 */ /* 0x000fc400078efcff */
[C---:B------:R-:W-:Y:S02]  /*9ed0*/  LOP3.LUT R2, R3.reuse, 0x80, RZ, 0xfc, !PT ;  /* 0x0000008003027812 */ /* 0x040fe400078efcff */
[----:B---3--:R-:W-:-:S07]  /*9ee0*/  LOP3.LUT R0, R3, 0xc0, RZ, 0xfc, !PT ;  /* 0x000000c003007812 */ /* 0x008fce00078efcff */
.L_x_509:
[----:B0-----:R-:W0:Y:S02]  /*9ef0*/  LDC.64 R2, c[0x0][0xc88] ;  /* 0x00032200ff027b82 */ /* 0x001e240000000a00 */
[----:B0-----:R-:W-:-:S05]  /*9f00*/  IMAD.WIDE R2, R19, 0x4, R2 ;  /* 0x0000000413027825 */ /* 0x001fca00078e0202 */
[----:B--2---:R-:W2:Y:S01]  /*9f10*/  LDG.E R25, desc[UR50][R2.64] ;  /* 0x0000003202197981 */ /* 0x004ea2000c1e1900 */
[----:B------:R-:W-:Y:S05]  /*9f20*/  YIELD ;  /* 0x0000000000007946 */ /* 0x000fea0003800000 */
[----:B------:R-:W-:Y:S01]  /*9f30*/  ULDC.64 UR4, c[0x0][0xa28] ;  /* 0x00028a0000047ab9 */ /* 0x000fe20000000a00 */
[----:B------:R-:W-:Y:S01]  /*9f40*/  IMAD.MOV.U32 R30, RZ, RZ, RZ ;  /* 0x000000ffff1e7224 */ /* 0x000fe200078e00ff */
[----:B------:R-:W-:Y:S01]  /*9f50*/  ISETP.NE.U32.AND P0, PT, RZ, UR4, PT ;  /* 0x00000004ff007c0c */ /* 0x000fe2000bf05070 */
[----:B------:R-:W-:-:S03]  /*9f60*/  ULDC.64 UR6, c[0x0][0xa18] ;  /* 0x0002860000067ab9 */ /* 0x000fc60000000a00 */
[----:B------:R-:W-:Y:S02]  /*9f70*/  ISETP.NE.AND.EX P0, PT, RZ, UR5, PT, P0 ;  /* 0x00000005ff007c0c */ /* 0x000fe4000bf05300 */
[----:B--2---:R-:W-:-:S11]  /*9f80*/  SHF.R.S32.HI R0, RZ, 0x1f, R25 ;  /* 0x0000001fff007819 */ /* 0x004fd60000011419 */
[C---:B------:R-:W-:Y:S01]  /*9f90*/  @P0 LEA R2, P1, R25.reuse, UR4, 0x2 ;  /* 0x0000000419020c11 */ /* 0x040fe2000f8210ff */
[C---:B------:R-:W-:Y:S01]  /*9fa0*/  IMAD.SHL.U32 R27, R25.reuse, 0x4, RZ ;  /* 0x00000004191b7824 */ /* 0x040fe200078e00ff */
[C-C-:B------:R-:W-:Y:S01]  /*9fb0*/  SHF.L.U64.HI R31, R25.reuse, 0x2, R0.reuse ;  /* 0x00000002191f7819 */ /* 0x140fe20000010200 */
[----:B------:R0:W-:Y:S01]  /*9fc0*/  STL [R1+0x4], R0 ;  /* 0x0000040001007387 */ /* 0x0001e20000100800 */
[----:B------:R-:W-:Y:S01]  /*9fd0*/  @P0 LEA.HI.X R3, R25, UR5, R0, 0x2, P1 ;  /* 0x0000000519030c11 */ /* 0x000fe200088f1400 */
[----:B------:R-:W-:-:S04]  /*9fe0*/  ULDC.64 UR4, c[0x0][0xa00] ;  /* 0x0002800000047ab9 */ /* 0x000fc80000000a00 */
[----:B-1----:R1:W5:Y:S01]  /*9ff0*/  @P0 LDG.E R30, desc[UR50][R2.64] ;  /* 0x00000032021e0981 */ /* 0x002362000c1e1900 */
[----:B------:R-:W-:Y:S02]  /*a000*/  ISETP.NE.U32.AND P0, PT, RZ, UR4, PT ;  /* 0x00000004ff007c0c */ /* 0x000fe4000bf05070 */
[----:B------:R-:W-:Y:S01]  /*a010*/  LOP3.LUT R23, R23, 0xfffffeff, RZ, 0xc0, !PT ;  /* 0xfffffeff17177812 */ /* 0x000fe200078ec0ff */
[----:B0-----:R-:W-:Y:S01]  /*a020*/  IMAD.MOV.U32 R0, RZ, RZ, RZ ;  /* 0x000000ffff007224 */ /* 0x001fe200078e00ff */
[----:B------:R-:W-:Y:S02]  /*a030*/  ISETP.NE.AND.EX P2, PT, RZ, UR5, PT, P0 ;  /* 0x00000005ff007c0c */ /* 0x000fe4000bf45300 */
[----:B------:R-:W-:Y:S02]  /*a040*/  ISETP.NE.U32.AND P0, PT, RZ, UR6, PT ;  /* 0x00000006ff007c0c */ /* 0x000fe4000bf05070 */
[----:B-1----:R-:W-:Y:S02]  /*a050*/  IADD3 R2, P1, R27, UR4, RZ ;  /* 0x000000041b027c10 */ /* 0x002fe4000ff3e0ff */
[----:B------:R-:W-:-:S02]  /*a060*/  ISETP.NE.AND.EX P0, PT, RZ, UR7, PT, P0 ;  /* 0x00000007ff007c0c */ /* 0x000fc4000bf05300 */
[----:B------:R-:W-:Y:S01]  /*a070*/  IADD3.X R3, R31, UR5, RZ, P1, !PT ;  /* 0x000000051f037c10 */ /* 0x000fe20008ffe4ff */
[----:B------:R-:W-:-:S04]  /*a080*/  ULDC.64 UR4, c[0x0][0x418] ;  /* 0x0001060000047ab9 */ /* 0x000fc80000000a00 */
[----:B------:R-:W-:Y:S01]  /*a090*/  @P2 LOP3.LUT R23, R23, 0x100, RZ, 0xfc, !PT ;  /* 0x0000010017172812 */ /* 0x000fe200078efcff */
[----:B------:R-:W2:Y:S05]  /*a0a0*/  @P2 LDG.E R0, desc[UR50][R2.64] ;  /* 0x0000003202002981 */ /* 0x000eaa000c1e1900 */
[----:B------:R-:W-:-:S04]  /*a0b0*/  @P0 IADD3 R4, P1, R27, UR6, RZ ;  /* 0x000000061b040c10 */ /* 0x000fc8000ff3e0ff */
[----:B------:R-:W-:Y:S01]  /*a0c0*/  @P0 IADD3.X R5, R31, UR7, RZ, P1, !PT ;  /* 0x000000071f050c10 */ /* 0x000fe20008ffe4ff */
[----:B--2---:R0:W-:Y:S04]  /*a0d0*/  STL [R1], R0 ;  /* 0x0000000001007387 */ /* 0x0041e80000100800 */
[----:B0-----:R-:W2:Y:S01]  /*a0e0*/  @P0 LDG.E R0, desc[UR50][R4.64] ;  /* 0x0000003204000981 */ /* 0x001ea2000c1e1900 */
[----:B------:R-:W-:-:S03]  /*a0f0*/  UISETP.NE.U32.AND UP0, UPT, UR4, URZ, UPT ;  /* 0x0000003f0400728c */ /* 0x000fc6000bf05070 */
[----:B------:R-:W-:Y:S01]  /*a100*/  ULDC UR4, c[0x0][0x424] ;  /* 0x0001090000047ab9 */ /* 0x000fe20000000800 */
[----:B------:R-:W-:-:S03]  /*a110*/  UISETP.NE.AND.EX UP0, UPT, UR5, URZ, UPT, UP0 ;  /* 0x0000003f0500728c */ /* 0x000fc6000bf05300 */
[----:B------:R-:W-:Y:S01]  /*a120*/  ULDC UR5, c[0x0][0x2f0] ;  /* 0x0000bc0000057ab9 */ /* 0x000fe20000000800 */
[----:B------:R-:W-:-:S04]  /*a130*/  USEL UR4, UR4, 0x1, UP0 ;  /* 0x0000000104047887 */ /* 0x000fc80008000000 */
[----:B------:R-:W-:-:S06]  /*a140*/  UIMAD UR4, UR4, UR5, URZ ;  /* 0x00000005040472a4 */ /* 0x000fcc000f8e023f */
[----:B------:R-:W-:Y:S01]  /*a150*/  IMAD.U32 R7, RZ, RZ, UR4 ;  /* 0x00000004ff077e24 */ /* 0x000fe2000f8e00ff */
[----:B--2---:R0:W-:Y:S01]  /*a160*/  @P0 STL [R1+0x8], R0 ;  /* 0x0000080001000387 */ /* 0x0041e20000100800 */
[----:B---3--:R-:W-:Y:S05]  /*a170*/  @P0 BRA `(.L_x_449) ;  /* 0x0000000000200947 */ /* 0x008fea0003800000 */
[----:B------:R-:W-:Y:S02]  /*a180*/  ULDC UR4, c[0x0][0x288] ;  /* 0x0000a20000047ab9 */ /* 0x000fe40000000800 */
[----:B0-----:R-:W-:-:S05]  /*a190*/  IMAD.U32 R0, RZ, RZ, UR4 ;  /* 0x00000004ff007e24 */ /* 0x001fca000f8e00ff */
[----:B------:R1:W-:Y:S01]  /*a1a0*/  STL [R1+0x8], R0 ;  /* 0x0000080001007387 */ /* 0x0003e20000100800 */
[----:B------:R-:W-:Y:S05]  /*a1b0*/  @!P2 BRA `(.L_x_449) ;  /* 0x000000000010a947 */ /* 0x000fea0003800000 */
[----:B------:R-:W2:Y:S04]  /*a1c0*/  LDG.E R5, desc[UR50][R2.64] ;  /* 0x0000003202057981 */ /* 0x000ea8000c1e1900 */
[----:B-1----:R-:W2:Y:S02]  /*a1d0*/  LDG.E R0, desc[UR50][R2.64+0x4] ;  /* 0x0000043202007981 */ /* 0x002ea4000c1e1900 */
[----:B--2---:R-:W-:-:S05]  /*a1e0*/  IADD3 R0, -R5, R0, RZ ;  /* 0x0000000005007210 */ /* 0x004fca0007ffe1ff */
[----:B------:R2:W-:Y:S02]  /*a1f0*/  STL [R1+0x8], R0 ;  /* 0x0000080001007387 */ /* 0x0005e40000100800 */
.L_x_449:
[----:B------:R-:W-:Y:S01]  /*a200*/  ULDC.64 UR4, c[0x0][0xa20] ;  /* 0x0002880000047ab9 */ /* 0x000fe20000000a00 */
[----:B------:R-:W-:Y:S01]  /*a210*/  IMAD.MOV.U32 R28, RZ, RZ, R25 ;  /* 0x000000ffff1c7224 */ /* 0x000fe200078e0019 */
[----:B------:R-:W-:-:S04]  /*a220*/  ISETP.NE.U32.AND P0, PT, RZ, UR4, PT ;  /* 0x00000004ff007c0c */ /* 0x000fc8000bf05070 */
[----:B------:R-:W-:-:S13]  /*a230*/  ISETP.NE.AND.EX P0, PT, RZ, UR5, PT, P0 ;  /* 0x00000005ff007c0c */ /* 0x000fda000bf05300 */
[----:B------:R-:W-:Y:S05]  /*a240*/  @!P0 BRA `(.L_x_450) ;  /* 0x0000000000108947 */ /* 0x000fea0003800000 */
[----:B------:R-:W-:-:S04]  /*a250*/  IADD3 R2, P0, R27, UR4, RZ ;  /* 0x000000041b027c10 */ /* 0x000fc8000ff1e0ff */
[----:B------:R-:W-:-:S05]  /*a260*/  IADD3.X R3, R31, UR5, RZ, P0, !PT ;  /* 0x000000051f037c10 */ /* 0x000fca00087fe4ff */
[----:B------:R3:W5:Y:S01]  /*a270*/  LDG.E R7, desc[UR50][R2.64] ;  /* 0x0000003202077981 */ /* 0x000762000c1e1900 */
[----:B------:R-:W-:Y:S05]  /*a280*/  BRA `(.L_x_451) ;  /* 0x0000000000247947 */ /* 0x000fea0003800000 */
.L_x_450:
[----:B------:R-:W-:Y:S02]  /*a290*/  ULDC.64 UR4, c[0x0][0xa08] ;  /* 0x0002820000047ab9 */ /* 0x000fe40000000a00 */
[----:B------:R-:W-:-:S04]  /*a2a0*/  ISETP.NE.U32.AND P0, PT, RZ, UR4, PT ;  /* 0x00000004ff007c0c */ /* 0x000fc8000bf05070 */
[----:B------:R-:W-:-:S13]  /*a2b0*/  ISETP.NE.AND.EX P0, PT, RZ, UR5, PT, P0 ;  /* 0x00000005ff007c0c */ /* 0x000fda000bf05300 */
[----:B------:R-:W-:Y:S05]  /*a2c0*/  @!P0 BRA `(.L_x_451) ;  /* 0x0000000000148947 */ /* 0x000fea0003800000 */
[----:B------:R-:W3:Y:S02]  /*a2d0*/  LDC.64 R2, c[0x0][0xa08] ;  /* 0x00028200ff027b82 */ /* 0x000ee40000000a00 */
[----:B---3--:R-:W-:-:S05]  /*a2e0*/  IMAD.WIDE R2, R28, 0x4, R2 ;  /* 0x000000041c027825 */ /* 0x008fca00078e0202 */
[----:B------:R-:W3:Y:S04]  /*a2f0*/  LDG.E R7, desc[UR50][R2.64] ;  /* 0x0000003202077981 */ /* 0x000ee8000c1e1900 */
[----:B012---:R-:W3:Y:S02]  /*a300*/  LDG.E R0, desc[UR50][R2.64+0x4] ;  /* 0x0000043202007981 */ /* 0x007ee4000c1e1900 */
[----:B---3--:R-:W-:-:S07]  /*a310*/  IMAD.IADD R7, R0, 0x1, -R7 ;  /* 0x0000000100077824 */ /* 0x008fce00078e0a07 */
.L_x_451:
[----:B-----5:R-:W-:Y:S01]  /*a320*/  IMAD.IADD R36, R7, 0x1, -R30 ;  /* 0x0000000107247824 */ /* 0x020fe200078e0a1e */
[----:B------:R-:W-:Y:S03]  /*a330*/  BSSY B7, `(.L_x_452) ;  /* 0x0000359000077945 */ /* 0x000fe60003800000 */
[C---:B012---:R-:W-:Y:S01]  /*a340*/  VIADD R0, R36.reuse, 0x5f ;  /* 0x0000005f24007836 */ /* 0x047fe20000000000 */
[----:B------:R-:W-:-:S03]  /*a350*/  ISETP.GT.AND P0, PT, R36, RZ, PT ;  /* 0x000000ff2400720c */ /* 0x000fc60003f04270 */
[----:B------:R-:W-:-:S05]  /*a360*/  IMAD.HI R0, R0, 0x2aaaaaab, RZ ;  /* 0x2aaaaaab00007827 */ /* 0x000fca00078e02ff */
[----:B---3--:R-:W-:-:S04]  /*a370*/  SHF.R.U32.HI R3, RZ, 0x1f, R0 ;  /* 0x0000001fff037819 */ /* 0x008fc80000011600 */
[----:B------:R-:W-:-:S05]  /*a380*/  LEA.HI.SX32 R33, R0, R3, 0x1c ;  /* 0x0000000300217211 */ /* 0x000fca00078fe2ff */
[----:B------:R0:W-:Y:S01]  /*a390*/  STL [R1+0x28], R33 ;  /* 0x0000282101007387 */ /* 0x0001e20000100800 */
[----:B------:R-:W-:Y:S05]  /*a3a0*/  @P0 BRA `(.L_x_453) ;  /* 0x0000000000440947 */ /* 0x000fea0003800000 */
[----:B------:R-:W1:Y:S02]  /*a3b0*/  S2R R2, SR_TID.X ;  /* 0x0000000000027919 */ /* 0x000e640000002100 */
[----:B-1----:R-:W-:-:S04]  /*a3c0*/  LOP3.LUT R2, R2, 0x7f, RZ, 0xc0, !PT ;  /* 0x0000007f02027812 */ /* 0x002fc800078ec0ff */
[----:B------:R-:W-:-:S13]  /*a3d0*/  ISETP.NE.AND P0, PT, R2, RZ, PT ;  /* 0x000000ff0200720c */ /* 0x000fda0003f05270 */
[----:B------:R-:W-:Y:S05]  /*a3e0*/  @P0 BRA `(.L_x_454) ;  /* 0x0000003400340947 */ /* 0x000fea0003800000 */
[----:B------:R-:W1:Y:S01]  /*a3f0*/  S2R R5, SR_LANEID ;  /* 0x0000000000057919 */ /* 0x000e620000000000 */
[----:B------:R-:W-:Y:S01]  /*a400*/  VOTEU.ANY UR4, UPT, PT ;  /* 0x0000000000047886 */ /* 0x000fe200038e0100 */
[----:B------:R-:W2:Y:S01]  /*a410*/  LDC.64 R2, c[0x0][0xc60] ;  /* 0x00031800ff027b82 */ /* 0x000ea20000000a00 */
[----:B------:R-:W1:Y:S02]  /*a420*/  FLO.U32 R0, UR4 ;  /* 0x0000000400007d00 */ /* 0x000e6400080e0000 */
[----:B-1----:R-:W-:-:S06]  /*a430*/  ISETP.EQ.U32.AND P0, PT, R0, R5, PT ;  /* 0x000000050000720c */ /* 0x002fcc0003f02070 */
[----:B------:R-:W2:Y:S07]  /*a440*/  POPC R5, UR4 ;  /* 0x0000000400057d09 */ /* 0x000eae0008000000 */
[----:B--2---:R-:W2:Y:S01]  /*a450*/  @P0 ATOMG.E.ADD.STRONG.GPU PT, R3, desc[UR50][R2.64], R5 ;  /* 0x00000005020309a8 */ /* 0x004ea200081ee1f2 */
[----:B------:R-:W1:Y:S02]  /*a460*/  S2R R4, SR_LTMASK ;  /* 0x0000000000047919 */ /* 0x000e640000003900 */
[----:B-1----:R-:W-:-:S04]  /*a470*/  LOP3.LUT R4, R4, UR4, RZ, 0xc0, !PT ;  /* 0x0000000404047c12 */ /* 0x002fc8000f8ec0ff */
[----:B------:R-:W1:Y:S01]  /*a480*/  POPC R7, R4 ;  /* 0x0000000400077309 */ /* 0x000e620000000000 */
[----:B--2---:R-:W1:Y:S02]  /*a490*/  SHFL.IDX PT, R0, R3, R0, 0x1f ;  /* 0x00001f0003007589 */ /* 0x004e6400000e0000 */
[----:B-1----:R-:W-:Y:S01]  /*a4a0*/  IADD3 R16, R0, UR38, R7 ;  /* 0x0000002600107c10 */ /* 0x002fe2000fffe007 */
[----:B------:R-:W-:Y:S06]  /*a4b0*/  BRA `(.L_x_454) ;  /* 0x0000003400007947 */ /* 0x000fec0003800000 */
.L_x_453:
[----:B------:R-:W-:Y:S01]  /*a4c0*/  VIADD R0, R22, 0x1c400 ;  /* 0x0001c40016007836 */ /* 0x000fe20000000000 */
[----:B------:R-:W-:Y:S04]  /*a4d0*/  BSSY B6, `(.L_x_455) ;  /* 0x0000013000067945 */ /* 0x000fe80003800000 */
[----:B------:R-:W-:-:S13]  /*a4e0*/  LOP3.LUT P0, RZ, R0, 0x3ff, RZ, 0xc0, !PT ;  /* 0x000003ff00ff7812 */ /* 0x000fda000780c0ff */
[----:B------:R-:W-:Y:S05]  /*a4f0*/  @!P0 BRA `(.L_x_456) ;  /* 0x0000000000408947 */ /* 0x000fea0003800000 */
[----:B------:R-:W-:Y:S01]  /*a500*/  MOV R2, 0x0 ;  /* 0x0000000000027802 */ /* 0x000fe20000000f00 */
[----:B------:R-:W-:Y:S01]  /*a510*/  ULDC.64 UR6, c[0x4][0x98] ;  /* 0x0100260000067ab9 */ /* 0x000fe20000000a00 */
[----:B------:R-:W-:Y:S01]  /*a520*/  ULDC.64 UR8, c[0x4][0xa0] ;  /* 0x0100280000087ab9 */ /* 0x000fe20000000a00 */
[----:B------:R-:W-:Y:S01]  /*a530*/  ULDC.64 UR4, c[0x4][0x8] ;  /* 0x0100020000047ab9 */ /* 0x000fe20000000a00 */
[----:B------:R-:W-:Y:S01]  /*a540*/  IMAD.U32 R4, RZ, RZ, UR6 ;  /* 0x00000006ff047e24 */ /* 0x000fe2000f8e00ff */
[----:B------:R-:W-:Y:S01]  /*a550*/  MOV R10, UR4 ;  /* 0x00000004000a7c02 */ /* 0x000fe20008000f00 */
[----:B------:R-:W1:Y:S01]  /*a560*/  LDC.64 R2, c[0x4][R2] ;  /* 0x0100000002027b82 */ /* 0x000e620000000a00 */
        /* <DEDUP_REMOVED lines=9> */
.L_x_456:
[----:B------:R-:W-:Y:S05]  /*a600*/  BSYNC B6 ;  /* 0x0000000000067941 */ /* 0x000fea0003800000 */
.L_x_455:
        /* <DEDUP_REMOVED lines=8> */
[----:B------:R1:W2:Y:S01]  /*a690*/  LDC.64 R2, c[0x4][R32] ;  /* 0x0100000020027b82 */ /* 0x0002a20000000a00 */
[----:B------:R-:W-:Y:S01]  /*a6a0*/  IMAD.U32 R4, RZ, RZ, UR6 ;  /* 0x00000006ff047e24 */ /* 0x000fe2000f8e00ff */
[----:B------:R-:W-:Y:S01]  /*a6b0*/  MOV R10, UR4 ;  /* 0x00000004000a7c02 */ /* 0x000fe20008000f00 */
[----:B------:R-:W-:Y:S02]  /*a6c0*/  IMAD.U32 R5, RZ, RZ, UR7 ;  /* 0x00000007ff057e24 */ /* 0x000fe4000f8e00ff */
[----:B------:R-:W-:Y:S02]  /*a6d0*/  IMAD.U32 R6, RZ, RZ, UR8 ;  /* 0x00000008ff067e24 */ /* 0x000fe4000f8e00ff */
[----:B------:R-:W-:-:S02]  /*a6e0*/  IMAD.U32 R7, RZ, RZ, UR9 ;  /* 0x00000009ff077e24 */ /* 0x000fc4000f8e00ff */
[----:B------:R-:W-:Y:S02]  /*a6f0*/  IMAD.U32 R11, RZ, RZ, UR5 ;  /* 0x00000005ff0b7e24 */ /* 0x000fe4000f8e00ff */
[----:B------:R-:W-:Y:S02]  /*a700*/  IMAD.MOV.U32 R8, RZ, RZ, 0x70 ;  /* 0x00000070ff087424 */ /* 0x000fe400078e00ff */
[----:B------:R-:W-:Y:S02]  /*a710*/  IMAD.MOV.U32 R12, RZ, RZ, 0x1 ;  /* 0x00000001ff0c7424 */ /* 0x000fe400078e00ff */
[----:B-1----:R-:W-:-:S07]  /*a720*/  IMAD.MOV.U32 R13, RZ, RZ, RZ ;  /* 0x000000ffff0d7224 */ /* 0x002fce00078e00ff */
[----:B------:R-:W-:-:S07]  /*a730*/  LEPC R20, `(.L_x_459) ;  /* 0x000000001014794e */ /* 0x000fce0000000000 */
[----:B0-2---:R-:W-:Y:S05]  /*a740*/  CALL.ABS.NOINC R2 ;  /* 0x0000000002007343 */ /* 0x005fea0003c00000 */
.L_x_459:
[----:B------:R0:W1:Y:S01]  /*a750*/  LDC.64 R2, c[0x4][R32] ;  /* 0x0100000020027b82 */ /* 0x0000620000000a00 */
[----:B------:R-:W-:Y:S01]  /*a760*/  ULDC.64 UR6, c[0x4][0x98] ;  /* 0x0100260000067ab9 */ /* 0x000fe20000000a00 */
[----:B------:R-:W-:Y:S01]  /*a770*/  ULDC.64 UR8, c[0x4][0xa0] ;  /* 0x0100280000087ab9 */ /* 0x000fe20000000a00 */
[----:B------:R-:W-:Y:S01]  /*a780*/  ULDC.64 UR4, c[0x4][0x18] ;  /* 0x0100060000047ab9 */ /* 0x000fe20000000a00 */
        /* <DEDUP_REMOVED lines=8> */
[----:B0-----:R-:W-:-:S07]  /*a810*/  IMAD.MOV.U32 R13, RZ, RZ, RZ ;  /* 0x000000ffff0d7224 */ /* 0x001fce00078e00ff */
[----:B------:R-:W-:-:S07]  /*a820*/  LEPC R20, `(.L_x_458) ;  /* 0x000000001014794e */ /* 0x000fce0000000000 */
[----:B-1----:R-:W-:Y:S05]  /*a830*/  CALL.ABS.NOINC R2 ;  /* 0x0000000002007343 */ /* 0x002fea0003c00000 */
.L_x_458:
[----:B------:R-:W-:Y:S05]  /*a840*/  BSYNC B6 ;  /* 0x0000000000067941 */ /* 0x000fea0003800000 */
.L_x_457:
[----:B------:R-:W-:Y:S01]  /*a850*/  ULDC.64 UR4, c[0x0][0x9f8] ;  /* 0x00027e0000047ab9 */ /* 0x000fe20000000a00 */
[----:B------:R-:W1:Y:S01]  /*a860*/  S2R R20, SR_TID.X ;  /* 0x0000000000147919 */ /* 0x000e620000002100 */
[----:B------:R-:W-:Y:S01]  /*a870*/  ISETP.NE.U32.AND P0, PT, RZ, UR4, PT ;  /* 0x00000004ff007c0c */ /* 0x000fe2000bf05070 */
[----:B------:R-:W2:Y:S03]  /*a880*/  LDC R9, c[0x0][0x430] ;  /* 0x00010c00ff097b82 */ /* 0x000ea60000000800 */
[----:B------:R-:W-:-:S13]  /*a890*/  ISETP.NE.AND.EX P0, PT, RZ, UR5, PT, P0 ;  /* 0x00000005ff007c0c */ /* 0x000fda000bf05300 */
[----:B------:R-:W-:Y:S01]  /*a8a0*/  @P0 IADD3 R2, P1, R27, UR4, RZ ;  /* 0x000000041b020c10 */ /* 0x000fe2000ff3e0ff */
[----:B------:R-:W3:Y:S01]  /*a8b0*/  S2R R21, SR_TID.X ;  /* 0x0000000000157919 */ /* 0x000ee20000002100 */
[----:B------:R-:W-:Y:S01]  /*a8c0*/  VIADD R8, R33, 0xffffffff ;  /* 0xffffffff21087836 */ /* 0x000fe20000000000 */
[----:B------:R-:W-:Y:S01]  /*a8d0*/  ULDC UR4, c[0x0][0x320] ;  /* 0x0000c80000047ab9 */ /* 0x000fe20000000800 */
[----:B------:R-:W-:-:S05]  /*a8e0*/  @P0 IADD3.X R3, R31, UR5, RZ, P1, !PT ;  /* 0x000000051f030c10 */ /* 0x000fca0008ffe4ff */
[----:B------:R4:W4:Y:S01]  /*a8f0*/  @P0 LDG.E R28, desc[UR50][R2.64] ;  /* 0x00000032021c0981 */ /* 0x000922000c1e1900 */
[----:B--2---:R-:W-:Y:S02]  /*a900*/  ISETP.NE.AND P2, PT, R9, 0x1, PT ;  /* 0x000000010900780c */ /* 0x004fe40003f45270 */
[----:B------:R-:W-:Y:S02]  /*a910*/  LOP3.LUT R23, R23, 0xffffff7f, RZ, 0xc0, !PT ;  /* 0xffffff7f17177812 */ /* 0x000fe400078ec0ff */
[----:B-1----:R-:W-:Y:S02]  /*a920*/  LOP3.LUT R20, R20, 0x7f, RZ, 0xc0, !PT ;  /* 0x0000007f14147812 */ /* 0x002fe400078ec0ff */
[----:B------:R-:W-:Y:S02]  /*a930*/  MOV R34, RZ ;  /* 0x000000ff00227202 */ /* 0x000fe40000000f00 */
[----:B------:R-:W-:-:S05]  /*a940*/  SHF.R.U32.HI R32, RZ, 0x3, R20 ;  /* 0x00000003ff207819 */ /* 0x000fca0000011614 */
[----:B------:R-:W1:Y:S01]  /*a950*/  @P2 LDC R4, c[0x0][0x434] ;  /* 0x00010d00ff042b82 */ /* 0x000e620000000800 */
[----:B------:R-:W-:-:S07]  /*a960*/  @P2 LOP3.LUT R23, R23, 0x80, RZ, 0xfc, !PT ;  /* 0x0000008017172812 */ /* 0x000fce00078efcff */
[----:B------:R-:W2:Y:S01]  /*a970*/  @P2 LDC R5, c[0x0][0x438] ;  /* 0x00010e00ff052b82 */ /* 0x000ea20000000800 */
[----:B---3--:R-:W-:-:S05]  /*a980*/  IMAD.SHL.U32 R20, R21, 0x10, RZ ;  /* 0x0000001015147824 */ /* 0x008fca00078e00ff */
[----:B------:R-:W-:Y:S02]  /*a990*/  LOP3.LUT R20, R32, 0x70, R20, 0xf8, !PT ;  /* 0x0000007020147812 */ /* 0x000fe400078ef814 */
[----:B------:R-:W3:Y:S03]  /*a9a0*/  S2R R32, SR_TID.X ;  /* 0x0000000000207919 */ /* 0x000ee60000002100 */
[----:B------:R-:W-:-:S05]  /*a9b0*/  IMAD R35, R8, 0x60, R20 ;  /* 0x0000006008237824 */ /* 0x000fca00078e0214 */
[C---:B------:R-:W-:Y:S01]  /*a9c0*/  ISETP.GE.AND P0, PT, R35.reuse, R36, PT ;  /* 0x000000242300720c */ /* 0x040fe20003f06270 */
[----:B------:R-:W-:-:S03]  /*a9d0*/  IMAD.IADD R35, R35, 0x1, R30 ;  /* 0x0000000123237824 */ /* 0x000fc600078e021e */
[----:B------:R-:W-:Y:S01]  /*a9e0*/  ISETP.GT.U32.OR P0, PT, R20, 0x5f, P0 ;  /* 0x0000005f1400780c */ /* 0x000fe20000704470 */
[----:B-1----:R-:W-:-:S04]  /*a9f0*/  @P2 IMAD.HI.U32 R4, R35, R4, RZ ;  /* 0x0000000423042227 */ /* 0x002fc800078e00ff */
[----:B------:R-:W-:Y:S01]  /*aa00*/  IMAD.MOV.U32 R0, RZ, RZ, R35 ;  /* 0x000000ffff007224 */ /* 0x000fe200078e0023 */
[----:B--2---:R-:W-:-:S07]  /*aa10*/  @P2 SHF.R.U32.HI R0, RZ, R5, R4 ;  /* 0x00000005ff002219 */ /* 0x004fce0000011604 */
[----:B------:R-:W1:Y:S01]  /*aa20*/  @!P0 LDC.64 R4, c[0x0][0x428] ;  /* 0x00010a00ff048b82 */ /* 0x000e620000000a00 */
[--C-:B----4-:R-:W-:Y:S01]  /*aa30*/  @!P0 SHF.R.S32.HI R3, RZ, 0x1f, R0.reuse ;  /* 0x0000001fff038819 */ /* 0x110fe20000011400 */
[----:B------:R-:W-:-:S06]  /*aa40*/  @!P0 IMAD.MOV.U32 R2, RZ, RZ, R0 ;  /* 0x000000ffff028224 */ /* 0x000fcc00078e0000 */
[----:B------:R-:W2:Y:S01]  /*aa50*/  @!P0 LDC.64 R6, c[0x0][0x418] ;  /* 0x00010600ff068b82 */ /* 0x000ea20000000a00 */
[----:B---3--:R-:W-:-:S05]  /*aa60*/  IMAD.SHL.U32 R32, R32, 0x8, RZ ;  /* 0x0000000820207824 */ /* 0x008fca00078e00ff */
[----:B------:R-:W-:-:S04]  /*aa70*/  LOP3.LUT R32, R32, 0x38, RZ, 0xc0, !PT ;  /* 0x0000003820207812 */ /* 0x000fc800078ec0ff */
[----:B------:R-:W-:-:S04]  /*aa80*/  LOP3.LUT R11, R32, 0x40, RZ, 0xfc, !PT ;  /* 0x00000040200b7812 */ /* 0x000fc800078efcff */
[----:B------:R-:W-:Y:S02]  /*aa90*/  ISETP.GE.AND P3, PT, R11, UR4, PT ;  /* 0x000000040b007c0c */ /* 0x000fe4000bf66270 */
[C---:B------:R-:W-:Y:S02]  /*aaa0*/  LOP3.LUT R10, R32.reuse, 0x80, RZ, 0xfc, !PT ;  /* 0x00000080200a7812 */ /* 0x040fe400078efcff */
[----:B------:R-:W-:Y:S01]  /*aab0*/  LOP3.LUT R23, R23, 0xfffffff7, RZ, 0xc0, !PT ;  /* 0xfffffff717177812 */ /* 0x000fe200078ec0ff */
[----:B------:R-:W-:Y:S01]  /*aac0*/  IMAD.MOV R0, RZ, RZ, -R0 ;  /* 0x000000ffff007224 */ /* 0x000fe200078e0a00 */
[----:B------:R-:W-:-:S07]  /*aad0*/  ISETP.GE.AND P2, PT, R32, UR4, PT ;  /* 0x0000000420007c0c */ /* 0x000fce000bf46270 */
[----:B------:R-:W-:Y:S01]  /*aae0*/  @P3 LOP3.LUT R23, R23, 0x8, RZ, 0xfc, !PT ;  /* 0x0000000817173812 */ /* 0x000fe200078efcff */
[----:B------:R-:W-:-:S03]  /*aaf0*/  IMAD R35, R9, R0, R35 ;  /* 0x0000000009237224 */ /* 0x000fc600078e0223 */
[----:B------:R-:W-:Y:S02]  /*ab00*/  LOP3.LUT R23, R23, 0xffffffef, RZ, 0xc0, !PT ;  /* 0xffffffef17177812 */ /* 0x000fe400078ec0ff */
[----:B------:R-:W-:Y:S02]  /*ab10*/  LOP3.LUT R9, R32, 0xc0, RZ, 0xfc, !PT ;  /* 0x000000c020097812 */ /* 0x000fe400078efcff */
[----:B------:R-:W-:Y:S01]  /*ab20*/  LOP3.LUT R23, R23, 0xfffffffb, RZ, 0xc0, !PT ;  /* 0xfffffffb17177812 */ /* 0x000fe200078ec0ff */
[----:B------:R-:W-:Y:S01]  /*ab30*/  UMOV UR5, 0xffffffff ;  /* 0xffffffff00057882 */ /* 0x000fe20000000000 */
[----:B------:R-:W-:Y:S01]  /*ab40*/  SHF.R.S32.HI R31, RZ, 0x1f, R28 ;  /* 0x0000001fff1f7819 */ /* 0x000fe2000001141c */
[----:B-1----:R-:W-:-:S04]  /*ab50*/  @!P0 IMAD.WIDE.U32 R2, R28, R4, R2 ;  /* 0x000000041c028225 */ /* 0x002fc800078e0002 */
[----:B------:R-:W-:Y:S01]  /*ab60*/  @!P0 IMAD R4, R31, R4, RZ ;  /* 0x000000041f048224 */ /* 0x000fe200078e02ff */
[----:B--2---:R-:W-:-:S03]  /*ab70*/  @!P0 LEA R6, P1, R2, R6, 0x2 ;  /* 0x0000000602068211 */ /* 0x004fc600078210ff */
[----:B------:R-:W-:-:S04]  /*ab80*/  @!P0 IMAD R5, R28, R5, R4 ;  /* 0x000000051c058224 */ /* 0x000fc800078e0204 */
[----:B------:R-:W-:-:S05]  /*ab90*/  @!P0 IMAD.IADD R5, R3, 0x1, R5 ;  /* 0x0000000103058824 */ /* 0x000fca00078e0205 */
[----:B------:R-:W-:Y:S02]  /*aba0*/  @!P0 LEA.HI.X R7, R2, R7, R5, 0x2, P1 ;  /* 0x0000000702078211 */ /* 0x000fe400008f1405 */
[----:B------:R-:W-:-:S03]  /*abb0*/  ISETP.GE.AND P1, PT, R10, UR4, PT ;  /* 0x000000040a007c0c */ /* 0x000fc6000bf26270 */
[----:B------:R1:W5:Y:S01]  /*abc0*/  @!P0 LDG.E R34, desc[UR50][R6.64] ;  /* 0x0000003206228981 */ /* 0x000362000c1e1900 */
[----:B------:R-:W-:-:S09]  /*abd0*/  ISETP.GE.AND P0, PT, R9, UR4, PT ;  /* 0x0000000409007c0c */ /* 0x000fd2000bf06270 */
[----:B------:R-:W-:-:S04]  /*abe0*/  @P1 LOP3.LUT R23, R23, 0x4, RZ, 0xfc, !PT ;  /* 0x0000000417171812 */ /* 0x000fc800078efcff */
[----:B------:R-:W-:-:S04]  /*abf0*/  @P2 LOP3.LUT R23, R23, 0x10, RZ, 0xfc, !PT ;  /* 0x0000001017172812 */ /* 0x000fc800078efcff */
[----:B------:R-:W-:-:S04]  /*ac00*/  LOP3.LUT R23, R23, 0xfffffffd, RZ, 0xc0, !PT ;  /* 0xfffffffd17177812 */ /* 0x000fc800078ec0ff */
[----:B------:R-:W-:Y:S01]  /*ac10*/  @P0 LOP3.LUT R23, R23, 0x2, RZ, 0xfc, !PT ;  /* 0x0000000217170812 */ /* 0x000fe200078efcff */
[----:B-1----:R-:W-:Y:S06]  /*ac20*/  BRA.DIV UR5, `(.L_x_460) ;  /* 0x0000003e05047947 */ /* 0x002fec000b800000 */
.L_x_526:
[----:B------:R-:W-:Y:S01]  /*ac30*/  IMAD.U32 R0, RZ, RZ, UR36 ;  /* 0x00000024ff007e24 */ /* 0x000fe2000f8e00ff */
[----:B------:R-:W-:Y:S02]  /*ac40*/  ISETP.GT.U32.AND P1, PT, R20, 0x5f, PT ;  /* 0x0000005f1400780c */ /* 0x000fe40003f24070 */
[----:B------:R-:W-:Y:S02]  /*ac50*/  LOP3.LUT R23, R23, 0xffffffbf, RZ, 0xc0, !PT ;  /* 0xffffffbf17177812 */ /* 0x000fe400078ec0ff */
[----:B------:R-:W-:Y:S02]  /*ac60*/  ISETP.NE.AND P0, PT, R0, 0x3, PT ;  /* 0x000000030000780c */ /* 0x000fe40003f05270 */
[----:B------:R-:W-:Y:S02]  /*ac70*/  SHF.R.S32.HI R27, RZ, 0x1f, R18 ;  /* 0x0000001fff1b7819 */ /* 0x000fe40000011412 */
[----:B------:R-:W-:-:S09]  /*ac80*/  SEL R6, RZ, 0x1, P2 ;  /* 0x00000001ff067807 */ /* 0x000fd20001000000 */
[----:B------:R-:W-:-:S04]  /*ac90*/  @P0 LOP3.LUT R23, R23, 0x40, RZ, 0xfc, !PT ;  /* 0x0000004017170812 */ /* 0x000fc800078efcff */
[----:B------:R-:W-:-:S04]  /*aca0*/  LOP3.LUT R23, R23, 0xffffffdf, RZ, 0xc0, !PT ;  /* 0xffffffdf17177812 */ /* 0x000fc800078ec0ff */
[----:B------:R-:W-:Y:S01]  /*acb0*/  @P1 LOP3.LUT R23, R23, 0x20, RZ, 0xfc, !PT ;  /* 0x0000002017171812 */ /* 0x000fe200078efcff */
[----:B------:R-:W-:Y:S06]  /*acc0*/  @!P0 BRA `(.L_x_461) ;  /* 0x0000000000048947 */ /* 0x000fec0003800000 */
[----:B------:R-:W-:Y:S01]  /*acd0*/  BPT.TRAP 0x1 ;  /* 0x000000040000795c */ /* 0x000fe20000300000 */
.L_x_461:
[----:B0-----:R-:W-:Y:S01]  /*ace0*/  IMAD R33, R24, 0x8, R22 ;  /* 0x0000000818217824 */ /* 0x001fe200078e0216 */
[----:B------:R-:W-:Y:S01]  /*acf0*/  SHF.L.U32 R0, R26, 0x1f, RZ ;  /* 0x0000001f1a007819 */ /* 0x000fe200000006ff */
[----:B------:R-:W-:Y:S03]  /*ad00*/  BSSY B0, `(.L_x_462) ;  /* 0x0000003000007945 */ /* 0x000fe60003800000 */
[----:B------:R-:W0:Y:S02]  /*ad10*/  SYNCS.PHASECHK.TRANS64.TRYWAIT P0, [R33+URZ+0x22840], R0 ;  /* 0x02284000210075a7 */ /* 0x000e24000800017f */
[----:B0-----:R-:W-:Y:S05]  /*ad20*/  @!P0 BRA `(.L_x_463) ;  /* 0x0000003800f48947 */ /* 0x001fea0003800000 */
.L_x_527:
[----:B------:R-:W-:Y:S05]  /*ad30*/  BSYNC B0 ;  /* 0x0000000000007941 */ /* 0x000fea0003800000 */
.L_x_462:
[----:B0-----:R-:W-:Y:S01]  /*ad40*/  SHF.R.S32.HI R0, RZ, 0x1f, R35 ;  /* 0x0000001fff007819 */ /* 0x001fe20000011423 */
[----:B------:R-:W-:Y:S01]  /*ad50*/  ULDC.64 UR4, c[0x0][0x300] ;  /* 0x0000c00000047ab9 */ /* 0x000fe20000000a00 */
[----:B-----5:R-:W-:Y:S01]  /*ad60*/  SHF.R.S32.HI R4, RZ, 0x1f, R34 ;  /* 0x0000001fff047819 */ /* 0x020fe20000011422 */
[----:B------:R-:W-:Y:S01]  /*ad70*/  IMAD.WIDE.U32 R2, R35, UR4, RZ ;  /* 0x0000000423027c25 */ /* 0x000fe2000f8e00ff */
[----:B------:R-:W-:Y:S01]  /*ad80*/  LOP3.LUT R23, R23, 0xfffffffe, RZ, 0xc0, !PT ;  /* 0xfffffffe17177812 */ /* 0x000fe200078ec0ff */
[----:B------:R0:W-:Y:S02]  /*ad90*/  STL [R1+0x1c], R0 ;  /* 0x00001c0001007387 */ /* 0x0001e40000100800 */
[----:B------:R-:W-:Y:S02]  /*ada0*/  IMAD R32, R8, -0x60, R36 ;  /* 0xffffffa008207824 */ /* 0x000fe400078e0224 */
[----:B------:R1:W-:Y:S01]  /*adb0*/  STL [R1+0x20], R4 ;  /* 0x0000200401007387 */ /* 0x0003e20000100800 */
[----:B0-----:R-:W-:-:S04]  /*adc0*/  IMAD R0, R0, UR4, RZ ;  /* 0x0000000400007c24 */ /* 0x001fc8000f8e02ff */
[----:B------:R-:W-:Y:S01]  /*add0*/  IMAD R0, R35, UR5, R0 ;  /* 0x0000000523007c24 */ /* 0x000fe2000f8e0200 */
[----:B------:R-:W-:-:S03]  /*ade0*/  ULDC.64 UR4, c[0x0][0x310] ;  /* 0x0000c40000047ab9 */ /* 0x000fc60000000a00 */
[----:B------:R-:W-:Y:S02]  /*adf0*/  IMAD.IADD R3, R3, 0x1, R0 ;  /* 0x0000000103037824 */ /* 0x000fe400078e0200 */
[----:B------:R-:W-:Y:S02]  /*ae00*/  IMAD R0, R4, UR4, RZ ;  /* 0x0000000404007c24 */ /* 0x000fe4000f8e02ff */
[----:B-1----:R-:W0:Y:S01]  /*ae10*/  S2R R4, SR_TID.X ;  /* 0x0000000000047919 */ /* 0x002e220000002100 */
[----:B------:R-:W-:-:S04]  /*ae20*/  IMAD.WIDE.U32 R2, R34, UR4, R2 ;  /* 0x0000000422027c25 */ /* 0x000fc8000f8e0002 */
[----:B------:R-:W-:Y:S01]  /*ae30*/  IMAD R0, R34, UR5, R0 ;  /* 0x0000000522007c24 */ /* 0x000fe2000f8e0200 */
[----:B------:R-:W-:-:S03]  /*ae40*/  ULDC.64 UR4, c[0x0][0x308] ;  /* 0x0000c20000047ab9 */ /* 0x000fc60000000a00 */
[----:B------:R-:W-:Y:S02]  /*ae50*/  IMAD.IADD R3, R3, 0x1, R0 ;  /* 0x0000000103037824 */ /* 0x000fe400078e0200 */
[----:B------:R-:W-:Y:S02]  /*ae60*/  IMAD R0, R27, UR4, RZ ;  /* 0x000000041b007c24 */ /* 0x000fe4000f8e02ff */
[----:B------:R-:W-:-:S04]  /*ae70*/  IMAD.WIDE.U32 R2, R18, UR4, R2 ;  /* 0x0000000412027c25 */ /* 0x000fc8000f8e0002 */
[----:B------:R-:W-:Y:S01]  /*ae80*/  IMAD R0, R18, UR5, R0 ;  /* 0x0000000512007c24 */ /* 0x000fe2000f8e0200 */
[----:B------:R-:W-:Y:S01]  /*ae90*/  ULDC.64 UR4, c[0x0][0x2e8] ;  /* 0x0000ba0000047ab9 */ /* 0x000fe20000000a00 */
[----:B0-----:R-:W-:Y:S02]  /*aea0*/  LOP3.LUT R5, R4, 0x7f, RZ, 0xc0, !PT ;  /* 0x0000007f04057812 */ /* 0x001fe400078ec0ff */
[----:B------:R-:W-:Y:S01]  /*aeb0*/  IMAD.IADD R4, R3, 0x1, R0 ;  /* 0x0000000103047824 */ /* 0x000fe200078e0200 */
[C---:B------:R-:W-:Y:S01]  /*aec0*/  LEA R0, P0, R2.reuse, UR4, 0x1 ;  /* 0x0000000402007c11 */ /* 0x040fe2000f8008ff */
[----:B------:R-:W-:Y:S01]  /*aed0*/  ULDC UR4, c[0x0][0x2f4] ;  /* 0x0000bd0000047ab9 */ /* 0x000fe20000000800 */
[----:B------:R-:W-:Y:S02]  /*aee0*/  SHF.R.U32.HI R7, RZ, 0x3, R5 ;  /* 0x00000003ff077819 */ /* 0x000fe40000011605 */
[----:B------:R-:W0:Y:S01]  /*aef0*/  S2R R5, SR_TID.X ;  /* 0x0000000000057919 */ /* 0x000e220000002100 */
[----:B------:R-:W-:Y:S01]  /*af00*/  LEA.HI.X R4, R2, UR5, R4, 0x1, P0 ;  /* 0x0000000502047c11 */ /* 0x000fe200080f0c04 */
[----:B------:R-:W-:Y:S01]  /*af10*/  UMOV UR5, 0xffffffff ;  /* 0xffffffff00057882 */ /* 0x000fe20000000000 */
[----:B------:R-:W-:-:S05]  /*af20*/  IMAD.IADD R32, R32, 0x1, -R7 ;  /* 0x0000000120207824 */ /* 0x000fca00078e0a07 */
[----:B------:R-:W-:Y:S01]  /*af30*/  ISETP.GE.AND P0, PT, R32, 0x1, PT ;  /* 0x000000012000780c */ /* 0x000fe20003f06270 */
[----:B0-----:R-:W-:Y:S02]  /*af40*/  IMAD.SHL.U32 R9, R5, 0x8, RZ ;  /* 0x0000000805097824 */ /* 0x001fe400078e00ff */
[----:B------:R-:W-:-:S03]  /*af50*/  IMAD R5, R24, 0x1800, R29 ;  /* 0x0000180018057824 */ /* 0x000fc600078e021d */
[----:B------:R-:W-:-:S04]  /*af60*/  LOP3.LUT R9, R9, 0x38, RZ, 0xc0, !PT ;  /* 0x0000003809097812 */ /* 0x000fc800078ec0ff */
[----:B------:R-:W-:-:S13]  /*af70*/  ISETP.GE.AND P2, PT, R9, UR4, PT ;  /* 0x0000000409007c0c */ /* 0x000fda000bf46270 */
[----:B------:R-:W-:Y:S01]  /*af80*/  @P2 LOP3.LUT R23, R23, 0x1, RZ, 0xfc, !PT ;  /* 0x0000000117172812 */ /* 0x000fe200078efcff */
[----:B------:R-:W-:Y:S06]  /*af90*/  BRA.DIV UR5, `(.L_x_464) ;  /* 0x0000003a056c7947 */ /* 0x000fec000b800000 */
[----:B------:R-:W0:Y:S01]  /*afa0*/  SHFL.IDX PT, R3, R0, RZ, 0x181f ;  /* 0x00181fff00037589 */ /* 0x000e2200000e0000 */
[----:B------:R-:W-:-:S03]  /*afb0*/  @P0 IMAD R7, R5, 0x2, R22 ;  /* 0x0000000205070824 */ /* 0x000fc600078e0216 */
[----:B------:R-:W1:Y:S01]  /*afc0*/  SHFL.IDX PT, R2, R4, RZ, 0x181f ;  /* 0x00181fff04027589 */ /* 0x000e6200000e0000 */
[----:B0-----:R-:W-:-:S04]  /*afd0*/  @P0 LEA R3, P1, R9, R3, 0x1 ;  /* 0x0000000309030211 */ /* 0x001fc800078208ff */
[----:B-1----:R-:W-:-:S04]  /*afe0*/  @P0 IADD3.X R2, RZ, R2, RZ, P1, !PT ;  /* 0x00000002ff020210 */ /* 0x002fc80000ffe4ff */
[----:B------:R-:W-:-:S04]  /*aff0*/  @P0 LOP3.LUT R3, R3, R2, RZ, 0x3c, !PT ;  /* 0x0000000203030212 */ /* 0x000fc800078e3cff */
[----:B------:R-:W-:-:S04]  /*b000*/  @P0 LOP3.LUT R2, R3, R2, RZ, 0x3c, !PT ;  /* 0x0000000203020212 */ /* 0x000fc800078e3cff */
[----:B------:R-:W-:-:S05]  /*b010*/  @P0 LOP3.LUT R3, R3, R2, RZ, 0x3c, !PT ;  /* 0x0000000203030212 */ /* 0x000fca00078e3cff */
[----:B------:R-:W-:Y:S01]  /*b020*/  @!PT LDS RZ, [RZ] ;  /* 0x00000000fffff984 */ /* 0x000fe20000000800 */
[----:B------:R0:W-:Y:S01]  /*b030*/  @P0 LDGSTS.E.BYPASS.LTC128B.128 [R7+0x1c400], desc[UR50][R2.64], !P2 ;  /* 0x1c40000002070fae */ /* 0x0001e2000d101d72 */
[----:B------:R-:W-:-:S03]  /*b040*/  ISETP.GE.AND P0, PT, R32, 0x11, PT ;  /* 0x000000112000780c */ /* 0x000fc60003f06270 */
[----:B0-----:R-:W0:Y:S10]  /*b050*/  SHFL.IDX PT, R3, R0, 0x1, 0x181f ;  /* 0x00381f0000037f89 */ /* 0x001e3400000e0000 */
[----:B------:R-:W-:Y:S01]  /*b060*/  @P0 IMAD R7, R5, 0x2, R22 ;  /* 0x0000000205070824 */ /* 0x000fe200078e0216 */
[----:B------:R-:W1:Y:S01]  /*b070*/  SHFL.IDX PT, R2, R4, 0x1, 0x181f ;  /* 0x00381f0004027f89 */ /* 0x000e6200000e0000 */
[----:B0-----:R-:W-:-:S05]  /*b080*/  @P0 LEA R3, P1, R9, R3, 0x1 ;  /* 0x0000000309030211 */ /* 0x001fca00078208ff */
[----:B-1----:R-:W-:-:S05]  /*b090*/  @P0 IMAD.X R2, RZ, RZ, R2, P1 ;  /* 0x000000ffff020224 */ /* 0x002fca00008e0602 */
[----:B------:R-:W-:-:S04]  /*b0a0*/  @P0 LOP3.LUT R3, R3, R2, RZ, 0x3c, !PT ;  /* 0x0000000203030212 */ /* 0x000fc800078e3cff */
[----:B------:R-:W-:-:S04]  /*b0b0*/  @P0 LOP3.LUT R2, R3, R2, RZ, 0x3c, !PT ;  /* 0x0000000203020212 */ /* 0x000fc800078e3cff */
[----:B------:R-:W-:-:S05]  /*b0c0*/  @P0 LOP3.LUT R3, R3, R2, RZ, 0x3c, !PT ;  /* 0x0000000203030212 */ /* 0x000fca00078e3cff */
        /* <DEDUP_REMOVED lines=24> */
[----:B------:R-:W1:Y:S04]  /*b250*/  SHFL.IDX PT, R2, R4, 0x4, 0x181f ;  /* 0x00981f0004027f89 */ /* 0x000e6800000e0000 */
[----:B------:R-:W2:Y:S04]  /*b260*/  SHFL.IDX PT, R4, R4, 0x5, 0x181f ;  /* 0x00b81f0004047f89 */ /* 0x000ea800000e0000 */
[----:B------:R-:W3:Y:S01]  /*b270*/  SHFL.IDX PT, R0, R0, 0x5, 0x181f ;  /* 0x00b81f0000007f89 */ /* 0x000ee200000e0000 */
[----:B0-----:R-:W-:-:S05]  /*b280*/  @P0 LEA R3, P1, R9, R3, 0x1 ;  /* 0x0000000309030211 */ /* 0x001fca00078208ff */
[----:B-1----:R-:W-:-:S05]  /*b290*/  @P0 IMAD.X R2, RZ, RZ, R2, P1 ;  /* 0x000000ffff020224 */ /* 0x002fca00008e0602 */
[----:B------:R-:W-:-:S04]  /*b2a0*/  @P0 LOP3.LUT R3, R3, R2, RZ, 0x3c, !PT ;  /* 0x0000000203030212 */ /* 0x000fc800078e3cff */
[----:B------:R-:W-:-:S04]  /*b2b0*/  @P0 LOP3.LUT R2, R3, R2, RZ, 0x3c, !PT ;  /* 0x0000000203020212 */ /* 0x000fc800078e3cff */
[----:B------:R-:W-:-:S05]  /*b2c0*/  @P0 LOP3.LUT R3, R3, R2, RZ, 0x3c, !PT ;  /* 0x0000000203030212 */ /* 0x000fca00078e3cff */
[----:B--23--:R1:W-:Y:S02]  /*b2d0*/  @P0 LDGSTS.E.BYPASS.LTC128B.128 [R7+0x1e400], desc[UR50][R2.64], !P2 ;  /* 0x1e40000002070fae */ /* 0x00c3e4000d101d72 */
.L_x_541:
[----:B------:R-:W-:-:S13]  /*b2e0*/  ISETP.GE.AND P0, PT, R32, 0x51, PT ;  /* 0x000000512000780c */ /* 0x000fda0003f06270 */
[----:B01----:R-:W-:Y:S01]  /*b2f0*/  @P0 LEA R2, P1, R9, R0, 0x1 ;  /* 0x0000000009020211 */ /* 0x003fe200078208ff */
[----:B------:R-:W-:-:S03]  /*b300*/  @P0 IMAD R5, R5, 0x2, R22 ;  /* 0x0000000205050824 */ /* 0x000fc600078e0216 */
[----:B------:R-:W-:-:S05]  /*b310*/  @P0 IADD3.X R3, RZ, R4, RZ, P1, !PT ;  /* 0x00000004ff030210 */ /* 0x000fca0000ffe4ff */
[----:B------:R-:W-:Y:S01]  /*b320*/  @!PT LDS RZ, [RZ] ;  /* 0x00000000fffff984 */ /* 0x000fe20000000800 */
[----:B------:R-:W-:Y:S01]  /*b330*/  @!PT LDS RZ, [RZ] ;  /* 0x00000000fffff984 */ /* 0x000fe20000000800 */
[----:B------:R-:W-:Y:S01]  /*b340*/  @!PT LDS RZ, [RZ] ;  /* 0x00000000fffff984 */ /* 0x000fe20000000800 */
[----:B------:R0:W-:Y:S01]  /*b350*/  @P0 LDGSTS.E.BYPASS.LTC128B.128 [R5+0x1ec00], desc[UR50][R2.64], !P2 ;  /* 0x1ec0000002050fae */ /* 0x0001e2000d101d72 */
[----:B------:R-:W-:Y:S01]  /*b360*/  PLOP3.LUT P0, PT, PT, PT, PT, 0x80, 0x0 ;  /* 0x000000000000781c */ /* 0x000fe20003f0f070 */
[----:B------:R-:W-:-:S12]  /*b370*/  NOP ;  /* 0x0000000000007918 */ /* 0x000fd80000000000 */
.L_x_465:
        /* <DEDUP_REMOVED lines=11> */
.L_x_466:
[----:B------:R1:W5:Y:S01]  /*b430*/  LDL.LU R4, [R1+0x4] ;  /* 0x0000040001047983 */ /* 0x0003620000300800 */
[C---:B------:R-:W-:Y:S01]  /*b440*/  LOP3.LUT P3, RZ, R23.reuse, 0x8, RZ, 0xc0, !PT ;  /* 0x0000000817ff7812 */ /* 0x040fe2000786c0ff */
[----:B------:R1:W-:Y:S02]  /*b450*/  SYNCS.ARRIVE.TRANS64.A1T0 RZ, [R33+URZ+0x22830], RZ ;  /* 0x022830ff21ff79a7 */ /* 0x0003e4000810003f */
[----:B0-----:R1:W5:Y:S01]  /*b460*/  LDL.LU R3, [R1] ;  /* 0x0000000001037983 */ /* 0x0013620000300800 */
[----:B------:R-:W-:-:S13]  /*b470*/  LOP3.LUT P2, RZ, R23, 0x4, RZ, 0xc0, !PT ;  /* 0x0000000417ff7812 */ /* 0x000fda000784c0ff */
[----:B------:R-:W-:Y:S05]  /*b480*/  WARPSYNC.ALL ;  /* 0x0000000000007948 */ /* 0x000fea0003800000 */
[----:B------:R-:W-:Y:S01]  /*b490*/  BAR.SYNC.DEFER_BLOCKING 0x8, 0x180 ;  /* 0x0206000000007b1d */ /* 0x000fe20000010000 */
[C---:B------:R-:W-:Y:S02]  /*b4a0*/  LOP3.LUT P1, RZ, R23.reuse, 0x100, RZ, 0xc0, !PT ;  /* 0x0000010017ff7812 */ /* 0x040fe4000782c0ff */
[----:B------:R-:W-:Y:S02]  /*b4b0*/  LOP3.LUT P0, RZ, R23, 0x2, RZ, 0xc0, !PT ;  /* 0x0000000217ff7812 */ /* 0x000fe4000780c0ff */
[----:B------:R-:W-:Y:S01]  /*b4c0*/  SEL R0, RZ, 0x2, P3 ;  /* 0x00000002ff007807 */ /* 0x000fe20001800000 */
[----:B------:R-:W-:Y:S01]  /*b4d0*/  ULDC.64 UR4, c[0x0][0x298] ;  /* 0x0000a60000047ab9 */ /* 0x000fe20000000a00 */
[----:B------:R-:W-:Y:S01]  /*b4e0*/  SEL R2, RZ, 0x4, P2 ;  /* 0x00000004ff027807 */ /* 0x000fe20001000000 */
[----:B------:R-:W-:Y:S01]  /*b4f0*/  BSSY B6, `(.L_x_467) ;  /* 0x0000022000067945 */ /* 0x000fe20003800000 */
[----:B------:R-:W-:-:S02]  /*b500*/  SEL R5, R25, RZ, !P1 ;  /* 0x000000ff19057207 */ /* 0x000fc40004800000 */
[----:B------:R-:W-:Y:S02]  /*b510*/  IADD3 R0, R2, R0, R6 ;  /* 0x0000000002007210 */ /* 0x000fe40007ffe006 */
[----:B------:R-:W-:Y:S01]  /*b520*/  SEL R25, RZ, 0x8, P0 ;  /* 0x00000008ff197807 */ /* 0x000fe20000000000 */
[----:B------:R0:W-:Y:S04]  /*b530*/  STL [R1+0x18], R5 ;  /* 0x0000180501007387 */ /* 0x0001e80000100800 */
[----:B------:R-:W-:Y:S01]  /*b540*/  IMAD.IADD R25, R0, 0x1, R25 ;  /* 0x0000000100197824 */ /* 0x000fe200078e0219 */
[----:B-----5:R-:W-:Y:S02]  /*b550*/  SEL R2, R4, RZ, !P1 ;  /* 0x000000ff04027207 */ /* 0x020fe40004800000 */
[----:B------:R-:W-:Y:S01]  /*b560*/  SHF.R.S32.HI R0, RZ, 0x1f, R3 ;  /* 0x0000001fff007819 */ /* 0x000fe20000011403 */
[----:B0-----:R-:W-:-:S02]  /*b570*/  IMAD.WIDE.U32 R4, R3, UR4, RZ ;  /* 0x0000000403047c25 */ /* 0x001fc4000f8e00ff */
[----:B------:R0:W-:Y:S02]  /*b580*/  STL [R1+0x4], R2 ;  /* 0x0000040201007387 */ /* 0x0001e40000100800 */
[----:B------:R-:W-:Y:S02]  /*b590*/  IMAD R0, R0, UR4, RZ ;  /* 0x0000000400007c24 */ /* 0x000fe4000f8e02ff */
[----:B------:R2:W-:Y:S02]  /*b5a0*/  STL.64 [R1+0x10], R4 ;  /* 0x0000100401007387 */ /* 0x0005e40000100a00 */
[----:B------:R-:W-:Y:S02]  /*b5b0*/  IMAD R0, R3, UR5, R0 ;  /* 0x0000000503007c24 */ /* 0x000fe4000f8e0200 */
[----:B0-----:R-:W-:Y:S02]  /*b5c0*/  VIADD R2, R22, 0x18400 ;  /* 0x0001840016027836 */ /* 0x001fe40000000000 */
[----:B------:R-:W-:-:S03]  /*b5d0*/  IMAD.IADD R0, R5, 0x1, R0 ;  /* 0x0000000105007824 */ /* 0x000fc600078e0200 */
[----:B------:R-:W-:Y:S02]  /*b5e0*/  LOP3.LUT P0, RZ, R2, 0x3ff, RZ, 0xc0, !PT ;  /* 0x000003ff02ff7812 */ /* 0x000fe4000780c0ff */
[----:B------:R2:W-:Y:S11]  /*b5f0*/  STL [R1], R0 ;  /* 0x0000000001007387 */ /* 0x0005f60000100800 */
[----:B--2---:R-:W-:Y:S05]  /*b600*/  @!P0 BRA `(.L_x_468) ;  /* 0x0000000000408947 */ /* 0x004fea0003800000 */
[----:B------:R-:W-:Y:S01]  /*b610*/  MOV R2, 0x0 ;  /* 0x0000000000027802 */ /* 0x000fe20000000f00 */
        /* <DEDUP_REMOVED lines=15> */
.L_x_468:
[----:B------:R-:W-:Y:S05]  /*b710*/  BSYNC B6 ;  /* 0x0000000000067941 */ /* 0x000fea0003800000 */
.L_x_467:
[----:B------:R-:W2:Y:S01]  /*b720*/  LDL.LU R20, [R1] ;  /* 0x0000000001147983 */ /* 0x000ea20000300800 */
[----:B------:R-:W0:Y:S01]  /*b730*/  LDC R7, c[0x0][0x448] ;  /* 0x00011200ff077b82 */ /* 0x000e220000000800 */
[----:B------:R-:W-:Y:S02]  /*b740*/  ULDC.64 UR4, c[0x0][0x2d8] ;  /* 0x0000b60000047ab9 */ /* 0x000fe40000000a00 */
[----:B------:R-:W2:Y:S04]  /*b750*/  LDL.LU.64 R2, [R1+0x10] ;  /* 0x0000100001027983 */ /* 0x000ea80000300a00 */
[----:B------:R-:W3:Y:S04]  /*b760*/  LDL.LU R4, [R1+0x4] ;  /* 0x0000040001047983 */ /* 0x000ee80000300800 */
[----:B------:R-:W4:Y:S01]  /*b770*/  LDL.LU R21, [R1+0x18] ;  /* 0x0000180001157983 */ /* 0x000f220000300800 */
[----:B------:R-:W-:-:S02]  /*b780*/  IMAD R0, R27, UR4, RZ ;  /* 0x000000041b007c24 */ /* 0x000fc4000f8e02ff */
[----:B------:R-:W-:Y:S01]  /*b790*/  IMAD.SHL.U32 R17, R17, 0x80, RZ ;  /* 0x0000008011117824 */ /* 0x000fe200078e00ff */
[----:B------:R0:W5:Y:S01]  /*b7a0*/  LDL R10, [R1+0x8] ;  /* 0x00000800010a7983 */ /* 0x0001620000100800 */
[----:B------:R-:W-:Y:S01]  /*b7b0*/  IMAD R0, R18, UR5, R0 ;  /* 0x0000000512007c24 */ /* 0x000fe2000f8e0200 */
[----:B0-----:R-:W-:Y:S01]  /*b7c0*/  ISETP.NE.AND P0, PT, R7, 0x1, PT ;  /* 0x000000010700780c */ /* 0x001fe20003f05270 */
[----:B------:R-:W0:Y:S02]  /*b7d0*/  S2R R9, SR_TID.X ;  /* 0x0000000000097919 */ /* 0x000e240000002100 */
[----:B0-----:R-:W-:-:S05]  /*b7e0*/  IMAD.SHL.U32 R8, R9, 0x8, RZ ;  /* 0x0000000809087824 */ /* 0x001fca00078e00ff */
[----:B------:R-:W-:Y:S01]  /*b7f0*/  LOP3.LUT R8, R8, 0x38, RZ, 0xc0, !PT ;  /* 0x0000003808087812 */ /* 0x000fe200078ec0ff */
[----:B--2---:R-:W-:Y:S02]  /*b800*/  IMAD.MOV.U32 R3, RZ, RZ, R20 ;  /* 0x000000ffff037224 */ /* 0x004fe400078e0014 */
[----:B------:R-:W0:Y:S01]  /*b810*/  S2R R20, SR_TID.X ;  /* 0x0000000000147919 */ /* 0x000e220000002100 */
[----:B------:R-:W-:Y:S01]  /*b820*/  IMAD.WIDE.U32 R2, R18, UR4, R2 ;  /* 0x0000000412027c25 */ /* 0x000fe2000f8e0002 */
[----:B------:R-:W-:-:S03]  /*b830*/  ULDC.64 UR4, c[0x0][0x2e0] ;  /* 0x0000b80000047ab9 */ /* 0x000fc60000000a00 */
[----:B------:R-:W-:Y:S02]  /*b840*/  IMAD.IADD R3, R3, 0x1, R0 ;  /* 0x0000000103037824 */ /* 0x000fe400078e0200 */
[----:B---3--:R-:W-:Y:S02]  /*b850*/  IMAD R0, R4, UR4, RZ ;  /* 0x0000000404007c24 */ /* 0x008fe4000f8e02ff */
[C---:B----4-:R-:W-:Y:S01]  /*b860*/  IMAD.WIDE.U32 R2, R21.reuse, UR4, R2 ;  /* 0x0000000415027c25 */ /* 0x050fe2000f8e0002 */
[----:B------:R-:W2:Y:S03]  /*b870*/  @P0 LDC R4, c[0x0][0x44c] ;  /* 0x00011300ff040b82 */ /* 0x000ea60000000800 */
[----:B------:R-:W-:Y:S01]  /*b880*/  IMAD R0, R21, UR5, R0 ;  /* 0x0000000515007c24 */ /* 0x000fe2000f8e0200 */
[----:B------:R-:W-:-:S03]  /*b890*/  ULDC.64 UR4, c[0x0][0x2d0] ;  /* 0x0000b40000047ab9 */ /* 0x000fc60000000a00 */
[----:B------:R-:W-:Y:S02]  /*b8a0*/  IMAD.IADD R3, R3, 0x1, R0 ;  /* 0x0000000103037824 */ /* 0x000fe400078e0200 */
[----:B------:R-:W3:Y:S01]  /*b8b0*/  @P0 LDC R0, c[0x0][0x450] ;  /* 0x00011400ff000b82 */ /* 0x000ee20000000800 */
[C---:B0-----:R-:W-:Y:S01]  /*b8c0*/  LOP3.LUT R21, R20.reuse, 0x7f, RZ, 0xc0, !PT ;  /* 0x0000007f14157812 */ /* 0x041fe200078ec0ff */
[----:B------:R-:W-:-:S03]  /*b8d0*/  IMAD.SHL.U32 R20, R20, 0x10, RZ ;  /* 0x0000001014147824 */ /* 0x000fc600078e00ff */
[----:B------:R-:W-:-:S04]  /*b8e0*/  SHF.R.U32.HI R21, RZ, 0x3, R21 ;  /* 0x00000003ff157819 */ /* 0x000fc80000011615 */
[----:B------:R-:W-:-:S04]  /*b8f0*/  LOP3.LUT R20, R21, 0x70, R20, 0xf8, !PT ;  /* 0x0000007015147812 */ /* 0x000fc800078ef814 */
[----:B------:R-:W-:-:S05]  /*b900*/  LOP3.LUT R5, R20, R17, RZ, 0xfc, !PT ;  /* 0x0000001114057212 */ /* 0x000fca00078efcff */
[----:B--2---:R-:W-:Y:S01]  /*b910*/  @P0 IMAD.HI.U32 R6, R5, R4, RZ ;  /* 0x0000000405060227 */ /* 0x004fe200078e00ff */
[----:B------:R-:W-:-:S04]  /*b920*/  MOV R4, R5 ;  /* 0x0000000500047202 */ /* 0x000fc80000000f00 */
[----:B---3--:R-:W-:-:S05]  /*b930*/  @P0 SHF.R.U32.HI R4, RZ, R0, R6 ;  /* 0x00000000ff040219 */ /* 0x008fca0000011606 */
[----:B------:R-:W-:-:S04]  /*b940*/  IMAD.MOV R0, RZ, RZ, -R4 ;  /* 0x000000ffff007224 */ /* 0x000fc800078e0a04 */
[----:B------:R-:W-:Y:S01]  /*b950*/  IMAD R0, R7, R0, R5 ;  /* 0x0000000007007224 */ /* 0x000fe200078e0205 */
[----:B------:R-:W-:Y:S01]  /*b960*/  SHF.R.S32.HI R5, RZ, 0x1f, R4 ;  /* 0x0000001fff057819 */ /* 0x000fe20000011404 */
[----:B------:R-:W-:-:S04]  /*b970*/  IMAD.WIDE.U32 R2, R4, UR4, R2 ;  /* 0x0000000404027c25 */ /* 0x000fc8000f8e0002 */
        /* <DEDUP_REMOVED lines=11> */
[----:B------:R-:W-:Y:S01]  /*ba30*/  ULDC UR4, c[0x0][0x2b8] ;  /* 0x0000ae0000047ab9 */ /* 0x000fe20000000800 */
[----:B------:R-:W-:-:S03]  /*ba40*/  LOP3.LUT R20, R9, 0x7f, RZ, 0xc0, !PT ;  /* 0x0000007f09147812 */ /* 0x000fc600078ec0ff */
[----:B------:R-:W-:Y:S01]  /*ba50*/  LEA.HI.X R4, R2, UR5, R4, 0x1, P0 ;  /* 0x0000000502047c11 */ /* 0x000fe200080f0c04 */
[----:B------:R-:W-:Y:S01]  /*ba60*/  UMOV UR5, 0xffffffff ;  /* 0xffffffff00057882 */ /* 0x000fe20000000000 */
[----:B------:R-:W-:Y:S02]  /*ba70*/  ISETP.GE.AND P1, PT, R8, UR4, PT ;  /* 0x0000000408007c0c */ /* 0x000fe4000bf26270 */
[----:B------:R-:W-:Y:S01]  /*ba80*/  SHF.R.U32.HI R9, RZ, 0x3, R20 ;  /* 0x00000003ff097819 */ /* 0x000fe20000011614 */
[----:B------:R-:W-:Y:S10]  /*ba90*/  BRA.DIV UR5, `(.L_x_469) ;  /* 0x0000003605ac7947 */ /* 0x000ff4000b800000 */
[----:B------:R-:W0:Y:S01]  /*baa0*/  SHFL.IDX PT, R3, R0, RZ, 0x181f ;  /* 0x00181fff00037589 */ /* 0x000e2200000e0000 */
[----:B-----5:R-:W-:Y:S02]  /*bab0*/  IMAD R5, R10, R7, RZ ;  /* 0x000000070a057224 */ /* 0x020fe400078e02ff */
[----:B------:R-:W-:Y:S01]  /*bac0*/  IMAD.IADD R17, R9, 0x1, R17 ;  /* 0x0000000109117824 */ /* 0x000fe200078e0211 */
[----:B------:R-:W2:Y:S03]  /*bad0*/  SHFL.IDX PT, R2, R4, RZ, 0x181f ;  /* 0x00181fff04027589 */ /* 0x000ea600000e0000 */
[C---:B------:R-:W-:Y:S01]  /*bae0*/  VIADD R6, R17.reuse, 0x10 ;  /* 0x0000001011067836 */ /* 0x040fe20000000000 */
[----:B------:R-:W-:-:S13]  /*baf0*/  ISETP.GE.AND P0, PT, R17, R5, PT ;  /* 0x000000051100720c */ /* 0x000fda0003f06270 */
[----:B0-----:R-:W-:-:S05]  /*bb00*/  @!P0 LEA R3, P2, R8, R3, 0x1 ;  /* 0x0000000308038211 */ /* 0x001fca00078408ff */
[----:B--2---:R-:W-:-:S05]  /*bb10*/  @!P0 IMAD.X R2, RZ, RZ, R2, P2 ;  /* 0x000000ffff028224 */ /* 0x004fca00010e0602 */
[----:B------:R-:W-:-:S04]  /*bb20*/  @!P0 LOP3.LUT R3, R3, R2, RZ, 0x3c, !PT ;  /* 0x0000000203038212 */ /* 0x000fc800078e3cff */
[----:B------:R-:W-:-:S04]  /*bb30*/  @!P0 LOP3.LUT R2, R3, R2, RZ, 0x3c, !PT ;  /* 0x0000000203028212 */ /* 0x000fc800078e3cff */
[----:B------:R-:W-:-:S05]  /*bb40*/  @!P0 LOP3.LUT R3, R3, R2, RZ, 0x3c, !PT ;  /* 0x0000000203038212 */ /* 0x000fca00078e3cff */
[----:B------:R-:W-:Y:S01]  /*bb50*/  @!PT LDS RZ, [RZ] ;  /* 0x00000000fffff984 */ /* 0x000fe20000000800 */
[----:B------:R0:W-:Y:S01]  /*bb60*/  @!P0 LDGSTS.E.BYPASS.LTC128B.128 [R37+0x18400], desc[UR50][R2.64], !P1 ;  /* 0x1840000002258fae */ /* 0x0001e2000c901d72 */
[----:B------:R-:W-:Y:S01]  /*bb70*/  ISETP.GE.AND P0, PT, R6, R5, PT ;  /* 0x000000050600720c */ /* 0x000fe20003f06270 */
[----:B------:R-:W-:Y:S02]  /*bb80*/  VIADD R6, R17, 0x20 ;  /* 0x0000002011067836 */ /* 0x000fe40000000000 */
[----:B0-----:R-:W0:Y:S04]  /*bb90*/  SHFL.IDX PT, R3, R0, 0x1, 0x181f ;  /* 0x00381f0000037f89 */ /* 0x001e2800000e0000 */
[----:B------:R-:W2:Y:S06]  /*bba0*/  SHFL.IDX PT, R2, R4, 0x1, 0x181f ;  /* 0x00381f0004027f89 */ /* 0x000eac00000e0000 */
[----:B0-----:R-:W-:-:S05]  /*bbb0*/  @!P0 LEA R3, P2, R8, R3, 0x1 ;  /* 0x0000000308038211 */ /* 0x001fca00078408ff */
[----:B--2---:R-:W-:-:S05]  /*bbc0*/  @!P0 IMAD.X R2, RZ, RZ, R2, P2 ;  /* 0x000000ffff028224 */ /* 0x004fca00010e0602 */
[----:B------:R-:W-:-:S04]  /*bbd0*/  @!P0 LOP3.LUT R3, R3, R2, RZ, 0x3c, !PT ;  /* 0x0000000203038212 */ /* 0x000fc800078e3cff */
[----:B------:R-:W-:-:S04]  /*bbe0*/  @!P0 LOP3.LUT R2, R3, R2, RZ, 0x3c, !PT ;  /* 0x0000000203028212 */ /* 0x000fc800078e3cff */
[----:B------:R-:W-:-:S05]  /*bbf0*/  @!P0 LOP3.LUT R3, R3, R2, RZ, 0x3c, !PT ;  /* 0x0000000203038212 */ /* 0x000fca00078e3cff */
[----:B------:R0:W-:Y:S01]  /*bc00*/  @!P0 LDGSTS.E.BYPASS.LTC128B.128 [R37+0x18c00], desc[UR50][R2.64], !P1 ;  /* 0x18c0000002258fae */ /* 0x0001e2000c901d72 */
[----:B------:R-:W-:Y:S01]  /*bc10*/  ISETP.GE.AND P0, PT, R6, R5, PT ;  /* 0x000000050600720c */ /* 0x000fe20003f06270 */
[----:B------:R-:W-:Y:S02]  /*bc20*/  VIADD R6, R17, 0x30 ;  /* 0x0000003011067836 */ /* 0x000fe40000000000 */
[----:B0-----:R-:W0:Y:S04]  /*bc30*/  SHFL.IDX PT, R3, R0, 0x2, 0x181f ;  /* 0x00581f0000037f89 */ /* 0x001e2800000e0000 */
[----:B------:R-:W2:Y:S06]  /*bc40*/  SHFL.IDX PT, R2, R4, 0x2, 0x181f ;  /* 0x00581f0004027f89 */ /* 0x000eac00000e0000 */
[----:B0-----:R-:W-:-:S04]  /*bc50*/  @!P0 LEA R3, P2, R8, R3, 0x1 ;  /* 0x0000000308038211 */ /* 0x001fc800078408ff */
[----:B--2---:R-:W-:-:S04]  /*bc60*/  @!P0 IADD3.X R2, RZ, R2, RZ, P2, !PT ;  /* 0x00000002ff028210 */ /* 0x004fc800017fe4ff */
        /* <DEDUP_REMOVED lines=34> */
[----:B------:R-:W-:-:S03]  /*be90*/  ISETP.GE.AND P0, PT, R6, R5, PT ;  /* 0x000000050600720c */ /* 0x000fc60003f06270 */
[----:B0-----:R-:W0:Y:S04]  /*bea0*/  SHFL.IDX PT, R3, R0, 0x6, 0x181f ;  /* 0x00d81f0000037f89 */ /* 0x001e2800000e0000 */
[----:B------:R-:W2:Y:S04]  /*beb0*/  SHFL.IDX PT, R2, R4, 0x6, 0x181f ;  /* 0x00d81f0004027f89 */ /* 0x000ea800000e0000 */
[----:B------:R-:W3:Y:S04]  /*bec0*/  SHFL.IDX PT, R4, R4, 0x7, 0x181f ;  /* 0x00f81f0004047f89 */ /* 0x000ee800000e0000 */
[----:B------:R-:W4:Y:S01]  /*bed0*/  SHFL.IDX PT, R0, R0, 0x7, 0x181f ;  /* 0x00f81f0000007f89 */ /* 0x000f2200000e0000 */
[----:B0-----:R-:W-:-:S05]  /*bee0*/  @!P0 LEA R3, P2, R8, R3, 0x1 ;  /* 0x0000000308038211 */ /* 0x001fca00078408ff */
[----:B--2---:R-:W-:-:S05]  /*bef0*/  @!P0 IMAD.X R2, RZ, RZ, R2, P2 ;  /* 0x000000ffff028224 */ /* 0x004fca00010e0602 */
[----:B------:R-:W-:-:S04]  /*bf00*/  @!P0 LOP3.LUT R3, R3, R2, RZ, 0x3c, !PT ;  /* 0x0000000203038212 */ /* 0x000fc800078e3cff */
[----:B------:R-:W-:-:S04]  /*bf10*/  @!P0 LOP3.LUT R2, R3, R2, RZ, 0x3c, !PT ;  /* 0x0000000203028212 */ /* 0x000fc800078e3cff */
[----:B------:R-:W-:-:S05]  /*bf20*/  @!P0 LOP3.LUT R3, R3, R2, RZ, 0x3c, !PT ;  /* 0x0000000203038212 */ /* 0x000fca00078e3cff */
[----:B---34-:R0:W-:Y:S02]  /*bf30*/  @!P0 LDGSTS.E.BYPASS.LTC128B.128 [R37+0x1b400], desc[UR50][R2.64], !P1 ;  /* 0x1b40000002258fae */ /* 0x0181e4000c901d72 */
.L_x_558:
[----:B------:R-:W-:-:S05]  /*bf40*/  VIADD R17, R17, 0x70 ;  /* 0x0000007011117836 */ /* 0x000fca0000000000 */
[----:B------:R-:W-:-:S13]  /*bf50*/  ISETP.GE.AND P0, PT, R17, R5, PT ;  /* 0x000000051100720c */ /* 0x000fda0003f06270 */
[----:B0-2---:R-:W-:-:S04]  /*bf60*/  @!P0 LEA R2, P2, R8, R0, 0x1 ;  /* 0x0000000008028211 */ /* 0x005fc800078408ff */
[----:B------:R-:W-:-:S05]  /*bf70*/  @!P0 IADD3.X R3, RZ, R4, RZ, P2, !PT ;  /* 0x00000004ff038210 */ /* 0x000fca00017fe4ff */
[----:B------:R-:W-:Y:S01]  /*bf80*/  @!PT LDS RZ, [RZ] ;  /* 0x00000000fffff984 */ /* 0x000fe20000000800 */
[----:B------:R-:W-:Y:S01]  /*bf90*/  @!PT LDS RZ, [RZ] ;  /* 0x00000000fffff984 */ /* 0x000fe20000000800 */
[----:B------:R-:W-:Y:S01]  /*bfa0*/  @!PT LDS RZ, [RZ] ;  /* 0x00000000fffff984 */ /* 0x000fe20000000800 */
[----:B------:R0:W-:Y:S01]  /*bfb0*/  @!P0 LDGSTS.E.BYPASS.LTC128B.128 [R37+0x1bc00], desc[UR50][R2.64], !P1 ;  /* 0x1bc0000002258fae */ /* 0x0001e2000c901d72 */
[----:B------:R-:W-:Y:S01]  /*bfc0*/  PLOP3.LUT P0, PT, PT, PT, PT, 0x80, 0x0 ;  /* 0x000000000000781c */ /* 0x000fe20003f0f070 */
[----:B------:R-:W-:-:S12]  /*bfd0*/  NOP ;  /* 0x0000000000007918 */ /* 0x000fd80000000000 */
.L_x_470:
[----:B------:R-:W-:Y:S02]  /*bfe0*/  PLOP3.LUT P1, PT, P1, P0, PT, 0xa2, 0x0 ;  /* 0x000000000000781c */ /* 0x000fe40000f21472 */
[----:B------:R-:W-:-:S08]  /*bff0*/  @P0 R2UR P1, UR4, R22 ;  /* 0x00000000160402ca */ /* 0x000fd00000020000 */
[----:B------:R-:W-:-:S05]  /*c000*/  @P0 PLOP3.LUT P0, PT, P1, PT, PT, 0x80, 0x0 ;  /* 0x000000000000081c */ /* 0x000fca0000f0f070 */
[----:B------:R-:W-:Y:S01]  /*c010*/  @!P1 SYNCS.ARRIVE.TRANS64.RED.A0T1 RZ, [UR4+0x22800], RZ ;  /* 0x022800ffffff99a7 */ /* 0x000fe20008200404 */
[----:B------:R-:W-:Y:S07]  /*c020*/  @!P1 ARRIVES.LDGSTSBAR.64.TRANSCNT [UR4+0x22800] ;  /* 0x02280000ff0099b0 */ /* 0x000fee0008000a84 */
[----:B------:R-:W-:Y:S05]  /*c030*/  @P0 BRA.U.ANY `(.L_x_470) ;  /* 0xfffffffd00e80947 */ /* 0x000fea000393ffff */
[----:B0-----:R-:W2:Y:S02]  /*c040*/  LDL.LU R2, [R1+0x24] ;  /* 0x0000240001027983 */ /* 0x001ea40000300800 */
[----:B--2---:R-:W-:-:S05]  /*c050*/  VIADD R2, R2, 0x1 ;  /* 0x0000000102027836 */ /* 0x004fca0000000000 */
[----:B------:R0:W-:Y:S01]  /*c060*/  STL [R1+0x24], R2 ;  /* 0x0000240201007387 */ /* 0x0001e20000100800 */
[----:B------:R-:W-:-:S04]  /*c070*/  LEA.HI R0, R2, R2, RZ, 0x1 ;  /* 0x0000000202007211 */ /* 0x000fc800078f08ff */
[----:B------:R-:W-:-:S05]  /*c080*/  LOP3.LUT R0, R0, 0xfffffffe, RZ, 0xc0, !PT ;  /* 0xfffffffe00007812 */ /* 0x000fca00078ec0ff */
[----:B------:R-:W-:-:S05]  /*c090*/  IMAD.IADD R0, R2, 0x1, -R0 ;  /* 0x0000000102007824 */ /* 0x000fca00078e0a00 */
[----:B------:R-:W-:Y:S01]  /*c0a0*/  SHF.L.U32 R3, R0, 0x1f, RZ ;  /* 0x0000001f00037819 */ /* 0x000fe200000006ff */
[----:B------:R-:W-:Y:S01]  /*c0b0*/  NOP ;  /* 0x0000000000007918 */ /* 0x000fe20000000000 */
[----:B------:R0:W-:Y:S01]  /*c0c0*/  SYNCS.ARRIVE.TRANS64.A1T0 RZ, [R22+URZ+0x22800], RZ ;  /* 0x022800ff16ff79a7 */ /* 0x0001e2000810003f */
[----:B------:R-:W-:Y:S01]  /*c0d0*/  BSSY B0, `(.L_x_471) ;  /* 0x0000003000007945 */ /* 0x000fe20003800000 */
[----:B------:R-:W2:Y:S03]  /*c0e0*/  SYNCS.PHASECHK.TRANS64.TRYWAIT P0, [R22+URZ+0x22820], R3 ;  /* 0x02282003160075a7 */ /* 0x000ea6000800017f */
[----:B0-2---:R-:W-:Y:S05]  /*c0f0*/  @!P0 BRA `(.L_x_472) ;  /* 0x0000003800b88947 */ /* 0x005fea0003800000 */
.L_x_559:
[----:B------:R-:W-:Y:S05]  /*c100*/  BSYNC B0 ;  /* 0x0000000000007941 */ /* 0x000fea0003800000 */
.L_x_471:
[----:B------:R-:W-:-:S05]  /*c110*/  IMAD.U32 R0, RZ, RZ, UR36 ;  /* 0x00000024ff007e24 */ /* 0x000fca000f8e00ff */
[----:B------:R-:W-:-:S13]  /*c120*/  ISETP.NE.AND P0, PT, R0, 0x3, PT ;  /* 0x000000030000780c */ /* 0x000fda0003f05270 */
[----:B------:R-:W-:Y:S05]  /*c130*/  @!P0 BRA `(.L_x_473) ;  /* 0x0000000000048947 */ /* 0x000fea0003800000 */
[----:B------:R-:W-:Y:S01]  /*c140*/  BPT.TRAP 0x1 ;  /* 0x000000040000795c */ /* 0x000fe20000300000 */
.L_x_473:
[----:B------:R-:W-:Y:S01]  /*c150*/  SHF.L.U32 R0, R26, 0x1f, RZ ;  /* 0x0000001f1a007819 */ /* 0x000fe200000006ff */
[----:B------:R-:W-:Y:S03]  /*c160*/  BSSY B0, `(.L_x_474) ;  /* 0x0000003000007945 */ /* 0x000fe60003800000 */
[----:B------:R-:W2:Y:S02]  /*c170*/  SYNCS.PHASECHK.TRANS64.TRYWAIT P0, [R33+URZ+0x22860], R0 ;  /* 0x02286000210075a7 */ /* 0x000ea4000800017f */
[----:B--2---:R-:W-:Y:S05]  /*c180*/  @!P0 BRA `(.L_x_475) ;  /* 0x0000003800a88947 */ /* 0x004fea0003800000 */
.L_x_560:
[----:B------:R-:W-:Y:S05]  /*c190*/  BSYNC B0 ;  /* 0x0000000000007941 */ /* 0x000fea0003800000 */
.L_x_474:
[----:B------:R-:W2:Y:S01]  /*c1a0*/  LDL.LU R2, [R1+0x1c] ;  /* 0x00001c0001027983 */ /* 0x000ea20000300800 */
[----:B------:R-:W-:-:S03]  /*c1b0*/  ULDC.64 UR4, c[0x0][0x328] ;  /* 0x0000ca0000047ab9 */ /* 0x000fc60000000a00 */
[----:B------:R-:W3:Y:S01]  /*c1c0*/  LDL.LU R4, [R1+0x20] ;  /* 0x0000200001047983 */ /* 0x000ee20000300800 */
[----:B--2---:R-:W-:Y:S02]  /*c1d0*/  IMAD R0, R2, UR4, RZ ;  /* 0x0000000402007c24 */ /* 0x004fe4000f8e02ff */
[----:B0-----:R-:W-:-:S04]  /*c1e0*/  IMAD.WIDE.U32 R2, R35, UR4, RZ ;  /* 0x0000000423027c25 */ /* 0x001fc8000f8e00ff */
[----:B------:R-:W-:Y:S01]  /*c1f0*/  IMAD R5, R35, UR5, R0 ;  /* 0x0000000523057c24 */ /* 0x000fe2000f8e0200 */
[----:B------:R-:W-:-:S03]  /*c200*/  ULDC.64 UR4, c[0x0][0x338] ;  /* 0x0000ce0000047ab9 */ /* 0x000fc60000000a00 */
[----:B------:R-:W-:Y:S02]  /*c210*/  IMAD.IADD R3, R3, 0x1, R5 ;  /* 0x0000000103037824 */ /* 0x000fe400078e0205 */
[----:B---3--:R-:W-:Y:S02]  /*c220*/  IMAD R5, R4, UR4, RZ ;  /* 0x0000000404057c24 */ /* 0x008fe4000f8e02ff */
[----:B------:R-:W-:-:S04]  /*c230*/  IMAD.WIDE.U32 R2, R34, UR4, R2 ;  /* 0x0000000422027c25 */ /* 0x000fc8000f8e0002 */
[----:B------:R-:W-:Y:S01]  /*c240*/  IMAD R5, R34, UR5, R5 ;  /* 0x0000000522057c24 */ /* 0x000fe2000f8e0205 */
[----:B------:R-:W-:Y:S01]  /*c250*/  ULDC.64 UR4, c[0x0][0x330] ;  /* 0x0000cc0000047ab9 */ /* 0x000fe20000000a00 */
[----:B------:R-:W-:Y:S02]  /*c260*/  IMAD R4, R24, 0x6000, R29 ;  /* 0x0000600018047824 */ /* 0x000fe400078e021d */
[----:B------:R-:W-:Y:S02]  /*c270*/  IMAD.IADD R3, R3, 0x1, R5 ;  /* 0x0000000103037824 */ /* 0x000fe400078e0205 */
[----:B------:R-:W-:Y:S02]  /*c280*/  IMAD R5, R27, UR4, RZ ;  /* 0x000000041b057c24 */ /* 0x000fe4000f8e02ff */
[----:B------:R-:W-:-:S04]  /*c290*/  IMAD.WIDE.U32 R2, R18, UR4, R2 ;  /* 0x0000000412027c25 */ /* 0x000fc8000f8e0002 */
[----:B------:R-:W-:Y:S01]  /*c2a0*/  IMAD R5, R18, UR5, R5 ;  /* 0x0000000512057c24 */ /* 0x000fe2000f8e0205 */
[----:B------:R-:W-:-:S03]  /*c2b0*/  ULDC.64 UR4, c[0x0][0x318] ;  /* 0x0000c60000047ab9 */ /* 0x000fc60000000a00 */
[----:B------:R-:W-:Y:S01]  /*c2c0*/  IMAD.IADD R3, R3, 0x1, R5 ;  /* 0x0000000103037824 */ /* 0x000fe200078e0205 */
[----:B------:R-:W-:Y:S01]  /*c2d0*/  LEA R5, P0, R2, UR4, 0x1 ;  /* 0x0000000402057c11 */ /* 0x000fe2000f8008ff */
[----:B------:R-:W-:-:S03]  /*c2e0*/  UMOV UR4, 0xffffffff ;  /* 0xffffffff00047882 */ /* 0x000fc60000000000 */
[----:B------:R-:W-:Y:S01]  /*c2f0*/  LEA.HI.X R6, R2, UR5, R3, 0x1, P0 ;  /* 0x0000000502067c11 */ /* 0x000fe200080f0c03 */
[----:B------:R-:W-:Y:S08]  /*c300*/  BRA.DIV UR4, `(.L_x_476) ;  /* 0x0000003a045c7947 */ /* 0x000ff0000b800000 */
[----:B------:R-:W0:Y:S01]  /*c310*/  S2R R2, SR_TID.X ;  /* 0x0000000000027919 */ /* 0x000e220000002100 */
[----:B------:R-:W-:Y:S02]  /*c320*/  LOP3.LUT R7, R25, 0x1, RZ, 0xc0, !PT ;  /* 0x0000000119077812 */ /* 0x000fe400078ec0ff */
[----:B------:R-:W-:Y:S01]  /*c330*/  LEA R4, R4, R22, 0x1 ;  /* 0x0000001604047211 */ /* 0x000fe200078e08ff */
[----:B------:R-:W2:Y:S01]  /*c340*/  SHFL.IDX PT, R14, R5, RZ, 0x181f ;  /* 0x00181fff050e7589 */ /* 0x000ea200000e0000 */
[----:B------:R-:W-:Y:S02]  /*c350*/  ISETP.NE.U32.AND P3, PT, R7, 0x1, PT ;  /* 0x000000010700780c */ /* 0x000fe40003f65070 */
[C---:B------:R-:W-:Y:S01]  /*c360*/  LOP3.LUT P2, RZ, R25.reuse, 0x2, RZ, 0xc0, !PT ;  /* 0x0000000219ff7812 */ /* 0x040fe2000784c0ff */
[----:B------:R-:W3:Y:S01]  /*c370*/  SHFL.IDX PT, R3, R6, RZ, 0x181f ;  /* 0x00181fff06037589 */ /* 0x000ee200000e0000 */
[----:B------:R-:W-:Y:S01]  /*c380*/  LOP3.LUT P1, RZ, R25, 0x4, RZ, 0xc0, !PT ;  /* 0x0000000419ff7812 */ /* 0x000fe2000782c0ff */
[----:B0-----:R-:W-:-:S05]  /*c390*/  IMAD.SHL.U32 R2, R2, 0x8, RZ ;  /* 0x0000000802027824 */ /* 0x001fca00078e00ff */
[----:B------:R-:W-:-:S05]  /*c3a0*/  LOP3.LUT R2, R2, 0x38, RZ, 0xc0, !PT ;  /* 0x0000003802027812 */ /* 0x000fca00078ec0ff */
[----:B------:R-:W-:-:S05]  /*c3b0*/  IMAD.SHL.U32 R0, R2, 0x2, RZ ;  /* 0x0000000202007824 */ /* 0x000fca00078e00ff */
[----:B--2---:R-:W-:Y:S02]  /*c3c0*/  IADD3 R2, P0, R14, R0, RZ ;  /* 0x000000000e027210 */ /* 0x004fe40007f1e0ff */
[----:B------:R-:W0:Y:S03]  /*c3d0*/  SHFL.IDX PT, R14, R5, 0x1, 0x181f ;  /* 0x00381f00050e7f89 */ /* 0x000e2600000e0000 */
[----:B---3--:R-:W-:Y:S01]  /*c3e0*/  IMAD.X R3, RZ, RZ, R3, P0 ;  /* 0x000000ffff037224 */ /* 0x008fe200000e0603 */
[----:B------:R-:W-:-:S13]  /*c3f0*/  ISETP.LT.OR P0, PT, R32, 0x1, P3 ;  /* 0x000000012000780c */ /* 0x000fda0001f01670 */
[----:B------:R-:W-:Y:S01]  /*c400*/  LDGSTS.E.BYPASS.LTC128B.128 [R4+0x400], desc[UR50][R2.64], !P0 ;  /* 0x0040000002047fae */ /* 0x000fe2000c101d72 */
[----:B------:R-:W-:-:S13]  /*c410*/  ISETP.LT.OR P0, PT, R32, 0x1, !P2 ;  /* 0x000000012000780c */ /* 0x000fda0005701670 */
[----:B------:R-:W-:Y:S01]  /*c420*/  LDGSTS.E.BYPASS.LTC128B.128 [R4+0x3400], desc[UR50][R2.64+0x80], !P0 ;  /* 0x0340008002047fae */ /* 0x000fe2000c101d72 */
[----:B------:R-:W-:-:S13]  /*c430*/  ISETP.LT.OR P0, PT, R32, 0x1, !P1 ;  /* 0x000000012000780c */ /* 0x000fda0004f01670 */
[----:B------:R-:W-:Y:S01]  /*c440*/  LDGSTS.E.BYPASS.LTC128B.128 [R4+0x6400], desc[UR50][R2.64+0x100], !P0 ;  /* 0x0640010002047fae */ /* 0x000fe2000c101d72 */
[----:B------:R-:W-:-:S04]  /*c450*/  LOP3.LUT P0, RZ, R25, 0x8, RZ, 0xc0, !PT ;  /* 0x0000000819ff7812 */ /* 0x000fc8000780c0ff */
[----:B------:R-:W-:-:S13]  /*c460*/  ISETP.LT.OR P4, PT, R32, 0x1, !P0 ;  /* 0x000000012000780c */ /* 0x000fda0004781670 */
[----:B------:R2:W-:Y:S04]  /*c470*/  LDGSTS.E.BYPASS.LTC128B.128 [R4+0x9400], desc[UR50][R2.64+0x180], !P4 ;  /* 0x0940018002047fae */ /* 0x0005e8000e101d72 */
[----:B--2---:R-:W2:Y:S01]  /*c480*/  SHFL.IDX PT, R3, R6, 0x1, 0x181f ;  /* 0x00381f0006037f89 */ /* 0x004ea200000e0000 */
[----:B0-----:R-:W-:-:S03]  /*c490*/  IADD3 R2, P4, R14, R0, RZ ;  /* 0x000000000e027210 */ /* 0x001fc60007f9e0ff */
[----:B------:R-:W0:Y:S02]  /*c4a0*/  SHFL.IDX PT, R14, R5, 0x2, 0x181f ;  /* 0x00581f00050e7f89 */ /* 0x000e2400000e0000 */
[----:B--2---:R-:W-:Y:S01]  /*c4b0*/  IMAD.X R3, RZ, RZ, R3, P4 ;  /* 0x000000ffff037224 */ /* 0x004fe200020e0603 */
[----:B------:R-:W-:-:S13]  /*c4c0*/  ISETP.LT.OR P4, PT, R32, 0x11, P3 ;  /* 0x000000112000780c */ /* 0x000fda0001f81670 */
[----:B------:R-:W-:Y:S01]  /*c4d0*/  LDGSTS.E.BYPASS.LTC128B.128 [R4+0xc00], desc[UR50][R2.64], !P4 ;  /* 0x00c0000002047fae */ /* 0x000fe2000e101d72 */
[----:B------:R-:W-:-:S13]  /*c4e0*/  ISETP.LT.OR P4, PT, R32, 0x11, !P2 ;  /* 0x000000112000780c */ /* 0x000fda0005781670 */
[----:B------:R-:W-:Y:S01]  /*c4f0*/  LDGSTS.E.BYPASS.LTC128B.128 [R4+0x3c00], desc[UR50][R2.64+0x80], !P4 ;  /* 0x03c0008002047fae */ /* 0x000fe2000e101d72 */
[----:B------:R-:W-:-:S13]  /*c500*/  ISETP.LT.OR P4, PT, R32, 0x11, !P1 ;  /* 0x000000112000780c */ /* 0x000fda0004f81670 */
[----:B------:R-:W-:Y:S01]  /*c510*/  LDGSTS.E.BYPASS.LTC128B.128 [R4+0x6c00], desc[UR50][R2.64+0x100], !P4 ;  /* 0x06c0010002047fae */ /* 0x000fe2000e101d72 */
[----:B------:R-:W-:-:S13]  /*c520*/  ISETP.LT.OR P4, PT, R32, 0x11, !P0 ;  /* 0x000000112000780c */ /* 0x000fda0004781670 */
[----:B------:R2:W-:Y:S01]  /*c530*/  LDGSTS.E.BYPASS.LTC128B.128 [R4+0x9c00], desc[UR50][R2.64+0x180], !P4 ;  /* 0x09c0018002047fae */ /* 0x0005e2000e101d72 */
[----:B0-----:R-:W-:-:S03]  /*c540*/  IADD3 R8, P4, R14, R0, RZ ;  /* 0x000000000e087210 */ /* 0x001fc60007f9e0ff */
[----:B------:R-:W-:Y:S04]  /*c550*/  SHFL.IDX PT, R14, R5, 0x3, 0x181f ;  /* 0x00781f00050e7f89 */ /* 0x000fe800000e0000 */
[----:B--2---:R-:W0:Y:S02]  /*c560*/  SHFL.IDX PT, R3, R6, 0x2, 0x181f ;  /* 0x00581f0006037f89 */ /* 0x004e2400000e0000 */
[----:B0-----:R-:W-:Y:S01]  /*c570*/  IMAD.X R9, RZ, RZ, R3, P4 ;  /* 0x000000ffff097224 */ /* 0x001fe200020e0603 */
[----:B------:R-:W-:Y:S01]  /*c580*/  ISETP.LT.OR P4, PT, R32, 0x21, P3 ;  /* 0x000000212000780c */ /* 0x000fe20001f81670 */
[----:B------:R-:W0:-:S12]  /*c590*/  SHFL.IDX PT, R3, R6, 0x3, 0x181f ;  /* 0x00781f0006037f89 */ /* 0x000e1800000e0000 */
[----:B------:R-:W-:Y:S01]  /*c5a0*/  LDGSTS.E.BYPASS.LTC128B.128 [R4+0x1400], desc[UR50][R8.64], !P4 ;  /* 0x0140000008047fae */ /* 0x000fe2000e101d72 */
[----:B------:R-:W-:-:S13]  /*c5b0*/  ISETP.LT.OR P4, PT, R32, 0x21, !P2 ;  /* 0x000000212000780c */ /* 0x000fda0005781670 */
[----:B------:R-:W-:Y:S01]  /*c5c0*/  LDGSTS.E.BYPASS.LTC128B.128 [R4+0x4400], desc[UR50][R8.64+0x80], !P4 ;  /* 0x0440008008047fae */ /* 0x000fe2000e101d72 */
[----:B------:R-:W-:-:S13]  /*c5d0*/  ISETP.LT.OR P4, PT, R32, 0x21, !P1 ;  /* 0x000000212000780c */ /* 0x000fda0004f81670 */
[----:B------:R-:W-:Y:S01]  /*c5e0*/  LDGSTS.E.BYPASS.LTC128B.128 [R4+0x7400], desc[UR50][R8.64+0x100], !P4 ;  /* 0x0740010008047fae */ /* 0x000fe2000e101d72 */
[----:B------:R-:W-:-:S13]  /*c5f0*/  ISETP.LT.OR P4, PT, R32, 0x21, !P0 ;  /* 0x000000212000780c */ /* 0x000fda0004781670 */
[----:B------:R-:W-:Y:S01]  /*c600*/  LDGSTS.E.BYPASS.LTC128B.128 [R4+0xa400], desc[UR50][R8.64+0x180], !P4 ;  /* 0x0a40018008047fae */ /* 0x000fe2000e101d72 */
[----:B------:R-:W-:-:S03]  /*c610*/  IADD3 R2, P4, R14, R0, RZ ;  /* 0x000000000e027210 */ /* 0x000fc60007f9e0ff */
[----:B------:R-:W2:Y:S02]  /*c620*/  SHFL.IDX PT, R14, R5, 0x4, 0x181f ;  /* 0x00981f00050e7f89 */ /* 0x000ea400000e0000 */
[----:B0-----:R-:W-:Y:S01]  /*c630*/  IMAD.X R3, RZ, RZ, R3, P4 ;  /* 0x000000ffff037224 */ /* 0x001fe200020e0603 */
[----:B------:R-:W-:-:S13]  /*c640*/  ISETP.LT.OR P4, PT, R32, 0x31, P3 ;  /* 0x000000312000780c */ /* 0x000fda0001f81670 */
[----:B------:R-:W-:Y:S01]  /*c650*/  LDGSTS.E.BYPASS.LTC128B.128 [R4+0x1c00], desc[UR50][R2.64], !P4 ;  /* 0x01c0000002047fae */ /* 0x000fe2000e101d72 */
[----:B------:R-:W-:-:S13]  /*c660*/  ISETP.LT.OR P4, PT, R32, 0x31, !P2 ;  /* 0x000000312000780c */ /* 0x000fda0005781670 */
[----:B------:R-:W-:Y:S01]  /*c670*/  LDGSTS.E.BYPASS.LTC128B.128 [R4+0x4c00], desc[UR50][R2.64+0x80], !P4 ;  /* 0x04c0008002047fae */ /* 0x000fe2000e101d72 */
[----:B------:R-:W-:-:S13]  /*c680*/  ISETP.LT.OR P4, PT, R32, 0x31, !P1 ;  /* 0x000000312000780c */ /* 0x000fda0004f81670 */
[----:B------:R-:W-:Y:S01]  /*c690*/  LDGSTS.E.BYPASS.LTC128B.128 [R4+0x7c00], desc[UR50][R2.64+0x100], !P4 ;  /* 0x07c0010002047fae */ /* 0x000fe2000e101d72 */
[----:B------:R-:W-:-:S13]  /*c6a0*/  ISETP.LT.OR P4, PT, R32, 0x31, !P0 ;  /* 0x000000312000780c */ /* 0x000fda0004781670 */
[----:B------:R0:W-:Y:S04]  /*c6b0*/  LDGSTS.E.BYPASS.LTC128B.128 [R4+0xac00], desc[UR50][R2.64+0x180], !P4 ;  /* 0x0ac0018002047fae */ /* 0x0001e8000e101d72 */
[----:B0-----:R-:W0:Y:S01]  /*c6c0*/  SHFL.IDX PT, R3, R6, 0x4, 0x181f ;  /* 0x00981f0006037f89 */ /* 0x001e2200000e0000 */
[----:B--2---:R-:W-:-:S03]  /*c6d0*/  IADD3 R2, P4, R14, R0, RZ ;  /* 0x000000000e027210 */ /* 0x004fc60007f9e0ff */
[----:B------:R-:W2:Y:S04]  /*c6e0*/  SHFL.IDX PT, R6, R6, 0x5, 0x181f ;  /* 0x00b81f0006067f89 */ /* 0x000ea800000e0000 */
[----:B------:R3:W4:Y:S01]  /*c6f0*/  SHFL.IDX PT, R14, R5, 0x5, 0x181f ;  /* 0x00b81f00050e7f89 */ /* 0x00072200000e0000 */
[----:B0-----:R-:W-:Y:S01]  /*c700*/  IMAD.X R3, RZ, RZ, R3, P4 ;  /* 0x000000ffff037224 */ /* 0x001fe200020e0603 */
[----:B------:R-:W-:-:S13]  /*c710*/  ISETP.LT.OR P4, PT, R32, 0x41, P3 ;  /* 0x000000412000780c */ /* 0x000fda0001f81670 */
[----:B------:R3:W-:Y:S01]  /*c720*/  LDGSTS.E.BYPASS.LTC128B.128 [R4+0x2400], desc[UR50][R2.64], !P4 ;  /* 0x0240000002047fae */ /* 0x0007e2000e101d72 */
[----:B------:R-:W-:-:S13]  /*c730*/  ISETP.LT.OR P4, PT, R32, 0x41, !P2 ;  /* 0x000000412000780c */ /* 0x000fda0005781670 */
[----:B------:R3:W-:Y:S01]  /*c740*/  LDGSTS.E.BYPASS.LTC128B.128 [R4+0x5400], desc[UR50][R2.64+0x80], !P4 ;  /* 0x0540008002047fae */ /* 0x0007e2000e101d72 */
[----:B------:R-:W-:-:S13]  /*c750*/  ISETP.LT.OR P4, PT, R32, 0x41, !P1 ;  /* 0x000000412000780c */ /* 0x000fda0004f81670 */
[----:B------:R3:W-:Y:S01]  /*c760*/  LDGSTS.E.BYPASS.LTC128B.128 [R4+0x8400], desc[UR50][R2.64+0x100], !P4 ;  /* 0x0840010002047fae */ /* 0x0007e2000e101d72 */
[----:B------:R-:W-:-:S13]  /*c770*/  ISETP.LT.OR P4, PT, R32, 0x41, !P0 ;  /* 0x000000412000780c */ /* 0x000fda0004781670 */
[----:B--2-4-:R3:W-:Y:S02]  /*c780*/  LDGSTS.E.BYPASS.LTC128B.128 [R4+0xb400], desc[UR50][R2.64+0x180], !P4 ;  /* 0x0b40018002047fae */ /* 0x0147e4000e101d72 */
.L_x_574:
[C---:B------:R-:W-:Y:S02]  /*c790*/  ISETP.LT.OR P3, PT, R32.reuse, 0x51, P3 ;  /* 0x000000512000780c */ /* 0x040fe40001f61670 */
[C---:B------:R-:W-:Y:S02]  /*c7a0*/  ISETP.LT.OR P2, PT, R32.reuse, 0x51, !P2 ;  /* 0x000000512000780c */ /* 0x040fe40005741670 */
[----:B------:R-:W-:Y:S02]  /*c7b0*/  ISETP.LT.OR P1, PT, R32, 0x51, !P1 ;  /* 0x000000512000780c */ /* 0x000fe40004f21670 */
[----:B0--3--:R-:W-:Y:S02]  /*c7c0*/  IADD3 R2, P4, R14, R0, RZ ;  /* 0x000000000e027210 */ /* 0x009fe40007f9e0ff */
[----:B------:R-:W-:-:S03]  /*c7d0*/  ISETP.LT.OR P0, PT, R32, 0x51, !P0 ;  /* 0x000000512000780c */ /* 0x000fc60004701670 */
[----:B------:R-:W-:-:S05]  /*c7e0*/  IMAD.X R3, RZ, RZ, R6, P4 ;  /* 0x000000ffff037224 */ /* 0x000fca00020e0606 */
[----:B------:R-:W-:Y:S01]  /*c7f0*/  @!PT LDS RZ, [RZ] ;  /* 0x00000000fffff984 */ /* 0x000fe20000000800 */
[----:B------:R-:W-:Y:S01]  /*c800*/  @!PT LDS RZ, [RZ] ;  /* 0x00000000fffff984 */ /* 0x000fe20000000800 */
[----:B------:R-:W-:Y:S01]  /*c810*/  @!PT LDS RZ, [RZ] ;  /* 0x00000000fffff984 */ /* 0x000fe20000000800 */
[----:B------:R0:W-:Y:S04]  /*c820*/  LDGSTS.E.BYPASS.LTC128B.128 [R4+0x2c00], desc[UR50][R2.64], !P3 ;  /* 0x02c0000002047fae */ /* 0x0001e8000d901d72 */
[----:B------:R0:W-:Y:S04]  /*c830*/  LDGSTS.E.BYPASS.LTC128B.128 [R4+0x5c00], desc[UR50][R2.64+0x80], !P2 ;  /* 0x05c0008002047fae */ /* 0x0001e8000d101d72 */
[----:B------:R0:W-:Y:S04]  /*c840*/  LDGSTS.E.BYPASS.LTC128B.128 [R4+0x8c00], desc[UR50][R2.64+0x100], !P1 ;  /* 0x08c0010002047fae */ /* 0x0001e8000c901d72 */
[----:B------:R0:W-:Y:S01]  /*c850*/  LDGSTS.E.BYPASS.LTC128B.128 [R4+0xbc00], desc[UR50][R2.64+0x180], !P0 ;  /* 0x0bc0018002047fae */ /* 0x0001e2000c101d72 */
[----:B------:R-:W-:Y:S01]  /*c860*/  PLOP3.LUT P0, PT, PT, PT, PT, 0x80, 0x0 ;  /* 0x000000000000781c */ /* 0x000fe20003f0f070 */
[----:B------:R-:W-:-:S12]  /*c870*/  NOP ;  /* 0x0000000000007918 */ /* 0x000fd80000000000 */
.L_x_477:
        /* <DEDUP_REMOVED lines=11> */
.L_x_478:
[----:B------:R-:W-:Y:S01]  /*c930*/  ISETP.GE.AND P0, PT, R36, 0x61, PT ;  /* 0x000000612400780c */ /* 0x000fe20003f06270 */
[----:B------:R0:W-:Y:S01]  /*c940*/  SYNCS.ARRIVE.TRANS64.A1T0 RZ, [R33+URZ+0x22850], RZ ;  /* 0x022850ff21ff79a7 */ /* 0x0001e2000810003f */
[----:B------:R-:W-:Y:S11]  /*c950*/  BSSY B0, `(.L_x_479) ;  /* 0x00000df000007945 */ /* 0x000ff60003800000 */
[----:B0-----:R-:W-:Y:S05]  /*c960*/  @!P0 BRA `(.L_x_480) ;  /* 0x0000000c00748947 */ /* 0x001fea0003800000 */
[----:B------:R-:W2:Y:S02]  /*c970*/  LDL.LU R2, [R1+0x28] ;  /* 0x0000280001027983 */ /* 0x000ea40000300800 */
[----:B--2---:R-:W-:-:S07]  /*c980*/  VIADD R21, R2, 0xfffffffe ;  /* 0xfffffffe02157836 */ /* 0x004fce0000000000 */
.L_x_493:
[----:B0-----:R-:W0:Y:S01]  /*c990*/  S2R R2, SR_TID.X ;  /* 0x0000000000027919 */ /* 0x001e220000002100 */
[----:B------:R-:W-:Y:S02]  /*c9a0*/  IMAD R8, R21, 0x60, R30 ;  /* 0x0000006015087824 */ /* 0x000fe400078e021e */
[----:B------:R-:W-:Y:S01]  /*c9b0*/  VIADD R24, R24, 0x1 ;  /* 0x0000000118187836 */ /* 0x000fe20000000000 */
[C---:B0-----:R-:W-:Y:S01]  /*c9c0*/  LOP3.LUT R3, R2.reuse, 0x7f, RZ, 0xc0, !PT ;  /* 0x0000007f02037812 */ /* 0x041fe200078ec0ff */
[----:B------:R-:W-:-:S03]  /*c9d0*/  IMAD.SHL.U32 R2, R2, 0x10, RZ ;  /* 0x0000001002027824 */ /* 0x000fc600078e00ff */
[----:B------:R-:W-:Y:S02]  /*c9e0*/  SHF.R.U32.HI R4, RZ, 0x3, R3 ;  /* 0x00000003ff047819 */ /* 0x000fe40000011603 */
[----:B------:R-:W0:Y:S02]  /*c9f0*/  LDC R3, c[0x0][0x430] ;  /* 0x00010c00ff037b82 */ /* 0x000e240000000800 */
[----:B------:R-:W-:-:S04]  /*ca00*/  LOP3.LUT R2, R4, 0x70, R2, 0xf8, !PT ;  /* 0x0000007004027812 */ /* 0x000fc800078ef802 */
[C---:B------:R-:W-:Y:S01]  /*ca10*/  ISETP.GT.U32.AND P1, PT, R2.reuse, 0x5f, PT ;  /* 0x0000005f0200780c */ /* 0x040fe20003f24070 */
[----:B------:R-:W-:-:S05]  /*ca20*/  IMAD.IADD R8, R2, 0x1, R8 ;  /* 0x0000000102087824 */ /* 0x000fca00078e0208 */
[----:B------:R-:W-:-:S07]  /*ca30*/  MOV R9, R8 ;  /* 0x0000000800097202 */ /* 0x000fce0000000f00 */
[----:B--2---:R-:W2:Y:S01]  /*ca40*/  @!P1 LDC.64 R4, c[0x0][0x428] ;  /* 0x00010a00ff049b82 */ /* 0x004ea20000000a00 */
[----:B0-----:R-:W-:-:S13]  /*ca50*/  ISETP.NE.AND P0, PT, R3, 0x1, PT ;  /* 0x000000010300780c */ /* 0x001fda0003f05270 */
[----:B------:R-:W0:Y:S08]  /*ca60*/  @P0 LDC R3, c[0x0][0x434] ;  /* 0x00010d00ff030b82 */ /* 0x000e300000000800 */
[----:B------:R-:W3:Y:S01]  /*ca70*/  @P0 LDC R7, c[0x0][0x438] ;  /* 0x00010e00ff070b82 */ /* 0x000ee20000000800 */
[----:B0-----:R-:W-:-:S05]  /*ca80*/  @P0 IMAD.HI.U32 R2, R8, R3, RZ ;  /* 0x0000000308020227 */ /* 0x001fca00078e00ff */
[----:B---3--:R-:W-:Y:S01]  /*ca90*/  @P0 SHF.R.U32.HI R9, RZ, R7, R2 ;  /* 0x00000007ff090219 */ /* 0x008fe20000011602 */
[----:B--2---:R-:W-:Y:S01]  /*caa0*/  @!P1 IMAD R2, R31, R4, RZ ;  /* 0x000000041f029224 */ /* 0x004fe200078e02ff */
[----:B------:R-:W0:Y:S02]  /*cab0*/  @!P1 LDC.64 R6, c[0x0][0x418] ;  /* 0x00010600ff069b82 */ /* 0x000e240000000a00 */
[--C-:B------:R-:W-:Y:S01]  /*cac0*/  @!P1 SHF.R.S32.HI R3, RZ, 0x1f, R9.reuse ;  /* 0x0000001fff039819 */ /* 0x100fe20000011409 */
[----:B------:R-:W-:Y:S02]  /*cad0*/  @!P1 IMAD R5, R28, R5, R2 ;  /* 0x000000051c059224 */ /* 0x000fe400078e0202 */
[----:B------:R-:W-:-:S04]  /*cae0*/  @!P1 IMAD.MOV.U32 R2, RZ, RZ, R9 ;  /* 0x000000ffff029224 */ /* 0x000fc800078e0009 */
[----:B------:R-:W-:-:S04]  /*caf0*/  @!P1 IMAD.WIDE.U32 R2, R28, R4, R2 ;  /* 0x000000041c029225 */ /* 0x000fc800078e0002 */
[----:B------:R-:W-:Y:S02]  /*cb00*/  @!P1 IMAD.IADD R3, R5, 0x1, R3 ;  /* 0x0000000105039824 */ /* 0x000fe400078e0203 */
[----:B------:R-:W-:Y:S02]  /*cb10*/  IMAD.MOV.U32 R4, RZ, RZ, RZ ;  /* 0x000000ffff047224 */ /* 0x000fe400078e00ff */
[----:B------:R-:W-:Y:S01]  /*cb20*/  IMAD.U32 R10, RZ, RZ, UR36 ;  /* 0x00000024ff0a7e24 */ /* 0x000fe2000f8e00ff */
[----:B0-----:R-:W-:-:S04]  /*cb30*/  @!P1 LEA R6, P0, R2, R6, 0x2 ;  /* 0x0000000602069211 */ /* 0x001fc800078010ff */
[----:B------:R-:W-:Y:S01]  /*cb40*/  @!P1 LEA.HI.X R7, R2, R7, R3, 0x2, P0 ;  /* 0x0000000702079211 */ /* 0x000fe200000f1403 */
[----:B------:R-:W-:Y:S01]  /*cb50*/  IMAD.MOV R5, RZ, RZ, -R9 ;  /* 0x000000ffff057224 */ /* 0x000fe200078e0a09 */
[----:B------:R-:W-:-:S03]  /*cb60*/  ISETP.NE.AND P0, PT, R24, 0x2, PT ;  /* 0x000000021800780c */ /* 0x000fc60003f05270 */
[----:B------:R0:W5:Y:S01]  /*cb70*/  @!P1 LDG.E R4, desc[UR50][R6.64] ;  /* 0x0000003206049981 */ /* 0x000162000c1e1900 */
[----:B------:R-:W-:Y:S01]  /*cb80*/  ISETP.NE.AND P1, PT, R10, 0x3, PT ;  /* 0x000000030a00780c */ /* 0x000fe20003f25270 */
[----:B------:R-:W-:Y:S05]  /*cb90*/  YIELD ;  /* 0x0000000000007946 */ /* 0x000fea0003800000 */
[----:B------:R-:W-:Y:S01]  /*cba0*/  ULDC UR4, c[0x0][0x430] ;  /* 0x00010c0000047ab9 */ /* 0x000fe20000000800 */
[----:B------:R-:W-:Y:S01]  /*cbb0*/  IMAD.MOV.U32 R2, RZ, RZ, R21 ;  /* 0x000000ffff027224 */ /* 0x000fe200078e0015 */
[----:B------:R-:W-:Y:S01]  /*cbc0*/  SEL R3, RZ, 0x1, P0 ;  /* 0x00000001ff037807 */ /* 0x000fe20000000000 */
[----:B------:R-:W-:Y:S01]  /*cbd0*/  IMAD R5, R5, UR4, R8 ;  /* 0x0000000405057c24 */ /* 0x000fe2000f8e0208 */
[----:B------:R-:W-:Y:S01]  /*cbe0*/  SEL R24, R24, RZ, P0 ;  /* 0x000000ff18187207 */ /* 0x000fe20000000000 */
[----:B------:R-:W-:Y:S01]  /*cbf0*/  VIADD R21, R21, 0xffffffff ;  /* 0xffffffff15157836 */ /* 0x000fe20000000000 */
[----:B------:R-:W-:-:S02]  /*cc00*/  LOP3.LUT R26, R26, R3, RZ, 0x3c, !PT ;  /* 0x000000031a1a7212 */ /* 0x000fc400078e3cff */
[----:B------:R-:W-:Y:S01]  /*cc10*/  ISETP.GT.AND P2, PT, R2, RZ, PT ;  /* 0x000000ff0200720c */ /* 0x000fe20003f44270 */
[----:B0-----:R-:W-:-:S12]  /*cc20*/  @!P1 BRA `(.L_x_481) ;  /* 0x0000000000049947 */ /* 0x001fd80003800000 */
[----:B------:R-:W-:Y:S01]  /*cc30*/  BPT.TRAP 0x1 ;  /* 0x000000040000795c */ /* 0x000fe20000300000 */
.L_x_481:
[----:B------:R-:W-:Y:S01]  /*cc40*/  IMAD R10, R24, 0x8, R22 ;  /* 0x00000008180a7824 */ /* 0x000fe200078e0216 */
[----:B------:R-:W-:Y:S01]  /*cc50*/  SHF.L.U32 R20, R26, 0x1f, RZ ;  /* 0x0000001f1a147819 */ /* 0x000fe200000006ff */
[----:B------:R-:W-:Y:S01]  /*cc60*/  BSSY B1, `(.L_x_482) ;  /* 0x0000004000017945 */ /* 0x000fe20003800000 */
[----:B------:R-:W-:Y:S02]  /*cc70*/  SHF.R.S32.HI R9, RZ, 0x1f, R5 ;  /* 0x0000001fff097819 */ /* 0x000fe40000011405 */
[----:B------:R-:W0:Y:S02]  /*cc80*/  SYNCS.PHASECHK.TRANS64.TRYWAIT P0, [R10+URZ+0x22840], R20 ;  /* 0x022840140a0075a7 */ /* 0x000e24000800017f */
[----:B0-----:R-:W-:Y:S05]  /*cc90*/  @!P0 BRA `(.L_x_483) ;  /* 0x0000003800408947 */ /* 0x001fea0003800000 */
.L_x_575:
[----:B------:R-:W-:Y:S05]  /*cca0*/  BSYNC B1 ;  /* 0x0000000000017941 */ /* 0x000fea0003800000 */
.L_x_482:
[----:B------:R-:W-:Y:S01]  /*ccb0*/  ULDC.64 UR4, c[0x0][0x300] ;  /* 0x0000c00000047ab9 */ /* 0x000fe20000000a00 */
[----:B-----5:R-:W-:Y:S01]  /*ccc0*/  SHF.R.S32.HI R17, RZ, 0x1f, R4 ;  /* 0x0000001fff117819 */ /* 0x020fe20000011404 */
[----:B------:R-:W-:Y:S01]  /*ccd0*/  IMAD R2, R9, UR4, RZ ;  /* 0x0000000409027c24 */ /* 0x000fe2000f8e02ff */
[----:B------:R-:W-:-:S03]  /*cce0*/  LOP3.LUT P1, RZ, R23, 0x1, RZ, 0xc0, !PT ;  /* 0x0000000117ff7812 */ /* 0x000fc6000782c0ff */
        /* <DEDUP_REMOVED lines=9> */
[----:B------:R-:W-:Y:S02]  /*cd80*/  IMAD R7, R27, UR4, RZ ;  /* 0x000000041b077c24 */ /* 0x000fe4000f8e02ff */
[----:B------:R-:W-:-:S04]  /*cd90*/  IMAD.WIDE.U32 R2, R18, UR4, R2 ;  /* 0x0000000412027c25 */ /* 0x000fc8000f8e0002 */
[----:B------:R-:W-:Y:S01]  /*cda0*/  IMAD R6, R18, UR5, R7 ;  /* 0x0000000512067c24 */ /* 0x000fe2000f8e0207 */
[----:B------:R-:W-:Y:S01]  /*cdb0*/  ULDC.64 UR4, c[0x0][0x2e8] ;  /* 0x0000ba0000047ab9 */ /* 0x000fe20000000a00 */
[----:B------:R-:W-:Y:S02]  /*cdc0*/  IMAD R7, R24, 0x1800, R29 ;  /* 0x0000180018077824 */ /* 0x000fe400078e021d */
[----:B------:R-:W-:Y:S01]  /*cdd0*/  IMAD.IADD R3, R6, 0x1, R3 ;  /* 0x0000000106037824 */ /* 0x000fe200078e0203 */
[----:B------:R-:W-:Y:S01]  /*cde0*/  LEA R6, P0, R2, UR4, 0x1 ;  /* 0x0000000402067c11 */ /* 0x000fe2000f8008ff */
[----:B------:R-:W-:-:S03]  /*cdf0*/  UMOV UR4, 0xffffffff ;  /* 0xffffffff00047882 */ /* 0x000fc60000000000 */
[----:B------:R-:W-:Y:S01]  /*ce00*/  LEA.HI.X R8, R2, UR5, R3, 0x1, P0 ;  /* 0x0000000502087c11 */ /* 0x000fe200080f0c03 */
[----:B------:R-:W-:Y:S08]  /*ce10*/  BRA.DIV UR4, `(.L_x_484) ;  /* 0x0000003604f47947 */ /* 0x000ff0000b800000 */
[----:B------:R-:W2:Y:S01]  /*ce20*/  SHFL.IDX PT, R2, R6, RZ, 0x181f ;  /* 0x00181fff06027589 */ /* 0x000ea200000e0000 */
[----:B------:R-:W-:-:S03]  /*ce30*/  IMAD R7, R7, 0x2, R22 ;  /* 0x0000000207077824 */ /* 0x000fc600078e0216 */
[----:B------:R-:W3:Y:S04]  /*ce40*/  SHFL.IDX PT, R3, R8, RZ, 0x181f ;  /* 0x00181fff08037589 */ /* 0x000ee800000e0000 */
[----:B------:R-:W-:Y:S01]  /*ce50*/  SHFL.IDX PT, R14, R6, 0x5, 0x181f ;  /* 0x00b81f00060e7f89 */ /* 0x000fe200000e0000 */
[----:B--2---:R-:W-:-:S05]  /*ce60*/  IADD3 R2, P0, R2, R0, RZ ;  /* 0x0000000002027210 */ /* 0x004fca0007f1e0ff */
[----:B---3--:R-:W-:-:S05]  /*ce70*/  IMAD.X R3, RZ, RZ, R3, P0 ;  /* 0x000000ffff037224 */ /* 0x008fca00000e0603 */
[----:B------:R2:W-:Y:S04]  /*ce80*/  LDGSTS.E.BYPASS.LTC128B.128 [R7+0x1c400], desc[UR50][R2.64], !P1 ;  /* 0x1c40000002077fae */ /* 0x0005e8000c901d72 */
[----:B--2---:R-:W2:Y:S04]  /*ce90*/  SHFL.IDX PT, R2, R6, 0x1, 0x181f ;  /* 0x00381f0006027f89 */ /* 0x004ea800000e0000 */
[----:B------:R-:W3:Y:S01]  /*cea0*/  SHFL.IDX PT, R3, R8, 0x1, 0x181f ;  /* 0x00381f0008037f89 */ /* 0x000ee200000e0000 */
        /* <DEDUP_REMOVED lines=14> */
[----:B------:R-:W3:Y:S04]  /*cf90*/  SHFL.IDX PT, R3, R8, 0x4, 0x181f ;  /* 0x00981f0008037f89 */ /* 0x000ee800000e0000 */
[----:B------:R-:W4:Y:S01]  /*cfa0*/  SHFL.IDX PT, R8, R8, 0x5, 0x181f ;  /* 0x00b81f0008087f89 */ /* 0x000f2200000e0000 */
[----:B--2---:R-:W-:-:S05]  /*cfb0*/  IADD3 R2, P0, R2, R0, RZ ;  /* 0x0000000002027210 */ /* 0x004fca0007f1e0ff */
[----:B---3--:R-:W-:-:S05]  /*cfc0*/  IMAD.X R3, RZ, RZ, R3, P0 ;  /* 0x000000ffff037224 */ /* 0x008fca00000e0603 */
[----:B----4-:R2:W-:Y:S03]  /*cfd0*/  LDGSTS.E.BYPASS.LTC128B.128 [R7+0x1e400], desc[UR50][R2.64], !P1 ;  /* 0x1e40000002077fae */ /* 0x0105e6000c901d72 */
.L_x_589:
[----:B--2---:R-:W-:-:S05]  /*cfe0*/  IADD3 R2, P0, R14, R0, RZ ;  /* 0x000000000e027210 */ /* 0x004fca0007f1e0ff */
[----:B------:R-:W-:Y:S01]  /*cff0*/  IMAD.X R3, RZ, RZ, R8, P0 ;  /* 0x000000ffff037224 */ /* 0x000fe200000e0608 */
[----:B------:R-:W-:-:S04]  /*d000*/  PLOP3.LUT P0, PT, PT, PT, PT, 0x80, 0x0 ;  /* 0x000000000000781c */ /* 0x000fc80003f0f070 */
[----:B------:R-:W-:Y:S01]  /*d010*/  @!PT LDS RZ, [RZ] ;  /* 0x00000000fffff984 */ /* 0x000fe20000000800 */
[----:B------:R-:W-:Y:S01]  /*d020*/  @!PT LDS RZ, [RZ] ;  /* 0x00000000fffff984 */ /* 0x000fe20000000800 */
[----:B------:R-:W-:Y:S01]  /*d030*/  @!PT LDS RZ, [RZ] ;  /* 0x00000000fffff984 */ /* 0x000fe20000000800 */
[----:B------:R2:W-:Y:S01]  /*d040*/  LDGSTS.E.BYPASS.LTC128B.128 [R7+0x1ec00], desc[UR50][R2.64], !P1 ;  /* 0x1ec0000002077fae */ /* 0x0005e2000c901d72 */
[----:B------:R-:W-:-:S08]  /*d050*/  NOP ;  /* 0x0000000000007918 */ /* 0x000fd00000000000 */
.L_x_485:
[----:B------:R-:W-:Y:S02]  /*d060*/  PLOP3.LUT P1, PT, P1, P0, PT, 0xa2, 0x0 ;  /* 0x000000000000781c */ /* 0x000fe40000f21472 */
[----:B------:R-:W-:-:S08]  /*d070*/  @P0 R2UR P1, UR4, R10 ;  /* 0x000000000a0402ca */ /* 0x000fd00000020000 */
[----:B------:R-:W-:-:S05]  /*d080*/  @P0 PLOP3.LUT P0, PT, P1, PT, PT, 0x80, 0x0 ;  /* 0x000000000000081c */ /* 0x000fca0000f0f070 */
[----:B------:R-:W-:Y:S01]  /*d090*/  @!P1 SYNCS.ARRIVE.TRANS64.RED.A0T1 RZ, [UR4+0x22830], RZ ;  /* 0x022830ffffff99a7 */ /* 0x000fe20008200404 */
[----:B------:R-:W-:Y:S07]  /*d0a0*/  @!P1 ARRIVES.LDGSTSBAR.64.TRANSCNT [UR4+0x22830] ;  /* 0x02283000ff0099b0 */ /* 0x000fee0008000a84 */
[----:B------:R-:W-:Y:S05]  /*d0b0*/  @P0 BRA.U.ANY `(.L_x_485) ;  /* 0xfffffffd00e80947 */ /* 0x000fea000393ffff */
[----:B------:R-:W-:Y:S01]  /*d0c0*/  NOP ;  /* 0x0000000000007918 */ /* 0x000fe20000000000 */
[----:B--2---:R-:W-:-:S04]  /*d0d0*/  MOV R2, UR36 ;  /* 0x0000002400027c02 */ /* 0x004fc80008000f00 */
[----:B------:R-:W-:-:S13]  /*d0e0*/  ISETP.NE.AND P3, PT, R2, 0x3, PT ;  /* 0x000000030200780c */ /* 0x000fda0003f65270 */
[----:B------:R-:W-:Y:S05]  /*d0f0*/  @!P3 BRA `(.L_x_486) ;  /* 0x000000000004b947 */ /* 0x000fea0003800000 */
[----:B------:R-:W-:Y:S01]  /*d100*/  BPT.TRAP 0x1 ;  /* 0x000000040000795c */ /* 0x000fe20000300000 */
.L_x_486:
[----:B------:R2:W-:Y:S01]  /*d110*/  SYNCS.ARRIVE.TRANS64.A1T0 RZ, [R10+URZ+0x22830], RZ ;  /* 0x022830ff0aff79a7 */ /* 0x0005e2000810003f */
[----:B------:R-:W-:Y:S05]  /*d120*/  @!P3 BRA `(.L_x_487) ;  /* 0x000000000004b947 */ /* 0x000fea0003800000 */
[----:B------:R-:W-:Y:S01]  /*d130*/  BPT.TRAP 0x1 ;  /* 0x000000040000795c */ /* 0x000fe20000300000 */
.L_x_487:
[----:B------:R-:W3:Y:S01]  /*d140*/  SYNCS.PHASECHK.TRANS64.TRYWAIT P0, [R10+URZ+0x22860], R20 ;  /* 0x022860140a0075a7 */ /* 0x000ee2000800017f */
[----:B------:R-:W-:Y:S04]  /*d150*/  BSSY B1, `(.L_x_488) ;  /* 0x0000002000017945 */ /* 0x000fe80003800000 */
[----:B---3--:R-:W-:Y:S05]  /*d160*/  @!P0 BRA `(.L_x_489) ;  /* 0x0000003800c08947 */ /* 0x008fea0003800000 */
.L_x_590:
[----:B------:R-:W-:Y:S05]  /*d170*/  BSYNC B1 ;  /* 0x0000000000017941 */ /* 0x000fea0003800000 */
.L_x_488:
[----:B------:R-:W-:Y:S01]  /*d180*/  ULDC.64 UR4, c[0x0][0x328] ;  /* 0x0000ca0000047ab9 */ /* 0x000fe20000000a00 */
[----:B------:R-:W-:Y:S01]  /*d190*/  LOP3.LUT P5, RZ, R23, 0x10, RZ, 0xc0, !PT ;  /* 0x0000001017ff7812 */ /* 0x000fe200078ac0ff */
[----:B------:R-:W-:Y:S01]  /*d1a0*/  IMAD R2, R9, UR4, RZ ;  /* 0x0000000409027c24 */ /* 0x000fe2000f8e02ff */
[C---:B------:R-:W-:Y:S01]  /*d1b0*/  LOP3.LUT P4, RZ, R23.reuse, 0x8, RZ, 0xc0, !PT ;  /* 0x0000000817ff7812 */ /* 0x040fe2000788c0ff */
[----:B0--3--:R-:W-:Y:S01]  /*d1c0*/  IMAD R20, R24, 0x6000, R29 ;  /* 0x0000600018147824 */ /* 0x009fe200078e021d */
[----:B------:R-:W-:Y:S01]  /*d1d0*/  LOP3.LUT P3, RZ, R23, 0x4, RZ, 0xc0, !PT ;  /* 0x0000000417ff7812 */ /* 0x000fe2000786c0ff */
[----:B------:R-:W-:Y:S01]  /*d1e0*/  IMAD R7, R5, UR5, R2 ;  /* 0x0000000505077c24 */ /* 0x000fe2000f8e0202 */
        /* <DEDUP_REMOVED lines=18> */
[----:B------:R-:W0:Y:S01]  /*d310*/  SHFL.IDX PT, R14, R17, RZ, 0x181f ;  /* 0x00181fff110e7589 */ /* 0x000e2200000e0000 */
[----:B------:R-:W-:-:S03]  /*d320*/  IMAD R20, R20, 0x2, R22 ;  /* 0x0000000214147824 */ /* 0x000fc600078e0216 */
[----:B------:R-:W3:Y:S04]  /*d330*/  SHFL.IDX PT, R3, R25, RZ, 0x181f ;  /* 0x00181fff19037589 */ /* 0x000ee800000e0000 */
[----:B------:R-:W-:Y:S04]  /*d340*/  SHFL.IDX PT, R4, R25, 0x1, 0x181f ;  /* 0x00381f0019047f89 */ /* 0x000fe800000e0000 */
[----:B------:R-:W-:Y:S04]  /*d350*/  SHFL.IDX PT, R8, R17, 0x2, 0x181f ;  /* 0x00581f0011087f89 */ /* 0x000fe800000e0000 */
[----:B------:R-:W-:Y:S01]  /*d360*/  SHFL.IDX PT, R5, R25, 0x3, 0x181f ;  /* 0x00781f0019057f89 */ /* 0x000fe200000e0000 */
[----:B0-----:R-:W-:-:S03]  /*d370*/  IADD3 R2, P0, R14, R0, RZ ;  /* 0x000000000e027210 */ /* 0x001fc60007f1e0ff */
[----:B------:R-:W0:Y:S02]  /*d380*/  SHFL.IDX PT, R14, R17, 0x1, 0x181f ;  /* 0x00381f00110e7f89 */ /* 0x000e2400000e0000 */
[----:B---3--:R-:W-:-:S05]  /*d390*/  IMAD.X R3, RZ, RZ, R3, P0 ;  /* 0x000000ffff037224 */ /* 0x008fca00000e0603 */
[----:B------:R-:W-:Y:S04]  /*d3a0*/  LDGSTS.E.BYPASS.LTC128B.128 [R20+0x400], desc[UR50][R2.64], !P5 ;  /* 0x0040000002147fae */ /* 0x000fe8000e901d72 */
[----:B------:R-:W-:Y:S04]  /*d3b0*/  LDGSTS.E.BYPASS.LTC128B.128 [R20+0x3400], desc[UR50][R2.64+0x80], !P4 ;  /* 0x0340008002147fae */ /* 0x000fe8000e101d72 */
[----:B------:R-:W-:Y:S04]  /*d3c0*/  LDGSTS.E.BYPASS.LTC128B.128 [R20+0x6400], desc[UR50][R2.64+0x100], !P3 ;  /* 0x0640010002147fae */ /* 0x000fe8000d901d72 */
[----:B------:R3:W-:Y:S01]  /*d3d0*/  LDGSTS.E.BYPASS.LTC128B.128 [R20+0x9400], desc[UR50][R2.64+0x180], !P1 ;  /* 0x0940018002147fae */ /* 0x0007e2000c901d72 */
[----:B0-----:R-:W-:-:S03]  /*d3e0*/  IADD3 R6, P0, R14, R0, RZ ;  /* 0x000000000e067210 */ /* 0x001fc60007f1e0ff */
[----:B------:R-:W-:Y:S02]  /*d3f0*/  SHFL.IDX PT, R14, R17, 0x3, 0x181f ;  /* 0x00781f00110e7f89 */ /* 0x000fe400000e0000 */
[----:B------:R-:W-:Y:S01]  /*d400*/  IMAD.X R7, RZ, RZ, R4, P0 ;  /* 0x000000ffff077224 */ /* 0x000fe200000e0604 */
[-C--:B------:R-:W-:Y:S01]  /*d410*/  IADD3 R8, P0, R8, R0.reuse, RZ ;  /* 0x0000000008087210 */ /* 0x080fe20007f1e0ff */
[----:B------:R-:W0:Y:S04]  /*d420*/  SHFL.IDX PT, R4, R25, 0x2, 0x181f ;  /* 0x00581f0019047f89 */ /* 0x000e2800000e0000 */
[----:B---3--:R-:W-:Y:S04]  /*d430*/  SHFL.IDX PT, R3, R25, 0x4, 0x181f ;  /* 0x00981f0019037f89 */ /* 0x008fe800000e0000 */
[----:B------:R3:W-:Y:S04]  /*d440*/  LDGSTS.E.BYPASS.LTC128B.128 [R20+0xc00], desc[UR50][R6.64], !P5 ;  /* 0x00c0000006147fae */ /* 0x0007e8000e901d72 */
[----:B------:R3:W-:Y:S04]  /*d450*/  LDGSTS.E.BYPASS.LTC128B.128 [R20+0x3c00], desc[UR50][R6.64+0x80], !P4 ;  /* 0x03c0008006147fae */ /* 0x0007e8000e101d72 */
[----:B------:R3:W-:Y:S04]  /*d460*/  LDGSTS.E.BYPASS.LTC128B.128 [R20+0x6c00], desc[UR50][R6.64+0x100], !P3 ;  /* 0x06c0010006147fae */ /* 0x0007e8000d901d72 */
[----:B------:R3:W-:Y:S01]  /*d470*/  LDGSTS.E.BYPASS.LTC128B.128 [R20+0x9c00], desc[UR50][R6.64+0x180], !P1 ;  /* 0x09c0018006147fae */ /* 0x0007e2000c901d72 */
[----:B0-----:R-:W-:Y:S01]  /*d480*/  IMAD.X R9, RZ, RZ, R4, P0 ;  /* 0x000000ffff097224 */ /* 0x001fe200000e0604 */
[----:B------:R-:W-:-:S02]  /*d490*/  IADD3 R4, P0, R14, R0, RZ ;  /* 0x000000000e047210 */ /* 0x000fc40007f1e0ff */
[----:B------:R-:W-:Y:S04]  /*d4a0*/  SHFL.IDX PT, R25, R25, 0x5, 0x181f ;  /* 0x00b81f0019197f89 */ /* 0x000fe800000e0000 */
[----:B------:R-:W0:Y:S01]  /*d4b0*/  SHFL.IDX PT, R14, R17, 0x4, 0x181f ;  /* 0x00981f00110e7f89 */ /* 0x000e2200000e0000 */
[----:B------:R-:W-:-:S03]  /*d4c0*/  IMAD.X R5, RZ, RZ, R5, P0 ;  /* 0x000000ffff057224 */ /* 0x000fc600000e0605 */
[----:B------:R3:W-:Y:S04]  /*d4d0*/  LDGSTS.E.BYPASS.LTC128B.128 [R20+0x1400], desc[UR50][R8.64], !P5 ;  /* 0x0140000008147fae */ /* 0x0007e8000e901d72 */
[----:B------:R3:W-:Y:S04]  /*d4e0*/  LDGSTS.E.BYPASS.LTC128B.128 [R20+0x4400], desc[UR50][R8.64+0x80], !P4 ;  /* 0x0440008008147fae */ /* 0x0007e8000e101d72 */
[----:B------:R3:W-:Y:S04]  /*d4f0*/  LDGSTS.E.BYPASS.LTC128B.128 [R20+0x7400], desc[UR50][R8.64+0x100], !P3 ;  /* 0x0740010008147fae */ /* 0x0007e8000d901d72 */
[----:B------:R3:W-:Y:S04]  /*d500*/  LDGSTS.E.BYPASS.LTC128B.128 [R20+0xa400], desc[UR50][R8.64+0x180], !P1 ;  /* 0x0a40018008147fae */ /* 0x0007e8000c901d72 */
[----:B------:R3:W-:Y:S01]  /*d510*/  LDGSTS.E.BYPASS.LTC128B.128 [R20+0x1c00], desc[UR50][R4.64], !P5 ;  /* 0x01c0000004147fae */ /* 0x0007e2000e901d72 */
[----:B0-----:R-:W-:-:S03]  /*d520*/  IADD3 R2, P0, R14, R0, RZ ;  /* 0x000000000e027210 */ /* 0x001fc60007f1e0ff */
[----:B------:R3:W-:Y:S02]  /*d530*/  LDGSTS.E.BYPASS.LTC128B.128 [R20+0x4c00], desc[UR50][R4.64+0x80], !P4 ;  /* 0x04c0008004147fae */ /* 0x0007e4000e101d72 */
[----:B------:R-:W-:Y:S02]  /*d540*/  IMAD.X R3, RZ, RZ, R3, P0 ;  /* 0x000000ffff037224 */ /* 0x000fe400000e0603 */
[----:B------:R3:W-:Y:S04]  /*d550*/  LDGSTS.E.BYPASS.LTC128B.128 [R20+0x7c00], desc[UR50][R4.64+0x100], !P3 ;  /* 0x07c0010004147fae */ /* 0x0007e8000d901d72 */
[----:B------:R3:W-:Y:S04]  /*d560*/  LDGSTS.E.BYPASS.LTC128B.128 [R20+0xac00], desc[UR50][R4.64+0x180], !P1 ;  /* 0x0ac0018004147fae */ /* 0x0007e8000c901d72 */
[----:B------:R3:W-:Y:S04]  /*d570*/  LDGSTS.E.BYPASS.LTC128B.128 [R20+0x2400], desc[UR50][R2.64], !P5 ;  /* 0x0240000002147fae */ /* 0x0007e8000e901d72 */
[----:B------:R3:W-:Y:S04]  /*d580*/  LDGSTS.E.BYPASS.LTC128B.128 [R20+0x5400], desc[UR50][R2.64+0x80], !P4 ;  /* 0x0540008002147fae */ /* 0x0007e8000e101d72 */
[----:B------:R3:W-:Y:S04]  /*d590*/  LDGSTS.E.BYPASS.LTC128B.128 [R20+0x8400], desc[UR50][R2.64+0x100], !P3 ;  /* 0x0840010002147fae */ /* 0x0007e8000d901d72 */
[----:B------:R3:W-:Y:S04]  /*d5a0*/  LDGSTS.E.BYPASS.LTC128B.128 [R20+0xb400], desc[UR50][R2.64+0x180], !P1 ;  /* 0x0b40018002147fae */ /* 0x0007e8000c901d72 */
[----:B------:R3:W0:Y:S02]  /*d5b0*/  SHFL.IDX PT, R14, R17, 0x5, 0x181f ;  /* 0x00b81f00110e7f89 */ /* 0x00062400000e0000 */
.L_x_604:
[----:B0--3--:R-:W-:-:S04]  /*d5c0*/  IADD3 R2, P0, R14, R0, RZ ;  /* 0x000000000e027210 */ /* 0x009fc80007f1e0ff */
        /* <DEDUP_REMOVED lines=10> */
.L_x_491:
        /* <DEDUP_REMOVED lines=11> */
.L_x_492:
[----:B------:R0:W-:Y:S01]  /*d720*/  SYNCS.ARRIVE.TRANS64.A1T0 RZ, [R10+URZ+0x22850], RZ ;  /* 0x022850ff0aff79a7 */ /* 0x0001e2000810003f */
[----:B------:R-:W-:Y:S05]  /*d730*/  @P2 BRA `(.L_x_493) ;  /* 0xfffffff000942947 */ /* 0x000fea000383ffff */
.L_x_480:
[----:B------:R-:W-:Y:S05]  /*d740*/  BSYNC B0 ;  /* 0x0000000000007941 */ /* 0x000fea0003800000 */
.L_x_479:
[----:B------:R-:W3:Y:S01]  /*d750*/  S2R R2, SR_TID.X ;  /* 0x0000000000027919 */ /* 0x000ee20000002100 */
[----:B------:R-:W-:Y:S01]  /*d760*/  VIADD R24, R24, 0x1 ;  /* 0x0000000118187836 */ /* 0x000fe20000000000 */
[----:B------:R-:W-:Y:S04]  /*d770*/  BSSY B0, `(.L_x_494) ;  /* 0x0000012000007945 */ /* 0x000fe80003800000 */
[----:B------:R-:W-:-:S04]  /*d780*/  ISETP.NE.AND P0, PT, R24, 0x2, PT ;  /* 0x000000021800780c */ /* 0x000fc80003f05270 */
[----:B------:R-:W-:Y:S02]  /*d790*/  SEL R5, RZ, 0x1, P0 ;  /* 0x00000001ff057807 */ /* 0x000fe40000000000 */
[----:B---3--:R-:W-:-:S04]  /*d7a0*/  LOP3.LUT R2, R2, 0x7f, RZ, 0xc0, !PT ;  /* 0x0000007f02027812 */ /* 0x008fc800078ec0ff */
[----:B------:R-:W-:-:S13]  /*d7b0*/  ISETP.NE.AND P1, PT, R2, RZ, PT ;  /* 0x000000ff0200720c */ /* 0x000fda0003f25270 */
[----:B------:R-:W-:Y:S05]  /*d7c0*/  @P1 BRA `(.L_x_495) ;  /* 0x0000000000301947 */ /* 0x000fea0003800000 */
[----:B------:R-:W3:Y:S01]  /*d7d0*/  S2R R7, SR_LANEID ;  /* 0x0000000000077919 */ /* 0x000ee20000000000 */
[----:B------:R-:W-:Y:S01]  /*d7e0*/  VOTEU.ANY UR4, UPT, PT ;  /* 0x0000000000047886 */ /* 0x000fe200038e0100 */
[----:B------:R-:W4:Y:S01]  /*d7f0*/  LDC.64 R2, c[0x0][0xc60] ;  /* 0x00031800ff027b82 */ /* 0x000f220000000a00 */
[----:B------:R-:W3:Y:S02]  /*d800*/  FLO.U32 R0, UR4 ;  /* 0x0000000400007d00 */ /* 0x000ee400080e0000 */
[----:B---3--:R-:W-:-:S06]  /*d810*/  ISETP.EQ.U32.AND P1, PT, R0, R7, PT ;  /* 0x000000070000720c */ /* 0x008fcc0003f22070 */
[----:B------:R-:W4:Y:S07]  /*d820*/  POPC R7, UR4 ;  /* 0x0000000400077d09 */ /* 0x000f2e0008000000 */
[----:B----4-:R-:W3:Y:S01]  /*d830*/  @P1 ATOMG.E.ADD.STRONG.GPU PT, R3, desc[UR50][R2.64], R7 ;  /* 0x00000007020319a8 */ /* 0x010ee200081ee1f2 */
[----:B------:R-:W4:Y:S02]  /*d840*/  S2R R4, SR_LTMASK ;  /* 0x0000000000047919 */ /* 0x000f240000003900 */
[----:B----4-:R-:W-:-:S04]  /*d850*/  LOP3.LUT R4, R4, UR4, RZ, 0xc0, !PT ;  /* 0x0000000404047c12 */ /* 0x010fc8000f8ec0ff */
[----:B------:R-:W4:Y:S01]  /*d860*/  POPC R9, R4 ;  /* 0x0000000400097309 */ /* 0x000f220000000000 */
[----:B---3--:R-:W4:Y:S02]  /*d870*/  SHFL.IDX PT, R0, R3, R0, 0x1f ;  /* 0x00001f0003007589 */ /* 0x008f2400000e0000 */
[----:B----4-:R-:W-:-:S07]  /*d880*/  IADD3 R16, R0, UR38, R9 ;  /* 0x0000002600107c10 */ /* 0x010fce000fffe009 */
.L_x_495:
[----:B------:R-:W-:Y:S05]  /*d890*/  BSYNC B0 ;  /* 0x0000000000007941 */ /* 0x000fea0003800000 */
.L_x_494:
[----:B------:R-:W-:Y:S02]  /*d8a0*/  SEL R24, R24, RZ, P0 ;  /* 0x000000ff18187207 */ /* 0x000fe40000000000 */
[----:B------:R-:W-:-:S07]  /*d8b0*/  LOP3.LUT R26, R26, R5, RZ, 0x3c, !PT ;  /* 0x000000051a1a7212 */ /* 0x000fce00078e3cff */
.L_x_454:
[----:B------:R-:W-:Y:S05]  /*d8c0*/  BSYNC B7 ;  /* 0x0000000000077941 */ /* 0x000fea0003800000 */
.L_x_452:
[----:B------:R-:W-:-:S13]  /*d8d0*/  LOP3.LUT P0, RZ, R23, 0x200, RZ, 0xc0, !PT ;  /* 0x0000020017ff7812 */ /* 0x000fda000780c0ff */
[----:B------:R-:W-:Y:S05]  /*d8e0*/  @!P0 BRA `(.L_x_496) ;  /* 0x0000000000248947 */ /* 0x000fea0003800000 */
[----:B------:R-:W-:Y:S05]  /*d8f0*/  WARPSYNC.ALL ;  /* 0x0000000000007948 */ /* 0x000fea0003800000 */
[----:B------:R-:W3:Y:S08]  /*d900*/  S2UR UR5, SR_CgaCtaId ;  /* 0x00000000000579c3 */ /* 0x000ef00000008800 */
[----:B------:R-:W-:Y:S06]  /*d910*/  BAR.SYNC.DEFER_BLOCKING 0x5, 0x180 ;  /* 0x0146000000007b1d */ /* 0x000fec0000010000 */
[----:B------:R-:W-:-:S02]  /*d920*/  UMOV UR4, 0x400 ;  /* 0x0000040000047882 */ /* 0x000fc40000000000 */
[----:B---3--:R-:W-:-:S06]  /*d930*/  ULEA UR4, UR5, UR4, 0x18 ;  /* 0x0000000405047291 */ /* 0x008fcc000f8ec03f */
[----:B------:R-:W-:-:S05]  /*d940*/  IMAD.U32 R22, RZ, RZ, UR4 ;  /* 0x00000004ff167e24 */ /* 0x000fca000f8e00ff */
[----:B------:R3:W4:Y:S01]  /*d950*/  LDS.128 R16, [R22+0x228d0] ;  /* 0x0228d00016107984 */ /* 0x0007220000000c00 */
[----:B------:R-:W-:Y:S06]  /*d960*/  BAR.ARV 0x4, 0x180 ;  /* 0x0106000000007b1d */ /* 0x000fec0000002000 */
[----:B------:R-:W-:Y:S05]  /*d970*/  BRA `(.L_x_497) ;  /* 0x0000000800407947 */ /* 0x000fea0003800000 */
.L_x_496:
[----:B------:R-:W3:Y:S01]  /*d980*/  S2R R0, SR_TID.X ;  /* 0x0000000000007919 */ /* 0x000ee20000002100 */
[----:B------:R-:W-:Y:S01]  /*d990*/  UMOV UR4, 0xffffffff ;  /* 0xffffffff00047882 */ /* 0x000fe20000000000 */
[----:B---3--:R-:W-:-:S04]  /*d9a0*/  LOP3.LUT R8, R0, 0x1f, RZ, 0xc0, !PT ;  /* 0x0000001f00087812 */ /* 0x008fc800078ec0ff */
[----:B------:R-:W-:Y:S01]  /*d9b0*/  ISETP.NE.AND P0, PT, R8, 0x1f, PT ;  /* 0x0000001f0800780c */ /* 0x000fe20003f05270 */
[----:B------:R-:W-:-:S12]  /*d9c0*/  BRA.DIV UR4, `(.L_x_498) ;  /* 0x0000003a04887947 */ /* 0x000fd8000b800000 */
[----:B------:R-:W-:Y:S01]  /*d9d0*/  IMAD.IADD R5, R19, 0x1, R8 ;  /* 0x0000000113057824 */ /* 0x000fe200078e0208 */
[----:B------:R-:W-:-:S04]  /*d9e0*/  ULDC UR4, c[0x0][0xc3c] ;  /* 0x00030f0000047ab9 */ /* 0x000fc80000000800 */
[----:B------:R-:W-:-:S13]  /*d9f0*/  ISETP.GE.OR P1, PT, R5, UR4, !P0 ;  /* 0x0000000405007c0c */ /* 0x000fda000c726670 */
[----:B------:R-:W3:Y:S02]  /*da00*/  @!P1 LDC.64 R2, c[0x0][0xc80] ;  /* 0x00032000ff029b82 */ /* 0x000ee40000000a00 */
[----:B---3--:R-:W-:-:S06]  /*da10*/  @!P1 IMAD.WIDE R2, R5, 0x4, R2 ;  /* 0x0000000405029825 */ /* 0x008fcc00078e0202 */
[----:B------:R-:W3:Y:S01]  /*da20*/  @!P1 LDG.E R2, desc[UR50][R2.64] ;  /* 0x0000003202029981 */ /* 0x000ee2000c1e1900 */
[----:B------:R-:W-:Y:S01]  /*da30*/  IMAD.MOV.U32 R4, RZ, RZ, RZ ;  /* 0x000000ffff047224 */ /* 0x000fe200078e00ff */
[C---:B------:R-:W-:Y:S02]  /*da40*/  ISETP.GE.U32.AND P2, PT, R8.reuse, 0x2, PT ;  /* 0x000000020800780c */ /* 0x040fe40003f46070 */
[C---:B------:R-:W-:Y:S01]  /*da50*/  ISETP.GE.U32.AND P3, PT, R8.reuse, 0x4, PT ;  /* 0x000000040800780c */ /* 0x040fe20003f66070 */
[----:B------:R-:W-:Y:S01]  /*da60*/  SHFL.IDX PT, R0, R16, 0x1, 0x1f ;  /* 0x00201f0010007f89 */ /* 0x000fe200000e0000 */
[C---:B------:R-:W-:Y:S02]  /*da70*/  ISETP.GE.U32.AND P4, PT, R8.reuse, 0x8, PT ;  /* 0x000000080800780c */ /* 0x040fe40003f86070 */
[C---:B------:R-:W-:Y:S01]  /*da80*/  ISETP.GE.U32.AND P5, PT, R8.reuse, 0x10, PT ;  /* 0x000000100800780c */ /* 0x040fe20003fa6070 */
[----:B---3--:R-:W-:Y:S01]  /*da90*/  @!P1 IMAD.MOV.U32 R4, RZ, RZ, R2 ;  /* 0x000000ffff049224 */ /* 0x008fe200078e0002 */
[----:B------:R-:W-:-:S04]  /*daa0*/  ISETP.NE.AND P1, PT, R8, RZ, PT ;  /* 0x000000ff0800720c */ /* 0x000fc80003f25270 */
[----:B------:R-:W3:Y:S02]  /*dab0*/  SHFL.UP PT, R14, R4, 0x1, RZ ;  /* 0x04200000040e7989 */ /* 0x000ee400000e00ff */
[----:B---3--:R-:W-:-:S05]  /*dac0*/  SEL R5, R14, RZ, P1 ;  /* 0x000000ff0e057207 */ /* 0x008fca0000800000 */
[----:B------:R-:W-:Y:S02]  /*dad0*/  IMAD.IADD R6, R4, 0x1, R5 ;  /* 0x0000000104067824 */ /* 0x000fe400078e0205 */
[----:B------:R-:W-:Y:S04]  /*dae0*/  SHFL.IDX PT, R5, R16, RZ, 0x1f ;  /* 0x00001fff10057589 */ /* 0x000fe800000e0000 */
[----:B------:R-:W3:Y:S02]  /*daf0*/  SHFL.UP PT, R14, R6, 0x2, RZ ;  /* 0x04400000060e7989 */ /* 0x000ee400000e00ff */
[----:B---3--:R-:W-:-:S05]  /*db00*/  SEL R7, R14, RZ, P2 ;  /* 0x000000ff0e077207 */ /* 0x008fca0001000000 */
[----:B------:R-:W-:-:S05]  /*db10*/  IMAD.IADD R7, R6, 0x1, R7 ;  /* 0x0000000106077824 */ /* 0x000fca00078e0207 */
[----:B------:R-:W3:Y:S02]  /*db20*/  SHFL.UP PT, R14, R7, 0x4, RZ ;  /* 0x04800000070e7989 */ /* 0x000ee400000e00ff */
[----:B---3--:R-:W-:-:S05]  /*db30*/  SEL R2, R14, RZ, P3 ;  /* 0x000000ff0e027207 */ /* 0x008fca0001800000 */
[----:B------:R-:W-:-:S05]  /*db40*/  IMAD.IADD R2, R7, 0x1, R2 ;  /* 0x0000000107027824 */ /* 0x000fca00078e0202 */
[----:B------:R-:W3:Y:S02]  /*db50*/  SHFL.UP PT, R14, R2, 0x8, RZ ;  /* 0x05000000020e7989 */ /* 0x000ee400000e00ff */
[----:B---3--:R-:W-:-:S04]  /*db60*/  SEL R3, R14, RZ, P4 ;  /* 0x000000ff0e037207 */ /* 0x008fc80002000000 */
[----:B------:R-:W-:-:S05]  /*db70*/  IADD3 R3, R2, R3, RZ ;  /* 0x0000000302037210 */ /* 0x000fca0007ffe0ff */
[----:B------:R-:W3:Y:S02]  /*db80*/  SHFL.UP PT, R14, R3, 0x10, RZ ;  /* 0x06000000030e7989 */ /* 0x000ee400000e00ff */
[----:B---3--:R-:W-:-:S05]  /*db90*/  SEL R6, R14, RZ, P5 ;  /* 0x000000ff0e067207 */ /* 0x008fca0002800000 */
[----:B------:R-:W-:-:S05]  /*dba0*/  IMAD.IADD R6, R3, 0x1, R6 ;  /* 0x0000000103067824 */ /* 0x000fca00078e0206 */
[----:B------:R3:W4:Y:S02]  /*dbb0*/  SHFL.IDX PT, R14, R6, 0x1f, 0x1f ;  /* 0x03e01f00060e7f89 */ /* 0x00072400000e0000 */
.L_x_614:
[----:B------:R-:W-:Y:S02]  /*dbc0*/  ULDC UR4, c[0x0][0xc38] ;  /* 0x00030e0000047ab9 */ /* 0x000fe40000000800 */
[----:B------:R-:W-:-:S04]  /*dbd0*/  IMAD.U32 R7, RZ, RZ, UR4 ;  /* 0x00000004ff077e24 */ /* 0x000fc8000f8e00ff */
[----:B----4-:R-:W-:-:S04]  /*dbe0*/  IMAD R3, R14, R7, RZ ;  /* 0x000000070e037224 */ /* 0x010fc800078e02ff */
[----:B------:R-:W-:-:S05]  /*dbf0*/  IMAD.IADD R8, R0, 0x1, R3 ;  /* 0x0000000100087824 */ /* 0x000fca00078e0203 */
[----:B------:R-:W-:-:S13]  /*dc00*/  ISETP.GT.AND P6, PT, R8, R5, PT ;  /* 0x000000050800720c */ /* 0x000fda0003fc4270 */
[----:B------:R-:W-:Y:S05]  /*dc10*/  @P6 BRA `(.L_x_499) ;  /* 0x00000000009c6947 */ /* 0x000fea0003800000 */
.L_x_504:
[----:B------:R-:W4:Y:S01]  /*dc20*/  LDC R0, c[0x0][0xc3c] ;  /* 0x00030f00ff007b82 */ /* 0x000f220000000800 */
[----:B------:R-:W-:-:S05]  /*dc30*/  VIADD R19, R19, 0x1f ;  /* 0x0000001f13137836 */ /* 0x000fca0000000000 */
[----:B----4-:R-:W-:-:S13]  /*dc40*/  ISETP.GE.AND P6, PT, R19, R0, PT ;  /* 0x000000001300720c */ /* 0x010fda0003fc6270 */
[----:B0-----:R-:W-:Y:S05]  /*dc50*/  @P6 BRA `(.L_x_500) ;  /* 0x0000000400446947 */ /* 0x001fea0003800000 */
[----:B------:R-:W4:Y:S01]  /*dc60*/  S2R R2, SR_TID.X ;  /* 0x0000000000027919 */ /* 0x000f220000002100 */
[----:B------:R-:W-:Y:S01]  /*dc70*/  BSSY B0, `(.L_x_501) ;  /* 0x0000009000007945 */ /* 0x000fe20003800000 */
[----:B------:R-:W-:Y:S01]  /*dc80*/  IMAD.MOV.U32 R4, RZ, RZ, RZ ;  /* 0x000000ffff047224 */ /* 0x000fe200078e00ff */
[----:B----4-:R-:W-:-:S05]  /*dc90*/  LOP3.LUT R2, R2, 0x1f, RZ, 0xc0, !PT ;  /* 0x0000001f02027812 */ /* 0x010fca00078ec0ff */
[----:B------:R-:W-:-:S05]  /*dca0*/  IMAD.IADD R7, R19, 0x1, R2 ;  /* 0x0000000113077824 */ /* 0x000fca00078e0202 */
[----:B------:R-:W-:-:S13]  /*dcb0*/  ISETP.GE.OR P6, PT, R7, R0, !P0 ;  /* 0x000000000700720c */ /* 0x000fda00047c6670 */
[----:B------:R-:W-:Y:S05]  /*dcc0*/  @P6 BRA `(.L_x_502) ;  /* 0x00000000000c6947 */ /* 0x000fea0003800000 */
[----:B------:R-:W4:Y:S02]  /*dcd0*/  LDC.64 R2, c[0x0][0xc80] ;  /* 0x00032000ff027b82 */ /* 0x000f240000000a00 */
[----:B----4-:R-:W-:-:S05]  /*dce0*/  IMAD.WIDE R2, R7, 0x4, R2 ;  /* 0x0000000407027825 */ /* 0x010fca00078e0202 */
[----:B------:R4:W5:Y:S02]  /*dcf0*/  LDG.E R4, desc[UR50][R2.64] ;  /* 0x0000003202047981 */ /* 0x000964000c1e1900 */
.L_x_502:
[----:B------:R-:W-:Y:S05]  /*dd00*/  BSYNC B0 ;  /* 0x0000000000007941 */ /* 0x000fea0003800000 */
.L_x_501:
[----:B------:R-:W-:-:S03]  /*dd10*/  UMOV UR4, 0xffffffff ;  /* 0xffffffff00047882 */ /* 0x000fc60000000000 */
[----:B------:R-:W-:Y:S05]  /*dd20*/  BRA.DIV UR4, `(.L_x_503) ;  /* 0x0000003a04d47947 */ /* 0x000fea000b800000 */
[----:B-----5:R-:W0:Y:S02]  /*dd30*/  SHFL.UP PT, R14, R4, 0x1, RZ ;  /* 0x04200000040e7989 */ /* 0x020e2400000e00ff */
[----:B0-----:R-:W-:-:S05]  /*dd40*/  SEL R13, R14, RZ, P1 ;  /* 0x000000ff0e0d7207 */ /* 0x001fca0000800000 */
[----:B------:R-:W-:-:S05]  /*dd50*/  IMAD.IADD R13, R4, 0x1, R13 ;  /* 0x00000001040d7824 */ /* 0x000fca00078e020d */
[----:B------:R-:W0:Y:S02]  /*dd60*/  SHFL.UP PT, R14, R13, 0x2, RZ ;  /* 0x044000000d0e7989 */ /* 0x000e2400000e00ff */
[----:B0-----:R-:W-:-:S05]  /*dd70*/  SEL R0, R14, RZ, P2 ;  /* 0x000000ff0e007207 */ /* 0x001fca0001000000 */
[----:B------:R-:W-:-:S05]  /*dd80*/  IMAD.IADD R0, R13, 0x1, R0 ;  /* 0x000000010d007824 */ /* 0x000fca00078e0200 */
[----:B------:R-:W4:Y:S02]  /*dd90*/  SHFL.UP PT, R14, R0, 0x4, RZ ;  /* 0x04800000000e7989 */ /* 0x000f2400000e00ff */
[----:B----4-:R-:W-:-:S05]  /*dda0*/  SEL R3, R14, RZ, P3 ;  /* 0x000000ff0e037207 */ /* 0x010fca0001800000 */
[----:B------:R-:W-:-:S05]  /*ddb0*/  IMAD.IADD R2, R0, 0x1, R3 ;  /* 0x0000000100027824 */ /* 0x000fca00078e0203 */
[----:B------:R-:W0:Y:S02]  /*ddc0*/  SHFL.UP PT, R14, R2, 0x8, RZ ;  /* 0x05000000020e7989 */ /* 0x000e2400000e00ff */
[----:B0-----:R-:W-:-:S04]  /*ddd0*/  SEL R3, R14, RZ, P4 ;  /* 0x000000ff0e037207 */ /* 0x001fc80002000000 */
[----:B------:R-:W-:-:S05]  /*dde0*/  IADD3 R3, R2, R3, RZ ;  /* 0x0000000302037210 */ /* 0x000fca0007ffe0ff */
[----:B------:R-:W3:Y:S02]  /*ddf0*/  SHFL.UP PT, R14, R3, 0x10, RZ ;  /* 0x06000000030e7989 */ /* 0x000ee400000e00ff */
[----:B---3--:R-:W-:-:S05]  /*de00*/  SEL R6, R14, RZ, P5 ;  /* 0x000000ff0e067207 */ /* 0x008fca0002800000 */
[----:B------:R-:W-:-:S05]  /*de10*/  IMAD.IADD R6, R3, 0x1, R6 ;  /* 0x0000000103067824 */ /* 0x000fca00078e0206 */
[----:B------:R0:W3:Y:S02]  /*de20*/  SHFL.IDX PT, R14, R6, 0x1f, 0x1f ;  /* 0x03e01f00060e7f89 */ /* 0x0000e400000e0000 */
.L_x_622:
[----:B------:R-:W-:Y:S02]  /*de30*/  ULDC UR4, c[0x0][0xc38] ;  /* 0x00030e0000047ab9 */ /* 0x000fe40000000800 */
[----:B------:R-:W-:-:S04]  /*de40*/  IMAD.U32 R7, RZ, RZ, UR4 ;  /* 0x00000004ff077e24 */ /* 0x000fc8000f8e00ff */
[----:B---3--:R-:W-:-:S04]  /*de50*/  IMAD R3, R14, R7, RZ ;  /* 0x000000070e037224 */ /* 0x008fc800078e02ff */
[----:B------:R-:W-:-:S05]  /*de60*/  IMAD.IADD R8, R3, 0x1, R8 ;  /* 0x0000000103087824 */ /* 0x000fca00078e0208 */
[----:B------:R-:W-:-:S13]  /*de70*/  ISETP.GT.AND P6, PT, R8, R5, PT ;  /* 0x000000050800720c */ /* 0x000fda0003fc4270 */
[----:B------:R-:W-:Y:S05]  /*de80*/  @!P6 BRA `(.L_x_504) ;  /* 0xfffffffc0064e947 */ /* 0x000fea000383ffff */
.L_x_499:
[----:B------:R-:W-:Y:S01]  /*de90*/  IMAD.IADD R8, R8, 0x1, -R3 ;  /* 0x0000000108087824 */ /* 0x000fe200078e0a03 */
[----:B------:R-:W-:-:S03]  /*dea0*/  UMOV UR4, 0xffffffff ;  /* 0xffffffff00047882 */ /* 0x000fc60000000000 */
[----:B------:R-:W-:-:S05]  /*deb0*/  IMAD R0, R6, R7, R8 ;  /* 0x0000000706007224 */ /* 0x000fca00078e0208 */
[----:B------:R-:W-:Y:S01]  /*dec0*/  ISETP.GT.AND P6, PT, R0, R5, PT ;  /* 0x000000050000720c */ /* 0x000fe20003fc4270 */
[----:B------:R-:W-:-:S12]  /*ded0*/  BRA.DIV UR4, `(.L_x_505) ;  /* 0x0000003e04247947 */ /* 0x000fd8000b800000 */
[----:B------:R-:W-:-:S04]  /*dee0*/  VOTE.ANY R2, PT, !P6 ;  /* 0x0000000000027806 */ /* 0x000fc800070e0100 */
[----:B------:R-:W4:Y:S02]  /*def0*/  POPC R0, R2 ;  /* 0x0000000200007309 */ /* 0x000f240000000000 */
[----:B----4-:R4:W0:Y:S02]  /*df00*/  SHFL.IDX PT, R4, R4, R0, 0x1f ;  /* 0x00001f0004047589 */ /* 0x01082400000e0000 */
.L_x_626:
[----:B------:R-:W-:Y:S01]  /*df10*/  ISETP.NE.AND P0, PT, R2, RZ, PT ;  /* 0x000000ff0200720c */ /* 0x000fe20003f05270 */
[----:B------:R-:W-:-:S12]  /*df20*/  IMAD.MOV.U32 R14, RZ, RZ, RZ ;  /* 0x000000ffff0e7224 */ /* 0x000fd800078e00ff */
[----:B------:R-:W-:Y:S05]  /*df30*/  @!P0 BRA `(.L_x_506) ;  /* 0x0000000000108947 */ /* 0x000fea0003800000 */
[----:B------:R-:W-:Y:S01]  /*df40*/  UMOV UR4, 0xffffffff ;  /* 0xffffffff00047882 */ /* 0x000fe20000000000 */
[----:B------:R-:W-:Y:S02]  /*df50*/  VIADD R12, R0, 0xffffffff ;  /* 0xffffffff000c7836 */ /* 0x000fe40000000000 */
[----:B------:R-:W-:Y:S05]  /*df60*/  BRA.DIV UR4, `(.L_x_507) ;  /* 0x0000003e04487947 */ /* 0x000fea000b800000 */
[----:B------:R0:W0:Y:S02]  /*df70*/  SHFL.IDX PT, R14, R6, R12, 0x1f ;  /* 0x00001f0c060e7589 */ /* 0x00002400000e0000 */
.L_x_506:
[----:B0--3--:R-:W-:Y:S01]  /*df80*/  IABS R6, R4 ;  /* 0x0000000400067213 */ /* 0x009fe20000000000 */
[----:B------:R-:W-:Y:S02]  /*df90*/  IMAD R16, R14, R7, R8 ;  /* 0x000000070e107224 */ /* 0x000fe400078e0208 */
[----:B------:R-:W-:Y:S01]  /*dfa0*/  IMAD.IADD R19, R0, 0x1, R19 ;  /* 0x0000000100137824 */ /* 0x000fe200078e0213 */
[----:B------:R-:W0:Y:S08]  /*dfb0*/  I2F.RP R9, R6 ;  /* 0x0000000600097306 */ /* 0x000e300000209400 */
[----:B0-----:R-:W0:Y:S02]  /*dfc0*/  MUFU.RCP R9, R9 ;  /* 0x0000000900097308 */ /* 0x001e240000001000 */
[----:B0-----:R-:W-:-:S06]  /*dfd0*/  VIADD R2, R9, 0xffffffe ;  /* 0x0ffffffe09027836 */ /* 0x001fcc0000000000 */
[----:B------:R0:W3:Y:S02]  /*dfe0*/  F2I.FTZ.U32.TRUNC.NTZ R3, R2 ;  /* 0x0000000200037305 */ /* 0x0000e4000021f000 */
[----:B0-----:R-:W-:Y:S02]  /*dff0*/  IMAD.MOV.U32 R2, RZ, RZ, RZ ;  /* 0x000000ffff027224 */ /* 0x001fe400078e00ff */
[----:B---3--:R-:W-:-:S04]  /*e000*/  IMAD.MOV R7, RZ, RZ, -R3 ;  /* 0x000000ffff077224 */ /* 0x008fc800078e0a03 */
[----:B------:R-:W-:-:S04]  /*e010*/  IMAD R7, R7, R6, RZ ;  /* 0x0000000607077224 */ /* 0x000fc800078e02ff */
[----:B------:R-:W-:Y:S01]  /*e020*/  IMAD.HI.U32 R3, R3, R7, R2 ;  /* 0x0000000703037227 */ /* 0x000fe200078e0002 */
[----:B------:R-:W-:Y:S02]  /*e030*/  IADD3 R7, R5, -R16, RZ ;  /* 0x8000001005077210 */ /* 0x000fe40007ffe0ff */
[----:B------:R-:W-:Y:S02]  /*e040*/  IABS R5, R4 ;  /* 0x0000000400057213 */ /* 0x000fe40000000000 */
[----:B------:R-:W-:-:S03]  /*e050*/  IABS R2, R7 ;  /* 0x0000000700027213 */ /* 0x000fc60000000000 */
[----:B------:R-:W-:Y:S02]  /*e060*/  IMAD.MOV R5, RZ, RZ, -R5 ;  /* 0x000000ffff057224 */ /* 0x000fe400078e0a05 */
[----:B------:R-:W-:-:S04]  /*e070*/  IMAD.HI.U32 R3, R3, R2, RZ ;  /* 0x0000000203037227 */ /* 0x000fc800078e00ff */
[----:B------:R-:W-:Y:S01]  /*e080*/  IMAD R5, R3, R5, R2 ;  /* 0x0000000503057224 */ /* 0x000fe200078e0202 */
[----:B------:R-:W-:-:S04]  /*e090*/  LOP3.LUT R2, R7, R4, RZ, 0x3c, !PT ;  /* 0x0000000407027212 */ /* 0x000fc800078e3cff */
[----:B------:R-:W-:Y:S02]  /*e0a0*/  ISETP.GT.U32.AND P1, PT, R6, R5, PT ;  /* 0x000000050600720c */ /* 0x000fe40003f24070 */
[----:B------:R-:W-:-:S11]  /*e0b0*/  ISETP.GE.AND P2, PT, R2, RZ, PT ;  /* 0x000000ff0200720c */ /* 0x000fd60003f46270 */
[----:B------:R-:W-:Y:S02]  /*e0c0*/  @!P1 IMAD.IADD R5, R5, 0x1, -R6 ;  /* 0x0000000105059824 */ /* 0x000fe400078e0a06 */
[----:B------:R-:W-:Y:S01]  /*e0d0*/  @!P1 VIADD R3, R3, 0x1 ;  /* 0x0000000103039836 */ /* 0x000fe20000000000 */
[----:B------:R-:W-:Y:S02]  /*e0e0*/  ISETP.NE.AND P1, PT, R4, RZ, PT ;  /* 0x000000ff0400720c */ /* 0x000fe40003f25270 */
[----:B------:R-:W-:-:S13]  /*e0f0*/  ISETP.GE.U32.AND P0, PT, R5, R6, PT ;  /* 0x000000060500720c */ /* 0x000fda0003f06070 */
[----:B------:R-:W-:-:S04]  /*e100*/  @P0 VIADD R3, R3, 0x1 ;  /* 0x0000000103030836 */ /* 0x000fc80000000000 */
[----:B------:R-:W-:Y:S01]  /*e110*/  @!P2 IMAD.MOV R3, RZ, RZ, -R3 ;  /* 0x000000ffff03a224 */ /* 0x000fe200078e0a03 */
[----:B------:R-:W-:-:S05]  /*e120*/  @!P1 LOP3.LUT R3, RZ, R4, RZ, 0x33, !PT ;  /* 0x00000004ff039212 */ /* 0x000fca00078e33ff */
[--C-:B------:R-:W-:Y:S02]  /*e130*/  IMAD.MOV R17, RZ, RZ, -R3.reuse ;  /* 0x000000ffff117224 */ /* 0x100fe400078e0a03 */
[----:B------:R-:W-:Y:S02]  /*e140*/  IMAD.MOV.U32 R18, RZ, RZ, R3 ;  /* 0x000000ffff127224 */ /* 0x000fe400078e0003 */
[----:B------:R-:W-:Y:S01]  /*e150*/  IMAD R17, R4, R17, R7 ;  /* 0x0000001104117224 */ /* 0x000fe200078e0207 */
[----:B------:R-:W-:Y:S06]  /*e160*/  BRA `(.L_x_508) ;  /* 0x00000000001c7947 */ /* 0x000fec0003800000 */
.L_x_500:
[----:B------:R-:W-:Y:S01]  /*e170*/  UMOV UR4, URZ ;  /* 0x0000003f00047c82 */ /* 0x000fe20008000000 */
[----:B------:R-:W-:Y:S01]  /*e180*/  UMOV UR5, URZ ;  /* 0x0000003f00057c82 */ /* 0x000fe20008000000 */
[----:B------:R-:W-:Y:S01]  /*e190*/  ULDC UR6, c[0x0][0xc3c] ;  /* 0x00030f0000067ab9 */ /* 0x000fe20000000800 */
[----:B------:R-:W-:Y:S01]  /*e1a0*/  IMAD.MOV.U32 R16, RZ, RZ, R5 ;  /* 0x000000ffff107224 */ /* 0x000fe200078e0005 */
[----:B------:R-:W-:Y:S01]  /*e1b0*/  MOV R17, UR4 ;  /* 0x0000000400117c02 */ /* 0x000fe20008000f00 */
[----:B------:R-:W-:Y:S02]  /*e1c0*/  IMAD.U32 R18, RZ, RZ, UR5 ;  /* 0x00000005ff127e24 */ /* 0x000fe4000f8e00ff */
[----:B------:R-:W-:-:S07]  /*e1d0*/  IMAD.U32 R19, RZ, RZ, UR6 ;  /* 0x00000006ff137e24 */ /* 0x000fce000f8e00ff */
.L_x_508:
[----:B----4-:R-:W4:Y:S01]  /*e1e0*/  S2R R0, SR_TID.X ;  /* 0x0000000000007919 */ /* 0x010f220000002100 */
[----:B------:R-:W-:Y:S05]  /*e1f0*/  WARPSYNC.ALL ;  /* 0x0000000000007948 */ /* 0x000fea0003800000 */
[----:B------:R-:W-:Y:S01]  /*e200*/  BAR.SYNC.DEFER_BLOCKING 0x4, 0x180 ;  /* 0x0106000000007b1d */ /* 0x000fe20000010000 */
[----:B----4-:R-:W-:-:S04]  /*e210*/  LOP3.LUT R0, R0, 0x1f, RZ, 0xc0, !PT ;  /* 0x0000001f00007812 */ /* 0x010fc800078ec0ff */
[----:B------:R-:W-:-:S13]  /*e220*/  ISETP.NE.AND P0, PT, R0, RZ, PT ;  /* 0x000000ff0000720c */ /* 0x000fda0003f05270 */
[----:B------:R-:W4:Y:S01]  /*e230*/  @!P0 S2R R3, SR_CgaCtaId ;  /* 0x0000000000038919 */ /* 0x000f220000008800 */
[----:B------:R-:W-:-:S04]  /*e240*/  @!P0 MOV R0, 0x400 ;  /* 0x0000040000008802 */ /* 0x000fc80000000f00 */
[----:B----4-:R-:W-:-:S05]  /*e250*/  @!P0 LEA R22, R3, R0, 0x18 ;  /* 0x0000000003168211 */ /* 0x010fca00078ec0ff */
[----:B------:R4:W-:Y:S01]  /*e260*/  @!P0 STS.128 [R22+0x228d0], R16 ;  /* 0x0228d01016008388 */ /* 0x0009e20000000c00 */
[----:B------:R-:W-:Y:S06]  /*e270*/  BAR.ARV 0x5, 0x180 ;  /* 0x0146000000007b1d */ /* 0x000fec0000002000 */
.L_x_497:
[----:B------:R-:W-:Y:S02]  /*e280*/  ULDC UR4, c[0x0][0xc3c] ;  /* 0x00030f0000047ab9 */ /* 0x000fe40000000800 */
[----:B----4-:R-:W-:-:S13]  /*e290*/  ISETP.GE.AND P0, PT, R19, UR4, PT ;  /* 0x0000000413007c0c */ /* 0x010fda000bf06270 */
[----:B------:R-:W-:Y:S05]  /*e2a0*/  @!P0 BRA `(.L_x_509) ;  /* 0xffffffbc00108947 */ /* 0x000fea000383ffff */
[----:B------:R-:W-:Y:S05]  /*e2b0*/  BSYNC B8 ;  /* 0x0000000000087941 */ /* 0x000fea0003800000 */
.L_x_448:
[----:B0-----:R-:W4:Y:S01]  /*e2c0*/  LDL.LU R0, [R1+0x24] ;  /* 0x0000240001007983 */ /* 0x001f220000300800 */
[----:B------:R-:W-:Y:S01]  /*e2d0*/  BSSY B0, `(.L_x_510) ;  /* 0x000000b000007945 */ /* 0x000fe20003800000 */
[----:B------:R-:W0:Y:S01]  /*e2e0*/  S2R R5, SR_CgaCtaId ;  /* 0x0000000000057919 */ /* 0x000e220000008800 */
[----:B----4-:R-:W-:-:S05]  /*e2f0*/  VIADD R0, R0, 0x1 ;  /* 0x0000000100007836 */ /* 0x010fca0000000000 */
[----:B------:R-:W-:-:S04]  /*e300*/  LEA.HI R2, R0, R0, RZ, 0x1 ;  /* 0x0000000000027211 */ /* 0x000fc800078f08ff */
[----:B------:R-:W-:Y:S02]  /*e310*/  LOP3.LUT R3, R2, 0xfffffffe, RZ, 0xc0, !PT ;  /* 0xfffffffe02037812 */ /* 0x000fe400078ec0ff */
[----:B------:R-:W-:-:S03]  /*e320*/  MOV R2, 0x400 ;  /* 0x0000040000027802 */ /* 0x000fc60000000f00 */
[----:B------:R-:W-:Y:S01]  /*e330*/  IMAD.IADD R0, R0, 0x1, -R3 ;  /* 0x0000000100007824 */ /* 0x000fe200078e0a03 */
[----:B0-----:R-:W-:-:S04]  /*e340*/  LEA R7, R5, R2, 0x18 ;  /* 0x0000000205077211 */ /* 0x001fc800078ec0ff */
[----:B------:R-:W-:-:S04]  /*e350*/  SHF.L.U32 R0, R0, 0x1f, RZ ;  /* 0x0000001f00007819 */ /* 0x000fc800000006ff */
[----:B------:R-:W0:Y:S02]  /*e360*/  SYNCS.PHASECHK.TRANS64.TRYWAIT P0, [R7+URZ+0x22820], R0 ;  /* 0x02282000070075a7 */ /* 0x000e24000800017f */
[----:B0-----:R-:W-:Y:S05]  /*e370*/  @!P0 BRA `(.L_x_511) ;  /* 0x0000003800688947 */ /* 0x001fea0003800000 */
.L_x_629:
[----:B------:R-:W-:Y:S05]  /*e380*/  BSYNC B0 ;  /* 0x0000000000007941 */ /* 0x000fea0003800000 */
.L_x_510:
[----:B------:R-:W-:-:S03]  /*e390*/  UMOV UR4, 0xffffffff ;  /* 0xffffffff00047882 */ /* 0x000fc60000000000 */
[----:B------:R-:W-:Y:S05]  /*e3a0*/  BRA.DIV UR4, `(.L_x_512) ;  /* 0x0000003a04707947 */ /* 0x000fea000b800000 */
[----:B0-----:R-:W0:Y:S02]  /*e3b0*/  S2R R0, SR_TID.X ;  /* 0x0000000000007919 */ /* 0x001e240000002100 */
[----:B0-----:R-:W-:-:S04]  /*e3c0*/  SHF.R.U32.HI R0, RZ, 0x5, R0 ;  /* 0x00000005ff007819 */ /* 0x001fc80000011600 */
[----:B------:R-:W-:-:S05]  /*e3d0*/  LOP3.LUT R0, R0, 0x3, RZ, 0xc0, !PT ;  /* 0x0000000300007812 */ /* 0x000fca00078ec0ff */
[----:B------:R0:W4:Y:S02]  /*e3e0*/  SHFL.IDX PT, R14, R0, RZ, 0x1f ;  /* 0x00001fff000e7589 */ /* 0x00012400000e0000 */
.L_x_632:
[----:B----4-:R-:W-:Y:S01]  /*e3f0*/  ISETP.NE.AND P0, PT, R14, RZ, PT ;  /* 0x000000ff0e00720c */ /* 0x010fe20003f05270 */
[----:B------:R-:W-:-:S12]  /*e400*/  BSSY B0, `(.L_x_513) ;  /* 0x0000024000007945 */ /* 0x000fd80003800000 */
[----:B------:R-:W-:Y:S05]  /*e410*/  @P0 BRA `(.L_x_514) ;  /* 0x0000000000880947 */ /* 0x000fea0003800000 */
[----:B------:R-:W-:-:S03]  /*e420*/  UMOV UR4, 0xffffffff ;  /* 0xffffffff00047882 */ /* 0x000fc60000000000 */
[----:B------:R-:W-:Y:S05]  /*e430*/  BRA.DIV UR4, `(.L_x_515) ;  /* 0x0000003a04807947 */ /* 0x000fea000b800000 */
[----:B------:R-:W-:-:S13]  /*e440*/  ELECT P6, URZ, PT ;  /* 0x00000000003f782f */ /* 0x000fda00038c0000 */
.L_x_635:
[----:B------:R-:W-:Y:S05]  /*e450*/  @!P6 BRA `(.L_x_514) ;  /* 0x000000000078e947 */ /* 0x000fea0003800000 */
[----:B------:R-:W-:-:S06]  /*e460*/  ULOP3.LUT UR4, UR37, 0x2, URZ, 0xfc, !UPT ;  /* 0x0000000225047892 */ /* 0x000fcc000f8efc3f */
[----:B0-----:R-:W-:-:S05]  /*e470*/  IMAD.U32 R0, RZ, RZ, UR4 ;  /* 0x00000004ff007e24 */ /* 0x001fca000f8e00ff */
[----:B------:R-:W-:-:S13]  /*e480*/  ISETP.NE.AND P0, PT, R0, 0x3, PT ;  /* 0x000000030000780c */ /* 0x000fda0003f05270 */
[----:B------:R-:W-:Y:S05]  /*e490*/  @!P0 BRA `(.L_x_516) ;  /* 0x0000000000048947 */ /* 0x000fea0003800000 */
[----:B------:R-:W-:Y:S01]  /*e4a0*/  BPT.TRAP 0x1 ;  /* 0x000000040000795c */ /* 0x000fe20000300000 */
.L_x_516:
[----:B------:R-:W-:Y:S01]  /*e4b0*/  IMAD R5, R24, 0x8, R7 ;  /* 0x0000000818057824 */ /* 0x000fe200078e0207 */
[----:B------:R-:W-:Y:S01]  /*e4c0*/  SHF.L.U32 R0, R26, 0x1f, RZ ;  /* 0x0000001f1a007819 */ /* 0x000fe200000006ff */
[----:B------:R-:W-:-:S03]  /*e4d0*/  VIADD R24, R24, 0x1 ;  /* 0x0000000118187836 */ /* 0x000fc60000000000 */
[----:B------:R-:W0:Y:S02]  /*e4e0*/  SYNCS.PHASECHK.TRANS64.TRYWAIT P1, [R5+URZ+0x22840], R0 ;  /* 0x02284000050075a7 */ /* 0x000e24000802017f */
[----:B------:R-:W-:-:S04]  /*e4f0*/  ISETP.NE.AND P2, PT, R24, 0x2, PT ;  /* 0x000000021800780c */ /* 0x000fc80003f45270 */
[----:B------:R-:W-:Y:S01]  /*e500*/  SEL R3, RZ, 0x1, P2 ;  /* 0x00000001ff037807 */ /* 0x000fe20001000000 */
[----:B0-----:R-:W-:Y:S08]  /*e510*/  @!P1 BRA `(.L_x_517) ;  /* 0x0000003800689947 */ /* 0x001ff00003800000 */
.L_x_636:
[----:B------:R-:W-:Y:S02]  /*e520*/  SEL R24, R24, RZ, P2 ;  /* 0x000000ff18187207 */ /* 0x000fe40001000000 */
[----:B------:R-:W-:Y:S01]  /*e530*/  LOP3.LUT R2, R26, R3, RZ, 0x3c, !PT ;  /* 0x000000031a027212 */ /* 0x000fe200078e3cff */
[----:B------:R-:W-:Y:S06]  /*e540*/  @!P0 BRA `(.L_x_518) ;  /* 0x0000000000048947 */ /* 0x000fec0003800000 */
[----:B------:R-:W-:Y:S01]  /*e550*/  BPT.TRAP 0x1 ;  /* 0x000000040000795c */ /* 0x000fe20000300000 */
.L_x_518:
[----:B------:R-:W-:Y:S01]  /*e560*/  IMAD R3, R24, 0x8, R7 ;  /* 0x0000000818037824 */ /* 0x000fe200078e0207 */
[----:B------:R-:W-:-:S04]  /*e570*/  SHF.L.U32 R2, R2, 0x1f, RZ ;  /* 0x0000001f02027819 */ /* 0x000fc800000006ff */
[----:B------:R-:W4:Y:S02]  /*e580*/  SYNCS.PHASECHK.TRANS64.TRYWAIT P1, [R3+URZ+0x22840], R2 ;  /* 0x02284002030075a7 */ /* 0x000f24000802017f */
[----:B----4-:R-:W-:Y:S05]  /*e590*/  @!P1 BRA `(.L_x_519) ;  /* 0x00000038005c9947 */ /* 0x010fea0003800000 */
.L_x_637:
[----:B------:R-:W-:Y:S05]  /*e5a0*/  @!P0 BRA `(.L_x_520) ;  /* 0x0000000000048947 */ /* 0x000fea0003800000 */
[----:B------:R-:W-:Y:S01]  /*e5b0*/  BPT.TRAP 0x1 ;  /* 0x000000040000795c */ /* 0x000fe20000300000 */
.L_x_520:
[----:B------:R-:W5:Y:S02]  /*e5c0*/  SYNCS.PHASECHK.TRANS64.TRYWAIT P1, [R5+URZ+0x22860], R0 ;  /* 0x02286000050075a7 */ /* 0x000f64000802017f */
[----:B-----5:R-:W-:Y:S05]  /*e5d0*/  @!P1 BRA `(.L_x_521) ;  /* 0x0000003800609947 */ /* 0x020fea0003800000 */
.L_x_638:
[----:B------:R-:W-:Y:S05]  /*e5e0*/  @!P0 BRA `(.L_x_522) ;  /* 0x0000000000048947 */ /* 0x000fea0003800000 */
[----:B------:R-:W-:Y:S01]  /*e5f0*/  BPT.TRAP 0x1 ;  /* 0x000000040000795c */ /* 0x000fe20000300000 */
.L_x_522:
[----:B------:R0:W0:Y:S02]  /*e600*/  SYNCS.PHASECHK.TRANS64.TRYWAIT P0, [R3+URZ+0x22860], R2 ;  /* 0x02286002030075a7 */ /* 0x000024000800017f */
[----:B0-----:R-:W-:Y:S05]  /*e610*/  @!P0 NANOSLEEP.SYNCS 0x989680 ;  /* 0x009896800000895d */ /* 0x001fea0003900000 */
[----:B------:R-:W0:Y:S02]  /*e620*/  @!P0 SYNCS.PHASECHK.TRANS64 P0, [R3+URZ+0x22860], R2 ;  /* 0x02286002030085a7 */ /* 0x000e24000800007f */
[----:B0-----:R-:W-:Y:S05]  /*e630*/  @!P0 BRA `(.L_x_522) ;  /* 0xfffffffc00f08947 */ /* 0x001fea000383ffff */
.L_x_514:
[----:B------:R-:W-:Y:S05]  /*e640*/  BSYNC B0 ;  /* 0x0000000000007941 */ /* 0x000fea0003800000 */
.L_x_513:
[----:B------:R-:W-:Y:S05]  /*e650*/  EXIT ;  /* 0x000000000000794d */ /* 0x000fea0003800000 */
.L_x_396:
[----:B0-----:R-:W-:-:S04]  /*e660*/  IMAD.U32 R3, RZ, RZ, UR45 ;  /* 0x0000002dff037e24 */ /* 0x001fc8000f8e00ff */
[----:B------:R0:W1:Y:S03]  /*e670*/  SYNCS.PHASECHK.TRANS64.TRYWAIT P0, [R3+URZ+0x22800], R0 ;  /* 0x02280000030075a7 */ /* 0x000066000800017f */
[----:B-1----:R-:W-:Y:S05]  /*e680*/  @!P0 NANOSLEEP.SYNCS 0x989680 ;  /* 0x009896800000895d */ /* 0x002fea0003900000 */
[----:B------:R-:W1:Y:S02]  /*e690*/  @!P0 SYNCS.PHASECHK.TRANS64 P0, [R3+URZ+0x22800], R0 ;  /* 0x02280000030085a7 */ /* 0x000e64000800007f */
[----:B-1----:R-:W-:Y:S05]  /*e6a0*/  @!P0 BRA `(.L_x_396) ;  /* 0xfffffffc00ec8947 */ /* 0x002fea000383ffff */
[----:B------:R-:W-:Y:S05]  /*e6b0*/  BRA `(.L_x_523) ;  /* 0xffffff3000547947 */ /* 0x000fea000383ffff */
.L_x_400:
[----:B-1----:R-:W-:-:S04]  /*e6c0*/  MOV R3, UR22 ;  /* 0x0000001600037c02 */ /* 0x002fc80008000f00 */
[----:B------:R1:W2:Y:S03]  /*e6d0*/  SYNCS.PHASECHK.TRANS64.TRYWAIT P1, [R3+URZ+0x22830], R8 ;  /* 0x02283008030075a7 */ /* 0x0002a6000802017f */
[----:B--2---:R-:W-:Y:S05]  /*e6e0*/  @!P1 NANOSLEEP.SYNCS 0x989680 ;  /* 0x009896800000995d */ /* 0x004fea0003900000 */
[----:B------:R-:W2:Y:S02]  /*e6f0*/  @!P1 SYNCS.PHASECHK.TRANS64 P1, [R3+URZ+0x22830], R8 ;  /* 0x02283008030095a7 */ /* 0x000ea4000802007f */
[----:B--2---:R-:W-:Y:S05]  /*e700*/  @!P1 BRA `(.L_x_400) ;  /* 0xfffffffc00ec9947 */ /* 0x004fea000383ffff */
[----:B------:R-:W-:Y:S05]  /*e710*/  BRA `(.L_x_399) ;  /* 0xffffff3000787947 */ /* 0x000fea000383ffff */
.L_x_405:
[----:B---3--:R-:W-:-:S04]  /*e720*/  IMAD.U32 R9, RZ, RZ, UR22 ;  /* 0x00000016ff097e24 */ /* 0x008fc8000f8e00ff */
[----:B------:R3:W4:Y:S03]  /*e730*/  SYNCS.PHASECHK.TRANS64.TRYWAIT P1, [R9+URZ+0x22850], R8 ;  /* 0x02285008090075a7 */ /* 0x000726000802017f */
[----:B----4-:R-:W-:Y:S05]  /*e740*/  @!P1 NANOSLEEP.SYNCS 0x989680 ;  /* 0x009896800000995d */ /* 0x010fea0003900000 */
[----:B------:R-:W4:Y:S02]  /*e750*/  @!P1 SYNCS.PHASECHK.TRANS64 P1, [R9+URZ+0x22850], R8 ;  /* 0x02285008090095a7 */ /* 0x000f24000802007f */
[----:B----4-:R-:W-:Y:S05]  /*e760*/  @!P1 BRA `(.L_x_405) ;  /* 0xfffffffc00ec9947 */ /* 0x010fea000383ffff */
[----:B------:R-:W-:Y:S05]  /*e770*/  BRA `(.L_x_404) ;  /* 0xffffff4c006c7947 */ /* 0x000fea000383ffff */
.L_x_411:
[----:B-1----:R-:W-:-:S04]  /*e780*/  IMAD.U32 R0, RZ, RZ, UR24 ;  /* 0x00000018ff007e24 */ /* 0x002fc8000f8e00ff */
[----:B------:R1:W2:Y:S03]  /*e790*/  SYNCS.PHASECHK.TRANS64.TRYWAIT P2, [R0+URZ+0x22830], R7 ;  /* 0x02283007000075a7 */ /* 0x0002a6000804017f */
[----:B--2---:R-:W-:Y:S05]  /*e7a0*/  @!P2 NANOSLEEP.SYNCS 0x989680 ;  /* 0x009896800000a95d */ /* 0x004fea0003900000 */
[----:B------:R-:W2:Y:S02]  /*e7b0*/  @!P2 SYNCS.PHASECHK.TRANS64 P2, [R0+URZ+0x22830], R7 ;  /* 0x022830070000a5a7 */ /* 0x000ea4000804007f */
[----:B--2---:R-:W-:Y:S05]  /*e7c0*/  @!P2 BRA `(.L_x_411) ;  /* 0xfffffffc00eca947 */ /* 0x004fea000383ffff */
[----:B------:R-:W-:Y:S05]  /*e7d0*/  BRA `(.L_x_410) ;  /* 0xffffff5000887947 */ /* 0x000fea000383ffff */
.L_x_416:
[----:B-1----:R-:W-:-:S04]  /*e7e0*/  IMAD.U32 R10, RZ, RZ, UR24 ;  /* 0x00000018ff0a7e24 */ /* 0x002fc8000f8e00ff */
[----:B------:R1:W2:Y:S03]  /*e7f0*/  SYNCS.PHASECHK.TRANS64.TRYWAIT P2, [R10+URZ+0x22850], R7 ;  /* 0x022850070a0075a7 */ /* 0x0002a6000804017f */
[----:B--2---:R-:W-:Y:S05]  /*e800*/  @!P2 NANOSLEEP.SYNCS 0x989680 ;  /* 0x009896800000a95d */ /* 0x004fea0003900000 */
[----:B------:R-:W2:Y:S02]  /*e810*/  @!P2 SYNCS.PHASECHK.TRANS64 P2, [R10+URZ+0x22850], R7 ;  /* 0x022850070a00a5a7 */ /* 0x000ea4000804007f */
[----:B--2---:R-:W-:Y:S05]  /*e820*/  @!P2 BRA `(.L_x_416) ;  /* 0xfffffffc00eca947 */ /* 0x004fea000383ffff */
[----:B------:R-:W-:Y:S05]  /*e830*/  BRA `(.L_x_415) ;  /* 0xffffff70002c7947 */ /* 0x000fea000383ffff */
.L_x_460:
[----:B------:R-:W-:Y:S01]  /*e840*/  SHF.R.U32.HI R9, RZ, 0x5, R21 ;  /* 0x00000005ff097819 */ /* 0x000fe20000011615 */
[----:B------:R-:W-:Y:S01]  /*e850*/  BSSY B0, `(.L_x_524) ;  /* 0x0000009000007945 */ /* 0x000fe20003800000 */
[----:B------:R-:W-:Y:S02]  /*e860*/  IMAD.MOV.U32 R12, RZ, RZ, RZ ;  /* 0x000000ffff0c7224 */ /* 0x000fe400078e00ff */
[----:B------:R-:W-:Y:S01]  /*e870*/  LOP3.LUT R9, R9, 0x3, RZ, 0xc0, !PT ;  /* 0x0000000309097812 */ /* 0x000fe200078ec0ff */
[----:B------:R-:W-:Y:S02]  /*e880*/  IMAD.MOV.U32 R11, RZ, RZ, 0x1f ;  /* 0x0000001fff0b7424 */ /* 0x000fe400078e00ff */
[----:B------:R-:W-:Y:S02]  /*e890*/  IMAD.MOV.U32 R15, RZ, RZ, -0x1 ;  /* 0xffffffffff0f7424 */ /* 0x000fe400078e00ff */
[----:B------:R-:W-:-:S07]  /*e8a0*/  IMAD.MOV.U32 R13, RZ, RZ, R9 ;  /* 0x000000ffff0d7224 */ /* 0x000fce00078e0009 */
[----:B0----5:R-:W-:Y:S05]  /*e8b0*/  WARPSYNC.COLLECTIVE R15, `(.L_x_525) ;  /* 0x000000000f087348 */ /* 0x021fea0003c00000 */
[----:B------:R1:W2:Y:S02]  /*e8c0*/  SHFL.IDX P6, R14, R13, R12, R11 ;  /* 0x0000000c0d0e7389 */ /* 0x0002a400000c000b */
[----:B012--5:R-:W-:Y:S01]  /*e8d0*/  ENDCOLLECTIVE ;  /* 0x000000000000791b */ /* 0x027fe20003800000 */
.L_x_525:
[----:B------:R-:W-:Y:S05]  /*e8e0*/  BSYNC B0 ;  /* 0x0000000000007941 */ /* 0x000fea0003800000 */
.L_x_524:
[----:B------:R-:W-:Y:S05]  /*e8f0*/  BRA `(.L_x_526) ;  /* 0xffffffc000cc7947 */ /* 0x000fea000383ffff */
.L_x_463:
[----:B0-----:R0:W1:Y:S02]  /*e900*/  SYNCS.PHASECHK.TRANS64.TRYWAIT P0, [R33+URZ+0x22840], R0 ;  /* 0x02284000210075a7 */ /* 0x001064000800017f */
[----:B-1----:R-:W-:Y:S05]  /*e910*/  @!P0 NANOSLEEP.SYNCS 0x989680 ;  /* 0x009896800000895d */ /* 0x002fea0003900000 */
[----:B------:R-:W1:Y:S02]  /*e920*/  @!P0 SYNCS.PHASECHK.TRANS64 P0, [R33+URZ+0x22840], R0 ;  /* 0x02284000210085a7 */ /* 0x000e64000800007f */
[----:B-1----:R-:W-:Y:S05]  /*e930*/  @!P0 BRA `(.L_x_463) ;  /* 0xfffffffc00f08947 */ /* 0x002fea000383ffff */
[----:B------:R-:W-:Y:S05]  /*e940*/  BRA `(.L_x_527) ;  /* 0xffffffc000f87947 */ /* 0x000fea000383ffff */
.L_x_464:
        /* <DEDUP_REMOVED lines=8> */
.L_x_529:
[----:B------:R-:W-:Y:S05]  /*e9d0*/  BSYNC B0 ;  /* 0x0000000000007941 */ /* 0x000fea0003800000 */
.L_x_528:
[----:B------:R-:W-:Y:S02]  /*e9e0*/  IMAD.MOV.U32 R13, RZ, RZ, R0 ;  /* 0x000000ffff0d7224 */ /* 0x000fe400078e0000 */
[----:B------:R-:W-:Y:S02]  /*e9f0*/  IMAD.MOV.U32 R12, RZ, RZ, RZ ;  /* 0x000000ffff0c7224 */ /* 0x000fe400078e00ff */
[----:B------:R-:W-:Y:S02]  /*ea00*/  IMAD.MOV.U32 R11, RZ, RZ, 0x181f ;  /* 0x0000181fff0b7424 */ /* 0x000fe400078e00ff */
[----:B------:R-:W-:Y:S02]  /*ea10*/  IMAD.MOV.U32 R15, RZ, RZ, -0x1 ;  /* 0xffffffffff0f7424 */ /* 0x000fe400078e00ff */
[----:B------:R-:W-:Y:S02]  /*ea20*/  IMAD.MOV.U32 R2, RZ, RZ, R14 ;  /* 0x000000ffff027224 */ /* 0x000fe400078e000e */
[----:B------:R-:W-:-:S07]  /*ea30*/  @P0 IMAD R7, R5, 0x2, R22 ;  /* 0x0000000205070824 */ /* 0x000fce00078e0216 */
[----:B------:R-:W-:Y:S05]  /*ea40*/  WARPSYNC.COLLECTIVE R15, `(.L_x_530) ;  /* 0x000000000f087348 */ /* 0x000fea0003c00000 */
[----:B------:R0:W1:Y:S02]  /*ea50*/  SHFL.IDX P6, R14, R13, R12, R11 ;  /* 0x0000000c0d0e7389 */ /* 0x00006400000c000b */
[----:B01----:R-:W-:Y:S01]  /*ea60*/  ENDCOLLECTIVE ;  /* 0x000000000000791b */ /* 0x003fe20003800000 */
.L_x_530:
[----:B------:R-:W-:Y:S01]  /*ea70*/  MOV R13, R4 ;  /* 0x00000004000d7202 */ /* 0x000fe20000000f00 */
[----:B------:R-:W-:Y:S02]  /*ea80*/  IMAD.MOV.U32 R12, RZ, RZ, 0x1 ;  /* 0x00000001ff0c7424 */ /* 0x000fe400078e00ff */
[----:B------:R-:W-:-:S07]  /*ea90*/  IMAD.MOV.U32 R3, RZ, RZ, R14 ;  /* 0x000000ffff037224 */ /* 0x000fce00078e000e */
[----:B------:R-:W-:Y:S05]  /*eaa0*/  WARPSYNC.COLLECTIVE R15, `(.L_x_531) ;  /* 0x000000000f087348 */ /* 0x000fea0003c00000 */
[----:B------:R0:W1:Y:S02]  /*eab0*/  SHFL.IDX P6, R14, R13, R12, R11 ;  /* 0x0000000c0d0e7389 */ /* 0x00006400000c000b */
[----:B01----:R-:W-:Y:S01]  /*eac0*/  ENDCOLLECTIVE ;  /* 0x000000000000791b */ /* 0x003fe20003800000 */
.L_x_531:
[----:B------:R-:W-:-:S05]  /*ead0*/  @P0 LEA R3, P1, R9, R3, 0x1 ;  /* 0x0000000309030211 */ /* 0x000fca00078208ff */
[----:B------:R-:W-:-:S05]  /*eae0*/  @P0 IMAD.X R2, RZ, RZ, R2, P1 ;  /* 0x000000ffff020224 */ /* 0x000fca00008e0602 */
[----:B------:R-:W-:Y:S01]  /*eaf0*/  @P0 LOP3.LUT R3, R3, R2, RZ, 0x3c, !PT ;  /* 0x0000000203030212 */ /* 0x000fe200078e3cff */
[----:B------:R-:W-:-:S03]  /*eb00*/  IMAD.MOV.U32 R13, RZ, RZ, R0 ;  /* 0x000000ffff0d7224 */ /* 0x000fc600078e0000 */
[----:B------:R-:W-:-:S04]  /*eb10*/  @P0 LOP3.LUT R2, R3, R2, RZ, 0x3c, !PT ;  /* 0x0000000203020212 */ /* 0x000fc800078e3cff */
[----:B------:R-:W-:-:S05]  /*eb20*/  @P0 LOP3.LUT R3, R3, R2, RZ, 0x3c, !PT ;  /* 0x0000000203030212 */ /* 0x000fca00078e3cff */
[----:B------:R-:W-:Y:S01]  /*eb30*/  @!PT LDS RZ, [RZ] ;  /* 0x00000000fffff984 */ /* 0x000fe20000000800 */
[----:B------:R-:W-:Y:S01]  /*eb40*/  @!PT LDS RZ, [RZ] ;  /* 0x00000000fffff984 */ /* 0x000fe20000000800 */
[----:B------:R-:W-:Y:S01]  /*eb50*/  @!PT LDS RZ, [RZ] ;  /* 0x00000000fffff984 */ /* 0x000fe20000000800 */
[----:B------:R0:W-:Y:S01]  /*eb60*/  @P0 LDGSTS.E.BYPASS.LTC128B.128 [R7+0x1c400], desc[UR50][R2.64], !P2 ;  /* 0x1c40000002070fae */ /* 0x0001e2000d101d72 */
[----:B------:R-:W-:Y:S01]  /*eb70*/  ISETP.GE.AND P0, PT, R32, 0x11, PT ;  /* 0x000000112000780c */ /* 0x000fe20003f06270 */
[----:B0-----:R-:W-:-:S12]  /*eb80*/  IMAD.MOV.U32 R2, RZ, RZ, R14 ;  /* 0x000000ffff027224 */ /* 0x001fd800078e000e */
[----:B------:R-:W-:Y:S05]  /*eb90*/  WARPSYNC.COLLECTIVE R15, `(.L_x_532) ;  /* 0x000000000f087348 */ /* 0x000fea0003c00000 */
[----:B------:R0:W1:Y:S02]  /*eba0*/  SHFL.IDX P6, R14, R13, R12, R11 ;  /* 0x0000000c0d0e7389 */ /* 0x00006400000c000b */
[----:B01----:R-:W-:Y:S01]  /*ebb0*/  ENDCOLLECTIVE ;  /* 0x000000000000791b */ /* 0x003fe20003800000 */
.L_x_532:
[----:B------:R-:W-:Y:S02]  /*ebc0*/  @P0 IMAD R7, R5, 0x2, R22 ;  /* 0x0000000205070824 */ /* 0x000fe400078e0216 */
[----:B------:R-:W-:Y:S02]  /*ebd0*/  IMAD.MOV.U32 R13, RZ, RZ, R4 ;  /* 0x000000ffff0d7224 */ /* 0x000fe400078e0004 */
[----:B------:R-:W-:Y:S02]  /*ebe0*/  IMAD.MOV.U32 R12, RZ, RZ, 0x2 ;  /* 0x00000002ff0c7424 */ /* 0x000fe400078e00ff */
[----:B------:R-:W-:-:S07]  /*ebf0*/  IMAD.MOV.U32 R3, RZ, RZ, R14 ;  /* 0x000000ffff037224 */ /* 0x000fce00078e000e */
[----:B------:R-:W-:Y:S05]  /*ec00*/  WARPSYNC.COLLECTIVE R15, `(.L_x_533) ;  /* 0x000000000f087348 */ /* 0x000fea0003c00000 */
[----:B------:R0:W1:Y:S02]  /*ec10*/  SHFL.IDX P6, R14, R13, R12, R11 ;  /* 0x0000000c0d0e7389 */ /* 0x00006400000c000b */
[----:B01----:R-:W-:Y:S01]  /*ec20*/  ENDCOLLECTIVE ;  /* 0x000000000000791b */ /* 0x003fe20003800000 */
.L_x_533:
[----:B------:R-:W-:-:S05]  /*ec30*/  @P0 LEA R3, P1, R9, R3, 0x1 ;  /* 0x0000000309030211 */ /* 0x000fca00078208ff */
[----:B------:R-:W-:-:S05]  /*ec40*/  @P0 IMAD.X R2, RZ, RZ, R2, P1 ;  /* 0x000000ffff020224 */ /* 0x000fca00008e0602 */
[----:B------:R-:W-:Y:S02]  /*ec50*/  @P0 LOP3.LUT R3, R3, R2, RZ, 0x3c, !PT ;  /* 0x0000000203030212 */ /* 0x000fe400078e3cff */
[----:B------:R-:W-:Y:S02]  /*ec60*/  MOV R13, R0 ;  /* 0x00000000000d7202 */ /* 0x000fe40000000f00 */
        /* <DEDUP_REMOVED lines=11> */
.L_x_534:
[----:B------:R-:W-:Y:S02]  /*ed20*/  @P0 IMAD R7, R5, 0x2, R22 ;  /* 0x0000000205070824 */ /* 0x000fe400078e0216 */
[----:B------:R-:W-:Y:S02]  /*ed30*/  IMAD.MOV.U32 R13, RZ, RZ, R4 ;  /* 0x000000ffff0d7224 */ /* 0x000fe400078e0004 */
[----:B------:R-:W-:Y:S02]  /*ed40*/  IMAD.MOV.U32 R12, RZ, RZ, 0x3 ;  /* 0x00000003ff0c7424 */ /* 0x000fe400078e00ff */
[----:B------:R-:W-:-:S07]  /*ed50*/  IMAD.MOV.U32 R3, RZ, RZ, R14 ;  /* 0x000000ffff037224 */ /* 0x000fce00078e000e */
[----:B------:R-:W-:Y:S05]  /*ed60*/  WARPSYNC.COLLECTIVE R15, `(.L_x_535) ;  /* 0x000000000f087348 */ /* 0x000fea0003c00000 */
[----:B------:R0:W1:Y:S02]  /*ed70*/  SHFL.IDX P6, R14, R13, R12, R11 ;  /* 0x0000000c0d0e7389 */ /* 0x00006400000c000b */
[----:B01----:R-:W-:Y:S01]  /*ed80*/  ENDCOLLECTIVE ;  /* 0x000000000000791b */ /* 0x003fe20003800000 */
.L_x_535:
        /* <DEDUP_REMOVED lines=15> */
.L_x_536:
[----:B------:R-:W-:Y:S01]  /*ee80*/  @P0 LEA R7, R5, R22, 0x1 ;  /* 0x0000001605070211 */ /* 0x000fe200078e08ff */
[----:B------:R-:W-:Y:S02]  /*ee90*/  IMAD.MOV.U32 R13, RZ, RZ, R4 ;  /* 0x000000ffff0d7224 */ /* 0x000fe400078e0004 */
[----:B------:R-:W-:Y:S02]  /*eea0*/  IMAD.MOV.U32 R12, RZ, RZ, 0x4 ;  /* 0x00000004ff0c7424 */ /* 0x000fe400078e00ff */
[----:B------:R-:W-:-:S07]  /*eeb0*/  IMAD.MOV.U32 R3, RZ, RZ, R14 ;  /* 0x000000ffff037224 */ /* 0x000fce00078e000e */
[----:B------:R-:W-:Y:S05]  /*eec0*/  WARPSYNC.COLLECTIVE R15, `(.L_x_537) ;  /* 0x000000000f087348 */ /* 0x000fea0003c00000 */
[----:B------:R0:W1:Y:S02]  /*eed0*/  SHFL.IDX P6, R14, R13, R12, R11 ;  /* 0x0000000c0d0e7389 */ /* 0x00006400000c000b */
[----:B01----:R-:W-:Y:S01]  /*eee0*/  ENDCOLLECTIVE ;  /* 0x000000000000791b */ /* 0x003fe20003800000 */
.L_x_537:
        /* <DEDUP_REMOVED lines=15> */
.L_x_538:
[----:B------:R-:W-:Y:S02]  /*efe0*/  @P0 IMAD R7, R5, 0x2, R22 ;  /* 0x0000000205070824 */ /* 0x000fe400078e0216 */
[----:B------:R-:W-:Y:S02]  /*eff0*/  IMAD.MOV.U32 R13, RZ, RZ, R4 ;  /* 0x000000ffff0d7224 */ /* 0x000fe400078e0004 */
[----:B------:R-:W-:Y:S02]  /*f000*/  IMAD.MOV.U32 R12, RZ, RZ, 0x5 ;  /* 0x00000005ff0c7424 */ /* 0x000fe400078e00ff */
[----:B------:R-:W-:-:S07]  /*f010*/  IMAD.MOV.U32 R3, RZ, RZ, R14 ;  /* 0x000000ffff037224 */ /* 0x000fce00078e000e */
[----:B------:R-:W-:Y:S05]  /*f020*/  WARPSYNC.COLLECTIVE R15, `(.L_x_539) ;  /* 0x000000000f087348 */ /* 0x000fea0003c00000 */
[----:B------:R0:W1:Y:S02]  /*f030*/  SHFL.IDX P6, R14, R13, R12, R11 ;  /* 0x0000000c0d0e7389 */ /* 0x00006400000c000b */
[----:B01----:R-:W-:Y:S01]  /*f040*/  ENDCOLLECTIVE ;  /* 0x000000000000791b */ /* 0x003fe20003800000 */
.L_x_539:
[----:B------:R-:W-:-:S05]  /*f050*/  @P0 LEA R3, P1, R9, R3, 0x1 ;  /* 0x0000000309030211 */ /* 0x000fca00078208ff */
[----:B------:R-:W-:-:S05]  /*f060*/  @P0 IMAD.X R2, RZ, RZ, R2, P1 ;  /* 0x000000ffff020224 */ /* 0x000fca00008e0602 */
[----:B------:R-:W-:Y:S01]  /*f070*/  @P0 LOP3.LUT R3, R3, R2, RZ, 0x3c, !PT ;  /* 0x0000000203030212 */ /* 0x000fe200078e3cff */
[----:B------:R-:W-:-:S03]  /*f080*/  IMAD.MOV.U32 R13, RZ, RZ, R0 ;  /* 0x000000ffff0d7224 */ /* 0x000fc600078e0000 */
[----:B------:R-:W-:-:S04]  /*f090*/  @P0 LOP3.LUT R2, R3, R2, RZ, 0x3c, !PT ;  /* 0x0000000203020212 */ /* 0x000fc800078e3cff */
[----:B------:R-:W-:Y:S02]  /*f0a0*/  @P0 LOP3.LUT R3, R3, R2, RZ, 0x3c, !PT ;  /* 0x0000000203030212 */ /* 0x000fe400078e3cff */
[----:B------:R-:W-:-:S07]  /*f0b0*/  MOV R4, R14 ;  /* 0x0000000e00047202 */ /* 0x000fce0000000f00 */
[----:B------:R-:W-:Y:S05]  /*f0c0*/  WARPSYNC.COLLECTIVE R15, `(.L_x_540) ;  /* 0x000000000f087348 */ /* 0x000fea0003c00000 */
[----:B------:R0:W1:Y:S02]  /*f0d0*/  SHFL.IDX P6, R14, R13, R12, R11 ;  /* 0x0000000c0d0e7389 */ /* 0x00006400000c000b */
[----:B01----:R-:W-:Y:S01]  /*f0e0*/  ENDCOLLECTIVE ;  /* 0x000000000000791b */ /* 0x003fe20003800000 */
.L_x_540:
[----:B------:R-:W-:Y:S01]  /*f0f0*/  @!PT LDS RZ, [RZ] ;  /* 0x00000000fffff984 */ /* 0x000fe20000000800 */
[----:B------:R-:W-:Y:S01]  /*f100*/  @!PT LDS RZ, [RZ] ;  /* 0x00000000fffff984 */ /* 0x000fe20000000800 */
[----:B------:R-:W-:Y:S01]  /*f110*/  @!PT LDS RZ, [RZ] ;  /* 0x00000000fffff984 */ /* 0x000fe20000000800 */
[----:B------:R0:W-:Y:S01]  /*f120*/  @P0 LDGSTS.E.BYPASS.LTC128B.128 [R7+0x1e400], desc[UR50][R2.64], !P2 ;  /* 0x1e40000002070fae */ /* 0x0001e2000d101d72 */
[----:B------:R-:W-:Y:S01]  /*f130*/  IMAD.MOV.U32 R0, RZ, RZ, R14 ;  /* 0x000000ffff007224 */ /* 0x000fe200078e000e */
[----:B------:R-:W-:Y:S06]  /*f140*/  BRA `(.L_x_541) ;  /* 0xffffffc000647947 */ /* 0x000fec000383ffff */
.L_x_469:
[----:B------:R-:W-:Y:S01]  /*f150*/  IMAD.MOV.U32 R13, RZ, RZ, R4 ;  /* 0x000000ffff0d7224 */ /* 0x000fe200078e0004 */
[----:B------:R-:W-:Y:S01]  /*f160*/  IADD3 R17, R9, R17, RZ ;  /* 0x0000001109117210 */ /* 0x000fe20007ffe0ff */
[----:B------:R-:W-:Y:S02]  /*f170*/  IMAD.MOV.U32 R12, RZ, RZ, RZ ;  /* 0x000000ffff0c7224 */ /* 0x000fe400078e00ff */
[----:B------:R-:W-:Y:S02]  /*f180*/  IMAD.MOV.U32 R11, RZ, RZ, 0x181f ;  /* 0x0000181fff0b7424 */ /* 0x000fe400078e00ff */
[----:B------:R-:W-:Y:S02]  /*f190*/  IMAD.MOV.U32 R15, RZ, RZ, -0x1 ;  /* 0xffffffffff0f7424 */ /* 0x000fe400078e00ff */
[----:B-----5:R-:W-:Y:S02]  /*f1a0*/  IMAD R5, R10, R7, RZ ;  /* 0x000000070a057224 */ /* 0x020fe400078e02ff */
[----:B------:R-:W-:-:S07]  /*f1b0*/  VIADD R6, R17, 0x10 ;  /* 0x0000001011067836 */ /* 0x000fce0000000000 */
[----:B-1----:R-:W-:Y:S05]  /*f1c0*/  WARPSYNC.COLLECTIVE R15, `(.L_x_542) ;  /* 0x000000000f087348 */ /* 0x002fea0003c00000 */
[----:B------:R0:W2:Y:S02]  /*f1d0*/  SHFL.IDX P6, R14, R13, R12, R11 ;  /* 0x0000000c0d0e7389 */ /* 0x0000a400000c000b */
[----:B012---:R-:W-:Y:S01]  /*f1e0*/  ENDCOLLECTIVE ;  /* 0x000000000000791b */ /* 0x007fe20003800000 */
.L_x_542:
[----:B------:R-:W-:Y:S01]  /*f1f0*/  ISETP.GE.AND P0, PT, R17, R5, PT ;  /* 0x000000051100720c */ /* 0x000fe20003f06270 */
[----:B------:R-:W-:Y:S02]  /*f200*/  IMAD.MOV.U32 R13, RZ, RZ, R0 ;  /* 0x000000ffff0d7224 */ /* 0x000fe400078e0000 */
[----:B------:R-:W-:-:S10]  /*f210*/  IMAD.MOV.U32 R2, RZ, RZ, R14 ;  /* 0x000000ffff027224 */ /* 0x000fd400078e000e */
[----:B------:R-:W-:Y:S05]  /*f220*/  WARPSYNC.COLLECTIVE R15, `(.L_x_543) ;  /* 0x000000000f087348 */ /* 0x000fea0003c00000 */
[----:B------:R0:W1:Y:S02]  /*f230*/  SHFL.IDX P6, R14, R13, R12, R11 ;  /* 0x0000000c0d0e7389 */ /* 0x00006400000c000b */
[----:B01----:R-:W-:Y:S01]  /*f240*/  ENDCOLLECTIVE ;  /* 0x000000000000791b */ /* 0x003fe20003800000 */
.L_x_543:
[----:B------:R-:W-:Y:S02]  /*f250*/  IMAD.MOV.U32 R13, RZ, RZ, R4 ;  /* 0x000000ffff0d7224 */ /* 0x000fe400078e0004 */
[----:B------:R-:W-:Y:S02]  /*f260*/  IMAD.MOV.U32 R12, RZ, RZ, 0x1 ;  /* 0x00000001ff0c7424 */ /* 0x000fe400078e00ff */
[----:B------:R-:W-:-:S07]  /*f270*/  IMAD.MOV.U32 R3, RZ, RZ, R14 ;  /* 0x000000ffff037224 */ /* 0x000fce00078e000e */
[----:B------:R-:W-:Y:S05]  /*f280*/  WARPSYNC.COLLECTIVE R15, `(.L_x_544) ;  /* 0x000000000f087348 */ /* 0x000fea0003c00000 */
[----:B------:R0:W1:Y:S02]  /*f290*/  SHFL.IDX P6, R14, R13, R12, R11 ;  /* 0x0000000c0d0e7389 */ /* 0x00006400000c000b */
[----:B01----:R-:W-:Y:S01]  /*f2a0*/  ENDCOLLECTIVE ;  /* 0x000000000000791b */ /* 0x003fe20003800000 */
.L_x_544:
[----:B------:R-:W-:-:S05]  /*f2b0*/  @!P0 LEA R3, P2, R8, R3, 0x1 ;  /* 0x0000000308038211 */ /* 0x000fca00078408ff */
[----:B------:R-:W-:-:S05]  /*f2c0*/  @!P0 IMAD.X R2, RZ, RZ, R2, P2 ;  /* 0x000000ffff028224 */ /* 0x000fca00010e0602 */
[----:B------:R-:W-:Y:S01]  /*f2d0*/  @!P0 LOP3.LUT R3, R3, R2, RZ, 0x3c, !PT ;  /* 0x0000000203038212 */ /* 0x000fe200078e3cff */
[----:B------:R-:W-:-:S03]  /*f2e0*/  IMAD.MOV.U32 R13, RZ, RZ, R0 ;  /* 0x000000ffff0d7224 */ /* 0x000fc600078e0000 */
[----:B------:R-:W-:-:S04]  /*f2f0*/  @!P0 LOP3.LUT R2, R3, R2, RZ, 0x3c, !PT ;  /* 0x0000000203028212 */ /* 0x000fc800078e3cff */
[----:B------:R-:W-:-:S05]  /*f300*/  @!P0 LOP3.LUT R3, R3, R2, RZ, 0x3c, !PT ;  /* 0x0000000203038212 */ /* 0x000fca00078e3cff */
[----:B------:R-:W-:Y:S01]  /*f310*/  @!PT LDS RZ, [RZ] ;  /* 0x00000000fffff984 */ /* 0x000fe20000000800 */
[----:B------:R-:W-:Y:S01]  /*f320*/  @!PT LDS RZ, [RZ] ;  /* 0x00000000fffff984 */ /* 0x000fe20000000800 */
[----:B------:R-:W-:Y:S01]  /*f330*/  @!PT LDS RZ, [RZ] ;  /* 0x00000000fffff984 */ /* 0x000fe20000000800 */
[----:B------:R0:W-:Y:S01]  /*f340*/  @!P0 LDGSTS.E.BYPASS.LTC128B.128 [R37+0x18400], desc[UR50][R2.64], !P1 ;  /* 0x1840000002258fae */ /* 0x0001e2000c901d72 */
[----:B------:R-:W-:Y:S01]  /*f350*/  ISETP.GE.AND P0, PT, R6, R5, PT ;  /* 0x000000050600720c */ /* 0x000fe20003f06270 */
[----:B0-----:R-:W-:-:S12]  /*f360*/  IMAD.MOV.U32 R2, RZ, RZ, R14 ;  /* 0x000000ffff027224 */ /* 0x001fd800078e000e */
[----:B------:R-:W-:Y:S05]  /*f370*/  WARPSYNC.COLLECTIVE R15, `(.L_x_545) ;  /* 0x000000000f087348 */ /* 0x000fea0003c00000 */
[----:B------:R0:W1:Y:S02]  /*f380*/  SHFL.IDX P6, R14, R13, R12, R11 ;  /* 0x0000000c0d0e7389 */ /* 0x00006400000c000b */
[----:B01----:R-:W-:Y:S01]  /*f390*/  ENDCOLLECTIVE ;  /* 0x000000000000791b */ /* 0x003fe20003800000 */
.L_x_545:
[----:B------:R-:W-:Y:S01]  /*f3a0*/  MOV R13, R4 ;  /* 0x00000004000d7202 */ /* 0x000fe20000000f00 */
[----:B------:R-:W-:Y:S02]  /*f3b0*/  IMAD.MOV.U32 R12, RZ, RZ, 0x2 ;  /* 0x00000002ff0c7424 */ /* 0x000fe400078e00ff */
[----:B------:R-:W-:-:S07]  /*f3c0*/  IMAD.MOV.U32 R3, RZ, RZ, R14 ;  /* 0x000000ffff037224 */ /* 0x000fce00078e000e */
[----:B------:R-:W-:Y:S05]  /*f3d0*/  WARPSYNC.COLLECTIVE R15, `(.L_x_546) ;  /* 0x000000000f087348 */ /* 0x000fea0003c00000 */
[----:B------:R0:W1:Y:S02]  /*f3e0*/  SHFL.IDX P6, R14, R13, R12, R11 ;  /* 0x0000000c0d0e7389 */ /* 0x00006400000c000b */
[----:B01----:R-:W-:Y:S01]  /*f3f0*/  ENDCOLLECTIVE ;  /* 0x000000000000791b */ /* 0x003fe20003800000 */
.L_x_546:
        /* <DEDUP_REMOVED lines=9> */
[----:B------:R0:W-:Y:S02]  /*f490*/  @!P0 LDGSTS.E.BYPASS.LTC128B.128 [R37+0x18c00], desc[UR50][R2.64], !P1 ;  /* 0x18c0000002258fae */ /* 0x0001e4000c901d72 */
[----:B0-----:R-:W-:-:S05]  /*f4a0*/  VIADD R2, R17, 0x20 ;  /* 0x0000002011027836 */ /* 0x001fca0000000000 */
[----:B------:R-:W-:Y:S01]  /*f4b0*/  ISETP.GE.AND P0, PT, R2, R5, PT ;  /* 0x000000050200720c */ /* 0x000fe20003f06270 */
[----:B------:R-:W-:-:S12]  /*f4c0*/  IMAD.MOV.U32 R2, RZ, RZ, R14 ;  /* 0x000000ffff027224 */ /* 0x000fd800078e000e */
[----:B------:R-:W-:Y:S05]  /*f4d0*/  WARPSYNC.COLLECTIVE R15, `(.L_x_547) ;  /* 0x000000000f087348 */ /* 0x000fea0003c00000 */
[----:B------:R0:W1:Y:S02]  /*f4e0*/  SHFL.IDX P6, R14, R13, R12, R11 ;  /* 0x0000000c0d0e7389 */ /* 0x00006400000c000b */
[----:B01----:R-:W-:Y:S01]  /*f4f0*/  ENDCOLLECTIVE ;  /* 0x000000000000791b */ /* 0x003fe20003800000 */
.L_x_547:
[----:B------:R-:W-:Y:S02]  /*f500*/  IMAD.MOV.U32 R13, RZ, RZ, R4 ;  /* 0x000000ffff0d7224 */ /* 0x000fe400078e0004 */
[----:B------:R-:W-:Y:S02]  /*f510*/  IMAD.MOV.U32 R12, RZ, RZ, 0x3 ;  /* 0x00000003ff0c7424 */ /* 0x000fe400078e00ff */
[----:B------:R-:W-:-:S07]  /*f520*/  IMAD.MOV.U32 R3, RZ, RZ, R14 ;  /* 0x000000ffff037224 */ /* 0x000fce00078e000e */
[----:B------:R-:W-:Y:S05]  /*f530*/  WARPSYNC.COLLECTIVE R15, `(.L_x_548) ;  /* 0x000000000f087348 */ /* 0x000fea0003c00000 */
[----:B------:R0:W1:Y:S02]  /*f540*/  SHFL.IDX P6, R14, R13, R12, R11 ;  /* 0x0000000c0d0e7389 */ /* 0x00006400000c000b */
[----:B01----:R-:W-:Y:S01]  /*f550*/  ENDCOLLECTIVE ;  /* 0x000000000000791b */ /* 0x003fe20003800000 */
.L_x_548:
[----:B------:R-:W-:-:S05]  /*f560*/  @!P0 LEA R3, P2, R8, R3, 0x1 ;  /* 0x0000000308038211 */ /* 0x000fca00078408ff */
[----:B------:R-:W-:-:S05]  /*f570*/  @!P0 IMAD.X R2, RZ, RZ, R2, P2 ;  /* 0x000000ffff028224 */ /* 0x000fca00010e0602 */
[----:B------:R-:W-:Y:S02]  /*f580*/  @!P0 LOP3.LUT R3, R3, R2, RZ, 0x3c, !PT ;  /* 0x0000000203038212 */ /* 0x000fe400078e3cff */
[----:B------:R-:W-:Y:S02]  /*f590*/  MOV R13, R0 ;  /* 0x00000000000d7202 */ /* 0x000fe40000000f00 */
        /* <DEDUP_REMOVED lines=12> */
.L_x_549:
[----:B------:R-:W-:Y:S02]  /*f660*/  IMAD.MOV.U32 R13, RZ, RZ, R4 ;  /* 0x000000ffff0d7224 */ /* 0x000fe400078e0004 */
[----:B------:R-:W-:Y:S02]  /*f670*/  IMAD.MOV.U32 R12, RZ, RZ, 0x4 ;  /* 0x00000004ff0c7424 */ /* 0x000fe400078e00ff */
[----:B------:R-:W-:-:S07]  /*f680*/  IMAD.MOV.U32 R3, RZ, RZ, R14 ;  /* 0x000000ffff037224 */ /* 0x000fce00078e000e */
[----:B------:R-:W-:Y:S05]  /*f690*/  WARPSYNC.COLLECTIVE R15, `(.L_x_550) ;  /* 0x000000000f087348 */ /* 0x000fea0003c00000 */
[----:B------:R0:W1:Y:S02]  /*f6a0*/  SHFL.IDX P6, R14, R13, R12, R11 ;  /* 0x0000000c0d0e7389 */ /* 0x00006400000c000b */
[----:B01----:R-:W-:Y:S01]  /*f6b0*/  ENDCOLLECTIVE ;  /* 0x000000000000791b */ /* 0x003fe20003800000 */
.L_x_550:
        /* <DEDUP_REMOVED lines=16> */
.L_x_551:
[----:B------:R-:W-:Y:S02]  /*f7c0*/  IMAD.MOV.U32 R13, RZ, RZ, R4 ;  /* 0x000000ffff0d7224 */ /* 0x000fe400078e0004 */
[----:B------:R-:W-:Y:S02]  /*f7d0*/  IMAD.MOV.U32 R12, RZ, RZ, 0x5 ;  /* 0x00000005ff0c7424 */ /* 0x000fe400078e00ff */
[----:B------:R-:W-:-:S07]  /*f7e0*/  IMAD.MOV.U32 R3, RZ, RZ, R14 ;  /* 0x000000ffff037224 */ /* 0x000fce00078e000e */
[----:B------:R-:W-:Y:S05]  /*f7f0*/  WARPSYNC.COLLECTIVE R15, `(.L_x_552) ;  /* 0x000000000f087348 */ /* 0x000fea0003c00000 */
[----:B------:R0:W1:Y:S02]  /*f800*/  SHFL.IDX P6, R14, R13, R12, R11 ;  /* 0x0000000c0d0e7389 */ /* 0x00006400000c000b */
[----:B01----:R-:W-:Y:S01]  /*f810*/  ENDCOLLECTIVE ;  /* 0x000000000000791b */ /* 0x003fe20003800000 */
.L_x_552:
        /* <DEDUP_REMOVED lines=10> */
[----:B0-----:R-:W-:-:S04]  /*f8c0*/  IADD3 R2, R17, 0x50, RZ ;  /* 0x0000005011027810 */ /* 0x001fc80007ffe0ff */
[----:B------:R-:W-:Y:S01]  /*f8d0*/  ISETP.GE.AND P0, PT, R2, R5, PT ;  /* 0x000000050200720c */ /* 0x000fe20003f06270 */
[----:B------:R-:W-:-:S12]  /*f8e0*/  IMAD.MOV.U32 R2, RZ, RZ, R14 ;  /* 0x000000ffff027224 */ /* 0x000fd800078e000e */
[----:B------:R-:W-:Y:S05]  /*f8f0*/  WARPSYNC.COLLECTIVE R15, `(.L_x_553) ;  /* 0x000000000f087348 */ /* 0x000fea0003c00000 */
[----:B------:R0:W1:Y:S02]  /*f900*/  SHFL.IDX P6, R14, R13, R12, R11 ;  /* 0x0000000c0d0e7389 */ /* 0x00006400000c000b */
[----:B01----:R-:W-:Y:S01]  /*f910*/  ENDCOLLECTIVE ;  /* 0x000000000000791b */ /* 0x003fe20003800000 */
.L_x_553:
[----:B------:R-:W-:Y:S02]  /*f920*/  IMAD.MOV.U32 R13, RZ, RZ, R4 ;  /* 0x000000ffff0d7224 */ /* 0x000fe400078e0004 */
[----:B------:R-:W-:Y:S02]  /*f930*/  IMAD.MOV.U32 R12, RZ, RZ, 0x6 ;  /* 0x00000006ff0c7424 */ /* 0x000fe400078e00ff */
[----:B------:R-:W-:-:S07]  /*f940*/  IMAD.MOV.U32 R3, RZ, RZ, R14 ;  /* 0x000000ffff037224 */ /* 0x000fce00078e000e */
[----:B------:R-:W-:Y:S05]  /*f950*/  WARPSYNC.COLLECTIVE R15, `(.L_x_554) ;  /* 0x000000000f087348 */ /* 0x000fea0003c00000 */
[----:B------:R0:W1:Y:S02]  /*f960*/  SHFL.IDX P6, R14, R13, R12, R11 ;  /* 0x0000000c0d0e7389 */ /* 0x00006400000c000b */
[----:B01----:R-:W-:Y:S01]  /*f970*/  ENDCOLLECTIVE ;  /* 0x000000000000791b */ /* 0x003fe20003800000 */
.L_x_554:
        /* <DEDUP_REMOVED lines=11> */
[----:B------:R-:W-:Y:S02]  /*fa30*/  ISETP.GE.AND P0, PT, R2, R5, PT ;  /* 0x000000050200720c */ /* 0x000fe40003f06270 */
[----:B------:R-:W-:-:S11]  /*fa40*/  MOV R2, R14 ;  /* 0x0000000e00027202 */ /* 0x000fd60000000f00 */
[----:B------:R-:W-:Y:S05]  /*fa50*/  WARPSYNC.COLLECTIVE R15, `(.L_x_555) ;  /* 0x000000000f087348 */ /* 0x000fea0003c00000 */
[----:B------:R0:W1:Y:S02]  /*fa60*/  SHFL.IDX P6, R14, R13, R12, R11 ;  /* 0x0000000c0d0e7389 */ /* 0x00006400000c000b */
[----:B01----:R-:W-:Y:S01]  /*fa70*/  ENDCOLLECTIVE ;  /* 0x000000000000791b */ /* 0x003fe20003800000 */
.L_x_555:
[----:B------:R-:W-:Y:S02]  /*fa80*/  IMAD.MOV.U32 R13, RZ, RZ, R4 ;  /* 0x000000ffff0d7224 */ /* 0x000fe400078e0004 */
[----:B------:R-:W-:Y:S02]  /*fa90*/  IMAD.MOV.U32 R12, RZ, RZ, 0x7 ;  /* 0x00000007ff0c7424 */ /* 0x000fe400078e00ff */
[----:B------:R-:W-:-:S07]  /*faa0*/  IMAD.MOV.U32 R3, RZ, RZ, R14 ;  /* 0x000000ffff037224 */ /* 0x000fce00078e000e */
[----:B------:R-:W-:Y:S05]  /*fab0*/  WARPSYNC.COLLECTIVE R15, `(.L_x_556) ;  /* 0x000000000f087348 */ /* 0x000fea0003c00000 */
[----:B------:R0:W1:Y:S02]  /*fac0*/  SHFL.IDX P6, R14, R13, R12, R11 ;  /* 0x0000000c0d0e7389 */ /* 0x00006400000c000b */
[----:B01----:R-:W-:Y:S01]  /*fad0*/  ENDCOLLECTIVE ;  /* 0x000000000000791b */ /* 0x003fe20003800000 */
.L_x_556:
[----:B------:R-:W-:-:S05]  /*fae0*/  @!P0 LEA R3, P2, R8, R3, 0x1 ;  /* 0x0000000308038211 */ /* 0x000fca00078408ff */
[----:B------:R-:W-:-:S05]  /*faf0*/  @!P0 IMAD.X R2, RZ, RZ, R2, P2 ;  /* 0x000000ffff028224 */ /* 0x000fca00010e0602 */
[----:B------:R-:W-:Y:S01]  /*fb00*/  @!P0 LOP3.LUT R3, R3, R2, RZ, 0x3c, !PT ;  /* 0x0000000203038212 */ /* 0x000fe200078e3cff */
[----:B------:R-:W-:-:S03]  /*fb10*/  IMAD.MOV.U32 R13, RZ, RZ, R0 ;  /* 0x000000ffff0d7224 */ /* 0x000fc600078e0000 */
[----:B------:R-:W-:-:S04]  /*fb20*/  @!P0 LOP3.LUT R2, R3, R2, RZ, 0x3c, !PT ;  /* 0x0000000203028212 */ /* 0x000fc800078e3cff */
[----:B------:R-:W-:Y:S01]  /*fb30*/  @!P0 LOP3.LUT R3, R3, R2, RZ, 0x3c, !PT ;  /* 0x0000000203038212 */ /* 0x000fe200078e3cff */
[----:B------:R-:W-:-:S07]  /*fb40*/  IMAD.MOV.U32 R4, RZ, RZ, R14 ;  /* 0x000000ffff047224 */ /* 0x000fce00078e000e */
[----:B------:R-:W-:Y:S05]  /*fb50*/  WARPSYNC.COLLECTIVE R15, `(.L_x_557) ;  /* 0x000000000f087348 */ /* 0x000fea0003c00000 */
[----:B------:R0:W1:Y:S02]  /*fb60*/  SHFL.IDX P6, R14, R13, R12, R11 ;  /* 0x0000000c0d0e7389 */ /* 0x00006400000c000b */
[----:B01----:R-:W-:Y:S01]  /*fb70*/  ENDCOLLECTIVE ;  /* 0x000000000000791b */ /* 0x003fe20003800000 */
.L_x_557:
[----:B------:R-:W-:Y:S01]  /*fb80*/  @!PT LDS RZ, [RZ] ;  /* 0x00000000fffff984 */ /* 0x000fe20000000800 */
[----:B------:R-:W-:Y:S01]  /*fb90*/  @!PT LDS RZ, [RZ] ;  /* 0x00000000fffff984 */ /* 0x000fe20000000800 */
[----:B------:R-:W-:Y:S01]  /*fba0*/  @!PT LDS RZ, [RZ] ;  /* 0x00000000fffff984 */ /* 0x000fe20000000800 */
[----:B------:R2:W-:Y:S01]  /*fbb0*/  @!P0 LDGSTS.E.BYPASS.LTC128B.128 [R37+0x1b400], desc[UR50][R2.64], !P1 ;  /* 0x1b40000002258fae */ /* 0x0005e2000c901d72 */
[----:B------:R-:W-:Y:S01]  /*fbc0*/  IMAD.MOV.U32 R0, RZ, RZ, R14 ;  /* 0x000000ffff007224 */ /* 0x000fe200078e000e */
[----:B------:R-:W-:Y:S06]  /*fbd0*/  BRA `(.L_x_558) ;  /* 0xffffffc000d87947 */ /* 0x000fec000383ffff */
.L_x_472:
[----:B0-----:R0:W2:Y:S02]  /*fbe0*/  SYNCS.PHASECHK.TRANS64.TRYWAIT P0, [R22+URZ+0x22820], R3 ;  /* 0x02282003160075a7 */ /* 0x0010a4000800017f */
[----:B--2---:R-:W-:Y:S05]  /*fbf0*/  @!P0 NANOSLEEP.SYNCS 0x989680 ;  /* 0x009896800000895d */ /* 0x004fea0003900000 */
[----:B------:R-:W2:Y:S02]  /*fc00*/  @!P0 SYNCS.PHASECHK.TRANS64 P0, [R22+URZ+0x22820], R3 ;  /* 0x02282003160085a7 */ /* 0x000ea4000800007f */
[----:B--2---:R-:W-:Y:S05]  /*fc10*/  @!P0 BRA `(.L_x_472) ;  /* 0xfffffffc00f08947 */ /* 0x004fea000383ffff */
[----:B------:R-:W-:Y:S05]  /*fc20*/  BRA `(.L_x_559) ;  /* 0xffffffc400347947 */ /* 0x000fea000383ffff */
.L_x_475:
[----:B--2---:R2:W3:Y:S02]  /*fc30*/  SYNCS.PHASECHK.TRANS64.TRYWAIT P0, [R33+URZ+0x22860], R0 ;  /* 0x02286000210075a7 */ /* 0x0044e4000800017f */
[----:B---3--:R-:W-:Y:S05]  /*fc40*/  @!P0 NANOSLEEP.SYNCS 0x989680 ;  /* 0x009896800000895d */ /* 0x008fea0003900000 */
[----:B------:R-:W3:Y:S02]  /*fc50*/  @!P0 SYNCS.PHASECHK.TRANS64 P0, [R33+URZ+0x22860], R0 ;  /* 0x02286000210085a7 */ /* 0x000ee4000800007f */
[----:B---3--:R-:W-:Y:S05]  /*fc60*/  @!P0 BRA `(.L_x_475) ;  /* 0xfffffffc00f08947 */ /* 0x008fea000383ffff */
[----:B------:R-:W-:Y:S05]  /*fc70*/  BRA `(.L_x_560) ;  /* 0xffffffc400447947 */ /* 0x000fea000383ffff */
.L_x_476:
[----:B------:R-:W-:Y:S01]  /*fc80*/  BSSY B0, `(.L_x_561) ;  /* 0x0000008000007945 */ /* 0x000fe20003800000 */
[----:B------:R-:W-:Y:S01]  /*fc90*/  IMAD.MOV.U32 R13, RZ, RZ, R6 ;  /* 0x000000ffff0d7224 */ /* 0x000fe200078e0006 */
[----:B------:R-:W-:Y:S01]  /*fca0*/  MOV R12, RZ ;  /* 0x000000ff000c7202 */ /* 0x000fe20000000f00 */
[----:B------:R-:W-:Y:S02]  /*fcb0*/  IMAD.MOV.U32 R11, RZ, RZ, 0x181f ;  /* 0x0000181fff0b7424 */ /* 0x000fe400078e00ff */
[----:B------:R-:W-:-:S07]  /*fcc0*/  IMAD.MOV.U32 R15, RZ, RZ, -0x1 ;  /* 0xffffffffff0f7424 */ /* 0x000fce00078e00ff */
[----:B-1----:R-:W-:Y:S05]  /*fcd0*/  WARPSYNC.COLLECTIVE R15, `(.L_x_562) ;  /* 0x000000000f087348 */ /* 0x002fea0003c00000 */
[----:B------:R0:W2:Y:S02]  /*fce0*/  SHFL.IDX P6, R14, R13, R12, R11 ;  /* 0x0000000c0d0e7389 */ /* 0x0000a400000c000b */
[----:B012---:R-:W-:Y:S01]  /*fcf0*/  ENDCOLLECTIVE ;  /* 0x000000000000791b */ /* 0x007fe20003800000 */
.L_x_562:
[----:B------:R-:W-:Y:S05]  /*fd00*/  BSYNC B0 ;  /* 0x0000000000007941 */ /* 0x000fea0003800000 */
.L_x_561:
[----:B------:R-:W0:Y:S01]  /*fd10*/  S2R R7, SR_TID.X ;  /* 0x0000000000077919 */ /* 0x000e220000002100 */
[----:B------:R-:W-:Y:S01]  /*fd20*/  IMAD.MOV.U32 R13, RZ, RZ, R5 ;  /* 0x000000ffff0d7224 */ /* 0x000fe200078e0005 */
[C---:B------:R-:W-:Y:S01]  /*fd30*/  LOP3.LUT P2, RZ, R25.reuse, 0x2, RZ, 0xc0, !PT ;  /* 0x0000000219ff7812 */ /* 0x040fe2000784c0ff */
[----:B------:R-:W-:Y:S01]  /*fd40*/  IMAD.MOV.U32 R12, RZ, RZ, RZ ;  /* 0x000000ffff0c7224 */ /* 0x000fe200078e00ff */
[----:B------:R-:W-:Y:S01]  /*fd50*/  LOP3.LUT P1, RZ, R25, 0x4, RZ, 0xc0, !PT ;  /* 0x0000000419ff7812 */ /* 0x000fe2000782c0ff */
[----:B------:R-:W-:Y:S02]  /*fd60*/  IMAD.MOV.U32 R11, RZ, RZ, 0x181f ;  /* 0x0000181fff0b7424 */ /* 0x000fe400078e00ff */
[----:B------:R-:W-:Y:S01]  /*fd70*/  IMAD.MOV.U32 R15, RZ, RZ, -0x1 ;  /* 0xffffffffff0f7424 */ /* 0x000fe200078e00ff */
[----:B------:R-:W-:Y:S01]  /*fd80*/  ISETP.LT.OR P4, PT, R32, 0x1, !P1 ;  /* 0x000000012000780c */ /* 0x000fe20004f81670 */
[----:B------:R-:W-:Y:S02]  /*fd90*/  IMAD.MOV.U32 R3, RZ, RZ, R14 ;  /* 0x000000ffff037224 */ /* 0x000fe400078e000e */
[----:B------:R-:W-:-:S10]  /*fda0*/  IMAD R4, R4, 0x2, R22 ;  /* 0x0000000204047824 */ /* 0x000fd400078e0216 */
[----:B0-----:R-:W-:Y:S05]  /*fdb0*/  WARPSYNC.COLLECTIVE R15, `(.L_x_563) ;  /* 0x000000000f087348 */ /* 0x001fea0003c00000 */
[----:B------:R1:W2:Y:S02]  /*fdc0*/  SHFL.IDX P6, R14, R13, R12, R11 ;  /* 0x0000000c0d0e7389 */ /* 0x0002a400000c000b */
[----:B012---:R-:W-:Y:S01]  /*fdd0*/  ENDCOLLECTIVE ;  /* 0x000000000000791b */ /* 0x007fe20003800000 */
.L_x_563:
[----:B------:R-:W-:Y:S02]  /*fde0*/  IMAD.MOV.U32 R13, RZ, RZ, R6 ;  /* 0x000000ffff0d7224 */ /* 0x000fe400078e0006 */
[----:B------:R-:W-:Y:S02]  /*fdf0*/  IMAD.MOV.U32 R12, RZ, RZ, 0x1 ;  /* 0x00000001ff0c7424 */ /* 0x000fe400078e00ff */
[----:B------:R-:W-:Y:S01]  /*fe00*/  IMAD.SHL.U32 R0, R7, 0x8, RZ ;  /* 0x0000000807007824 */ /* 0x000fe200078e00ff */
[----:B------:R-:W-:-:S04]  /*fe10*/  LOP3.LUT R7, R25, 0x1, RZ, 0xc0, !PT ;  /* 0x0000000119077812 */ /* 0x000fc800078ec0ff */
[----:B------:R-:W-:Y:S02]  /*fe20*/  LOP3.LUT R0, R0, 0x38, RZ, 0xc0, !PT ;  /* 0x0000003800007812 */ /* 0x000fe400078ec0ff */
[----:B------:R-:W-:-:S03]  /*fe30*/  ISETP.NE.U32.AND P3, PT, R7, 0x1, PT ;  /* 0x000000010700780c */ /* 0x000fc60003f65070 */
[----:B------:R-:W-:-:S05]  /*fe40*/  IMAD.SHL.U32 R0, R0, 0x2, RZ ;  /* 0x0000000200007824 */ /* 0x000fca00078e00ff */
[----:B------:R-:W-:-:S13]  /*fe50*/  IADD3 R2, P0, R14, R0, RZ ;  /* 0x000000000e027210 */ /* 0x000fda0007f1e0ff */
[----:B------:R-:W-:Y:S05]  /*fe60*/  WARPSYNC.COLLECTIVE R15, `(.L_x_564) ;  /* 0x000000000f087348 */ /* 0x000fea0003c00000 */
[----:B------:R0:W1:Y:S02]  /*fe70*/  SHFL.IDX P6, R14, R13, R12, R11 ;  /* 0x0000000c0d0e7389 */ /* 0x00006400000c000b */
[----:B01----:R-:W-:Y:S01]  /*fe80*/  ENDCOLLECTIVE ;  /* 0x000000000000791b */ /* 0x003fe20003800000 */
.L_x_564:
[----:B------:R-:W-:Y:S02]  /*fe90*/  IADD3.X R3, RZ, R3, RZ, P0, !PT ;  /* 0x00000003ff037210 */ /* 0x000fe400007fe4ff */
[----:B------:R-:W-:Y:S01]  /*fea0*/  ISETP.LT.OR P0, PT, R32, 0x1, P3 ;  /* 0x000000012000780c */ /* 0x000fe20001f01670 */
[----:B------:R-:W-:-:S12]  /*feb0*/  IMAD.MOV.U32 R13, RZ, RZ, R5 ;  /* 0x000000ffff0d7224 */ /* 0x000fd800078e0005 */
[----:B------:R-:W-:Y:S01]  /*fec0*/  @!PT LDS RZ, [RZ] ;  /* 0x00000000fffff984 */ /* 0x000fe20000000800 */
[----:B------:R-:W-:Y:S01]  /*fed0*/  @!PT LDS RZ, [RZ] ;  /* 0x00000000fffff984 */ /* 0x000fe20000000800 */
[----:B------:R-:W-:Y:S01]  /*fee0*/  @!PT LDS RZ, [RZ] ;  /* 0x00000000fffff984 */ /* 0x000fe20000000800 */
[----:B------:R-:W-:Y:S01]  /*fef0*/  LDGSTS.E.BYPASS.LTC128B.128 [R4+0x400], desc[UR50][R2.64], !P0 ;  /* 0x0040000002047fae */ /* 0x000fe2000c101d72 */
[----:B------:R-:W-:-:S13]  /*ff00*/  ISETP.LT.OR P0, PT, R32, 0x1, !P2 ;  /* 0x000000012000780c */ /* 0x000fda0005701670 */
[----:B------:R-:W-:Y:S01]  /*ff10*/  LDGSTS.E.BYPASS.LTC128B.128 [R4+0x3400], desc[UR50][R2.64+0x80], !P0 ;  /* 0x0340008002047fae */ /* 0x000fe2000c101d72 */
[----:B------:R-:W-:-:S03]  /*ff20*/  LOP3.LUT P0, RZ, R25, 0x8, RZ, 0xc0, !PT ;  /* 0x0000000819ff7812 */ /* 0x000fc6000780c0ff */
[----:B------:R-:W-:Y:S01]  /*ff30*/  LDGSTS.E.BYPASS.LTC128B.128 [R4+0x6400], desc[UR50][R2.64+0x100], !P4 ;  /* 0x0640010002047fae */ /* 0x000fe2000e101d72 */
[----:B------:R-:W-:-:S13]  /*ff40*/  ISETP.LT.OR P4, PT, R32, 0x1, !P0 ;  /* 0x000000012000780c */ /* 0x000fda0004781670 */
[----:B------:R0:W-:Y:S02]  /*ff50*/  LDGSTS.E.BYPASS.LTC128B.128 [R4+0x9400], desc[UR50][R2.64+0x180], !P4 ;  /* 0x0940018002047fae */ /* 0x0001e4000e101d72 */
[----:B0-----:R-:W-:-:S07]  /*ff60*/  IMAD.MOV.U32 R3, RZ, RZ, R14 ;  /* 0x000000ffff037224 */ /* 0x001fce00078e000e */
[----:B------:R-:W-:Y:S05]  /*ff70*/  WARPSYNC.COLLECTIVE R15, `(.L_x_565) ;  /* 0x000000000f087348 */ /* 0x000fea0003c00000 */
[----:B------:R0:W1:Y:S02]  /*ff80*/  SHFL.IDX P6, R14, R13, R12, R11 ;  /* 0x0000000c0d0e7389 */ /* 0x00006400000c000b */
[----:B01----:R-:W-:Y:S01]  /*ff90*/  ENDCOLLECTIVE ;  /* 0x000000000000791b */ /* 0x003fe20003800000 */
.L_x_565:
[----:B------:R-:W-:Y:S02]  /*ffa0*/  IMAD.MOV.U32 R13, RZ, RZ, R6 ;  /* 0x000000ffff0d7224 */ /* 0x000fe400078e0006 */
[----:B------:R-:W-:Y:S01]  /*ffb0*/  IMAD.MOV.U32 R12, RZ, RZ, 0x2 ;  /* 0x00000002ff0c7424 */ /* 0x000fe200078e00ff */
[----:B------:R-:W-:-:S13]  /*ffc0*/  IADD3 R2, P4, R14, R0, RZ ;  /* 0x000000000e027210 */ /* 0x000fda0007f9e0ff */
[----:B------:R-:W-:Y:S05]  /*ffd0*/  WARPSYNC.COLLECTIVE R15, `(.L_x_566) ;  /* 0x000000000f087348 */ /* 0x000fea0003c00000 */
[----:B------:R0:W1:Y:S02]  /*ffe0*/  SHFL.IDX P6, R14, R13, R12, R11 ;  /* 0x0000000c0d0e7389 */ /* 0x00006400000c000b */
[----:B01----:R-:W-:Y:S01]  /*fff0*/  ENDCOLLECTIVE ;  /* 0x000000000000791b */ /* 0x003fe20003800000 */
.L_x_566:
[----:B------:R-:W-:Y:S01]  /*10000*/  IMAD.X R3, RZ, RZ, R3, P4 ;  /* 0x000000ffff037224 */ /* 0x000fe200020e0603 */
[----:B------:R-:W-:Y:S02]  /*10010*/  ISETP.LT.OR P4, PT, R32, 0x11, P3 ;  /* 0x000000112000780c */ /* 0x000fe40001f81670 */
[----:B------:R-:W-:-:S11]  /*10020*/  MOV R13, R5 ;  /* 0x00000005000d7202 */ /* 0x000fd60000000f00 */
[----:B------:R-:W-:Y:S01]  /*10030*/  @!PT LDS RZ, [RZ] ;  /* 0x00000000fffff984 */ /* 0x000fe20000000800 */
[----:B------:R-:W-:Y:S01]  /*10040*/  @!PT LDS RZ, [RZ] ;  /* 0x00000000fffff984 */ /* 0x000fe20000000800 */
[----:B------:R-:W-:Y:S01]  /*10050*/  @!PT LDS RZ, [RZ] ;  /* 0x00000000fffff984 */ /* 0x000fe20000000800 */
[----:B------:R-:W-:Y:S01]  /*10060*/  LDGSTS.E.BYPASS.LTC128B.128 [R4+0xc00], desc[UR50][R2.64], !P4 ;  /* 0x00c0000002047fae */ /* 0x000fe2000e101d72 */
[----:B------:R-:W-:-:S13]  /*10070*/  ISETP.LT.OR P4, PT, R32, 0x11, !P2 ;  /* 0x000000112000780c */ /* 0x000fda0005781670 */
[----:B------:R-:W-:Y:S01]  /*10080*/  LDGSTS.E.BYPASS.LTC128B.128 [R4+0x3c00], desc[UR50][R2.64+0x80], !P4 ;  /* 0x03c0008002047fae */ /* 0x000fe2000e101d72 */
[----:B------:R-:W-:-:S13]  /*10090*/  ISETP.LT.OR P4, PT, R32, 0x11, !P1 ;  /* 0x000000112000780c */ /* 0x000fda0004f81670 */
[----:B------:R-:W-:Y:S01]  /*100a0*/  LDGSTS.E.BYPASS.LTC128B.128 [R4+0x6c00], desc[UR50][R2.64+0x100], !P4 ;  /* 0x06c0010002047fae */ /* 0x000fe2000e101d72 */
[----:B------:R-:W-:-:S13]  /*100b0*/  ISETP.LT.OR P4, PT, R32, 0x11, !P0 ;  /* 0x000000112000780c */ /* 0x000fda0004781670 */
[----:B------:R0:W-:Y:S02]  /*100c0*/  LDGSTS.E.BYPASS.LTC128B.128 [R4+0x9c00], desc[UR50][R2.64+0x180], !P4 ;  /* 0x09c0018002047fae */ /* 0x0001e4000e101d72 */
[----:B0-----:R-:W-:-:S07]  /*100d0*/  IMAD.MOV.U32 R3, RZ, RZ, R14 ;  /* 0x000000ffff037224 */ /* 0x001fce00078e000e */
[----:B------:R-:W-:Y:S05]  /*100e0*/  WARPSYNC.COLLECTIVE R15, `(.L_x_567) ;  /* 0x000000000f087348 */ /* 0x000fea0003c00000 */
[----:B------:R0:W1:Y:S02]  /*100f0*/  SHFL.IDX P6, R14, R13, R12, R11 ;  /* 0x0000000c0d0e7389 */ /* 0x00006400000c000b */
[----:B01----:R-:W-:Y:S01]  /*10100*/  ENDCOLLECTIVE ;  /* 0x000000000000791b */ /* 0x003fe20003800000 */
.L_x_567:
[----:B------:R-:W-:Y:S02]  /*10110*/  IMAD.MOV.U32 R13, RZ, RZ, R6 ;  /* 0x000000ffff0d7224 */ /* 0x000fe400078e0006 */
[----:B------:R-:W-:Y:S01]  /*10120*/  IMAD.MOV.U32 R12, RZ, RZ, 0x3 ;  /* 0x00000003ff0c7424 */ /* 0x000fe200078e00ff */
[----:B------:R-:W-:-:S13]  /*10130*/  IADD3 R2, P4, R14, R0, RZ ;  /* 0x000000000e027210 */ /* 0x000fda0007f9e0ff */
[----:B------:R-:W-:Y:S05]  /*10140*/  WARPSYNC.COLLECTIVE R15, `(.L_x_568) ;  /* 0x000000000f087348 */ /* 0x000fea0003c00000 */
[----:B------:R0:W1:Y:S02]  /*10150*/  SHFL.IDX P6, R14, R13, R12, R11 ;  /* 0x0000000c0d0e7389 */ /* 0x00006400000c000b */
[----:B01----:R-:W-:Y:S01]  /*10160*/  ENDCOLLECTIVE ;  /* 0x000000000000791b */ /* 0x003fe20003800000 */
.L_x_568:
[----:B------:R-:W-:Y:S01]  /*10170*/  IMAD.X R3, RZ, RZ, R3, P4 ;  /* 0x000000ffff037224 */ /* 0x000fe200020e0603 */
        /* <DEDUP_REMOVED lines=16> */
.L_x_569:
[----:B------:R-:W-:Y:S02]  /*10280*/  IMAD.MOV.U32 R13, RZ, RZ, R6 ;  /* 0x000000ffff0d7224 */ /* 0x000fe400078e0006 */
[----:B------:R-:W-:Y:S01]  /*10290*/  IMAD.MOV.U32 R12, RZ, RZ, 0x4 ;  /* 0x00000004ff0c7424 */ /* 0x000fe200078e00ff */
[----:B------:R-:W-:-:S13]  /*102a0*/  IADD3 R2, P4, R14, R0, RZ ;  /* 0x000000000e027210 */ /* 0x000fda0007f9e0ff */
[----:B------:R-:W-:Y:S05]  /*102b0*/  WARPSYNC.COLLECTIVE R15, `(.L_x_570) ;  /* 0x000000000f087348 */ /* 0x000fea0003c00000 */
[----:B------:R0:W1:Y:S02]  /*102c0*/  SHFL.IDX P6, R14, R13, R12, R11 ;  /* 0x0000000c0d0e7389 */ /* 0x00006400000c000b */
[----:B01----:R-:W-:Y:S01]  /*102d0*/  ENDCOLLECTIVE ;  /* 0x000000000000791b */ /* 0x003fe20003800000 */
.L_x_570:
        /* <DEDUP_REMOVED lines=17> */
.L_x_571:
[----:B------:R-:W-:Y:S02]  /*103f0*/  IMAD.MOV.U32 R13, RZ, RZ, R6 ;  /* 0x000000ffff0d7224 */ /* 0x000fe400078e0006 */
[----:B------:R-:W-:Y:S01]  /*10400*/  IMAD.MOV.U32 R12, RZ, RZ, 0x5 ;  /* 0x00000005ff0c7424 */ /* 0x000fe200078e00ff */
[----:B------:R-:W-:-:S13]  /*10410*/  IADD3 R2, P4, R14, R0, RZ ;  /* 0x000000000e027210 */ /* 0x000fda0007f9e0ff */
[----:B------:R-:W-:Y:S05]  /*10420*/  WARPSYNC.COLLECTIVE R15, `(.L_x_572) ;  /* 0x000000000f087348 */ /* 0x000fea0003c00000 */
[----:B------:R0:W1:Y:S02]  /*10430*/  SHFL.IDX P6, R14, R13, R12, R11 ;  /* 0x0000000c0d0e7389 */ /* 0x00006400000c000b */
[----:B01----:R-:W-:Y:S01]  /*10440*/  ENDCOLLECTIVE ;  /* 0x000000000000791b */ /* 0x003fe20003800000 */
.L_x_572:
[----:B------:R-:W-:Y:S01]  /*10450*/  IMAD.X R3, RZ, RZ, R3, P4 ;  /* 0x000000ffff037224 */ /* 0x000fe200020e0603 */
[----:B------:R-:W-:Y:S01]  /*10460*/  ISETP.LT.OR P4, PT, R32, 0x41, P3 ;  /* 0x000000412000780c */ /* 0x000fe20001f81670 */
[----:B------:R-:W-:-:S12]  /*10470*/  IMAD.MOV.U32 R13, RZ, RZ, R5 ;  /* 0x000000ffff0d7224 */ /* 0x000fd800078e0005 */
[----:B------:R-:W-:Y:S01]  /*10480*/  @!PT LDS RZ, [RZ] ;  /* 0x00000000fffff984 */ /* 0x000fe20000000800 */
[----:B------:R-:W-:Y:S01]  /*10490*/  @!PT LDS RZ, [RZ] ;  /* 0x00000000fffff984 */ /* 0x000fe20000000800 */
[----:B------:R-:W-:Y:S01]  /*104a0*/  @!PT LDS RZ, [RZ] ;  /* 0x00000000fffff984 */ /* 0x000fe20000000800 */
[----:B------:R0:W-:Y:S01]  /*104b0*/  LDGSTS.E.BYPASS.LTC128B.128 [R4+0x2400], desc[UR50][R2.64], !P4 ;  /* 0x0240000002047fae */ /* 0x0001e2000e101d72 */
[----:B------:R-:W-:Y:S01]  /*104c0*/  ISETP.LT.OR P4, PT, R32, 0x41, !P2 ;  /* 0x000000412000780c */ /* 0x000fe20005781670 */
[----:B------:R-:W-:-:S12]  /*104d0*/  IMAD.MOV.U32 R6, RZ, RZ, R14 ;  /* 0x000000ffff067224 */ /* 0x000fd800078e000e */
[----:B0-----:R-:W-:Y:S05]  /*104e0*/  WARPSYNC.COLLECTIVE R15, `(.L_x_573) ;  /* 0x000000000f087348 */ /* 0x001fea0003c00000 */
[----:B------:R1:W2:Y:S02]  /*104f0*/  SHFL.IDX P6, R14, R13, R12, R11 ;  /* 0x0000000c0d0e7389 */ /* 0x0002a400000c000b */
[----:B012---:R-:W-:Y:S01]  /*10500*/  ENDCOLLECTIVE ;  /* 0x000000000000791b */ /* 0x007fe20003800000 */
.L_x_573:
[----:B------:R-:W-:Y:S01]  /*10510*/  @!PT LDS RZ, [RZ] ;  /* 0x00000000fffff984 */ /* 0x000fe20000000800 */
[----:B------:R-:W-:Y:S01]  /*10520*/  @!PT LDS RZ, [RZ] ;  /* 0x00000000fffff984 */ /* 0x000fe20000000800 */
[----:B------:R-:W-:Y:S01]  /*10530*/  @!PT LDS RZ, [RZ] ;  /* 0x00000000fffff984 */ /* 0x000fe20000000800 */
[----:B------:R0:W-:Y:S01]  /*10540*/  LDGSTS.E.BYPASS.LTC128B.128 [R4+0x5400], desc[UR50][R2.64+0x80], !P4 ;  /* 0x0540008002047fae */ /* 0x0001e2000e101d72 */
[----:B------:R-:W-:-:S13]  /*10550*/  ISETP.LT.OR P4, PT, R32, 0x41, !P1 ;  /* 0x000000412000780c */ /* 0x000fda0004f81670 */
[----:B------:R0:W-:Y:S01]  /*10560*/  LDGSTS.E.BYPASS.LTC128B.128 [R4+0x8400], desc[UR50][R2.64+0x100], !P4 ;  /* 0x0840010002047fae */ /* 0x0001e2000e101d72 */
[----:B------:R-:W-:-:S13]  /*10570*/  ISETP.LT.OR P4, PT, R32, 0x41, !P0 ;  /* 0x000000412000780c */ /* 0x000fda0004781670 */
[----:B------:R0:W-:Y:S01]  /*10580*/  LDGSTS.E.BYPASS.LTC128B.128 [R4+0xb400], desc[UR50][R2.64+0x180], !P4 ;  /* 0x0b40018002047fae */ /* 0x0001e2000e101d72 */
[----:B------:R-:W-:Y:S05]  /*10590*/  BRA `(.L_x_574) ;  /* 0xffffffc0007c7947 */ /* 0x000fea000383ffff */
.L_x_483:
[----:B0-----:R0:W2:Y:S02]  /*105a0*/  SYNCS.PHASECHK.TRANS64.TRYWAIT P0, [R10+URZ+0x22840], R20 ;  /* 0x022840140a0075a7 */ /* 0x0010a4000800017f */
[----:B--2---:R-:W-:Y:S05]  /*105b0*/  @!P0 NANOSLEEP.SYNCS 0x989680 ;  /* 0x009896800000895d */ /* 0x004fea0003900000 */
[----:B------:R-:W2:Y:S02]  /*105c0*/  @!P0 SYNCS.PHASECHK.TRANS64 P0, [R10+URZ+0x22840], R20 ;  /* 0x022840140a0085a7 */ /* 0x000ea4000800007f */
[----:B--2---:R-:W-:Y:S05]  /*105d0*/  @!P0 BRA `(.L_x_483) ;  /* 0xfffffffc00f08947 */ /* 0x004fea000383ffff */
[----:B------:R-:W-:Y:S05]  /*105e0*/  BRA `(.L_x_575) ;  /* 0xffffffc400ac7947 */ /* 0x000fea000383ffff */
.L_x_484:
[----:B------:R-:W-:Y:S01]  /*105f0*/  BSSY B1, `(.L_x_576) ;  /* 0x0000008000017945 */ /* 0x000fe20003800000 */
[----:B------:R-:W-:Y:S02]  /*10600*/  IMAD.MOV.U32 R13, RZ, RZ, R8 ;  /* 0x000000ffff0d7224 */ /* 0x000fe400078e0008 */
[----:B------:R-:W-:Y:S02]  /*10610*/  IMAD.MOV.U32 R12, RZ, RZ, RZ ;  /* 0x000000ffff0c7224 */ /* 0x000fe400078e00ff */
[----:B------:R-:W-:Y:S02]  /*10620*/  IMAD.MOV.U32 R11, RZ, RZ, 0x181f ;  /* 0x0000181fff0b7424 */ /* 0x000fe400078e00ff */
[----:B------:R-:W-:-:S07]  /*10630*/  IMAD.MOV.U32 R15, RZ, RZ, -0x1 ;  /* 0xffffffffff0f7424 */ /* 0x000fce00078e00ff */
[----:B01----:R-:W-:Y:S05]  /*10640*/  WARPSYNC.COLLECTIVE R15, `(.L_x_577) ;  /* 0x000000000f087348 */ /* 0x003fea0003c00000 */
[----:B------:R2:W3:Y:S02]  /*10650*/  SHFL.IDX P6, R14, R13, R12, R11 ;  /* 0x0000000c0d0e7389 */ /* 0x0004e400000c000b */
[----:B0123--:R-:W-:Y:S01]  /*10660*/  ENDCOLLECTIVE ;  /* 0x000000000000791b */ /* 0x00ffe20003800000 */
.L_x_577:
[----:B------:R-:W-:Y:S05]  /*10670*/  BSYNC B1 ;  /* 0x0000000000017941 */ /* 0x000fea0003800000 */
.L_x_576:
[----:B------:R-:W-:Y:S01]  /*10680*/  IMAD.MOV.U32 R13, RZ, RZ, R6 ;  /* 0x000000ffff0d7224 */ /* 0x000fe200078e0006 */
[----:B------:R-:W-:Y:S01]  /*10690*/  MOV R3, R14 ;  /* 0x0000000e00037202 */ /* 0x000fe20000000f00 */
[----:B------:R-:W-:Y:S02]  /*106a0*/  IMAD.MOV.U32 R12, RZ, RZ, RZ ;  /* 0x000000ffff0c7224 */ /* 0x000fe400078e00ff */
[----:B------:R-:W-:Y:S02]  /*106b0*/  IMAD.MOV.U32 R11, RZ, RZ, 0x181f ;  /* 0x0000181fff0b7424 */ /* 0x000fe400078e00ff */
[----:B------:R-:W-:Y:S02]  /*106c0*/  IMAD.MOV.U32 R15, RZ, RZ, -0x1 ;  /* 0xffffffffff0f7424 */ /* 0x000fe400078e00ff */
[----:B------:R-:W-:-:S07]  /*106d0*/  IMAD R7, R7, 0x2, R22 ;  /* 0x0000000207077824 */ /* 0x000fce00078e0216 */
[----:B------:R-:W-:Y:S05]  /*106e0*/  WARPSYNC.COLLECTIVE R15, `(.L_x_578) ;  /* 0x000000000f087348 */ /* 0x000fea0003c00000 */
[----:B------:R0:W1:Y:S02]  /*106f0*/  SHFL.IDX P6, R14, R13, R12, R11 ;  /* 0x0000000c0d0e7389 */ /* 0x00006400000c000b */
[----:B01----:R-:W-:Y:S01]  /*10700*/  ENDCOLLECTIVE ;  /* 0x000000000000791b */ /* 0x003fe20003800000 */
.L_x_578:
[----:B------:R-:W-:Y:S02]  /*10710*/  IMAD.MOV.U32 R13, RZ, RZ, R8 ;  /* 0x000000ffff0d7224 */ /* 0x000fe400078e0008 */
[----:B------:R-:W-:Y:S02]  /*10720*/  IMAD.MOV.U32 R12, RZ, RZ, 0x1 ;  /* 0x00000001ff0c7424 */ /* 0x000fe400078e00ff */
[----:B------:R-:W-:-:S07]  /*10730*/  IMAD.MOV.U32 R2, RZ, RZ, R14 ;  /* 0x000000ffff027224 */ /* 0x000fce00078e000e */
[----:B------:R-:W-:Y:S05]  /*10740*/  WARPSYNC.COLLECTIVE R15, `(.L_x_579) ;  /* 0x000000000f087348 */ /* 0x000fea0003c00000 */
[----:B------:R0:W1:Y:S02]  /*10750*/  SHFL.IDX P6, R14, R13, R12, R11 ;  /* 0x0000000c0d0e7389 */ /* 0x00006400000c000b */
[----:B01----:R-:W-:Y:S01]  /*10760*/  ENDCOLLECTIVE ;  /* 0x000000000000791b */ /* 0x003fe20003800000 */
.L_x_579:
[----:B------:R-:W-:-:S05]  /*10770*/  IADD3 R2, P0, R2, R0, RZ ;  /* 0x0000000002027210 */ /* 0x000fca0007f1e0ff */
[----:B------:R-:W-:-:S05]  /*10780*/  IMAD.X R3, RZ, RZ, R3, P0 ;  /* 0x000000ffff037224 */ /* 0x000fca00000e0603 */
[----:B------:R-:W-:Y:S01]  /*10790*/  @!PT LDS RZ, [RZ] ;  /* 0x00000000fffff984 */ /* 0x000fe20000000800 */
[----:B------:R-:W-:Y:S01]  /*107a0*/  @!PT LDS RZ, [RZ] ;  /* 0x00000000fffff984 */ /* 0x000fe20000000800 */
[----:B------:R-:W-:Y:S01]  /*107b0*/  @!PT LDS RZ, [RZ] ;  /* 0x00000000fffff984 */ /* 0x000fe20000000800 */
[----:B------:R0:W-:Y:S01]  /*107c0*/  LDGSTS.E.BYPASS.LTC128B.128 [R7+0x1c400], desc[UR50][R2.64], !P1 ;  /* 0x1c40000002077fae */ /* 0x0001e2000c901d72 */
[----:B------:R-:W-:Y:S01]  /*107d0*/  IMAD.MOV.U32 R13, RZ, RZ, R6 ;  /* 0x000000ffff0d7224 */ /* 0x000fe200078e0006 */
[----:B0-----:R-:W-:-:S07]  /*107e0*/  MOV R3, R14 ;  /* 0x0000000e00037202 */ /* 0x001fce0000000f00 */
[----:B------:R-:W-:Y:S05]  /*107f0*/  WARPSYNC.COLLECTIVE R15, `(.L_x_580) ;  /* 0x000000000f087348 */ /* 0x000fea0003c00000 */
[----:B------:R0:W1:Y:S02]  /*10800*/  SHFL.IDX P6, R14, R13, R12, R11 ;  /* 0x0000000c0d0e7389 */ /* 0x00006400000c000b */
[----:B01----:R-:W-:Y:S01]  /*10810*/  ENDCOLLECTIVE ;  /* 0x000000000000791b */ /* 0x003fe20003800000 */
.L_x_580:
[----:B------:R-:W-:Y:S02]  /*10820*/  IMAD.MOV.U32 R13, RZ, RZ, R8 ;  /* 0x000000ffff0d7224 */ /* 0x000fe400078e0008 */
[----:B------:R-:W-:Y:S02]  /*10830*/  IMAD.MOV.U32 R12, RZ, RZ, 0x2 ;  /* 0x00000002ff0c7424 */ /* 0x000fe400078e00ff */
[----:B------:R-:W-:-:S07]  /*10840*/  IMAD.MOV.U32 R2, RZ, RZ, R14 ;  /* 0x000000ffff027224 */ /* 0x000fce00078e000e */
[----:B------:R-:W-:Y:S05]  /*10850*/  WARPSYNC.COLLECTIVE R15, `(.L_x_581) ;  /* 0x000000000f087348 */ /* 0x000fea0003c00000 */
[----:B------:R0:W1:Y:S02]  /*10860*/  SHFL.IDX P6, R14, R13, R12, R11 ;  /* 0x0000000c0d0e7389 */ /* 0x00006400000c000b */
[----:B01----:R-:W-:Y:S01]  /*10870*/  ENDCOLLECTIVE ;  /* 0x000000000000791b */ /* 0x003fe20003800000 */
.L_x_581:
[----:B------:R-:W-:-:S05]  /*10880*/  IADD3 R2, P0, R2, R0, RZ ;  /* 0x0000000002027210 */ /* 0x000fca0007f1e0ff */
[----:B------:R-:W-:-:S05]  /*10890*/  IMAD.X R3, RZ, RZ, R3, P0 ;  /* 0x000000ffff037224 */ /* 0x000fca00000e0603 */
[----:B------:R-:W-:Y:S01]  /*108a0*/  @!PT LDS RZ, [RZ] ;  /* 0x00000000fffff984 */ /* 0x000fe20000000800 */
[----:B------:R-:W-:Y:S01]  /*108b0*/  @!PT LDS RZ, [RZ] ;  /* 0x00000000fffff984 */ /* 0x000fe20000000800 */
[----:B------:R-:W-:Y:S01]  /*108c0*/  @!PT LDS RZ, [RZ] ;  /* 0x00000000fffff984 */ /* 0x000fe20000000800 */
[----:B------:R0:W-:Y:S01]  /*108d0*/  LDGSTS.E.BYPASS.LTC128B.128 [R7+0x1cc00], desc[UR50][R2.64], !P1 ;  /* 0x1cc0000002077fae */ /* 0x0001e2000c901d72 */
[----:B------:R-:W-:Y:S02]  /*108e0*/  IMAD.MOV.U32 R13, RZ, RZ, R6 ;  /* 0x000000ffff0d7224 */ /* 0x000fe400078e0006 */
[----:B0-----:R-:W-:-:S07]  /*108f0*/  IMAD.MOV.U32 R3, RZ, RZ, R14 ;  /* 0x000000ffff037224 */ /* 0x001fce00078e000e */
[----:B------:R-:W-:Y:S05]  /*10900*/  WARPSYNC.COLLECTIVE R15, `(.L_x_582) ;  /* 0x000000000f087348 */ /* 0x000fea0003c00000 */
[----:B------:R0:W1:Y:S02]  /*10910*/  SHFL.IDX P6, R14, R13, R12, R11 ;  /* 0x0000000c0d0e7389 */ /* 0x00006400000c000b */
[----:B01----:R-:W-:Y:S01]  /*10920*/  ENDCOLLECTIVE ;  /* 0x000000000000791b */ /* 0x003fe20003800000 */
.L_x_582:
[----:B------:R-:W-:Y:S01]  /*10930*/  MOV R13, R8 ;  /* 0x00000008000d7202 */ /* 0x000fe20000000f00 */
[----:B------:R-:W-:Y:S02]  /*10940*/  IMAD.MOV.U32 R12, RZ, RZ, 0x3 ;  /* 0x00000003ff0c7424 */ /* 0x000fe400078e00ff */
[----:B------:R-:W-:-:S07]  /*10950*/  IMAD.MOV.U32 R2, RZ, RZ, R14 ;  /* 0x000000ffff027224 */ /* 0x000fce00078e000e */
[----:B------:R-:W-:Y:S05]  /*10960*/  WARPSYNC.COLLECTIVE R15, `(.L_x_583) ;  /* 0x000000000f087348 */ /* 0x000fea0003c00000 */
[----:B------:R0:W1:Y:S02]  /*10970*/  SHFL.IDX P6, R14, R13, R12, R11 ;  /* 0x0000000c0d0e7389 */ /* 0x00006400000c000b */
[----:B01----:R-:W-:Y:S01]  /*10980*/  ENDCOLLECTIVE ;  /* 0x000000000000791b */ /* 0x003fe20003800000 */
.L_x_583:
        /* <DEDUP_REMOVED lines=11> */
.L_x_584:
[----:B------:R-:W-:Y:S02]  /*10a40*/  IMAD.MOV.U32 R13, RZ, RZ, R8 ;  /* 0x000000ffff0d7224 */ /* 0x000fe400078e0008 */
[----:B------:R-:W-:Y:S02]  /*10a50*/  IMAD.MOV.U32 R12, RZ, RZ, 0x4 ;  /* 0x00000004ff0c7424 */ /* 0x000fe400078e00ff */
[----:B------:R-:W-:-:S07]  /*10a60*/  IMAD.MOV.U32 R2, RZ, RZ, R14 ;  /* 0x000000ffff027224 */ /* 0x000fce00078e000e */
[----:B------:R-:W-:Y:S05]  /*10a70*/  WARPSYNC.COLLECTIVE R15, `(.L_x_585) ;  /* 0x000000000f087348 */ /* 0x000fea0003c00000 */
[----:B------:R0:W1:Y:S02]  /*10a80*/  SHFL.IDX P6, R14, R13, R12, R11 ;  /* 0x0000000c0d0e7389 */ /* 0x00006400000c000b */
[----:B01----:R-:W-:Y:S01]  /*10a90*/  ENDCOLLECTIVE ;  /* 0x000000000000791b */ /* 0x003fe20003800000 */
.L_x_585:
        /* <DEDUP_REMOVED lines=11> */
.L_x_586:
[----:B------:R-:W-:Y:S02]  /*10b50*/  IMAD.MOV.U32 R13, RZ, RZ, R8 ;  /* 0x000000ffff0d7224 */ /* 0x000fe400078e0008 */
[----:B------:R-:W-:Y:S01]  /*10b60*/  IMAD.MOV.U32 R12, RZ, RZ, 0x5 ;  /* 0x00000005ff0c7424 */ /* 0x000fe200078e00ff */
[----:B------:R-:W-:-:S07]  /*10b70*/  MOV R2, R14 ;  /* 0x0000000e00027202 */ /* 0x000fce0000000f00 */
[----:B------:R-:W-:Y:S05]  /*10b80*/  WARPSYNC.COLLECTIVE R15, `(.L_x_587) ;  /* 0x000000000f087348 */ /* 0x000fea0003c00000 */
[----:B------:R0:W1:Y:S02]  /*10b90*/  SHFL.IDX P6, R14, R13, R12, R11 ;  /* 0x0000000c0d0e7389 */ /* 0x00006400000c000b */
[----:B01----:R-:W-:Y:S01]  /*10ba0*/  ENDCOLLECTIVE ;  /* 0x000000000000791b */ /* 0x003fe20003800000 */
.L_x_587:
[----:B------:R-:W-:-:S05]  /*10bb0*/  IADD3 R2, P0, R2, R0, RZ ;  /* 0x0000000002027210 */ /* 0x000fca0007f1e0ff */
[----:B------:R-:W-:-:S05]  /*10bc0*/  IMAD.X R3, RZ, RZ, R3, P0 ;  /* 0x000000ffff037224 */ /* 0x000fca00000e0603 */
[----:B------:R-:W-:Y:S01]  /*10bd0*/  @!PT LDS RZ, [RZ] ;  /* 0x00000000fffff984 */ /* 0x000fe20000000800 */
[----:B------:R-:W-:Y:S01]  /*10be0*/  @!PT LDS RZ, [RZ] ;  /* 0x00000000fffff984 */ /* 0x000fe20000000800 */
[----:B------:R-:W-:Y:S01]  /*10bf0*/  @!PT LDS RZ, [RZ] ;  /* 0x00000000fffff984 */ /* 0x000fe20000000800 */
[----:B------:R0:W-:Y:S01]  /*10c00*/  LDGSTS.E.BYPASS.LTC128B.128 [R7+0x1e400], desc[UR50][R2.64], !P1 ;  /* 0x1e40000002077fae */ /* 0x0001e2000c901d72 */
[----:B------:R-:W-:Y:S02]  /*10c10*/  IMAD.MOV.U32 R13, RZ, RZ, R6 ;  /* 0x000000ffff0d7224 */ /* 0x000fe400078e0006 */
[----:B------:R-:W-:-:S07]  /*10c20*/  IMAD.MOV.U32 R8, RZ, RZ, R14 ;  /* 0x000000ffff087224 */ /* 0x000fce00078e000e */
[----:B0-----:R-:W-:Y:S05]  /*10c30*/  WARPSYNC.COLLECTIVE R15, `(.L_x_588) ;  /* 0x000000000f087348 */ /* 0x001fea0003c00000 */
[----:B------:R1:W2:Y:S02]  /*10c40*/  SHFL.IDX P6, R14, R13, R12, R11 ;  /* 0x0000000c0d0e7389 */ /* 0x0002a400000c000b */
[----:B012---:R-:W-:Y:S01]  /*10c50*/  ENDCOLLECTIVE ;  /* 0x000000000000791b */ /* 0x007fe20003800000 */
.L_x_588:
[----:B------:R-:W-:Y:S05]  /*10c60*/  BRA `(.L_x_589) ;  /* 0xffffffc000dc7947 */ /* 0x000fea000383ffff */
.L_x_489:
[----:B---3--:R3:W4:Y:S02]  /*10c70*/  SYNCS.PHASECHK.TRANS64.TRYWAIT P0, [R10+URZ+0x22860], R20 ;  /* 0x022860140a0075a7 */ /* 0x008724000800017f */
[----:B----4-:R-:W-:Y:S05]  /*10c80*/  @!P0 NANOSLEEP.SYNCS 0x989680 ;  /* 0x009896800000895d */ /* 0x010fea0003900000 */
[----:B------:R-:W4:Y:S02]  /*10c90*/  @!P0 SYNCS.PHASECHK.TRANS64 P0, [R10+URZ+0x22860], R20 ;  /* 0x022860140a0085a7 */ /* 0x000f24000800007f */
[----:B----4-:R-:W-:Y:S05]  /*10ca0*/  @!P0 BRA `(.L_x_489) ;  /* 0xfffffffc00f08947 */ /* 0x010fea000383ffff */
[----:B------:R-:W-:Y:S05]  /*10cb0*/  BRA `(.L_x_590) ;  /* 0xffffffc4002c7947 */ /* 0x000fea000383ffff */
.L_x_490:
[----:B------:R-:W-:Y:S01]  /*10cc0*/  BSSY B1, `(.L_x_591) ;  /* 0x0000008000017945 */ /* 0x000fe20003800000 */
[----:B------:R-:W-:Y:S02]  /*10cd0*/  IMAD.MOV.U32 R13, RZ, RZ, R25 ;  /* 0x000000ffff0d7224 */ /* 0x000fe400078e0019 */
[----:B------:R-:W-:Y:S02]  /*10ce0*/  IMAD.MOV.U32 R12, RZ, RZ, RZ ;  /* 0x000000ffff0c7224 */ /* 0x000fe400078e00ff */
[----:B------:R-:W-:Y:S02]  /*10cf0*/  IMAD.MOV.U32 R11, RZ, RZ, 0x181f ;  /* 0x0000181fff0b7424 */ /* 0x000fe400078e00ff */
[----:B------:R-:W-:-:S07]  /*10d00*/  IMAD.MOV.U32 R15, RZ, RZ, -0x1 ;  /* 0xffffffffff0f7424 */ /* 0x000fce00078e00ff */
[----:B-12---:R-:W-:Y:S05]  /*10d10*/  WARPSYNC.COLLECTIVE R15, `(.L_x_592) ;  /* 0x000000000f087348 */ /* 0x006fea0003c00000 */
[----:B------:R0:W3:Y:S02]  /*10d20*/  SHFL.IDX P6, R14, R13, R12, R11 ;  /* 0x0000000c0d0e7389 */ /* 0x0000e400000c000b */
[----:B0123--:R-:W-:Y:S01]  /*10d30*/  ENDCOLLECTIVE ;  /* 0x000000000000791b */ /* 0x00ffe20003800000 */
.L_x_592:
[----:B------:R-:W-:Y:S05]  /*10d40*/  BSYNC B1 ;  /* 0x0000000000017941 */ /* 0x000fea0003800000 */
.L_x_591:
        /* <DEDUP_REMOVED lines=9> */
.L_x_593:
[----:B------:R-:W-:Y:S02]  /*10de0*/  IMAD.MOV.U32 R13, RZ, RZ, R25 ;  /* 0x000000ffff0d7224 */ /* 0x000fe400078e0019 */
[----:B------:R-:W-:Y:S01]  /*10df0*/  IMAD.MOV.U32 R12, RZ, RZ, 0x1 ;  /* 0x00000001ff0c7424 */ /* 0x000fe200078e00ff */
[----:B------:R-:W-:-:S13]  /*10e00*/  IADD3 R2, P0, R14, R0, RZ ;  /* 0x000000000e027210 */ /* 0x000fda0007f1e0ff */
[----:B------:R-:W-:Y:S05]  /*10e10*/  WARPSYNC.COLLECTIVE R15, `(.L_x_594) ;  /* 0x000000000f087348 */ /* 0x000fea0003c00000 */
[----:B------:R0:W1:Y:S02]  /*10e20*/  SHFL.IDX P6, R14, R13, R12, R11 ;  /* 0x0000000c0d0e7389 */ /* 0x00006400000c000b */
[----:B01----:R-:W-:Y:S01]  /*10e30*/  ENDCOLLECTIVE ;  /* 0x000000000000791b */ /* 0x003fe20003800000 */
.L_x_594:
[----:B------:R-:W-:-:S05]  /*10e40*/  IMAD.X R3, RZ, RZ, R3, P0 ;  /* 0x000000ffff037224 */ /* 0x000fca00000e0603 */
[----:B------:R-:W-:Y:S01]  /*10e50*/  @!PT LDS RZ, [RZ] ;  /* 0x00000000fffff984 */ /* 0x000fe20000000800 */
[----:B------:R-:W-:Y:S01]  /*10e60*/  @!PT LDS RZ, [RZ] ;  /* 0x00000000fffff984 */ /* 0x000fe20000000800 */
[----:B------:R-:W-:Y:S01]  /*10e70*/  @!PT LDS RZ, [RZ] ;  /* 0x00000000fffff984 */ /* 0x000fe20000000800 */
[----:B------:R0:W-:Y:S04]  /*10e80*/  LDGSTS.E.BYPASS.LTC128B.128 [R20+0x400], desc[UR50][R2.64], !P5 ;  /* 0x0040000002147fae */ /* 0x0001e8000e901d72 */
[----:B------:R0:W-:Y:S01]  /*10e90*/  LDGSTS.E.BYPASS.LTC128B.128 [R20+0x3400], desc[UR50][R2.64+0x80], !P4 ;  /* 0x0340008002147fae */ /* 0x0001e2000e101d72 */
[----:B------:R-:W-:-:S03]  /*10ea0*/  MOV R13, R17 ;  /* 0x00000011000d7202 */ /* 0x000fc60000000f00 */
[----:B------:R0:W-:Y:S04]  /*10eb0*/  LDGSTS.E.BYPASS.LTC128B.128 [R20+0x6400], desc[UR50][R2.64+0x100], !P3 ;  /* 0x0640010002147fae */ /* 0x0001e8000d901d72 */
[----:B------:R0:W-:Y:S01]  /*10ec0*/  LDGSTS.E.BYPASS.LTC128B.128 [R20+0x9400], desc[UR50][R2.64+0x180], !P1 ;  /* 0x0940018002147fae */ /* 0x0001e2000c901d72 */
[----:B------:R-:W-:-:S07]  /*10ed0*/  IMAD.MOV.U32 R4, RZ, RZ, R14 ;  /* 0x000000ffff047224 */ /* 0x000fce00078e000e */
[----:B0-----:R-:W-:Y:S05]  /*10ee0*/  WARPSYNC.COLLECTIVE R15, `(.L_x_595) ;  /* 0x000000000f087348 */ /* 0x001fea0003c00000 */
[----:B------:R1:W2:Y:S02]  /*10ef0*/  SHFL.IDX P6, R14, R13, R12, R11 ;  /* 0x0000000c0d0e7389 */ /* 0x0002a400000c000b */
[----:B012---:R-:W-:Y:S01]  /*10f00*/  ENDCOLLECTIVE ;  /* 0x000000000000791b */ /* 0x007fe20003800000 */
.L_x_595:
[----:B------:R-:W-:Y:S02]  /*10f10*/  IMAD.MOV.U32 R13, RZ, RZ, R25 ;  /* 0x000000ffff0d7224 */ /* 0x000fe400078e0019 */
[----:B------:R-:W-:Y:S01]  /*10f20*/  IMAD.MOV.U32 R12, RZ, RZ, 0x2 ;  /* 0x00000002ff0c7424 */ /* 0x000fe200078e00ff */
[----:B------:R-:W-:-:S13]  /*10f30*/  IADD3 R2, P0, R14, R0, RZ ;  /* 0x000000000e027210 */ /* 0x000fda0007f1e0ff */
[----:B------:R-:W-:Y:S05]  /*10f40*/  WARPSYNC.COLLECTIVE R15, `(.L_x_596) ;  /* 0x000000000f087348 */ /* 0x000fea0003c00000 */
[----:B------:R0:W1:Y:S02]  /*10f50*/  SHFL.IDX P6, R14, R13, R12, R11 ;  /* 0x0000000c0d0e7389 */ /* 0x00006400000c000b */
[----:B01----:R-:W-:Y:S01]  /*10f60*/  ENDCOLLECTIVE ;  /* 0x000000000000791b */ /* 0x003fe20003800000 */
.L_x_596:
[----:B------:R-:W-:-:S05]  /*10f70*/  IMAD.X R3, RZ, RZ, R4, P0 ;  /* 0x000000ffff037224 */ /* 0x000fca00000e0604 */
[----:B------:R-:W-:Y:S01]  /*10f80*/  @!PT LDS RZ, [RZ] ;  /* 0x00000000fffff984 */ /* 0x000fe20000000800 */
[----:B------:R-:W-:Y:S01]  /*10f90*/  @!PT LDS RZ, [RZ] ;  /* 0x00000000fffff984 */ /* 0x000fe20000000800 */
[----:B------:R-:W-:Y:S01]  /*10fa0*/  @!PT LDS RZ, [RZ] ;  /* 0x00000000fffff984 */ /* 0x000fe20000000800 */
[----:B------:R0:W-:Y:S04]  /*10fb0*/  LDGSTS.E.BYPASS.LTC128B.128 [R20+0xc00], desc[UR50][R2.64], !P5 ;  /* 0x00c0000002147fae */ /* 0x0001e8000e901d72 */
[----:B------:R0:W-:Y:S01]  /*10fc0*/  LDGSTS.E.BYPASS.LTC128B.128 [R20+0x3c00], desc[UR50][R2.64+0x80], !P4 ;  /* 0x03c0008002147fae */ /* 0x0001e2000e101d72 */
[----:B------:R-:W-:-:S03]  /*10fd0*/  IMAD.MOV.U32 R13, RZ, RZ, R17 ;  /* 0x000000ffff0d7224 */ /* 0x000fc600078e0011 */
[----:B------:R0:W-:Y:S04]  /*10fe0*/  LDGSTS.E.BYPASS.LTC128B.128 [R20+0x6c00], desc[UR50][R2.64+0x100], !P3 ;  /* 0x06c0010002147fae */ /* 0x0001e8000d901d72 */
[----:B------:R0:W-:Y:S01]  /*10ff0*/  LDGSTS.E.BYPASS.LTC128B.128 [R20+0x9c00], desc[UR50][R2.64+0x180], !P1 ;  /* 0x09c0018002147fae */ /* 0x0001e2000c901d72 */
[----:B------:R-:W-:-:S07]  /*11000*/  IMAD.MOV.U32 R4, RZ, RZ, R14 ;  /* 0x000000ffff047224 */ /* 0x000fce00078e000e */
[----:B0-----:R-:W-:Y:S05]  /*11010*/  WARPSYNC.COLLECTIVE R15, `(.L_x_597) ;  /* 0x000000000f087348 */ /* 0x001fea0003c00000 */
[----:B------:R1:W2:Y:S02]  /*11020*/  SHFL.IDX P6, R14, R13, R12, R11 ;  /* 0x0000000c0d0e7389 */ /* 0x0002a400000c000b */
[----:B012---:R-:W-:Y:S01]  /*11030*/  ENDCOLLECTIVE ;  /* 0x000000000000791b */ /* 0x007fe20003800000 */
.L_x_597:
[----:B------:R-:W-:Y:S02]  /*11040*/  IMAD.MOV.U32 R13, RZ, RZ, R25 ;  /* 0x000000ffff0d7224 */ /* 0x000fe400078e0019 */
[----:B------:R-:W-:Y:S02]  /*11050*/  IMAD.MOV.U32 R12, RZ, RZ, 0x3 ;  /* 0x00000003ff0c7424 */ /* 0x000fe400078e00ff */
[----:B------:R-:W-:-:S07]  /*11060*/  IMAD.MOV.U32 R8, RZ, RZ, R14 ;  /* 0x000000ffff087224 */ /* 0x000fce00078e000e */
[----:B------:R-:W-:Y:S05]  /*11070*/  WARPSYNC.COLLECTIVE R15, `(.L_x_598) ;  /* 0x000000000f087348 */ /* 0x000fea0003c00000 */
[----:B------:R0:W1:Y:S02]  /*11080*/  SHFL.IDX P6, R14, R13, R12, R11 ;  /* 0x0000000c0d0e7389 */ /* 0x00006400000c000b */
[----:B01----:R-:W-:Y:S01]  /*11090*/  ENDCOLLECTIVE ;  /* 0x000000000000791b */ /* 0x003fe20003800000 */
.L_x_598:
        /* <DEDUP_REMOVED lines=9> */
[----:B------:R-:W-:-:S03]  /*11130*/  MOV R5, R14 ;  /* 0x0000000e00057202 */ /* 0x000fc60000000f00 */
[----:B------:R0:W-:Y:S04]  /*11140*/  LDGSTS.E.BYPASS.LTC128B.128 [R20+0xa400], desc[UR50][R2.64+0x180], !P1 ;  /* 0x0a40018002147fae */ /* 0x0001e8000c901d72 */
[----:B0-----:R-:W-:Y:S05]  /*11150*/  WARPSYNC.COLLECTIVE R15, `(.L_x_599) ;  /* 0x000000000f087348 */ /* 0x001fea0003c00000 */
[----:B------:R1:W2:Y:S02]  /*11160*/  SHFL.IDX P6, R14, R13, R12, R11 ;  /* 0x0000000c0d0e7389 */ /* 0x0002a400000c000b */
[----:B012---:R-:W-:Y:S01]  /*11170*/  ENDCOLLECTIVE ;  /* 0x000000000000791b */ /* 0x007fe20003800000 */
.L_x_599:
[----:B------:R-:W-:Y:S02]  /*11180*/  IMAD.MOV.U32 R13, RZ, RZ, R25 ;  /* 0x000000ffff0d7224 */ /* 0x000fe400078e0019 */
[----:B------:R-:W-:Y:S01]  /*11190*/  IMAD.MOV.U32 R12, RZ, RZ, 0x4 ;  /* 0x00000004ff0c7424 */ /* 0x000fe200078e00ff */
[----:B------:R-:W-:-:S13]  /*111a0*/  IADD3 R2, P0, R14, R0, RZ ;  /* 0x000000000e027210 */ /* 0x000fda0007f1e0ff */
[----:B------:R-:W-:Y:S05]  /*111b0*/  WARPSYNC.COLLECTIVE R15, `(.L_x_600) ;  /* 0x000000000f087348 */ /* 0x000fea0003c00000 */
[----:B------:R0:W1:Y:S02]  /*111c0*/  SHFL.IDX P6, R14, R13, R12, R11 ;  /* 0x0000000c0d0e7389 */ /* 0x00006400000c000b */
[----:B01----:R-:W-:Y:S01]  /*111d0*/  ENDCOLLECTIVE ;  /* 0x000000000000791b */ /* 0x003fe20003800000 */
.L_x_600:
        /* <DEDUP_REMOVED lines=13> */
.L_x_601:
[----:B------:R-:W-:Y:S02]  /*112b0*/  IMAD.MOV.U32 R13, RZ, RZ, R25 ;  /* 0x000000ffff0d7224 */ /* 0x000fe400078e0019 */
[----:B------:R-:W-:Y:S01]  /*112c0*/  IMAD.MOV.U32 R12, RZ, RZ, 0x5 ;  /* 0x00000005ff0c7424 */ /* 0x000fe200078e00ff */
[----:B------:R-:W-:-:S13]  /*112d0*/  IADD3 R2, P0, R14, R0, RZ ;  /* 0x000000000e027210 */ /* 0x000fda0007f1e0ff */
[----:B------:R-:W-:Y:S05]  /*112e0*/  WARPSYNC.COLLECTIVE R15, `(.L_x_602) ;  /* 0x000000000f087348 */ /* 0x000fea0003c00000 */
[----:B------:R0:W1:Y:S02]  /*112f0*/  SHFL.IDX P6, R14, R13, R12, R11 ;  /* 0x0000000c0d0e7389 */ /* 0x00006400000c000b */
[----:B01----:R-:W-:Y:S01]  /*11300*/  ENDCOLLECTIVE ;  /* 0x000000000000791b */ /* 0x003fe20003800000 */
.L_x_602:
        /* <DEDUP_REMOVED lines=9> */
[----:B------:R-:W-:-:S07]  /*113a0*/  MOV R25, R14 ;  /* 0x0000000e00197202 */ /* 0x000fce0000000f00 */
[----:B0-----:R-:W-:Y:S05]  /*113b0*/  WARPSYNC.COLLECTIVE R15, `(.L_x_603) ;  /* 0x000000000f087348 */ /* 0x001fea0003c00000 */
[----:B------:R1:W2:Y:S02]  /*113c0*/  SHFL.IDX P6, R14, R13, R12, R11 ;  /* 0x0000000c0d0e7389 */ /* 0x0002a400000c000b */
[----:B012---:R-:W-:Y:S01]  /*113d0*/  ENDCOLLECTIVE ;  /* 0x000000000000791b */ /* 0x007fe20003800000 */
.L_x_603:
[----:B------:R-:W-:Y:S05]  /*113e0*/  BRA `(.L_x_604) ;  /* 0xffffffc000747947 */ /* 0x000fea000383ffff */
.L_x_498:
        /* <DEDUP_REMOVED lines=8> */
.L_x_606:
[----:B------:R-:W-:Y:S05]  /*11470*/  BSYNC B0 ;  /* 0x0000000000007941 */ /* 0x000fea0003800000 */
.L_x_605:
[----:B------:R-:W-:Y:S01]  /*11480*/  IMAD.MOV.U32 R13, RZ, RZ, R16 ;  /* 0x000000ffff0d7224 */ /* 0x000fe200078e0010 */
[----:B------:R-:W-:Y:S01]  /*11490*/  MOV R15, 0xffffffff ;  /* 0xffffffff000f7802 */ /* 0x000fe20000000f00 */
[----:B------:R-:W-:Y:S02]  /*114a0*/  IMAD.MOV.U32 R12, RZ, RZ, 0x1 ;  /* 0x00000001ff0c7424 */ /* 0x000fe400078e00ff */
[----:B------:R-:W-:Y:S02]  /*114b0*/  IMAD.MOV.U32 R11, RZ, RZ, 0x1f ;  /* 0x0000001fff0b7424 */ /* 0x000fe400078e00ff */
[----:B------:R-:W-:Y:S02]  /*114c0*/  IMAD.IADD R7, R19, 0x1, R8 ;  /* 0x0000000113077824 */ /* 0x000fe400078e0208 */
[----:B------:R-:W-:-:S07]  /*114d0*/  IMAD.MOV.U32 R5, RZ, RZ, R14 ;  /* 0x000000ffff057224 */ /* 0x000fce00078e000e */
[----:B------:R-:W-:Y:S05]  /*114e0*/  WARPSYNC.COLLECTIVE R15, `(.L_x_607) ;  /* 0x000000000f087348 */ /* 0x000fea0003c00000 */
[----:B------:R0:W1:Y:S02]  /*114f0*/  SHFL.IDX P6, R14, R13, R12, R11 ;  /* 0x0000000c0d0e7389 */ /* 0x00006400000c000b */
[----:B01----:R-:W-:Y:S01]  /*11500*/  ENDCOLLECTIVE ;  /* 0x000000000000791b */ /* 0x003fe20003800000 */
.L_x_607:
[----:B------:R-:W-:Y:S02]  /*11510*/  ULDC UR4, c[0x0][0xc3c] ;  /* 0x00030f0000047ab9 */ /* 0x000fe40000000800 */
[----:B------:R-:W-:-:S13]  /*11520*/  ISETP.GE.OR P1, PT, R7, UR4, !P0 ;  /* 0x0000000407007c0c */ /* 0x000fda000c726670 */
[----:B------:R-:W0:Y:S01]  /*11530*/  @!P1 LDC.64 R2, c[0x0][0xc80] ;  /* 0x00032000ff029b82 */ /* 0x000e220000000a00 */
[----:B------:R-:W-:Y:S02]  /*11540*/  IMAD.MOV.U32 R4, RZ, RZ, RZ ;  /* 0x000000ffff047224 */ /* 0x000fe400078e00ff */
[----:B------:R-:W-:Y:S02]  /*11550*/  IMAD.MOV.U32 R11, RZ, RZ, RZ ;  /* 0x000000ffff0b7224 */ /* 0x000fe400078e00ff */
[----:B------:R-:W-:Y:S02]  /*11560*/  IMAD.MOV.U32 R0, RZ, RZ, R14 ;  /* 0x000000ffff007224 */ /* 0x000fe400078e000e */
[----:B0-----:R-:W-:-:S06]  /*11570*/  @!P1 IMAD.WIDE R2, R7, 0x4, R2 ;  /* 0x0000000407029825 */ /* 0x001fcc00078e0202 */
[----:B------:R-:W2:Y:S01]  /*11580*/  @!P1 LDG.E R2, desc[UR50][R2.64] ;  /* 0x0000003202029981 */ /* 0x000ea2000c1e1900 */
[C---:B------:R-:W-:Y:S02]  /*11590*/  ISETP.GE.U32.AND P2, PT, R8.reuse, 0x2, PT ;  /* 0x000000020800780c */ /* 0x040fe40003f46070 */
[C---:B------:R-:W-:Y:S02]  /*115a0*/  ISETP.GE.U32.AND P3, PT, R8.reuse, 0x4, PT ;  /* 0x000000040800780c */ /* 0x040fe40003f66070 */
[C---:B------:R-:W-:Y:S02]  /*115b0*/  ISETP.GE.U32.AND P4, PT, R8.reuse, 0x8, PT ;  /* 0x000000080800780c */ /* 0x040fe40003f86070 */
[C---:B------:R-:W-:Y:S01]  /*115c0*/  ISETP.GE.U32.AND P5, PT, R8.reuse, 0x10, PT ;  /* 0x000000100800780c */ /* 0x040fe20003fa6070 */
[----:B--2---:R-:W-:Y:S01]  /*115d0*/  @!P1 IMAD.MOV.U32 R4, RZ, RZ, R2 ;  /* 0x000000ffff049224 */ /* 0x004fe200078e0002 */
[----:B------:R-:W-:-:S03]  /*115e0*/  ISETP.NE.AND P1, PT, R8, RZ, PT ;  /* 0x000000ff0800720c */ /* 0x000fc60003f25270 */
[----:B------:R-:W-:-:S10]  /*115f0*/  IMAD.MOV.U32 R13, RZ, RZ, R4 ;  /* 0x000000ffff0d7224 */ /* 0x000fd400078e0004 */
[----:B------:R-:W-:Y:S05]  /*11600*/  WARPSYNC.COLLECTIVE R15, `(.L_x_608) ;  /* 0x000000000f087348 */ /* 0x000fea0003c00000 */
[----:B------:R0:W1:Y:S02]  /*11610*/  SHFL.UP P6, R14, R13, R12, R11 ;  /* 0x0400000c0d0e7389 */ /* 0x00006400000c000b */
[----:B01----:R-:W-:Y:S01]  /*11620*/  ENDCOLLECTIVE ;  /* 0x000000000000791b */ /* 0x003fe20003800000 */
.L_x_608:
[----:B------:R-:W-:Y:S01]  /*11630*/  IMAD.MOV.U32 R12, RZ, RZ, 0x2 ;  /* 0x00000002ff0c7424 */ /* 0x000fe200078e00ff */
[----:B------:R-:W-:-:S05]  /*11640*/  SEL R7, R14, RZ, P1 ;  /* 0x000000ff0e077207 */ /* 0x000fca0000800000 */
[----:B------:R-:W-:-:S04]  /*11650*/  IMAD.IADD R6, R4, 0x1, R7 ;  /* 0x0000000104067824 */ /* 0x000fc800078e0207 */
[----:B------:R-:W-:-:S07]  /*11660*/  IMAD.MOV.U32 R13, RZ, RZ, R6 ;  /* 0x000000ffff0d7224 */ /* 0x000fce00078e0006 */
[----:B------:R-:W-:Y:S05]  /*11670*/  WARPSYNC.COLLECTIVE R15, `(.L_x_609) ;  /* 0x000000000f087348 */ /* 0x000fea0003c00000 */
[----:B------:R0:W1:Y:S02]  /*11680*/  SHFL.UP P6, R14, R13, R12, R11 ;  /* 0x0400000c0d0e7389 */ /* 0x00006400000c000b */
[----:B01----:R-:W-:Y:S01]  /*11690*/  ENDCOLLECTIVE ;  /* 0x000000000000791b */ /* 0x003fe20003800000 */
.L_x_609:
[----:B------:R-:W-:Y:S01]  /*116a0*/  IMAD.MOV.U32 R12, RZ, RZ, 0x4 ;  /* 0x00000004ff0c7424 */ /* 0x000fe200078e00ff */
[----:B------:R-:W-:-:S04]  /*116b0*/  SEL R7, R14, RZ, P2 ;  /* 0x000000ff0e077207 */ /* 0x000fc80001000000 */
[----:B------:R-:W-:-:S05]  /*116c0*/  IADD3 R7, R6, R7, RZ ;  /* 0x0000000706077210 */ /* 0x000fca0007ffe0ff */
[----:B------:R-:W-:-:S07]  /*116d0*/  IMAD.MOV.U32 R13, RZ, RZ, R7 ;  /* 0x000000ffff0d7224 */ /* 0x000fce00078e0007 */
[----:B------:R-:W-:Y:S05]  /*116e0*/  WARPSYNC.COLLECTIVE R15, `(.L_x_610) ;  /* 0x000000000f087348 */ /* 0x000fea0003c00000 */
[----:B------:R0:W1:Y:S02]  /*116f0*/  SHFL.UP P6, R14, R13, R12, R11 ;  /* 0x0400000c0d0e7389 */ /* 0x00006400000c000b */
[----:B01----:R-:W-:Y:S01]  /*11700*/  ENDCOLLECTIVE ;  /* 0x000000000000791b */ /* 0x003fe20003800000 */
.L_x_610:
[----:B------:R-:W-:Y:S01]  /*11710*/  IMAD.MOV.U32 R12, RZ, RZ, 0x8 ;  /* 0x00000008ff0c7424 */ /* 0x000fe200078e00ff */
[----:B------:R-:W-:-:S05]  /*11720*/  SEL R2, R14, RZ, P3 ;  /* 0x000000ff0e027207 */ /* 0x000fca0001800000 */
[----:B------:R-:W-:-:S04]  /*11730*/  IMAD.IADD R2, R7, 0x1, R2 ;  /* 0x0000000107027824 */ /* 0x000fc800078e0202 */
[----:B------:R-:W-:-:S07]  /*11740*/  IMAD.MOV.U32 R13, RZ, RZ, R2 ;  /* 0x000000ffff0d7224 */ /* 0x000fce00078e0002 */
[----:B------:R-:W-:Y:S05]  /*11750*/  WARPSYNC.COLLECTIVE R15, `(.L_x_611) ;  /* 0x000000000f087348 */ /* 0x000fea0003c00000 */
[----:B------:R0:W1:Y:S02]  /*11760*/  SHFL.UP P6, R14, R13, R12, R11 ;  /* 0x0400000c0d0e7389 */ /* 0x00006400000c000b */
[----:B01----:R-:W-:Y:S01]  /*11770*/  ENDCOLLECTIVE ;  /* 0x000000000000791b */ /* 0x003fe20003800000 */
.L_x_611:
[----:B------:R-:W-:Y:S01]  /*11780*/  IMAD.MOV.U32 R12, RZ, RZ, 0x10 ;  /* 0x00000010ff0c7424 */ /* 0x000fe200078e00ff */
[----:B------:R-:W-:-:S05]  /*11790*/  SEL R3, R14, RZ, P4 ;  /* 0x000000ff0e037207 */ /* 0x000fca0002000000 */
[----:B------:R-:W-:-:S04]  /*117a0*/  IMAD.IADD R3, R2, 0x1, R3 ;  /* 0x0000000102037824 */ /* 0x000fc800078e0203 */
[----:B------:R-:W-:-:S07]  /*117b0*/  IMAD.MOV.U32 R13, RZ, RZ, R3 ;  /* 0x000000ffff0d7224 */ /* 0x000fce00078e0003 */
[----:B------:R-:W-:Y:S05]  /*117c0*/  WARPSYNC.COLLECTIVE R15, `(.L_x_612) ;  /* 0x000000000f087348 */ /* 0x000fea0003c00000 */
[----:B------:R0:W1:Y:S02]  /*117d0*/  SHFL.UP P6, R14, R13, R12, R11 ;  /* 0x0400000c0d0e7389 */ /* 0x00006400000c000b */
[----:B01----:R-:W-:Y:S01]  /*117e0*/  ENDCOLLECTIVE ;  /* 0x000000000000791b */ /* 0x003fe20003800000 */
.L_x_612:
[----:B------:R-:W-:Y:S02]  /*117f0*/  IMAD.MOV.U32 R12, RZ, RZ, 0x1f ;  /* 0x0000001fff0c7424 */ /* 0x000fe400078e00ff */
[----:B------:R-:W-:Y:S01]  /*11800*/  IMAD.MOV.U32 R11, RZ, RZ, 0x1f ;  /* 0x0000001fff0b7424 */ /* 0x000fe200078e00ff */
[----:B------:R-:W-:-:S05]  /*11810*/  SEL R6, R14, RZ, P5 ;  /* 0x000000ff0e067207 */ /* 0x000fca0002800000 */
[----:B------:R-:W-:-:S05]  /*11820*/  IMAD.IADD R6, R3, 0x1, R6 ;  /* 0x0000000103067824 */ /* 0x000fca00078e0206 */
[----:B------:R-:W-:-:S07]  /*11830*/  MOV R13, R6 ;  /* 0x00000006000d7202 */ /* 0x000fce0000000f00 */
[----:B------:R-:W-:Y:S05]  /*11840*/  WARPSYNC.COLLECTIVE R15, `(.L_x_613) ;  /* 0x000000000f087348 */ /* 0x000fea0003c00000 */
[----:B------:R0:W1:Y:S02]  /*11850*/  SHFL.IDX P6, R14, R13, R12, R11 ;  /* 0x0000000c0d0e7389 */ /* 0x00006400000c000b */
[----:B01----:R-:W-:Y:S01]  /*11860*/  ENDCOLLECTIVE ;  /* 0x000000000000791b */ /* 0x003fe20003800000 */
.L_x_613:
[----:B------:R-:W-:Y:S05]  /*11870*/  BRA `(.L_x_614) ;  /* 0xffffffc000d07947 */ /* 0x000fea000383ffff */
.L_x_503:
[----:B------:R-:W-:Y:S01]  /*11880*/  BSSY B0, `(.L_x_615) ;  /* 0x0000008000007945 */ /* 0x000fe20003800000 */
[----:B-----5:R-:W-:Y:S02]  /*11890*/  IMAD.MOV.U32 R13, RZ, RZ, R4 ;  /* 0x000000ffff0d7224 */ /* 0x020fe400078e0004 */
[----:B------:R-:W-:Y:S02]  /*118a0*/  IMAD.MOV.U32 R12, RZ, RZ, 0x1 ;  /* 0x00000001ff0c7424 */ /* 0x000fe400078e00ff */
[----:B------:R-:W-:Y:S02]  /*118b0*/  IMAD.MOV.U32 R11, RZ, RZ, RZ ;  /* 0x000000ffff0b7224 */ /* 0x000fe400078e00ff */
[----:B------:R-:W-:-:S07]  /*118c0*/  IMAD.MOV.U32 R15, RZ, RZ, -0x1 ;  /* 0xffffffffff0f7424 */ /* 0x000fce00078e00ff */
[----:B01234-:R-:W-:Y:S05]  /*118d0*/  WARPSYNC.COLLECTIVE R15, `(.L_x_616) ;  /* 0x000000000f087348 */ /* 0x01ffea0003c00000 */
[----:B------:R0:W0:Y:S02]  /*118e0*/  SHFL.UP P6, R14, R13, R12, R11 ;  /* 0x0400000c0d0e7389 */ /* 0x00002400000c000b */
[----:B01234-:R-:W-:Y:S01]  /*118f0*/  ENDCOLLECTIVE ;  /* 0x000000000000791b */ /* 0x01ffe20003800000 */
.L_x_616:
[----:B------:R-:W-:Y:S05]  /*11900*/  BSYNC B0 ;  /* 0x0000000000007941 */ /* 0x000fea0003800000 */
.L_x_615:
[----:B------:R-:W-:Y:S01]  /*11910*/  SEL R13, R14, RZ, P1 ;  /* 0x000000ff0e0d7207 */ /* 0x000fe20000800000 */
[----:B------:R-:W-:Y:S01]  /*11920*/  IMAD.MOV.U32 R12, RZ, RZ, 0x2 ;  /* 0x00000002ff0c7424 */ /* 0x000fe200078e00ff */
[----:B------:R-:W-:Y:S01]  /*11930*/  MOV R15, 0xffffffff ;  /* 0xffffffff000f7802 */ /* 0x000fe20000000f00 */
[----:B------:R-:W-:Y:S02]  /*11940*/  IMAD.MOV.U32 R11, RZ, RZ, RZ ;  /* 0x000000ffff0b7224 */ /* 0x000fe400078e00ff */
[----:B------:R-:W-:-:S07]  /*11950*/  IMAD.IADD R13, R4, 0x1, R13 ;  /* 0x00000001040d7824 */ /* 0x000fce00078e020d */
[----:B------:R-:W-:Y:S05]  /*11960*/  WARPSYNC.COLLECTIVE R15, `(.L_x_617) ;  /* 0x000000000f087348 */ /* 0x000fea0003c00000 */
[----:B------:R0:W1:Y:S02]  /*11970*/  SHFL.UP P6, R14, R13, R12, R11 ;  /* 0x0400000c0d0e7389 */ /* 0x00006400000c000b */
[----:B01----:R-:W-:Y:S01]  /*11980*/  ENDCOLLECTIVE ;  /* 0x000000000000791b */ /* 0x003fe20003800000 */
.L_x_617:
[----:B------:R-:W-:Y:S01]  /*11990*/  IMAD.MOV.U32 R12, RZ, RZ, 0x4 ;  /* 0x00000004ff0c7424 */ /* 0x000fe200078e00ff */
[----:B------:R-:W-:-:S05]  /*119a0*/  SEL R0, R14, RZ, P2 ;  /* 0x000000ff0e007207 */ /* 0x000fca0001000000 */
[----:B------:R-:W-:-:S04]  /*119b0*/  IMAD.IADD R0, R13, 0x1, R0 ;  /* 0x000000010d007824 */ /* 0x000fc800078e0200 */
[----:B------:R-:W-:-:S07]  /*119c0*/  IMAD.MOV.U32 R13, RZ, RZ, R0 ;  /* 0x000000ffff0d7224 */ /* 0x000fce00078e0000 */
[----:B------:R-:W-:Y:S05]  /*119d0*/  WARPSYNC.COLLECTIVE R15, `(.L_x_618) ;  /* 0x000000000f087348 */ /* 0x000fea0003c00000 */
[----:B------:R0:W1:Y:S02]  /*119e0*/  SHFL.UP P6, R14, R13, R12, R11 ;  /* 0x0400000c0d0e7389 */ /* 0x00006400000c000b */
[----:B01----:R-:W-:Y:S01]  /*119f0*/  ENDCOLLECTIVE ;  /* 0x000000000000791b */ /* 0x003fe20003800000 */
.L_x_618:
[----:B------:R-:W-:Y:S01]  /*11a00*/  IMAD.MOV.U32 R12, RZ, RZ, 0x8 ;  /* 0x00000008ff0c7424 */ /* 0x000fe200078e00ff */
[----:B------:R-:W-:-:S05]  /*11a10*/  SEL R3, R14, RZ, P3 ;  /* 0x000000ff0e037207 */ /* 0x000fca0001800000 */
[----:B------:R-:W-:-:S04]  /*11a20*/  IMAD.IADD R2, R0, 0x1, R3 ;  /* 0x0000000100027824 */ /* 0x000fc800078e0203 */
[----:B------:R-:W-:-:S07]  /*11a30*/  IMAD.MOV.U32 R13, RZ, RZ, R2 ;  /* 0x000000ffff0d7224 */ /* 0x000fce00078e0002 */
[----:B------:R-:W-:Y:S05]  /*11a40*/  WARPSYNC.COLLECTIVE R15, `(.L_x_619) ;  /* 0x000000000f087348 */ /* 0x000fea0003c00000 */
[----:B------:R0:W1:Y:S02]  /*11a50*/  SHFL.UP P6, R14, R13, R12, R11 ;  /* 0x0400000c0d0e7389 */ /* 0x00006400000c000b */
[----:B01----:R-:W-:Y:S01]  /*11a60*/  ENDCOLLECTIVE ;  /* 0x000000000000791b */ /* 0x003fe20003800000 */
.L_x_619:
[----:B------:R-:W-:Y:S01]  /*11a70*/  IMAD.MOV.U32 R12, RZ, RZ, 0x10 ;  /* 0x00000010ff0c7424 */ /* 0x000fe200078e00ff */
[----:B------:R-:W-:-:S05]  /*11a80*/  SEL R3, R14, RZ, P4 ;  /* 0x000000ff0e037207 */ /* 0x000fca0002000000 */
[----:B------:R-:W-:-:S04]  /*11a90*/  IMAD.IADD R3, R2, 0x1, R3 ;  /* 0x0000000102037824 */ /* 0x000fc800078e0203 */
[----:B------:R-:W-:-:S07]  /*11aa0*/  IMAD.MOV.U32 R13, RZ, RZ, R3 ;  /* 0x000000ffff0d7224 */ /* 0x000fce00078e0003 */
[----:B------:R-:W-:Y:S05]  /*11ab0*/  WARPSYNC.COLLECTIVE R15, `(.L_x_620) ;  /* 0x000000000f087348 */ /* 0x000fea0003c00000 */
[----:B------:R0:W1:Y:S02]  /*11ac0*/  SHFL.UP P6, R14, R13, R12, R11 ;  /* 0x0400000c0d0e7389 */ /* 0x00006400000c000b */
[----:B01----:R-:W-:Y:S01]  /*11ad0*/  ENDCOLLECTIVE ;  /* 0x000000000000791b */ /* 0x003fe20003800000 */
.L_x_620:
[----:B------:R-:W-:Y:S02]  /*11ae0*/  IMAD.MOV.U32 R12, RZ, RZ, 0x1f ;  /* 0x0000001fff0c7424 */ /* 0x000fe400078e00ff */
[----:B------:R-:W-:Y:S01]  /*11af0*/  IMAD.MOV.U32 R11, RZ, RZ, 0x1f ;  /* 0x0000001fff0b7424 */ /* 0x000fe200078e00ff */
[----:B------:R-:W-:-:S04]  /*11b00*/  SEL R6, R14, RZ, P5 ;  /* 0x000000ff0e067207 */ /* 0x000fc80002800000 */
[----:B------:R-:W-:-:S05]  /*11b10*/  IADD3 R6, R3, R6, RZ ;  /* 0x0000000603067210 */ /* 0x000fca0007ffe0ff */
[----:B------:R-:W-:-:S07]  /*11b20*/  IMAD.MOV.U32 R13, RZ, RZ, R6 ;  /* 0x000000ffff0d7224 */ /* 0x000fce00078e0006 */
[----:B------:R-:W-:Y:S05]  /*11b30*/  WARPSYNC.COLLECTIVE R15, `(.L_x_621) ;  /* 0x000000000f087348 */ /* 0x000fea0003c00000 */
[----:B------:R0:W1:Y:S02]  /*11b40*/  SHFL.IDX P6, R14, R13, R12, R11 ;  /* 0x0000000c0d0e7389 */ /* 0x00006400000c000b */
[----:B01----:R-:W-:Y:S01]  /*11b50*/  ENDCOLLECTIVE ;  /* 0x000000000000791b */ /* 0x003fe20003800000 */
.L_x_621:
[----:B------:R-:W-:Y:S05]  /*11b60*/  BRA `(.L_x_622) ;  /* 0xffffffc000b07947 */ /* 0x000fea000383ffff */
.L_x_505:
[----:B------:R-:W-:Y:S01]  /*11b70*/  BSSY B0, `(.L_x_623) ;  /* 0x0000006000007945 */ /* 0x000fe20003800000 */
[----:B------:R-:W-:Y:S01]  /*11b80*/  PLOP3.LUT P6, PT, P6, PT, PT, 0x8, 0x0 ;  /* 0x000000000000781c */ /* 0x000fe200037ce170 */
[----:B------:R-:W-:-:S12]  /*11b90*/  IMAD.MOV.U32 R15, RZ, RZ, -0x1 ;  /* 0xffffffffff0f7424 */ /* 0x000fd800078e00ff */
[----:B0123--:R-:W-:Y:S05]  /*11ba0*/  WARPSYNC.COLLECTIVE R15, `(.L_x_624) ;  /* 0x000000000f087348 */ /* 0x00ffea0003c00000 */
[----:B------:R-:W-:Y:S01]  /*11bb0*/  VOTE.ANY R14, PT, P6 ;  /* 0x00000000000e7806 */ /* 0x000fe200030e0100 */
[----:B0123--:R-:W-:Y:S06]  /*11bc0*/  ENDCOLLECTIVE ;  /* 0x000000000000791b */ /* 0x00ffec0003800000 */
.L_x_624:
[----:B------:R-:W-:Y:S05]  /*11bd0*/  BSYNC B0 ;  /* 0x0000000000007941 */ /* 0x000fea0003800000 */
.L_x_623:
[----:B------:R-:W-:Y:S02]  /*11be0*/  IMAD.MOV.U32 R2, RZ, RZ, R14 ;  /* 0x000000ffff027224 */ /* 0x000fe400078e000e */
[----:B------:R-:W-:Y:S02]  /*11bf0*/  IMAD.MOV.U32 R13, RZ, RZ, R4 ;  /* 0x000000ffff0d7224 */ /* 0x000fe400078e0004 */
[----:B------:R-:W0:Y:S01]  /*11c00*/  POPC R0, R2 ;  /* 0x0000000200007309 */ /* 0x000e220000000000 */
[----:B------:R-:W-:Y:S02]  /*11c10*/  IMAD.MOV.U32 R11, RZ, RZ, 0x1f ;  /* 0x0000001fff0b7424 */ /* 0x000fe400078e00ff */
[----:B------:R-:W-:Y:S02]  /*11c20*/  IMAD.MOV.U32 R15, RZ, RZ, -0x1 ;  /* 0xffffffffff0f7424 */ /* 0x000fe400078e00ff */
[----:B0-----:R-:W-:-:S07]  /*11c30*/  IMAD.MOV.U32 R12, RZ, RZ, R0 ;  /* 0x000000ffff0c7224 */ /* 0x001fce00078e0000 */
[----:B------:R-:W-:Y:S05]  /*11c40*/  WARPSYNC.COLLECTIVE R15, `(.L_x_625) ;  /* 0x000000000f087348 */ /* 0x000fea0003c00000 */
[----:B------:R0:W1:Y:S02]  /*11c50*/  SHFL.IDX P6, R14, R13, R12, R11 ;  /* 0x0000000c0d0e7389 */ /* 0x00006400000c000b */
[----:B01----:R-:W-:Y:S01]  /*11c60*/  ENDCOLLECTIVE ;  /* 0x000000000000791b */ /* 0x003fe20003800000 */
.L_x_625:
[----:B------:R-:W-:Y:S01]  /*11c70*/  MOV R4, R14 ;  /* 0x0000000e00047202 */ /* 0x000fe20000000f00 */
[----:B------:R-:W-:Y:S06]  /*11c80*/  BRA `(.L_x_626) ;  /* 0xffffffc000a07947 */ /* 0x000fec000383ffff */
.L_x_507:
[----:B------:R-:W-:Y:S01]  /*11c90*/  BSSY B0, `(.L_x_627) ;  /* 0x0000007000007945 */ /* 0x000fe20003800000 */
[----:B------:R-:W-:Y:S02]  /*11ca0*/  IMAD.MOV.U32 R13, RZ, RZ, R6 ;  /* 0x000000ffff0d7224 */ /* 0x000fe400078e0006 */
[----:B------:R-:W-:Y:S02]  /*11cb0*/  IMAD.MOV.U32 R11, RZ, RZ, 0x1f ;  /* 0x0000001fff0b7424 */ /* 0x000fe400078e00ff */
[----:B------:R-:W-:-:S07]  /*11cc0*/  IMAD.MOV.U32 R15, RZ, RZ, -0x1 ;  /* 0xffffffffff0f7424 */ /* 0x000fce00078e00ff */
[----:B01234-:R-:W-:Y:S05]  /*11cd0*/  WARPSYNC.COLLECTIVE R15, `(.L_x_628) ;  /* 0x000000000f087348 */ /* 0x01ffea0003c00000 */
[----:B------:R0:W0:Y:S02]  /*11ce0*/  SHFL.IDX P6, R14, R13, R12, R11 ;  /* 0x0000000c0d0e7389 */ /* 0x00002400000c000b */
[----:B01234-:R-:W-:Y:S01]  /*11cf0*/  ENDCOLLECTIVE ;  /* 0x000000000000791b */ /* 0x01ffe20003800000 */
.L_x_628:
[----:B------:R-:W-:Y:S05]  /*11d00*/  BSYNC B0 ;  /* 0x0000000000007941 */ /* 0x000fea0003800000 */
.L_x_627:
[----:B------:R-:W-:Y:S05]  /*11d10*/  BRA `(.L_x_506) ;  /* 0xffffffc000987947 */ /* 0x000fea000383ffff */
.L_x_511:
[----:B0-----:R0:W4:Y:S02]  /*11d20*/  SYNCS.PHASECHK.TRANS64.TRYWAIT P0, [R7+URZ+0x22820], R0 ;  /* 0x02282000070075a7 */ /* 0x001124000800017f */
[----:B----4-:R-:W-:Y:S05]  /*11d30*/  @!P0 NANOSLEEP.SYNCS 0x989680 ;  /* 0x009896800000895d */ /* 0x010fea0003900000 */
[----:B------:R-:W4:Y:S02]  /*11d40*/  @!P0 SYNCS.PHASECHK.TRANS64 P0, [R7+URZ+0x22820], R0 ;  /* 0x02282000070085a7 */ /* 0x000f24000800007f */
[----:B----4-:R-:W-:Y:S05]  /*11d50*/  @!P0 BRA `(.L_x_511) ;  /* 0xfffffffc00f08947 */ /* 0x010fea000383ffff */
[----:B------:R-:W-:Y:S05]  /*11d60*/  BRA `(.L_x_629) ;  /* 0xffffffc400847947 */ /* 0x000fea000383ffff */
.L_x_512:
[----:B------:R-:W4:Y:S01]  /*11d70*/  S2R R2, SR_TID.X ;  /* 0x0000000000027919 */ /* 0x000f220000002100 */
[----:B------:R-:W-:Y:S01]  /*11d80*/  BSSY B0, `(.L_x_630) ;  /* 0x000000a000007945 */ /* 0x000fe20003800000 */
[----:B------:R-:W-:Y:S02]  /*11d90*/  IMAD.MOV.U32 R12, RZ, RZ, RZ ;  /* 0x000000ffff0c7224 */ /* 0x000fe400078e00ff */
[----:B------:R-:W-:Y:S02]  /*11da0*/  IMAD.MOV.U32 R11, RZ, RZ, 0x1f ;  /* 0x0000001fff0b7424 */ /* 0x000fe400078e00ff */
[----:B------:R-:W-:Y:S01]  /*11db0*/  IMAD.MOV.U32 R15, RZ, RZ, -0x1 ;  /* 0xffffffffff0f7424 */ /* 0x000fe200078e00ff */
[----:B----4-:R-:W-:-:S04]  /*11dc0*/  SHF.R.U32.HI R2, RZ, 0x5, R2 ;  /* 0x00000005ff027819 */ /* 0x010fc80000011602 */
[----:B------:R-:W-:-:S05]  /*11dd0*/  LOP3.LUT R2, R2, 0x3, RZ, 0xc0, !PT ;  /* 0x0000000302027812 */ /* 0x000fca00078ec0ff */
[----:B------:R-:W-:-:S07]  /*11de0*/  IMAD.MOV.U32 R13, RZ, RZ, R2 ;  /* 0x000000ffff0d7224 */ /* 0x000fce00078e0002 */
[----:B0123--:R-:W-:Y:S05]  /*11df0*/  WARPSYNC.COLLECTIVE R15, `(.L_x_631) ;  /* 0x000000000f087348 */ /* 0x00ffea0003c00000 */
[----:B------:R4:W0:Y:S02]  /*11e00*/  SHFL.IDX P6, R14, R13, R12, R11 ;  /* 0x0000000c0d0e7389 */ /* 0x00082400000c000b */
[----:B01234-:R-:W-:Y:S01]  /*11e10*/  ENDCOLLECTIVE ;  /* 0x000000000000791b */ /* 0x01ffe20003800000 */
.L_x_631:
[----:B------:R-:W-:Y:S05]  /*11e20*/  BSYNC B0 ;  /* 0x0000000000007941 */ /* 0x000fea0003800000 */
.L_x_630:
[----:B------:R-:W-:Y:S05]  /*11e30*/  BRA `(.L_x_632) ;  /* 0xffffffc4006c7947 */ /* 0x000fea000383ffff */
.L_x_515:
[----:B------:R-:W-:Y:S01]  /*11e40*/  BSSY B1, `(.L_x_633) ;  /* 0x0000006000017945 */ /* 0x000fe20003800000 */
[----:B------:R-:W-:-:S07]  /*11e50*/  IMAD.MOV.U32 R15, RZ, RZ, -0x1 ;  /* 0xffffffffff0f7424 */ /* 0x000fce00078e00ff */
[----:B0123--:R-:W-:Y:S05]  /*11e60*/  WARPSYNC.COLLECTIVE R15, `(.L_x_634) ;  /* 0x000000000f0c7348 */ /* 0x00ffea0003c00000 */
[----:B------:R-:W-:Y:S02]  /*11e70*/  ELECT P6, UR62, PT ;  /* 0x00000000003e782f */ /* 0x000fe400038c0000 */
[----:B------:R-:W-:Y:S01]  /*11e80*/  MOV R14, UR62 ;  /* 0x0000003e000e7c02 */ /* 0x000fe20008000f00 */
[----:B0123--:R-:W-:Y:S10]  /*11e90*/  ENDCOLLECTIVE ;  /* 0x000000000000791b */ /* 0x00fff40003800000 */
.L_x_634:
[----:B------:R-:W-:Y:S05]  /*11ea0*/  BSYNC B1 ;  /* 0x0000000000017941 */ /* 0x000fea0003800000 */
.L_x_633:
[----:B------:R-:W-:Y:S05]  /*11eb0*/  BRA `(.L_x_635) ;  /* 0xffffffc400647947 */ /* 0x000fea000383ffff */
.L_x_517:
[----:B0-----:R0:W4:Y:S02]  /*11ec0*/  SYNCS.PHASECHK.TRANS64.TRYWAIT P1, [R5+URZ+0x22840], R0 ;  /* 0x02284000050075a7 */ /* 0x001124000802017f */
[----:B----4-:R-:W-:Y:S05]  /*11ed0*/  @!P1 NANOSLEEP.SYNCS 0x989680 ;  /* 0x009896800000995d */ /* 0x010fea0003900000 */
[----:B------:R-:W4:Y:S02]  /*11ee0*/  @!P1 SYNCS.PHASECHK.TRANS64 P1, [R5+URZ+0x22840], R0 ;  /* 0x02284000050095a7 */ /* 0x000f24000802007f */
[----:B----4-:R-:W-:Y:S05]  /*11ef0*/  @!P1 BRA `(.L_x_517) ;  /* 0xfffffffc00f09947 */ /* 0x010fea000383ffff */
[----:B------:R-:W-:Y:S05]  /*11f00*/  BRA `(.L_x_636) ;  /* 0xffffffc400847947 */ /* 0x000fea000383ffff */
.L_x_519:
[----:B----4-:R4:W0:Y:S02]  /*11f10*/  SYNCS.PHASECHK.TRANS64.TRYWAIT P1, [R3+URZ+0x22840], R2 ;  /* 0x02284002030075a7 */ /* 0x010824000802017f */
[----:B0-----:R-:W-:Y:S05]  /*11f20*/  @!P1 NANOSLEEP.SYNCS 0x989680 ;  /* 0x009896800000995d */ /* 0x001fea0003900000 */
[----:B------:R-:W0:Y:S02]  /*11f30*/  @!P1 SYNCS.PHASECHK.TRANS64 P1, [R3+URZ+0x22840], R2 ;  /* 0x02284002030095a7 */ /* 0x000e24000802007f */
[----:B0-----:R-:W-:Y:S05]  /*11f40*/  @!P1 BRA `(.L_x_519) ;  /* 0xfffffffc00f09947 */ /* 0x001fea000383ffff */
[----:B------:R-:W-:Y:S05]  /*11f50*/  BRA `(.L_x_637) ;  /* 0xffffffc400907947 */ /* 0x000fea000383ffff */
.L_x_521:
[----:B------:R0:W0:Y:S02]  /*11f60*/  SYNCS.PHASECHK.TRANS64.TRYWAIT P1, [R5+URZ+0x22860], R0 ;  /* 0x02286000050075a7 */ /* 0x000024000802017f */
[----:B0-----:R-:W-:Y:S05]  /*11f70*/  @!P1 NANOSLEEP.SYNCS 0x989680 ;  /* 0x009896800000995d */ /* 0x001fea0003900000 */
[----:B------:R-:W0:Y:S02]  /*11f80*/  @!P1 SYNCS.PHASECHK.TRANS64 P1, [R5+URZ+0x22860], R0 ;  /* 0x02286000050095a7 */ /* 0x000e24000802007f */
[----:B0-----:R-:W-:Y:S05]  /*11f90*/  @!P1 BRA `(.L_x_521) ;  /* 0xfffffffc00f09947 */ /* 0x001fea000383ffff */
[----:B------:R-:W-:Y:S05]  /*11fa0*/  BRA `(.L_x_638) ;  /* 0xffffffc4008c7947 */ /* 0x000fea000383ffff */
.L_x_639:
        /* <DEDUP_REMOVED lines=13> */
.L_x_6450:


//--------------------- .text._ZN7cutlass13device_kernelIN5flash11enable_sm90INS1_16FlashAttnFwdSm90INS1_25CollectiveMainloopFwdSm90ILi2EN4cute5tupleIJNS5_1CILi1EEES8_S8_EEENS6_IJNS7_ILi128EEENS7_ILi96EEENS7_ILi64EEEEEELi256ENS_6half_tEfNS_4arch4Sm90ELb0ELb0ELb1ELb1ELb1ELb1ELb0ELb1ELb0ELb1ELb0ELb0EEENS1_21CollectiveEpilogueFwdINS6_IJSA_NS7_ILi256EEESB_EEES9_SE_SG_Li256ELb1ELb1ELb0ELb0EEENS1_36VarlenDynamicPersistentTileSchedulerILi128ELi96ELi256ELi128ELb0ELb1ELb1ELb0ELb1ELb1EEEEEEEEEvNT_6ParamsE --------------------------
	.section	.text._ZN7cutlass13device_kernelIN5flash11enable_sm90INS1_16FlashAttnFwdSm90INS1_25CollectiveMainloopFwdSm90ILi2EN4cute5tupleIJNS5_1CILi1EEES8_S8_EEENS6_IJNS7_ILi128EEENS7_ILi96EEENS7_ILi64EEEEEELi256ENS_6half_tEfNS_4arch4Sm90ELb0ELb0ELb1ELb1ELb1ELb1ELb0ELb1ELb0ELb1ELb0ELb0EEENS1_21CollectiveEpilogueFwdINS6_IJSA_NS7_ILi256EEESB_EEES9_SE_SG_Li256ELb1ELb1ELb0ELb0EEENS1_36VarlenDynamicPersistentTileSchedulerILi128ELi96ELi256ELi128ELb0ELb1ELb1ELb0ELb1ELb1EEEEEEEEEvNT_6ParamsE,"ax",@progbits
	.align	128
.text._ZN7cutlass13device_kernelIN5flash11enable_sm90INS1_16FlashAttnFwdSm90INS1_25CollectiveMainloopFwdSm90ILi2EN4cute5tupleIJNS5_1CILi1EEES8_S8_EEENS6_IJNS7_ILi128EEENS7_ILi96EEENS7_ILi64EEEEEELi256ENS_6half_tEfNS_4arch4Sm90ELb0ELb0ELb1ELb1ELb1ELb1ELb0ELb1ELb0ELb1ELb0ELb0EEENS1_21CollectiveEpilogueFwdINS6_IJSA_NS7_ILi256EEESB_EEES9_SE_SG_Li256ELb1ELb1ELb0ELb0EEENS1_36VarlenDynamicPersistentTileSchedulerILi128ELi96ELi256ELi128ELb0ELb1ELb1ELb0ELb1ELb1EEEEEEEEEvNT_6ParamsE:
        .type           _ZN7cutlass13device_kernelIN5flash11enable_sm90INS1_16FlashAttnFwdSm90INS1_25CollectiveMainloopFwdSm90ILi2EN4cute5tupleIJNS5_1CILi1EEES8_S8_EEENS6_IJNS7_ILi128EEENS7_ILi96EEENS7_ILi64EEEEEELi256ENS_6half_tEfNS_4arch4Sm90ELb0ELb0ELb1ELb1ELb1ELb1ELb0ELb1ELb0ELb1ELb0ELb0EEENS1_21CollectiveEpilogueFwdINS6_IJSA_NS7_ILi256EEESB_EEES9_SE_SG_Li256ELb1ELb1ELb0ELb0EEENS1_36VarlenDynamicPersistentTileSchedulerILi128ELi96ELi256ELi128ELb0ELb1ELb1ELb0ELb1ELb1EEEEEEEEEvNT_6ParamsE,@function
        .size           _ZN7cutlass13device_kernelIN5flash11enable_sm90INS1_16FlashAttnFwdSm90INS1_25CollectiveMainloopFwdSm90ILi2EN4cute5tupleIJNS5_1CILi1EEES8_S8_EEENS6_IJNS7_ILi128EEENS7_ILi96EEENS7_ILi64EEEEEELi256ENS_6half_tEfNS_4arch4Sm90ELb0ELb0ELb1ELb1ELb1ELb1ELb0ELb1ELb0ELb1ELb0ELb0EEENS1_21CollectiveEpilogueFwdINS6_IJSA_NS7_ILi256EEESB_EEES9_SE_SG_Li256ELb1ELb1ELb0ELb0EEENS1_36VarlenDynamicPersistentTileSchedulerILi128ELi96ELi256ELi128ELb0ELb1ELb1ELb0ELb1ELb1EEEEEEEEEvNT_6ParamsE,(.L_x_6451 - _ZN7cutlass13device_kernelIN5flash11enable_sm90INS1_16FlashAttnFwdSm90INS1_25CollectiveMainloopFwdSm90ILi2EN4cute5tupleIJNS5_1CILi1EEES8_S8_EEENS6_IJNS7_ILi128EEENS7_ILi96EEENS7_ILi64EEEEEELi256ENS_6half_tEfNS_4arch4Sm90ELb0ELb0ELb1ELb1ELb1ELb1ELb0ELb1ELb0ELb1ELb0ELb0EEENS1_21CollectiveEpilogueFwdINS6_IJSA_NS7_ILi256EEESB_EEES9_SE_SG_Li256ELb1ELb1ELb0ELb0EEENS1_36VarlenDynamicPersistentTileSchedulerILi128ELi96ELi256ELi128ELb0ELb1ELb1ELb0ELb1ELb1EEEEEEEEEvNT_6ParamsE)
        .other          _ZN7cutlass13device_kernelIN5flash11enable_sm90INS1_16FlashAttnFwdSm90INS1_25CollectiveMainloopFwdSm90ILi2EN4cute5tupleIJNS5_1CILi1EEES8_S8_EEENS6_IJNS7_ILi128EEENS7_ILi96EEENS7_ILi64EEEEEELi256ENS_6half_tEfNS_4arch4Sm90ELb0ELb0ELb1ELb1ELb1ELb1ELb0ELb1ELb0ELb1ELb0ELb0EEENS1_21CollectiveEpilogueFwdINS6_IJSA_NS7_ILi256EEESB_EEES9_SE_SG_Li256ELb1ELb1ELb0ELb0EEENS1_36VarlenDynamicPersistentTileSchedulerILi128ELi96ELi256ELi128ELb0ELb1ELb1ELb0ELb1ELb1EEEEEEEEEvNT_6ParamsE,@"STO_CUDA_ENTRY STV_DEFAULT"
_ZN7cutlass13device_kernelIN5flash11enable_sm90INS1_16FlashAttnFwdSm90INS1_25CollectiveMainloopFwdSm90ILi2EN4cute5tupleIJNS5_1CILi1EEES8_S8_EEENS6_IJNS7_ILi128EEENS7_ILi96EEENS7_ILi64EEEEEELi256ENS_6half_tEfNS_4arch4Sm90ELb0ELb0ELb1ELb1ELb1ELb1ELb0ELb1ELb0ELb1ELb0ELb0EEENS1_21CollectiveEpilogueFwdINS6_IJSA_NS7_ILi256EEESB_EEES9_SE_SG_Li256ELb1ELb1ELb0ELb0EEENS1_36VarlenDynamicPersistentTileSchedulerILi128ELi96ELi256ELi128ELb0ELb1ELb1ELb0ELb1ELb1EEEEEEEEEvNT_6ParamsE:
[----:B------:R-:W0:Y:S02]  /*0000*/  LDC R1, c[0x0][0x28] ;  /* 0x00000a00ff017b82 */ /* 0x000e240000000800 */
[----:B0-----:R-:W-:Y:S01]  /*0010*/  VIADD R1, R1, 0xffffffa0 ;  /* 0xffffffa001017836 */ /* 0x001fe20000000000 */
[----:B------:R-:W0:Y:S01]  /*0020*/  S2R R0, SR_TID.X ;  /* 0x0000000000007919 */ /* 0x000e220000002100 */
[----:B------:R-:W-:Y:S01]  /*0030*/  ELECT P0, URZ, PT ;  /* 0x00000000003f782f */ /* 0x000fe20003800000 */
[----:B------:R-:W-:Y:S01]  /*0040*/  BSSY B0, `(.L_x_640) ;  /* 0x000000d000007945 */ /* 0x000fe20003800000 */
[----:B0-----:R-:W-:-:S05]  /*0050*/  SHF.R.U32.HI R2, RZ, 0x5, R0 ;  /* 0x00000005ff027819 */ /* 0x001fca0000011600 */
[----:B------:R-:W0:Y:S02]  /*0060*/  SHFL.IDX PT, R3, R2, RZ, 0x1f ;  /* 0x00001fff02037589 */ /* 0x000e2400000e0000 */
[----:B0-----:R-:W-:-:S13]  /*0070*/  ISETP.EQ.AND P0, PT, R3, RZ, P0 ;  /* 0x000000ff0300720c */ /* 0x001fda0000702270 */
[----:B------:R-:W-:Y:S05]  /*0080*/  @!P0 BRA `(.L_x_641) ;  /* 0x0000000000208947 */ /* 0x000fea0003800000 */
[----:B------:R-:W-:Y:S02]  /*0090*/  ULDC.64 UR4, c[0x0][0x198] ;  /* 0x0000660000047ab9 */ /* 0x000fe40000000a00 */
[----:B------:R-:W-:Y:S02]  /*00a0*/  UIADD3 UR6, UP0, UR4, 0x570, URZ ;  /* 0x0000057004067890 */ /* 0x000fe4000ff1e03f */
[----:B------:R-:W-:Y:S02]  /*00b0*/  UIADD3 UR4, UP1, UR4, 0x670, URZ ;  /* 0x0000067004047890 */ /* 0x000fe4000ff3e03f */
[----:B------:R-:W-:Y:S02]  /*00c0*/  UIADD3.X UR7, URZ, UR5, URZ, UP0, !UPT ;  /* 0x000000053f077290 */ /* 0x000fe400087fe43f */
[----:B------:R-:W-:-:S07]  /*00d0*/  UIADD3.X UR5, URZ, UR5, URZ, UP1, !UPT ;  /* 0x000000053f057290 */ /* 0x000fce0008ffe43f */
[----:B------:R0:W-:Y:S02]  /*00e0*/  UTMACCTL.PF [UR6] ;  /* 0x00000000060079b9 */ /* 0x0001e40008040000 */
[----:B------:R0:W-:Y:S02]  /*00f0*/  UTMACCTL.PF [UR4] ;  /* 0x00000000040079b9 */ /* 0x0001e40008040000 */
[----:B0-----:R-:W-:Y:S01]  /*0100*/  NOP ;  /* 0x0000000000007918 */ /* 0x001fe20000000000 */
.L_x_641:
[----:B------:R-:W-:Y:S05]  /*0110*/  BSYNC B0 ;  /* 0x0000000000007941 */ /* 0x000fea0003800000 */
.L_x_640:
[----:B------:R-:W-:Y:S01]  /*0120*/  VOTEU.ANY UP0, P0 ;  /* 0x00000000003f7886 */ /* 0x000fe20000000100 */
[----:B------:R-:W0:Y:S01]  /*0130*/  SHFL.IDX PT, R3, R2, RZ, 0x1f ;  /* 0x00001fff02037589 */ /* 0x000e2200000e0000 */
[----:B------:R-:W-:Y:S01]  /*0140*/  UMOV UR4, 0x80 ;  /* 0x0000008000047882 */ /* 0x000fe20000000000 */
[----:B------:R-:W-:Y:S01]  /*0150*/  UMOV UR7, 0x100 ;  /* 0x0000010000077882 */ /* 0x000fe20000000000 */
[----:B------:R-:W-:Y:S01]  /*0160*/  SHF.R.U32.HI R4, RZ, 0x7, R0 ;  /* 0x00000007ff047819 */ /* 0x000fe20000011600 */
[----:B------:R-:W1:Y:S01]  /*0170*/  @UP0 S2UR UR8, SR_CgaCtaId ;  /* 0x00000000000809c3 */ /* 0x000e620000008800 */
[----:B------:R-:W-:Y:S01]  /*0180*/  @UP0 UMOV UR6, 0x400 ;  /* 0x0000040000060882 */ /* 0x000fe20000000000 */
[----:B------:R-:W-:-:S04]  /*0190*/  @UP0 UIADD3 UR4, -UR4, 0x100000, URZ ;  /* 0x0010000004040890 */ /* 0x000fc8000fffe13f */
[----:B------:R-:W-:Y:S02]  /*01a0*/  @UP0 USHF.L.U32 UR5, UR4, 0xb, URZ ;  /* 0x0000000b04050899 */ /* 0x000fe4000800063f */
[----:B------:R-:W-:Y:S01]  /*01b0*/  @UP0 USHF.L.U32 UR4, UR4, 0x1, URZ ;  /* 0x0000000104040899 */ /* 0x000fe2000800063f */
[----:B------:R-:W-:Y:S01]  /*01c0*/  VOTEU.ANY UP1, P0 ;  /* 0x00000000003f7886 */ /* 0x000fe20000020100 */
[----:B0-----:R-:W-:Y:S02]  /*01d0*/  ISETP.NE.AND P1, PT, R3, RZ, PT ;  /* 0x000000ff0300720c */ /* 0x001fe40003f25270 */
[----:B------:R0:W2:Y:S01]  /*01e0*/  SHFL.IDX PT, R3, R4, RZ, 0x1f ;  /* 0x00001fff04037589 */ /* 0x0000a200000e0000 */
[----:B-1----:R-:W-:Y:S02]  /*01f0*/  @UP0 ULEA UR8, UR8, UR6, 0x18 ;  /* 0x0000000608080291 */ /* 0x002fe4000f8ec03f */
[----:B------:R-:W-:-:S04]  /*0200*/  @UP0 UIADD3 UR6, -UR7, 0x100000, URZ ;  /* 0x0010000007060890 */ /* 0x000fc8000fffe13f */
[----:B------:R-:W-:Y:S02]  /*0210*/  @UP0 USHF.L.U32 UR7, UR6, 0xb, URZ ;  /* 0x0000000b06070899 */ /* 0x000fe4000800063f */
[----:B------:R-:W-:Y:S01]  /*0220*/  @UP0 USHF.L.U32 UR6, UR6, 0x1, URZ ;  /* 0x0000000106060899 */ /* 0x000fe2000800063f */
[----:B------:R-:W-:Y:S01]  /*0230*/  VOTEU.ANY UP0, P0 ;  /* 0x00000000003f7886 */ /* 0x000fe20000000100 */
[----:B------:R-:W1:Y:S04]  /*0240*/  FENCE.VIEW.ASYNC.S ;  /* 0x00000000000073c6 */ /* 0x000e680000000000 */
[----:B-1----:R0:W1:Y:S06]  /*0250*/  @UP0 SYNCS.EXCH.64 URZ, [UR8+0x22800], UR4 ;  /* 0x02280004083f05b2 */ /* 0x00206c0008000100 */
[----:B------:R0:W3:Y:S02]  /*0260*/  @UP1 SYNCS.EXCH.64 URZ, [UR8+0x22820], UR6 ;  /* 0x02282006083f15b2 */ /* 0x0000e40008000100 */
[----:B0-----:R-:W-:Y:S05]  /*0270*/  @P1 BRA `(.L_x_642) ;  /* 0x0000000000481947 */ /* 0x001fea0003800000 */
        /* <DEDUP_REMOVED lines=13> */
[----:B0-----:R0:W4:Y:S08]  /*0350*/  SYNCS.EXCH.64 URZ, [UR8+0x22830], UR4 ;  /* 0x02283004083f75b2 */ /* 0x0011300008000100 */
[----:B------:R0:W0:Y:S01]  /*0360*/  SYNCS.EXCH.64 URZ, [UR8+0x22840], UR6 ;  /* 0x02284006083f75b2 */ /* 0x0000220008000100 */
[----:B------:R0:W0:Y:S01]  /*0370*/  SYNCS.EXCH.64 URZ, [UR8+0x22838], UR4 ;  /* 0x02283804083f75b2 */ /* 0x0000220008000100 */
[----:B------:R0:W0:Y:S01]  /*0380*/  SYNCS.EXCH.64 URZ, [UR8+0x22848], UR6 ;  /* 0x02284806083f75b2 */ /* 0x0000220008000100 */
[----:B------:R-:W-:Y:S01]  /*0390*/  NOP ;  /* 0x0000000000007918 */ /* 0x000fe20000000000 */
.L_x_642:
        /* <DEDUP_REMOVED lines=22> */
.L_x_643:
        /* <DEDUP_REMOVED lines=18> */
.L_x_644:
        /* <DEDUP_REMOVED lines=22> */
.L_x_645:
        /* <DEDUP_REMOVED lines=22> */
.L_x_646:
[----:B--2---:R-:W-:Y:S01]  /*08e0*/  ISETP.NE.AND P0, PT, R3, RZ, PT ;  /* 0x000000ff0300720c */ /* 0x004fe20003f05270 */
[----:B------:R-:W-:Y:S01]  /*08f0*/  IMAD.MOV.U32 R3, RZ, RZ, 0x1 ;  /* 0x00000001ff037424 */ /* 0x000fe200078e00ff */
[----:B------:R-:W-:Y:S01]  /*0900*/  NOP ;  /* 0x0000000000007918 */ /* 0x000fe20000000000 */
[----:B------:R-:W-:Y:S01]  /*0910*/  ULDC.64 UR40, c[0x0][0x208] ;  /* 0x0000820000287ab9 */ /* 0x000fe20000000a00 */
[----:B------:R-:W-:Y:S02]  /*0920*/  BSSY B9, `(.L_x_647) ;  /* 0x0001698000097945 */ /* 0x000fe40003800000 */
[----:B------:R-:W-:-:S05]  /*0930*/  SEL R3, R3, 0x2, !P0 ;  /* 0x0000000203037807 */ /* 0x000fca0004000000 */
[----:B------:R2:W-:Y:S01]  /*0940*/  STL [R1], R3 ;  /* 0x0000000301007387 */ /* 0x0005e20000100800 */
[----:B01-34-:R-:W-:Y:S06]  /*0950*/  BAR.SYNC.DEFER_BLOCKING 0x0 ;  /* 0x0000000000007b1d */ /* 0x01bfec0000010000 */
[----:B------:R-:W-:Y:S05]  /*0960*/  @!P0 BRA `(.L_x_648) ;  /* 0x0000010000908947 */ /* 0x000fea0003800000 */
.L_x_649:
[----:B------:R-:W-:-:S08]  /*0970*/  NOP ;  /* 0x0000000000007918 */ /* 0x000fd00000000000 */
[----:B------:R-:W0:Y:S02]  /*0980*/  USETMAXREG.TRY_ALLOC.CTAPOOL UP0, 0xe8 ;  /* 0x000000e8000079c8 */ /* 0x000e240008000600 */
[----:B0-----:R-:W-:-:S13]  /*0990*/  PLOP3.LUT P0, PT, PT, PT, UP0, 0x80, 0x0 ;  /* 0x000000000000781c */ /* 0x001fda0003f0f008 */
[----:B------:R-:W-:Y:S05]  /*09a0*/  @!P0 BRA `(.L_x_649) ;  /* 0xfffffffc00f08947 */ /* 0x000fea000383ffff */
[----:B--2---:R-:W-:Y:S01]  /*09b0*/  SHF.R.U32.HI R3, RZ, 0x7, R0 ;  /* 0x00000007ff037819 */ /* 0x004fe20000011600 */
[----:B------:R-:W0:Y:S01]  /*09c0*/  S2R R2, SR_CgaCtaId ;  /* 0x0000000000027919 */ /* 0x000e220000008800 */
[----:B------:R-:W-:Y:S01]  /*09d0*/  MOV R19, 0x400 ;  /* 0x0000040000137802 */ /* 0x000fe20000000f00 */
[----:B------:R-:W-:Y:S01]  /*09e0*/  ULDC UR4, c[0x0][0xc3c] ;  /* 0x00030f0000047ab9 */ /* 0x000fe20000000800 */
[----:B------:R-:W-:Y:S06]  /*09f0*/  BAR.ARV 0x8, 0x180 ;  /* 0x0206000000007b1d */ /* 0x000fec0000002000 */
[----:B------:R-:W-:-:S13]  /*0a00*/  ISETP.NE.AND P0, PT, R3, 0x1, PT ;  /* 0x000000010300780c */ /* 0x000fda0003f05270 */
[----:B------:R-:W-:Y:S08]  /*0a10*/  @!P0 BAR.ARV 0x9, 0x100 ;  /* 0x0244000000008b1d */ /* 0x000ff00000002000 */
[----:B------:R-:W-:Y:S01]  /*0a20*/  BAR.SYNC.DEFER_BLOCKING 0x5, 0x180 ;  /* 0x0146000000007b1d */ /* 0x000fe20000010000 */
[----:B0-----:R-:W-:-:S05]  /*0a30*/  LEA R19, R2, R19, 0x18 ;  /* 0x0000001302137211 */ /* 0x001fca00078ec0ff */
[----:B------:R-:W0:Y:S02]  /*0a40*/  LDS.128 R72, [R19+0x228d0] ;  /* 0x0228d00013487984 */ /* 0x000e240000000c00 */
[----:B------:R-:W-:Y:S06]  /*0a50*/  BAR.ARV 0x4, 0x180 ;  /* 0x0106000000007b1d */ /* 0x000fec0000002000 */
[----:B0-----:R-:W-:-:S13]  /*0a60*/  ISETP.GE.AND P0, PT, R75, UR4, PT ;  /* 0x000000044b007c0c */ /* 0x001fda000bf06270 */
[----:B------:R-:W-:Y:S05]  /*0a70*/  @P0 BRA `(.L_x_650) ;  /* 0x0000016800080947 */ /* 0x000fea0003800000 */
[----:B------:R-:W2:Y:S01]  /*0a80*/  LDL.LU R13, [R1] ;  /* 0x00000000010d7983 */ /* 0x000ea20000300800 */
[----:B------:R-:W-:Y:S01]  /*0a90*/  VIADD R12, R0, 0xffffff80 ;  /* 0xffffff80000c7836 */ /* 0x000fe20000000000 */
[----:B------:R-:W-:Y:S01]  /*0aa0*/  CS2R R202, SRZ ;  /* 0x0000000000ca7805 */ /* 0x000fe2000001ff00 */
[----:B------:R-:W-:Y:S02]  /*0ab0*/  IMAD.MOV.U32 R18, RZ, RZ, RZ ;  /* 0x000000ffff127224 */ /* 0x000fe400078e00ff */
[----:B------:R-:W-:Y:S01]  /*0ac0*/  IMAD.MOV.U32 R212, RZ, RZ, RZ ;  /* 0x000000ffffd47224 */ /* 0x000fe200078e00ff */
[----:B------:R-:W-:-:S04]  /*0ad0*/  SHF.R.S32.HI R0, RZ, 0x1f, R12 ;  /* 0x0000001fff007819 */ /* 0x000fc8000001140c */
[----:B------:R-:W-:-:S04]  /*0ae0*/  LEA.HI R2, R0, R12, RZ, 0x7 ;  /* 0x0000000c00027211 */ /* 0x000fc800078f38ff */
[----:B------:R-:W-:Y:S02]  /*0af0*/  LOP3.LUT R3, R2, 0xffffff80, RZ, 0xc0, !PT ;  /* 0xffffff8002037812 */ /* 0x000fe400078ec0ff */
[----:B------:R-:W-:-:S03]  /*0b00*/  SHF.R.S32.HI R14, RZ, 0x7, R2 ;  /* 0x00000007ff0e7819 */ /* 0x000fc60000011402 */
[----:B------:R-:W-:Y:S01]  /*0b10*/  IMAD.IADD R11, R12, 0x1, -R3 ;  /* 0x000000010c0b7824 */ /* 0x000fe200078e0a03 */
[----:B------:R-:W-:-:S04]  /*0b20*/  LEA.HI R2, R2, R14, RZ, 0x1 ;  /* 0x0000000e02027211 */ /* 0x000fc800078f08ff */
[----:B------:R-:W-:Y:S02]  /*0b30*/  SHF.R.S32.HI R7, RZ, 0x1f, R11 ;  /* 0x0000001fff077819 */ /* 0x000fe4000001140b */
[----:B------:R-:W-:Y:S02]  /*0b40*/  LOP3.LUT R2, R2, 0x3fffffe, RZ, 0xc0, !PT ;  /* 0x03fffffe02027812 */ /* 0x000fe400078ec0ff */
[CC--:B------:R-:W-:Y:S02]  /*0b50*/  LEA.HI R8, R7.reuse, R11.reuse, RZ, 0x2 ;  /* 0x0000000b07087211 */ /* 0x0c0fe400078f10ff */
[----:B------:R-:W-:Y:S01]  /*0b60*/  LEA.HI R7, R7, R11, RZ, 0x5 ;  /* 0x0000000b07077211 */ /* 0x000fe200078f28ff */
[----:B------:R-:W-:Y:S01]  /*0b70*/  IMAD.IADD R2, R14, 0x1, -R2 ;  /* 0x000000010e027824 */ /* 0x000fe200078e0a02 */
[--C-:B------:R-:W-:Y:S02]  /*0b80*/  SHF.R.S32.HI R4, RZ, 0x2, R8.reuse ;  /* 0x00000002ff047819 */ /* 0x100fe40000011408 */
[----:B------:R-:W-:-:S02]  /*0b90*/  SHF.R.S32.HI R3, RZ, 0x1f, R8 ;  /* 0x0000001fff037819 */ /* 0x000fc40000011408 */
[----:B------:R-:W-:Y:S02]  /*0ba0*/  SHF.R.S32.HI R7, RZ, 0x5, R7 ;  /* 0x00000005ff077819 */ /* 0x000fe40000011407 */
[----:B------:R-:W-:Y:S02]  /*0bb0*/  LEA.HI R5, R3, R4, RZ, 0x3 ;  /* 0x0000000403057211 */ /* 0x000fe400078f18ff */
[CC--:B------:R-:W-:Y:S02]  /*0bc0*/  LEA.HI R3, R0.reuse, R12.reuse, RZ, 0x4 ;  /* 0x0000000c00037211 */ /* 0x0c0fe400078f20ff */
[----:B------:R-:W-:Y:S02]  /*0bd0*/  LOP3.LUT R9, R5, 0xfffffff8, RZ, 0xc0, !PT ;  /* 0xfffffff805097812 */ /* 0x000fe400078ec0ff */
[----:B------:R-:W-:Y:S02]  /*0be0*/  SHF.R.S32.HI R6, RZ, 0x4, R3 ;  /* 0x00000004ff067819 */ /* 0x000fe40000011403 */
[----:B------:R-:W-:Y:S01]  /*0bf0*/  LEA.HI R5, R0, R12, RZ, 0x5 ;  /* 0x0000000c00057211 */ /* 0x000fe200078f28ff */
[----:B------:R-:W-:Y:S01]  /*0c00*/  IMAD.IADD R10, R4, 0x1, -R9 ;  /* 0x00000001040a7824 */ /* 0x000fe200078e0a09 */
[----:B------:R-:W-:-:S02]  /*0c10*/  LOP3.LUT R4, R3, 0x3fffff0, RZ, 0xc0, !PT ;  /* 0x03fffff003047812 */ /* 0x000fc400078ec0ff */
[----:B------:R-:W-:Y:S01]  /*0c20*/  LEA.HI R3, R3, R6, RZ, 0x1 ;  /* 0x0000000603037211 */ /* 0x000fe200078f08ff */
[----:B------:R-:W-:Y:S01]  /*0c30*/  IMAD R7, R7, 0x10, R10 ;  /* 0x0000001007077824 */ /* 0x000fe200078e020a */
[----:B------:R-:W-:Y:S02]  /*0c40*/  SHF.R.S32.HI R15, RZ, 0x5, R5 ;  /* 0x00000005ff0f7819 */ /* 0x000fe40000011405 */
[----:B------:R-:W-:Y:S02]  /*0c50*/  LOP3.LUT R3, R3, 0x1ffffffe, RZ, 0xc0, !PT ;  /* 0x1ffffffe03037812 */ /* 0x000fe400078ec0ff */
[----:B------:R-:W-:Y:S02]  /*0c60*/  IADD3 R4, R12, -R4, RZ ;  /* 0x800000040c047210 */ /* 0x000fe40007ffe0ff */
[----:B------:R-:W-:Y:S01]  /*0c70*/  LOP3.LUT R8, R8, 0x7ffffffc, RZ, 0xc0, !PT ;  /* 0x7ffffffc08087812 */ /* 0x000fe200078ec0ff */
[----:B------:R-:W-:Y:S01]  /*0c80*/  IMAD.IADD R3, R6, 0x1, -R3 ;  /* 0x0000000106037824 */ /* 0x000fe200078e0a03 */
[----:B------:R-:W-:Y:S01]  /*0c90*/  LEA R6, R2, R7, 0x6 ;  /* 0x0000000702067211 */ /* 0x000fe200078e30ff */
[----:B------:R-:W-:Y:S01]  /*0ca0*/  IMAD R4, R15, 0x10, R4 ;  /* 0x000000100f047824 */ /* 0x000fe200078e0204 */
[----:B------:R-:W-:-:S02]  /*0cb0*/  LEA.HI R2, R0, R12, RZ, 0x2 ;  /* 0x0000000c00027211 */ /* 0x000fc400078f10ff */
[----:B------:R-:W-:Y:S01]  /*0cc0*/  LEA.HI R0, R0, R12, RZ, 0x3 ;  /* 0x0000000c00007211 */ /* 0x000fe200078f18ff */
[----:B------:R-:W-:Y:S01]  /*0cd0*/  IMAD R5, R4, 0x8, R3 ;  /* 0x0000000804057824 */ /* 0x000fe200078e0203 */
[--C-:B------:R-:W-:Y:S01]  /*0ce0*/  SHF.R.S32.HI R200, RZ, 0x2, R2.reuse ;  /* 0x00000002ffc87819 */ /* 0x100fe20000011402 */
[----:B------:R-:W-:Y:S01]  /*0cf0*/  STL [R1+0x50], R6 ;  /* 0x0000500601007387 */ /* 0x000fe20000100800 */
[----:B------:R-:W-:Y:S02]  /*0d00*/  SHF.R.S32.HI R3, RZ, 0x1f, R2 ;  /* 0x0000001fff037819 */ /* 0x000fe40000011402 */
[----:B------:R-:W-:Y:S01]  /*0d10*/  SHF.R.S32.HI R4, RZ, 0x3, R0 ;  /* 0x00000003ff047819 */ /* 0x000fe20000011400 */
[----:B------:R-:W-:Y:S01]  /*0d20*/  VIADD R7, R200, 0x40 ;  /* 0x00000040c8077836 */ /* 0x000fe20000000000 */
[----:B------:R-:W-:Y:S01]  /*0d30*/  LOP3.LUT R0, R0, 0xfffffff8, RZ, 0xc0, !PT ;  /* 0xfffffff800007812 */ /* 0x000fe200078ec0ff */
[----:B------:R-:W-:Y:S01]  /*0d40*/  STL [R1+0x30], RZ ;  /* 0x000030ff01007387 */ /* 0x000fe20000100800 */
[----:B------:R-:W-:-:S02]  /*0d50*/  LOP3.LUT R2, R2, 0xfffffffc, RZ, 0xc0, !PT ;  /* 0xfffffffc02027812 */ /* 0x000fc400078ec0ff */
[----:B------:R-:W-:Y:S01]  /*0d60*/  LEA.HI R3, R3, R200, RZ, 0x3 ;  /* 0x000000c803037211 */ /* 0x000fe200078f18ff */
[C---:B------:R-:W-:Y:S01]  /*0d70*/  IMAD.IADD R9, R12.reuse, 0x1, -R0 ;  /* 0x000000010c097824 */ /* 0x040fe200078e0a00 */
[----:B------:R-:W-:Y:S01]  /*0d80*/  SHF.L.U32 R229, R7, 0x6, RZ ;  /* 0x0000000607e57819 */ /* 0x000fe200000006ff */
[----:B------:R-:W-:Y:S01]  /*0d90*/  IMAD.IADD R4, R12, 0x1, -R2 ;  /* 0x000000010c047824 */ /* 0x000fe200078e0a02 */
[----:B------:R-:W-:Y:S01]  /*0da0*/  LOP3.LUT R3, R3, 0xfffffff8, RZ, 0xc0, !PT ;  /* 0xfffffff803037812 */ /* 0x000fe200078ec0ff */
[----:B------:R-:W-:Y:S01]  /*0db0*/  IMAD.SHL.U32 R213, R9, 0x8, RZ ;  /* 0x0000000809d57824 */ /* 0x000fe200078e00ff */
[----:B------:R-:W-:Y:S01]  /*0dc0*/  SHF.R.S32.HI R2, RZ, 0x1f, R7 ;  /* 0x0000001fff027819 */ /* 0x000fe20000011407 */
[C---:B------:R-:W-:Y:S01]  /*0dd0*/  IMAD.SHL.U32 R16, R4.reuse, 0x8, RZ ;  /* 0x0000000804107824 */ /* 0x040fe200078e00ff */
[----:B------:R-:W-:Y:S01]  /*0de0*/  LEA.HI R0, R4, R4, RZ, 0x1 ;  /* 0x0000000404007211 */ /* 0x000fe200078f08ff */
[----:B------:R-:W-:Y:S01]  /*0df0*/  IMAD.IADD R9, R200, 0x1, -R3 ;  /* 0x00000001c8097824 */ /* 0x000fe200078e0a03 */
[----:B------:R-:W-:Y:S01]  /*0e00*/  LEA.HI R3, R2, R7, RZ, 0x3 ;  /* 0x0000000702037211 */ /* 0x000fe200078f18ff */
[----:B------:R-:W-:Y:S01]  /*0e10*/  IMAD.SHL.U32 R22, R4, 0x4, RZ ;  /* 0x0000000404167824 */ /* 0x000fe200078e00ff */
[----:B------:R-:W-:Y:S01]  /*0e20*/  LOP3.LUT R0, R0, 0x1ffffffe, RZ, 0xc0, !PT ;  /* 0x1ffffffe00007812 */ /* 0x000fe200078ec0ff */
[----:B------:R-:W-:Y:S01]  /*0e30*/  VIADD R12, R213, 0x80 ;  /* 0x00000080d50c7836 */ /* 0x000fe20000000000 */
[----:B------:R-:W-:Y:S01]  /*0e40*/  LOP3.LUT R229, R229, 0x1c0, RZ, 0xc0, !PT ;  /* 0x000001c0e5e57812 */ /* 0x000fe200078ec0ff */
[----:B------:R-:W-:Y:S01]  /*0e50*/  IMAD.SHL.U32 R3, R3, 0x40, RZ ;  /* 0x0000004003037824 */ /* 0x000fe200078e00ff */
[----:B------:R0:W-:Y:S01]  /*0e60*/  STL [R1+0x38], R9 ;  /* 0x0000380901007387 */ /* 0x0001e20000100800 */
[----:B------:R-:W-:Y:S01]  /*0e70*/  VIADD R10, R213, 0xc0 ;  /* 0x000000c0d50a7836 */ /* 0x000fe20000000000 */
[----:B------:R-:W-:Y:S01]  /*0e80*/  SHF.R.S32.HI R7, RZ, 0x1f, R213 ;  /* 0x0000001fff077819 */ /* 0x000fe200000114d5 */
[----:B------:R-:W-:Y:S01]  /*0e90*/  VIADD R204, R22, 0x10 ;  /* 0x0000001016cc7836 */ /* 0x000fe20000000000 */
[----:B------:R-:W-:Y:S01]  /*0ea0*/  LOP3.LUT R3, R3, 0xfffffe00, RZ, 0xc0, !PT ;  /* 0xfffffe0003037812 */ /* 0x000fe200078ec0ff */
[----:B------:R-:W-:Y:S01]  /*0eb0*/  IMAD.IADD R0, R4, 0x1, -R0 ;  /* 0x0000000104007824 */ /* 0x000fe200078e0a00 */
[----:B------:R-:W-:Y:S01]  /*0ec0*/  LOP3.LUT R4, R229, 0x38, R16, 0xf8, !PT ;  /* 0x00000038e5047812 */ /* 0x000fe200078ef810 */
[----:B------:R-:W-:Y:S01]  /*0ed0*/  VIADD R209, R16, 0x40 ;  /* 0x0000004010d17836 */ /* 0x000fe20000000000 */
[----:B------:R-:W-:Y:S01]  /*0ee0*/  SHF.R.S32.HI R7, RZ, 0x1f, R204 ;  /* 0x0000001fff077819 */ /* 0x000fe200000114cc */
[----:B------:R1:W-:Y:S01]  /*0ef0*/  STL [R1+0xc], R3 ;  /* 0x00000c0301007387 */ /* 0x0003e20000100800 */
[----:B0-----:R-:W-:Y:S01]  /*0f00*/  SHF.R.U32.HI R9, RZ, 0x3, R229 ;  /* 0x00000003ff097819 */ /* 0x001fe200000116e5 */
[----:B------:R-:W-:Y:S01]  /*0f10*/  IMAD R0, R0, 0x8, R6 ;  /* 0x0000000800007824 */ /* 0x000fe200078e0206 */
[C---:B------:R-:W-:Y:S01]  /*0f20*/  IADD3 R2, R16.reuse, 0x20, RZ ;  /* 0x0000002010027810 */ /* 0x040fe20007ffe0ff */
[C---:B------:R-:W-:Y:S01]  /*0f30*/  VIADD R208, R16.reuse, 0x60 ;  /* 0x0000006010d07836 */ /* 0x040fe20000000000 */
[----:B------:R-:W-:Y:S01]  /*0f40*/  LOP3.LUT R4, R3, R4, R9, 0xf6, !PT ;  /* 0x0000000403047212 */ /* 0x000fe200078ef609 */
[C---:B------:R-:W-:Y:S01]  /*0f50*/  VIADD R207, R16.reuse, 0x80 ;  /* 0x0000008010cf7836 */ /* 0x040fe20000000000 */
[C---:B------:R-:W-:Y:S01]  /*0f60*/  IADD3 R210, R16.reuse, 0xe0, RZ ;  /* 0x000000e010d27810 */ /* 0x040fe20007ffe0ff */
[----:B------:R-:W-:Y:S01]  /*0f70*/  VIADD R206, R16, 0xa0 ;  /* 0x000000a010ce7836 */ /* 0x000fe20000000000 */
[----:B------:R-:W-:Y:S01]  /*0f80*/  SHF.R.S32.HI R17, RZ, 0x1f, R16 ;  /* 0x0000001fff117819 */ /* 0x000fe20000011410 */
[----:B-1----:R-:W-:Y:S01]  /*0f90*/  IMAD.IADD R3, R11, 0x1, -R8 ;  /* 0x000000010b037824 */ /* 0x002fe200078e0a08 */
[----:B------:R-:W-:Y:S01]  /*0fa0*/  SHF.R.S32.HI R201, RZ, 0x1f, R2 ;  /* 0x0000001fffc97819 */ /* 0x000fe20000011402 */
[----:B------:R-:W-:Y:S01]  /*0fb0*/  IMAD.SHL.U32 R8, R5, 0x8, RZ ;  /* 0x0000000805087824 */ /* 0x000fe200078e00ff */
[----:B------:R-:W-:Y:S01]  /*0fc0*/  SHF.L.U64.HI R5, R204, 0x1, R7 ;  /* 0x00000001cc057819 */ /* 0x000fe20000010207 */
[----:B------:R-:W-:Y:S01]  /*0fd0*/  VIADD R211, R16, 0xc0 ;  /* 0x000000c010d37836 */ /* 0x000fe20000000000 */
[----:B------:R-:W-:-:S02]  /*0fe0*/  SHF.R.S32.HI R222, RZ, 0x1f, R209 ;  /* 0x0000001fffde7819 */ /* 0x000fc400000114d1 */
[----:B------:R-:W-:Y:S02]  /*0ff0*/  SHF.R.S32.HI R221, RZ, 0x1f, R208 ;  /* 0x0000001fffdd7819 */ /* 0x000fe400000114d0 */
[----:B------:R-:W-:Y:S02]  /*1000*/  SHF.R.S32.HI R220, RZ, 0x1f, R207 ;  /* 0x0000001fffdc7819 */ /* 0x000fe400000114cf */
[----:B------:R-:W-:Y:S02]  /*1010*/  SHF.R.S32.HI R219, RZ, 0x1f, R206 ;  /* 0x0000001fffdb7819 */ /* 0x000fe400000114ce */
[----:B------:R-:W-:Y:S02]  /*1020*/  SHF.R.S32.HI R218, RZ, 0x1f, R211 ;  /* 0x0000001fffda7819 */ /* 0x000fe400000114d3 */
[----:B------:R-:W-:Y:S02]  /*1030*/  SHF.R.S32.HI R217, RZ, 0x1f, R210 ;  /* 0x0000001fffd97819 */ /* 0x000fe400000114d2 */
[----:B--2---:R-:W-:Y:S01]  /*1040*/  LOP3.LUT R205, R13, 0x1, RZ, 0xfc, !PT ;  /* 0x000000010dcd7812 */ /* 0x004fe200078efcff */
[----:B------:R-:W-:-:S05]  /*1050*/  VIADD R13, R213, 0x40 ;  /* 0x00000040d50d7836 */ /* 0x000fca0000000000 */
[----:B------:R-:W-:Y:S02]  /*1060*/  SHF.R.S32.HI R14, RZ, 0x1f, R13 ;  /* 0x0000001fff0e7819 */ /* 0x000fe4000001140d */
[----:B------:R-:W-:Y:S02]  /*1070*/  SHF.R.S32.HI R13, RZ, 0x1f, R12 ;  /* 0x0000001fff0d7819 */ /* 0x000fe4000001140c */
[----:B------:R-:W-:Y:S02]  /*1080*/  SHF.R.S32.HI R12, RZ, 0x1f, R10 ;  /* 0x0000001fff0c7819 */ /* 0x000fe4000001140a */
[----:B------:R-:W-:-:S05]  /*1090*/  SHF.L.U32 R10, R204, 0x1, RZ ;  /* 0x00000001cc0a7819 */ /* 0x000fca00000006ff */
[----:B------:R-:W-:Y:S04]  /*10a0*/  STL [R1+0x48], R10 ;  /* 0x0000480a01007387 */ /* 0x000fe80000100800 */
[----:B------:R0:W-:Y:S04]  /*10b0*/  STL [R1+0x54], R3 ;  /* 0x0000540301007387 */ /* 0x0001e80000100800 */
[----:B------:R1:W-:Y:S04]  /*10c0*/  STL [R1+0x5c], R8 ;  /* 0x00005c0801007387 */ /* 0x0003e80000100800 */
[----:B------:R1:W-:Y:S01]  /*10d0*/  STL [R1+0x44], R5 ;  /* 0x0000440501007387 */ /* 0x0003e20000100800 */
[----:B0-----:R-:W-:-:S03]  /*10e0*/  IMAD R3, R4, 0x2, R19 ;  /* 0x0000000204037824 */ /* 0x001fc600078e0213 */
[----:B------:R1:W-:Y:S04]  /*10f0*/  STL [R1+0x58], R0 ;  /* 0x0000580001007387 */ /* 0x0003e80000100800 */
[----:B------:R1:W-:Y:S02]  /*1100*/  STL [R1+0x4c], R3 ;  /* 0x00004c0301007387 */ /* 0x0003e40000100800 */
.L_x_793:
[----:B012---:R-:W0:Y:S02]  /*1110*/  LDC.64 R4, c[0x0][0xc88] ;  /* 0x00032200ff047b82 */ /* 0x007e240000000a00 */
[----:B0-----:R-:W-:-:S05]  /*1120*/  IMAD.WIDE R4, R75, 0x4, R4 ;  /* 0x000000044b047825 */ /* 0x001fca00078e0204 */
[----:B------:R-:W2:Y:S01]  /*1130*/  LDG.E R0, desc[UR40][R4.64] ;  /* 0x0000002804007981 */ /* 0x000ea2000c1e1900 */
[----:B------:R-:W-:Y:S05]  /*1140*/  YIELD ;  /* 0x0000000000007946 */ /* 0x000fea0003800000 */
[----:B------:R-:W-:Y:S01]  /*1150*/  ULDC.64 UR4, c[0x0][0xa28] ;  /* 0x00028a0000047ab9 */ /* 0x000fe20000000a00 */
[----:B------:R-:W-:Y:S01]  /*1160*/  ULDC.64 UR8, c[0x0][0xa18] ;  /* 0x0002860000087ab9 */ /* 0x000fe20000000a00 */
[----:B------:R-:W-:Y:S01]  /*1170*/  ISETP.NE.U32.AND P1, PT, RZ, UR4, PT ;  /* 0x00000004ff007c0c */ /* 0x000fe2000bf25070 */
[----:B------:R-:W-:Y:S01]  /*1180*/  ULDC.64 UR6, c[0x0][0xa08] ;  /* 0x0002820000067ab9 */ /* 0x000fe20000000a00 */
[----:B------:R-:W-:Y:S01]  /*1190*/  IMAD.MOV.U32 R33, RZ, RZ, RZ ;  /* 0x000000ffff217224 */ /* 0x000fe200078e00ff */
[----:B------:R-:W-:-:S02]  /*11a0*/  ISETP.NE.U32.AND P0, PT, RZ, UR6, PT ;  /* 0x00000006ff007c0c */ /* 0x000fc4000bf05070 */
[----:B------:R-:W-:Y:S02]  /*11b0*/  ISETP.NE.AND.EX P1, PT, RZ, UR5, PT, P1 ;  /* 0x00000005ff007c0c */ /* 0x000fe4000bf25310 */
[----:B------:R-:W-:Y:S02]  /*11c0*/  ISETP.NE.AND.EX P0, PT, RZ, UR7, PT, P0 ;  /* 0x00000007ff007c0c */ /* 0x000fe4000bf05300 */
[----:B--2---:R-:W-:Y:S01]  /*11d0*/  SHF.R.S32.HI R3, RZ, 0x1f, R0 ;  /* 0x0000001fff037819 */ /* 0x004fe20000011400 */
[----:B------:R-:W-:Y:S08]  /*11e0*/  STL [R1+0x2c], R0 ;  /* 0x00002c0001007387 */ /* 0x000ff00000100800 */
[C---:B------:R-:W-:Y:S01]  /*11f0*/  @P1 LEA R6, P2, R0.reuse, UR4, 0x2 ;  /* 0x0000000400061c11 */ /* 0x040fe2000f8410ff */
[C---:B------:R-:W-:Y:S01]  /*1200*/  IMAD.SHL.U32 R35, R0.reuse, 0x4, RZ ;  /* 0x0000000400237824 */ /* 0x040fe200078e00ff */
[C-C-:B------:R-:W-:Y:S01]  /*1210*/  SHF.L.U64.HI R34, R0.reuse, 0x2, R3.reuse ;  /* 0x0000000200227819 */ /* 0x140fe20000010203 */
[----:B------:R0:W-:Y:S01]  /*1220*/  STL [R1+0x3c], R3 ;  /* 0x00003c0301007387 */ /* 0x0001e20000100800 */
[----:B------:R-:W-:-:S02]  /*1230*/  @P1 LEA.HI.X R7, R0, UR5, R3, 0x2, P2 ;  /* 0x0000000500071c11 */ /* 0x000fc400090f1403 */
[----:B------:R-:W-:Y:S01]  /*1240*/  ISETP.NE.U32.AND P2, PT, RZ, UR8, PT ;  /* 0x00000008ff007c0c */ /* 0x000fe2000bf45070 */
[----:B------:R-:W-:Y:S01]  /*1250*/  ULDC UR4, c[0x0][0x288] ;  /* 0x0000a20000047ab9 */ /* 0x000fe20000000800 */
[C---:B------:R-:W-:Y:S01]  /*1260*/  IADD3 R8, P3, R35.reuse, UR6, RZ ;  /* 0x0000000623087c10 */ /* 0x040fe2000ff7e0ff */
[----:B------:R1:W-:Y:S01]  /*1270*/  STL [R1+0x24], R35 ;  /* 0x0000242301007387 */ /* 0x0003e20000100800 */
[----:B------:R-:W-:Y:S02]  /*1280*/  ISETP.NE.AND.EX P2, PT, RZ, UR9, PT, P2 ;  /* 0x00000009ff007c0c */ /* 0x000fe4000bf45320 */
[----:B0-----:R-:W-:Y:S01]  /*1290*/  MOV R3, RZ ;  /* 0x000000ff00037202 */ /* 0x001fe20000000f00 */
[----:B------:R-:W-:Y:S01]  /*12a0*/  IMAD.U32 R27, RZ, RZ, UR4 ;  /* 0x00000004ff1b7e24 */ /* 0x000fe2000f8e00ff */
[C---:B------:R-:W-:Y:S01]  /*12b0*/  IADD3.X R9, R34.reuse, UR7, RZ, P3, !PT ;  /* 0x0000000722097c10 */ /* 0x040fe20009ffe4ff */
[----:B------:R-:W-:Y:S01]  /*12c0*/  ULDC.64 UR4, c[0x0][0x418] ;  /* 0x0001060000047ab9 */ /* 0x000fe20000000a00 */
[----:B------:R1:W-:Y:S04]  /*12d0*/  STL [R1+0x28], R34 ;  /* 0x0000282201007387 */ /* 0x0003e80000100800 */
[----:B------:R1:W5:Y:S03]  /*12e0*/  @P1 LDG.E R3, desc[UR40][R6.64] ;  /* 0x0000002806031981 */ /* 0x000366000c1e1900 */
[----:B------:R-:W-:Y:S01]  /*12f0*/  @P2 IADD3 R4, P1, R35, UR8, RZ ;  /* 0x0000000823042c10 */ /* 0x000fe2000ff3e0ff */
[----:B------:R1:W5:Y:S03]  /*1300*/  @P0 LDG.E R33, desc[UR40][R8.64] ;  /* 0x0000002808210981 */ /* 0x000366000c1e1900 */
[----:B------:R-:W-:-:S05]  /*1310*/  @P2 IADD3.X R5, R34, UR9, RZ, P1, !PT ;  /* 0x0000000922052c10 */ /* 0x000fca0008ffe4ff */
[----:B------:R1:W5:Y:S01]  /*1320*/  @P2 LDG.E R27, desc[UR40][R4.64] ;  /* 0x00000028041b2981 */ /* 0x000362000c1e1900 */
[----:B------:R-:W-:Y:S01]  /*1330*/  UISETP.NE.U32.AND UP0, UPT, UR4, URZ, UPT ;  /* 0x0000003f0400728c */ /* 0x000fe2000bf05070 */
[----:B----4-:R-:W-:Y:S02]  /*1340*/  IMAD.MOV.U32 R30, RZ, RZ, R0 ;  /* 0x000000ffff1e7224 */ /* 0x010fe400078e0000 */
[----:B------:R-:W-:Y:S01]  /*1350*/  ULDC UR4, c[0x0][0x424] ;  /* 0x0001090000047ab9 */ /* 0x000fe20000000800 */
[----:B------:R-:W-:-:S03]  /*1360*/  UISETP.NE.AND.EX UP0, UPT, UR5, URZ, UPT, UP0 ;  /* 0x0000003f0500728c */ /* 0x000fc6000bf05300 */
[----:B------:R-:W-:Y:S01]  /*1370*/  ULDC UR5, c[0x0][0x2f0] ;  /* 0x0000bc0000057ab9 */ /* 0x000fe20000000800 */
[----:B------:R-:W-:-:S04]  /*1380*/  USEL UR4, UR4, 0x1, UP0 ;  /* 0x0000000104047887 */ /* 0x000fc80008000000 */
[----:B------:R-:W-:-:S03]  /*1390*/  UIMAD UR4, UR4, UR5, URZ ;  /* 0x00000005040472a4 */ /* 0x000fc6000f8e023f */
[----:B------:R-:W-:Y:S02]  /*13a0*/  ULDC UR5, c[0x0][0x348] ;  /* 0x0000d20000057ab9 */ /* 0x000fe40000000800 */
[----:B------:R-:W-:Y:S02]  /*13b0*/  IMAD.U32 R31, RZ, RZ, UR5 ;  /* 0x00000005ff1f7e24 */ /* 0x000fe4000f8e00ff */
[----:B------:R-:W-:Y:S01]  /*13c0*/  IMAD.U32 R32, RZ, RZ, UR4 ;  /* 0x00000004ff207e24 */ /* 0x000fe2000f8e00ff */
[----:B-1-3--:R-:W-:Y:S06]  /*13d0*/  @P2 BRA `(.L_x_651) ;  /* 0x0000000000242947 */ /* 0x00afec0003800000 */
[----:B------:R-:W-:Y:S02]  /*13e0*/  ULDC.64 UR4, c[0x0][0xa00] ;  /* 0x0002800000047ab9 */ /* 0x000fe40000000a00 */
[----:B------:R-:W-:-:S04]  /*13f0*/  ISETP.NE.U32.AND P1, PT, RZ, UR4, PT ;  /* 0x00000004ff007c0c */ /* 0x000fc8000bf25070 */
[----:B------:R-:W-:-:S13]  /*1400*/  ISETP.NE.AND.EX P1, PT, RZ, UR5, PT, P1 ;  /* 0x00000005ff007c0c */ /* 0x000fda000bf25310 */
[----:B------:R-:W-:Y:S05]  /*1410*/  @!P1 BRA `(.L_x_651) ;  /* 0x0000000000149947 */ /* 0x000fea0003800000 */
[----:B------:R-:W0:Y:S02]  /*1420*/  LDC.64 R4, c[0x0][0xa00] ;  /* 0x00028000ff047b82 */ /* 0x000e240000000a00 */
[----:B0-----:R-:W-:-:S05]  /*1430*/  IMAD.WIDE R4, R30, 0x4, R4 ;  /* 0x000000041e047825 */ /* 0x001fca00078e0204 */
[----:B-----5:R-:W2:Y:S04]  /*1440*/  LDG.E R27, desc[UR40][R4.64] ;  /* 0x00000028041b7981 */ /* 0x020ea8000c1e1900 */
[----:B------:R-:W2:Y:S02]  /*1450*/  LDG.E R0, desc[UR40][R4.64+0x4] ;  /* 0x0000042804007981 */ /* 0x000ea4000c1e1900 */
[----:B--2---:R-:W-:-:S07]  /*1460*/  IADD3 R27, -R27, R0, RZ ;  /* 0x000000001b1b7210 */ /* 0x004fce0007ffe1ff */
.L_x_651:
[----:B------:R-:W-:Y:S01]  /*1470*/  ULDC.64 UR4, c[0x0][0xa20] ;  /* 0x0002880000047ab9 */ /* 0x000fe20000000a00 */
[----:B------:R0:W-:Y:S01]  /*1480*/  STL [R1+0x34], R73 ;  /* 0x0000344901007387 */ /* 0x0001e20000100800 */
[----:B------:R-:W-:-:S03]  /*1490*/  ISETP.NE.U32.AND P1, PT, RZ, UR4, PT ;  /* 0x00000004ff007c0c */ /* 0x000fc6000bf25070 */
[----:B------:R0:W-:Y:S01]  /*14a0*/  STL [R1+0x20], R74 ;  /* 0x0000204a01007387 */ /* 0x0001e20000100800 */
[----:B------:R-:W-:-:S13]  /*14b0*/  ISETP.NE.AND.EX P1, PT, RZ, UR5, PT, P1 ;  /* 0x00000005ff007c0c */ /* 0x000fda000bf25310 */
[----:B0-----:R-:W-:Y:S05]  /*14c0*/  @!P1 BRA `(.L_x_652) ;  /* 0x0000000000109947 */ /* 0x001fea0003800000 */
[----:B------:R-:W-:-:S04]  /*14d0*/  IADD3 R4, P0, R35, UR4, RZ ;  /* 0x0000000423047c10 */ /* 0x000fc8000ff1e0ff */
[----:B------:R-:W-:-:S05]  /*14e0*/  IADD3.X R5, R34, UR5, RZ, P0, !PT ;  /* 0x0000000522057c10 */ /* 0x000fca00087fe4ff */
[----:B------:R0:W5:Y:S01]  /*14f0*/  LDG.E R32, desc[UR40][R4.64] ;  /* 0x0000002804207981 */ /* 0x000162000c1e1900 */
[----:B------:R-:W-:Y:S05]  /*1500*/  BRA `(.L_x_653) ;  /* 0x0000000000107947 */ /* 0x000fea0003800000 */
.L_x_652:
[----:B------:R-:W-:Y:S05]  /*1510*/  @!P0 BRA `(.L_x_653) ;  /* 0x00000000000c8947 */ /* 0x000fea0003800000 */
[----:B------:R-:W2:Y:S04]  /*1520*/  LDG.E R5, desc[UR40][R8.64] ;  /* 0x0000002808057981 */ /* 0x000ea8000c1e1900 */
[----:B------:R-:W2:Y:S02]  /*1530*/  LDG.E R32, desc[UR40][R8.64+0x4] ;  /* 0x0000042808207981 */ /* 0x000ea4000c1e1900 */
[----:B--2---:R-:W-:-:S07]  /*1540*/  IMAD.IADD R32, R32, 0x1, -R5 ;  /* 0x0000000120207824 */ /* 0x004fce00078e0a05 */
.L_x_653:
[----:B------:R-:W-:Y:S02]  /*1550*/  ULDC.64 UR4, c[0x0][0xa10] ;  /* 0x0002840000047ab9 */ /* 0x000fe40000000a00 */
[----:B------:R-:W-:-:S04]  /*1560*/  ISETP.NE.U32.AND P0, PT, RZ, UR4, PT ;  /* 0x00000004ff007c0c */ /* 0x000fc8000bf05070 */
[----:B------:R-:W-:Y:S01]  /*1570*/  ISETP.NE.AND.EX P0, PT, RZ, UR5, PT, P0 ;  /* 0x00000005ff007c0c */ /* 0x000fe2000bf05300 */
[----:B-----5:R-:W-:Y:S01]  /*1580*/  IMAD.IADD R8, R32, 0x1, -R3 ;  /* 0x0000000120087824 */ /* 0x020fe200078e0a03 */
[----:B------:R-:W-:-:S11]  /*1590*/  ULDC.64 UR4, c[0x0][0xa30] ;  /* 0x00028c0000047ab9 */ /* 0x000fd60000000a00 */
[----:B0-----:R-:W0:Y:S02]  /*15a0*/  @P0 LDC.64 R4, c[0x0][0xa10] ;  /* 0x00028400ff040b82 */ /* 0x001e240000000a00 */
[----:B0-----:R-:W-:-:S05]  /*15b0*/  @P0 IMAD.WIDE R4, R30, 0x4, R4 ;  /* 0x000000041e040825 */ /* 0x001fca00078e0204 */
[----:B------:R-:W2:Y:S04]  /*15c0*/  @P0 LDG.E R0, desc[UR40][R4.64] ;  /* 0x0000002804000981 */ /* 0x000ea8000c1e1900 */
[----:B------:R0:W2:Y:S01]  /*15d0*/  @P0 LDG.E R9, desc[UR40][R4.64+0x4] ;  /* 0x0000042804090981 */ /* 0x0000a2000c1e1900 */
[----:B------:R-:W-:Y:S01]  /*15e0*/  ISETP.NE.U32.AND P1, PT, RZ, UR4, PT ;  /* 0x00000004ff007c0c */ /* 0x000fe2000bf25070 */
[----:B------:R-:W-:-:S03]  /*15f0*/  IMAD.MOV.U32 R26, RZ, RZ, R32 ;  /* 0x000000ffff1a7224 */ /* 0x000fc600078e0020 */
[----:B------:R-:W-:Y:S01]  /*1600*/  ISETP.NE.AND.EX P1, PT, RZ, UR5, PT, P1 ;  /* 0x00000005ff007c0c */ /* 0x000fe2000bf25310 */
[----:B0-----:R-:W-:-:S05]  /*1610*/  IMAD.MOV R4, RZ, RZ, -R8 ;  /* 0x000000ffff047224 */ /* 0x001fca00078e0a08 */
[----:B------:R-:W-:-:S07]  /*1620*/  VIMNMX R4, RZ, R4, !PT ;  /* 0x00000004ff047248 */ /* 0x000fce0007fe0100 */
[----:B------:R-:W-:-:S04]  /*1630*/  @P1 IADD3 R6, P2, R35, UR4, RZ ;  /* 0x0000000423061c10 */ /* 0x000fc8000ff5e0ff */
[----:B------:R-:W-:-:S05]  /*1640*/  @P1 IADD3.X R7, R34, UR5, RZ, P2, !PT ;  /* 0x0000000522071c10 */ /* 0x000fca00097fe4ff */
[----:B------:R0:W5:Y:S01]  /*1650*/  @P1 LDG.E R26, desc[UR40][R6.64] ;  /* 0x00000028061a1981 */ /* 0x000162000c1e1900 */
[----:B--2---:R-:W-:-:S04]  /*1660*/  @P0 IMAD.IADD R31, R9, 0x1, -R0 ;  /* 0x00000001091f0824 */ /* 0x004fc800078e0a00 */
[----:B------:R-:W-:-:S05]  /*1670*/  IMAD.IADD R176, R8, 0x1, R31 ;  /* 0x0000000108b07824 */ /* 0x000fca00078e021f */
[----:B------:R-:W-:-:S05]  /*1680*/  IADD3 R0, R176, 0x5f, RZ ;  /* 0x0000005fb0007810 */ /* 0x000fca0007ffe0ff */
[----:B------:R-:W-:-:S05]  /*1690*/  IMAD.HI R0, R0, 0x2aaaaaab, RZ ;  /* 0x2aaaaaab00007827 */ /* 0x000fca00078e02ff */
[----:B------:R-:W-:-:S04]  /*16a0*/  SHF.R.U32.HI R3, RZ, 0x1f, R0 ;  /* 0x0000001fff037819 */ /* 0x000fc80000011600 */
[----:B------:R-:W-:-:S05]  /*16b0*/  LEA.HI.SX32 R178, R0, R3, 0x1c ;  /* 0x0000000300b27211 */ /* 0x000fca00078fe2ff */
[----:B------:R-:W-:-:S05]  /*16c0*/  IMAD R0, R178, 0x60, -R8 ;  /* 0x00000060b2007824 */ /* 0x000fca00078e0a08 */
[----:B------:R-:W-:-:S04]  /*16d0*/  VIMNMX R3, R0, R31, PT ;  /* 0x0000001f00037248 */ /* 0x000fc80003fe0100 */
[----:B------:R-:W-:Y:S01]  /*16e0*/  ISETP.GT.AND P0, PT, R3, R4, PT ;  /* 0x000000040300720c */ /* 0x000fe20003f04270 */
[----:B------:R-:W-:-:S05]  /*16f0*/  IMAD.WIDE.U32 R4, R4, -0x55555555, RZ ;  /* 0xaaaaaaab04047825 */ /* 0x000fca00078e00ff */
[----:B------:R-:W-:-:S05]  /*1700*/  SHF.R.U32.HI R29, RZ, 0x6, R5 ;  /* 0x00000006ff1d7819 */ /* 0x000fca0000011605 */
[----:B------:R-:W-:Y:S02]  /*1710*/  IMAD.MOV.U32 R28, RZ, RZ, R29 ;  /* 0x000000ffff1c7224 */ /* 0x000fe400078e001d */
[----:B------:R-:W-:-:S04]  /*1720*/  @P0 VIADD R0, R3, 0x5f ;  /* 0x0000005f03000836 */ /* 0x000fc80000000000 */
[----:B------:R-:W-:-:S05]  /*1730*/  @P0 IMAD.HI R0, R0, 0x2aaaaaab, RZ ;  /* 0x2aaaaaab00000827 */ /* 0x000fca00078e02ff */
[----:B------:R-:W-:-:S04]  /*1740*/  @P0 SHF.R.U32.HI R3, RZ, 0x1f, R0 ;  /* 0x0000001fff030819 */ /* 0x000fc80000011600 */
[----:B------:R-:W-:Y:S02]  /*1750*/  @P0 LEA.HI.SX32 R28, R0, R3, 0x1c ;  /* 0x00000003001c0211 */ /* 0x000fe400078fe2ff */
[----:B------:R-:W-:Y:S02]  /*1760*/  PLOP3.LUT P0, PT, PT, PT, PT, 0x80, 0x0 ;  /* 0x000000000000781c */ /* 0x000fe40003f0f070 */
[----:B------:R-:W-:-:S13]  /*1770*/  ISETP.GT.AND P1, PT, R28, R29, PT ;  /* 0x0000001d1c00720c */ /* 0x000fda0003f24270 */
[----:B0-----:R-:W-:Y:S05]  /*1780*/  @!P1 BRA `(.L_x_654) ;  /* 0x0000004400309947 */ /* 0x001fea0003800000 */
[----:B------:R-:W-:Y:S01]  /*1790*/  VIADD R25, R19, 0x1c400 ;  /* 0x0001c40013197836 */ /* 0x000fe20000000000 */
[----:B------:R-:W-:Y:S04]  /*17a0*/  BSSY B6, `(.L_x_655) ;  /* 0x0000013000067945 */ /* 0x000fe80003800000 */
[----:B------:R-:W-:-:S13]  /*17b0*/  LOP3.LUT P0, RZ, R25, 0x3ff, RZ, 0xc0, !PT ;  /* 0x000003ff19ff7812 */ /* 0x000fda000780c0ff */
[----:B------:R-:W-:Y:S05]  /*17c0*/  @!P0 BRA `(.L_x_656) ;  /* 0x0000000000408947 */ /* 0x000fea0003800000 */
[----:B------:R-:W-:Y:S01]  /*17d0*/  MOV R0, 0x0 ;  /* 0x0000000000007802 */ /* 0x000fe20000000f00 */
[----:B------:R-:W-:Y:S01]  /*17e0*/  ULDC.64 UR4, c[0x4][0x98] ;  /* 0x0100260000047ab9 */ /* 0x000fe20000000a00 */
[----:B------:R-:W-:Y:S01]  /*17f0*/  ULDC.64 UR6, c[0x4][0x30] ;  /* 0x01000c0000067ab9 */ /* 0x000fe20000000a00 */
[----:B------:R-:W-:Y:S01]  /*1800*/  IMAD.U32 R4, RZ, RZ, UR4 ;  /* 0x00000004ff047e24 */ /* 0x000fe2000f8e00ff */
[----:B------:R0:W1:Y:S01]  /*1810*/  LDC.64 R14, c[0x4][R0] ;  /* 0x01000000000e7b82 */ /* 0x0000620000000a00 */
[----:B------:R-:W-:Y:S01]  /*1820*/  MOV R5, UR5 ;  /* 0x0000000500057c02 */ /* 0x000fe20008000f00 */
        /* <DEDUP_REMOVED lines=9> */
[----:B-1---5:R-:W-:Y:S05]  /*18c0*/  CALL.ABS.NOINC R14 ;  /* 0x000000000e007343 */ /* 0x022fea0003c00000 */
.L_x_656:
[----:B------:R-:W-:Y:S05]  /*18d0*/  BSYNC B6 ;  /* 0x0000000000067941 */ /* 0x000fea0003800000 */
.L_x_655:
        /* <DEDUP_REMOVED lines=20> */
.L_x_658:
[----:B------:R-:W-:Y:S05]  /*1a20*/  BSYNC B6 ;  /* 0x0000000000067941 */ /* 0x000fea0003800000 */
.L_x_657:
[----:B------:R-:W-:Y:S01]  /*1a30*/  ULDC.64 UR4, c[0x0][0x9f8] ;  /* 0x00027e0000047ab9 */ /* 0x000fe20000000a00 */
[----:B------:R-:W0:Y:S01]  /*1a40*/  LDC.64 R52, c[0x0][0x3f8] ;  /* 0x0000fe00ff347b82 */ /* 0x000e220000000a00 */
[----:B------:R-:W-:Y:S01]  /*1a50*/  ISETP.NE.U32.AND P0, PT, RZ, UR4, PT ;  /* 0x00000004ff007c0c */ /* 0x000fe2000bf05070 */
[----:B------:R-:W2:Y:S03]  /*1a60*/  LDL R14, [R1+0x38] ;  /* 0x00003800010e7983 */ /* 0x000ea60000100800 */
[----:B------:R-:W-:-:S03]  /*1a70*/  ISETP.NE.AND.EX P0, PT, RZ, UR5, PT, P0 ;  /* 0x00000005ff007c0c */ /* 0x000fc6000bf05300 */
[----:B------:R-:W1:Y:S08]  /*1a80*/  LDC R65, c[0x0][0x3f4] ;  /* 0x0000fd00ff417b82 */ /* 0x000e700000000800 */
[----:B------:R-:W3:Y:S02]  /*1a90*/  LDC.64 R58, c[0x0][0x408] ;  /* 0x00010200ff3a7b82 */ /* 0x000ee40000000a00 */
[----:B------:R-:W-:Y:S01]  /*1aa0*/  @P0 IADD3 R4, P1, R35, UR4, RZ ;  /* 0x0000000423040c10 */ /* 0x000fe2000ff3e0ff */
[----:B------:R-:W-:-:S03]  /*1ab0*/  ULDC UR4, c[0x0][0x320] ;  /* 0x0000c80000047ab9 */ /* 0x000fc60000000800 */
[----:B------:R-:W-:Y:S02]  /*1ac0*/  @P0 IADD3.X R5, R34, UR5, RZ, P1, !PT ;  /* 0x0000000522050c10 */ /* 0x000fe40008ffe4ff */
[----:B------:R-:W-:-:S03]  /*1ad0*/  ISETP.GE.AND P1, PT, R2, UR4, PT ;  /* 0x0000000402007c0c */ /* 0x000fc6000bf26270 */
[----:B------:R4:W2:Y:S01]  /*1ae0*/  @P0 LDG.E R30, desc[UR40][R4.64] ;  /* 0x00000028041e0981 */ /* 0x0008a2000c1e1900 */
[----:B------:R-:W-:Y:S02]  /*1af0*/  ISETP.GE.AND P0, PT, R16, UR4, PT ;  /* 0x0000000410007c0c */ /* 0x000fe4000bf06270 */
[----:B------:R-:W-:Y:S02]  /*1b00*/  SEL R3, RZ, 0xffffffff, P1 ;  /* 0xffffffffff037807 */ /* 0x000fe40000800000 */
[----:B------:R-:W-:Y:S02]  /*1b10*/  SEL R0, RZ, 0x1, P0 ;  /* 0x00000001ff007807 */ /* 0x000fe40000000000 */
[----:B------:R-:W-:Y:S02]  /*1b20*/  SHF.L.U32 R3, R3, 0x1, RZ ;  /* 0x0000000103037819 */ /* 0x000fe400000006ff */
[----:B------:R-:W-:Y:S02]  /*1b30*/  ISETP.GE.AND P0, PT, R209, UR4, PT ;  /* 0x00000004d1007c0c */ /* 0x000fe4000bf06270 */
[----:B------:R-:W-:-:S02]  /*1b40*/  ISETP.GE.AND P1, PT, R208, UR4, PT ;  /* 0x00000004d0007c0c */ /* 0x000fc4000bf26270 */
[----:B------:R-:W-:Y:S02]  /*1b50*/  LOP3.LUT R0, R3, 0x2, R0, 0xe2, !PT ;  /* 0x0000000203007812 */ /* 0x000fe400078ee200 */
[----:B------:R-:W-:Y:S02]  /*1b60*/  SEL R3, RZ, 0x4, P0 ;  /* 0x00000004ff037807 */ /* 0x000fe40000000000 */
[----:B----4-:R-:W-:Y:S02]  /*1b70*/  SEL R4, RZ, 0x8, P1 ;  /* 0x00000008ff047807 */ /* 0x010fe40000800000 */
[----:B------:R-:W-:Y:S02]  /*1b80*/  ISETP.GE.AND P0, PT, R207, UR4, PT ;  /* 0x00000004cf007c0c */ /* 0x000fe4000bf06270 */
[----:B------:R-:W-:Y:S02]  /*1b90*/  ISETP.GE.AND P1, PT, R206, UR4, PT ;  /* 0x00000004ce007c0c */ /* 0x000fe4000bf26270 */
[----:B------:R-:W-:-:S02]  /*1ba0*/  LOP3.LUT R0, R4, R0, R3, 0xfe, !PT ;  /* 0x0000000004007212 */ /* 0x000fc400078efe03 */
[----:B------:R-:W-:Y:S02]  /*1bb0*/  SEL R3, RZ, 0x10, P0 ;  /* 0x00000010ff037807 */ /* 0x000fe40000000000 */
[----:B------:R-:W-:Y:S02]  /*1bc0*/  SEL R4, RZ, 0x20, P1 ;  /* 0x00000020ff047807 */ /* 0x000fe40000800000 */
[----:B------:R-:W-:Y:S02]  /*1bd0*/  SHF.R.S32.HI R9, RZ, 0x1f, R200 ;  /* 0x0000001fff097819 */ /* 0x000fe400000114c8 */
[----:B------:R-:W-:-:S03]  /*1be0*/  LOP3.LUT R3, R4, R0, R3, 0xfe, !PT ;  /* 0x0000000004037212 */ /* 0x000fc600078efe03 */
[-C--:B0-----:R-:W-:Y:S02]  /*1bf0*/  IMAD R0, R9, R52.reuse, RZ ;  /* 0x0000003409007224 */ /* 0x081fe400078e02ff */
[----:B------:R-:W-:-:S04]  /*1c00*/  IMAD.WIDE.U32 R10, R200, R52, R16 ;  /* 0x00000034c80a7225 */ /* 0x000fc800078e0010 */
[----:B------:R-:W-:-:S04]  /*1c10*/  IMAD R15, R200, R53, R0 ;  /* 0x00000035c80f7224 */ /* 0x000fc800078e0200 */
[----:B------:R-:W-:Y:S02]  /*1c20*/  IMAD.IADD R11, R15, 0x1, R11 ;  /* 0x000000010f0b7824 */ /* 0x000fe400078e020b */
[----:B-----5:R-:W-:-:S04]  /*1c30*/  IMAD.WIDE.U32 R20, R26, R52, R10 ;  /* 0x000000341a147225 */ /* 0x020fc800078e000a */
[----:B------:R-:W4:Y:S01]  /*1c40*/  LDL R11, [R1+0xc] ;  /* 0x00000c00010b7983 */ /* 0x000f220000100800 */
[----:B------:R-:W0:Y:S01]  /*1c50*/  S2R R36, SR_TID.X ;  /* 0x0000000000247919 */ /* 0x000e220000002100 */
[----:B------:R-:W1:Y:S01]  /*1c60*/  S2R R35, SR_TID.X ;  /* 0x0000000000237919 */ /* 0x000e620000002100 */
[----:B0-----:R-:W-:-:S05]  /*1c70*/  VIADD R36, R36, 0xffffff80 ;  /* 0xffffff8024247836 */ /* 0x001fca0000000000 */
[----:B------:R-:W-:-:S04]  /*1c80*/  SHF.R.S32.HI R34, RZ, 0x1f, R36 ;  /* 0x0000001fff227819 */ /* 0x000fc80000011424 */
[----:B------:R-:W-:-:S04]  /*1c90*/  LEA.HI R34, R34, R36, RZ, 0x2 ;  /* 0x0000002422227211 */ /* 0x000fc800078f10ff */
[----:B------:R-:W-:-:S05]  /*1ca0*/  LOP3.LUT R34, R34, 0xfffffffc, RZ, 0xc0, !PT ;  /* 0xfffffffc22227812 */ /* 0x000fca00078ec0ff */
[----:B------:R-:W-:Y:S02]  /*1cb0*/  IMAD.IADD R34, R36, 0x1, -R34 ;  /* 0x0000000124227824 */ /* 0x000fe400078e0a22 */
[----:B------:R-:W0:Y:S01]  /*1cc0*/  S2R R36, SR_TID.X ;  /* 0x0000000000247919 */ /* 0x000e220000002100 */
[----:B-1----:R-:W-:Y:S02]  /*1cd0*/  SHF.R.U32.HI R35, RZ, 0x7, R35 ;  /* 0x00000007ff237819 */ /* 0x002fe40000011623 */
[----:B------:R-:W-:Y:S02]  /*1ce0*/  ISETP.GE.AND P0, PT, R211, UR4, PT ;  /* 0x00000004d3007c0c */ /* 0x000fe4000bf06270 */
[----:B------:R-:W-:Y:S02]  /*1cf0*/  ISETP.NE.AND P6, PT, R35, 0x1, PT ;  /* 0x000000012300780c */ /* 0x000fe40003fc5270 */
[----:B------:R-:W-:Y:S02]  /*1d00*/  SEL R6, RZ, 0x40, P0 ;  /* 0x00000040ff067807 */ /* 0x000fe40000000000 */
[----:B------:R-:W-:-:S02]  /*1d10*/  ISETP.GE.AND P1, PT, R210, UR4, PT ;  /* 0x00000004d2007c0c */ /* 0x000fc4000bf26270 */
[----:B------:R-:W-:Y:S01]  /*1d20*/  ISETP.GE.AND P0, PT, R16, R65, PT ;  /* 0x000000411000720c */ /* 0x000fe20003f06270 */
[----:B---3--:R-:W-:Y:S01]  /*1d30*/  IMAD R8, R9, R58, RZ ;  /* 0x0000003a09087224 */ /* 0x008fe200078e02ff */
[----:B------:R-:W-:Y:S01]  /*1d40*/  SHF.R.S32.HI R23, RZ, 0x1f, R22 ;  /* 0x0000001fff177819 */ /* 0x000fe20000011416 */
[----:B------:R-:W-:Y:S01]  /*1d50*/  IMAD R63, R34, 0x40, R200 ;  /* 0x00000040223f7824 */ /* 0x000fe200078e02c8 */
[----:B------:R-:W-:Y:S02]  /*1d60*/  SEL R7, RZ, 0x7fff80, P1 ;  /* 0x007fff80ff077807 */ /* 0x000fe40000800000 */
[----:B------:R-:W-:Y:S01]  /*1d70*/  SEL R13, R65, RZ, P0 ;  /* 0x000000ff410d7207 */ /* 0x000fe20000000000 */
[----:B------:R-:W-:Y:S01]  /*1d80*/  IMAD.WIDE.U32 R4, R200, R52, R22 ;  /* 0x00000034c8047225 */ /* 0x000fe200078e0016 */
[----:B------:R-:W-:Y:S01]  /*1d90*/  LOP3.LUT R3, R7, R3, R6, 0xfe, !PT ;  /* 0x0000000307037212 */ /* 0x000fe200078efe06 */
[----:B------:R-:W-:Y:S05]  /*1da0*/  @!P6 WARPSYNC.ALL ;  /* 0x000000000000e948 */ /* 0x000fea0003800000 */
[----:B------:R-:W-:-:S02]  /*1db0*/  IADD3 R13, R16, R13, RZ ;  /* 0x0000000d100d7210 */ /* 0x000fc40007ffe0ff */
[----:B0-----:R-:W-:Y:S01]  /*1dc0*/  IADD3 R36, R36, -0x80, RZ ;  /* 0xffffff8024247810 */ /* 0x001fe20007ffe0ff */
[----:B------:R-:W-:-:S04]  /*1dd0*/  IMAD.WIDE.U32 R6, R200, R58, R22 ;  /* 0x0000003ac8067225 */ /* 0x000fc800078e0016 */
[----:B------:R-:W-:Y:S01]  /*1de0*/  IMAD R57, R200, R59, R8 ;  /* 0x0000003bc8397224 */ /* 0x000fe200078e0208 */
[----:B------:R-:W-:Y:S01]  /*1df0*/  SHF.R.S32.HI R34, RZ, 0x1f, R36 ;  /* 0x0000001fff227819 */ /* 0x000fe20000011424 */
[----:B------:R-:W-:Y:S01]  /*1e00*/  IMAD.IADD R9, R5, 0x1, R15 ;  /* 0x0000000105097824 */ /* 0x000fe200078e020f */
[----:B------:R-:W-:Y:S01]  /*1e10*/  SHF.R.S32.HI R12, RZ, 0x1f, R13 ;  /* 0x0000001fff0c7819 */ /* 0x000fe2000001140d */
[----:B------:R-:W-:Y:S01]  /*1e20*/  IMAD.MOV.U32 R64, RZ, RZ, 0x20 ;  /* 0x00000020ff407424 */ /* 0x000fe200078e00ff */
[----:B------:R-:W-:Y:S01]  /*1e30*/  LEA.HI R34, R34, R36, RZ, 0x5 ;  /* 0x0000002422227211 */ /* 0x000fe200078f28ff */
[----:B------:R-:W-:Y:S01]  /*1e40*/  IMAD.MOV.U32 R8, RZ, RZ, R4 ;  /* 0x000000ffff087224 */ /* 0x000fe200078e0004 */
[----:B------:R-:W-:Y:S01]  /*1e50*/  PRMT R88, R3, 0x8880, RZ ;  /* 0x0000888003587816 */ /* 0x000fe200000000ff */
[----:B------:R-:W-:Y:S01]  /*1e60*/  IMAD.IADD R55, R7, 0x1, R57 ;  /* 0x0000000107377824 */ /* 0x000fe200078e0239 */
[----:B------:R-:W-:Y:S01]  /*1e70*/  SHF.R.S32.HI R7, RZ, 0x1f, R26 ;  /* 0x0000001fff077819 */ /* 0x000fe2000001141a */
[----:B------:R-:W-:Y:S01]  /*1e80*/  IMAD.WIDE.U32 R4, R200, R58, R16 ;  /* 0x0000003ac8047225 */ /* 0x000fe200078e0010 */
[----:B------:R-:W-:Y:S01]  /*1e90*/  SHF.R.S32.HI R34, RZ, 0x5, R34 ;  /* 0x00000005ff227819 */ /* 0x000fe20000011422 */
[----:B------:R-:W-:Y:S01]  /*1ea0*/  ULDC UR4, c[0x0][0x2f4] ;  /* 0x0000bd0000047ab9 */ /* 0x000fe20000000800 */
[----:B------:R-:W-:Y:S01]  /*1eb0*/  LEA.HI R12, R12, R13, RZ, 0x3 ;  /* 0x0000000d0c0c7211 */ /* 0x000fe200078f18ff */
[----:B------:R-:W-:-:S02]  /*1ec0*/  IMAD.IADD R57, R57, 0x1, R5 ;  /* 0x0000000139397824 */ /* 0x000fc400078e0205 */
[C---:B------:R-:W-:Y:S01]  /*1ed0*/  IMAD R5, R7.reuse, R52, RZ ;  /* 0x0000003407057224 */ /* 0x040fe200078e02ff */
[----:B------:R-:W-:Y:S01]  /*1ee0*/  SHF.R.S32.HI R76, RZ, 0x3, R12 ;  /* 0x00000003ff4c7819 */ /* 0x000fe2000001140c */
[----:B------:R-:W-:Y:S01]  /*1ef0*/  IMAD R7, R7, R58, RZ ;  /* 0x0000003a07077224 */ /* 0x000fe200078e02ff */
[----:B------:R-:W-:Y:S01]  /*1f00*/  LOP3.LUT R77, R12, 0xfffffff8, RZ, 0xc0, !PT ;  /* 0xfffffff80c4d7812 */ /* 0x000fe200078ec0ff */
[----:B------:R-:W-:Y:S01]  /*1f10*/  IMAD.MOV.U32 R54, RZ, RZ, R6 ;  /* 0x000000ffff367224 */ /* 0x000fe200078e0006 */
[----:B------:R-:W-:Y:S01]  /*1f20*/  SHF.R.U32.HI R15, RZ, 0x3, R229 ;  /* 0x00000003ff0f7819 */ /* 0x000fe200000116e5 */
[----:B------:R-:W-:Y:S01]  /*1f30*/  IMAD.MOV.U32 R56, RZ, RZ, R4 ;  /* 0x000000ffff387224 */ /* 0x000fe200078e0004 */
[----:B------:R-:W-:Y:S01]  /*1f40*/  SHF.L.U64.HI R4, R52, 0x6, R53 ;  /* 0x0000000634047819 */ /* 0x000fe20000010235 */
[----:B------:R-:W-:Y:S01]  /*1f50*/  IMAD R71, R26, R53, R5 ;  /* 0x000000351a477224 */ /* 0x000fe200078e0205 */
[----:B------:R-:W-:Y:S01]  /*1f60*/  SHF.L.U64.HI R6, R58, 0x6, R59 ;  /* 0x000000063a067819 */ /* 0x000fe2000001023b */
[----:B------:R-:W-:Y:S01]  /*1f70*/  IMAD.WIDE.U32 R8, R26, R52, R8 ;  /* 0x000000341a087225 */ /* 0x000fe200078e0008 */
[----:B------:R-:W-:-:S03]  /*1f80*/  PRMT R88, R88, 0x7710, RZ ;  /* 0x0000771058587816 */ /* 0x000fc600000000ff */
[----:B------:R-:W-:Y:S01]  /*1f90*/  IMAD R75, R26, R59, R7 ;  /* 0x0000003b1a4b7224 */ /* 0x000fe200078e0207 */
[----:B------:R-:W-:Y:S01]  /*1fa0*/  SHF.L.U32 R7, R58, 0x6, RZ ;  /* 0x000000063a077819 */ /* 0x000fe200000006ff */
[----:B------:R-:W-:Y:S01]  /*1fb0*/  IMAD R13, R53, 0x60, RZ ;  /* 0x00000060350d7824 */ /* 0x000fe200078e02ff */
[----:B------:R-:W-:Y:S01]  /*1fc0*/  ISETP.GE.AND P2, PT, R2, UR4, PT ;  /* 0x0000000402007c0c */ /* 0x000fe2000bf46270 */
[----:B------:R-:W-:Y:S02]  /*1fd0*/  IMAD.SHL.U32 R5, R52, 0x40, RZ ;  /* 0x0000004034057824 */ /* 0x000fe400078e00ff */
[----:B------:R-:W-:Y:S02]  /*1fe0*/  IMAD R67, R59, 0x60, RZ ;  /* 0x000000603b437824 */ /* 0x000fe400078e02ff */
[----:B------:R-:W-:-:S04]  /*1ff0*/  IMAD.WIDE.U32 R54, R26, R58, R54 ;  /* 0x0000003a1a367225 */ /* 0x000fc800078e0036 */
[----:B------:R-:W-:Y:S01]  /*2000*/  IMAD.WIDE.U32 R56, R26, R58, R56 ;  /* 0x0000003a1a387225 */ /* 0x000fe200078e0038 */
[----:B------:R-:W-:-:S03]  /*2010*/  IADD3 R70, R9, R71, RZ ;  /* 0x0000004709467210 */ /* 0x000fc60007ffe0ff */
[----:B------:R-:W-:Y:S01]  /*2020*/  IMAD.WIDE.U32 R52, R52, 0x60, RZ ;  /* 0x0000006034347825 */ /* 0x000fe200078e00ff */
[----:B------:R-:W-:-:S03]  /*2030*/  LOP3.LUT R82, R88, 0x1, RZ, 0xc0, !PT ;  /* 0x0000000158527812 */ /* 0x000fc600078ec0ff */
[----:B------:R-:W-:Y:S01]  /*2040*/  IMAD.WIDE.U32 R58, R58, 0x60, RZ ;  /* 0x000000603a3a7825 */ /* 0x000fe200078e00ff */
[C---:B------:R-:W-:Y:S02]  /*2050*/  LOP3.LUT R83, R88.reuse, 0x2, RZ, 0xc0, !PT ;  /* 0x0000000258537812 */ /* 0x040fe400078ec0ff */
[C---:B------:R-:W-:Y:S01]  /*2060*/  LOP3.LUT R84, R88.reuse, 0x4, RZ, 0xc0, !PT ;  /* 0x0000000458547812 */ /* 0x040fe200078ec0ff */
[----:B------:R-:W-:Y:S01]  /*2070*/  IMAD.IADD R72, R55, 0x1, R75 ;  /* 0x0000000137487824 */ /* 0x000fe200078e024b */
[C---:B------:R-:W-:Y:S01]  /*2080*/  LOP3.LUT R85, R88.reuse, 0x8, RZ, 0xc0, !PT ;  /* 0x0000000858557812 */ /* 0x040fe200078ec0ff */
[----:B------:R-:W-:Y:S01]  /*2090*/  IMAD.IADD R0, R33, 0x1, R32 ;  /* 0x0000000121007824 */ /* 0x000fe200078e0220 */
[C---:B------:R-:W-:Y:S01]  /*20a0*/  LOP3.LUT R86, R88.reuse, 0x10, RZ, 0xc0, !PT ;  /* 0x0000001058567812 */ /* 0x040fe200078ec0ff */
[----:B------:R-:W-:Y:S01]  /*20b0*/  VIADD R62, R35, 0x8 ;  /* 0x00000008233e7836 */ /* 0x000fe20000000000 */
[C---:B------:R-:W-:Y:S01]  /*20c0*/  LOP3.LUT R87, R88.reuse, 0x20, RZ, 0xc0, !PT ;  /* 0x0000002058577812 */ /* 0x040fe200078ec0ff */
[----:B------:R-:W-:Y:S01]  /*20d0*/  IMAD.SHL.U32 R65, R65, 0x2, RZ ;  /* 0x0000000241417824 */ /* 0x000fe200078e00ff */
[----:B------:R-:W-:Y:S01]  /*20e0*/  SHF.R.S32.HI R60, RZ, 0x1f, R74 ;  /* 0x0000001fff3c7819 */ /* 0x000fe2000001144a */
[----:B------:R-:W-:Y:S01]  /*20f0*/  IMAD.IADD R66, R53, 0x1, R13 ;  /* 0x0000000135427824 */ /* 0x000fe200078e020d */
[----:B------:R-:W-:Y:S01]  /*2100*/  P2R R90, PR, RZ, 0x4 ;  /* 0x00000004ff5a7803 */ /* 0x000fe20000000000 */
[----:B------:R-:W-:Y:S01]  /*2110*/  IMAD.IADD R67, R59, 0x1, R67 ;  /* 0x000000013b437824 */ /* 0x000fe200078e0243 */
[----:B------:R-:W-:Y:S01]  /*2120*/  SHF.R.S32.HI R79, RZ, 0x1f, R77 ;  /* 0x0000001fff4f7819 */ /* 0x000fe2000001144d */
[----:B------:R-:W-:Y:S01]  /*2130*/  IMAD.IADD R71, R71, 0x1, R21 ;  /* 0x0000000147477824 */ /* 0x000fe200078e0215 */
[----:B------:R-:W-:Y:S01]  /*2140*/  LOP3.LUT R88, R88, 0x40, RZ, 0xc0, !PT ;  /* 0x0000004058587812 */ /* 0x000fe200078ec0ff */
[----:B------:R-:W-:-:S02]  /*2150*/  IMAD.IADD R75, R75, 0x1, R57 ;  /* 0x000000014b4b7824 */ /* 0x000fc400078e0239 */
[C---:B--2---:R-:W-:Y:S01]  /*2160*/  IMAD.SHL.U32 R10, R14.reuse, 0x40, RZ ;  /* 0x000000400e0a7824 */ /* 0x044fe200078e00ff */
[----:B------:R-:W-:Y:S01]  /*2170*/  @!P6 BAR.SYNC.DEFER_BLOCKING 0x9, 0x100 ;  /* 0x024400000000eb1d */ /* 0x000fe20000010000 */
[----:B------:R-:W-:-:S03]  /*2180*/  LOP3.LUT P1, RZ, R14, 0x4, RZ, 0xc0, !PT ;  /* 0x000000040eff7812 */ /* 0x000fc6000782c0ff */
[----:B------:R-:W-:-:S04]  /*2190*/  LOP3.LUT R10, R10, 0x1c0, RZ, 0xc0, !PT ;  /* 0x000001c00a0a7812 */ /* 0x000fc800078ec0ff */
[----:B------:R-:W-:Y:S02]  /*21a0*/  SHF.R.U32.HI R61, RZ, 0x3, R10 ;  /* 0x00000003ff3d7819 */ /* 0x000fe4000001160a */
[----:B------:R-:W-:-:S04]  /*21b0*/  LOP3.LUT R14, R10, 0x18, R16, 0xf8, !PT ;  /* 0x000000180a0e7812 */ /* 0x000fc800078ef810 */
[----:B------:R-:W-:-:S05]  /*21c0*/  LOP3.LUT R14, R14, R61, RZ, 0x3c, !PT ;  /* 0x0000003d0e0e7212 */ /* 0x000fca00078e3cff */
[----:B------:R-:W-:Y:S01]  /*21d0*/  IMAD R68, R34, 0x200, R14 ;  /* 0x0000020022447824 */ /* 0x000fe200078e020e */
[--C-:B------:R-:W-:Y:S02]  /*21e0*/  LOP3.LUT R14, R10, 0x38, R12.reuse, 0xf8, !PT ;  /* 0x000000380a0e7812 */ /* 0x100fe400078ef80c */
[----:B------:R-:W-:Y:S02]  /*21f0*/  LOP3.LUT R12, R229, 0x38, R12, 0xf8, !PT ;  /* 0x00000038e50c7812 */ /* 0x000fe400078ef80c */
[----:B------:R-:W-:Y:S02]  /*2200*/  SEL R64, R64, 0xffffffe0, !P1 ;  /* 0xffffffe040407807 */ /* 0x000fe40004800000 */
[----:B------:R-:W-:Y:S02]  /*2210*/  LOP3.LUT R14, R14, R61, RZ, 0x3c, !PT ;  /* 0x0000003d0e0e7212 */ /* 0x000fe400078e3cff */
[----:B------:R-:W-:Y:S01]  /*2220*/  LOP3.LUT R12, R12, R15, RZ, 0x3c, !PT ;  /* 0x0000000f0c0c7212 */ /* 0x000fe200078e3cff */
[----:B------:R-:W-:Y:S01]  /*2230*/  IMAD.IADD R69, R64, 0x1, R68 ;  /* 0x0000000140457824 */ /* 0x000fe200078e0244 */
[----:B------:R-:W-:Y:S01]  /*2240*/  ISETP.GE.AND P1, PT, R16, UR4, PT ;  /* 0x0000000410007c0c */ /* 0x000fe2000bf26270 */
[----:B------:R-:W-:Y:S01]  /*2250*/  IMAD R80, R34, 0x200, R14 ;  /* 0x0000020022507824 */ /* 0x000fe200078e020e */
[----:B------:R-:W-:Y:S01]  /*2260*/  SHF.R.S32.HI R78, RZ, 0x1f, R30 ;  /* 0x0000001fff4e7819 */ /* 0x000fe2000001141e */
[----:B----4-:R-:W-:-:S10]  /*2270*/  IMAD.IADD R81, R11, 0x1, R12 ;  /* 0x000000010b517824 */ /* 0x010fd400078e020c */
.L_x_712:
[----:B------:R-:W0:Y:S01]  /*2280*/  LDC R97, c[0x0][0x430] ;  /* 0x00010c00ff617b82 */ /* 0x000e220000000800 */
[----:B------:R-:W-:Y:S01]  /*2290*/  IADD3 R28, R28, -0x1, RZ ;  /* 0xffffffff1c1c7810 */ /* 0x000fe20007ffe0ff */
[----:B------:R-:W-:-:S04]  /*22a0*/  IMAD.MOV.U32 R96, RZ, RZ, RZ ;  /* 0x000000ffff607224 */ /* 0x000fc800078e00ff */
[----:B------:R-:W-:Y:S02]  /*22b0*/  IMAD R12, R28, 0x60, R63 ;  /* 0x000000601c0c7824 */ /* 0x000fe400078e023f */
[----:B------:R-:W1:Y:S02]  /*22c0*/  LDC R50, c[0x0][0x3f4] ;  /* 0x0000fd00ff327b82 */ /* 0x000e640000000800 */
[----:B------:R-:W-:Y:S01]  /*22d0*/  IMAD.IADD R36, R0, 0x1, R12 ;  /* 0x0000000100247824 */ /* 0x000fe200078e020c */
[----:B------:R-:W-:-:S03]  /*22e0*/  ISETP.GE.AND P2, PT, R12, R31, PT ;  /* 0x0000001f0c00720c */ /* 0x000fc60003f46270 */
[----:B------:R-:W-:Y:S01]  /*22f0*/  IMAD.MOV.U32 R32, RZ, RZ, R36 ;  /* 0x000000ffff207224 */ /* 0x000fe200078e0024 */
[----:B------:R-:W-:Y:S02]  /*2300*/  ISETP.GT.OR P2, PT, R63, 0x5f, P2 ;  /* 0x0000005f3f00780c */ /* 0x000fe40001744670 */
[----:B0-----:R-:W-:-:S11]  /*2310*/  ISETP.NE.AND P3, PT, R97, 0x1, PT ;  /* 0x000000016100780c */ /* 0x001fd60003f65270 */
[----:B------:R-:W0:Y:S08]  /*2320*/  @!P2 LDC.64 R14, c[0x0][0x428] ;  /* 0x00010a00ff0eab82 */ /* 0x000e300000000a00 */
[----:B--2---:R-:W2:Y:S08]  /*2330*/  @!P2 LDC.64 R12, c[0x0][0x418] ;  /* 0x00010600ff0cab82 */ /* 0x004eb00000000a00 */
[----:B---3--:R-:W3:Y:S08]  /*2340*/  @P3 LDC R11, c[0x0][0x434] ;  /* 0x00010d00ff0b3b82 */ /* 0x008ef00000000800 */
[----:B------:R-:W4:Y:S01]  /*2350*/  @P3 LDC R34, c[0x0][0x438] ;  /* 0x00010e00ff223b82 */ /* 0x000f220000000800 */
[----:B---3--:R-:W-:-:S05]  /*2360*/  @P3 IMAD.HI.U32 R11, R36, R11, RZ ;  /* 0x0000000b240b3227 */ /* 0x008fca00078e00ff */
[----:B----4-:R-:W-:Y:S01]  /*2370*/  @P3 SHF.R.U32.HI R32, RZ, R34, R11 ;  /* 0x00000022ff203219 */ /* 0x010fe2000001160b */
[----:B0-----:R-:W-:-:S03]  /*2380*/  @!P2 IMAD R11, R78, R14, RZ ;  /* 0x0000000e4e0ba224 */ /* 0x001fc600078e02ff */
[--C-:B------:R-:W-:Y:S01]  /*2390*/  @!P2 SHF.R.S32.HI R33, RZ, 0x1f, R32.reuse ;  /* 0x0000001fff21a819 */ /* 0x100fe20000011420 */
[C---:B------:R-:W-:Y:S02]  /*23a0*/  @!P2 IMAD R11, R30.reuse, R15, R11 ;  /* 0x0000000f1e0ba224 */ /* 0x040fe400078e020b */
[----:B------:R-:W-:-:S04]  /*23b0*/  @!P2 IMAD.WIDE.U32 R14, R30, R14, R32 ;  /* 0x0000000e1e0ea225 */ /* 0x000fc800078e0020 */
[----:B------:R-:W-:Y:S01]  /*23c0*/  @!P2 IMAD.IADD R11, R15, 0x1, R11 ;  /* 0x000000010f0ba824 */ /* 0x000fe200078e020b */
[----:B--2---:R-:W-:-:S04]  /*23d0*/  @!P2 LEA R12, P3, R14, R12, 0x2 ;  /* 0x0000000c0e0ca211 */ /* 0x004fc800078610ff */
[----:B------:R-:W-:-:S05]  /*23e0*/  @!P2 LEA.HI.X R13, R14, R13, R11, 0x2, P3 ;  /* 0x0000000d0e0da211 */ /* 0x000fca00018f140b */
[----:B------:R0:W5:Y:S01]  /*23f0*/  @!P2 LDG.E R96, desc[UR40][R12.64] ;  /* 0x000000280c60a981 */ /* 0x000162000c1e1900 */
[----:B-1----:R-:W-:Y:S01]  /*2400*/  ISETP.GE.AND P2, PT, R50, 0x1, PT ;  /* 0x000000013200780c */ /* 0x002fe20003f46270 */
[----:B------:R-:W-:Y:S01]  /*2410*/  IMAD R94, R18, 0x1800, R68 ;  /* 0x00001800125e7824 */ /* 0x000fe200078e0244 */
[----:B------:R-:W-:Y:S01]  /*2420*/  ISETP.GT.AND P3, PT, R28, R29, PT ;  /* 0x0000001d1c00720c */ /* 0x000fe20003f64270 */
[----:B------:R-:W-:Y:S01]  /*2430*/  IMAD.MOV R14, RZ, RZ, -R32 ;  /* 0x000000ffff0e7224 */ /* 0x000fe200078e0a20 */
[----:B------:R-:W-:Y:S05]  /*2440*/  YIELD ;  /* 0x0000000000007946 */ /* 0x000fea0003800000 */
[----:B------:R-:W-:Y:S01]  /*2450*/  IMAD R92, R18, 0x1800, R69 ;  /* 0x00001800125c7824 */ /* 0x000fe200078e0245 */
[----:B------:R-:W-:Y:S01]  /*2460*/  BSSY B0, `(.L_x_659) ;  /* 0x00002dd000007945 */ /* 0x000fe20003800000 */
[----:B------:R-:W-:Y:S01]  /*2470*/  IMAD R97, R97, R14, R36 ;  /* 0x0000000e61617224 */ /* 0x000fe200078e0224 */
[----:B------:R-:W-:Y:S01]  /*2480*/  P2R R91, PR, RZ, 0x8 ;  /* 0x00000008ff5b7803 */ /* 0x000fe20000000000 */
[----:B------:R-:W-:Y:S01]  /*2490*/  IMAD R92, R92, 0x2, R25 ;  /* 0x000000025c5c7824 */ /* 0x000fe200078e0219 */
[----:B------:R-:W-:Y:S01]  /*24a0*/  LEA R94, R94, R25, 0x1 ;  /* 0x000000195e5e7211 */ /* 0x000fe200078e08ff */
[----:B0-----:R-:W-:Y:S06]  /*24b0*/  @!P2 BRA `(.L_x_660) ;  /* 0x00000028004ca947 */ /* 0x001fec0003800000 */
[----:B------:R-:W-:Y:S01]  /*24c0*/  SHF.R.S32.HI R98, RZ, 0x1f, R97 ;  /* 0x0000001fff627819 */ /* 0x000fe20000011461 */
[----:B------:R-:W-:Y:S01]  /*24d0*/  ULDC.64 UR4, c[0x0][0x300] ;  /* 0x0000c00000047ab9 */ /* 0x000fe20000000a00 */
[----:B-----5:R-:W-:Y:S01]  /*24e0*/  SHF.R.S32.HI R99, RZ, 0x1f, R96 ;  /* 0x0000001fff637819 */ /* 0x020fe20000011460 */
[----:B------:R-:W-:Y:S01]  /*24f0*/  IMAD.WIDE.U32 R12, R97, UR4, RZ ;  /* 0x00000004610c7c25 */ /* 0x000fe2000f8e00ff */
[----:B------:R-:W-:Y:S02]  /*2500*/  ULDC.U8 UR6, c[0x0][0x410] ;  /* 0x0001040000067ab9 */ /* 0x000fe40000000000 */
[----:B------:R-:W-:Y:S01]  /*2510*/  ISETP.NE.AND P2, PT, RZ, UR6, PT ;  /* 0x00000006ff007c0c */ /* 0x000fe2000bf45270 */
[----:B------:R-:W-:Y:S02]  /*2520*/  IMAD R14, R98, UR4, RZ ;  /* 0x00000004620e7c24 */ /* 0x000fe4000f8e02ff */
[-C--:B------:R-:W-:Y:S02]  /*2530*/  IMAD R32, R67, R28.reuse, RZ ;  /* 0x0000001c43207224 */ /* 0x080fe400078e02ff */
[----:B------:R-:W-:Y:S01]  /*2540*/  IMAD R11, R97, UR5, R14 ;  /* 0x00000005610b7c24 */ /* 0x000fe2000f8e020e */
[----:B------:R-:W-:Y:S01]  /*2550*/  ULDC.64 UR4, c[0x0][0x310] ;  /* 0x0000c40000047ab9 */ /* 0x000fe20000000a00 */
[----:B------:R-:W-:-:S02]  /*2560*/  IMAD R14, R66, R28, RZ ;  /* 0x0000001c420e7224 */ /* 0x000fc400078e02ff */
[----:B------:R-:W-:Y:S02]  /*2570*/  IMAD R15, R99, UR4, RZ ;  /* 0x00000004630f7c24 */ /* 0x000fe4000f8e02ff */
[----:B------:R-:W-:Y:S01]  /*2580*/  IMAD.IADD R13, R13, 0x1, R11 ;  /* 0x000000010d0d7824 */ /* 0x000fe200078e020b */
[----:B------:R-:W-:Y:S01]  /*2590*/  SHF.R.S32.HI R11, RZ, 0x1f, R28 ;  /* 0x0000001fff0b7819 */ /* 0x000fe2000001141c */
[C---:B------:R-:W-:Y:S02]  /*25a0*/  IMAD R15, R96.reuse, UR5, R15 ;  /* 0x00000005600f7c24 */ /* 0x040fe4000f8e020f */
[----:B------:R-:W-:Y:S01]  /*25b0*/  IMAD.WIDE.U32 R12, R96, UR4, R12 ;  /* 0x00000004600c7c25 */ /* 0x000fe2000f8e000c */
[----:B------:R-:W-:-:S03]  /*25c0*/  ULDC.64 UR4, c[0x0][0x308] ;  /* 0x0000c20000047ab9 */ /* 0x000fc60000000a00 */
[----:B------:R-:W-:Y:S02]  /*25d0*/  IMAD.IADD R13, R13, 0x1, R15 ;  /* 0x000000010d0d7824 */ /* 0x000fe400078e020f */
[----:B------:R-:W-:Y:S02]  /*25e0*/  IMAD R15, R60, UR4, RZ ;  /* 0x000000043c0f7c24 */ /* 0x000fe4000f8e02ff */
[C---:B------:R-:W-:Y:S02]  /*25f0*/  IMAD R35, R11.reuse, R52, R14 ;  /* 0x000000340b237224 */ /* 0x040fe400078e020e */
[----:B------:R-:W-:Y:S02]  /*2600*/  IMAD R11, R11, R58, R32 ;  /* 0x0000003a0b0b7224 */ /* 0x000fe400078e0220 */
[C---:B------:R-:W-:Y:S02]  /*2610*/  IMAD R103, R74.reuse, UR5, R15 ;  /* 0x000000054a677c24 */ /* 0x040fe4000f8e020f */
[----:B------:R-:W-:Y:S01]  /*2620*/  IMAD.WIDE.U32 R32, R74, UR4, R12 ;  /* 0x000000044a207c25 */ /* 0x000fe2000f8e000c */
[----:B------:R-:W-:-:S03]  /*2630*/  ULDC.64 UR4, c[0x0][0x2e8] ;  /* 0x0000ba0000047ab9 */ /* 0x000fc60000000a00 */
[----:B------:R-:W-:Y:S01]  /*2640*/  IMAD.IADD R103, R33, 0x1, R103 ;  /* 0x0000000121677824 */ /* 0x000fe200078e0267 */
[----:B------:R-:W-:Y:S01]  /*2650*/  LEA R102, P3, R32, UR4, 0x1 ;  /* 0x0000000420667c11 */ /* 0x000fe2000f8608ff */
[----:B------:R-:W-:Y:S02]  /*2660*/  IMAD R100, R28, -0x60, R31 ;  /* 0xffffffa01c647824 */ /* 0x000fe400078e021f */
[-C--:B------:R-:W-:Y:S01]  /*2670*/  IMAD.WIDE.U32 R12, R58, R28.reuse, RZ ;  /* 0x0000001c3a0c7225 */ /* 0x080fe200078e00ff */
[----:B------:R-:W-:Y:S02]  /*2680*/  LEA.HI.X R103, R32, UR5, R103, 0x1, P3 ;  /* 0x0000000520677c11 */ /* 0x000fe400098f0c67 */
[----:B------:R-:W-:Y:S01]  /*2690*/  VIMNMX R100, R100, 0x60, PT ;  /* 0x0000006064647848 */ /* 0x000fe20003fe0100 */
[----:B------:R-:W-:Y:S01]  /*26a0*/  IMAD.WIDE.U32 R14, R52, R28, RZ ;  /* 0x0000001c340e7225 */ /* 0x000fe200078e00ff */
[----:B------:R-:W-:-:S03]  /*26b0*/  IADD3 R51, R13, R11, RZ ;  /* 0x0000000b0d337210 */ /* 0x000fc60007ffe0ff */
[----:B------:R-:W-:Y:S01]  /*26c0*/  IMAD.IADD R49, R15, 0x1, R35 ;  /* 0x000000010f317824 */ /* 0x000fe200078e0223 */
[----:B------:R-:W-:Y:S06]  /*26d0*/  @!P2 BRA `(.L_x_661) ;  /* 0x0000001000c4a947 */ /* 0x000fec0003800000 */
[----:B------:R-:W-:Y:S01]  /*26e0*/  ISETP.GE.AND P2, PT, R200, R100, PT ;  /* 0x00000064c800720c */ /* 0x000fe20003f46270 */
[----:B------:R-:W-:Y:S01]  /*26f0*/  BSSY B1, `(.L_x_662) ;  /* 0x000001b000017945 */ /* 0x000fe20003800000 */
[----:B------:R-:W-:Y:S02]  /*2700*/  CS2R R32, SRZ ;  /* 0x0000000000207805 */ /* 0x000fe4000001ff00 */
[----:B------:R-:W-:Y:S02]  /*2710*/  CS2R R40, SRZ ;  /* 0x0000000000287805 */ /* 0x000fe4000001ff00 */
[----:B------:R-:W-:Y:S02]  /*2720*/  CS2R R44, SRZ ;  /* 0x00000000002c7805 */ /* 0x000fe4000001ff00 */
[----:B------:R-:W-:Y:S02]  /*2730*/  CS2R R42, SRZ ;  /* 0x00000000002a7805 */ /* 0x000fe4000001ff00 */
[----:B------:R-:W-:-:S03]  /*2740*/  CS2R R46, SRZ ;  /* 0x00000000002e7805 */ /* 0x000fc6000001ff00 */
[----:B------:R-:W-:Y:S05]  /*2750*/  @P2 BRA `(.L_x_663) ;  /* 0x0000000000502947 */ /* 0x000fea0003800000 */
[----:B------:R-:W-:Y:S01]  /*2760*/  IADD3 R11, P3, R8, R14, RZ ;  /* 0x0000000e080b7210 */ /* 0x000fe20007f7e0ff */
[----:B------:R-:W-:Y:S01]  /*2770*/  ULDC.64 UR4, c[0x0][0x3e8] ;  /* 0x0000fa0000047ab9 */ /* 0x000fe20000000a00 */
[----:B------:R-:W-:Y:S02]  /*2780*/  CS2R R44, SRZ ;  /* 0x00000000002c7805 */ /* 0x000fe4000001ff00 */
[----:B------:R-:W-:Y:S01]  /*2790*/  CS2R R46, SRZ ;  /* 0x00000000002e7805 */ /* 0x000fe2000001ff00 */
[----:B------:R-:W-:Y:S01]  /*27a0*/  IMAD.X R36, R49, 0x1, R70, P3 ;  /* 0x0000000131247824 */ /* 0x000fe200018e0646 */
[----:B------:R-:W-:-:S04]  /*27b0*/  LEA R34, P3, R11, UR4, 0x1 ;  /* 0x000000040b227c11 */ /* 0x000fc8000f8608ff */
[----:B------:R-:W-:Y:S01]  /*27c0*/  LEA.HI.X R35, R11, UR5, R36, 0x1, P3 ;  /* 0x000000050b237c11 */ /* 0x000fe200098f0c24 */
[----:B------:R-:W-:Y:S01]  /*27d0*/  ULDC.64 UR4, c[0x0][0x400] ;  /* 0x0001000000047ab9 */ /* 0x000fe20000000a00 */
[----:B------:R-:W-:-:S05]  /*27e0*/  IADD3 R11, P3, R54, R12, RZ ;  /* 0x0000000c360b7210 */ /* 0x000fca0007f7e0ff */
[----:B------:R-:W-:Y:S01]  /*27f0*/  IMAD.X R38, R51, 0x1, R72, P3 ;  /* 0x0000000133267824 */ /* 0x000fe200018e0648 */
[----:B------:R-:W-:-:S04]  /*2800*/  LEA R36, P3, R11, UR4, 0x1 ;  /* 0x000000040b247c11 */ /* 0x000fc8000f8608ff */
[----:B------:R-:W-:Y:S02]  /*2810*/  LEA.HI.X R37, R11, UR5, R38, 0x1, P3 ;  /* 0x000000050b257c11 */ /* 0x000fe400098f0c26 */
[----:B------:R-:W-:Y:S02]  /*2820*/  ISETP.GE.AND P3, PT, R22, R50, PT ;  /* 0x000000321600720c */ /* 0x000fe40003f66270 */
[----:B------:R-:W-:Y:S02]  /*2830*/  CS2R R40, SRZ ;  /* 0x0000000000287805 */ /* 0x000fe4000001ff00 */
[----:B------:R-:W-:-:S09]  /*2840*/  CS2R R42, SRZ ;  /* 0x00000000002a7805 */ /* 0x000fd2000001ff00 */
[----:B------:R0:W5:Y:S04]  /*2850*/  @!P3 LDG.E.64 R44, desc[UR40][R34.64] ;  /* 0x00000028222cb981 */ /* 0x000168000c1e1b00 */
[----:B------:R0:W5:Y:S01]  /*2860*/  @!P3 LDG.E.64 R46, desc[UR40][R36.64] ;  /* 0x00000028242eb981 */ /* 0x000162000c1e1b00 */
[----:B------:R-:W-:-:S13]  /*2870*/  ISETP.GE.AND P3, PT, R204, R50, PT ;  /* 0x00000032cc00720c */ /* 0x000fda0003f66270 */
[----:B------:R0:W5:Y:S04]  /*2880*/  @!P3 LDG.E.64 R40, desc[UR40][R34.64+0x20] ;  /* 0x000020282228b981 */ /* 0x000168000c1e1b00 */
[----:B------:R0:W5:Y:S02]  /*2890*/  @!P3 LDG.E.64 R42, desc[UR40][R36.64+0x20] ;  /* 0x00002028242ab981 */ /* 0x000164000c1e1b00 */
.L_x_663:
[----:B------:R-:W-:Y:S05]  /*28a0*/  BSYNC B1 ;  /* 0x0000000000017941 */ /* 0x000fea0003800000 */
.L_x_662:
[----:B------:R-:W-:Y:S01]  /*28b0*/  VIADD R11, R200, 0x40 ;  /* 0x00000040c80b7836 */ /* 0x000fe20000000000 */
[----:B------:R-:W-:Y:S01]  /*28c0*/  BSSY B1, `(.L_x_664) ;  /* 0x000001c000017945 */ /* 0x000fe20003800000 */
[----:B0-----:R-:W-:Y:S02]  /*28d0*/  CS2R R36, SRZ ;  /* 0x0000000000247805 */ /* 0x001fe4000001ff00 */
[----:B------:R-:W-:Y:S01]  /*28e0*/  CS2R R34, SRZ ;  /* 0x0000000000227805 */ /* 0x000fe2000001ff00 */
[----:B-----5:R-:W-:Y:S01]  /*28f0*/  IMAD.MOV.U32 R48, RZ, RZ, R40 ;  /* 0x000000ffff307224 */ /* 0x020fe200078e0028 */
[----:B------:R-:W-:Y:S01]  /*2900*/  ISETP.GE.AND P4, PT, R11, R100, PT ;  /* 0x000000640b00720c */ /* 0x000fe20003f86270 */
[----:B------:R-:W-:Y:S01]  /*2910*/  IMAD.MOV.U32 R89, RZ, RZ, R41 ;  /* 0x000000ffff597224 */ /* 0x000fe200078e0029 */
[----:B------:R-:W-:-:S11]  /*2920*/  CS2R R38, SRZ ;  /* 0x0000000000267805 */ /* 0x000fd6000001ff00 */
[----:B------:R-:W-:Y:S05]  /*2930*/  @P4 BRA `(.L_x_665) ;  /* 0x0000000000504947 */ /* 0x000fea0003800000 */
[----:B------:R-:W-:Y:S01]  /*2940*/  IADD3 R14, P3, P5, R8, R14, R5 ;  /* 0x0000000e080e7210 */ /* 0x000fe20007d7e005 */
[----:B------:R-:W-:Y:S01]  /*2950*/  ULDC.64 UR4, c[0x0][0x3e8] ;  /* 0x0000fa0000047ab9 */ /* 0x000fe20000000a00 */
[----:B------:R-:W-:Y:S02]  /*2960*/  CS2R R36, SRZ ;  /* 0x0000000000247805 */ /* 0x000fe4000001ff00 */
[----:B------:R-:W-:Y:S02]  /*2970*/  CS2R R38, SRZ ;  /* 0x0000000000267805 */ /* 0x000fe4000001ff00 */
[----:B------:R-:W-:Y:S02]  /*2980*/  IADD3.X R13, R70, R49, R4, P3, P5 ;  /* 0x00000031460d7210 */ /* 0x000fe40001fea404 */
[----:B------:R-:W-:-:S04]  /*2990*/  IADD3 R11, P3, P5, R54, R12, R7 ;  /* 0x0000000c360b7210 */ /* 0x000fc80007d7e007 */
[----:B------:R-:W-:Y:S02]  /*29a0*/  IADD3.X R32, R72, R51, R6, P3, P5 ;  /* 0x0000003348207210 */ /* 0x000fe40001fea406 */
[----:B------:R-:W-:-:S04]  /*29b0*/  LEA R12, P3, R14, UR4, 0x1 ;  /* 0x000000040e0c7c11 */ /* 0x000fc8000f8608ff */
[----:B------:R-:W-:Y:S01]  /*29c0*/  LEA.HI.X R13, R14, UR5, R13, 0x1, P3 ;  /* 0x000000050e0d7c11 */ /* 0x000fe200098f0c0d */
[----:B------:R-:W-:Y:S02]  /*29d0*/  ULDC.64 UR4, c[0x0][0x400] ;  /* 0x0001000000047ab9 */ /* 0x000fe40000000a00 */
        /* <DEDUP_REMOVED lines=10> */
.L_x_665:
[----:B------:R-:W-:Y:S05]  /*2a80*/  BSYNC B1 ;  /* 0x0000000000017941 */ /* 0x000fea0003800000 */
.L_x_664:
[----:B0-----:R-:W-:Y:S01]  /*2a90*/  IMAD.MOV.U32 R12, RZ, RZ, R45 ;  /* 0x000000ffff0c7224 */ /* 0x001fe200078e002d */
[----:B------:R-:W-:Y:S01]  /*2aa0*/  MOV R11, R44 ;  /* 0x0000002c000b7202 */ /* 0x000fe20000000f00 */
[----:B------:R-:W-:Y:S01]  /*2ab0*/  IMAD.MOV.U32 R13, RZ, RZ, R46 ;  /* 0x000000ffff0d7224 */ /* 0x000fe200078e002e */
[----:B------:R-:W-:Y:S01]  /*2ac0*/  ISETP.NE.AND P3, PT, R205, 0x3, PT ;  /* 0x00000003cd00780c */ /* 0x000fe20003f65270 */
[----:B------:R-:W-:Y:S01]  /*2ad0*/  IMAD.MOV.U32 R14, RZ, RZ, R47 ;  /* 0x000000ffff0e7224 */ /* 0x000fe200078e002f */
[----:B------:R-:W-:Y:S01]  /*2ae0*/  PRMT R113, R11, 0x5410, R12 ;  /* 0x000054100b717816 */ /* 0x000fe2000000000c */
[----:B------:R-:W-:Y:S01]  /*2af0*/  IMAD.MOV.U32 R11, RZ, RZ, R42 ;  /* 0x000000ffff0b7224 */ /* 0x000fe200078e002a */
[----:B------:R-:W-:Y:S01]  /*2b00*/  PRMT R107, R89, 0x5410, R48 ;  /* 0x00005410596b7816 */ /* 0x000fe20000000030 */
[----:B------:R-:W-:Y:S01]  /*2b10*/  IMAD.MOV.U32 R12, RZ, RZ, R43 ;  /* 0x000000ffff0c7224 */ /* 0x000fe200078e002b */
[----:B------:R-:W-:Y:S01]  /*2b20*/  PRMT R115, R13, 0x5410, R14 ;  /* 0x000054100d737816 */ /* 0x000fe2000000000e */
[----:B-----5:R-:W-:-:S02]  /*2b30*/  IMAD.MOV.U32 R13, RZ, RZ, R36 ;  /* 0x000000ffff0d7224 */ /* 0x020fc400078e0024 */
[----:B------:R-:W-:Y:S01]  /*2b40*/  IMAD.MOV.U32 R14, RZ, RZ, R37 ;  /* 0x000000ffff0e7224 */ /* 0x000fe200078e0025 */
[----:B------:R-:W-:Y:S01]  /*2b50*/  PRMT R108, R11, 0x5410, R12 ;  /* 0x000054100b6c7816 */ /* 0x000fe2000000000c */
[----:B------:R-:W-:Y:S01]  /*2b60*/  IMAD.MOV.U32 R12, RZ, RZ, R33 ;  /* 0x000000ffff0c7224 */ /* 0x000fe200078e0021 */
[----:B------:R-:W-:Y:S02]  /*2b70*/  MOV R11, R32 ;  /* 0x00000020000b7202 */ /* 0x000fe40000000f00 */
[----:B------:R-:W-:Y:S01]  /*2b80*/  PRMT R105, R13, 0x5410, R14 ;  /* 0x000054100d697816 */ /* 0x000fe2000000000e */
[----:B------:R-:W-:Y:S01]  /*2b90*/  IMAD.MOV.U32 R14, RZ, RZ, R39 ;  /* 0x000000ffff0e7224 */ /* 0x000fe200078e0027 */
[----:B------:R-:W-:Y:S01]  /*2ba0*/  PRMT R95, R11, 0x5410, R12 ;  /* 0x000054100b5f7816 */ /* 0x000fe2000000000c */
[----:B------:R-:W-:Y:S01]  /*2bb0*/  IMAD.MOV.U32 R11, RZ, RZ, R34 ;  /* 0x000000ffff0b7224 */ /* 0x000fe200078e0022 */
[----:B------:R-:W-:Y:S01]  /*2bc0*/  MOV R13, R38 ;  /* 0x00000026000d7202 */ /* 0x000fe20000000f00 */
[----:B------:R-:W-:-:S03]  /*2bd0*/  IMAD.MOV.U32 R12, RZ, RZ, R35 ;  /* 0x000000ffff0c7224 */ /* 0x000fc600078e0023 */
[----:B------:R-:W-:Y:S02]  /*2be0*/  PRMT R106, R13, 0x5410, R14 ;  /* 0x000054100d6a7816 */ /* 0x000fe4000000000e */
[----:B------:R-:W-:Y:S01]  /*2bf0*/  PRMT R104, R11, 0x5410, R12 ;  /* 0x000054100b687816 */ /* 0x000fe2000000000c */
[----:B------:R-:W-:Y:S06]  /*2c00*/  @!P3 BRA `(.L_x_666) ;  /* 0x000000000004b947 */ /* 0x000fec0003800000 */
[----:B------:R-:W-:Y:S01]  /*2c10*/  BPT.TRAP 0x1 ;  /* 0x000000040000795c */ /* 0x000fe20000300000 */
.L_x_666:
[----:B------:R-:W-:Y:S01]  /*2c20*/  IMAD R89, R18, 0x8, R19 ;  /* 0x0000000812597824 */ /* 0x000fe200078e0213 */
[----:B------:R-:W-:Y:S01]  /*2c30*/  SHF.L.U32 R101, R203, 0x1f, RZ ;  /* 0x0000001fcb657819 */ /* 0x000fe200000006ff */
[----:B------:R-:W-:Y:S03]  /*2c40*/  BSSY B1, `(.L_x_667) ;  /* 0x0000003000017945 */ /* 0x000fe60003800000 */
[----:B------:R-:W0:Y:S02]  /*2c50*/  SYNCS.PHASECHK.TRANS64.TRYWAIT P5, [R89+URZ+0x22890], R101 ;  /* 0x02289065590075a7 */ /* 0x000e2400080a017f */
[----:B0-----:R-:W-:Y:S05]  /*2c60*/  @!P5 BRA `(.L_x_668) ;  /* 0x000001440094d947 */ /* 0x001fea0003800000 */
.L_x_914:
[----:B------:R-:W-:Y:S05]  /*2c70*/  BSYNC B1 ;  /* 0x0000000000017941 */ /* 0x000fea0003800000 */
.L_x_667:
[----:B------:R-:W-:-:S03]  /*2c80*/  UMOV UR4, 0xffffffff ;  /* 0xffffffff00047882 */ /* 0x000fc60000000000 */
[----:B------:R-:W-:Y:S05]  /*2c90*/  BRA.DIV UR4, `(.L_x_669) ;  /* 0x00000146049c7947 */ /* 0x000fea000b800000 */
[----:B------:R1:W2:Y:S04]  /*2ca0*/  SHFL.IDX PT, R51, R103, RZ, 0x1c1f ;  /* 0x001c1fff67337589 */ /* 0x0002a800000e0000 */
[----:B------:R1:W3:Y:S02]  /*2cb0*/  SHFL.IDX PT, R93, R102, RZ, 0x1c1f ;  /* 0x001c1fff665d7589 */ /* 0x0002e400000e0000 */
.L_x_918:
[----:B------:R-:W-:Y:S04]  /*2cc0*/  BSSY B1, `(.L_x_670) ;  /* 0x0000067000017945 */ /* 0x000fe80003800000 */
[----:B------:R-:W-:Y:S05]  /*2cd0*/  @P2 BRA `(.L_x_671) ;  /* 0x0000000400942947 */ /* 0x000fea0003800000 */
[----:B------:R-:W-:Y:S04]  /*2ce0*/  BSSY B2, `(.L_x_672) ;  /* 0x0000032000027945 */ /* 0x000fe80003800000 */
[----:B------:R-:W-:Y:S05]  /*2cf0*/  @P1 BRA `(.L_x_673) ;  /* 0x0000000000c01947 */ /* 0x000fea0003800000 */
[----:B------:R4:W0:Y:S01]  /*2d00*/  LDS.128 R12, [R94] ;  /* 0x000000005e0c7984 */ /* 0x0008220000000c00 */
[C---:B---3--:R-:W-:Y:S01]  /*2d10*/  LEA R48, P2, R16.reuse, R93, 0x1 ;  /* 0x0000005d10307211 */ /* 0x048fe200078408ff */
[----:B------:R-:W-:Y:S03]  /*2d20*/  BSSY B3, `(.L_x_674) ;  /* 0x000002c000037945 */ /* 0x000fe60003800000 */
[----:B--2---:R-:W-:Y:S02]  /*2d30*/  LEA.HI.X R49, R16, R51, R17, 0x1, P2 ;  /* 0x0000003310317211 */ /* 0x004fe400010f0c11 */
[----:B------:R-:W-:-:S13]  /*2d40*/  ISETP.GE.AND P2, PT, R22, R50, PT ;  /* 0x000000321600720c */ /* 0x000fda0003f46270 */
[----:B----4-:R-:W-:Y:S05]  /*2d50*/  @P2 BRA `(.L_x_675) ;  /* 0x0000000000a02947 */ /* 0x010fea0003800000 */
[----:B------:R-:W-:Y:S01]  /*2d60*/  SHF.R.U64 R11, R44, 0x10, R45 ;  /* 0x000000102c0b7819 */ /* 0x000fe2000000122d */
[--C-:B0-----:R-:W-:Y:S01]  /*2d70*/  HADD2.F32 R44, -RZ, R15.reuse.H1_H1 ;  /* 0x3000000fff2c7230 */ /* 0x101fe20000004100 */
[--C-:B------:R-:W-:Y:S01]  /*2d80*/  SHF.R.U64 R110, R46, 0x10, R47.reuse ;  /* 0x000000102e6e7819 */ /* 0x100fe2000000122f */
[----:B------:R-:W-:Y:S01]  /*2d90*/  HADD2.F32 R15, -RZ, R15.H0_H0 ;  /* 0x2000000fff0f7230 */ /* 0x000fe20000004100 */
[----:B------:R-:W-:Y:S01]  /*2da0*/  SHF.R.U32.HI R47, RZ, 0x10, R47 ;  /* 0x00000010ff2f7819 */ /* 0x000fe2000001162f */
[----:B------:R-:W-:Y:S01]  /*2db0*/  HADD2.F32 R46, -RZ, R11.H0_H0 ;  /* 0x2000000bff2e7230 */ /* 0x000fe20000004100 */
[----:B------:R-:W-:Y:S01]  /*2dc0*/  SHF.R.U32.HI R45, RZ, 0x10, R45 ;  /* 0x00000010ff2d7819 */ /* 0x000fe2000001162d */
[----:B------:R-:W-:Y:S02]  /*2dd0*/  HADD2.F32 R110, -RZ, R110.H0_H0 ;  /* 0x2000006eff6e7230 */ /* 0x000fe40000004100 */
[----:B------:R-:W-:Y:S02]  /*2de0*/  HADD2.F32 R11, -RZ, R13.H1_H1 ;  /* 0x3000000dff0b7230 */ /* 0x000fe40000004100 */
[----:B------:R-:W-:-:S02]  /*2df0*/  HADD2.F32 R47, -RZ, R47.H0_H0 ;  /* 0x2000002fff2f7230 */ /* 0x000fc40000004100 */
[----:B------:R-:W-:Y:S02]  /*2e00*/  HADD2.F32 R13, -RZ, R13.H0_H0 ;  /* 0x2000000dff0d7230 */ /* 0x000fe40000004100 */
[-C--:B------:R-:W-:Y:S01]  /*2e10*/  FMUL.FTZ R112, R11, R110.reuse ;  /* 0x0000006e0b707220 */ /* 0x080fe20000410000 */
[----:B------:R-:W-:Y:S02]  /*2e20*/  HADD2.F32 R45, -RZ, R45.H0_H0 ;  /* 0x2000002dff2d7230 */ /* 0x000fe40000004100 */
[CC--:B------:R-:W-:Y:S01]  /*2e30*/  FMUL.FTZ R114, R44.reuse, R47.reuse ;  /* 0x0000002f2c727220 */ /* 0x0c0fe20000410000 */
[----:B------:R-:W-:Y:S01]  /*2e40*/  FMUL.FTZ R47, R15, R47 ;  /* 0x0000002f0f2f7220 */ /* 0x000fe20000410000 */
[C---:B------:R-:W-:Y:S01]  /*2e50*/  FMUL.FTZ R110, R13.reuse, R110 ;  /* 0x0000006e0d6e7220 */ /* 0x040fe20000410000 */
[-C--:B------:R-:W-:Y:S01]  /*2e60*/  FFMA.FTZ R112, R13, R46.reuse, -R112 ;  /* 0x0000002e0d707223 */ /* 0x080fe20000010870 */
[-C--:B------:R-:W-:Y:S01]  /*2e70*/  FFMA.FTZ R114, R15, R45.reuse, -R114 ;  /* 0x0000002d0f727223 */ /* 0x080fe20000010872 */
[----:B------:R-:W-:Y:S01]  /*2e80*/  FFMA.FTZ R111, R44, R45, R47 ;  /* 0x0000002d2c6f7223 */ /* 0x000fe2000001002f */
[----:B------:R-:W-:Y:S01]  /*2e90*/  FFMA.FTZ R109, R11, R46, R110 ;  /* 0x0000002e0b6d7223 */ /* 0x000fe2000001006e */
[----:B------:R-:W-:-:S02]  /*2ea0*/  HADD2.F32 R11, -RZ, R12.H1_H1 ;  /* 0x3000000cff0b7230 */ /* 0x000fc40000004100 */
[--C-:B------:R-:W-:Y:S02]  /*2eb0*/  HADD2.F32 R45, -RZ, R115.reuse.H0_H0 ;  /* 0x20000073ff2d7230 */ /* 0x100fe40000004100 */
[----:B------:R-:W-:Y:S02]  /*2ec0*/  HADD2.F32 R12, -RZ, R12.H0_H0 ;  /* 0x2000000cff0c7230 */ /* 0x000fe40000004100 */
[----:B------:R-:W-:Y:S02]  /*2ed0*/  HADD2.F32 R46, -RZ, R115.H1_H1 ;  /* 0x30000073ff2e7230 */ /* 0x000fe40000004100 */
[-C--:B------:R-:W-:Y:S01]  /*2ee0*/  FMUL.FTZ R47, R11, R45.reuse ;  /* 0x0000002d0b2f7220 */ /* 0x080fe20000410000 */
[--C-:B------:R-:W-:Y:S02]  /*2ef0*/  HADD2.F32 R13, -RZ, R14.reuse.H1_H1 ;  /* 0x3000000eff0d7230 */ /* 0x100fe40000004100 */
[----:B------:R-:W-:Y:S01]  /*2f00*/  FMUL.FTZ R110, R12, R45 ;  /* 0x0000002d0c6e7220 */ /* 0x000fe20000410000 */
[----:B------:R-:W-:-:S02]  /*2f10*/  HADD2.F32 R14, -RZ, R14.H0_H0 ;  /* 0x2000000eff0e7230 */ /* 0x000fc40000004100 */
[--C-:B------:R-:W-:Y:S02]  /*2f20*/  HADD2.F32 R15, -RZ, R113.reuse.H0_H0 ;  /* 0x20000071ff0f7230 */ /* 0x100fe40000004100 */
[-C--:B------:R-:W-:Y:S01]  /*2f30*/  FMUL.FTZ R45, R13, R46.reuse ;  /* 0x0000002e0d2d7220 */ /* 0x080fe20000410000 */
[----:B------:R-:W-:Y:S02]  /*2f40*/  HADD2.F32 R44, -RZ, R113.H1_H1 ;  /* 0x30000071ff2c7230 */ /* 0x000fe40000004100 */
[----:B------:R-:W-:Y:S01]  /*2f50*/  FMUL.FTZ R46, R14, R46 ;  /* 0x0000002e0e2e7220 */ /* 0x000fe20000410000 */
[-C--:B------:R-:W-:Y:S01]  /*2f60*/  FFMA.FTZ R47, R12, R15.reuse, -R47 ;  /* 0x0000000f0c2f7223 */ /* 0x080fe2000001082f */
[----:B------:R-:W-:Y:S01]  /*2f70*/  FFMA.FTZ R110, R11, R15, R110 ;  /* 0x0000000f0b6e7223 */ /* 0x000fe2000001006e */
[-C--:B------:R-:W-:Y:S01]  /*2f80*/  FFMA.FTZ R45, R14, R44.reuse, -R45 ;  /* 0x0000002c0e2d7223 */ /* 0x080fe2000001082d */
[----:B------:R-:W-:Y:S01]  /*2f90*/  FFMA.FTZ R46, R13, R44, R46 ;  /* 0x0000002c0d2e7223 */ /* 0x000fe2000001002e */
[----:B------:R-:W-:-:S02]  /*2fa0*/  F2FP.F16.F32.PACK_AB R13, R109, R112 ;  /* 0x000000706d0d723e */ /* 0x000fc400000000ff */
[----:B------:R-:W-:Y:S02]  /*2fb0*/  F2FP.F16.F32.PACK_AB R15, R111, R114 ;  /* 0x000000726f0f723e */ /* 0x000fe400000000ff */
[----:B------:R-:W-:Y:S02]  /*2fc0*/  F2FP.F16.F32.PACK_AB R12, R110, R47 ;  /* 0x0000002f6e0c723e */ /* 0x000fe400000000ff */
[----:B------:R-:W-:-:S07]  /*2fd0*/  F2FP.F16.F32.PACK_AB R14, R46, R45 ;  /* 0x0000002d2e0e723e */ /* 0x000fce00000000ff */
.L_x_675:
[----:B------:R-:W-:Y:S05]  /*2fe0*/  BSYNC B3 ;  /* 0x0000000000037941 */ /* 0x000fea0003800000 */
.L_x_674:
[----:B0-----:R4:W-:Y:S02]  /*2ff0*/  ST.E.128 desc[UR40][R48.64], R12 ;  /* 0x0000000c30007985 */ /* 0x0019e4000c101d28 */
.L_x_673:
[----:B------:R-:W-:Y:S05]  /*3000*/  BSYNC B2 ;  /* 0x0000000000027941 */ /* 0x000fea0003800000 */
.L_x_672:
[----:B------:R-:W-:-:S13]  /*3010*/  ISETP.NE.AND P2, PT, R90, RZ, PT ;  /* 0x000000ff5a00720c */ /* 0x000fda0003f45270 */
[----:B------:R-:W-:Y:S05]  /*3020*/  @P2 BRA `(.L_x_671) ;  /* 0x0000000000c02947 */ /* 0x000fea0003800000 */
[----:B----4-:R4:W0:Y:S01]  /*3030*/  LDS.128 R12, [R92] ;  /* 0x000000005c0c7984 */ /* 0x0108220000000c00 */
        /* <DEDUP_REMOVED lines=13> */
[----:B------:R-:W-:Y:S02]  /*3110*/  HADD2.F32 R43, -RZ, R43.H0_H0 ;  /* 0x2000002bff2b7230 */ /* 0x000fe40000004100 */
[----:B------:R-:W-:-:S02]  /*3120*/  HADD2.F32 R11, -RZ, R13.H1_H1 ;  /* 0x3000000dff0b7230 */ /* 0x000fc40000004100 */
[----:B------:R-:W-:Y:S02]  /*3130*/  HADD2.F32 R13, -RZ, R13.H0_H0 ;  /* 0x2000000dff0d7230 */ /* 0x000fe40000004100 */
[-C--:B------:R-:W-:Y:S01]  /*3140*/  FMUL.FTZ R47, R15, R43.reuse ;  /* 0x0000002b0f2f7220 */ /* 0x080fe20000410000 */
[----:B------:R-:W-:Y:S02]  /*3150*/  HADD2.F32 R41, -RZ, R41.H0_H0 ;  /* 0x20000029ff297230 */ /* 0x000fe40000004100 */
[-C--:B------:R-:W-:Y:S01]  /*3160*/  FMUL.FTZ R48, R11, R46.reuse ;  /* 0x0000002e0b307220 */ /* 0x080fe20000410000 */
[C---:B------:R-:W-:Y:S01]  /*3170*/  FMUL.FTZ R110, R40.reuse, R43 ;  /* 0x0000002b286e7220 */ /* 0x040fe20000410000 */
[C---:B------:R-:W-:Y:S01]  /*3180*/  FMUL.FTZ R46, R13.reuse, R46 ;  /* 0x0000002e0d2e7220 */ /* 0x040fe20000410000 */
[----:B------:R-:W-:Y:S01]  /*3190*/  FFMA.FTZ R49, R40, R41, R47 ;  /* 0x0000002928317223 */ /* 0x000fe2000001002f */
[-C--:B------:R-:W-:Y:S02]  /*31a0*/  FFMA.FTZ R48, R13, R42.reuse, -R48 ;  /* 0x0000002a0d307223 */ /* 0x080fe40000010830 */
[----:B------:R-:W-:Y:S01]  /*31b0*/  FFMA.FTZ R43, R11, R42, R46 ;  /* 0x0000002a0b2b7223 */ /* 0x000fe2000001002e */
[----:B------:R-:W-:-:S02]  /*31c0*/  HADD2.F32 R40, -RZ, R108.H0_H0 ;  /* 0x2000006cff287230 */ /* 0x000fc40000004100 */
[----:B------:R-:W-:Y:S01]  /*31d0*/  FFMA.FTZ R110, R15, R41, -R110 ;  /* 0x000000290f6e7223 */ /* 0x000fe2000001086e */
[----:B------:R-:W-:Y:S02]  /*31e0*/  HADD2.F32 R108, -RZ, R108.H1_H1 ;  /* 0x3000006cff6c7230 */ /* 0x000fe40000004100 */
[----:B------:R-:W-:Y:S02]  /*31f0*/  HADD2.F32 R11, -RZ, R12.H1_H1 ;  /* 0x3000000cff0b7230 */ /* 0x000fe40000004100 */
[----:B------:R-:W-:Y:S02]  /*3200*/  HADD2.F32 R13, -RZ, R14.H1_H1 ;  /* 0x3000000eff0d7230 */ /* 0x000fe40000004100 */
[----:B------:R-:W-:Y:S02]  /*3210*/  HADD2.F32 R12, -RZ, R12.H0_H0 ;  /* 0x2000000cff0c7230 */ /* 0x000fe40000004100 */
[----:B------:R-:W-:Y:S01]  /*3220*/  FMUL.FTZ R41, R11, R40 ;  /* 0x000000280b297220 */ /* 0x000fe20000410000 */
[----:B------:R-:W-:-:S02]  /*3230*/  HADD2.F32 R14, -RZ, R14.H0_H0 ;  /* 0x2000000eff0e7230 */ /* 0x000fc40000004100 */
[----:B------:R-:W-:Y:S01]  /*3240*/  FMUL.FTZ R47, R13, R108 ;  /* 0x0000006c0d2f7220 */ /* 0x000fe20000410000 */
[--C-:B------:R-:W-:Y:S02]  /*3250*/  HADD2.F32 R15, -RZ, R107.reuse.H1_H1 ;  /* 0x3000006bff0f7230 */ /* 0x100fe40000004100 */
[----:B------:R-:W-:Y:S01]  /*3260*/  FMUL.FTZ R40, R12, R40 ;  /* 0x000000280c287220 */ /* 0x000fe20000410000 */
[----:B------:R-:W-:Y:S02]  /*3270*/  HADD2.F32 R107, -RZ, R107.H0_H0 ;  /* 0x2000006bff6b7230 */ /* 0x000fe40000004100 */
        /* <DEDUP_REMOVED lines=9> */
.L_x_677:
[----:B------:R-:W-:Y:S05]  /*3310*/  BSYNC B2 ;  /* 0x0000000000027941 */ /* 0x000fea0003800000 */
.L_x_676:
[----:B0-----:R0:W-:Y:S02]  /*3320*/  ST.E.128 desc[UR40][R44.64], R12 ;  /* 0x0000000c2c007985 */ /* 0x0011e4000c101d28 */
.L_x_671:
[----:B------:R-:W-:Y:S05]  /*3330*/  BSYNC B1 ;  /* 0x0000000000017941 */ /* 0x000fea0003800000 */
.L_x_670:
[----:B------:R-:W-:-:S03]  /*3340*/  UMOV UR4, 0xffffffff ;  /* 0xffffffff00047882 */ /* 0x000fc60000000000 */
[----:B------:R-:W-:Y:S05]  /*3350*/  BRA.DIV UR4, `(.L_x_678) ;  /* 0x0000014204387947 */ /* 0x000fea000b800000 */
[----:B-1----:R-:W1:Y:S04]  /*3360*/  SHFL.IDX PT, R103, R103, 0x1, 0x1c1f ;  /* 0x003c1f0067677f89 */ /* 0x002e6800000e0000 */
[----:B------:R0:W0:Y:S02]  /*3370*/  SHFL.IDX PT, R43, R102, 0x1, 0x1c1f ;  /* 0x003c1f00662b7f89 */ /* 0x00002400000e0000 */
.L_x_922:
[----:B------:R-:W-:Y:S05]  /*3380*/  @P4 BRA `(.L_x_679) ;  /* 0x0000001c00a84947 */ /* 0x000fea0003800000 */
[----:B------:R-:W-:Y:S04]  /*3390*/  BSSY B1, `(.L_x_680) ;  /* 0x0000032000017945 */ /* 0x000fe80003800000 */
[----:B------:R-:W-:Y:S05]  /*33a0*/  @P1 BRA `(.L_x_681) ;  /* 0x0000000000c01947 */ /* 0x000fea0003800000 */
[----:B0---4-:R0:W4:Y:S01]  /*33b0*/  LDS.128 R12, [R94+0x2000] ;  /* 0x002000005e0c7984 */ /* 0x0111220000000c00 */
[C---:B------:R-:W-:Y:S01]  /*33c0*/  LEA R40, P2, R16.reuse, R43, 0x1 ;  /* 0x0000002b10287211 */ /* 0x040fe200078408ff */
[----:B------:R-:W-:Y:S03]  /*33d0*/  BSSY B2, `(.L_x_682) ;  /* 0x000002c000027945 */ /* 0x000fe60003800000 */
[----:B-1----:R-:W-:Y:S02]  /*33e0*/  LEA.HI.X R41, R16, R103, R17, 0x1, P2 ;  /* 0x0000006710297211 */ /* 0x002fe400010f0c11 */
[----:B------:R-:W-:-:S13]  /*33f0*/  ISETP.GE.AND P2, PT, R22, R50, PT ;  /* 0x000000321600720c */ /* 0x000fda0003f46270 */
[----:B0-----:R-:W-:Y:S05]  /*3400*/  @P2 BRA `(.L_x_683) ;  /* 0x0000000000a02947 */ /* 0x001fea0003800000 */
[----:B------:R-:W-:Y:S01]  /*3410*/  SHF.R.U64 R11, R36, 0x10, R37 ;  /* 0x00000010240b7819 */ /* 0x000fe20000001225 */
[--C-:B----4-:R-:W-:Y:S01]  /*3420*/  HADD2.F32 R36, -RZ, R15.reuse.H1_H1 ;  /* 0x3000000fff247230 */ /* 0x110fe20000004100 */
        /* <DEDUP_REMOVED lines=26> */
[--C-:B------:R-:W-:Y:S02]  /*35d0*/  HADD2.F32 R15, -RZ, R105.reuse.H0_H0 ;  /* 0x20000069ff0f7230 */ /* 0x100fe40000004100 */
[----:B------:R-:W-:Y:S01]  /*35e0*/  FMUL.FTZ R36, R12, R36 ;  /* 0x000000240c247220 */ /* 0x000fe20000410000 */
        /* <DEDUP_REMOVED lines=10> */
.L_x_683:
[----:B------:R-:W-:Y:S05]  /*3690*/  BSYNC B2 ;  /* 0x0000000000027941 */ /* 0x000fea0003800000 */
.L_x_682:
[----:B----4-:R0:W-:Y:S02]  /*36a0*/  ST.E.128 desc[UR40][R40.64], R12 ;  /* 0x0000000c28007985 */ /* 0x0101e4000c101d28 */
.L_x_681:
[----:B------:R-:W-:Y:S05]  /*36b0*/  BSYNC B1 ;  /* 0x0000000000017941 */ /* 0x000fea0003800000 */
.L_x_680:
[----:B------:R-:W-:-:S13]  /*36c0*/  ISETP.NE.AND P2, PT, R90, RZ, PT ;  /* 0x000000ff5a00720c */ /* 0x000fda0003f45270 */
        /* <DEDUP_REMOVED lines=47> */
.L_x_685:
[----:B------:R-:W-:Y:S05]  /*39c0*/  BSYNC B1 ;  /* 0x0000000000017941 */ /* 0x000fea0003800000 */
.L_x_684:
[----:B----4-:R0:W-:Y:S01]  /*39d0*/  ST.E.128 desc[UR40][R36.64], R12 ;  /* 0x0000000c24007985 */ /* 0x0101e2000c101d28 */
[----:B------:R-:W-:Y:S05]  /*39e0*/  BRA `(.L_x_679) ;  /* 0x0000001800107947 */ /* 0x000fea0003800000 */
.L_x_661:
[----:B------:R-:W-:Y:S01]  /*39f0*/  VIADD R11, R200, 0x40 ;  /* 0x00000040c80b7836 */ /* 0x000fe20000000000 */
[----:B------:R-:W-:Y:S02]  /*3a00*/  CS2R R34, SRZ ;  /* 0x0000000000227805 */ /* 0x000fe4000001ff00 */
[----:B------:R-:W-:Y:S02]  /*3a10*/  CS2R R38, SRZ ;  /* 0x0000000000267805 */ /* 0x000fe4000001ff00 */
[----:B------:R-:W-:Y:S02]  /*3a20*/  CS2R R36, SRZ ;  /* 0x0000000000247805 */ /* 0x000fe4000001ff00 */
[----:B------:R-:W-:-:S04]  /*3a30*/  ISETP.GE.AND P2, PT, R11, R100, PT ;  /* 0x000000640b00720c */ /* 0x000fc80003f46270 */
[----:B------:R-:W-:-:S13]  /*3a40*/  ISETP.GE.OR P2, PT, R16, R50, P2 ;  /* 0x000000321000720c */ /* 0x000fda0001746670 */
[----:B------:R-:W-:Y:S01]  /*3a50*/  @!P2 IADD3 R45, P3, P4, R20, R14, R5 ;  /* 0x0000000e142da210 */ /* 0x000fe20007c7e005 */
[----:B------:R-:W0:Y:S03]  /*3a60*/  @!P2 LDC.64 R40, c[0x0][0x3e8] ;  /* 0x0000fa00ff28ab82 */ /* 0x000e260000000a00 */
[----:B------:R-:W-:Y:S02]  /*3a70*/  @!P2 IADD3.X R46, R71, R49, R4, P3, P4 ;  /* 0x00000031472ea210 */ /* 0x000fe40001fe8404 */
[----:B------:R-:W-:-:S04]  /*3a80*/  @!P2 IADD3 R11, P3, P4, R56, R12, R7 ;  /* 0x0000000c380ba210 */ /* 0x000fc80007c7e007 */
[----:B------:R-:W-:Y:S02]  /*3a90*/  @!P2 IADD3.X R44, R75, R51, R6, P3, P4 ;  /* 0x000000334b2ca210 */ /* 0x000fe40001fe8406 */
[----:B------:R-:W-:-:S04]  /*3aa0*/  ISETP.GE.AND P3, PT, R200, R100, PT ;  /* 0x00000064c800720c */ /* 0x000fc80003f66270 */
[----:B------:R-:W-:-:S13]  /*3ab0*/  ISETP.GE.OR P3, PT, R16, R50, P3 ;  /* 0x000000321000720c */ /* 0x000fda0001f66670 */
[----:B------:R-:W-:Y:S01]  /*3ac0*/  @!P3 IADD3 R13, P4, R20, R14, RZ ;  /* 0x0000000e140db210 */ /* 0x000fe20007f9e0ff */
[----:B------:R-:W1:Y:S04]  /*3ad0*/  @!P3 LDC.64 R42, c[0x0][0x400] ;  /* 0x00010000ff2abb82 */ /* 0x000e680000000a00 */
[----:B------:R-:W-:-:S04]  /*3ae0*/  @!P3 IMAD.X R32, R49, 0x1, R71, P4 ;  /* 0x000000013120b824 */ /* 0x000fc800020e0647 */
[----:B------:R-:W2:Y:S02]  /*3af0*/  @!P3 LDC.64 R14, c[0x0][0x3e8] ;  /* 0x0000fa00ff0ebb82 */ /* 0x000ea40000000a00 */
[----:B--2---:R-:W-:-:S04]  /*3b00*/  @!P3 LEA R14, P4, R13, R14, 0x1 ;  /* 0x0000000e0d0eb211 */ /* 0x004fc800078808ff */
[----:B------:R-:W-:Y:S02]  /*3b10*/  @!P3 LEA.HI.X R15, R13, R15, R32, 0x1, P4 ;  /* 0x0000000f0d0fb211 */ /* 0x000fe400020f0c20 */
[----:B------:R-:W-:Y:S02]  /*3b20*/  CS2R R32, SRZ ;  /* 0x0000000000207805 */ /* 0x000fe4000001ff00 */
[----:B------:R-:W-:-:S05]  /*3b30*/  @!P3 IADD3 R12, P4, R56, R12, RZ ;  /* 0x0000000c380cb210 */ /* 0x000fca0007f9e0ff */
[----:B------:R-:W-:Y:S01]  /*3b40*/  @!P3 IMAD.X R13, R51, 0x1, R75, P4 ;  /* 0x00000001330db824 */ /* 0x000fe200020e064b */
[C---:B-1----:R-:W-:Y:S01]  /*3b50*/  @!P3 LEA R42, P4, R12.reuse, R42, 0x1 ;  /* 0x0000002a0c2ab211 */ /* 0x042fe200078808ff */
[----:B------:R0:W2:Y:S03]  /*3b60*/  @!P3 LDG.E.128 R32, desc[UR40][R14.64] ;  /* 0x000000280e20b981 */ /* 0x0000a6000c1e1d00 */
[----:B------:R-:W-:Y:S02]  /*3b70*/  @!P3 LEA.HI.X R43, R12, R43, R13, 0x1, P4 ;  /* 0x0000002b0c2bb211 */ /* 0x000fe400020f0c0d */
[----:B------:R-:W1:Y:S03]  /*3b80*/  @!P2 LDC.64 R12, c[0x0][0x400] ;  /* 0x00010000ff0cab82 */ /* 0x000e660000000a00 */
[----:B------:R3:W4:Y:S01]  /*3b90*/  @!P3 LDG.E.128 R36, desc[UR40][R42.64] ;  /* 0x000000282a24b981 */ /* 0x000722000c1e1d00 */
[----:B0-----:R-:W-:-:S04]  /*3ba0*/  @!P2 LEA R14, P3, R45, R40, 0x1 ;  /* 0x000000282d0ea211 */ /* 0x001fc800078608ff */
[----:B------:R-:W-:Y:S02]  /*3bb0*/  @!P2 LEA.HI.X R15, R45, R41, R46, 0x1, P3 ;  /* 0x000000292d0fa211 */ /* 0x000fe400018f0c2e */
[----:B------:R-:W-:Y:S02]  /*3bc0*/  CS2R R40, SRZ ;  /* 0x0000000000287805 */ /* 0x000fe4000001ff00 */
[----:B---3--:R-:W-:Y:S02]  /*3bd0*/  CS2R R42, SRZ ;  /* 0x00000000002a7805 */ /* 0x008fe4000001ff00 */
[----:B------:R-:W-:-:S04]  /*3be0*/  CS2R R46, SRZ ;  /* 0x00000000002e7805 */ /* 0x000fc8000001ff00 */
[----:B------:R-:W3:Y:S01]  /*3bf0*/  @!P2 LDG.E.128 R40, desc[UR40][R14.64] ;  /* 0x000000280e28a981 */ /* 0x000ee2000c1e1d00 */
[----:B-1----:R-:W-:-:S04]  /*3c00*/  @!P2 LEA R12, P3, R11, R12, 0x1 ;  /* 0x0000000c0b0ca211 */ /* 0x002fc800078608ff */
[----:B------:R-:W-:Y:S02]  /*3c10*/  @!P2 LEA.HI.X R13, R11, R13, R44, 0x1, P3 ;  /* 0x0000000d0b0da211 */ /* 0x000fe400018f0c2c */
[----:B------:R-:W-:-:S06]  /*3c20*/  CS2R R44, SRZ ;  /* 0x00000000002c7805 */ /* 0x000fcc000001ff00 */
[----:B------:R0:W5:Y:S01]  /*3c30*/  @!P2 LDG.E.128 R44, desc[UR40][R12.64] ;  /* 0x000000280c2ca981 */ /* 0x000162000c1e1d00 */
[----:B------:R-:W-:Y:S02]  /*3c40*/  ISETP.GE.AND P2, PT, R16, R50, PT ;  /* 0x000000321000720c */ /* 0x000fe40003f46270 */
[----:B------:R-:W-:Y:S02]  /*3c50*/  ISETP.NE.AND P3, PT, R205, 0x3, PT ;  /* 0x00000003cd00780c */ /* 0x000fe40003f65270 */
[----:B--2---:R-:W-:Y:S01]  /*3c60*/  MOV R11, R34 ;  /* 0x00000022000b7202 */ /* 0x004fe20000000f00 */
[----:B------:R-:W-:Y:S02]  /*3c70*/  IMAD.MOV.U32 R48, RZ, RZ, R35 ;  /* 0x000000ffff307224 */ /* 0x000fe400078e0023 */
[----:B------:R-:W-:Y:S02]  /*3c80*/  IMAD.MOV.U32 R49, RZ, RZ, R32 ;  /* 0x000000ffff317224 */ /* 0x000fe400078e0020 */
[----:B------:R-:W-:Y:S01]  /*3c90*/  IMAD.MOV.U32 R50, RZ, RZ, R33 ;  /* 0x000000ffff327224 */ /* 0x000fe200078e0021 */
[----:B------:R-:W-:Y:S01]  /*3ca0*/  PRMT R111, R111, 0x5410, R11 ;  /* 0x000054106f6f7816 */ /* 0x000fe2000000000b */
[----:B----4-:R-:W-:Y:S01]  /*3cb0*/  IMAD.MOV.U32 R11, RZ, RZ, R38 ;  /* 0x000000ffff0b7224 */ /* 0x010fe200078e0026 */
[----:B------:R-:W-:Y:S01]  /*3cc0*/  PRMT R117, R48, 0x7610, R117 ;  /* 0x0000761030757816 */ /* 0x000fe20000000075 */
[----:B0-----:R-:W-:Y:S01]  /*3cd0*/  IMAD.MOV.U32 R12, RZ, RZ, R39 ;  /* 0x000000ffff0c7224 */ /* 0x001fe200078e0027 */
[----:B------:R-:W-:Y:S01]  /*3ce0*/  PRMT R121, R49, 0x7610, R121 ;  /* 0x0000761031797816 */ /* 0x000fe20000000079 */
[----:B------:R-:W-:Y:S01]  /*3cf0*/  IMAD.MOV.U32 R14, RZ, RZ, R37 ;  /* 0x000000ffff0e7224 */ /* 0x000fe200078e0025 */
[----:B------:R-:W-:-:S02]  /*3d00*/  PRMT R114, R50, 0x7610, R114 ;  /* 0x0000761032727816 */ /* 0x000fc40000000072 */
[----:B------:R-:W-:Y:S02]  /*3d10*/  MOV R13, R36 ;  /* 0x00000024000d7202 */ /* 0x000fe40000000f00 */
[----:B------:R-:W-:Y:S02]  /*3d20*/  PRMT R111, R11, 0x7610, R111 ;  /* 0x000076100b6f7816 */ /* 0x000fe4000000006f */
[----:B------:R-:W-:Y:S02]  /*3d30*/  PRMT R117, R117, 0x5410, R12 ;  /* 0x0000541075757816 */ /* 0x000fe4000000000c */
[----:B------:R-:W-:Y:S02]  /*3d40*/  PRMT R121, R121, 0x5410, R13 ;  /* 0x0000541079797816 */ /* 0x000fe4000000000d */
[----:B------:R-:W-:Y:S01]  /*3d50*/  PRMT R114, R114, 0x5410, R14 ;  /* 0x0000541072727816 */ /* 0x000fe2000000000e */
[----:B---3--:R-:W-:Y:S02]  /*3d60*/  IMAD.MOV.U32 R11, RZ, RZ, R42 ;  /* 0x000000ffff0b7224 */ /* 0x008fe400078e002a */
[----:B------:R-:W-:-:S02]  /*3d70*/  IMAD.MOV.U32 R12, RZ, RZ, R43 ;  /* 0x000000ffff0c7224 */ /* 0x000fc400078e002b */
[----:B------:R-:W-:Y:S02]  /*3d80*/  IMAD.MOV.U32 R13, RZ, RZ, R40 ;  /* 0x000000ffff0d7224 */ /* 0x000fe400078e0028 */
[----:B------:R-:W-:Y:S01]  /*3d90*/  IMAD.MOV.U32 R14, RZ, RZ, R41 ;  /* 0x000000ffff0e7224 */ /* 0x000fe200078e0029 */
[----:B------:R-:W-:-:S04]  /*3da0*/  PRMT R105, R11, 0x5410, R12 ;  /* 0x000054100b697816 */ /* 0x000fc8000000000c */
[----:B------:R-:W-:Y:S01]  /*3db0*/  PRMT R107, R13, 0x5410, R14 ;  /* 0x000054100d6b7816 */ /* 0x000fe2000000000e */
[----:B-----5:R-:W-:Y:S01]  /*3dc0*/  IMAD.MOV.U32 R12, RZ, RZ, R47 ;  /* 0x000000ffff0c7224 */ /* 0x020fe200078e002f */
[----:B------:R-:W-:Y:S01]  /*3dd0*/  MOV R11, R46 ;  /* 0x0000002e000b7202 */ /* 0x000fe20000000f00 */
[----:B------:R-:W-:Y:S02]  /*3de0*/  IMAD.MOV.U32 R13, RZ, RZ, R44 ;  /* 0x000000ffff0d7224 */ /* 0x000fe400078e002c */
[----:B------:R-:W-:Y:S01]  /*3df0*/  IMAD.MOV.U32 R14, RZ, RZ, R45 ;  /* 0x000000ffff0e7224 */ /* 0x000fe200078e002d */
[----:B------:R-:W-:-:S04]  /*3e00*/  PRMT R108, R11, 0x5410, R12 ;  /* 0x000054100b6c7816 */ /* 0x000fc8000000000c */
[----:B------:R-:W-:Y:S01]  /*3e10*/  PRMT R109, R13, 0x5410, R14 ;  /* 0x000054100d6d7816 */ /* 0x000fe2000000000e */
[----:B------:R-:W-:Y:S06]  /*3e20*/  @!P3 BRA `(.L_x_686) ;  /* 0x000000000004b947 */ /* 0x000fec0003800000 */
[----:B------:R-:W-:Y:S01]  /*3e30*/  BPT.TRAP 0x1 ;  /* 0x000000040000795c */ /* 0x000fe20000300000 */
.L_x_686:
[----:B------:R-:W-:Y:S01]  /*3e40*/  IMAD R89, R18, 0x8, R19 ;  /* 0x0000000812597824 */ /* 0x000fe200078e0213 */
[----:B------:R-:W-:Y:S01]  /*3e50*/  SHF.L.U32 R101, R203, 0x1f, RZ ;  /* 0x0000001fcb657819 */ /* 0x000fe200000006ff */
[----:B------:R-:W0:Y:S01]  /*3e60*/  LDC R104, c[0x0][0x2f4] ;  /* 0x0000bd00ff687b82 */ /* 0x000e220000000800 */
[----:B------:R-:W-:Y:S02]  /*3e70*/  BSSY B1, `(.L_x_687) ;  /* 0x0000003000017945 */ /* 0x000fe40003800000 */
[----:B------:R-:W1:Y:S02]  /*3e80*/  SYNCS.PHASECHK.TRANS64.TRYWAIT P4, [R89+URZ+0x22890], R101 ;  /* 0x02289065590075a7 */ /* 0x000e64000808017f */
[----:B-1----:R-:W-:Y:S05]  /*3e90*/  @!P4 BRA `(.L_x_688) ;  /* 0x0000013400b4c947 */ /* 0x002fea0003800000 */
.L_x_923:
[----:B------:R-:W-:Y:S05]  /*3ea0*/  BSYNC B1 ;  /* 0x0000000000017941 */ /* 0x000fea0003800000 */
.L_x_687:
[----:B------:R-:W-:Y:S01]  /*3eb0*/  UMOV UR4, 0xffffffff ;  /* 0xffffffff00047882 */ /* 0x000fe20000000000 */
[----:B0-----:R-:W-:Y:S02]  /*3ec0*/  IMAD.IADD R106, R104, 0x1, -R65 ;  /* 0x00000001686a7824 */ /* 0x001fe400078e0a41 */
[----:B------:R-:W-:Y:S05]  /*3ed0*/  BRA.DIV UR4, `(.L_x_689) ;  /* 0x0000013604b87947 */ /* 0x000fea000b800000 */
[----:B------:R0:W2:Y:S04]  /*3ee0*/  SHFL.IDX PT, R95, R103, RZ, 0x1c1f ;  /* 0x001c1fff675f7589 */ /* 0x0000a800000e0000 */
[----:B------:R0:W3:Y:S02]  /*3ef0*/  SHFL.IDX PT, R94, R102, RZ, 0x1c1f ;  /* 0x001c1fff665e7589 */ /* 0x0000e400000e0000 */
.L_x_927:
[----:B------:R-:W-:Y:S01]  /*3f00*/  ISETP.GE.OR P4, PT, R200, R100, P1 ;  /* 0x00000064c800720c */ /* 0x000fe20000f86670 */
[----:B------:R-:W-:-:S12]  /*3f10*/  BSSY B1, `(.L_x_690) ;  /* 0x0000073000017945 */ /* 0x000fd80003800000 */
[----:B------:R-:W-:Y:S05]  /*3f20*/  @P4 BRA `(.L_x_691) ;  /* 0x0000000400c44947 */ /* 0x000fea0003800000 */
[----:B------:R-:W4:Y:S01]  /*3f30*/  S2R R14, SR_TID.X ;  /* 0x00000000000e7919 */ /* 0x000f220000002100 */
[----:B------:R-:W-:Y:S01]  /*3f40*/  SEL R11, R65, R106, !P0 ;  /* 0x0000006a410b7207 */ /* 0x000fe20004000000 */
[----:B------:R-:W-:Y:S01]  /*3f50*/  BSSY B2, `(.L_x_692) ;  /* 0x000006a000027945 */ /* 0x000fe20003800000 */
[C---:B---3--:R-:W-:Y:S02]  /*3f60*/  LEA R92, P4, R77.reuse, R94, 0x1 ;  /* 0x0000005e4d5c7211 */ /* 0x048fe400078808ff */
[----:B------:R-:W-:Y:S02]  /*3f70*/  SHF.R.S32.HI R12, RZ, 0x1f, R11 ;  /* 0x0000001fff0c7819 */ /* 0x000fe4000001140b */
[----:B--2---:R-:W-:Y:S02]  /*3f80*/  LEA.HI.X R93, R77, R95, R79, 0x1, P4 ;  /* 0x0000005f4d5d7211 */ /* 0x004fe400020f0c4f */
[----:B------:R-:W-:-:S04]  /*3f90*/  LEA.HI R11, R12, R11, RZ, 0x4 ;  /* 0x0000000b0c0b7211 */ /* 0x000fc800078f20ff */
[----:B------:R-:W-:-:S05]  /*3fa0*/  LEA.HI.SX32 R11, R11, R76, 0x1c ;  /* 0x0000004c0b0b7211 */ /* 0x000fca00078fe2ff */
[----:B------:R-:W-:-:S05]  /*3fb0*/  IMAD.SHL.U32 R11, R11, 0x8, RZ ;  /* 0x000000080b0b7824 */ /* 0x000fca00078e00ff */
[----:B------:R-:W-:-:S04]  /*3fc0*/  LOP3.LUT R12, R10, 0x38, R11, 0xf8, !PT ;  /* 0x000000380a0c7812 */ /* 0x000fc800078ef80b */
[----:B------:R-:W-:Y:S02]  /*3fd0*/  LOP3.LUT R12, R12, R61, RZ, 0x3c, !PT ;  /* 0x0000003d0c0c7212 */ /* 0x000fe400078e3cff */
[----:B----4-:R-:W-:-:S04]  /*3fe0*/  IADD3 R14, R14, -0x80, RZ ;  /* 0xffffff800e0e7810 */ /* 0x010fc80007ffe0ff */
[----:B------:R-:W-:-:S04]  /*3ff0*/  SHF.R.S32.HI R13, RZ, 0x1f, R14 ;  /* 0x0000001fff0d7819 */ /* 0x000fc8000001140e */
[----:B------:R-:W-:-:S04]  /*4000*/  LEA.HI R13, R13, R14, RZ, 0x5 ;  /* 0x0000000e0d0d7211 */ /* 0x000fc800078f28ff */
[----:B------:R-:W-:-:S05]  /*4010*/  SHF.R.S32.HI R13, RZ, 0x5, R13 ;  /* 0x00000005ff0d7819 */ /* 0x000fca000001140d */
[----:B------:R-:W-:Y:S02]  /*4020*/  IMAD R13, R13, 0x200, R12 ;  /* 0x000002000d0d7824 */ /* 0x000fe400078e020c */
[C---:B------:R-:W-:Y:S02]  /*4030*/  IMAD R12, R18.reuse, 0x1800, R80 ;  /* 0x00001800120c7824 */ /* 0x040fe400078e0250 */
[----:B------:R-:W-:Y:S02]  /*4040*/  IMAD R14, R18, 0x1800, R13 ;  /* 0x00001800120e7824 */ /* 0x000fe400078e020d */
[--C-:B------:R-:W-:Y:S02]  /*4050*/  IMAD R12, R12, 0x2, R19.reuse ;  /* 0x000000020c0c7824 */ /* 0x100fe400078e0213 */
[----:B------:R-:W-:-:S04]  /*4060*/  IMAD R48, R14, 0x2, R19 ;  /* 0x000000020e307824 */ /* 0x000fc800078e0213 */
[----:B------:R-:W2:Y:S04]  /*4070*/  LDS.128 R12, [R12+0x1c400] ;  /* 0x01c400000c0c7984 */ /* 0x000ea80000000c00 */
[----:B------:R-:W3:Y:S01]  /*4080*/  LDS.128 R48, [R48+0x1c400] ;  /* 0x01c4000030307984 */ /* 0x000ee20000000c00 */
[----:B------:R-:W-:Y:S05]  /*4090*/  @P2 BRA `(.L_x_693) ;  /* 0x0000000400542947 */ /* 0x000fea0003800000 */
[----:B------:R-:W-:Y:S02]  /*40a0*/  SHF.R.U32.HI R112, RZ, 0x10, R37 ;  /* 0x00000010ff707819 */ /* 0x000fe40000011625 */
[--C-:B------:R-:W-:Y:S02]  /*40b0*/  SHF.R.U64 R110, R32, 0x10, R33.reuse ;  /* 0x00000010206e7819 */ /* 0x100fe40000001221 */
[----:B------:R-:W-:Y:S01]  /*40c0*/  SHF.R.U32.HI R113, RZ, 0x10, R33 ;  /* 0x00000010ff717819 */ /* 0x000fe20000011621 */
[----:B------:R-:W-:Y:S01]  /*40d0*/  HADD2.F32 R112, -RZ, R112.H0_H0 ;  /* 0x20000070ff707230 */ /* 0x000fe20000004100 */
[----:B------:R-:W-:Y:S01]  /*40e0*/  SHF.R.U64 R119, R36, 0x10, R37 ;  /* 0x0000001024777819 */ /* 0x000fe20000001225 */
[--C-:B---3--:R-:W-:Y:S01]  /*40f0*/  HADD2.F32 R36, -RZ, R49.reuse.H0_H0 ;  /* 0x20000031ff247230 */ /* 0x108fe20000004100 */
[----:B------:R-:W-:Y:S01]  /*4100*/  SHF.R.U64 R32, R34, 0x10, R35 ;  /* 0x0000001022207819 */ /* 0x000fe20000001223 */
[----:B--2---:R-:W-:Y:S01]  /*4110*/  IMAD.MOV.U32 R34, RZ, RZ, R12 ;  /* 0x000000ffff227224 */ /* 0x004fe200078e000c */
[--C-:B------:R-:W-:Y:S01]  /*4120*/  SHF.R.U64 R33, R38, 0x10, R39.reuse ;  /* 0x0000001026217819 */ /* 0x100fe20000001227 */
[----:B------:R-:W-:Y:S01]  /*4130*/  HADD2.F32 R49, -RZ, R49.H1_H1 ;  /* 0x30000031ff317230 */ /* 0x000fe20000004100 */
[----:B------:R-:W-:Y:S01]  /*4140*/  SHF.R.U32.HI R115, RZ, 0x10, R39 ;  /* 0x00000010ff737819 */ /* 0x000fe20000011627 */
[----:B------:R-:W-:Y:S01]  /*4150*/  HADD2.F32 R39, -RZ, R114.H1_H1 ;  /* 0x30000072ff277230 */ /* 0x000fe20000004100 */
[----:B------:R-:W-:Y:S01]  /*4160*/  SHF.R.U32.HI R116, RZ, 0x10, R35 ;  /* 0x00000010ff747819 */ /* 0x000fe20000011623 */
[--C-:B------:R-:W-:Y:S01]  /*4170*/  HADD2.F32 R12, -RZ, R13.reuse.H0_H0 ;  /* 0x2000000dff0c7230 */ /* 0x100fe20000004100 */
[----:B------:R-:W-:Y:S01]  /*4180*/  MOV R35, R15 ;  /* 0x0000000f00237202 */ /* 0x000fe20000000f00 */
[----:B------:R-:W-:-:S02]  /*4190*/  HADD2.F32 R15, -RZ, R13.H1_H1 ;  /* 0x3000000dff0f7230 */ /* 0x000fc40000004100 */
[-C--:B------:R-:W-:Y:S01]  /*41a0*/  FMUL.FTZ R13, R36, R39.reuse ;  /* 0x00000027240d7220 */ /* 0x080fe20000410000 */
[----:B------:R-:W-:Y:S02]  /*41b0*/  HADD2.F32 R37, -RZ, R114.H0_H0 ;  /* 0x20000072ff257230 */ /* 0x000fe40000004100 */
[C---:B------:R-:W-:Y:S01]  /*41c0*/  FMUL.FTZ R39, R12.reuse, R39 ;  /* 0x000000270c277220 */ /* 0x040fe20000410000 */
[----:B------:R-:W-:Y:S02]  /*41d0*/  HADD2.F32 R38, -RZ, R113.H0_H0 ;  /* 0x20000071ff267230 */ /* 0x000fe40000004100 */
[-C--:B------:R-:W-:Y:S01]  /*41e0*/  FMUL.FTZ R114, R49, R112.reuse ;  /* 0x0000007031727220 */ /* 0x080fe20000410000 */
[C---:B------:R-:W-:Y:S01]  /*41f0*/  FMUL.FTZ R112, R15.reuse, R112 ;  /* 0x000000700f707220 */ /* 0x040fe20000410000 */
[-C--:B------:R-:W-:Y:S01]  /*4200*/  FFMA.FTZ R12, R12, R37.reuse, -R13 ;  /* 0x000000250c0c7223 */ /* 0x080fe2000001080d */
[----:B------:R-:W-:Y:S01]  /*4210*/  FFMA.FTZ R13, R36, R37, R39 ;  /* 0x00000025240d7223 */ /* 0x000fe20000010027 */
[-C--:B------:R-:W-:Y:S01]  /*4220*/  FFMA.FTZ R113, R15, R38.reuse, -R114 ;  /* 0x000000260f717223 */ /* 0x080fe20000010872 */
[----:B------:R-:W-:Y:S01]  /*4230*/  FFMA.FTZ R114, R49, R38, R112 ;  /* 0x0000002631727223 */ /* 0x000fe20000010070 */
[----:B------:R-:W-:-:S02]  /*4240*/  HADD2.F32 R36, -RZ, R51.H0_H0 ;  /* 0x20000033ff247230 */ /* 0x000fc40000004100 */
[----:B------:R-:W-:Y:S01]  /*4250*/  HADD2.F32 R39, -RZ, R117.H1_H1 ;  /* 0x30000075ff277230 */ /* 0x000fe20000004100 */
[----:B------:R-:W-:Y:S01]  /*4260*/  F2FP.F16.F32.PACK_AB R113, R113, R12 ;  /* 0x0000000c7171723e */ /* 0x000fe200000000ff */
[----:B------:R-:W-:Y:S01]  /*4270*/  HADD2.F32 R51, -RZ, R51.H1_H1 ;  /* 0x30000033ff337230 */ /* 0x000fe20000004100 */
[----:B------:R-:W-:Y:S01]  /*4280*/  F2FP.F16.F32.PACK_AB R114, R114, R13 ;  /* 0x0000000d7272723e */ /* 0x000fe200000000ff */
[----:B------:R-:W-:Y:S02]  /*4290*/  HADD2.F32 R112, -RZ, R115.H0_H0 ;  /* 0x20000073ff707230 */ /* 0x000fe40000004100 */
[--C-:B------:R-:W-:Y:S02]  /*42a0*/  HADD2.F32 R15, -RZ, R35.reuse.H0_H0 ;  /* 0x20000023ff0f7230 */ /* 0x100fe40000004100 */
[----:B------:R-:W-:Y:S02]  /*42b0*/  HADD2.F32 R35, -RZ, R35.H1_H1 ;  /* 0x30000023ff237230 */ /* 0x000fe40000004100 */
[----:B------:R-:W-:Y:S01]  /*42c0*/  FMUL.FTZ R118, R51, R112 ;  /* 0x0000007033767220 */ /* 0x000fe20000410000 */
[----:B------:R-:W-:-:S02]  /*42d0*/  HADD2.F32 R38, -RZ, R116.H0_H0 ;  /* 0x20000074ff267230 */ /* 0x000fc40000004100 */
[CC--:B------:R-:W-:Y:S01]  /*42e0*/  FMUL.FTZ R116, R36.reuse, R39.reuse ;  /* 0x0000002724747220 */ /* 0x0c0fe20000410000 */
[----:B------:R-:W-:Y:S02]  /*42f0*/  HADD2.F32 R37, -RZ, R117.H0_H0 ;  /* 0x20000075ff257230 */ /* 0x000fe40000004100 */
[----:B------:R-:W-:Y:S01]  /*4300*/  FMUL.FTZ R39, R15, R39 ;  /* 0x000000270f277220 */ /* 0x000fe20000410000 */
[C---:B------:R-:W-:Y:S01]  /*4310*/  FMUL.FTZ R120, R35.reuse, R112 ;  /* 0x0000007023787220 */ /* 0x040fe20000410000 */
[----:B------:R-:W-:Y:S01]  /*4320*/  FFMA.FTZ R115, R35, R38, -R118 ;  /* 0x0000002623737223 */ /* 0x000fe20000010876 */
[----:B------:R-:W-:Y:S02]  /*4330*/  HADD2.F32 R35, -RZ, R48.H0_H0 ;  /* 0x20000030ff237230 */ /* 0x000fe40000004100 */
[-C--:B------:R-:W-:Y:S01]  /*4340*/  FFMA.FTZ R116, R15, R37.reuse, -R116 ;  /* 0x000000250f747223 */ /* 0x080fe20000010874 */
[----:B------:R-:W-:Y:S01]  /*4350*/  FFMA.FTZ R112, R36, R37, R39 ;  /* 0x0000002524707223 */ /* 0x000fe20000010027 */
[----:B------:R-:W-:-:S02]  /*4360*/  HADD2.F32 R39, -RZ, R119.H0_H0 ;  /* 0x20000077ff277230 */ /* 0x000fc40000004100 */
[----:B------:R-:W-:Y:S01]  /*4370*/  FFMA.FTZ R117, R51, R38, R120 ;  /* 0x0000002633757223 */ /* 0x000fe20000010078 */
[----:B------:R-:W-:Y:S02]  /*4380*/  HADD2.F32 R15, -RZ, R34.H0_H0 ;  /* 0x20000022ff0f7230 */ /* 0x000fe40000004100 */
[----:B------:R-:W-:Y:S02]  /*4390*/  HADD2.F32 R48, -RZ, R48.H1_H1 ;  /* 0x30000030ff307230 */ /* 0x000fe40000004100 */
[----:B------:R-:W-:Y:S01]  /*43a0*/  HADD2.F32 R34, -RZ, R34.H1_H1 ;  /* 0x30000022ff227230 */ /* 0x000fe20000004100 */
[----:B------:R-:W-:Y:S01]  /*43b0*/  F2FP.F16.F32.PACK_AB R112, R117, R112 ;  /* 0x000000707570723e */ /* 0x000fe200000000ff */
[----:B------:R-:W-:Y:S02]  /*43c0*/  HADD2.F32 R38, -RZ, R121.H1_H1 ;  /* 0x30000079ff267230 */ /* 0x000fe40000004100 */
[----:B------:R-:W-:Y:S01]  /*43d0*/  FMUL.FTZ R49, R48, R39 ;  /* 0x0000002730317220 */ /* 0x000fe20000410000 */
[----:B------:R-:W-:-:S02]  /*43e0*/  HADD2.F32 R37, -RZ, R110.H0_H0 ;  /* 0x2000006eff257230 */ /* 0x000fc40000004100 */
[C---:B------:R-:W-:Y:S01]  /*43f0*/  FMUL.FTZ R39, R34.reuse, R39 ;  /* 0x0000002722277220 */ /* 0x040fe20000410000 */
[----:B------:R-:W-:Y:S02]  /*4400*/  HADD2.F32 R36, -RZ, R121.H0_H0 ;  /* 0x20000079ff247230 */ /* 0x000fe40000004100 */
[-C--:B------:R-:W-:Y:S01]  /*4410*/  FMUL.FTZ R110, R35, R38.reuse ;  /* 0x00000026236e7220 */ /* 0x080fe20000410000 */
[C---:B------:R-:W-:Y:S01]  /*4420*/  FMUL.FTZ R38, R15.reuse, R38 ;  /* 0x000000260f267220 */ /* 0x040fe20000410000 */
[-C--:B------:R-:W-:Y:S01]  /*4430*/  FFMA.FTZ R49, R34, R37.reuse, -R49 ;  /* 0x0000002522317223 */ /* 0x080fe20000010831 */
[----:B------:R-:W-:Y:S01]  /*4440*/  FFMA.FTZ R39, R48, R37, R39 ;  /* 0x0000002530277223 */ /* 0x000fe20000010027 */
[----:B------:R-:W-:Y:S02]  /*4450*/  HADD2.F32 R37, -RZ, R33.H0_H0 ;  /* 0x20000021ff257230 */ /* 0x000fe40000004100 */
[-C--:B------:R-:W-:Y:S01]  /*4460*/  FFMA.FTZ R110, R15, R36.reuse, -R110 ;  /* 0x000000240f6e7223 */ /* 0x080fe2000001086e */
[----:B------:R-:W-:Y:S01]  /*4470*/  FFMA.FTZ R38, R35, R36, R38 ;  /* 0x0000002423267223 */ /* 0x000fe20000010026 */
[----:B------:R-:W-:-:S02]  /*4480*/  HADD2.F32 R33, -RZ, R50.H0_H0 ;  /* 0x20000032ff217230 */ /* 0x000fc40000004100 */
[--C-:B------:R-:W-:Y:S01]  /*4490*/  HADD2.F32 R36, -RZ, R111.reuse.H0_H0 ;  /* 0x2000006fff247230 */ /* 0x100fe20000004100 */
[----:B------:R-:W-:Y:S01]  /*44a0*/  F2FP.F16.F32.PACK_AB R12, R49, R110 ;  /* 0x0000006e310c723e */ /* 0x000fe200000000ff */
[----:B------:R-:W-:Y:S01]  /*44b0*/  HADD2.F32 R15, -RZ, R14.H0_H0 ;  /* 0x2000000eff0f7230 */ /* 0x000fe20000004100 */
[----:B------:R-:W-:Y:S01]  /*44c0*/  F2FP.F16.F32.PACK_AB R48, R39, R38 ;  /* 0x000000262730723e */ /* 0x000fe200000000ff */
[----:B------:R-:W-:Y:S02]  /*44d0*/  HADD2.F32 R50, -RZ, R50.H1_H1 ;  /* 0x30000032ff327230 */ /* 0x000fe40000004100 */
[----:B------:R-:W-:Y:S02]  /*44e0*/  HADD2.F32 R14, -RZ, R14.H1_H1 ;  /* 0x3000000eff0e7230 */ /* 0x000fe40000004100 */
[----:B------:R-:W-:Y:S02]  /*44f0*/  HADD2.F32 R34, -RZ, R111.H1_H1 ;  /* 0x3000006fff227230 */ /* 0x000fe40000004100 */
[----:B------:R-:W-:Y:S01]  /*4500*/  FMUL.FTZ R51, R50, R37 ;  /* 0x0000002532337220 */ /* 0x000fe20000410000 */
[----:B------:R-:W-:-:S02]  /*4510*/  HADD2.F32 R35, -RZ, R32.H0_H0 ;  /* 0x20000020ff237230 */ /* 0x000fc40000004100 */
[-C--:B------:R-:W-:Y:S01]  /*4520*/  FMUL.FTZ R32, R33, R36.reuse ;  /* 0x0000002421207220 */ /* 0x080fe20000410000 */
[C---:B------:R-:W-:Y:S01]  /*4530*/  FMUL.FTZ R36, R15.reuse, R36 ;  /* 0x000000240f247220 */ /* 0x040fe20000410000 */
[C---:B------:R-:W-:Y:S01]  /*4540*/  FMUL.FTZ R37, R14.reuse, R37 ;  /* 0x000000250e257220 */ /* 0x040fe20000410000 */
[----:B------:R-:W-:Y:S02]  /*4550*/  IMAD.MOV.U32 R13, RZ, RZ, R113 ;  /* 0x000000ffff0d7224 */ /* 0x000fe400078e0071 */
[-C--:B------:R-:W-:Y:S01]  /*4560*/  FFMA.FTZ R32, R15, R34.reuse, -R32 ;  /* 0x000000220f207223 */ /* 0x080fe20000010820 */
[-C--:B------:R-:W-:Y:S01]  /*4570*/  FFMA.FTZ R51, R14, R35.reuse, -R51 ;  /* 0x000000230e337223 */ /* 0x080fe20000010833 */
[----:B------:R-:W-:Y:S01]  /*4580*/  FFMA.FTZ R36, R33, R34, R36 ;  /* 0x0000002221247223 */ /* 0x000fe20000010024 */
[----:B------:R-:W-:Y:S01]  /*4590*/  FFMA.FTZ R37, R50, R35, R37 ;  /* 0x0000002332257223 */ /* 0x000fe20000010025 */
[----:B------:R-:W-:Y:S01]  /*45a0*/  F2FP.F16.F32.PACK_AB R15, R115, R116 ;  /* 0x00000074730f723e */ /* 0x000fe200000000ff */
[----:B------:R-:W-:Y:S01]  /*45b0*/  IMAD.MOV.U32 R49, RZ, RZ, R114 ;  /* 0x000000ffff317224 */ /* 0x000fe200078e0072 */
[----:B------:R-:W-:Y:S01]  /*45c0*/  F2FP.F16.F32.PACK_AB R14, R51, R32 ;  /* 0x00000020330e723e */ /* 0x000fe200000000ff */
[----:B------:R-:W-:Y:S01]  /*45d0*/  IMAD.MOV.U32 R51, RZ, RZ, R112 ;  /* 0x000000ffff337224 */ /* 0x000fe200078e0070 */
[----:B------:R-:W-:-:S07]  /*45e0*/  F2FP.F16.F32.PACK_AB R50, R37, R36 ;  /* 0x000000242532723e */ /* 0x000fce00000000ff */
.L_x_693:
[----:B------:R-:W-:Y:S05]  /*45f0*/  BSYNC B2 ;  /* 0x0000000000027941 */ /* 0x000fea0003800000 */
.L_x_692:
[----:B------:R-:W-:Y:S01]  /*4600*/  ISETP.GE.AND P4, PT, R11, R104, PT ;  /* 0x000000680b00720c */ /* 0x000fe20003f86270 */
[----:B--2---:R4:W-:-:S12]  /*4610*/  ST.E.128 desc[UR40][R92.64], R12 ;  /* 0x0000000c5c007985 */ /* 0x0049d8000c101d28 */
[----:B------:R-:W-:-:S05]  /*4620*/  @!P4 IMAD.WIDE R94, R11, 0x2, R94 ;  /* 0x000000020b5ec825 */ /* 0x000fca00078e025e */
[----:B---3--:R4:W-:Y:S02]  /*4630*/  @!P4 ST.E.128 desc[UR40][R94.64], R48 ;  /* 0x000000305e00c985 */ /* 0x0089e4000c101d28 */
.L_x_691:
[----:B------:R-:W-:Y:S05]  /*4640*/  BSYNC B1 ;  /* 0x0000000000017941 */ /* 0x000fea0003800000 */
.L_x_690:
[----:B------:R-:W-:-:S03]  /*4650*/  UMOV UR4, 0xffffffff ;  /* 0xffffffff00047882 */ /* 0x000fc60000000000 */
[----:B------:R-:W-:Y:S05]  /*4660*/  BRA.DIV UR4, `(.L_x_694) ;  /* 0x0000013204207947 */ /* 0x000fea000b800000 */
[----:B------:R1:W1:Y:S04]  /*4670*/  SHFL.IDX PT, R38, R103, 0x1, 0x1c1f ;  /* 0x003c1f0067267f89 */ /* 0x00026800000e0000 */
[----:B0-----:R-:W0:Y:S02]  /*4680*/  SHFL.IDX PT, R102, R102, 0x1, 0x1c1f ;  /* 0x003c1f0066667f89 */ /* 0x001e2400000e0000 */
.L_x_931:
[----:B------:R-:W-:-:S05]  /*4690*/  VIADD R11, R200, 0x40 ;  /* 0x00000040c80b7836 */ /* 0x000fca0000000000 */
[----:B------:R-:W-:-:S13]  /*46a0*/  ISETP.GE.OR P4, PT, R11, R100, P1 ;  /* 0x000000640b00720c */ /* 0x000fda0000f86670 */
[----:B------:R-:W-:Y:S05]  /*46b0*/  @P4 BRA `(.L_x_679) ;  /* 0x0000000800dc4947 */ /* 0x000fea0003800000 */
[----:B----4-:R-:W4:Y:S01]  /*46c0*/  LDL R13, [R1+0xc] ;  /* 0x00000c00010d7983 */ /* 0x010f220000100800 */
[----:B------:R-:W-:Y:S01]  /*46d0*/  SEL R106, R65, R106, !P0 ;  /* 0x0000006a416a7207 */ /* 0x000fe20004000000 */
[----:B------:R-:W-:Y:S01]  /*46e0*/  BSSY B1, `(.L_x_695) ;  /* 0x0000068000017945 */ /* 0x000fe20003800000 */
[----:B------:R-:W-:Y:S02]  /*46f0*/  SHF.R.U32.HI R14, RZ, 0x3, R229 ;  /* 0x00000003ff0e7819 */ /* 0x000fe400000116e5 */
[----:B------:R-:W-:Y:S02]  /*4700*/  SHF.R.S32.HI R11, RZ, 0x1f, R106 ;  /* 0x0000001fff0b7819 */ /* 0x000fe4000001146a */
[----:B0-----:R-:W-:Y:S02]  /*4710*/  LEA R36, P4, R77, R102, 0x1 ;  /* 0x000000664d247211 */ /* 0x001fe400078808ff */
[----:B------:R-:W-:Y:S02]  /*4720*/  LEA.HI R11, R11, R106, RZ, 0x4 ;  /* 0x0000006a0b0b7211 */ /* 0x000fe400078f20ff */
[----:B-1----:R-:W-:-:S02]  /*4730*/  LEA.HI.X R37, R77, R38, R79, 0x1, P4 ;  /* 0x000000264d257211 */ /* 0x002fc400020f0c4f */
[----:B------:R-:W-:-:S05]  /*4740*/  LEA.HI.SX32 R11, R11, R76, 0x1c ;  /* 0x0000004c0b0b7211 */ /* 0x000fca00078fe2ff */
[----:B------:R-:W-:-:S05]  /*4750*/  IMAD.SHL.U32 R11, R11, 0x8, RZ ;  /* 0x000000080b0b7824 */ /* 0x000fca00078e00ff */
[----:B------:R-:W-:-:S04]  /*4760*/  LOP3.LUT R12, R229, 0x38, R11, 0xf8, !PT ;  /* 0x00000038e50c7812 */ /* 0x000fc800078ef80b */
[----:B------:R-:W-:-:S04]  /*4770*/  LOP3.LUT R12, R12, R14, RZ, 0x3c, !PT ;  /* 0x0000000e0c0c7212 */ /* 0x000fc800078e3cff */
[----:B----4-:R-:W-:Y:S01]  /*4780*/  IADD3 R13, R13, R12, RZ ;  /* 0x0000000c0d0d7210 */ /* 0x010fe20007ffe0ff */
[----:B------:R-:W-:-:S04]  /*4790*/  IMAD R12, R18, 0x1800, R81 ;  /* 0x00001800120c7824 */ /* 0x000fc800078e0251 */
[----:B------:R-:W-:Y:S02]  /*47a0*/  IMAD R14, R18, 0x1800, R13 ;  /* 0x00001800120e7824 */ /* 0x000fe400078e020d */
[--C-:B------:R-:W-:Y:S02]  /*47b0*/  IMAD R12, R12, 0x2, R19.reuse ;  /* 0x000000020c0c7824 */ /* 0x100fe400078e0213 */
[----:B------:R-:W-:-:S04]  /*47c0*/  IMAD R32, R14, 0x2, R19 ;  /* 0x000000020e207824 */ /* 0x000fc800078e0213 */
[----:B------:R-:W0:Y:S04]  /*47d0*/  LDS.128 R12, [R12+0x1c400] ;  /* 0x01c400000c0c7984 */ /* 0x000e280000000c00 */
[----:B------:R-:W1:Y:S01]  /*47e0*/  LDS.128 R32, [R32+0x1c400] ;  /* 0x01c4000020207984 */ /* 0x000e620000000c00 */
[----:B------:R-:W-:Y:S05]  /*47f0*/  @P2 BRA `(.L_x_696) ;  /* 0x0000000400582947 */ /* 0x000fea0003800000 */
[--C-:B------:R-:W-:Y:S01]  /*4800*/  SHF.R.U64 R92, R44, 0x10, R45.reuse ;  /* 0x000000102c5c7819 */ /* 0x100fe2000000122d */
[----:B-1----:R-:W-:Y:S01]  /*4810*/  IMAD.MOV.U32 R39, RZ, RZ, R32 ;  /* 0x000000ffff277224 */ /* 0x002fe200078e0020 */
[----:B------:R-:W-:Y:S01]  /*4820*/  SHF.R.U32.HI R44, RZ, 0x10, R45 ;  /* 0x00000010ff2c7819 */ /* 0x000fe2000001162d */
[----:B0-----:R-:W-:Y:S01]  /*4830*/  IMAD.MOV.U32 R32, RZ, RZ, R14 ;  /* 0x000000ffff207224 */ /* 0x001fe200078e000e */
[----:B---3--:R-:W-:Y:S01]  /*4840*/  SHF.R.U64 R94, R40, 0x10, R41 ;  /* 0x00000010285e7819 */ /* 0x008fe20000001229 */
[----:B------:R-:W-:Y:S01]  /*4850*/  IMAD.MOV.U32 R40, RZ, RZ, R34 ;  /* 0x000000ffff287224 */ /* 0x000fe200078e0022 */
[--C-:B------:R-:W-:Y:S01]  /*4860*/  SHF.R.U64 R93, R42, 0x10, R43.reuse ;  /* 0x000000102a5d7819 */ /* 0x100fe2000000122b */
[----:B------:R-:W-:Y:S01]  /*4870*/  HADD2.F32 R34, -RZ, R33.H0_H0 ;  /* 0x20000021ff227230 */ /* 0x000fe20000004100 */
[----:B------:R-:W-:Y:S01]  /*4880*/  SHF.R.U32.HI R48, RZ, 0x10, R43 ;  /* 0x00000010ff307819 */ /* 0x000fe2000001162b */
[----:B------:R-:W-:Y:S01]  /*4890*/  HADD2.F32 R43, -RZ, R109.H1_H1 ;  /* 0x3000006dff2b7230 */ /* 0x000fe20000004100 */
[----:B------:R-:W-:Y:S01]  /*48a0*/  SHF.R.U32.HI R49, RZ, 0x10, R41 ;  /* 0x00000010ff317819 */ /* 0x000fe20000011629 */
[----:B------:R-:W-:Y:S01]  /*48b0*/  HADD2.F32 R14, -RZ, R13.H0_H0 ;  /* 0x2000000dff0e7230 */ /* 0x000fe20000004100 */
[----:B------:R-:W-:Y:S01]  /*48c0*/  SHF.R.U64 R51, R46, 0x10, R47 ;  /* 0x000000102e337819 */ /* 0x000fe2000000122f */
[----:B------:R-:W-:-:S02]  /*48d0*/  HADD2.F32 R33, -RZ, R33.H1_H1 ;  /* 0x30000021ff217230 */ /* 0x000fc40000004100 */
[-C--:B------:R-:W-:Y:S01]  /*48e0*/  FMUL.FTZ R45, R34, R43.reuse ;  /* 0x0000002b222d7220 */ /* 0x080fe20000410000 */
[----:B------:R-:W-:Y:S02]  /*48f0*/  HADD2.F32 R44, -RZ, R44.H0_H0 ;  /* 0x2000002cff2c7230 */ /* 0x000fe40000004100 */
[C---:B------:R-:W-:Y:S01]  /*4900*/  FMUL.FTZ R43, R14.reuse, R43 ;  /* 0x0000002b0e2b7220 */ /* 0x040fe20000410000 */
[----:B------:R-:W-:Y:S01]  /*4910*/  HADD2.F32 R41, -RZ, R107.H1_H1 ;  /* 0x3000006bff297230 */ /* 0x000fe20000004100 */
[----:B------:R-:W-:Y:S01]  /*4920*/  SHF.R.U32.HI R47, RZ, 0x10, R47 ;  /* 0x00000010ff2f7819 */ /* 0x000fe2000001162f */
[----:B------:R-:W-:Y:S02]  /*4930*/  HADD2.F32 R13, -RZ, R13.H1_H1 ;  /* 0x3000000dff0d7230 */ /* 0x000fe40000004100 */
[-C--:B------:R-:W-:Y:S01]  /*4940*/  FMUL.FTZ R46, R33, R44.reuse ;  /* 0x0000002c212e7220 */ /* 0x080fe20000410000 */
[----:B------:R-:W-:Y:S02]  /*4950*/  HADD2.F32 R42, -RZ, R49.H0_H0 ;  /* 0x20000031ff2a7230 */ /* 0x000fe40000004100 */
[-C--:B------:R-:W-:Y:S01]  /*4960*/  FFMA.FTZ R45, R14, R41.reuse, -R45 ;  /* 0x000000290e2d7223 */ /* 0x080fe2000001082d */
[----:B------:R-:W-:Y:S01]  /*4970*/  FFMA.FTZ R43, R34, R41, R43 ;  /* 0x00000029222b7223 */ /* 0x000fe2000001002b */
[----:B------:R-:W-:Y:S01]  /*4980*/  FMUL.FTZ R44, R13, R44 ;  /* 0x0000002c0d2c7220 */ /* 0x000fe20000410000 */
[----:B------:R-:W-:-:S02]  /*4990*/  HADD2.F32 R41, -RZ, R108.H1_H1 ;  /* 0x3000006cff297230 */ /* 0x000fc40000004100 */
[-C--:B------:R-:W-:Y:S01]  /*49a0*/  FFMA.FTZ R46, R13, R42.reuse, -R46 ;  /* 0x0000002a0d2e7223 */ /* 0x080fe2000001082e */
[----:B------:R-:W-:Y:S02]  /*49b0*/  HADD2.F32 R14, -RZ, R35.H0_H0 ;  /* 0x20000023ff0e7230 */ /* 0x000fe40000004100 */
[----:B------:R-:W-:Y:S01]  /*49c0*/  FFMA.FTZ R44, R33, R42, R44 ;  /* 0x0000002a212c7223 */ /* 0x000fe2000001002c */
[----:B------:R-:W-:Y:S02]  /*49d0*/  HADD2.F32 R13, -RZ, R15.H0_H0 ;  /* 0x2000000fff0d7230 */ /* 0x000fe40000004100 */
[----:B------:R-:W-:Y:S02]  /*49e0*/  HADD2.F32 R34, -RZ, R48.H0_H0 ;  /* 0x20000030ff227230 */ /* 0x000fe40000004100 */
[-C--:B------:R-:W-:Y:S01]  /*49f0*/  FMUL.FTZ R48, R14, R41.reuse ;  /* 0x000000290e307220 */ /* 0x080fe20000410000 */
[----:B------:R-:W-:Y:S02]  /*4a00*/  HADD2.F32 R33, -RZ, R105.H1_H1 ;  /* 0x30000069ff217230 */ /* 0x000fe40000004100 */
[----:B------:R-:W-:Y:S01]  /*4a10*/  FMUL.FTZ R41, R13, R41 ;  /* 0x000000290d297220 */ /* 0x000fe20000410000 */
[----:B------:R-:W-:Y:S01]  /*4a20*/  HADD2.F32 R35, -RZ, R35.H1_H1 ;  /* 0x30000023ff237230 */ /* 0x000fe20000004100 */
[----:B------:R-:W-:Y:S01]  /*4a30*/  F2FP.F16.F32.PACK_AB R43, R44, R43 ;  /* 0x0000002b2c2b723e */ /* 0x000fe200000000ff */
[----:B------:R-:W-:-:S02]  /*4a40*/  HADD2.F32 R42, -RZ, R47.H0_H0 ;  /* 0x2000002fff2a7230 */ /* 0x000fc40000004100 */
[-C--:B------:R-:W-:Y:S01]  /*4a50*/  FFMA.FTZ R47, R14, R33.reuse, R41 ;  /* 0x000000210e2f7223 */ /* 0x080fe20000010029 */
[----:B------:R-:W-:Y:S02]  /*4a60*/  HADD2.F32 R15, -RZ, R15.H1_H1 ;  /* 0x3000000fff0f7230 */ /* 0x000fe40000004100 */
[----:B------:R-:W-:Y:S01]  /*4a70*/  FFMA.FTZ R48, R13, R33, -R48 ;  /* 0x000000210d307223 */ /* 0x000fe20000010830 */
[----:B------:R-:W-:Y:S02]  /*4a80*/  HADD2.F32 R109, -RZ, R109.H0_H0 ;  /* 0x2000006dff6d7230 */ /* 0x000fe40000004100 */
[-C--:B------:R-:W-:Y:S01]  /*4a90*/  FMUL.FTZ R50, R35, R42.reuse ;  /* 0x0000002a23327220 */ /* 0x080fe20000410000 */
[----:B------:R-:W-:Y:S02]  /*4aa0*/  HADD2.F32 R14, -RZ, R39.H0_H0 ;  /* 0x20000027ff0e7230 */ /* 0x000fe40000004100 */
[----:B------:R-:W-:Y:S01]  /*4ab0*/  FMUL.FTZ R42, R15, R42 ;  /* 0x0000002a0f2a7220 */ /* 0x000fe20000410000 */
[----:B------:R-:W-:-:S02]  /*4ac0*/  HADD2.F32 R33, -RZ, R92.H0_H0 ;  /* 0x2000005cff217230 */ /* 0x000fc40000004100 */
[-C--:B------:R-:W-:Y:S01]  /*4ad0*/  FFMA.FTZ R49, R15, R34.reuse, -R50 ;  /* 0x000000220f317223 */ /* 0x080fe20000010832 */
[----:B------:R-:W-:Y:S02]  /*4ae0*/  HADD2.F32 R39, -RZ, R39.H1_H1 ;  /* 0x30000027ff277230 */ /* 0x000fe40000004100 */
[----:B------:R-:W-:Y:S01]  /*4af0*/  FFMA.FTZ R50, R35, R34, R42 ;  /* 0x0000002223327223 */ /* 0x000fe2000001002a */
[----:B------:R-:W-:Y:S02]  /*4b00*/  HADD2.F32 R107, -RZ, R107.H0_H0 ;  /* 0x2000006bff6b7230 */ /* 0x000fe40000004100 */
[----:B------:R-:W-:Y:S01]  /*4b10*/  FMUL.FTZ R34, R14, R109 ;  /* 0x0000006d0e227220 */ /* 0x000fe20000410000 */
[--C-:B------:R-:W-:Y:S02]  /*4b20*/  HADD2.F32 R13, -RZ, R12.reuse.H0_H0 ;  /* 0x2000000cff0d7230 */ /* 0x100fe40000004100 */
[----:B------:R-:W-:Y:S01]  /*4b30*/  FMUL.FTZ R35, R39, R33 ;  /* 0x0000002127237220 */ /* 0x000fe20000410000 */
[----:B------:R-:W-:Y:S01]  /*4b40*/  HADD2.F32 R12, -RZ, R12.H1_H1 ;  /* 0x3000000cff0c7230 */ /* 0x000fe20000004100 */
[----:B------:R-:W-:Y:S01]  /*4b50*/  F2FP.F16.F32.PACK_AB R47, R50, R47 ;  /* 0x0000002f322f723e */ /* 0x000fe200000000ff */
[----:B------:R-:W-:-:S02]  /*4b60*/  HADD2.F32 R15, -RZ, R94.H0_H0 ;  /* 0x2000005eff0f7230 */ /* 0x000fc40000004100 */
[C---:B------:R-:W-:Y:S01]  /*4b70*/  FMUL.FTZ R109, R13.reuse, R109 ;  /* 0x0000006d0d6d7220 */ /* 0x040fe20000410000 */
[----:B------:R-:W-:Y:S01]  /*4b80*/  FFMA.FTZ R34, R13, R107, -R34 ;  /* 0x0000006b0d227223 */ /* 0x000fe20000010822 */
[C---:B------:R-:W-:Y:S01]  /*4b90*/  FMUL.FTZ R42, R12.reuse, R33 ;  /* 0x000000210c2a7220 */ /* 0x040fe20000410000 */
[----:B------:R-:W-:Y:S02]  /*4ba0*/  HADD2.F32 R13, -RZ, R40.H0_H0 ;  /* 0x20000028ff0d7230 */ /* 0x000fe40000004100 */
[-C--:B------:R-:W-:Y:S01]  /*4bb0*/  FFMA.FTZ R35, R12, R15.reuse, -R35 ;  /* 0x0000000f0c237223 */ /* 0x080fe20000010823 */
[----:B------:R-:W-:Y:S02]  /*4bc0*/  HADD2.F32 R108, -RZ, R108.H0_H0 ;  /* 0x2000006cff6c7230 */ /* 0x000fe40000004100 */
[----:B------:R-:W-:Y:S01]  /*4bd0*/  FFMA.FTZ R42, R39, R15, R42 ;  /* 0x0000000f272a7223 */ /* 0x000fe2000001002a */
[----:B------:R-:W-:Y:S02]  /*4be0*/  HADD2.F32 R33, -RZ, R51.H0_H0 ;  /* 0x20000033ff217230 */ /* 0x000fe40000004100 */
[----:B------:R-:W-:Y:S01]  /*4bf0*/  FFMA.FTZ R109, R14, R107, R109 ;  /* 0x0000006b0e6d7223 */ /* 0x000fe2000001006d */
[----:B------:R-:W-:-:S02]  /*4c00*/  HADD2.F32 R12, -RZ, R32.H0_H0 ;  /* 0x20000020ff0c7230 */ /* 0x000fc40000004100 */
[CC--:B------:R-:W-:Y:S01]  /*4c10*/  FMUL.FTZ R39, R13.reuse, R108.reuse ;  /* 0x0000006c0d277220 */ /* 0x0c0fe20000410000 */
[----:B------:R-:W-:Y:S02]  /*4c20*/  HADD2.F32 R40, -RZ, R40.H1_H1 ;  /* 0x30000028ff287230 */ /* 0x000fe40000004100 */
[----:B------:R-:W-:Y:S02]  /*4c30*/  HADD2.F32 R32, -RZ, R32.H1_H1 ;  /* 0x30000020ff207230 */ /* 0x000fe40000004100 */
[----:B------:R-:W-:Y:S01]  /*4c40*/  FMUL.FTZ R108, R12, R108 ;  /* 0x0000006c0c6c7220 */ /* 0x000fe20000410000 */
[----:B------:R-:W-:Y:S02]  /*4c50*/  HADD2.F32 R105, -RZ, R105.H0_H0 ;  /* 0x20000069ff697230 */ /* 0x000fe40000004100 */
[-C--:B------:R-:W-:Y:S01]  /*4c60*/  FMUL.FTZ R41, R40, R33.reuse ;  /* 0x0000002128297220 */ /* 0x080fe20000410000 */
[----:B------:R-:W-:Y:S02]  /*4c70*/  HADD2.F32 R15, -RZ, R93.H0_H0 ;  /* 0x2000005dff0f7230 */ /* 0x000fe40000004100 */
[----:B------:R-:W-:Y:S01]  /*4c80*/  FMUL.FTZ R33, R32, R33 ;  /* 0x0000002120217220 */ /* 0x000fe20000410000 */
[----:B------:R-:W-:Y:S01]  /*4c90*/  F2FP.F16.F32.PACK_AB R42, R42, R109 ;  /* 0x0000006d2a2a723e */ /* 0x000fe200000000ff */
[-C--:B------:R-:W-:Y:S01]  /*4ca0*/  FFMA.FTZ R39, R12, R105.reuse, -R39 ;  /* 0x000000690c277223 */ /* 0x080fe20000010827 */
[----:B------:R-:W-:Y:S01]  /*4cb0*/  FFMA.FTZ R108, R13, R105, R108 ;  /* 0x000000690d6c7223 */ /* 0x000fe2000001006c */
[-C--:B------:R-:W-:Y:S01]  /*4cc0*/  FFMA.FTZ R32, R32, R15.reuse, -R41 ;  /* 0x0000000f20207223 */ /* 0x080fe20000010829 */
[----:B------:R-:W-:Y:S01]  /*4cd0*/  FFMA.FTZ R33, R40, R15, R33 ;  /* 0x0000000f28217223 */ /* 0x000fe20000010021 */
[----:B------:R-:W-:Y:S01]  /*4ce0*/  F2FP.F16.F32.PACK_AB R12, R35, R34 ;  /* 0x00000022230c723e */ /* 0x000fe200000000ff */
[----:B------:R-:W-:Y:S01]  /*4cf0*/  IMAD.MOV.U32 R35, RZ, RZ, R47 ;  /* 0x000000ffff237224 */ /* 0x000fe200078e002f */
[----:B------:R-:W-:-:S02]  /*4d00*/  F2FP.F16.F32.PACK_AB R13, R46, R45 ;  /* 0x0000002d2e0d723e */ /* 0x000fc400000000ff */
[----:B------:R-:W-:Y:S02]  /*4d10*/  F2FP.F16.F32.PACK_AB R14, R32, R39 ;  /* 0x00000027200e723e */ /* 0x000fe400000000ff */
[----:B------:R-:W-:Y:S01]  /*4d20*/  F2FP.F16.F32.PACK_AB R34, R33, R108 ;  /* 0x0000006c2122723e */ /* 0x000fe200000000ff */
[----:B------:R-:W-:Y:S01]  /*4d30*/  IMAD.MOV.U32 R33, RZ, RZ, R43 ;  /* 0x000000ffff217224 */ /* 0x000fe200078e002b */
[----:B------:R-:W-:Y:S02]  /*4d40*/  F2FP.F16.F32.PACK_AB R15, R49, R48 ;  /* 0x00000030310f723e */ /* 0x000fe400000000ff */
[----:B------:R-:W-:-:S07]  /*4d50*/  MOV R32, R42 ;  /* 0x0000002a00207202 */ /* 0x000fce0000000f00 */
.L_x_696:
[----:B------:R-:W-:Y:S05]  /*4d60*/  BSYNC B1 ;  /* 0x0000000000017941 */ /* 0x000fea0003800000 */
.L_x_695:
[----:B------:R-:W-:Y:S01]  /*4d70*/  ISETP.GE.AND P2, PT, R11, R104, PT ;  /* 0x000000680b00720c */ /* 0x000fe20003f46270 */
[----:B0-----:R0:W-:Y:S02]  /*4d80*/  ST.E.128 desc[UR40][R36.64], R12 ;  /* 0x0000000c24007985 */ /* 0x0011e4000c101d28 */
[----:B0-----:R-:W-:Y:S02]  /*4d90*/  IMAD.MOV.U32 R12, RZ, RZ, R102 ;  /* 0x000000ffff0c7224 */ /* 0x001fe400078e0066 */
[----:B------:R-:W-:-:S08]  /*4da0*/  IMAD.MOV.U32 R13, RZ, RZ, R38 ;  /* 0x000000ffff0d7224 */ /* 0x000fd000078e0026 */
[----:B------:R-:W-:Y:S05]  /*4db0*/  @P2 BRA `(.L_x_679) ;  /* 0x00000004001c2947 */ /* 0x000fea0003800000 */
[----:B------:R-:W-:-:S05]  /*4dc0*/  IMAD.WIDE R12, R11, 0x2, R12 ;  /* 0x000000020b0c7825 */ /* 0x000fca00078e020c */
[----:B-1----:R0:W-:Y:S01]  /*4dd0*/  ST.E.128 desc[UR40][R12.64], R32 ;  /* 0x000000200c007985 */ /* 0x0021e2000c101d28 */
[----:B------:R-:W-:Y:S05]  /*4de0*/  BRA `(.L_x_679) ;  /* 0x0000000400107947 */ /* 0x000fea0003800000 */
.L_x_660:
[----:B------:R-:W-:-:S13]  /*4df0*/  ISETP.NE.AND P3, PT, R205, 0x3, PT ;  /* 0x00000003cd00780c */ /* 0x000fda0003f65270 */
[----:B------:R-:W-:Y:S05]  /*4e00*/  @!P3 BRA `(.L_x_697) ;  /* 0x000000000004b947 */ /* 0x000fea0003800000 */
[----:B------:R-:W-:Y:S01]  /*4e10*/  BPT.TRAP 0x1 ;  /* 0x000000040000795c */ /* 0x000fe20000300000 */
.L_x_697:
[----:B------:R-:W-:Y:S01]  /*4e20*/  IMAD R89, R18, 0x8, R19 ;  /* 0x0000000812597824 */ /* 0x000fe200078e0213 */
[----:B------:R-:W-:Y:S01]  /*4e30*/  SHF.L.U32 R101, R203, 0x1f, RZ ;  /* 0x0000001fcb657819 */ /* 0x000fe200000006ff */
[----:B------:R-:W-:Y:S01]  /*4e40*/  BSSY B1, `(.L_x_698) ;  /* 0x0000004000017945 */ /* 0x000fe20003800000 */
[----:B------:R-:W-:Y:S02]  /*4e50*/  SHF.R.S32.HI R98, RZ, 0x1f, R97 ;  /* 0x0000001fff627819 */ /* 0x000fe40000011461 */
[----:B------:R-:W0:Y:S02]  /*4e60*/  SYNCS.PHASECHK.TRANS64.TRYWAIT P2, [R89+URZ+0x22890], R101 ;  /* 0x02289065590075a7 */ /* 0x000e24000804017f */
[----:B0-----:R-:W-:Y:S05]  /*4e70*/  @!P2 BRA `(.L_x_699) ;  /* 0x000001280068a947 */ /* 0x001fea0003800000 */
.L_x_932:
[----:B------:R-:W-:Y:S05]  /*4e80*/  BSYNC B1 ;  /* 0x0000000000017941 */ /* 0x000fea0003800000 */
.L_x_698:
[----:B------:R-:W-:Y:S01]  /*4e90*/  ULDC.64 UR4, c[0x0][0x300] ;  /* 0x0000c00000047ab9 */ /* 0x000fe20000000a00 */
[----:B-----5:R-:W-:Y:S01]  /*4ea0*/  SHF.R.S32.HI R99, RZ, 0x1f, R96 ;  /* 0x0000001fff637819 */ /* 0x020fe20000011460 */
[----:B------:R-:W-:Y:S02]  /*4eb0*/  IMAD R14, R98, UR4, RZ ;  /* 0x00000004620e7c24 */ /* 0x000fe4000f8e02ff */
[----:B------:R-:W-:-:S04]  /*4ec0*/  IMAD.WIDE.U32 R12, R97, UR4, RZ ;  /* 0x00000004610c7c25 */ /* 0x000fc8000f8e00ff */
[----:B------:R-:W-:Y:S01]  /*4ed0*/  IMAD R11, R97, UR5, R14 ;  /* 0x00000005610b7c24 */ /* 0x000fe2000f8e020e */
[----:B------:R-:W-:Y:S01]  /*4ee0*/  ULDC.64 UR4, c[0x0][0x310] ;  /* 0x0000c40000047ab9 */ /* 0x000fe20000000a00 */
[----:B------:R-:W-:Y:S02]  /*4ef0*/  IMAD R100, R28, -0x60, R31 ;  /* 0xffffffa01c647824 */ /* 0x000fe400078e021f */
[----:B------:R-:W-:Y:S01]  /*4f00*/  IMAD R15, R99, UR4, RZ ;  /* 0x00000004630f7c24 */ /* 0x000fe2000f8e02ff */
[----:B------:R-:W-:Y:S02]  /*4f10*/  IADD3 R13, R13, R11, RZ ;  /* 0x0000000b0d0d7210 */ /* 0x000fe40007ffe0ff */
[----:B------:R-:W-:Y:S01]  /*4f20*/  VIMNMX R100, R100, 0x60, PT ;  /* 0x0000006064647848 */ /* 0x000fe20003fe0100 */
[C---:B------:R-:W-:Y:S02]  /*4f30*/  IMAD R15, R96.reuse, UR5, R15 ;  /* 0x00000005600f7c24 */ /* 0x040fe4000f8e020f */
[----:B------:R-:W-:Y:S01]  /*4f40*/  IMAD.WIDE.U32 R12, R96, UR4, R12 ;  /* 0x00000004600c7c25 */ /* 0x000fe2000f8e000c */
[----:B------:R-:W-:-:S03]  /*4f50*/  ULDC.64 UR4, c[0x0][0x308] ;  /* 0x0000c20000047ab9 */ /* 0x000fc60000000a00 */
[----:B------:R-:W-:Y:S02]  /*4f60*/  IMAD R11, R60, UR4, RZ ;  /* 0x000000043c0b7c24 */ /* 0x000fe4000f8e02ff */
[----:B------:R-:W-:Y:S02]  /*4f70*/  IMAD.IADD R13, R13, 0x1, R15 ;  /* 0x000000010d0d7824 */ /* 0x000fe400078e020f */
[C---:B------:R-:W-:Y:S02]  /*4f80*/  IMAD R11, R74.reuse, UR5, R11 ;  /* 0x000000054a0b7c24 */ /* 0x040fe4000f8e020b */
[----:B------:R-:W-:Y:S01]  /*4f90*/  IMAD.WIDE.U32 R12, R74, UR4, R12 ;  /* 0x000000044a0c7c25 */ /* 0x000fe2000f8e000c */
[----:B------:R-:W-:-:S03]  /*4fa0*/  ULDC.64 UR4, c[0x0][0x2e8] ;  /* 0x0000ba0000047ab9 */ /* 0x000fc60000000a00 */
[----:B------:R-:W-:Y:S01]  /*4fb0*/  IMAD.IADD R11, R13, 0x1, R11 ;  /* 0x000000010d0b7824 */ /* 0x000fe200078e020b */
[----:B------:R-:W-:Y:S01]  /*4fc0*/  LEA R36, P2, R12, UR4, 0x1 ;  /* 0x000000040c247c11 */ /* 0x000fe2000f8408ff */
[----:B------:R-:W-:Y:S01]  /*4fd0*/  IMAD.IADD R38, R100, 0x1, -R200 ;  /* 0x0000000164267824 */ /* 0x000fe200078e0ac8 */
[----:B------:R-:W-:Y:S02]  /*4fe0*/  UMOV UR4, 0xffffffff ;  /* 0xffffffff00047882 */ /* 0x000fe40000000000 */
[----:B------:R-:W-:Y:S02]  /*4ff0*/  LEA.HI.X R37, R12, UR5, R11, 0x1, P2 ;  /* 0x000000050c257c11 */ /* 0x000fe400090f0c0b */
[----:B------:R-:W-:Y:S01]  /*5000*/  ISETP.GE.AND P2, PT, R38, 0x1, PT ;  /* 0x000000012600780c */ /* 0x000fe20003f46270 */
[----:B------:R-:W-:-:S12]  /*5010*/  BRA.DIV UR4, `(.L_x_700) ;  /* 0x0000012a04147947 */ /* 0x000fd8000b800000 */
[----:B------:R1:W2:Y:S04]  /*5020*/  SHFL.IDX PT, R33, R37, RZ, 0x1c1f ;  /* 0x001c1fff25217589 */ /* 0x0002a800000e0000 */
[----:B------:R1:W3:Y:S02]  /*5030*/  SHFL.IDX PT, R14, R36, RZ, 0x1c1f ;  /* 0x001c1fff240e7589 */ /* 0x0002e400000e0000 */
.L_x_936:
[----:B------:R-:W-:Y:S04]  /*5040*/  BSSY B1, `(.L_x_701) ;  /* 0x000000d000017945 */ /* 0x000fe80003800000 */
[----:B------:R-:W-:Y:S05]  /*5050*/  @!P2 BRA `(.L_x_702) ;  /* 0x00000000002ca947 */ /* 0x000fea0003800000 */
[----:B------:R-:W-:Y:S02]  /*5060*/  ULDC UR4, c[0x0][0x2f4] ;  /* 0x0000bd0000047ab9 */ /* 0x000fe40000000800 */
[----:B------:R-:W-:-:S13]  /*5070*/  ISETP.GE.AND P2, PT, R16, UR4, PT ;  /* 0x0000000410007c0c */ /* 0x000fda000bf46270 */
[----:B---3--:R-:W-:-:S04]  /*5080*/  @!P2 LEA R34, P4, R16, R14, 0x1 ;  /* 0x0000000e1022a211 */ /* 0x008fc800078808ff */
[----:B--2---:R-:W-:Y:S02]  /*5090*/  @!P2 LEA.HI.X R35, R16, R33, R17, 0x1, P4 ;  /* 0x000000211023a211 */ /* 0x004fe400020f0c11 */
[----:B------:R-:W-:-:S13]  /*50a0*/  ISETP.GE.AND P4, PT, R2, UR4, PT ;  /* 0x0000000402007c0c */ /* 0x000fda000bf86270 */
[C---:B------:R-:W-:Y:S02]  /*50b0*/  @!P4 LEA R32, P5, R2.reuse, R14, 0x1 ;  /* 0x0000000e0220c211 */ /* 0x040fe400078a08ff */
[----:B------:R-:W2:Y:S02]  /*50c0*/  @!P2 LDS.128 R12, [R94] ;  /* 0x000000005e0ca984 */ /* 0x000ea40000000c00 */
[----:B------:R-:W-:Y:S02]  /*50d0*/  @!P4 LEA.HI.X R33, R2, R33, R201, 0x1, P5 ;  /* 0x000000210221c211 */ /* 0x000fe400028f0cc9 */
[----:B--2---:R-:W-:Y:S04]  /*50e0*/  @!P2 ST.E.128 desc[UR40][R34.64], R12 ;  /* 0x0000000c2200a985 */ /* 0x004fe8000c101d28 */
[----:B------:R-:W2:Y:S04]  /*50f0*/  @!P4 LDS.128 R12, [R92] ;  /* 0x000000005c0cc984 */ /* 0x000ea80000000c00 */
[----:B--2---:R4:W-:Y:S02]  /*5100*/  @!P4 ST.E.128 desc[UR40][R32.64], R12 ;  /* 0x0000000c2000c985 */ /* 0x0049e4000c101d28 */
.L_x_702:
[----:B------:R-:W-:Y:S05]  /*5110*/  BSYNC B1 ;  /* 0x0000000000017941 */ /* 0x000fea0003800000 */
.L_x_701:
[----:B------:R-:W-:-:S03]  /*5120*/  UMOV UR4, 0xffffffff ;  /* 0xffffffff00047882 */ /* 0x000fc60000000000 */
[----:B------:R-:W-:Y:S05]  /*5130*/  BRA.DIV UR4, `(.L_x_703) ;  /* 0x0000012a04147947 */ /* 0x000fea000b800000 */
[----:B--2-4-:R2:W4:Y:S04]  /*5140*/  SHFL.IDX PT, R33, R37, 0x1, 0x1c1f ;  /* 0x003c1f0025217f89 */ /* 0x01452800000e0000 */
[----:B---3--:R2:W3:Y:S02]  /*5150*/  SHFL.IDX PT, R14, R36, 0x1, 0x1c1f ;  /* 0x003c1f00240e7f89 */ /* 0x0084e400000e0000 */
.L_x_940:
[----:B------:R-:W-:-:S13]  /*5160*/  ISETP.GE.AND P2, PT, R38, 0x41, PT ;  /* 0x000000412600780c */ /* 0x000fda0003f46270 */
[----:B------:R-:W-:Y:S05]  /*5170*/  @!P2 BRA `(.L_x_679) ;  /* 0x00000000002ca947 */ /* 0x000fea0003800000 */
[----:B------:R-:W-:Y:S02]  /*5180*/  ULDC UR4, c[0x0][0x2f4] ;  /* 0x0000bd0000047ab9 */ /* 0x000fe40000000800 */
[----:B------:R-:W-:-:S13]  /*5190*/  ISETP.GE.AND P2, PT, R16, UR4, PT ;  /* 0x0000000410007c0c */ /* 0x000fda000bf46270 */
[----:B---3--:R-:W-:-:S04]  /*51a0*/  @!P2 LEA R34, P4, R16, R14, 0x1 ;  /* 0x0000000e1022a211 */ /* 0x008fc800078808ff */
[----:B----4-:R-:W-:Y:S02]  /*51b0*/  @!P2 LEA.HI.X R35, R16, R33, R17, 0x1, P4 ;  /* 0x000000211023a211 */ /* 0x010fe400020f0c11 */
[----:B------:R-:W-:-:S13]  /*51c0*/  ISETP.GE.AND P4, PT, R2, UR4, PT ;  /* 0x0000000402007c0c */ /* 0x000fda000bf86270 */
[C---:B------:R-:W-:Y:S02]  /*51d0*/  @!P4 LEA R32, P5, R2.reuse, R14, 0x1 ;  /* 0x0000000e0220c211 */ /* 0x040fe400078a08ff */
[----:B------:R-:W3:Y:S02]  /*51e0*/  @!P2 LDS.128 R12, [R94+0x2000] ;  /* 0x002000005e0ca984 */ /* 0x000ee40000000c00 */
[----:B------:R-:W-:Y:S02]  /*51f0*/  @!P4 LEA.HI.X R33, R2, R33, R201, 0x1, P5 ;  /* 0x000000210221c211 */ /* 0x000fe400028f0cc9 */
[----:B---3--:R-:W-:Y:S04]  /*5200*/  @!P2 ST.E.128 desc[UR40][R34.64], R12 ;  /* 0x0000000c2200a985 */ /* 0x008fe8000c101d28 */
[----:B------:R-:W3:Y:S04]  /*5210*/  @!P4 LDS.128 R12, [R92+0x2000] ;  /* 0x002000005c0cc984 */ /* 0x000ee80000000c00 */
[----:B---3--:R3:W-:Y:S02]  /*5220*/  @!P4 ST.E.128 desc[UR40][R32.64], R12 ;  /* 0x0000000c2000c985 */ /* 0x0087e4000c101d28 */
.L_x_679:
[----:B------:R-:W-:Y:S05]  /*5230*/  BSYNC B0 ;  /* 0x0000000000007941 */ /* 0x000fea0003800000 */
.L_x_659:
[----:B------:R-:W5:Y:S01]  /*5240*/  S2R R11, SR_TID.X ;  /* 0x00000000000b7919 */ /* 0x000f620000002100 */
[----:B------:R-:W-:Y:S01]  /*5250*/  @!PT LDS RZ, [RZ] ;  /* 0x00000000fffff984 */ /* 0x000fe20000000800 */
[----:B------:R-:W-:Y:S01]  /*5260*/  @!PT LDS RZ, [RZ] ;  /* 0x00000000fffff984 */ /* 0x000fe20000000800 */
[----:B------:R-:W-:Y:S01]  /*5270*/  @!PT LDS RZ, [RZ] ;  /* 0x00000000fffff984 */ /* 0x000fe20000000800 */
[----:B------:R-:W-:Y:S01]  /*5280*/  @!PT LDS RZ, [RZ] ;  /* 0x00000000fffff984 */ /* 0x000fe20000000800 */
[----:B------:R2:W-:Y:S06]  /*5290*/  MEMBAR.ALL.CTA ;  /* 0x0000000000007992 */ /* 0x0005ec0000008000 */
[----:B--2---:R-:W2:Y:S01]  /*52a0*/  FENCE.VIEW.ASYNC.S ;  /* 0x00000000000073c6 */ /* 0x004ea20000000000 */
[----:B------:R-:W-:Y:S05]  /*52b0*/  WARPSYNC.ALL ;  /* 0x0000000000007948 */ /* 0x000fea0003800000 */
[----:B------:R-:W-:Y:S01]  /*52c0*/  BSSY B0, `(.L_x_704) ;  /* 0x0000009000007945 */ /* 0x000fe20003800000 */
[----:B-----5:R-:W-:Y:S01]  /*52d0*/  LOP3.LUT R11, R11, 0x7f, RZ, 0xc0, !PT ;  /* 0x0000007f0b0b7812 */ /* 0x020fe200078ec0ff */
[----:B--2---:R2:W-:Y:S03]  /*52e0*/  BAR.SYNC.DEFER_BLOCKING R62, 0x80 ;  /* 0x0002003e0000751d */ /* 0x0045e60000010000 */
[----:B------:R-:W-:-:S13]  /*52f0*/  ISETP.NE.AND P2, PT, R11, RZ, PT ;  /* 0x000000ff0b00720c */ /* 0x000fda0003f45270 */
[----:B------:R-:W-:-:S05]  /*5300*/  @!P2 VIADD R11, R89, 0x228a0 ;  /* 0x000228a0590ba836 */ /* 0x000fca0000000000 */
[----:B------:R-:W-:-:S04]  /*5310*/  @!P2 PRMT R11, RZ, 0x654, R11 ;  /* 0x00000654ff0ba816 */ /* 0x000fc8000000000b */
[----:B------:R2:W-:Y:S01]  /*5320*/  @!P2 SYNCS.ARRIVE.TRANS64.RED.A1T0 RZ, [R11+URZ], RZ ;  /* 0x000000ff0bffa9a7 */ /* 0x0005e2000810043f */
[----:B------:R-:W-:Y:S05]  /*5330*/  @!P3 BRA `(.L_x_705) ;  /* 0x000000000004b947 */ /* 0x000fea0003800000 */
[----:B------:R-:W-:Y:S01]  /*5340*/  BPT.TRAP 0x1 ;  /* 0x000000040000795c */ /* 0x000fe20000300000 */
.L_x_705:
[----:B------:R-:W-:Y:S05]  /*5350*/  BSYNC B0 ;  /* 0x0000000000007941 */ /* 0x000fea0003800000 */
.L_x_704:
[----:B------:R-:W5:Y:S01]  /*5360*/  SYNCS.PHASECHK.TRANS64.TRYWAIT P3, [R89+URZ+0x228b0], R101 ;  /* 0x0228b065590075a7 */ /* 0x000f62000806017f */
[----:B------:R-:W-:Y:S04]  /*5370*/  BSSY B0, `(.L_x_706) ;  /* 0x0000002000007945 */ /* 0x000fe80003800000 */
[----:B-----5:R-:W-:Y:S05]  /*5380*/  @!P3 BRA `(.L_x_707) ;  /* 0x0000012400c8b947 */ /* 0x020fea0003800000 */
.L_x_941:
[----:B------:R-:W-:Y:S05]  /*5390*/  BSYNC B0 ;  /* 0x0000000000007941 */ /* 0x000fea0003800000 */
.L_x_706:
[----:B------:R-:W-:Y:S01]  /*53a0*/  ULDC.64 UR4, c[0x0][0x328] ;  /* 0x0000ca0000047ab9 */ /* 0x000fe20000000a00 */
[----:B------:R-:W-:Y:S01]  /*53b0*/  IMAD.IADD R100, R100, 0x1, -R200 ;  /* 0x0000000164647824 */ /* 0x000fe200078e0ac8 */
[----:B------:R-:W-:Y:S01]  /*53c0*/  BSSY B0, `(.L_x_708) ;  /* 0x0000043000007945 */ /* 0x000fe20003800000 */
[----:B------:R-:W-:Y:S02]  /*53d0*/  IMAD R98, R98, UR4, RZ ;  /* 0x0000000462627c24 */ /* 0x000fe4000f8e02ff */
[----:B0--34-:R-:W-:-:S04]  /*53e0*/  IMAD.WIDE.U32 R12, R97, UR4, RZ ;  /* 0x00000004610c7c25 */ /* 0x019fc8000f8e00ff */
[----:B------:R-:W-:Y:S01]  /*53f0*/  IMAD R97, R97, UR5, R98 ;  /* 0x0000000561617c24 */ /* 0x000fe2000f8e0262 */
[----:B------:R-:W-:Y:S02]  /*5400*/  ULDC.64 UR4, c[0x0][0x338] ;  /* 0x0000ce0000047ab9 */ /* 0x000fe40000000a00 */
[----:B------:R-:W-:Y:S02]  /*5410*/  IMAD R99, R99, UR4, RZ ;  /* 0x0000000463637c24 */ /* 0x000fe4000f8e02ff */
[----:B------:R-:W-:Y:S02]  /*5420*/  IMAD.IADD R13, R13, 0x1, R97 ;  /* 0x000000010d0d7824 */ /* 0x000fe400078e0261 */
[C---:B------:R-:W-:Y:S02]  /*5430*/  IMAD R99, R96.reuse, UR5, R99 ;  /* 0x0000000560637c24 */ /* 0x040fe4000f8e0263 */
[----:B------:R-:W-:Y:S01]  /*5440*/  IMAD.WIDE.U32 R12, R96, UR4, R12 ;  /* 0x00000004600c7c25 */ /* 0x000fe2000f8e000c */
[----:B------:R-:W-:-:S03]  /*5450*/  ULDC.64 UR4, c[0x0][0x330] ;  /* 0x0000cc0000047ab9 */ /* 0x000fc60000000a00 */
[----:B--2---:R-:W-:Y:S01]  /*5460*/  IMAD R11, R60, UR4, RZ ;  /* 0x000000043c0b7c24 */ /* 0x004fe2000f8e02ff */
[----:B------:R-:W-:-:S03]  /*5470*/  IADD3 R13, R13, R99, RZ ;  /* 0x000000630d0d7210 */ /* 0x000fc60007ffe0ff */
[C---:B------:R-:W-:Y:S02]  /*5480*/  IMAD R11, R74.reuse, UR5, R11 ;  /* 0x000000054a0b7c24 */ /* 0x040fe4000f8e020b */
[----:B------:R-:W-:Y:S01]  /*5490*/  IMAD.WIDE.U32 R12, R74, UR4, R12 ;  /* 0x000000044a0c7c25 */ /* 0x000fe2000f8e000c */
[----:B------:R-:W-:-:S03]  /*54a0*/  ULDC.64 UR4, c[0x0][0x318] ;  /* 0x0000c60000047ab9 */ /* 0x000fc60000000a00 */
[----:B------:R-:W-:Y:S01]  /*54b0*/  IMAD.IADD R13, R13, 0x1, R11 ;  /* 0x000000010d0d7824 */ /* 0x000fe200078e020b */
[----:B-1----:R-:W-:Y:S01]  /*54c0*/  LEA R38, P3, R12, UR4, 0x1 ;  /* 0x000000040c267c11 */ /* 0x002fe2000f8608ff */
[----:B------:R-:W-:-:S03]  /*54d0*/  IMAD R11, R18, 0x6000, R68 ;  /* 0x00006000120b7824 */ /* 0x000fc600078e0244 */
[----:B------:R-:W-:Y:S01]  /*54e0*/  LEA.HI.X R39, R12, UR5, R13, 0x1, P3 ;  /* 0x000000050c277c11 */ /* 0x000fe200098f0c0d */
[----:B------:R-:W-:Y:S01]  /*54f0*/  IMAD.IADD R13, R64, 0x1, R11 ;  /* 0x00000001400d7824 */ /* 0x000fe200078e020b */
[----:B------:R-:W-:Y:S01]  /*5500*/  ISETP.GE.AND P3, PT, R100, 0x1, PT ;  /* 0x000000016400780c */ /* 0x000fe20003f66270 */
[----:B------:R0:W1:Y:S01]  /*5510*/  SHFL.IDX PT, R43, R38, RZ, 0x1c1f ;  /* 0x001c1fff262b7589 */ /* 0x00006200000e0000 */
[--C-:B------:R-:W-:Y:S02]  /*5520*/  IMAD R40, R11, 0x2, R24.reuse ;  /* 0x000000020b287824 */ /* 0x100fe400078e0218 */
[----:B------:R-:W-:Y:S01]  /*5530*/  IMAD R42, R13, 0x2, R24 ;  /* 0x000000020d2a7824 */ /* 0x000fe200078e0218 */
[----:B------:R0:W2:Y:S08]  /*5540*/  SHFL.IDX PT, R41, R39, RZ, 0x1c1f ;  /* 0x001c1fff27297589 */ /* 0x0000b000000e0000 */
[----:B0-----:R-:W-:Y:S05]  /*5550*/  @!P3 BRA `(.L_x_709) ;  /* 0x0000000000a4b947 */ /* 0x001fea0003800000 */
[----:B------:R-:W-:Y:S02]  /*5560*/  ISETP.NE.AND P5, PT, R82, RZ, PT ;  /* 0x000000ff5200720c */ /* 0x000fe40003fa5270 */
[----:B------:R-:W-:Y:S02]  /*5570*/  ISETP.NE.AND P4, PT, R83, RZ, PT ;  /* 0x000000ff5300720c */ /* 0x000fe40003f85270 */
[----:B------:R-:W-:-:S09]  /*5580*/  PRMT R11, R3, 0x8880, RZ ;  /* 0x00008880030b7816 */ /* 0x000fd200000000ff */
[----:B------:R-:W0:Y:S01]  /*5590*/  @P5 LDS.128 R12, [R40] ;  /* 0x00000000280c5984 */ /* 0x000e220000000c00 */
[----:B-1----:R-:W-:-:S04]  /*55a0*/  @P5 LEA R36, P3, R16, R43, 0x1 ;  /* 0x0000002b10245211 */ /* 0x002fc800078608ff */
[----:B--2---:R-:W-:Y:S02]  /*55b0*/  @P5 LEA.HI.X R37, R16, R41, R17, 0x1, P3 ;  /* 0x0000002910255211 */ /* 0x004fe400018f0c11 */
[----:B------:R-:W-:-:S04]  /*55c0*/  @P4 LEA R34, P3, R2, R43, 0x1 ;  /* 0x0000002b02224211 */ /* 0x000fc800078608ff */
[----:B------:R-:W-:Y:S02]  /*55d0*/  @P4 LEA.HI.X R35, R2, R41, R201, 0x1, P3 ;  /* 0x0000002902234211 */ /* 0x000fe400018f0cc9 */
[----:B------:R-:W-:-:S13]  /*55e0*/  ISETP.NE.AND P3, PT, R84, RZ, PT ;  /* 0x000000ff5400720c */ /* 0x000fda0003f65270 */
[----:B------:R-:W-:-:S04]  /*55f0*/  @P3 LEA R32, P6, R209, R43, 0x1 ;  /* 0x0000002bd1203211 */ /* 0x000fc800078c08ff */
[----:B------:R-:W-:Y:S01]  /*5600*/  @P3 LEA.HI.X R33, R209, R41, R222, 0x1, P6 ;  /* 0x00000029d1213211 */ /* 0x000fe200030f0cde */
[----:B0-----:R0:W-:Y:S01]  /*5610*/  @P5 ST.E.128 desc[UR40][R36.64], R12 ;  /* 0x0000000c24005985 */ /* 0x0011e2000c101d28 */
[----:B------:R-:W-:-:S03]  /*5620*/  ISETP.NE.AND P5, PT, R85, RZ, PT ;  /* 0x000000ff5500720c */ /* 0x000fc60003fa5270 */
[----:B------:R-:W1:Y:S10]  /*5630*/  @P4 LDS.128 R12, [R42] ;  /* 0x000000002a0c4984 */ /* 0x000e740000000c00 */
[----:B0-----:R-:W-:-:S04]  /*5640*/  @P5 LEA R36, P6, R208, R43, 0x1 ;  /* 0x0000002bd0245211 */ /* 0x001fc800078c08ff */
[----:B------:R-:W-:Y:S01]  /*5650*/  @P5 LEA.HI.X R37, R208, R41, R221, 0x1, P6 ;  /* 0x00000029d0255211 */ /* 0x000fe200030f0cdd */
[----:B-1----:R0:W-:Y:S01]  /*5660*/  @P4 ST.E.128 desc[UR40][R34.64], R12 ;  /* 0x0000000c22004985 */ /* 0x0021e2000c101d28 */
[----:B------:R-:W-:-:S03]  /*5670*/  ISETP.NE.AND P4, PT, R86, RZ, PT ;  /* 0x000000ff5600720c */ /* 0x000fc60003f85270 */
[----:B------:R-:W1:Y:S10]  /*5680*/  @P3 LDS.128 R12, [R40+0x3000] ;  /* 0x00300000280c3984 */ /* 0x000e740000000c00 */
        /* <DEDUP_REMOVED lines=13> */
[----:B------:R-:W-:-:S03]  /*5760*/  ISETP.GT.AND P4, PT, R11, -0x1, PT ;  /* 0xffffffff0b00780c */ /* 0x000fc60003f84270 */
[----:B------:R-:W1:Y:S10]  /*5770*/  @P3 LDS.128 R12, [R42+0x6000] ;  /* 0x006000002a0c3984 */ /* 0x000e740000000c00 */
[----:B0-----:R-:W-:-:S04]  /*5780*/  @!P4 LEA R34, P6, R210, R43, 0x1 ;  /* 0x0000002bd222c211 */ /* 0x001fc800078c08ff */
[----:B------:R-:W-:Y:S01]  /*5790*/  @!P4 LEA.HI.X R35, R210, R41, R217, 0x1, P6 ;  /* 0x00000029d223c211 */ /* 0x000fe200030f0cd9 */
[----:B-1----:R-:W-:Y:S04]  /*57a0*/  @P3 ST.E.128 desc[UR40][R32.64], R12 ;  /* 0x0000000c20003985 */ /* 0x002fe8000c101d28 */
[----:B------:R-:W0:Y:S04]  /*57b0*/  @P5 LDS.128 R12, [R40+0x9000] ;  /* 0x00900000280c5984 */ /* 0x000e280000000c00 */
[----:B0-----:R-:W-:Y:S04]  /*57c0*/  @P5 ST.E.128 desc[UR40][R36.64], R12 ;  /* 0x0000000c24005985 */ /* 0x001fe8000c101d28 */
[----:B------:R-:W0:Y:S04]  /*57d0*/  @!P4 LDS.128 R12, [R42+0x9000] ;  /* 0x009000002a0cc984 */ /* 0x000e280000000c00 */
[----:B0-----:R0:W-:Y:S02]  /*57e0*/  @!P4 ST.E.128 desc[UR40][R34.64], R12 ;  /* 0x0000000c2200c985 */ /* 0x0011e4000c101d28 */
.L_x_709:
[----:B------:R-:W-:Y:S05]  /*57f0*/  BSYNC B0 ;  /* 0x0000000000007941 */ /* 0x000fea0003800000 */
.L_x_708:
[----:B------:R-:W-:Y:S01]  /*5800*/  ISETP.GE.AND P3, PT, R100, 0x41, PT ;  /* 0x000000416400780c */ /* 0x000fe20003f66270 */
[----:B------:R-:W3:Y:S01]  /*5810*/  SHFL.IDX PT, R39, R39, 0x1, 0x1c1f ;  /* 0x003c1f0027277f89 */ /* 0x000ee200000e0000 */
[----:B------:R-:W-:Y:S03]  /*5820*/  BSSY B0, `(.L_x_710) ;  /* 0x000002c000007945 */ /* 0x000fe60003800000 */
[----:B------:R4:W0:Y:S08]  /*5830*/  SHFL.IDX PT, R11, R38, 0x1, 0x1c1f ;  /* 0x003c1f00260b7f89 */ /* 0x00083000000e0000 */
[----:B----4-:R-:W-:Y:S05]  /*5840*/  @!P3 BRA `(.L_x_711) ;  /* 0x0000000000a4b947 */ /* 0x010fea0003800000 */
[----:B------:R-:W-:Y:S02]  /*5850*/  ISETP.NE.AND P5, PT, R82, RZ, PT ;  /* 0x000000ff5200720c */ /* 0x000fe40003fa5270 */
[----:B------:R-:W-:Y:S02]  /*5860*/  ISETP.NE.AND P4, PT, R83, RZ, PT ;  /* 0x000000ff5300720c */ /* 0x000fe40003f85270 */
[----:B------:R-:W-:-:S09]  /*5870*/  PRMT R38, R3, 0x8880, RZ ;  /* 0x0000888003267816 */ /* 0x000fd200000000ff */
[----:B0-----:R-:W0:Y:S01]  /*5880*/  @P5 LDS.128 R12, [R40+0x2000] ;  /* 0x00200000280c5984 */ /* 0x001e220000000c00 */
[----:B------:R-:W-:-:S04]  /*5890*/  @P5 LEA R36, P3, R16, R11, 0x1 ;  /* 0x0000000b10245211 */ /* 0x000fc800078608ff */
[----:B---3--:R-:W-:Y:S02]  /*58a0*/  @P5 LEA.HI.X R37, R16, R39, R17, 0x1, P3 ;  /* 0x0000002710255211 */ /* 0x008fe400018f0c11 */
[----:B------:R-:W-:-:S04]  /*58b0*/  @P4 LEA R34, P3, R2, R11, 0x1 ;  /* 0x0000000b02224211 */ /* 0x000fc800078608ff */
[----:B------:R-:W-:Y:S02]  /*58c0*/  @P4 LEA.HI.X R35, R2, R39, R201, 0x1, P3 ;  /* 0x0000002702234211 */ /* 0x000fe400018f0cc9 */
[----:B------:R-:W-:-:S13]  /*58d0*/  ISETP.NE.AND P3, PT, R84, RZ, PT ;  /* 0x000000ff5400720c */ /* 0x000fda0003f65270 */
[----:B------:R-:W-:-:S04]  /*58e0*/  @P3 LEA R32, P6, R209, R11, 0x1 ;  /* 0x0000000bd1203211 */ /* 0x000fc800078c08ff */
[----:B------:R-:W-:Y:S01]  /*58f0*/  @P3 LEA.HI.X R33, R209, R39, R222, 0x1, P6 ;  /* 0x00000027d1213211 */ /* 0x000fe200030f0cde */
[----:B0-----:R0:W-:Y:S01]  /*5900*/  @P5 ST.E.128 desc[UR40][R36.64], R12 ;  /* 0x0000000c24005985 */ /* 0x0011e2000c101d28 */
[----:B------:R-:W-:-:S03]  /*5910*/  ISETP.NE.AND P5, PT, R85, RZ, PT ;  /* 0x000000ff5500720c */ /* 0x000fc60003fa5270 */
[----:B------:R-:W3:Y:S10]  /*5920*/  @P4 LDS.128 R12, [R42+0x2000] ;  /* 0x002000002a0c4984 */ /* 0x000ef40000000c00 */
[----:B0-----:R-:W-:-:S04]  /*5930*/  @P5 LEA R36, P6, R208, R11, 0x1 ;  /* 0x0000000bd0245211 */ /* 0x001fc800078c08ff */
[----:B------:R-:W-:Y:S01]  /*5940*/  @P5 LEA.HI.X R37, R208, R39, R221, 0x1, P6 ;  /* 0x00000027d0255211 */ /* 0x000fe200030f0cdd */
[----:B---3--:R0:W-:Y:S01]  /*5950*/  @P4 ST.E.128 desc[UR40][R34.64], R12 ;  /* 0x0000000c22004985 */ /* 0x0081e2000c101d28 */
        /* <DEDUP_REMOVED lines=15> */
[----:B------:R-:W-:-:S03]  /*5a50*/  ISETP.GT.AND P4, PT, R38, -0x1, PT ;  /* 0xffffffff2600780c */ /* 0x000fc60003f84270 */
[----:B------:R-:W3:Y:S10]  /*5a60*/  @P3 LDS.128 R12, [R42+0x8000] ;  /* 0x008000002a0c3984 */ /* 0x000ef40000000c00 */
[----:B0-----:R-:W-:-:S04]  /*5a70*/  @!P4 LEA R34, P6, R210, R11, 0x1 ;  /* 0x0000000bd222c211 */ /* 0x001fc800078c08ff */
[----:B------:R-:W-:Y:S01]  /*5a80*/  @!P4 LEA.HI.X R35, R210, R39, R217, 0x1, P6 ;  /* 0x00000027d223c211 */ /* 0x000fe200030f0cd9 */
[----:B---3--:R-:W-:Y:S04]  /*5a90*/  @P3 ST.E.128 desc[UR40][R32.64], R12 ;  /* 0x0000000c20003985 */ /* 0x008fe8000c101d28 */
[----:B------:R-:W0:Y:S04]  /*5aa0*/  @P5 LDS.128 R12, [R40+0xb000] ;  /* 0x00b00000280c5984 */ /* 0x000e280000000c00 */
[----:B0-----:R-:W-:Y:S04]  /*5ab0*/  @P5 ST.E.128 desc[UR40][R36.64], R12 ;  /* 0x0000000c24005985 */ /* 0x001fe8000c101d28 */
[----:B------:R-:W0:Y:S04]  /*5ac0*/  @!P4 LDS.128 R12, [R42+0xb000] ;  /* 0x00b000002a0cc984 */ /* 0x000e280000000c00 */
[----:B0-----:R4:W-:Y:S02]  /*5ad0*/  @!P4 ST.E.128 desc[UR40][R34.64], R12 ;  /* 0x0000000c2200c985 */ /* 0x0019e4000c101d28 */
.L_x_711:
[----:B------:R-:W-:Y:S05]  /*5ae0*/  BSYNC B0 ;  /* 0x0000000000007941 */ /* 0x000fea0003800000 */
.L_x_710:
[----:B------:R-:W-:Y:S01]  /*5af0*/  @!PT LDS RZ, [RZ] ;  /* 0x00000000fffff984 */ /* 0x000fe20000000800 */
[----:B------:R-:W-:Y:S01]  /*5b00*/  @!PT LDS RZ, [RZ] ;  /* 0x00000000fffff984 */ /* 0x000fe20000000800 */
[----:B------:R-:W-:Y:S01]  /*5b10*/  @!PT LDS RZ, [RZ] ;  /* 0x00000000fffff984 */ /* 0x000fe20000000800 */
[----:B------:R-:W-:Y:S01]  /*5b20*/  @!PT LDS RZ, [RZ] ;  /* 0x00000000fffff984 */ /* 0x000fe20000000800 */
[----:B------:R5:W-:Y:S06]  /*5b30*/  MEMBAR.ALL.CTA ;  /* 0x0000000000007992 */ /* 0x000bec0000008000 */
[----:B-----5:R-:W5:Y:S01]  /*5b40*/  FENCE.VIEW.ASYNC.S ;  /* 0x00000000000073c6 */ /* 0x020f620000000000 */
[----:B------:R-:W-:Y:S01]  /*5b50*/  @!P2 IADD3 R89, R89, 0x228c0, RZ ;  /* 0x000228c05959a810 */ /* 0x000fe20007ffe0ff */
[----:B------:R-:W-:Y:S01]  /*5b60*/  VIADD R18, R18, 0x1 ;  /* 0x0000000112127836 */ /* 0x000fe20000000000 */
[----:B-----5:R0:W-:Y:S01]  /*5b70*/  BAR.SYNC.DEFER_BLOCKING R62, 0x80 ;  /* 0x0002003e0000751d */ /* 0x0201e20000010000 */
[----:B------:R-:W-:-:S02]  /*5b80*/  ISETP.NE.AND P3, PT, R91, RZ, PT ;  /* 0x000000ff5b00720c */ /* 0x000fc40003f65270 */
[----:B------:R-:W-:-:S04]  /*5b90*/  @!P2 PRMT R89, RZ, 0x654, R89 ;  /* 0x00000654ff59a816 */ /* 0x000fc80000000059 */
[----:B------:R1:W-:Y:S01]  /*5ba0*/  @!P2 SYNCS.ARRIVE.TRANS64.RED.A1T0 RZ, [R89+URZ], RZ ;  /* 0x000000ff59ffa9a7 */ /* 0x0003e2000810043f */
[----:B------:R-:W-:-:S04]  /*5bb0*/  ISETP.NE.AND P2, PT, R18, 0x2, PT ;  /* 0x000000021200780c */ /* 0x000fc80003f45270 */
[----:B0---4-:R-:W-:Y:S02]  /*5bc0*/  SEL R12, RZ, 0x1, P2 ;  /* 0x00000001ff0c7807 */ /* 0x011fe40001000000 */
[----:B------:R-:W-:Y:S02]  /*5bd0*/  SEL R18, R18, RZ, P2 ;  /* 0x000000ff12127207 */ /* 0x000fe40001000000 */
[----:B------:R-:W-:Y:S01]  /*5be0*/  LOP3.LUT R203, R203, R12, RZ, 0x3c, !PT ;  /* 0x0000000ccbcb7212 */ /* 0x000fe200078e3cff */
[----:B-1----:R-:W-:Y:S06]  /*5bf0*/  @P3 BRA `(.L_x_712) ;  /* 0xffffffc400a03947 */ /* 0x002fec000383ffff */
[----:B------:R-:W0:Y:S01]  /*5c00*/  S2R R11, SR_TID.X ;  /* 0x00000000000b7919 */ /* 0x000e220000002100 */
[----:B------:R-:W-:Y:S02]  /*5c10*/  PLOP3.LUT P0, PT, PT, PT, PT, 0x8, 0x0 ;  /* 0x000000000000781c */ /* 0x000fe40003f0e170 */
[----:B0-----:R-:W-:-:S04]  /*5c20*/  SHF.R.U32.HI R11, RZ, 0x7, R11 ;  /* 0x00000007ff0b7819 */ /* 0x001fc8000001160b */
[----:B------:R-:W-:-:S13]  /*5c30*/  ISETP.NE.AND P3, PT, R11, 0x1, PT ;  /* 0x000000010b00780c */ /* 0x000fda0003f65270 */
[----:B------:R-:W-:Y:S06]  /*5c40*/  @!P3 BAR.ARV 0x9, 0x100 ;  /* 0x024400000000bb1d */ /* 0x000fec0000002000 */
.L_x_654:
[----:B------:R-:W-:Y:S02]  /*5c50*/  ISETP.GE.AND P2, PT, R176, 0x1, PT ;  /* 0x00000001b000780c */ /* 0x000fe40003f46270 */
[----:B------:R-:W-:Y:S02]  /*5c60*/  CS2R R32, SRZ ;  /* 0x0000000000207805 */ /* 0x000fe4000001ff00 */
[----:B------:R-:W-:Y:S02]  /*5c70*/  PLOP3.LUT P1, PT, PT, PT, PT, 0x80, 0x0 ;  /* 0x000000000000781c */ /* 0x000fe40003f2f070 */
[----:B------:R-:W-:Y:S01]  /*5c80*/  CS2R R36, SRZ ;  /* 0x0000000000247805 */ /* 0x000fe2000001ff00 */
[----:B------:R-:W-:Y:S01]  /*5c90*/  IMAD.MOV.U32 R0, RZ, RZ, RZ ;  /* 0x000000ffff007224 */ /* 0x000fe200078e00ff */
[----:B------:R-:W-:Y:S01]  /*5ca0*/  CS2R R148, SRZ ;  /* 0x0000000000947805 */ /* 0x000fe2000001ff00 */
[----:B------:R-:W-:Y:S01]  /*5cb0*/  IMAD.MOV.U32 R150, RZ, RZ, RZ ;  /* 0x000000ffff967224 */ /* 0x000fe200078e00ff */
        /* <DEDUP_REMOVED lines=9> */
[----:B------:R-:W-:Y:S01]  /*5d50*/  CS2R R152, SRZ ;  /* 0x0000000000987805 */ /* 0x000fe2000001ff00 */
[----:B------:R-:W-:Y:S01]  /*5d60*/  IMAD.MOV.U32 R174, RZ, RZ, RZ ;  /* 0x000000ffffae7224 */ /* 0x000fe200078e00ff */
        /* <DEDUP_REMOVED lines=23> */
[----:B---3--:R-:W-:Y:S02]  /*5ee0*/  CS2R R38, SRZ ;  /* 0x0000000000267805 */ /* 0x008fe4000001ff00 */
[----:B------:R-:W-:Y:S02]  /*5ef0*/  CS2R R94, SRZ ;  /* 0x00000000005e7805 */ /* 0x000fe4000001ff00 */
[----:B------:R-:W-:Y:S02]  /*5f00*/  CS2R R164, SRZ ;  /* 0x0000000000a47805 */ /* 0x000fe4000001ff00 */
[----:B------:R-:W-:-:S02]  /*5f10*/  CS2R R90, SRZ ;  /* 0x00000000005a7805 */ /* 0x000fc4000001ff00 */
[----:B------:R-:W-:Y:S02]  /*5f20*/  CS2R R30, SRZ ;  /* 0x00000000001e7805 */ /* 0x000fe4000001ff00 */
[----:B------:R-:W-:Y:S02]  /*5f30*/  CS2R R162, SRZ ;  /* 0x0000000000a27805 */ /* 0x000fe4000001ff00 */
[----:B------:R-:W-:Y:S02]  /*5f40*/  CS2R R82, SRZ ;  /* 0x0000000000527805 */ /* 0x000fe4000001ff00 */
[----:B------:R-:W-:Y:S02]  /*5f50*/  CS2R R78, SRZ ;  /* 0x00000000004e7805 */ /* 0x000fe4000001ff00 */
[----:B------:R-:W-:Y:S01]  /*5f60*/  CS2R R160, SRZ ;  /* 0x0000000000a07805 */ /* 0x000fe2000001ff00 */
[----:B------:R-:W-:Y:S01]  /*5f70*/  IMAD.MOV.U32 R20, RZ, RZ, RZ ;  /* 0x000000ffff147224 */ /* 0x000fe200078e00ff */
[----:B------:R-:W-:-:S02]  /*5f80*/  MOV R3, RZ ;  /* 0x000000ff00037202 */ /* 0x000fc40000000f00 */
        /* <DEDUP_REMOVED lines=12> */
[----:B------:R-:W-:-:S02]  /*6050*/  CS2R R8, SRZ ;  /* 0x0000000000087805 */ /* 0x000fc4000001ff00 */
[----:B--2---:R-:W-:Y:S02]  /*6060*/  CS2R R40, SRZ ;  /* 0x0000000000287805 */ /* 0x004fe4000001ff00 */
[----:B------:R-:W-:Y:S02]  /*6070*/  CS2R R6, SRZ ;  /* 0x0000000000067805 */ /* 0x000fe4000001ff00 */
[----:B------:R-:W-:Y:S02]  /*6080*/  CS2R R4, SRZ ;  /* 0x0000000000047805 */ /* 0x000fe4000001ff00 */
[----:B------:R-:W-:Y:S01]  /*6090*/  CS2R R28, SRZ ;  /* 0x00000000001c7805 */ /* 0x000fe2000001ff00 */
[----:B------:R-:W-:Y:S06]  /*60a0*/  @P0 BRA `(.L_x_713) ;  /* 0x00000000000c0947 */ /* 0x000fec0003800000 */
[----:B------:R-:W0:Y:S01]  /*60b0*/  FENCE.VIEW.ASYNC.G ;  /* 0x00000000000073c6 */ /* 0x000e220000000100 */
[----:B------:R-:W-:Y:S05]  /*60c0*/  WARPSYNC.ALL ;  /* 0x0000000000007948 */ /* 0x000fea0003800000 */
[----:B0-----:R-:W-:Y:S06]  /*60d0*/  BAR.ARV 0xc, 0x180 ;  /* 0x0306000000007b1d */ /* 0x001fec0000002000 */
.L_x_713:
[----:B------:R-:W-:Y:S01]  /*60e0*/  CS2R R24, SRZ ;  /* 0x0000000000187805 */ /* 0x000fe2000001ff00 */
[----:B------:R-:W-:Y:S06]  /*60f0*/  @!P2 BRA `(.L_x_714) ;  /* 0x00000078001ca947 */ /* 0x000fec0003800000 */
[----:B------:R-:W-:-:S03]  /*6100*/  UMOV UR4, 0xffffffff ;  /* 0xffffffff00047882 */ /* 0x000fc60000000000 */
[----:B------:R-:W-:Y:S05]  /*6110*/  BRA.DIV UR4, `(.L_x_715) ;  /* 0x0000011a04787947 */ /* 0x000fea000b800000 */
[----:B------:R-:W0:Y:S02]  /*6120*/  S2R R3, SR_TID.X ;  /* 0x0000000000037919 */ /* 0x000e240000002100 */
[----:B0-----:R-:W-:-:S05]  /*6130*/  VIADD R3, R3, 0xffffff80 ;  /* 0xffffff8003037836 */ /* 0x001fca0000000000 */
[----:B------:R-:W-:-:S04]  /*6140*/  SHF.R.S32.HI R0, RZ, 0x1f, R3 ;  /* 0x0000001fff007819 */ /* 0x000fc80000011403 */
[----:B------:R-:W-:-:S04]  /*6150*/  LEA.HI R0, R0, R3, RZ, 0x7 ;  /* 0x0000000300007211 */ /* 0x000fc800078f38ff */
[----:B------:R-:W-:-:S05]  /*6160*/  SHF.R.S32.HI R0, RZ, 0x7, R0 ;  /* 0x00000007ff007819 */ /* 0x000fca0000011400 */
[----:B------:R0:W1:Y:S02]  /*6170*/  SHFL.IDX PT, R14, R0, RZ, 0x1f ;  /* 0x00001fff000e7589 */ /* 0x00006400000e0000 */
.L_x_944:
[----:B01----:R-:W-:Y:S01]  /*6180*/  LEA.HI R0, R14, R14, RZ, 0x1 ;  /* 0x0000000e0e007211 */ /* 0x003fe200078f08ff */
[----:B------:R-:W-:Y:S01]  /*6190*/  VIADD R24, R19, 0x18400 ;  /* 0x0001840013187836 */ /* 0x000fe20000000000 */
[----:B------:R-:W-:Y:S02]  /*61a0*/  BSSY B6, `(.L_x_716) ;  /* 0x0000018000067945 */ /* 0x000fe40003800000 */
[----:B------:R-:W-:Y:S02]  /*61b0*/  LOP3.LUT R3, R0, 0x1e, RZ, 0xc0, !PT ;  /* 0x0000001e00037812 */ /* 0x000fe400078ec0ff */
[----:B------:R-:W-:-:S03]  /*61c0*/  LOP3.LUT P0, RZ, R24, 0x1bf, RZ, 0xc0, !PT ;  /* 0x000001bf18ff7812 */ /* 0x000fc6000780c0ff */
[----:B------:R-:W-:-:S04]  /*61d0*/  IMAD.IADD R3, R14, 0x1, -R3 ;  /* 0x000000010e037824 */ /* 0x000fc800078e0a03 */
[----:B------:R-:W-:-:S05]  /*61e0*/  IMAD R3, R3, 0x2000, R24 ;  /* 0x0000200003037824 */ /* 0x000fca00078e0218 */
[----:B------:R-:W-:-:S04]  /*61f0*/  SHF.R.U32.HI R3, RZ, 0x4, R3 ;  /* 0x00000004ff037819 */ /* 0x000fc80000011603 */
[----:B------:R-:W-:Y:S01]  /*6200*/  LOP3.LUT R29, R3, 0x3fff, RZ, 0xc0, !PT ;  /* 0x00003fff031d7812 */ /* 0x000fe200078ec0ff */
[----:B------:R-:W-:Y:S06]  /*6210*/  @!P0 BRA `(.L_x_717) ;  /* 0x0000000000408947 */ /* 0x000fec0003800000 */
[----:B------:R-:W-:Y:S01]  /*6220*/  MOV R0, 0x0 ;  /* 0x0000000000007802 */ /* 0x000fe20000000f00 */
[----:B------:R-:W-:Y:S01]  /*6230*/  ULDC.64 UR4, c[0x4][0x98] ;  /* 0x0100260000047ab9 */ /* 0x000fe20000000a00 */
[----:B------:R-:W-:Y:S01]  /*6240*/  ULDC.64 UR6, c[0x4][0xa0] ;  /* 0x0100280000067ab9 */ /* 0x000fe20000000a00 */
[----:B------:R-:W-:Y:S01]  /*6250*/  MOV R4, UR4 ;  /* 0x0000000400047c02 */ /* 0x000fe20008000f00 */
        /* <DEDUP_REMOVED lines=12> */
.L_x_717:
[----:B------:R-:W-:Y:S05]  /*6320*/  BSYNC B6 ;  /* 0x0000000000067941 */ /* 0x000fea0003800000 */
.L_x_716:
[----:B------:R-:W-:Y:S02]  /*6330*/  ULDC UR4, c[0x0][0x3f4] ;  /* 0x0000fd0000047ab9 */ /* 0x000fe40000000800 */
[----:B------:R-:W-:-:S13]  /*6340*/  ISETP.LT.AND P0, PT, RZ, UR4, PT ;  /* 0x00000004ff007c0c */ /* 0x000fda000bf01270 */
[----:B------:R-:W-:Y:S05]  /*6350*/  @P0 BRA `(.L_x_718) ;  /* 0x0000000000400947 */ /* 0x000fea0003800000 */
[----:B------:R-:W2:Y:S02]  /*6360*/  LDL R20, [R1+0x30] ;  /* 0x0000300001147983 */ /* 0x000ea40000100800 */
[----:B--2---:R-:W-:-:S04]  /*6370*/  LEA.HI R0, R20, R20, RZ, 0x1 ;  /* 0x0000001414007211 */ /* 0x004fc800078f08ff */
[----:B------:R-:W-:-:S05]  /*6380*/  LOP3.LUT R0, R0, 0xfffffffe, RZ, 0xc0, !PT ;  /* 0xfffffffe00007812 */ /* 0x000fca00078ec0ff */
[----:B------:R-:W-:-:S05]  /*6390*/  IMAD.IADD R0, R20, 0x1, -R0 ;  /* 0x0000000114007824 */ /* 0x000fca00078e0a00 */
[----:B------:R-:W-:-:S04]  /*63a0*/  SHF.L.U32 R0, R0, 0x1f, RZ ;  /* 0x0000001f00007819 */ /* 0x000fc800000006ff */
[----:B------:R0:W1:Y:S03]  /*63b0*/  SYNCS.PHASECHK.TRANS64.TRYWAIT P0, [R19+URZ+0x22800], R0 ;  /* 0x02280000130075a7 */ /* 0x000066000800017f */
[----:B-1----:R-:W-:Y:S05]  /*63c0*/  @!P0 NANOSLEEP.SYNCS 0x989680 ;  /* 0x009896800000895d */ /* 0x002fea0003900000 */
[----:B------:R-:W1:Y:S01]  /*63d0*/  @!P0 SYNCS.PHASECHK.TRANS64 P0, [R19+URZ+0x22800], R0 ;  /* 0x02280000130085a7 */ /* 0x000e62000800007f */
[----:B------:R-:W-:Y:S04]  /*63e0*/  BSSY B0, `(.L_x_719) ;  /* 0x0000006000007945 */ /* 0x000fe80003800000 */
[----:B-1----:R-:W-:Y:S05]  /*63f0*/  @P0 BRA `(.L_x_720) ;  /* 0x0000000000100947 */ /* 0x002fea0003800000 */
.L_x_721:
[----:B-1----:R1:W2:Y:S02]  /*6400*/  SYNCS.PHASECHK.TRANS64.TRYWAIT P0, [R19+URZ+0x22800], R0 ;  /* 0x02280000130075a7 */ /* 0x0022a4000800017f */
[----:B--2---:R-:W-:Y:S05]  /*6410*/  @!P0 NANOSLEEP.SYNCS 0x989680 ;  /* 0x009896800000895d */ /* 0x004fea0003900000 */
[----:B------:R-:W2:Y:S02]  /*6420*/  @!P0 SYNCS.PHASECHK.TRANS64 P0, [R19+URZ+0x22800], R0 ;  /* 0x02280000130085a7 */ /* 0x000ea4000800007f */
[----:B--2---:R-:W-:Y:S05]  /*6430*/  @!P0 BRA `(.L_x_721) ;  /* 0xfffffffc00f08947 */ /* 0x004fea000383ffff */
.L_x_720:
[----:B------:R-:W-:Y:S05]  /*6440*/  BSYNC B0 ;  /* 0x0000000000007941 */ /* 0x000fea0003800000 */
.L_x_719:
[----:B------:R-:W-:Y:S05]  /*6450*/  BRA `(.L_x_722) ;  /* 0x0000002000cc7947 */ /* 0x000fea0003800000 */
.L_x_718:
[----:B-----5:R-:W-:Y:S01]  /*6460*/  SHF.R.S32.HI R0, RZ, 0x1f, R26 ;  /* 0x0000001fff007819 */ /* 0x020fe2000001141a */
[----:B------:R-:W-:Y:S01]  /*6470*/  ULDC.64 UR4, c[0x0][0x3f8] ;  /* 0x0000fe0000047ab9 */ /* 0x000fe20000000a00 */
[----:B------:R-:W-:Y:S01]  /*6480*/  ULDC.64 UR6, c[0x0][0x408] ;  /* 0x0001020000067ab9 */ /* 0x000fe20000000a00 */
[----:B------:R-:W-:Y:S01]  /*6490*/  LOP3.LUT P0, RZ, R24, 0x3ff, RZ, 0xc0, !PT ;  /* 0x000003ff18ff7812 */ /* 0x000fe2000780c0ff */
[----:B------:R-:W-:Y:S01]  /*64a0*/  IMAD.WIDE.U32 R4, R26, UR4, RZ ;  /* 0x000000041a047c25 */ /* 0x000fe2000f8e00ff */
[----:B------:R-:W-:Y:S03]  /*64b0*/  BSSY B6, `(.L_x_723) ;  /* 0x000001f000067945 */ /* 0x000fe60003800000 */
[C---:B------:R-:W-:Y:S02]  /*64c0*/  IMAD R3, R0.reuse, UR4, RZ ;  /* 0x0000000400037c24 */ /* 0x040fe4000f8e02ff */
[----:B------:R-:W-:-:S02]  /*64d0*/  IMAD R9, R0, UR6, RZ ;  /* 0x0000000600097c24 */ /* 0x000fc4000f8e02ff */
[C---:B------:R-:W-:Y:S01]  /*64e0*/  IMAD R3, R26.reuse, UR5, R3 ;  /* 0x000000051a037c24 */ /* 0x040fe2000f8e0203 */
[----:B------:R-:W-:Y:S01]  /*64f0*/  ULDC.64 UR4, c[0x0][0x3e8] ;  /* 0x0000fa0000047ab9 */ /* 0x000fe20000000a00 */
[----:B------:R-:W-:Y:S01]  /*6500*/  IMAD.WIDE.U32 R6, R26, UR6, RZ ;  /* 0x000000061a067c25 */ /* 0x000fe2000f8e00ff */
[----:B------:R-:W-:-:S03]  /*6510*/  LEA R24, P1, R4, UR4, 0x1 ;  /* 0x0000000404187c11 */ /* 0x000fc6000f8208ff */
[----:B------:R-:W-:Y:S01]  /*6520*/  IMAD R9, R26, UR7, R9 ;  /* 0x000000071a097c24 */ /* 0x000fe2000f8e0209 */
[----:B------:R-:W-:Y:S01]  /*6530*/  ULDC.64 UR6, c[0x0][0x400] ;  /* 0x0001000000067ab9 */ /* 0x000fe20000000a00 */
[----:B------:R-:W-:Y:S01]  /*6540*/  IMAD.IADD R25, R3, 0x1, R5 ;  /* 0x0000000103197824 */ /* 0x000fe200078e0205 */
[----:B------:R-:W-:Y:S01]  /*6550*/  LEA R26, P2, R6, UR6, 0x1 ;  /* 0x00000006061a7c11 */ /* 0x000fe2000f8408ff */
[----:B------:R-:W-:-:S03]  /*6560*/  IMAD.IADD R3, R9, 0x1, R7 ;  /* 0x0000000109037824 */ /* 0x000fc600078e0207 */
[----:B------:R-:W-:Y:S02]  /*6570*/  LEA.HI.X R25, R4, UR5, R25, 0x1, P1 ;  /* 0x0000000504197c11 */ /* 0x000fe400088f0c19 */
[----:B------:R-:W-:Y:S01]  /*6580*/  LEA.HI.X R28, R6, UR7, R3, 0x1, P2 ;  /* 0x00000007061c7c11 */ /* 0x000fe200090f0c03 */
        /* <DEDUP_REMOVED lines=17> */
.L_x_724:
[----:B------:R-:W-:Y:S05]  /*66a0*/  BSYNC B6 ;  /* 0x0000000000067941 */ /* 0x000fea0003800000 */
.L_x_723:
[----:B------:R-:W-:Y:S01]  /*66b0*/  ULDC.U8 UR4, c[0x0][0x410] ;  /* 0x0001040000047ab9 */ /* 0x000fe20000000000 */
[----:B------:R-:W-:Y:S01]  /*66c0*/  BSSY B0, `(.L_x_725) ;  /* 0x0000204000007945 */ /* 0x000fe20003800000 */
[----:B------:R-:W-:Y:S01]  /*66d0*/  ISETP.NE.AND P0, PT, RZ, UR4, PT ;  /* 0x00000004ff007c0c */ /* 0x000fe2000bf05270 */
[----:B------:R-:W-:-:S12]  /*66e0*/  IMAD R4, R73, 0x80, R200 ;  /* 0x0000008049047824 */ /* 0x000fd800078e02c8 */
[----:B------:R-:W-:Y:S05]  /*66f0*/  @!P0 BRA `(.L_x_726) ;  /* 0x0000001000208947 */ /* 0x000fea0003800000 */
[----:B------:R-:W-:-:S03]  /*6700*/  UMOV UR4, 0xffffffff ;  /* 0xffffffff00047882 */ /* 0x000fc60000000000 */
[----:B------:R-:W-:Y:S05]  /*6710*/  BRA.DIV UR4, `(.L_x_727) ;  /* 0x0000011604347947 */ /* 0x000fea000b800000 */
[----:B------:R0:W1:Y:S04]  /*6720*/  SHFL.IDX PT, R3, R25, RZ, 0x1c1f ;  /* 0x001c1fff19037589 */ /* 0x00006800000e0000 */
[----:B------:R0:W2:Y:S04]  /*6730*/  SHFL.IDX PT, R0, R24, RZ, 0x1c1f ;  /* 0x001c1fff18007589 */ /* 0x0000a800000e0000 */
[----:B------:R0:W3:Y:S04]  /*6740*/  SHFL.IDX PT, R5, R28, RZ, 0x1c1f ;  /* 0x001c1fff1c057589 */ /* 0x0000e800000e0000 */
[----:B------:R0:W4:Y:S02]  /*6750*/  SHFL.IDX PT, R14, R26, RZ, 0x1c1f ;  /* 0x001c1fff1a0e7589 */ /* 0x00012400000e0000 */
.L_x_950:
[----:B------:R-:W5:Y:S01]  /*6760*/  LDL R30, [R1+0x38] ;  /* 0x00003800011e7983 */ /* 0x000f620000100800 */
[----:B------:R-:W-:-:S03]  /*6770*/  ULDC UR4, c[0x0][0x448] ;  /* 0x0001120000047ab9 */ /* 0x000fc60000000800 */
[----:B------:R-:W2:Y:S01]  /*6780*/  LDL R12, [R1+0x30] ;  /* 0x00003000010c7983 */ /* 0x000ea20000100800 */
[----:B0-----:R-:W-:-:S05]  /*6790*/  IMAD R26, R27, UR4, RZ ;  /* 0x000000041b1a7c24 */ /* 0x001fca000f8e02ff */
[----:B------:R-:W-:Y:S01]  /*67a0*/  ISETP.GE.AND P0, PT, R4, R26, PT ;  /* 0x0000001a0400720c */ /* 0x000fe20003f06270 */
[----:B------:R-:W-:Y:S01]  /*67b0*/  BSSY B1, `(.L_x_728) ;  /* 0x0000025000017945 */ /* 0x000fe20003800000 */
[----:B------:R-:W-:Y:S01]  /*67c0*/  IMAD R26, R73, -0x80, R26 ;  /* 0xffffff80491a7824 */ /* 0x000fe200078e021a */
[----:B------:R-:W-:Y:S01]  /*67d0*/  CS2R R10, SRZ ;  /* 0x00000000000a7805 */ /* 0x000fe2000001ff00 */
[----:B-----5:R-:W-:-:S05]  /*67e0*/  IMAD.SHL.U32 R6, R30, 0x40, RZ ;  /* 0x000000401e067824 */ /* 0x020fca00078e00ff */
[----:B------:R-:W-:Y:S02]  /*67f0*/  LOP3.LUT R7, R6, 0x1c0, RZ, 0xc0, !PT ;  /* 0x000001c006077812 */ /* 0x000fe400078ec0ff */
[----:B--2---:R-:W-:Y:S02]  /*6800*/  LEA.HI R6, R12, R12, RZ, 0x1 ;  /* 0x0000000c0c067211 */ /* 0x004fe400078f08ff */
[----:B------:R-:W-:Y:S02]  /*6810*/  LOP3.LUT R8, R7, 0x18, R16, 0xf8, !PT ;  /* 0x0000001807087812 */ /* 0x000fe400078ef810 */
[----:B------:R-:W-:Y:S02]  /*6820*/  LOP3.LUT R4, R6, 0xfffffffe, RZ, 0xc0, !PT ;  /* 0xfffffffe06047812 */ /* 0x000fe400078ec0ff */
[----:B------:R-:W-:-:S03]  /*6830*/  SHF.R.U32.HI R7, RZ, 0x3, R7 ;  /* 0x00000003ff077819 */ /* 0x000fc60000011607 */
[----:B------:R-:W-:Y:S01]  /*6840*/  IMAD.IADD R27, R12, 0x1, -R4 ;  /* 0x000000010c1b7824 */ /* 0x000fe200078e0a04 */
[----:B------:R-:W-:Y:S02]  /*6850*/  LOP3.LUT R28, R8, R7, RZ, 0x3c, !PT ;  /* 0x00000007081c7212 */ /* 0x000fe400078e3cff */
[----:B------:R-:W-:Y:S02]  /*6860*/  CS2R R6, SRZ ;  /* 0x0000000000067805 */ /* 0x000fe4000001ff00 */
[----:B------:R-:W-:Y:S02]  /*6870*/  CS2R R8, SRZ ;  /* 0x0000000000087805 */ /* 0x000fe4000001ff00 */
[----:B------:R-:W-:Y:S01]  /*6880*/  CS2R R12, SRZ ;  /* 0x00000000000c7805 */ /* 0x000fe2000001ff00 */
[----:B------:R-:W-:Y:S06]  /*6890*/  @P0 BRA `(.L_x_729) ;  /* 0x0000000000580947 */ /* 0x000fec0003800000 */
[----:B------:R-:W2:Y:S01]  /*68a0*/  LDL R32, [R1+0x48] ;  /* 0x0000480001207983 */ /* 0x000ea20000100800 */
[----:B------:R-:W-:-:S03]  /*68b0*/  ULDC UR4, c[0x0][0x3f4] ;  /* 0x0000fd0000047ab9 */ /* 0x000fc60000000800 */
[----:B------:R-:W4:Y:S01]  /*68c0*/  LDL R31, [R1+0x44] ;  /* 0x00004400011f7983 */ /* 0x000f220000100800 */
[----:B------:R-:W-:Y:S01]  /*68d0*/  ISETP.GE.AND P3, PT, R204, UR4, PT ;  /* 0x00000004cc007c0c */ /* 0x000fe2000bf66270 */
[----:B-1----:R-:W-:Y:S01]  /*68e0*/  IMAD.MOV.U32 R7, RZ, RZ, R3 ;  /* 0x000000ffff077224 */ /* 0x002fe200078e0003 */
[----:B------:R-:W-:Y:S01]  /*68f0*/  ISETP.GE.AND P2, PT, R22, UR4, PT ;  /* 0x0000000416007c0c */ /* 0x000fe2000bf46270 */
[----:B---3--:R-:W-:Y:S01]  /*6900*/  IMAD.MOV.U32 R15, RZ, RZ, R5 ;  /* 0x000000ffff0f7224 */ /* 0x008fe200078e0005 */
[----:B------:R-:W-:Y:S02]  /*6910*/  MOV R6, R0 ;  /* 0x0000000000067202 */ /* 0x000fe40000000f00 */
[----:B------:R-:W-:Y:S02]  /*6920*/  CS2R R10, SRZ ;  /* 0x00000000000a7805 */ /* 0x000fe4000001ff00 */
[----:B------:R-:W-:Y:S02]  /*6930*/  CS2R R12, SRZ ;  /* 0x00000000000c7805 */ /* 0x000fe4000001ff00 */
[----:B------:R-:W-:-:S05]  /*6940*/  CS2R R8, SRZ ;  /* 0x0000000000087805 */ /* 0x000fca000001ff00 */
[----:B------:R-:W-:Y:S01]  /*6950*/  @!P2 IMAD.WIDE R20, R22, 0x2, R6 ;  /* 0x000000021614a825 */ /* 0x000fe200078e0206 */
[----:B------:R-:W-:-:S04]  /*6960*/  CS2R R6, SRZ ;  /* 0x0000000000067805 */ /* 0x000fc8000001ff00 */
[----:B------:R0:W5:Y:S01]  /*6970*/  @!P2 LD.E.64 R10, desc[UR40][R20.64] ;  /* 0x00000028140aa980 */ /* 0x000162000c101b00 */
[-C--:B--2---:R-:W-:Y:S02]  /*6980*/  @!P3 IADD3 R24, P0, R0, R32.reuse, RZ ;  /* 0x000000200018b210 */ /* 0x084fe40007f1e0ff */
[----:B----4-:R-:W-:Y:S01]  /*6990*/  @!P3 IADD3 R4, P1, R14, R32, RZ ;  /* 0x000000200e04b210 */ /* 0x010fe20007f3e0ff */
[----:B------:R-:W-:-:S04]  /*69a0*/  @!P2 IMAD.WIDE R14, R22, 0x2, R14 ;  /* 0x00000002160ea825 */ /* 0x000fc800078e020e */
[--C-:B------:R-:W-:Y:S01]  /*69b0*/  @!P3 IMAD.X R25, R3, 0x1, R31.reuse, P0 ;  /* 0x000000010319b824 */ /* 0x100fe200000e061f */
[----:B------:R0:W5:Y:S01]  /*69c0*/  @!P2 LD.E.64 R6, desc[UR40][R14.64] ;  /* 0x000000280e06a980 */ /* 0x000162000c101b00 */
[----:B------:R-:W-:-:S03]  /*69d0*/  @!P3 IMAD.X R5, R5, 0x1, R31, P1 ;  /* 0x000000010505b824 */ /* 0x000fc600008e061f */
[----:B------:R0:W5:Y:S04]  /*69e0*/  @!P3 LD.E.64 R12, desc[UR40][R24.64] ;  /* 0x00000028180cb980 */ /* 0x000168000c101b00 */
[----:B------:R0:W5:Y:S02]  /*69f0*/  @!P3 LD.E.64 R8, desc[UR40][R4.64] ;  /* 0x000000280408b980 */ /* 0x000164000c101b00 */
.L_x_729:
[----:B------:R-:W-:Y:S05]  /*6a00*/  BSYNC B1 ;  /* 0x0000000000017941 */ /* 0x000fea0003800000 */
.L_x_728:
[----:B-1----:R-:W1:Y:S01]  /*6a10*/  S2R R3, SR_TID.X ;  /* 0x0000000000037919 */ /* 0x002e620000002100 */
[----:B0---4-:R-:W-:Y:S01]  /*6a20*/  SHF.L.U32 R14, R27, 0x1f, RZ ;  /* 0x0000001f1b0e7819 */ /* 0x011fe200000006ff */
[----:B-----5:R-:W-:Y:S01]  /*6a30*/  IMAD.MOV.U32 R15, RZ, RZ, R11 ;  /* 0x000000ffff0f7224 */ /* 0x020fe200078e000b */
[----:B------:R-:W-:Y:S01]  /*6a40*/  LOP3.LUT P1, RZ, R30, 0x4, RZ, 0xc0, !PT ;  /* 0x000000041eff7812 */ /* 0x000fe2000782c0ff */
[----:B------:R-:W-:Y:S01]  /*6a50*/  IMAD.MOV.U32 R32, RZ, RZ, R12 ;  /* 0x000000ffff207224 */ /* 0x000fe200078e000c */
[----:B------:R-:W0:Y:S01]  /*6a60*/  SYNCS.PHASECHK.TRANS64.TRYWAIT P0, [R19+URZ+0x22800], R14 ;  /* 0x0228000e130075a7 */ /* 0x000e22000800017f */
[----:B------:R-:W-:Y:S01]  /*6a70*/  MOV R31, R10 ;  /* 0x0000000a001f7202 */ /* 0x000fe20000000f00 */
[----:B---3--:R-:W-:Y:S01]  /*6a80*/  IMAD.MOV.U32 R5, RZ, RZ, R7 ;  /* 0x000000ffff057224 */ /* 0x008fe200078e0007 */
[----:B------:R-:W-:Y:S01]  /*6a90*/  SHF.R.U64 R33, R10, 0x10, R11 ;  /* 0x000000100a217819 */ /* 0x000fe2000000120b */
[----:B------:R-:W-:Y:S01]  /*6aa0*/  IMAD.MOV.U32 R10, RZ, RZ, R13 ;  /* 0x000000ffff0a7224 */ /* 0x000fe200078e000d */
[----:B------:R-:W-:Y:S01]  /*6ab0*/  SHF.R.U64 R35, R6, 0x10, R7 ;  /* 0x0000001006237819 */ /* 0x000fe20000001207 */
[----:B------:R-:W-:Y:S01]  /*6ac0*/  IMAD.MOV.U32 R30, RZ, RZ, R8 ;  /* 0x000000ffff1e7224 */ /* 0x000fe200078e0008 */
[----:B------:R-:W-:Y:S01]  /*6ad0*/  SHF.R.U64 R34, R12, 0x10, R13 ;  /* 0x000000100c227819 */ /* 0x000fe2000000120d */
[----:B------:R-:W-:Y:S01]  /*6ae0*/  BSSY B1, `(.L_x_730) ;  /* 0x000001b000017945 */ /* 0x000fe20003800000 */
[----:B------:R-:W-:-:S02]  /*6af0*/  SHF.R.U32.HI R11, RZ, 0x10, R11 ;  /* 0x00000010ff0b7819 */ /* 0x000fc4000001160b */
[----:B------:R-:W-:Y:S02]  /*6b00*/  SHF.R.U32.HI R12, RZ, 0x10, R13 ;  /* 0x00000010ff0c7819 */ /* 0x000fe4000001160d */
[----:B------:R-:W-:Y:S02]  /*6b10*/  SHF.R.U32.HI R7, RZ, 0x10, R7 ;  /* 0x00000010ff077819 */ /* 0x000fe40000011607 */
[----:B------:R-:W-:Y:S02]  /*6b20*/  VIMNMX R27, R26, 0x80, PT ;  /* 0x000000801a1b7848 */ /* 0x000fe40003fe0100 */
[--C-:B------:R-:W-:Y:S02]  /*6b30*/  SHF.R.U64 R36, R8, 0x10, R9.reuse ;  /* 0x0000001008247819 */ /* 0x100fe40000001209 */
[----:B------:R-:W-:Y:S02]  /*6b40*/  SHF.R.U32.HI R8, RZ, 0x10, R9 ;  /* 0x00000010ff087819 */ /* 0x000fe40000011609 */
[----:B------:R-:W-:-:S02]  /*6b50*/  PRMT R31, R31, 0x5410, R15 ;  /* 0x000054101f1f7816 */ /* 0x000fc4000000000f */
[----:B------:R-:W-:Y:S02]  /*6b60*/  PRMT R33, R33, 0x5410, R11 ;  /* 0x0000541021217816 */ /* 0x000fe4000000000b */
[----:B------:R-:W-:Y:S01]  /*6b70*/  PRMT R32, R32, 0x5410, R10 ;  /* 0x0000541020207816 */ /* 0x000fe2000000000a */
[----:B-1----:R-:W-:Y:S01]  /*6b80*/  VIADD R3, R3, 0xffffff80 ;  /* 0xffffff8003037836 */ /* 0x002fe20000000000 */
[----:B------:R-:W-:Y:S02]  /*6b90*/  PRMT R34, R34, 0x5410, R12 ;  /* 0x0000541022227816 */ /* 0x000fe4000000000c */
[----:B------:R-:W-:Y:S02]  /*6ba0*/  PRMT R35, R35, 0x5410, R7 ;  /* 0x0000541023237816 */ /* 0x000fe40000000007 */
[----:B------:R-:W-:-:S04]  /*6bb0*/  SHF.R.S32.HI R0, RZ, 0x1f, R3 ;  /* 0x0000001fff007819 */ /* 0x000fc80000011403 */
[----:B------:R-:W-:-:S04]  /*6bc0*/  LEA.HI R0, R0, R3, RZ, 0x5 ;  /* 0x0000000300007211 */ /* 0x000fc800078f28ff */
[----:B------:R-:W-:-:S05]  /*6bd0*/  SHF.R.S32.HI R0, RZ, 0x5, R0 ;  /* 0x00000005ff007819 */ /* 0x000fca0000011400 */
[----:B------:R-:W-:-:S04]  /*6be0*/  IMAD R28, R0, 0x200, R28 ;  /* 0x00000200001c7824 */ /* 0x000fc800078e021c */
[----:B------:R-:W-:Y:S01]  /*6bf0*/  IMAD R3, R28, 0x2, R19 ;  /* 0x000000021c037824 */ /* 0x000fe200078e0213 */
[----:B------:R-:W-:Y:S01]  /*6c00*/  MOV R28, R6 ;  /* 0x00000006001c7202 */ /* 0x000fe20000000f00 */
[----:B------:R-:W-:Y:S02]  /*6c10*/  IMAD.MOV.U32 R6, RZ, RZ, R9 ;  /* 0x000000ffff067224 */ /* 0x000fe400078e0009 */
[C---:B------:R-:W-:Y:S01]  /*6c20*/  VIADD R4, R3.reuse, 0x18400 ;  /* 0x0001840003047836 */ /* 0x040fe20000000000 */
[----:B------:R-:W-:Y:S01]  /*6c30*/  PRMT R28, R28, 0x5410, R5 ;  /* 0x000054101c1c7816 */ /* 0x000fe20000000005 */
[----:B------:R-:W-:Y:S01]  /*6c40*/  VIADD R0, R3, 0x18440 ;  /* 0x0001844003007836 */ /* 0x000fe20000000000 */
[----:B------:R-:W-:Y:S02]  /*6c50*/  PRMT R30, R30, 0x5410, R6 ;  /* 0x000054101e1e7816 */ /* 0x000fe40000000006 */
[----:B------:R-:W-:Y:S02]  /*6c60*/  @P1 IADD3 R0, R4, -0x40, RZ ;  /* 0xffffffc004001810 */ /* 0x000fe40007ffe0ff */
[----:B------:R-:W-:Y:S01]  /*6c70*/  ISETP.GE.AND P1, PT, R200, R27, PT ;  /* 0x0000001bc800720c */ /* 0x000fe20003f26270 */
[----:B0-----:R-:W-:-:S12]  /*6c80*/  @!P0 BRA `(.L_x_731) ;  /* 0x0000011000488947 */ /* 0x001fd80003800000 */
.L_x_951:
[----:B------:R-:W-:Y:S05]  /*6c90*/  BSYNC B1 ;  /* 0x0000000000017941 */ /* 0x000fea0003800000 */
.L_x_730:
[----:B------:R-:W-:Y:S01]  /*6ca0*/  BSSY B1, `(.L_x_732) ;  /* 0x0000056000017945 */ /* 0x000fe20003800000 */
[----:B------:R-:W-:-:S03]  /*6cb0*/  PRMT R36, R36, 0x5410, R8 ;  /* 0x0000541024247816 */ /* 0x000fc60000000008 */
[----:B------:R-:W-:Y:S05]  /*6cc0*/  @P1 BRA `(.L_x_733) ;  /* 0x00000004004c1947 */ /* 0x000fea0003800000 */
[----:B------:R-:W1:Y:S01]  /*6cd0*/  LDC R5, c[0x0][0x3f4] ;  /* 0x0000fd00ff057b82 */ /* 0x000e620000000800 */
[----:B------:R-:W-:Y:S01]  /*6ce0*/  BSSY B2, `(.L_x_734) ;  /* 0x000002a000027945 */ /* 0x000fe20003800000 */
[-C--:B-1----:R-:W-:Y:S02]  /*6cf0*/  ISETP.GE.AND P0, PT, R22, R5.reuse, PT ;  /* 0x000000051600720c */ /* 0x082fe40003f06270 */
[----:B------:R-:W-:-:S11]  /*6d00*/  ISETP.GE.AND P1, PT, R204, R5, PT ;  /* 0x00000005cc00720c */ /* 0x000fd60003f26270 */
[----:B------:R-:W-:Y:S05]  /*6d10*/  @P0 BRA `(.L_x_735) ;  /* 0x0000000000980947 */ /* 0x000fea0003800000 */
[----:B------:R-:W1:Y:S01]  /*6d20*/  LDS.128 R4, [R3+0x18400] ;  /* 0x0184000003047984 */ /* 0x000e620000000c00 */
[----:B------:R-:W-:Y:S02]  /*6d30*/  HADD2.F32 R15, -RZ, R28.H0_H0 ;  /* 0x2000001cff0f7230 */ /* 0x000fe40000004100 */
[----:B------:R-:W-:Y:S02]  /*6d40*/  HADD2.F32 R13, -RZ, R31.H0_H0 ;  /* 0x2000001fff0d7230 */ /* 0x000fe40000004100 */
[----:B------:R-:W-:Y:S02]  /*6d50*/  HADD2.F32 R12, -RZ, R33.H0_H0 ;  /* 0x20000021ff0c7230 */ /* 0x000fe40000004100 */
[----:B0-----:R-:W-:Y:S02]  /*6d60*/  HADD2.F32 R14, -RZ, R35.H0_H0 ;  /* 0x20000023ff0e7230 */ /* 0x001fe40000004100 */
[--C-:B-1----:R-:W-:Y:S02]  /*6d70*/  HADD2.F32 R8, -RZ, R4.reuse.H0_H0 ;  /* 0x20000004ff087230 */ /* 0x102fe40000004100 */
[----:B------:R-:W-:-:S02]  /*6d80*/  HADD2.F32 R4, -RZ, R4.H1_H1 ;  /* 0x30000004ff047230 */ /* 0x000fc40000004100 */
[--C-:B------:R-:W-:Y:S02]  /*6d90*/  HADD2.F32 R9, -RZ, R5.reuse.H0_H0 ;  /* 0x20000005ff097230 */ /* 0x100fe40000004100 */
[----:B------:R-:W-:Y:S02]  /*6da0*/  HADD2.F32 R5, -RZ, R5.H1_H1 ;  /* 0x30000005ff057230 */ /* 0x000fe40000004100 */
[C---:B------:R-:W-:Y:S01]  /*6db0*/  FMUL.FTZ R21, R4.reuse, R15 ;  /* 0x0000000f04157220 */ /* 0x040fe20000410000 */
[-C--:B------:R-:W-:Y:S01]  /*6dc0*/  FMUL.FTZ R4, R4, R13.reuse ;  /* 0x0000000d04047220 */ /* 0x080fe20000410000 */
[--C-:B------:R-:W-:Y:S02]  /*6dd0*/  HADD2.F32 R10, -RZ, R6.reuse.H0_H0 ;  /* 0x20000006ff0a7230 */ /* 0x100fe40000004100 */
[----:B------:R-:W-:Y:S02]  /*6de0*/  HADD2.F32 R11, -RZ, R7.H0_H0 ;  /* 0x20000007ff0b7230 */ /* 0x000fe40000004100 */
[C---:B------:R-:W-:Y:S01]  /*6df0*/  FMUL.FTZ R24, R5.reuse, R14 ;  /* 0x0000000e05187220 */ /* 0x040fe20000410000 */
[C---:B------:R-:W-:Y:S01]  /*6e00*/  FFMA.FTZ R21, R8.reuse, R13, -R21 ;  /* 0x0000000d08157223 */ /* 0x040fe20000010815 */
[----:B------:R-:W-:Y:S01]  /*6e10*/  FFMA.FTZ R20, R8, R15, R4 ;  /* 0x0000000f08147223 */ /* 0x000fe20000010004 */
[----:B------:R-:W-:Y:S01]  /*6e20*/  FMUL.FTZ R26, R5, R12 ;  /* 0x0000000c051a7220 */ /* 0x000fe20000410000 */
[----:B------:R-:W-:-:S02]  /*6e30*/  HADD2.F32 R6, -RZ, R6.H1_H1 ;  /* 0x30000006ff067230 */ /* 0x000fc40000004100 */
[C---:B------:R-:W-:Y:S01]  /*6e40*/  FFMA.FTZ R24, R9.reuse, R12, -R24 ;  /* 0x0000000c09187223 */ /* 0x040fe20000010818 */
[----:B------:R-:W-:Y:S02]  /*6e50*/  HADD2.F32 R7, -RZ, R7.H1_H1 ;  /* 0x30000007ff077230 */ /* 0x000fe40000004100 */
[----:B------:R-:W-:Y:S01]  /*6e60*/  FFMA.FTZ R9, R9, R14, R26 ;  /* 0x0000000e09097223 */ /* 0x000fe2000001001a */
[----:B------:R-:W-:Y:S02]  /*6e70*/  HADD2.F32 R13, -RZ, R28.H1_H1 ;  /* 0x3000001cff0d7230 */ /* 0x000fe40000004100 */
[----:B------:R-:W-:Y:S02]  /*6e80*/  HADD2.F32 R5, -RZ, R31.H1_H1 ;  /* 0x3000001fff057230 */ /* 0x000fe40000004100 */
[----:B------:R-:W-:Y:S02]  /*6e90*/  HADD2.F32 R8, -RZ, R35.H1_H1 ;  /* 0x30000023ff087230 */ /* 0x000fe40000004100 */
[----:B------:R-:W-:Y:S01]  /*6ea0*/  FMUL.FTZ R15, R6, R13 ;  /* 0x0000000d060f7220 */ /* 0x000fe20000410000 */
[----:B------:R-:W-:-:S02]  /*6eb0*/  HADD2.F32 R4, -RZ, R33.H1_H1 ;  /* 0x30000021ff047230 */ /* 0x000fc40000004100 */
[-C--:B------:R-:W-:Y:S01]  /*6ec0*/  FMUL.FTZ R12, R6, R5.reuse ;  /* 0x00000005060c7220 */ /* 0x080fe20000410000 */
[C---:B------:R-:W-:Y:S01]  /*6ed0*/  FMUL.FTZ R14, R7.reuse, R8 ;  /* 0x00000008070e7220 */ /* 0x040fe20000410000 */
[C---:B------:R-:W-:Y:S01]  /*6ee0*/  FFMA.FTZ R6, R10.reuse, R5, -R15 ;  /* 0x000000050a067223 */ /* 0x040fe2000001080f */
[-C--:B------:R-:W-:Y:S01]  /*6ef0*/  FMUL.FTZ R25, R7, R4.reuse ;  /* 0x0000000407197220 */ /* 0x080fe20000410000 */
[----:B------:R-:W-:Y:S01]  /*6f00*/  FFMA.FTZ R13, R10, R13, R12 ;  /* 0x0000000d0a0d7223 */ /* 0x000fe2000001000c */
[C---:B------:R-:W-:Y:S01]  /*6f10*/  FFMA.FTZ R7, R11.reuse, R4, -R14 ;  /* 0x000000040b077223 */ /* 0x040fe2000001080e */
[----:B------:R-:W-:Y:S01]  /*6f20*/  F2FP.F16.F32.PACK_AB R4, R20, R21 ;  /* 0x000000151404723e */ /* 0x000fe200000000ff */
[----:B------:R-:W-:Y:S01]  /*6f30*/  FFMA.FTZ R8, R11, R8, R25 ;  /* 0x000000080b087223 */ /* 0x000fe20000010019 */
[----:B------:R-:W-:Y:S02]  /*6f40*/  F2FP.F16.F32.PACK_AB R5, R9, R24 ;  /* 0x000000180905723e */ /* 0x000fe400000000ff */
[----:B------:R-:W-:-:S02]  /*6f50*/  F2FP.F16.F32.PACK_AB R6, R13, R6 ;  /* 0x000000060d06723e */ /* 0x000fc400000000ff */
[----:B------:R-:W-:-:S05]  /*6f60*/  F2FP.F16.F32.PACK_AB R7, R8, R7 ;  /* 0x000000070807723e */ /* 0x000fca00000000ff */
[----:B------:R1:W-:Y:S02]  /*6f70*/  STS.128 [R3+0x18400], R4 ;  /* 0x0184000403007388 */ /* 0x0003e40000000c00 */
.L_x_735:
[----:B------:R-:W-:Y:S05]  /*6f80*/  BSYNC B2 ;  /* 0x0000000000027941 */ /* 0x000fea0003800000 */
.L_x_734:
[----:B------:R-:W-:Y:S05]  /*6f90*/  @P1 BRA `(.L_x_733) ;  /* 0x0000000000981947 */ /* 0x000fea0003800000 */
[----:B-1----:R-:W1:Y:S01]  /*6fa0*/  LDS.128 R4, [R0] ;  /* 0x0000000000047984 */ /* 0x002e620000000c00 */
        /* <DEDUP_REMOVED lines=36> */
[----:B------:R2:W-:Y:S02]  /*71f0*/  STS.128 [R0], R4 ;  /* 0x0000000400007388 */ /* 0x0005e40000000c00 */
.L_x_733:
[----:B------:R-:W-:Y:S05]  /*7200*/  BSYNC B1 ;  /* 0x0000000000017941 */ /* 0x000fea0003800000 */
.L_x_732:
[----:B-12---:R-:W-:-:S05]  /*7210*/  VIADD R4, R200, 0x40 ;  /* 0x00000040c8047836 */ /* 0x006fca0000000000 */
[----:B------:R-:W-:-:S13]  /*7220*/  ISETP.GE.AND P0, PT, R4, R27, PT ;  /* 0x0000001b0400720c */ /* 0x000fda0003f06270 */
[----:B------:R-:W-:Y:S05]  /*7230*/  @P0 BRA `(.L_x_736) ;  /* 0x0000001400300947 */ /* 0x000fea0003800000 */
[----:B------:R-:W1:Y:S01]  /*7240*/  LDC R5, c[0x0][0x3f4] ;  /* 0x0000fd00ff057b82 */ /* 0x000e620000000800 */
[----:B------:R-:W-:Y:S01]  /*7250*/  BSSY B1, `(.L_x_737) ;  /* 0x000002a000017945 */ /* 0x000fe20003800000 */
[-C--:B-1----:R-:W-:Y:S02]  /*7260*/  ISETP.GE.AND P0, PT, R22, R5.reuse, PT ;  /* 0x000000051600720c */ /* 0x082fe40003f06270 */
[----:B------:R-:W-:-:S11]  /*7270*/  ISETP.GE.AND P1, PT, R204, R5, PT ;  /* 0x00000005cc00720c */ /* 0x000fd60003f26270 */
[----:B------:R-:W-:Y:S05]  /*7280*/  @P0 BRA `(.L_x_738) ;  /* 0x0000000000980947 */ /* 0x000fea0003800000 */
[----:B------:R-:W1:Y:S01]  /*7290*/  LDS.128 R4, [R3+0x1a400] ;  /* 0x01a4000003047984 */ /* 0x000e620000000c00 */
[----:B0-----:R-:W-:Y:S02]  /*72a0*/  HADD2.F32 R14, -RZ, R31.H0_H0 ;  /* 0x2000001fff0e7230 */ /* 0x001fe40000004100 */
[--C-:B------:R-:W-:Y:S02]  /*72b0*/  HADD2.F32 R20, -RZ, R28.reuse.H0_H0 ;  /* 0x2000001cff147230 */ /* 0x100fe40000004100 */
[----:B------:R-:W-:Y:S02]  /*72c0*/  HADD2.F32 R25, -RZ, R35.H0_H0 ;  /* 0x20000023ff197230 */ /* 0x000fe40000004100 */
[----:B------:R-:W-:Y:S02]  /*72d0*/  HADD2.F32 R21, -RZ, R33.H0_H0 ;  /* 0x20000021ff157230 */ /* 0x000fe40000004100 */
[----:B------:R-:W-:Y:S02]  /*72e0*/  HADD2.F32 R24, -RZ, R28.H1_H1 ;  /* 0x3000001cff187230 */ /* 0x000fe40000004100 */
[----:B------:R-:W-:-:S02]  /*72f0*/  HADD2.F32 R27, -RZ, R35.H1_H1 ;  /* 0x30000023ff1b7230 */ /* 0x000fc40000004100 */
[--C-:B-1----:R-:W-:Y:S02]  /*7300*/  HADD2.F32 R8, -RZ, R4.reuse.H0_H0 ;  /* 0x20000004ff087230 */ /* 0x102fe40000004100 */
[----:B------:R-:W-:Y:S02]  /*7310*/  HADD2.F32 R4, -RZ, R4.H1_H1 ;  /* 0x30000004ff047230 */ /* 0x000fe40000004100 */
[--C-:B------:R-:W-:Y:S02]  /*7320*/  HADD2.F32 R9, -RZ, R5.reuse.H0_H0 ;  /* 0x20000005ff097230 */ /* 0x100fe40000004100 */
[----:B------:R-:W-:Y:S02]  /*7330*/  HADD2.F32 R5, -RZ, R5.H1_H1 ;  /* 0x30000005ff057230 */ /* 0x000fe40000004100 */
[-C--:B------:R-:W-:Y:S01]  /*7340*/  FMUL.FTZ R13, R20, R4.reuse ;  /* 0x00000004140d7220 */ /* 0x080fe20000410000 */
[----:B------:R-:W-:Y:S01]  /*7350*/  FMUL.FTZ R15, R14, R4 ;  /* 0x000000040e0f7220 */ /* 0x000fe20000410000 */
[----:B------:R-:W-:-:S02]  /*7360*/  HADD2.F32 R10, -RZ, R6.H0_H0 ;  /* 0x20000006ff0a7230 */ /* 0x000fc40000004100 */
[-C--:B------:R-:W-:Y:S01]  /*7370*/  FMUL.FTZ R12, R25, R5.reuse ;  /* 0x00000005190c7220 */ /* 0x080fe20000410000 */
[-C--:B------:R-:W-:Y:S01]  /*7380*/  FFMA.FTZ R4, R14, R8.reuse, -R13 ;  /* 0x000000080e047223 */ /* 0x080fe2000001080d */
[----:B------:R-:W-:Y:S01]  /*7390*/  FFMA.FTZ R15, R20, R8, R15 ;  /* 0x00000008140f7223 */ /* 0x000fe2000001000f */
[C---:B------:R-:W-:Y:S01]  /*73a0*/  FMUL.FTZ R8, R21.reuse, R5 ;  /* 0x0000000515087220 */ /* 0x040fe20000410000 */
[--C-:B------:R-:W-:Y:S02]  /*73b0*/  HADD2.F32 R11, -RZ, R7.reuse.H0_H0 ;  /* 0x20000007ff0b7230 */ /* 0x100fe40000004100 */
[-C--:B------:R-:W-:Y:S01]  /*73c0*/  FFMA.FTZ R5, R21, R9.reuse, -R12 ;  /* 0x0000000915057223 */ /* 0x080fe2000001080c */
[----:B------:R-:W-:Y:S02]  /*73d0*/  HADD2.F32 R6, -RZ, R6.H1_H1 ;  /* 0x30000006ff067230 */ /* 0x000fe40000004100 */
[----:B------:R-:W-:Y:S01]  /*73e0*/  FFMA.FTZ R8, R25, R9, R8 ;  /* 0x0000000919087223 */ /* 0x000fe20000010008 */
[----:B------:R-:W-:Y:S01]  /*73f0*/  HADD2.F32 R7, -RZ, R7.H1_H1 ;  /* 0x30000007ff077230 */ /* 0x000fe20000004100 */
[----:B------:R-:W-:Y:S01]  /*7400*/  F2FP.F16.F32.PACK_AB R4, R15, R4 ;  /* 0x000000040f04723e */ /* 0x000fe200000000ff */
[----:B------:R-:W-:-:S02]  /*7410*/  HADD2.F32 R20, -RZ, R31.H1_H1 ;  /* 0x3000001fff147230 */ /* 0x000fc40000004100 */
[-C--:B------:R-:W-:Y:S01]  /*7420*/  FMUL.FTZ R9, R24, R6.reuse ;  /* 0x0000000618097220 */ /* 0x080fe20000410000 */
[----:B------:R-:W-:Y:S02]  /*7430*/  HADD2.F32 R21, -RZ, R33.H1_H1 ;  /* 0x30000021ff157230 */ /* 0x000fe40000004100 */
[----:B------:R-:W-:Y:S01]  /*7440*/  FMUL.FTZ R12, R27, R7 ;  /* 0x000000071b0c7220 */ /* 0x000fe20000410000 */
[----:B------:R-:W-:Y:S01]  /*7450*/  F2FP.F16.F32.PACK_AB R5, R8, R5 ;  /* 0x000000050805723e */ /* 0x000fe200000000ff */
[C---:B------:R-:W-:Y:S01]  /*7460*/  FMUL.FTZ R13, R20.reuse, R6 ;  /* 0x00000006140d7220 */ /* 0x040fe20000410000 */
[-C--:B------:R-:W-:Y:S01]  /*7470*/  FFMA.FTZ R6, R20, R10.reuse, -R9 ;  /* 0x0000000a14067223 */ /* 0x080fe20000010809 */
[C---:B------:R-:W-:Y:S01]  /*7480*/  FMUL.FTZ R14, R21.reuse, R7 ;  /* 0x00000007150e7220 */ /* 0x040fe20000410000 */
[-C--:B------:R-:W-:Y:S01]  /*7490*/  FFMA.FTZ R7, R21, R11.reuse, -R12 ;  /* 0x0000000b15077223 */ /* 0x080fe2000001080c */
[----:B------:R-:W-:Y:S02]  /*74a0*/  FFMA.FTZ R13, R24, R10, R13 ;  /* 0x0000000a180d7223 */ /* 0x000fe4000001000d */
[----:B------:R-:W-:-:S03]  /*74b0*/  FFMA.FTZ R14, R27, R11, R14 ;  /* 0x0000000b1b0e7223 */ /* 0x000fc6000001000e */
[----:B------:R-:W-:Y:S02]  /*74c0*/  F2FP.F16.F32.PACK_AB R6, R13, R6 ;  /* 0x000000060d06723e */ /* 0x000fe400000000ff */
[----:B------:R-:W-:-:S05]  /*74d0*/  F2FP.F16.F32.PACK_AB R7, R14, R7 ;  /* 0x000000070e07723e */ /* 0x000fca00000000ff */
[----:B------:R1:W-:Y:S02]  /*74e0*/  STS.128 [R3+0x1a400], R4 ;  /* 0x01a4000403007388 */ /* 0x0003e40000000c00 */
.L_x_738:
[----:B------:R-:W-:Y:S05]  /*74f0*/  BSYNC B1 ;  /* 0x0000000000017941 */ /* 0x000fea0003800000 */
.L_x_737:
[----:B------:R-:W-:Y:S05]  /*7500*/  @P1 BRA `(.L_x_736) ;  /* 0x00000010007c1947 */ /* 0x000fea0003800000 */
[----:B-1----:R-:W1:Y:S01]  /*7510*/  LDS.128 R4, [R0+0x2000] ;  /* 0x0020000000047984 */ /* 0x002e620000000c00 */
[----:B------:R-:W-:Y:S02]  /*7520*/  HADD2.F32 R15, -RZ, R30.H0_H0 ;  /* 0x2000001eff0f7230 */ /* 0x000fe40000004100 */
[----:B------:R-:W-:Y:S02]  /*7530*/  HADD2.F32 R13, -RZ, R32.H0_H0 ;  /* 0x20000020ff0d7230 */ /* 0x000fe40000004100 */
        /* <DEDUP_REMOVED lines=9> */
[----:B0-----:R-:W-:Y:S01]  /*75d0*/  FMUL.FTZ R14, R13, R4 ;  /* 0x000000040d0e7220 */ /* 0x001fe20000410000 */
[----:B------:R-:W-:-:S02]  /*75e0*/  HADD2.F32 R9, -RZ, R6.H0_H0 ;  /* 0x20000006ff097230 */ /* 0x000fc40000004100 */
[----:B------:R-:W-:Y:S01]  /*75f0*/  FMUL.FTZ R11, R24, R5 ;  /* 0x00000005180b7220 */ /* 0x000fe20000410000 */
[----:B------:R-:W-:Y:S01]  /*7600*/  FFMA.FTZ R4, R13, R3, -R12 ;  /* 0x000000030d047223 */ /* 0x000fe2000001080c */
[--C-:B------:R-:W-:Y:S02]  /*7610*/  HADD2.F32 R10, -RZ, R7.reuse.H0_H0 ;  /* 0x20000007ff0a7230 */ /* 0x100fe40000004100 */
[C---:B------:R-:W-:Y:S01]  /*7620*/  FMUL.FTZ R13, R20.reuse, R5 ;  /* 0x00000005140d7220 */ /* 0x040fe20000410000 */
[----:B------:R-:W-:Y:S02]  /*7630*/  HADD2.F32 R6, -RZ, R6.H1_H1 ;  /* 0x30000006ff067230 */ /* 0x000fe40000004100 */
[----:B------:R-:W-:Y:S01]  /*7640*/  FFMA.FTZ R3, R15, R3, R14 ;  /* 0x000000030f037223 */ /* 0x000fe2000001000e */
[----:B------:R-:W-:Y:S02]  /*7650*/  HADD2.F32 R7, -RZ, R7.H1_H1 ;  /* 0x30000007ff077230 */ /* 0x000fe40000004100 */
[----:B------:R-:W-:Y:S01]  /*7660*/  FFMA.FTZ R5, R20, R8, -R11 ;  /* 0x0000000814057223 */ /* 0x000fe2000001080b */
[----:B------:R-:W-:-:S02]  /*7670*/  HADD2.F32 R15, -RZ, R32.H1_H1 ;  /* 0x30000020ff0f7230 */ /* 0x000fc40000004100 */
[----:B------:R-:W-:Y:S01]  /*7680*/  FFMA.FTZ R8, R24, R8, R13 ;  /* 0x0000000818087223 */ /* 0x000fe2000001000d */
[----:B------:R-:W-:Y:S02]  /*7690*/  HADD2.F32 R20, -RZ, R34.H1_H1 ;  /* 0x30000022ff147230 */ /* 0x000fe40000004100 */
[-C--:B------:R-:W-:Y:S01]  /*76a0*/  FMUL.FTZ R12, R21, R6.reuse ;  /* 0x00000006150c7220 */ /* 0x080fe20000410000 */
[-C--:B------:R-:W-:Y:S01]  /*76b0*/  FMUL.FTZ R11, R26, R7.reuse ;  /* 0x000000071a0b7220 */ /* 0x080fe20000410000 */
[----:B------:R-:W-:Y:S01]  /*76c0*/  FMUL.FTZ R14, R15, R6 ;  /* 0x000000060f0e7220 */ /* 0x000fe20000410000 */
[----:B------:R-:W-:Y:S01]  /*76d0*/  F2FP.F16.F32.PACK_AB R4, R3, R4 ;  /* 0x000000040304723e */ /* 0x000fe200000000ff */
[C---:B------:R-:W-:Y:S01]  /*76e0*/  FMUL.FTZ R13, R20.reuse, R7 ;  /* 0x00000007140d7220 */ /* 0x040fe20000410000 */
[-C--:B------:R-:W-:Y:S01]  /*76f0*/  FFMA.FTZ R6, R15, R9.reuse, -R12 ;  /* 0x000000090f067223 */ /* 0x080fe2000001080c */
[-C--:B------:R-:W-:Y:S01]  /*7700*/  FFMA.FTZ R7, R20, R10.reuse, -R11 ;  /* 0x0000000a14077223 */ /* 0x080fe2000001080b */
[----:B------:R-:W-:Y:S01]  /*7710*/  FFMA.FTZ R9, R21, R9, R14 ;  /* 0x0000000915097223 */ /* 0x000fe2000001000e */
[----:B------:R-:W-:Y:S01]  /*7720*/  FFMA.FTZ R10, R26, R10, R13 ;  /* 0x0000000a1a0a7223 */ /* 0x000fe2000001000d */
[----:B------:R-:W-:-:S03]  /*7730*/  F2FP.F16.F32.PACK_AB R5, R8, R5 ;  /* 0x000000050805723e */ /* 0x000fc600000000ff */
[----:B------:R-:W-:Y:S02]  /*7740*/  F2FP.F16.F32.PACK_AB R6, R9, R6 ;  /* 0x000000060906723e */ /* 0x000fe400000000ff */
[----:B------:R-:W-:-:S05]  /*7750*/  F2FP.F16.F32.PACK_AB R7, R10, R7 ;  /* 0x000000070a07723e */ /* 0x000fca00000000ff */
[----:B------:R2:W-:Y:S01]  /*7760*/  STS.128 [R0+0x2000], R4 ;  /* 0x0020000400007388 */ /* 0x0005e20000000c00 */
[----:B------:R-:W-:Y:S05]  /*7770*/  BRA `(.L_x_736) ;  /* 0x0000000c00e07947 */ /* 0x000fea0003800000 */
.L_x_726:
[----:B------:R-:W-:-:S03]  /*7780*/  UMOV UR4, 0xffffffff ;  /* 0xffffffff00047882 */ /* 0x000fc60000000000 */
[----:B------:R-:W-:Y:S05]  /*7790*/  BRA.DIV UR4, `(.L_x_739) ;  /* 0x0000010604987947 */ /* 0x000fea000b800000 */
[----:B------:R0:W1:Y:S04]  /*77a0*/  SHFL.IDX PT, R0, R25, RZ, 0x1c1f ;  /* 0x001c1fff19007589 */ /* 0x00006800000e0000 */
[----:B------:R0:W2:Y:S04]  /*77b0*/  SHFL.IDX PT, R3, R24, RZ, 0x1c1f ;  /* 0x001c1fff18037589 */ /* 0x0000a800000e0000 */
[----:B------:R0:W3:Y:S04]  /*77c0*/  SHFL.IDX PT, R20, R28, RZ, 0x1c1f ;  /* 0x001c1fff1c147589 */ /* 0x0000e800000e0000 */
[----:B------:R0:W4:Y:S02]  /*77d0*/  SHFL.IDX PT, R14, R26, RZ, 0x1c1f ;  /* 0x001c1fff1a0e7589 */ /* 0x00012400000e0000 */
.L_x_957:
[----:B------:R-:W5:Y:S01]  /*77e0*/  LDL R6, [R1+0x30] ;  /* 0x0000300001067983 */ /* 0x000f620000100800 */
[----:B------:R-:W-:Y:S01]  /*77f0*/  ULDC UR4, c[0x0][0x448] ;  /* 0x0001120000047ab9 */ /* 0x000fe20000000800 */
[----:B------:R-:W-:Y:S01]  /*7800*/  BSSY B1, `(.L_x_740) ;  /* 0x0000019000017945 */ /* 0x000fe20003800000 */
[----:B------:R-:W-:Y:S01]  /*7810*/  IMAD R21, R27, UR4, RZ ;  /* 0x000000041b157c24 */ /* 0x000fe2000f8e02ff */
[----:B------:R-:W-:Y:S02]  /*7820*/  CS2R R10, SRZ ;  /* 0x00000000000a7805 */ /* 0x000fe4000001ff00 */
[----:B------:R-:W-:Y:S02]  /*7830*/  CS2R R8, SRZ ;  /* 0x0000000000087805 */ /* 0x000fe4000001ff00 */
[----:B------:R-:W-:Y:S01]  /*7840*/  ISETP.GE.AND P0, PT, R4, R21, PT ;  /* 0x000000150400720c */ /* 0x000fe20003f06270 */
[----:B------:R-:W-:Y:S01]  /*7850*/  IMAD R21, R73, -0x80, R21 ;  /* 0xffffff8049157824 */ /* 0x000fe200078e0215 */
[----:B-----5:R-:W-:-:S04]  /*7860*/  LEA.HI R5, R6, R6, RZ, 0x1 ;  /* 0x0000000606057211 */ /* 0x020fc800078f08ff */
[----:B------:R-:W-:-:S05]  /*7870*/  LOP3.LUT R5, R5, 0xfffffffe, RZ, 0xc0, !PT ;  /* 0xfffffffe05057812 */ /* 0x000fca00078ec0ff */
[----:B0-----:R-:W-:Y:S01]  /*7880*/  IMAD.IADD R24, R6, 0x1, -R5 ;  /* 0x0000000106187824 */ /* 0x001fe200078e0a05 */
[----:B------:R-:W-:Y:S02]  /*7890*/  CS2R R6, SRZ ;  /* 0x0000000000067805 */ /* 0x000fe4000001ff00 */
[----:B------:R-:W-:Y:S02]  /*78a0*/  CS2R R4, SRZ ;  /* 0x0000000000047805 */ /* 0x000fe4000001ff00 */
[----:B------:R-:W-:Y:S01]  /*78b0*/  SHF.L.U32 R24, R24, 0x1f, RZ ;  /* 0x0000001f18187819 */ /* 0x000fe200000006ff */
[----:B------:R-:W-:Y:S06]  /*78c0*/  @P0 BRA `(.L_x_741) ;  /* 0x0000000000300947 */ /* 0x000fec0003800000 */
[----:B------:R-:W-:Y:S01]  /*78d0*/  ULDC UR4, c[0x0][0x3f4] ;  /* 0x0000fd0000047ab9 */ /* 0x000fe20000000800 */
[C---:B------:R-:W-:Y:S01]  /*78e0*/  IMAD.SHL.U32 R15, R16.reuse, 0x2, RZ ;  /* 0x00000002100f7824 */ /* 0x040fe200078e00ff */
[C---:B------:R-:W-:Y:S02]  /*78f0*/  ISETP.GE.AND P2, PT, R16.reuse, UR4, PT ;  /* 0x0000000410007c0c */ /* 0x040fe4000bf46270 */
[----:B------:R-:W-:Y:S02]  /*7900*/  SHF.L.U64.HI R7, R16, 0x1, R17 ;  /* 0x0000000110077819 */ /* 0x000fe40000010211 */
[-C--:B--2---:R-:W-:Y:S02]  /*7910*/  IADD3 R12, P0, R3, R15.reuse, RZ ;  /* 0x0000000f030c7210 */ /* 0x084fe40007f1e0ff */
[----:B----4-:R-:W-:-:S03]  /*7920*/  IADD3 R14, P1, R14, R15, RZ ;  /* 0x0000000f0e0e7210 */ /* 0x010fc60007f3e0ff */
[--C-:B-1----:R-:W-:Y:S02]  /*7930*/  IMAD.X R13, R0, 0x1, R7.reuse, P0 ;  /* 0x00000001000d7824 */ /* 0x102fe400000e0607 */
[----:B---3--:R-:W-:Y:S01]  /*7940*/  IMAD.X R15, R20, 0x1, R7, P1 ;  /* 0x00000001140f7824 */ /* 0x008fe200008e0607 */
[----:B------:R-:W-:Y:S01]  /*7950*/  CS2R R6, SRZ ;  /* 0x0000000000067805 */ /* 0x000fe2000001ff00 */
[----:B------:R-:W-:Y:S06]  /*7960*/  @P2 BRA `(.L_x_741) ;  /* 0x0000000000082947 */ /* 0x000fec0003800000 */
[----:B------:R0:W5:Y:S04]  /*7970*/  LD.E.128 R8, desc[UR40][R12.64] ;  /* 0x000000280c087980 */ /* 0x000168000c101d00 */
[----:B------:R0:W5:Y:S02]  /*7980*/  LD.E.128 R4, desc[UR40][R14.64] ;  /* 0x000000280e047980 */ /* 0x000164000c101d00 */
.L_x_741:
[----:B------:R-:W-:Y:S05]  /*7990*/  BSYNC B1 ;  /* 0x0000000000017941 */ /* 0x000fea0003800000 */
.L_x_740:
[----:B------:R-:W3:Y:S01]  /*79a0*/  SYNCS.PHASECHK.TRANS64.TRYWAIT P1, [R19+URZ+0x22800], R24 ;  /* 0x02280018130075a7 */ /* 0x000ee2000802017f */
[----:B-----5:R-:W-:Y:S01]  /*79b0*/  MOV R40, R8 ;  /* 0x0000000800287202 */ /* 0x020fe20000000f00 */
[--C-:B0-----:R-:W-:Y:S01]  /*79c0*/  IMAD.MOV.U32 R12, RZ, RZ, R9.reuse ;  /* 0x000000ffff0c7224 */ /* 0x101fe200078e0009 */
[--C-:B------:R-:W-:Y:S01]  /*79d0*/  SHF.R.U64 R41, R8, 0x10, R9.reuse ;  /* 0x0000001008297819 */ /* 0x100fe20000001209 */
[----:B-1----:R-:W-:Y:S01]  /*79e0*/  IMAD.MOV.U32 R0, RZ, RZ, R4 ;  /* 0x000000ffff007224 */ /* 0x002fe200078e0004 */
[----:B------:R-:W-:Y:S01]  /*79f0*/  SHF.R.U32.HI R13, RZ, 0x10, R9 ;  /* 0x00000010ff0d7819 */ /* 0x000fe20000011609 */
[----:B------:R-:W-:Y:S01]  /*7a00*/  IMAD.MOV.U32 R39, RZ, RZ, R10 ;  /* 0x000000ffff277224 */ /* 0x000fe200078e000a */
[----:B------:R-:W-:Y:S01]  /*7a10*/  SHF.R.U64 R43, R4, 0x10, R5 ;  /* 0x00000010042b7819 */ /* 0x000fe20000001205 */
[--C-:B------:R-:W-:Y:S01]  /*7a20*/  IMAD.MOV.U32 R9, RZ, RZ, R11.reuse ;  /* 0x000000ffff097224 */ /* 0x100fe200078e000b */
[----:B------:R-:W-:Y:S01]  /*7a30*/  SHF.R.U64 R42, R10, 0x10, R11 ;  /* 0x000000100a2a7819 */ /* 0x000fe2000000120b */
[--C-:B------:R-:W-:Y:S01]  /*7a40*/  IMAD.MOV.U32 R8, RZ, RZ, R5.reuse ;  /* 0x000000ffff087224 */ /* 0x100fe200078e0005 */
[----:B------:R-:W-:Y:S01]  /*7a50*/  SHF.R.U32.HI R4, RZ, 0x10, R5 ;  /* 0x00000010ff047819 */ /* 0x000fe20000011605 */
[----:B------:R-:W-:Y:S01]  /*7a60*/  IMAD.MOV.U32 R38, RZ, RZ, R7 ;  /* 0x000000ffff267224 */ /* 0x000fe200078e0007 */
[----:B------:R-:W-:Y:S01]  /*7a70*/  MOV R37, R6 ;  /* 0x0000000600257202 */ /* 0x000fe20000000f00 */
[----:B----4-:R-:W-:Y:S01]  /*7a80*/  VIADD R14, R200, 0x40 ;  /* 0x00000040c80e7836 */ /* 0x010fe20000000000 */
[----:B------:R-:W-:Y:S01]  /*7a90*/  VIMNMX R21, R21, 0x80, PT ;  /* 0x0000008015157848 */ /* 0x000fe20003fe0100 */
[----:B--2---:R-:W0:Y:S01]  /*7aa0*/  LDC R3, c[0x0][0x3f4] ;  /* 0x0000fd00ff037b82 */ /* 0x004e220000000800 */
[----:B------:R-:W-:Y:S01]  /*7ab0*/  SHF.R.U32.HI R10, RZ, 0x10, R11 ;  /* 0x00000010ff0a7819 */ /* 0x000fe2000001160b */
[----:B------:R-:W-:Y:S01]  /*7ac0*/  BSSY B1, `(.L_x_742) ;  /* 0x0000010000017945 */ /* 0x000fe20003800000 */
[----:B------:R-:W-:-:S02]  /*7ad0*/  SHF.R.U64 R44, R6, 0x10, R7 ;  /* 0x00000010062c7819 */ /* 0x000fc40000001207 */
[----:B------:R-:W-:Y:S02]  /*7ae0*/  SHF.R.U32.HI R5, RZ, 0x10, R7 ;  /* 0x00000010ff057819 */ /* 0x000fe40000011607 */
[----:B------:R-:W-:Y:S02]  /*7af0*/  PRMT R37, R37, 0x5410, R0 ;  /* 0x0000541025257816 */ /* 0x000fe40000000000 */
[----:B------:R-:W-:Y:S02]  /*7b00*/  PRMT R40, R40, 0x5410, R12 ;  /* 0x0000541028287816 */ /* 0x000fe4000000000c */
[----:B------:R-:W-:Y:S02]  /*7b10*/  PRMT R41, R41, 0x5410, R13 ;  /* 0x0000541029297816 */ /* 0x000fe4000000000d */
[----:B------:R-:W-:Y:S02]  /*7b20*/  PRMT R39, R39, 0x5410, R9 ;  /* 0x0000541027277816 */ /* 0x000fe40000000009 */
[----:B------:R-:W-:-:S02]  /*7b30*/  PRMT R42, R42, 0x5410, R10 ;  /* 0x000054102a2a7816 */ /* 0x000fc4000000000a */
[----:B------:R-:W-:Y:S02]  /*7b40*/  PRMT R38, R38, 0x5410, R8 ;  /* 0x0000541026267816 */ /* 0x000fe40000000008 */
[----:B------:R-:W-:Y:S02]  /*7b50*/  PRMT R43, R43, 0x5410, R4 ;  /* 0x000054102b2b7816 */ /* 0x000fe40000000004 */
[----:B------:R-:W-:Y:S02]  /*7b60*/  PRMT R44, R44, 0x5410, R5 ;  /* 0x000054102c2c7816 */ /* 0x000fe40000000005 */
[C---:B0-----:R-:W-:Y:S01]  /*7b70*/  ISETP.GE.AND P0, PT, R16.reuse, R3, PT ;  /* 0x000000031000720c */ /* 0x041fe20003f06270 */
[----:B------:R-:W-:-:S03]  /*7b80*/  IMAD.IADD R0, R16, 0x1, R3 ;  /* 0x0000000110007824 */ /* 0x000fc600078e0203 */
[-C--:B------:R-:W-:Y:S02]  /*7b90*/  ISETP.GE.OR P2, PT, R200, R21.reuse, P0 ;  /* 0x00000015c800720c */ /* 0x080fe40000746670 */
[----:B------:R-:W-:Y:S01]  /*7ba0*/  ISETP.GE.OR P0, PT, R14, R21, P0 ;  /* 0x000000150e00720c */ /* 0x000fe20000706670 */
[----:B---3--:R-:W-:-:S12]  /*7bb0*/  @!P1 BRA `(.L_x_743) ;  /* 0x0000010400009947 */ /* 0x008fd80003800000 */
.L_x_958:
[----:B------:R-:W-:Y:S05]  /*7bc0*/  BSYNC B1 ;  /* 0x0000000000017941 */ /* 0x000fea0003800000 */
.L_x_742:
[----:B------:R-:W-:Y:S01]  /*7bd0*/  BSSY B1, `(.L_x_744) ;  /* 0x000005f000017945 */ /* 0x000fe20003800000 */
[----:B------:R-:W-:-:S03]  /*7be0*/  LOP3.LUT R0, R0, 0x38, RZ, 0xc0, !PT ;  /* 0x0000003800007812 */ /* 0x000fc600078ec0ff */
[----:B------:R-:W-:Y:S05]  /*7bf0*/  @P2 BRA `(.L_x_745) ;  /* 0x0000000400702947 */ /* 0x000fea0003800000 */
[----:B------:R-:W2:Y:S01]  /*7c00*/  LDL R3, [R1+0x38] ;  /* 0x0000380001037983 */ /* 0x000ea20000100800 */
[----:B------:R-:W-:Y:S02]  /*7c10*/  HADD2.F32 R26, -RZ, R40.H0_H0 ;  /* 0x20000028ff1a7230 */ /* 0x000fe40000004100 */
[----:B------:R-:W-:Y:S01]  /*7c20*/  HADD2.F32 R28, -RZ, R37.H1_H1 ;  /* 0x30000025ff1c7230 */ /* 0x000fe20000004100 */
[----:B------:R-:W1:Y:S01]  /*7c30*/  S2R R4, SR_TID.X ;  /* 0x0000000000047919 */ /* 0x000e620000002100 */
[----:B------:R-:W-:Y:S02]  /*7c40*/  HADD2.F32 R25, -RZ, R43.H0_H0 ;  /* 0x2000002bff197230 */ /* 0x000fe40000004100 */
[----:B------:R-:W-:Y:S02]  /*7c50*/  HADD2.F32 R27, -RZ, R38.H1_H1 ;  /* 0x30000026ff1b7230 */ /* 0x000fe40000004100 */
[----:B-1----:R-:W-:-:S05]  /*7c60*/  VIADD R4, R4, 0xffffff80 ;  /* 0xffffff8004047836 */ /* 0x002fca0000000000 */
[----:B------:R-:W-:-:S04]  /*7c70*/  SHF.R.S32.HI R8, RZ, 0x1f, R4 ;  /* 0x0000001fff087819 */ /* 0x000fc80000011404 */
[----:B------:R-:W-:-:S04]  /*7c80*/  LEA.HI R8, R8, R4, RZ, 0x5 ;  /* 0x0000000408087211 */ /* 0x000fc800078f28ff */
[----:B------:R-:W-:Y:S01]  /*7c90*/  SHF.R.S32.HI R8, RZ, 0x5, R8 ;  /* 0x00000005ff087819 */ /* 0x000fe20000011408 */
[----:B--2---:R-:W-:-:S05]  /*7ca0*/  IMAD.SHL.U32 R3, R3, 0x40, RZ ;  /* 0x0000004003037824 */ /* 0x004fca00078e00ff */
[----:B------:R-:W-:-:S04]  /*7cb0*/  LOP3.LUT R5, R3, 0x1c0, RZ, 0xc0, !PT ;  /* 0x000001c003057812 */ /* 0x000fc800078ec0ff */
[----:B------:R-:W-:Y:S02]  /*7cc0*/  LOP3.LUT R3, R5, 0x38, R16, 0xf8, !PT ;  /* 0x0000003805037812 */ /* 0x000fe400078ef810 */
[----:B------:R-:W-:-:S04]  /*7cd0*/  SHF.R.U32.HI R6, RZ, 0x3, R5 ;  /* 0x00000003ff067819 */ /* 0x000fc80000011605 */
[----:B------:R-:W-:-:S04]  /*7ce0*/  LOP3.LUT R3, R3, R6, RZ, 0x3c, !PT ;  /* 0x0000000603037212 */ /* 0x000fc800078e3cff */
[----:B------:R-:W-:Y:S02]  /*7cf0*/  LEA R4, R8, R3, 0x9 ;  /* 0x0000000308047211 */ /* 0x000fe400078e48ff */
[----:B------:R-:W-:-:S03]  /*7d00*/  LOP3.LUT R3, R6, R0, R5, 0x1e, !PT ;  /* 0x0000000006037212 */ /* 0x000fc600078e1e05 */
[----:B------:R-:W-:Y:S02]  /*7d10*/  IMAD R35, R4, 0x2, R19 ;  /* 0x0000000204237824 */ /* 0x000fe400078e0213 */
[----:B------:R-:W-:-:S03]  /*7d20*/  IMAD R8, R8, 0x200, R3 ;  /* 0x0000020008087824 */ /* 0x000fc600078e0203 */
[----:B------:R-:W1:Y:S01]  /*7d30*/  LDS.128 R4, [R35+0x18400] ;  /* 0x0184000023047984 */ /* 0x000e620000000c00 */
[----:B------:R-:W-:-:S05]  /*7d40*/  IMAD R36, R8, 0x2, R19 ;  /* 0x0000000208247824 */ /* 0x000fca00078e0213 */
[----:B------:R-:W2:Y:S01]  /*7d50*/  LDS.128 R8, [R36+0x18400] ;  /* 0x0184000024087984 */ /* 0x000ea20000000c00 */
[--C-:B-1----:R-:W-:Y:S02]  /*7d60*/  HADD2.F32 R3, -RZ, R4.reuse.H0_H0 ;  /* 0x20000004ff037230 */ /* 0x102fe40000004100 */
[----:B------:R-:W-:Y:S02]  /*7d70*/  HADD2.F32 R4, -RZ, R4.H1_H1 ;  /* 0x30000004ff047230 */ /* 0x000fe40000004100 */
[----:B------:R-:W-:Y:S02]  /*7d80*/  HADD2.F32 R12, -RZ, R5.H0_H0 ;  /* 0x20000005ff0c7230 */ /* 0x000fe40000004100 */
[--C-:B--2---:R-:W-:Y:S02]  /*7d90*/  HADD2.F32 R15, -RZ, R8.reuse.H0_H0 ;  /* 0x20000008ff0f7230 */ /* 0x104fe40000004100 */
[----:B------:R-:W-:Y:S02]  /*7da0*/  HADD2.F32 R8, -RZ, R8.H1_H1 ;  /* 0x30000008ff087230 */ /* 0x000fe40000004100 */
[----:B------:R-:W-:-:S02]  /*7db0*/  HADD2.F32 R20, -RZ, R9.H0_H0 ;  /* 0x20000009ff147230 */ /* 0x000fc40000004100 */
[C---:B------:R-:W-:Y:S01]  /*7dc0*/  FMUL.FTZ R30, R15.reuse, R28 ;  /* 0x0000001c0f1e7220 */ /* 0x040fe20000410000 */
[-C--:B------:R-:W-:Y:S01]  /*7dd0*/  FMUL.FTZ R32, R15, R26.reuse ;  /* 0x0000001a0f207220 */ /* 0x080fe20000410000 */
[----:B------:R-:W-:Y:S02]  /*7de0*/  HADD2.F32 R15, -RZ, R41.H0_H0 ;  /* 0x20000029ff0f7230 */ /* 0x000fe40000004100 */
[C---:B------:R-:W-:Y:S01]  /*7df0*/  FMUL.FTZ R31, R8.reuse, R25 ;  /* 0x00000019081f7220 */ /* 0x040fe20000410000 */
[C---:B------:R-:W-:Y:S01]  /*7e00*/  FFMA.FTZ R30, R3.reuse, R26, -R30 ;  /* 0x0000001a031e7223 */ /* 0x040fe2000001081e */
[----:B------:R-:W-:Y:S01]  /*7e10*/  FFMA.FTZ R32, R3, R28, R32 ;  /* 0x0000001c03207223 */ /* 0x000fe20000010020 */
[----:B------:R-:W-:Y:S02]  /*7e20*/  HADD2.F32 R3, -RZ, R40.H1_H1 ;  /* 0x30000028ff037230 */ /* 0x000fe40000004100 */
[-C--:B------:R-:W-:Y:S01]  /*7e30*/  FMUL.FTZ R33, R8, R15.reuse ;  /* 0x0000000f08217220 */ /* 0x080fe20000410000 */
[----:B------:R-:W-:Y:S01]  /*7e40*/  FFMA.FTZ R31, R4, R15, -R31 ;  /* 0x0000000f041f7223 */ /* 0x000fe2000001081f */
[----:B------:R-:W-:Y:S01]  /*7e50*/  FMUL.FTZ R15, R20, R27 ;  /* 0x0000001b140f7220 */ /* 0x000fe20000410000 */
[----:B------:R-:W-:-:S02]  /*7e60*/  HADD2.F32 R9, -RZ, R9.H1_H1 ;  /* 0x30000009ff097230 */ /* 0x000fc40000004100 */
[----:B------:R-:W-:Y:S01]  /*7e70*/  FMUL.FTZ R20, R20, R3 ;  /* 0x0000000314147220 */ /* 0x000fe20000410000 */
[----:B------:R-:W-:Y:S02]  /*7e80*/  HADD2.F32 R26, -RZ, R43.H1_H1 ;  /* 0x3000002bff1a7230 */ /* 0x000fe40000004100 */
[----:B------:R-:W-:Y:S01]  /*7e90*/  FFMA.FTZ R33, R4, R25, R33 ;  /* 0x0000001904217223 */ /* 0x000fe20000010021 */
[----:B------:R-:W-:Y:S02]  /*7ea0*/  HADD2.F32 R4, -RZ, R41.H1_H1 ;  /* 0x30000029ff047230 */ /* 0x000fe40000004100 */
[C---:B------:R-:W-:Y:S01]  /*7eb0*/  FFMA.FTZ R15, R12.reuse, R3, -R15 ;  /* 0x000000030c0f7223 */ /* 0x040fe2000001080f */
[----:B------:R-:W-:Y:S02]  /*7ec0*/  HADD2.F32 R5, -RZ, R5.H1_H1 ;  /* 0x30000005ff057230 */ /* 0x000fe40000004100 */
[----:B------:R-:W-:Y:S01]  /*7ed0*/  FFMA.FTZ R20, R12, R27, R20 ;  /* 0x0000001b0c147223 */ /* 0x000fe20000010014 */
[----:B------:R-:W-:-:S02]  /*7ee0*/  HADD2.F32 R21, -RZ, R10.H0_H0 ;  /* 0x2000000aff157230 */ /* 0x000fc40000004100 */
[C---:B------:R-:W-:Y:S01]  /*7ef0*/  FMUL.FTZ R28, R9.reuse, R26 ;  /* 0x0000001a091c7220 */ /* 0x040fe20000410000 */
[----:B------:R-:W-:Y:S02]  /*7f00*/  HADD2.F32 R8, -RZ, R39.H0_H0 ;  /* 0x20000027ff087230 */ /* 0x000fe40000004100 */
[-C--:B------:R-:W-:Y:S01]  /*7f10*/  FMUL.FTZ R34, R9, R4.reuse ;  /* 0x0000000409227220 */ /* 0x080fe20000410000 */
[----:B------:R-:W-:Y:S02]  /*7f20*/  HADD2.F32 R12, -RZ, R37.H0_H0 ;  /* 0x20000025ff0c7230 */ /* 0x000fe40000004100 */
[----:B------:R-:W-:Y:S01]  /*7f30*/  FFMA.FTZ R28, R5, R4, -R28 ;  /* 0x00000004051c7223 */ /* 0x000fe2000001081c */
[----:B------:R-:W-:Y:S02]  /*7f40*/  HADD2.F32 R10, -RZ, R10.H1_H1 ;  /* 0x3000000aff0a7230 */ /* 0x000fe40000004100 */
[----:B------:R-:W-:Y:S01]  /*7f50*/  FMUL.FTZ R27, R21, R8 ;  /* 0x00000008151b7220 */ /* 0x000fe20000410000 */
[----:B------:R-:W-:-:S02]  /*7f60*/  HADD2.F32 R9, -RZ, R44.H0_H0 ;  /* 0x2000002cff097230 */ /* 0x000fc40000004100 */
[----:B------:R-:W-:Y:S01]  /*7f70*/  FMUL.FTZ R4, R21, R12 ;  /* 0x0000000c15047220 */ /* 0x000fe20000410000 */
[----:B------:R-:W-:Y:S02]  /*7f80*/  HADD2.F32 R13, -RZ, R6.H0_H0 ;  /* 0x20000006ff0d7230 */ /* 0x000fe40000004100 */
[----:B------:R-:W-:Y:S01]  /*7f90*/  FFMA.FTZ R21, R5, R26, R34 ;  /* 0x0000001a05157223 */ /* 0x000fe20000010022 */
[----:B------:R-:W-:Y:S02]  /*7fa0*/  HADD2.F32 R3, -RZ, R42.H0_H0 ;  /* 0x2000002aff037230 */ /* 0x000fe40000004100 */
[C---:B------:R-:W-:Y:S01]  /*7fb0*/  FMUL.FTZ R5, R10.reuse, R9 ;  /* 0x000000090a057220 */ /* 0x040fe20000410000 */
[----:B------:R-:W-:Y:S02]  /*7fc0*/  HADD2.F32 R6, -RZ, R6.H1_H1 ;  /* 0x30000006ff067230 */ /* 0x000fe40000004100 */
[C---:B------:R-:W-:Y:S01]  /*7fd0*/  FFMA.FTZ R25, R13.reuse, R8, -R4 ;  /* 0x000000080d197223 */ /* 0x040fe20000010804 */
[----:B------:R-:W-:Y:S01]  /*7fe0*/  FFMA.FTZ R27, R13, R12, R27 ;  /* 0x0000000c0d1b7223 */ /* 0x000fe2000001001b */
[----:B------:R-:W-:Y:S01]  /*7ff0*/  FMUL.FTZ R13, R10, R3 ;  /* 0x000000030a0d7220 */ /* 0x000fe20000410000 */
[----:B0-----:R-:W-:-:S02]  /*8000*/  HADD2.F32 R24, -RZ, R11.H0_H0 ;  /* 0x2000000bff187230 */ /* 0x001fc40000004100 */
[C---:B------:R-:W-:Y:S01]  /*8010*/  FFMA.FTZ R10, R6.reuse, R3, -R5 ;  /* 0x00000003060a7223 */ /* 0x040fe20000010805 */
[----:B------:R-:W-:Y:S02]  /*8020*/  HADD2.F32 R5, -RZ, R38.H0_H0 ;  /* 0x20000026ff057230 */ /* 0x000fe40000004100 */
[----:B------:R-:W-:Y:S01]  /*8030*/  FFMA.FTZ R12, R6, R9, R13 ;  /* 0x00000009060c7223 */ /* 0x000fe2000001000d */
[----:B------:R-:W-:Y:S02]  /*8040*/  HADD2.F32 R3, -RZ, R39.H1_H1 ;  /* 0x30000027ff037230 */ /* 0x000fe40000004100 */
[----:B------:R-:W-:Y:S02]  /*8050*/  HADD2.F32 R11, -RZ, R11.H1_H1 ;  /* 0x3000000bff0b7230 */ /* 0x000fe40000004100 */
[C---:B------:R-:W-:Y:S01]  /*8060*/  FMUL.FTZ R9, R24.reuse, R5 ;  /* 0x0000000518097220 */ /* 0x040fe20000410000 */
[----:B------:R-:W-:Y:S02]  /*8070*/  HADD2.F32 R8, -RZ, R44.H1_H1 ;  /* 0x3000002cff087230 */ /* 0x000fe40000004100 */
[----:B------:R-:W-:Y:S01]  /*8080*/  FMUL.FTZ R24, R24, R3 ;  /* 0x0000000318187220 */ /* 0x000fe20000410000 */
[----:B------:R-:W-:-:S02]  /*8090*/  HADD2.F32 R4, -RZ, R42.H1_H1 ;  /* 0x3000002aff047230 */ /* 0x000fc40000004100 */
[--C-:B------:R-:W-:Y:S02]  /*80a0*/  HADD2.F32 R14, -RZ, R7.reuse.H0_H0 ;  /* 0x20000007ff0e7230 */ /* 0x100fe40000004100 */
[C---:B------:R-:W-:Y:S01]  /*80b0*/  FMUL.FTZ R6, R11.reuse, R8 ;  /* 0x000000080b067220 */ /* 0x040fe20000410000 */
[----:B------:R-:W-:Y:S02]  /*80c0*/  HADD2.F32 R7, -RZ, R7.H1_H1 ;  /* 0x30000007ff077230 */ /* 0x000fe40000004100 */
[-C--:B------:R-:W-:Y:S01]  /*80d0*/  FMUL.FTZ R13, R11, R4.reuse ;  /* 0x000000040b0d7220 */ /* 0x080fe20000410000 */
[C---:B------:R-:W-:Y:S01]  /*80e0*/  FFMA.FTZ R3, R14.reuse, R3, -R9 ;  /* 0x000000030e037223 */ /* 0x040fe20000010809 */
[----:B------:R-:W-:Y:S01]  /*80f0*/  FFMA.FTZ R11, R14, R5, R24 ;  /* 0x000000050e0b7223 */ /* 0x000fe20000010018 */
[C---:B------:R-:W-:Y:S01]  /*8100*/  FFMA.FTZ R14, R7.reuse, R4, -R6 ;  /* 0x00000004070e7223 */ /* 0x040fe20000010806 */
[----:B------:R-:W-:Y:S01]  /*8110*/  FFMA.FTZ R24, R7, R8, R13 ;  /* 0x0000000807187223 */ /* 0x000fe2000001000d */
[----:B------:R-:W-:-:S02]  /*8120*/  F2FP.F16.F32.PACK_AB R4, R31, R30 ;  /* 0x0000001e1f04723e */ /* 0x000fc400000000ff */
[----:B------:R-:W-:Y:S02]  /*8130*/  F2FP.F16.F32.PACK_AB R5, R28, R15 ;  /* 0x0000000f1c05723e */ /* 0x000fe400000000ff */
[----:B------:R-:W-:Y:S02]  /*8140*/  F2FP.F16.F32.PACK_AB R6, R10, R25 ;  /* 0x000000190a06723e */ /* 0x000fe400000000ff */
[----:B------:R-:W-:Y:S02]  /*8150*/  F2FP.F16.F32.PACK_AB R7, R14, R3 ;  /* 0x000000030e07723e */ /* 0x000fe400000000ff */
[----:B------:R-:W-:Y:S02]  /*8160*/  F2FP.F16.F32.PACK_AB R8, R33, R32 ;  /* 0x000000202108723e */ /* 0x000fe400000000ff */
[----:B------:R-:W-:Y:S01]  /*8170*/  F2FP.F16.F32.PACK_AB R9, R21, R20 ;  /* 0x000000141509723e */ /* 0x000fe200000000ff */
[----:B------:R1:W-:Y:S01]  /*8180*/  STS.128 [R35+0x18400], R4 ;  /* 0x0184000423007388 */ /* 0x0003e20000000c00 */
[----:B------:R-:W-:-:S02]  /*8190*/  F2FP.F16.F32.PACK_AB R10, R12, R27 ;  /* 0x0000001b0c0a723e */ /* 0x000fc400000000ff */
[----:B------:R-:W-:-:S05]  /*81a0*/  F2FP.F16.F32.PACK_AB R11, R24, R11 ;  /* 0x0000000b180b723e */ /* 0x000fca00000000ff */
[----:B------:R1:W-:Y:S02]  /*81b0*/  STS.128 [R36+0x18400], R8 ;  /* 0x0184000824007388 */ /* 0x0003e40000000c00 */
.L_x_745:
[----:B------:R-:W-:Y:S05]  /*81c0*/  BSYNC B1 ;  /* 0x0000000000017941 */ /* 0x000fea0003800000 */
.L_x_744:
[----:B------:R-:W-:Y:S05]  /*81d0*/  @P0 BRA `(.L_x_736) ;  /* 0x0000000400480947 */ /* 0x000fea0003800000 */
[----:B------:R-:W2:Y:S01]  /*81e0*/  LDL R3, [R1+0xc] ;  /* 0x00000c0001037983 */ /* 0x000ea20000100800 */
[----:B-1----:R-:W-:-:S03]  /*81f0*/  SHF.R.U32.HI R4, RZ, 0x3, R229 ;  /* 0x00000003ff047819 */ /* 0x002fc600000116e5 */
[----:B------:R-:W3:Y:S01]  /*8200*/  LDL R45, [R1+0x4c] ;  /* 0x00004c00012d7983 */ /* 0x000ee20000100800 */
[----:B------:R-:W-:Y:S01]  /*8210*/  LOP3.LUT R0, R4, R0, R229, 0x1e, !PT ;  /* 0x0000000004007212 */ /* 0x000fe200078e1ee5 */
[----:B------:R-:W-:Y:S02]  /*8220*/  HADD2.F32 R25, -RZ, R40.H0_H0 ;  /* 0x20000028ff197230 */ /* 0x000fe40000004100 */
[----:B------:R-:W-:Y:S02]  /*8230*/  HADD2.F32 R27, -RZ, R37.H1_H1 ;  /* 0x30000025ff1b7230 */ /* 0x000fe40000004100 */
[----:B------:R-:W-:Y:S02]  /*8240*/  HADD2.F32 R34, -RZ, R43.H0_H0 ;  /* 0x2000002bff227230 */ /* 0x000fe40000004100 */
[----:B------:R-:W-:Y:S02]  /*8250*/  HADD2.F32 R30, -RZ, R41.H0_H0 ;  /* 0x20000029ff1e7230 */ /* 0x000fe40000004100 */
[----:B------:R-:W-:-:S02]  /*8260*/  HADD2.F32 R36, -RZ, R38.H1_H1 ;  /* 0x30000026ff247230 */ /* 0x000fc40000004100 */
[----:B------:R-:W-:Y:S02]  /*8270*/  HADD2.F32 R32, -RZ, R40.H1_H1 ;  /* 0x30000028ff207230 */ /* 0x000fe40000004100 */
[----:B------:R-:W-:Y:S02]  /*8280*/  HADD2.F32 R35, -RZ, R43.H1_H1 ;  /* 0x3000002bff237230 */ /* 0x000fe40000004100 */
[----:B------:R-:W-:Y:S02]  /*8290*/  HADD2.F32 R31, -RZ, R41.H1_H1 ;  /* 0x30000029ff1f7230 */ /* 0x000fe40000004100 */
[----:B------:R-:W-:Y:S02]  /*82a0*/  HADD2.F32 R37, -RZ, R37.H0_H0 ;  /* 0x20000025ff257230 */ /* 0x000fe40000004100 */
[----:B------:R-:W-:Y:S02]  /*82b0*/  HADD2.F32 R33, -RZ, R39.H0_H0 ;  /* 0x20000027ff217230 */ /* 0x000fe40000004100 */
[----:B--2---:R-:W-:-:S04]  /*82c0*/  IMAD.IADD R0, R3, 0x1, R0 ;  /* 0x0000000103007824 */ /* 0x004fc800078e0200 */
[----:B------:R-:W-:Y:S01]  /*82d0*/  IMAD R0, R0, 0x2, R19 ;  /* 0x0000000200007824 */ /* 0x000fe200078e0213 */
[----:B---3--:R-:W1:Y:S04]  /*82e0*/  LDS.128 R4, [R45+0x18400] ;  /* 0x018400002d047984 */ /* 0x008e680000000c00 */
[----:B------:R-:W2:Y:S01]  /*82f0*/  LDS.128 R8, [R0+0x18400] ;  /* 0x0184000000087984 */ /* 0x000ea20000000c00 */
[----:B-1----:R-:W-:Y:S02]  /*8300*/  HADD2.F32 R3, -RZ, R4.H0_H0 ;  /* 0x20000004ff037230 */ /* 0x002fe40000004100 */
[--C-:B--2---:R-:W-:Y:S02]  /*8310*/  HADD2.F32 R15, -RZ, R8.reuse.H0_H0 ;  /* 0x20000008ff0f7230 */ /* 0x104fe40000004100 */
[----:B------:R-:W-:-:S03]  /*8320*/  HADD2.F32 R8, -RZ, R8.H1_H1 ;  /* 0x30000008ff087230 */ /* 0x000fc60000004100 */
[-C--:B------:R-:W-:Y:S01]  /*8330*/  FMUL.FTZ R26, R27, R15.reuse ;  /* 0x0000000f1b1a7220 */ /* 0x080fe20000410000 */
[C---:B------:R-:W-:Y:S01]  /*8340*/  FMUL.FTZ R28, R25.reuse, R15 ;  /* 0x0000000f191c7220 */ /* 0x040fe20000410000 */
[--C-:B------:R-:W-:Y:S02]  /*8350*/  HADD2.F32 R20, -RZ, R9.reuse.H0_H0 ;  /* 0x20000009ff147230 */ /* 0x100fe40000004100 */
[-C--:B------:R-:W-:Y:S01]  /*8360*/  FMUL.FTZ R15, R34, R8.reuse ;  /* 0x00000008220f7220 */ /* 0x080fe20000410000 */
[----:B------:R-:W-:Y:S02]  /*8370*/  HADD2.F32 R4, -RZ, R4.H1_H1 ;  /* 0x30000004ff047230 */ /* 0x000fe40000004100 */
[-C--:B------:R-:W-:Y:S01]  /*8380*/  FFMA.FTZ R26, R25, R3.reuse, -R26 ;  /* 0x00000003191a7223 */ /* 0x080fe2000001081a */
[----:B------:R-:W-:Y:S01]  /*8390*/  FFMA.FTZ R28, R27, R3, R28 ;  /* 0x000000031b1c7223 */ /* 0x000fe2000001001c */
[----:B------:R-:W-:Y:S02]  /*83a0*/  HADD2.F32 R9, -RZ, R9.H1_H1 ;  /* 0x30000009ff097230 */ /* 0x000fe40000004100 */
[----:B------:R-:W-:Y:S01]  /*83b0*/  FMUL.FTZ R3, R30, R8 ;  /* 0x000000081e037220 */ /* 0x000fe20000410000 */
[----:B------:R-:W-:-:S02]  /*83c0*/  HADD2.F32 R12, -RZ, R5.H0_H0 ;  /* 0x20000005ff0c7230 */ /* 0x000fc40000004100 */
[----:B------:R-:W-:Y:S01]  /*83d0*/  FMUL.FTZ R25, R36, R20 ;  /* 0x0000001424197220 */ /* 0x000fe20000410000 */
[----:B------:R-:W-:Y:S02]  /*83e0*/  HADD2.F32 R5, -RZ, R5.H1_H1 ;  /* 0x30000005ff057230 */ /* 0x000fe40000004100 */
[----:B------:R-:W-:Y:S01]  /*83f0*/  FFMA.FTZ R15, R30, R4, -R15 ;  /* 0x000000041e0f7223 */ /* 0x000fe2000001080f */
[--C-:B------:R-:W-:Y:S02]  /*8400*/  HADD2.F32 R21, -RZ, R10.reuse.H0_H0 ;  /* 0x2000000aff157230 */ /* 0x100fe40000004100 */
[----:B------:R-:W-:Y:S01]  /*8410*/  FMUL.FTZ R27, R32, R20 ;  /* 0x00000014201b7220 */ /* 0x000fe20000410000 */
[----:B------:R-:W-:Y:S01]  /*8420*/  FFMA.FTZ R3, R34, R4, R3 ;  /* 0x0000000422037223 */ /* 0x000fe20000010003 */
[----:B------:R-:W-:Y:S02]  /*8430*/  HADD2.F32 R10, -RZ, R10.H1_H1 ;  /* 0x3000000aff0a7230 */ /* 0x000fe40000004100 */
[-C--:B------:R-:W-:Y:S01]  /*8440*/  FMUL.FTZ R4, R35, R9.reuse ;  /* 0x0000000923047220 */ /* 0x080fe20000410000 */
[----:B------:R-:W-:Y:S01]  /*8450*/  FMUL.FTZ R8, R31, R9 ;  /* 0x000000091f087220 */ /* 0x000fe20000410000 */
[----:B------:R-:W-:-:S02]  /*8460*/  HADD2.F32 R34, -RZ, R44.H0_H0 ;  /* 0x2000002cff227230 */ /* 0x000fc40000004100 */
[-C--:B------:R-:W-:Y:S01]  /*8470*/  FFMA.FTZ R25, R32, R12.reuse, -R25 ;  /* 0x0000000c20197223 */ /* 0x080fe20000010819 */
[----:B------:R-:W-:Y:S02]  /*8480*/  HADD2.F32 R13, -RZ, R6.H0_H0 ;  /* 0x20000006ff0d7230 */ /* 0x000fe40000004100 */
[----:B------:R-:W-:Y:S01]  /*8490*/  FFMA.FTZ R27, R36, R12, R27 ;  /* 0x0000000c241b7223 */ /* 0x000fe2000001001b */
[----:B------:R-:W-:Y:S02]  /*84a0*/  HADD2.F32 R32, -RZ, R42.H0_H0 ;  /* 0x2000002aff207230 */ /* 0x000fe40000004100 */
[-C--:B------:R-:W-:Y:S01]  /*84b0*/  FFMA.FTZ R12, R31, R5.reuse, -R4 ;  /* 0x000000051f0c7223 */ /* 0x080fe20000010804 */
[----:B------:R-:W-:Y:S02]  /*84c0*/  HADD2.F32 R6, -RZ, R6.H1_H1 ;  /* 0x30000006ff067230 */ /* 0x000fe40000004100 */
[----:B------:R-:W-:Y:S01]  /*84d0*/  FFMA.FTZ R20, R35, R5, R8 ;  /* 0x0000000523147223 */ /* 0x000fe20000010008 */
[-C--:B------:R-:W-:Y:S01]  /*84e0*/  FMUL.FTZ R4, R37, R21.reuse ;  /* 0x0000001525047220 */ /* 0x080fe20000410000 */
[-C--:B------:R-:W-:Y:S01]  /*84f0*/  FMUL.FTZ R5, R34, R10.reuse ;  /* 0x0000000a22057220 */ /* 0x080fe20000410000 */
[----:B------:R-:W-:Y:S01]  /*8500*/  FMUL.FTZ R30, R33, R21 ;  /* 0x00000015211e7220 */ /* 0x000fe20000410000 */
[----:B------:R-:W-:Y:S01]  /*8510*/  FMUL.FTZ R9, R32, R10 ;  /* 0x0000000a20097220 */ /* 0x000fe20000410000 */
[----:B0-----:R-:W-:-:S02]  /*8520*/  HADD2.F32 R24, -RZ, R11.H0_H0 ;  /* 0x2000000bff187230 */ /* 0x001fc40000004100 */
[----:B------:R-:W-:Y:S01]  /*8530*/  FFMA.FTZ R21, R33, R13, -R4 ;  /* 0x0000000d21157223 */ /* 0x000fe20000010804 */
[----:B------:R-:W-:Y:S01]  /*8540*/  FFMA.FTZ R10, R32, R6, -R5 ;  /* 0x00000006200a7223 */ /* 0x000fe20000010805 */
[----:B------:R-:W-:Y:S02]  /*8550*/  HADD2.F32 R11, -RZ, R11.H1_H1 ;  /* 0x3000000bff0b7230 */ /* 0x000fe40000004100 */
[----:B------:R-:W-:Y:S02]  /*8560*/  HADD2.F32 R32, -RZ, R38.H0_H0 ;  /* 0x20000026ff207230 */ /* 0x000fe40000004100 */
[----:B------:R-:W-:Y:S02]  /*8570*/  HADD2.F32 R33, -RZ, R44.H1_H1 ;  /* 0x3000002cff217230 */ /* 0x000fe40000004100 */
[----:B------:R-:W-:Y:S02]  /*8580*/  HADD2.F32 R8, -RZ, R39.H1_H1 ;  /* 0x30000027ff087230 */ /* 0x000fe40000004100 */
[----:B------:R-:W-:-:S02]  /*8590*/  HADD2.F32 R31, -RZ, R42.H1_H1 ;  /* 0x3000002aff1f7230 */ /* 0x000fc40000004100 */
[----:B------:R-:W-:Y:S01]  /*85a0*/  FFMA.FTZ R30, R37, R13, R30 ;  /* 0x0000000d251e7223 */ /* 0x000fe2000001001e */
[--C-:B------:R-:W-:Y:S02]  /*85b0*/  HADD2.F32 R14, -RZ, R7.reuse.H0_H0 ;  /* 0x20000007ff0e7230 */ /* 0x100fe40000004100 */
[----:B------:R-:W-:Y:S01]  /*85c0*/  FFMA.FTZ R13, R34, R6, R9 ;  /* 0x00000006220d7223 */ /* 0x000fe20000010009 */
[----:B------:R-:W-:Y:S02]  /*85d0*/  HADD2.F32 R7, -RZ, R7.H1_H1 ;  /* 0x30000007ff077230 */ /* 0x000fe40000004100 */
[-C--:B------:R-:W-:Y:S01]  /*85e0*/  FMUL.FTZ R5, R32, R24.reuse ;  /* 0x0000001820057220 */ /* 0x080fe20000410000 */
[-C--:B------:R-:W-:Y:S01]  /*85f0*/  FMUL.FTZ R4, R33, R11.reuse ;  /* 0x0000000b21047220 */ /* 0x080fe20000410000 */
[C---:B------:R-:W-:Y:S01]  /*8600*/  FMUL.FTZ R9, R8.reuse, R24 ;  /* 0x0000001808097220 */ /* 0x040fe20000410000 */
[C---:B------:R-:W-:Y:S01]  /*8610*/  FMUL.FTZ R6, R31.reuse, R11 ;  /* 0x0000000b1f067220 */ /* 0x040fe20000410000 */
[-C--:B------:R-:W-:Y:S01]  /*8620*/  FFMA.FTZ R11, R8, R14.reuse, -R5 ;  /* 0x0000000e080b7223 */ /* 0x080fe20000010805 */
[-C--:B------:R-:W-:Y:S01]  /*8630*/  FFMA.FTZ R24, R31, R7.reuse, -R4 ;  /* 0x000000071f187223 */ /* 0x080fe20000010804 */
[----:B------:R-:W-:Y:S01]  /*8640*/  FFMA.FTZ R14, R32, R14, R9 ;  /* 0x0000000e200e7223 */ /* 0x000fe20000010009 */
[----:B------:R-:W-:Y:S01]  /*8650*/  FFMA.FTZ R31, R33, R7, R6 ;  /* 0x00000007211f7223 */ /* 0x000fe20000010006 */
[----:B------:R-:W-:-:S02]  /*8660*/  F2FP.F16.F32.PACK_AB R4, R15, R26 ;  /* 0x0000001a0f04723e */ /* 0x000fc400000000ff */
[----:B------:R-:W-:Y:S02]  /*8670*/  F2FP.F16.F32.PACK_AB R5, R12, R25 ;  /* 0x000000190c05723e */ /* 0x000fe400000000ff */
[----:B------:R-:W-:Y:S02]  /*8680*/  F2FP.F16.F32.PACK_AB R6, R10, R21 ;  /* 0x000000150a06723e */ /* 0x000fe400000000ff */
[----:B------:R-:W-:Y:S02]  /*8690*/  F2FP.F16.F32.PACK_AB R7, R24, R11 ;  /* 0x0000000b1807723e */ /* 0x000fe400000000ff */
[----:B------:R-:W-:Y:S02]  /*86a0*/  F2FP.F16.F32.PACK_AB R8, R3, R28 ;  /* 0x0000001c0308723e */ /* 0x000fe400000000ff */
[----:B------:R-:W-:Y:S02]  /*86b0*/  F2FP.F16.F32.PACK_AB R9, R20, R27 ;  /* 0x0000001b1409723e */ /* 0x000fe400000000ff */
[----:B------:R-:W-:-:S02]  /*86c0*/  F2FP.F16.F32.PACK_AB R10, R13, R30 ;  /* 0x0000001e0d0a723e */ /* 0x000fc400000000ff */
[----:B------:R-:W-:Y:S01]  /*86d0*/  F2FP.F16.F32.PACK_AB R11, R31, R14 ;  /* 0x0000000e1f0b723e */ /* 0x000fe200000000ff */
[----:B------:R3:W-:Y:S04]  /*86e0*/  STS.128 [R45+0x18400], R4 ;  /* 0x018400042d007388 */ /* 0x0007e80000000c00 */
[----:B------:R3:W-:Y:S02]  /*86f0*/  STS.128 [R0+0x18400], R8 ;  /* 0x0184000800007388 */ /* 0x0007e40000000c00 */
.L_x_736:
[----:B------:R-:W-:Y:S05]  /*8700*/  BSYNC B0 ;  /* 0x0000000000007941 */ /* 0x000fea0003800000 */
.L_x_725:
[----:B------:R-:W-:Y:S01]  /*8710*/  @!PT LDS RZ, [RZ] ;  /* 0x00000000fffff984 */ /* 0x000fe20000000800 */
[----:B------:R-:W-:Y:S01]  /*8720*/  @!PT LDS RZ, [RZ] ;  /* 0x00000000fffff984 */ /* 0x000fe20000000800 */
[----:B------:R-:W-:Y:S01]  /*8730*/  @!PT LDS RZ, [RZ] ;  /* 0x00000000fffff984 */ /* 0x000fe20000000800 */
[----:B------:R-:W-:Y:S01]  /*8740*/  @!PT LDS RZ, [RZ] ;  /* 0x00000000fffff984 */ /* 0x000fe20000000800 */
[----:B------:R4:W-:Y:S06]  /*8750*/  MEMBAR.ALL.CTA ;  /* 0x0000000000007992 */ /* 0x0009ec0000008000 */
[----:B----4-:R-:W4:Y:S01]  /*8760*/  FENCE.VIEW.ASYNC.S ;  /* 0x00000000000073c6 */ /* 0x010f220000000000 */
[----:B------:R-:W-:Y:S05]  /*8770*/  WARPSYNC.ALL ;  /* 0x0000000000007948 */ /* 0x000fea0003800000 */
[----:B----4-:R-:W-:Y:S06]  /*8780*/  BAR.SYNC.DEFER_BLOCKING 0xd, 0x100 ;  /* 0x0344000000007b1d */ /* 0x010fec0000010000 */
.L_x_722:
[----:B0123--:R-:W0:Y:S01]  /*8790*/  S2R R0, SR_TID.X ;  /* 0x0000000000007919 */ /* 0x00fe220000002100 */
[----:B------:R-:W-:Y:S01]  /*87a0*/  ISETP.NE.AND P0, PT, R205, 0x3, PT ;  /* 0x00000003cd00780c */ /* 0x000fe20003f05270 */
[----:B------:R-:W-:Y:S05]  /*87b0*/  WARPSYNC.ALL ;  /* 0x0000000000007948 */ /* 0x000fea0003800000 */
[----:B0-----:R-:W-:-:S04]  /*87c0*/  SHF.R.U32.HI R0, RZ, 0x7, R0 ;  /* 0x00000007ff007819 */ /* 0x001fc80000011600 */
[----:B------:R-:W-:-:S05]  /*87d0*/  IADD3 R7, R0, 0x8, RZ ;  /* 0x0000000800077810 */ /* 0x000fca0007ffe0ff */
[----:B------:R0:W-:Y:S06]  /*87e0*/  BAR.SYNC.DEFER_BLOCKING R7, 0x100 ;  /* 0x000400070000751d */ /* 0x0001ec0000010000 */
[----:B------:R-:W-:Y:S05]  /*87f0*/  @!P0 BRA `(.L_x_746) ;  /* 0x0000000000048947 */ /* 0x000fea0003800000 */
[----:B------:R-:W-:Y:S01]  /*8800*/  BPT.TRAP 0x1 ;  /* 0x000000040000795c */ /* 0x000fe20000300000 */
.L_x_746:
[----:B------:R-:W-:Y:S01]  /*8810*/  IMAD R6, R202, 0x8, R19 ;  /* 0x00000008ca067824 */ /* 0x000fe200078e0213 */
[----:B------:R-:W-:-:S04]  /*8820*/  SHF.L.U32 R73, R212, 0x1f, RZ ;  /* 0x0000001fd4497819 */ /* 0x000fc800000006ff */
[----:B------:R1:W2:Y:S01]  /*8830*/  SYNCS.PHASECHK.TRANS64.TRYWAIT P1, [R6+URZ+0x22830], R73 ;  /* 0x02283049060075a7 */ /* 0x0002a2000802017f */
[----:B------:R-:W-:Y:S05]  /*8840*/  @!P0 BRA `(.L_x_747) ;  /* 0x0000000000048947 */ /* 0x000fea0003800000 */
[----:B------:R-:W-:Y:S01]  /*8850*/  BPT.TRAP 0x1 ;  /* 0x000000040000795c */ /* 0x000fe20000300000 */
.L_x_747:
[----:B------:R-:W-:Y:S01]  /*8860*/  VIADD R0, R19, 0x1c400 ;  /* 0x0001c40013007836 */ /* 0x000fe20000000000 */
[----:B------:R-:W-:Y:S01]  /*8870*/  LOP3.LUT R4, R29, 0x10000, RZ, 0xfc, !PT ;  /* 0x000100001d047812 */ /* 0x000fe200078efcff */
[----:B------:R-:W-:-:S03]  /*8880*/  IMAD.MOV.U32 R5, RZ, RZ, 0x40000040 ;  /* 0x40000040ff057424 */ /* 0x000fc600078e00ff */
[----:B------:R-:W-:-:S04]  /*8890*/  SHF.R.U32.HI R0, RZ, 0x4, R0 ;  /* 0x00000004ff007819 */ /* 0x000fc80000011600 */
[----:B------:R-:W-:-:S04]  /*88a0*/  LOP3.LUT R0, R0, 0x3fff, RZ, 0xc0, !PT ;  /* 0x00003fff00007812 */ /* 0x000fc800078ec0ff */
[----:B------:R-:W-:-:S05]  /*88b0*/  LOP3.LUT R0, R0, 0x10000, RZ, 0xfc, !PT ;  /* 0x0001000000007812 */ /* 0x000fca00078efcff */
[----:B------:R3:W-:Y:S01]  /*88c0*/  STL [R1+0x8], R0 ;  /* 0x0000080001007387 */ /* 0x0007e20000100800 */
[----:B--2---:R-:W-:Y:S05]  /*88d0*/  @P1 BRA `(.L_x_748) ;  /* 0x0000000000081947 */ /* 0x004fea0003800000 */
[----:B------:R-:W2:Y:S02]  /*88e0*/  SYNCS.PHASECHK.TRANS64.TRYWAIT P1, [R6+URZ+0x22830], R73 ;  /* 0x02283049060075a7 */ /* 0x000ea4000802017f */
[----:B--2---:R-:W-:Y:S05]  /*88f0*/  @!P1 BRA `(.L_x_749) ;  /* 0x000000f400c49947 */ /* 0x004fea0003800000 */
.L_x_748:
[----:B---3--:R-:W3:Y:S01]  /*8900*/  LDL R0, [R1+0x8] ;  /* 0x0000080001007983 */ /* 0x008ee20000100800 */
[----:B------:R-:W-:Y:S01]  /*8910*/  IMAD.MOV.U32 R9, RZ, RZ, 0x40000040 ;  /* 0x40000040ff097424 */ /* 0x000fe200078e00ff */
[----:B------:R-:W-:Y:S05]  /*8920*/  WARPSYNC.ALL ;  /* 0x0000000000007948 */ /* 0x000fea0003800000 */
[C---:B------:R-:W-:Y:S01]  /*8930*/  R2UR UR4, R4.reuse ;  /* 0x00000000040472ca */ /* 0x040fe200000e0000 */
[----:B-----5:R-:W-:Y:S01]  /*8940*/  WARPGROUP.ARRIVE ;  /* 0x00000000000079c5 */ /* 0x020fe20000000000 */
[----:B------:R-:W-:Y:S01]  /*8950*/  R2UR UR5, R5 ;  /* 0x00000000050572ca */ /* 0x000fe200000e0000 */
[----:B------:R-:W-:Y:S01]  /*8960*/  VIADD R14, R4, 0x2 ;  /* 0x00000002040e7836 */ /* 0x000fe20000000000 */
[----:B------:R-:W-:Y:S01]  /*8970*/  R2UR UR7, R9 ;  /* 0x00000000090772ca */ /* 0x000fe200000e0000 */
[----:B------:R-:W-:-:S02]  /*8980*/  IMAD.MOV.U32 R15, RZ, RZ, 0x40000040 ;  /* 0x40000040ff0f7424 */ /* 0x000fc400078e00ff */
[----:B------:R-:W-:Y:S02]  /*8990*/  IMAD.MOV.U32 R11, RZ, RZ, 0x40000040 ;  /* 0x40000040ff0b7424 */ /* 0x000fe400078e00ff */
[----:B------:R-:W-:Y:S02]  /*89a0*/  VIADD R12, R4, 0x4 ;  /* 0x00000004040c7836 */ /* 0x000fe40000000000 */
[----:B------:R-:W-:Y:S02]  /*89b0*/  IMAD.MOV.U32 R13, RZ, RZ, 0x40000040 ;  /* 0x40000040ff0d7424 */ /* 0x000fe400078e00ff */
[----:B------:R-:W-:Y:S02]  /*89c0*/  IMAD.MOV.U32 R9, RZ, RZ, 0x40000040 ;  /* 0x40000040ff097424 */ /* 0x000fe400078e00ff */
[----:B---3--:R-:W-:Y:S02]  /*89d0*/  IMAD R8, R202, 0x300, R0 ;  /* 0x00000300ca087824 */ /* 0x008fe400078e0200 */
[----:B------:R-:W3:Y:S03]  /*89e0*/  S2R R0, SR_TID.X ;  /* 0x0000000000007919 */ /* 0x000ee60000002100 */
[----:B------:R-:W-:-:S02]  /*89f0*/  R2UR UR6, R8 ;  /* 0x00000000080672ca */ /* 0x000fc400000e0000 */
[----:B------:R-:W-:-:S11]  /*8a00*/  IADD3 R10, R8, 0x2, RZ ;  /* 0x00000002080a7810 */ /* 0x000fd60007ffe0ff */
[----:B------:R-:W-:Y:S01]  /*8a10*/  HGMMA.64x96x16.F32 R24, gdesc[UR4], RZ, !UPT, gsb0 ;  /* 0x01600000041879f0 */ /* 0x000fe2000c0008ff */
[----:B------:R-:W-:Y:S02]  /*8a20*/  R2UR UR4, R14 ;  /* 0x000000000e0472ca */ /* 0x000fe400000e0000 */
[----:B------:R-:W-:Y:S02]  /*8a30*/  R2UR UR5, R15 ;  /* 0x000000000f0572ca */ /* 0x000fe400000e0000 */
[----:B------:R-:W-:Y:S01]  /*8a40*/  R2UR UR6, R10 ;  /* 0x000000000a0672ca */ /* 0x000fe200000e0000 */
[C---:B------:R-:W-:Y:S01]  /*8a50*/  VIADD R10, R8.reuse, 0x4 ;  /* 0x00000004080a7836 */ /* 0x040fe20000000000 */
[----:B------:R-:W-:Y:S01]  /*8a60*/  R2UR UR7, R11 ;  /* 0x000000000b0772ca */ /* 0x000fe200000e0000 */
[----:B------:R-:W-:Y:S01]  /*8a70*/  VIADD R8, R8, 0x6 ;  /* 0x0000000608087836 */ /* 0x000fe20000000000 */
[----:B------:R-:W-:Y:S02]  /*8a80*/  MOV R11, 0x40000040 ;  /* 0x40000040000b7802 */ /* 0x000fe40000000f00 */
[----:B---3--:R-:W-:Y:S01]  /*8a90*/  SHF.R.U32.HI R0, RZ, 0x7, R0 ;  /* 0x00000007ff007819 */ /* 0x008fe20000011600 */
[----:B------:R-:W-:-:S02]  /*8aa0*/  WARPGROUP.DEPBAR.LE gsb0, 0x0 ;  /* 0x00008000000079c5 */ /* 0x000fc40000010000 */
[----:B------:R-:W-:-:S06]  /*8ab0*/  WARPGROUP.ARRIVE ;  /* 0x00000000000079c5 */ /* 0x000fcc0000000000 */
[----:B------:R-:W-:Y:S01]  /*8ac0*/  HGMMA.64x96x16.F32 R24, gdesc[UR4], R24, gsb0 ;  /* 0x01600000041879f0 */ /* 0x000fe20008000818 */
[----:B------:R-:W-:Y:S02]  /*8ad0*/  R2UR UR4, R12 ;  /* 0x000000000c0472ca */ /* 0x000fe400000e0000 */
[----:B------:R-:W-:Y:S02]  /*8ae0*/  R2UR UR5, R13 ;  /* 0x000000000d0572ca */ /* 0x000fe400000e0000 */
[----:B------:R-:W-:Y:S01]  /*8af0*/  R2UR UR6, R10 ;  /* 0x000000000a0672ca */ /* 0x000fe200000e0000 */
[----:B------:R-:W-:Y:S01]  /*8b00*/  VIADD R10, R4, 0x6 ;  /* 0x00000006040a7836 */ /* 0x000fe20000000000 */
[----:B------:R-:W-:Y:S01]  /*8b10*/  R2UR UR7, R11 ;  /* 0x000000000b0772ca */ /* 0x000fe200000e0000 */
[----:B------:R-:W-:Y:S01]  /*8b20*/  IMAD.MOV.U32 R11, RZ, RZ, 0x40000040 ;  /* 0x40000040ff0b7424 */ /* 0x000fe200078e00ff */
[----:B------:R-:W-:Y:S02]  /*8b30*/  WARPGROUP.DEPBAR.LE gsb0, 0x0 ;  /* 0x00008000000079c5 */ /* 0x000fe40000010000 */
[----:B------:R-:W-:-:S09]  /*8b40*/  WARPGROUP.ARRIVE ;  /* 0x00000000000079c5 */ /* 0x000fd20000000000 */
[----:B------:R-:W-:Y:S01]  /*8b50*/  HGMMA.64x96x16.F32 R24, gdesc[UR4], R24, gsb0 ;  /* 0x01600000041879f0 */ /* 0x000fe20008000818 */
[----:B------:R-:W-:Y:S02]  /*8b60*/  R2UR UR4, R10 ;  /* 0x000000000a0472ca */ /* 0x000fe400000e0000 */
[----:B------:R-:W-:Y:S02]  /*8b70*/  R2UR UR5, R11 ;  /* 0x000000000b0572ca */ /* 0x000fe400000e0000 */
[----:B------:R-:W-:Y:S02]  /*8b80*/  R2UR UR6, R8 ;  /* 0x00000000080672ca */ /* 0x000fe400000e0000 */
[----:B------:R-:W-:Y:S02]  /*8b90*/  R2UR UR7, R9 ;  /* 0x00000000090772ca */ /* 0x000fe400000e0000 */
[----:B------:R-:W-:Y:S01]  /*8ba0*/  IADD3 R9, -R0, 0xb, RZ ;  /* 0x0000000b00097810 */ /* 0x000fe20007ffe1ff */
[----:B------:R-:W-:-:S02]  /*8bb0*/  WARPGROUP.DEPBAR.LE gsb0, 0x0 ;  /* 0x00008000000079c5 */ /* 0x000fc40000010000 */
[----:B------:R-:W-:-:S08]  /*8bc0*/  WARPGROUP.ARRIVE ;  /* 0x00000000000079c5 */ /* 0x000fd00000000000 */
[----:B------:R-:W-:Y:S03]  /*8bd0*/  HGMMA.64x96x16.F32 R24, gdesc[UR4], R24, gsb0 ;  /* 0x01600000041879f0 */ /* 0x000fe60008000818 */
[----:B------:R-:W-:Y:S02]  /*8be0*/  WARPGROUP.DEPBAR.LE gsb0, 0x0 ;  /* 0x00008000000079c5 */ /* 0x000fe40000010000 */
[----:B------:R3:W-:Y:S06]  /*8bf0*/  BAR.ARV R9, 0x100 ;  /* 0x000400090000751d */ /* 0x0007ec0000002000 */
[----:B------:R-:W-:Y:S05]  /*8c00*/  @!P0 BRA `(.L_x_750) ;  /* 0x0000000000048947 */ /* 0x000fea0003800000 */
[----:B------:R-:W-:Y:S01]  /*8c10*/  BPT.TRAP 0x1 ;  /* 0x000000040000795c */ /* 0x000fe20000300000 */
.L_x_750:
[----:B------:R-:W4:Y:S01]  /*8c20*/  LDL R76, [R1+0x54] ;  /* 0x00005400014c7983 */ /* 0x000f220000100800 */
[----:B------:R-:W-:Y:S01]  /*8c30*/  ULDC UR4, c[0x0][0x9d8] ;  /* 0x0002760000047ab9 */ /* 0x000fe20000000800 */
[----:B------:R-:W-:Y:S01]  /*8c40*/  ULDC UR5, c[0x0][0x988] ;  /* 0x0002620000057ab9 */ /* 0x000fe20000000800 */
[----:B------:R-:W-:Y:S01]  /*8c50*/  FMUL.FTZ R24, R24, UR4 ;  /* 0x0000000418187c20 */ /* 0x000fe20008410000 */
[----:B------:R-:W-:Y:S01]  /*8c60*/  FMUL.FTZ R25, R25, UR4 ;  /* 0x0000000419197c20 */ /* 0x000fe20008410000 */
[----:B------:R-:W-:Y:S01]  /*8c70*/  FMUL.FTZ R27, R27, UR4 ;  /* 0x000000041b1b7c20 */ /* 0x000fe20008410000 */
[----:B------:R-:W-:Y:S01]  /*8c80*/  FMUL.FTZ R28, R28, UR4 ;  /* 0x000000041c1c7c20 */ /* 0x000fe20008410000 */
[----:B------:R-:W-:Y:S01]  /*8c90*/  FMUL.FTZ R29, R29, UR4 ;  /* 0x000000041d1d7c20 */ /* 0x000fe20008410000 */
[----:B------:R-:W-:Y:S01]  /*8ca0*/  FMUL.FTZ R32, R32, UR4 ;  /* 0x0000000420207c20 */ /* 0x000fe20008410000 */
[----:B------:R5:W-:Y:S01]  /*8cb0*/  MUFU.TANH R0, R27 ;  /* 0x0000001b00007308 */ /* 0x000be20000002400 */
[----:B------:R-:W-:Y:S01]  /*8cc0*/  FMUL.FTZ R26, R26, UR4 ;  /* 0x000000041a1a7c20 */ /* 0x000fe20008410000 */
[----:B------:R-:W-:Y:S01]  /*8cd0*/  FMUL.FTZ R33, R33, UR4 ;  /* 0x0000000421217c20 */ /* 0x000fe20008410000 */
[----:B------:R-:W-:Y:S01]  /*8ce0*/  FMUL.FTZ R30, R30, UR4 ;  /* 0x000000041e1e7c20 */ /* 0x000fe20008410000 */
[----:B------:R-:W-:Y:S01]  /*8cf0*/  FMUL.FTZ R36, R36, UR4 ;  /* 0x0000000424247c20 */ /* 0x000fe20008410000 */
[----:B------:R-:W-:Y:S01]  /*8d00*/  FMUL.FTZ R31, R31, UR4 ;  /* 0x000000041f1f7c20 */ /* 0x000fe20008410000 */
[----:B------:R-:W-:Y:S01]  /*8d10*/  FMUL.FTZ R37, R37, UR4 ;  /* 0x0000000425257c20 */ /* 0x000fe20008410000 */
[----:B------:R-:W-:Y:S01]  /*8d20*/  FMUL.FTZ R34, R34, UR4 ;  /* 0x0000000422227c20 */ /* 0x000fe20008410000 */
[----:B------:R-:W0:Y:S01]  /*8d30*/  MUFU.TANH R24, R24 ;  /* 0x0000001800187308 */ /* 0x000e220000002400 */
[----:B-----5:R-:W-:-:S02]  /*8d40*/  IMAD R27, R178, -0x60, R176 ;  /* 0xffffffa0b21b7824 */ /* 0x020fc400078e02b0 */
[----:B------:R-:W-:Y:S01]  /*8d50*/  FMUL.FTZ R40, R40, UR4 ;  /* 0x0000000428287c20 */ /* 0x000fe20008410000 */
[----:B------:R-:W-:Y:S01]  /*8d60*/  FMUL.FTZ R35, R35, UR4 ;  /* 0x0000000423237c20 */ /* 0x000fe20008410000 */
[----:B------:R-:W-:Y:S01]  /*8d70*/  FMUL.FTZ R41, R41, UR4 ;  /* 0x0000000429297c20 */ /* 0x000fe20008410000 */
[----:B------:R-:W-:Y:S02]  /*8d80*/  VIADD R27, R27, 0x60 ;  /* 0x000000601b1b7836 */ /* 0x000fe40000000000 */
[----:B------:R-:W-:Y:S01]  /*8d90*/  FMUL.FTZ R38, R38, UR4 ;  /* 0x0000000426267c20 */ /* 0x000fe20008410000 */
[----:B------:R-:W-:Y:S01]  /*8da0*/  FMUL.FTZ R44, R44, UR4 ;  /* 0x000000042c2c7c20 */ /* 0x000fe20008410000 */
[----:B------:R-:W5:Y:S01]  /*8db0*/  MUFU.TANH R25, R25 ;  /* 0x0000001900197308 */ /* 0x000f620000002400 */
[----:B------:R-:W-:Y:S01]  /*8dc0*/  FMUL.FTZ R39, R39, UR4 ;  /* 0x0000000427277c20 */ /* 0x000fe20008410000 */
        /* <DEDUP_REMOVED lines=33> */
[----:B------:R-:W3:Y:S05]  /*8fe0*/  S2R R80, SR_CgaCtaId ;  /* 0x0000000000507919 */ /* 0x000eea0000008800 */
[----:B------:R-:W3:Y:S08]  /*8ff0*/  MUFU.TANH R33, R33 ;  /* 0x0000002100217308 */ /* 0x000ef00000002400 */
        /* <DEDUP_REMOVED lines=16> */
[----:B------:R3:W-:Y:S08]  /*9100*/  MUFU.TANH R20, R51 ;  /* 0x0000003300147308 */ /* 0x0007f00000002400 */
[----:B------:R-:W3:Y:S08]  /*9110*/  MUFU.TANH R46, R46 ;  /* 0x0000002e002e7308 */ /* 0x000ef00000002400 */
[----:B------:R-:W3:Y:S08]  /*9120*/  MUFU.TANH R52, R52 ;  /* 0x0000003400347308 */ /* 0x000ef00000002400 */
[----:B------:R-:W3:Y:S08]  /*9130*/  MUFU.TANH R47, R47 ;  /* 0x0000002f002f7308 */ /* 0x000ef00000002400 */
[----:B------:R3:W3:Y:S08]  /*9140*/  MUFU.TANH R21, R53 ;  /* 0x0000003500157308 */ /* 0x0006f00000002400 */
[----:B------:R-:W3:Y:S08]  /*9150*/  MUFU.TANH R50, R50 ;  /* 0x0000003200327308 */ /* 0x000ef00000002400 */
[----:B------:R3:W-:Y:S08]  /*9160*/  MUFU.TANH R26, R55 ;  /* 0x00000037001a7308 */ /* 0x0007f00000002400 */
[----:B------:R-:W3:Y:S08]  /*9170*/  MUFU.TANH R56, R56 ;  /* 0x0000003800387308 */ /* 0x000ef00000002400 */
[----:B------:R-:W3:Y:S08]  /*9180*/  MUFU.TANH R57, R57 ;  /* 0x0000003900397308 */ /* 0x000ef00000002400 */
[----:B------:R3:W-:Y:S08]  /*9190*/  MUFU.TANH R75, R59 ;  /* 0x0000003b004b7308 */ /* 0x0007f00000002400 */
[----:B------:R-:W3:Y:S08]  /*91a0*/  MUFU.TANH R54, R54 ;  /* 0x0000003600367308 */ /* 0x000ef00000002400 */
[----:B------:R-:W3:Y:S08]  /*91b0*/  MUFU.TANH R60, R60 ;  /* 0x0000003c003c7308 */ /* 0x000ef00000002400 */
[----:B------:R3:W-:Y:S01]  /*91c0*/  MUFU.TANH R74, R65 ;  /* 0x00000041004a7308 */ /* 0x0007e20000002400 */
[----:B----4-:R-:W-:-:S05]  /*91d0*/  IMAD R76, R76, -0x2, R27 ;  /* 0xfffffffe4c4c7824 */ /* 0x010fca00078e021b */
[C---:B------:R-:W-:Y:S02]  /*91e0*/  ISETP.GT.AND P2, PT, R76.reuse, RZ, PT ;  /* 0x000000ff4c00720c */ /* 0x040fe40003f44270 */
[----:B------:R4:W4:Y:S01]  /*91f0*/  MUFU.TANH R72, R61 ;  /* 0x0000003d00487308 */ /* 0x0009220000002400 */
[C---:B------:R-:W-:Y:S02]  /*9200*/  ISETP.GT.AND P3, PT, R76.reuse, 0x1, PT ;  /* 0x000000014c00780c */ /* 0x040fe40003f64270 */
[----:B------:R-:W-:Y:S02]  /*9210*/  ISETP.GT.AND P4, PT, R76, 0x8, PT ;  /* 0x000000084c00780c */ /* 0x000fe40003f84270 */
[----:B0-----:R-:W-:Y:S02]  /*9220*/  FSEL R79, R24, -INF , P2 ;  /* 0xff800000184f7808 */ /* 0x001fe40001000000 */
[----:B-----5:R-:W-:Y:S01]  /*9230*/  FSEL R78, R25, -INF , P3 ;  /* 0xff800000194e7808 */ /* 0x020fe20001800000 */
[----:B------:R-:W0:Y:S01]  /*9240*/  MUFU.TANH R58, R58 ;  /* 0x0000003a003a7308 */ /* 0x000e220000002400 */
[----:B-1----:R-:W-:-:S02]  /*9250*/  FSEL R83, R28, -INF , P4 ;  /* 0xff8000001c537808 */ /* 0x002fc40002000000 */
[C---:B------:R-:W-:Y:S02]  /*9260*/  ISETP.GT.AND P5, PT, R76.reuse, 0x9, PT ;  /* 0x000000094c00780c */ /* 0x040fe40003fa4270 */
[----:B------:R-:W-:Y:S02]  /*9270*/  FMNMX.FTZ R28, R79, R78, !PT ;  /* 0x0000004e4f1c7209 */ /* 0x000fe40007810000 */
[----:B------:R-:W-:Y:S01]  /*9280*/  ISETP.GT.AND P1, PT, R76, 0x10, PT ;  /* 0x000000104c00780c */ /* 0x000fe20003f24270 */
[----:B------:R-:W1:Y:S01]  /*9290*/  MUFU.TANH R64, R64 ;  /* 0x0000004000407308 */ /* 0x000e620000002400 */
[----:B--2---:R-:W-:Y:S02]  /*92a0*/  FSEL R87, R29, -INF , P5 ;  /* 0xff8000001d577808 */ /* 0x004fe40002800000 */
[----:B------:R-:W-:Y:S02]  /*92b0*/  FMNMX.FTZ R28, R83, R28, !PT ;  /* 0x0000001c531c7209 */ /* 0x000fe40007810000 */
[----:B---3--:R-:W-:-:S02]  /*92c0*/  FSEL R3, R3, -INF , P2 ;  /* 0xff80000003037808 */ /* 0x008fc40001000000 */
[----:B------:R-:W-:Y:S01]  /*92d0*/  ISETP.GT.AND P2, PT, R76, 0x11, PT ;  /* 0x000000114c00780c */ /* 0x000fe20003f44270 */
[----:B------:R-:W2:Y:S01]  /*92e0*/  MUFU.TANH R62, R62 ;  /* 0x0000003e003e7308 */ /* 0x000ea20000002400 */
[----:B------:R-:W-:Y:S02]  /*92f0*/  FSEL R91, R32, -INF , P1 ;  /* 0xff800000205b7808 */ /* 0x000fe40000800000 */
[----:B------:R-:W-:Y:S02]  /*9300*/  FMNMX.FTZ R28, R87, R28, !PT ;  /* 0x0000001c571c7209 */ /* 0x000fe40007810000 */
[----:B------:R-:W-:Y:S02]  /*9310*/  FSEL R0, R0, -INF , P3 ;  /* 0xff80000000007808 */ /* 0x000fe40001800000 */
[----:B------:R-:W-:Y:S01]  /*9320*/  ISETP.GT.AND P3, PT, R76, 0x18, PT ;  /* 0x000000184c00780c */ /* 0x000fe20003f64270 */
[----:B------:R-:W3:Y:S01]  /*9330*/  MUFU.TANH R68, R68 ;  /* 0x0000004400447308 */ /* 0x000ee20000002400 */
[----:B------:R-:W-:-:S02]  /*9340*/  FSEL R93, R33, -INF , P2 ;  /* 0xff800000215d7808 */ /* 0x000fc40001000000 */
[----:B------:R-:W-:Y:S02]  /*9350*/  FMNMX.FTZ R28, R91, R28, !PT ;  /* 0x0000001c5b1c7209 */ /* 0x000fe40007810000 */
[----:B------:R-:W-:Y:S02]  /*9360*/  FSEL R25, R30, -INF , P4 ;  /* 0xff8000001e197808 */ /* 0x000fe40002000000 */
[----:B------:R-:W-:Y:S01]  /*9370*/  ISETP.GT.AND P4, PT, R76, 0x19, PT ;  /* 0x000000194c00780c */ /* 0x000fe20003f84270 */
[----:B------:R0:W5:Y:S01]  /*9380*/  MUFU.TANH R24, R69 ;  /* 0x0000004500187308 */ /* 0x0001620000002400 */
[----:B------:R-:W-:Y:S02]  /*9390*/  FSEL R95, R36, -INF , P3 ;  /* 0xff800000245f7808 */ /* 0x000fe40001800000 */
[----:B------:R-:W-:Y:S02]  /*93a0*/  FMNMX.FTZ R28, R93, R28, !PT ;  /* 0x0000001c5d1c7209 */ /* 0x000fe40007810000 */
[----:B------:R-:W-:-:S02]  /*93b0*/  FSEL R27, R31, -INF , P5 ;  /* 0xff8000001f1b7808 */ /* 0x000fc40002800000 */
[----:B------:R-:W-:Y:S01]  /*93c0*/  ISETP.GT.AND P5, PT, R76, 0x20, PT ;  /* 0x000000204c00780c */ /* 0x000fe20003fa4270 */
[----:B------:R-:W5:Y:S01]  /*93d0*/  MUFU.TANH R81, R63 ;  /* 0x0000003f00517308 */ /* 0x000f620000002400 */
[----:B------:R-:W-:Y:S02]  /*93e0*/  FSEL R97, R37, -INF , P4 ;  /* 0xff80000025617808 */ /* 0x000fe40002000000 */
[----:B------:R-:W-:Y:S02]  /*93f0*/  FMNMX.FTZ R28, R95, R28, !PT ;  /* 0x0000001c5f1c7209 */ /* 0x000fe40007810000 */
[----:B------:R-:W-:Y:S02]  /*9400*/  FSEL R29, R34, -INF , P1 ;  /* 0xff800000221d7808 */ /* 0x000fe40000800000 */
[----:B------:R-:W-:Y:S01]  /*9410*/  ISETP.GT.AND P1, PT, R76, 0x21, PT ;  /* 0x000000214c00780c */ /* 0x000fe20003f24270 */
[----:B------:R-:W-:Y:S01]  /*9420*/  MUFU.TANH R66, R66 ;  /* 0x0000004200427308 */ /* 0x000fe20000002400 */
[----:B------:R-:W-:-:S02]  /*9430*/  FSEL R99, R40, -INF , P5 ;  /* 0xff80000028637808 */ /* 0x000fc40002800000 */
[----:B------:R-:W-:Y:S02]  /*9440*/  FMNMX.FTZ R28, R97, R28, !PT ;  /* 0x0000001c611c7209 */ /* 0x000fe40007810000 */
[----:B------:R-:W-:Y:S02]  /*9450*/  FSEL R31, R35, -INF , P2 ;  /* 0xff800000231f7808 */ /* 0x000fe40001000000 */
[----:B------:R-:W-:Y:S01]  /*9460*/  ISETP.GT.AND P2, PT, R76, 0x28, PT ;  /* 0x000000284c00780c */ /* 0x000fe20003f44270 */
[----:B------:R-:W5:Y:S01]  /*9470*/  MUFU.TANH R85, R67 ;  /* 0x0000004300557308 */ /* 0x000f620000002400 */
[----:B------:R-:W-:Y:S02]  /*9480*/  FSEL R51, R41, -INF , P1 ;  /* 0xff80000029337808 */ /* 0x000fe40000800000 */
[----:B------:R-:W-:Y:S02]  /*9490*/  FMNMX.FTZ R28, R99, R28, !PT ;  /* 0x0000001c631c7209 */ /* 0x000fe40007810000 */
[----:B------:R-:W-:-:S02]  /*94a0*/  FSEL R33, R38, -INF , P3 ;  /* 0xff80000026217808 */ /* 0x000fc40001800000 */
[----:B------:R-:W-:Y:S01]  /*94b0*/  ISETP.GT.AND P3, PT, R76, 0x29, PT ;  /* 0x000000294c00780c */ /* 0x000fe20003f64270 */
[----:B------:R-:W-:Y:S01]  /*94c0*/  MUFU.TANH R70, R70 ;  /* 0x0000004600467308 */ /* 0x000fe20000002400 */
[----:B------:R-:W-:Y:S02]  /*94d0*/  FSEL R49, R44, -INF , P2 ;  /* 0xff8000002c317808 */ /* 0x000fe40001000000 */
[----:B------:R-:W-:Y:S02]  /*94e0*/  FMNMX.FTZ R28, R51, R28, !PT ;  /* 0x0000001c331c7209 */ /* 0x000fe40007810000 */
[----:B------:R-:W-:Y:S02]  /*94f0*/  FSEL R35, R39, -INF , P4 ;  /* 0xff80000027237808 */ /* 0x000fe40002000000 */
[----:B------:R-:W-:Y:S01]  /*9500*/  ISETP.GT.AND P4, PT, R76, 0x30, PT ;  /* 0x000000304c00780c */ /* 0x000fe20003f84270 */
[----:B------:R-:W5:Y:S01]  /*9510*/  MUFU.TANH R89, R71 ;  /* 0x0000004700597308 */ /* 0x000f620000002400 */
[----:B------:R-:W-:-:S02]  /*9520*/  FSEL R53, R45, -INF , P3 ;  /* 0xff8000002d357808 */ /* 0x000fc40001800000 */
[----:B------:R-:W-:Y:S02]  /*9530*/  FMNMX.FTZ R28, R49, R28, !PT ;  /* 0x0000001c311c7209 */ /* 0x000fe40007810000 */
[----:B------:R-:W-:Y:S02]  /*9540*/  FSEL R37, R42, -INF , P5 ;  /* 0xff8000002a257808 */ /* 0x000fe40002800000 */
[----:B------:R-:W-:Y:S02]  /*9550*/  ISETP.GT.AND P5, PT, R76, 0x31, PT ;  /* 0x000000314c00780c */ /* 0x000fe40003fa4270 */
[----:B------:R-:W-:Y:S02]  /*9560*/  FSEL R55, R48, -INF , P4 ;  /* 0xff80000030377808 */ /* 0x000fe40002000000 */
[----:B------:R-:W-:Y:S02]  /*9570*/  FMNMX.FTZ R28, R53, R28, !PT ;  /* 0x0000001c351c7209 */ /* 0x000fe40007810000 */
[----:B------:R-:W-:-:S02]  /*9580*/  FSEL R39, R43, -INF , P1 ;  /* 0xff8000002b277808 */ /* 0x000fc40000800000 */
[----:B------:R-:W-:Y:S02]  /*9590*/  ISETP.GT.AND P1, PT, R76, 0x38, PT ;  /* 0x000000384c00780c */ /* 0x000fe40003f24270 */
[----:B------:R-:W-:Y:S02]  /*95a0*/  FSEL R59, R8, -INF , P5 ;  /* 0xff800000083b7808 */ /* 0x000fe40002800000 */
[----:B------:R-:W-:Y:S02]  /*95b0*/  FMNMX.FTZ R28, R55, R28, !PT ;  /* 0x0000001c371c7209 */ /* 0x000fe40007810000 */
[----:B------:R-:W-:Y:S02]  /*95c0*/  FSEL R41, R46, -INF , P2 ;  /* 0xff8000002e297808 */ /* 0x000fe40001000000 */
[----:B------:R-:W-:Y:S02]  /*95d0*/  ISETP.GT.AND P2, PT, R76, 0x39, PT ;  /* 0x000000394c00780c */ /* 0x000fe40003f44270 */
        /* <DEDUP_REMOVED lines=18> */
[----:B----4-:R-:W-:-:S02]  /*9700*/  FSEL R61, R26, -INF , P2 ;  /* 0xff8000001a3d7808 */ /* 0x010fc40001000000 */
[----:B------:R-:W-:Y:S02]  /*9710*/  ISETP.GT.AND P2, PT, R76, 0x50, PT ;  /* 0x000000504c00780c */ /* 0x000fe40003f44270 */
[----:B------:R-:W-:Y:S02]  /*9720*/  FSEL R109, R72, -INF , P1 ;  /* 0xff800000486d7808 */ /* 0x000fe40000800000 */
[----:B------:R-:W-:Y:S02]  /*9730*/  FMNMX.FTZ R28, R107, R28, !PT ;  /* 0x0000001c6b1c7209 */ /* 0x000fe40007810000 */
[----:B0-----:R-:W-:Y:S02]  /*9740*/  FSEL R69, R58, -INF , P3 ;  /* 0xff8000003a457808 */ /* 0x001fe40001800000 */
[----:B------:R-:W-:Y:S02]  /*9750*/  ISETP.GT.AND P3, PT, R76, 0x51, PT ;  /* 0x000000514c00780c */ /* 0x000fe40003f64270 */
[----:B-1----:R-:W-:-:S02]  /*9760*/  FSEL R111, R64, -INF , P2 ;  /* 0xff800000406f7808 */ /* 0x002fc40001000000 */
[----:B------:R-:W-:Y:S02]  /*9770*/  FMNMX.FTZ R28, R109, R28, !PT ;  /* 0x0000001c6d1c7209 */ /* 0x000fe40007810000 */
[----:B------:R-:W-:Y:S02]  /*9780*/  FSEL R75, R75, -INF , P4 ;  /* 0xff8000004b4b7808 */ /* 0x000fe40002000000 */
[----:B------:R-:W-:Y:S02]  /*9790*/  ISETP.GT.AND P4, PT, R76, 0x58, PT ;  /* 0x000000584c00780c */ /* 0x000fe40003f84270 */
[----:B------:R-:W-:Y:S02]  /*97a0*/  FSEL R113, R74, -INF , P3 ;  /* 0xff8000004a717808 */ /* 0x000fe40001800000 */
[----:B------:R-:W-:Y:S02]  /*97b0*/  FMNMX.FTZ R28, R111, R28, !PT ;  /* 0x0000001c6f1c7209 */ /* 0x000fe40007810000 */
[----:B--2---:R-:W-:-:S02]  /*97c0*/  FSEL R77, R62, -INF , P5 ;  /* 0xff8000003e4d7808 */ /* 0x004fc40002800000 */
[----:B------:R-:W-:Y:S02]  /*97d0*/  ISETP.GT.AND P5, PT, R76, 0x59, PT ;  /* 0x000000594c00780c */ /* 0x000fe40003fa4270 */
[----:B---3--:R-:W-:Y:S02]  /*97e0*/  FSEL R115, R68, -INF , P4 ;  /* 0xff80000044737808 */ /* 0x008fe40002000000 */
[----:B------:R-:W-:Y:S02]  /*97f0*/  FMNMX.FTZ R28, R113, R28, !PT ;  /* 0x0000001c711c7209 */ /* 0x000fe40007810000 */
[----:B-----5:R-:W-:Y:S02]  /*9800*/  FSEL R117, R24, -INF , P5 ;  /* 0xff80000018757808 */ /* 0x020fe40002800000 */
[----:B------:R-:W-:Y:S02]  /*9810*/  FMNMX.FTZ R28, R115, R28, !PT ;  /* 0x0000001c731c7209 */ /* 0x000fe40007810000 */
[----:B------:R-:W-:-:S02]  /*9820*/  MOV R20, UR5 ;  /* 0x0000000500147c02 */ /* 0x000fc40008000f00 */
[----:B------:R-:W-:Y:S02]  /*9830*/  FMNMX.FTZ R28, R117, R28, !PT ;  /* 0x0000001c751c7209 */ /* 0x000fe40007810000 */
[----:B------:R-:W-:Y:S02]  /*9840*/  FSEL R81, R81, -INF , P1 ;  /* 0xff80000051517808 */ /* 0x000fe40000800000 */
[----:B------:R-:W-:Y:S01]  /*9850*/  FSEL R85, R85, -INF , P3 ;  /* 0xff80000055557808 */ /* 0x000fe20001800000 */
[----:B------:R-:W0:Y:S01]  /*9860*/  SHFL.BFLY PT, R21, R28, 0x2, 0x1f ;  /* 0x0c401f001c157f89 */ /* 0x000e2200000e0000 */
[----:B------:R-:W-:Y:S02]  /*9870*/  FSEL R89, R89, -INF , P5 ;  /* 0xff80000059597808 */ /* 0x000fe40002800000 */
[----:B0-----:R-:W-:-:S05]  /*9880*/  FMNMX.FTZ R8, R28, R21, !PT ;  /* 0x000000151c087209 */ /* 0x001fca0007810000 */
[----:B------:R-:W0:Y:S02]  /*9890*/  SHFL.BFLY PT, R21, R8, 0x1, 0x1f ;  /* 0x0c201f0008157f89 */ /* 0x000e2400000e0000 */
[----:B0-----:R-:W-:Y:S02]  /*98a0*/  FMNMX.FTZ R21, R8, R21, !PT ;  /* 0x0000001508157209 */ /* 0x001fe40007810000 */
[----:B------:R-:W-:Y:S02]  /*98b0*/  FMNMX.FTZ R8, R3, R0, !PT ;  /* 0x0000000003087209 */ /* 0x000fe40007810000 */
[C---:B------:R-:W-:Y:S01]  /*98c0*/  FSETP.NEU.FTZ.AND P6, PT, R21.reuse, -INF , PT ;  /* 0xff8000001500780b */ /* 0x040fe20003fdd000 */
[----:B------:R-:W-:Y:S01]  /*98d0*/  FMUL.FTZ R24, R21, R20 ;  /* 0x0000001415187220 */ /* 0x000fe20000410000 */
[----:B------:R-:W-:-:S04]  /*98e0*/  FMNMX.FTZ R8, R25, R8, !PT ;  /* 0x0000000819087209 */ /* 0x000fc80007810000 */
[----:B------:R-:W-:Y:S02]  /*98f0*/  FMNMX.FTZ R8, R27, R8, !PT ;  /* 0x000000081b087209 */ /* 0x000fe40007810000 */
[----:B------:R-:W-:Y:S02]  /*9900*/  FSEL R24, R24, RZ, P6 ;  /* 0x000000ff18187208 */ /* 0x000fe40003000000 */
[----:B------:R-:W-:-:S03]  /*9910*/  FMNMX.FTZ R8, R29, R8, !PT ;  /* 0x000000081d087209 */ /* 0x000fc60007810000 */
[--C-:B------:R-:W-:Y:S01]  /*9920*/  FFMA.FTZ R154, R83, R20, -R24.reuse ;  /* 0x00000014539a7223 */ /* 0x100fe20000010818 */
[----:B------:R-:W-:Y:S01]  /*9930*/  FMNMX.FTZ R8, R31, R8, !PT ;  /* 0x000000081f087209 */ /* 0x000fe20007810000 */
[-CC-:B------:R-:W-:Y:S01]  /*9940*/  FFMA.FTZ R67, R87, R20.reuse, -R24.reuse ;  /* 0x0000001457437223 */ /* 0x180fe20000010818 */
[----:B------:R-:W-:Y:S01]  /*9950*/  FSEL R83, R66, -INF , P2 ;  /* 0xff80000042537808 */ /* 0x000fe20001000000 */
[--C-:B------:R-:W-:Y:S01]  /*9960*/  FFMA.FTZ R156, R91, R20, -R24.reuse ;  /* 0x000000145b9c7223 */ /* 0x100fe20000010818 */
[----:B------:R-:W-:Y:S01]  /*9970*/  FMNMX.FTZ R8, R33, R8, !PT ;  /* 0x0000000821087209 */ /* 0x000fe20007810000 */
[-CC-:B------:R-:W-:Y:S01]  /*9980*/  FFMA.FTZ R152, R79, R20.reuse, -R24.reuse ;  /* 0x000000144f987223 */ /* 0x180fe20000010818 */
[----:B------:R-:W-:Y:S01]  /*9990*/  FSEL R87, R70, -INF , P4 ;  /* 0xff80000046577808 */ /* 0x000fe20002000000 */
[--C-:B------:R-:W-:Y:S01]  /*99a0*/  FFMA.FTZ R63, R78, R20, -R24.reuse ;  /* 0x000000144e3f7223 */ /* 0x100fe20000010818 */
[----:B------:R-:W-:Y:S01]  /*99b0*/  FMNMX.FTZ R8, R35, R8, !PT ;  /* 0x0000000823087209 */ /* 0x000fe20007810000 */
[-CC-:B------:R-:W-:Y:S01]  /*99c0*/  FFMA.FTZ R162, R49, R20.reuse, -R24.reuse ;  /* 0x0000001431a27223 */ /* 0x180fe20000010818 */
[-CC-:B------:R-:W-:Y:S01]  /*99d0*/  FFMA.FTZ R49, R53, R20.reuse, -R24.reuse ;  /* 0x0000001435317223 */ /* 0x180fe20000010818 */
        /* <DEDUP_REMOVED lines=22> */
[----:B------:R-:W-:Y:S01]  /*9b40*/  FFMA.FTZ R93, R117, R20, -R24 ;  /* 0x00000014755d7223 */ /* 0x000fe20000010818 */
[----:B------:R-:W-:Y:S02]  /*9b50*/  MUFU.EX2 R152, R152 ;  /* 0x0000009800987308 */ /* 0x000fe40000000800 */
[----:B------:R-:W-:-:S04]  /*9b60*/  FMNMX.FTZ R8, R57, R8, !PT ;  /* 0x0000000839087209 */ /* 0x000fc80007810000 */
[----:B------:R-:W-:Y:S02]  /*9b70*/  FMNMX.FTZ R8, R61, R8, !PT ;  /* 0x000000083d087209 */ /* 0x000fe40007810000 */
[----:B------:R-:W0:Y:S02]  /*9b80*/  MUFU.EX2 R63, R63 ;  /* 0x0000003f003f7308 */ /* 0x000e240000000800 */
[----:B------:R-:W-:-:S04]  /*9b90*/  FMNMX.FTZ R8, R69, R8, !PT ;  /* 0x0000000845087209 */ /* 0x000fc80007810000 */
[----:B------:R-:W-:Y:S02]  /*9ba0*/  FMNMX.FTZ R8, R75, R8, !PT ;  /* 0x000000084b087209 */ /* 0x000fe40007810000 */
[----:B------:R-:W1:Y:S02]  /*9bb0*/  MUFU.EX2 R154, R154 ;  /* 0x0000009a009a7308 */ /* 0x000e640000000800 */
[----:B------:R-:W-:-:S04]  /*9bc0*/  FMNMX.FTZ R8, R77, R8, !PT ;  /* 0x000000084d087209 */ /* 0x000fc80007810000 */
[----:B------:R-:W-:Y:S02]  /*9bd0*/  FMNMX.FTZ R8, R81, R8, !PT ;  /* 0x0000000851087209 */ /* 0x000fe40007810000 */
[----:B------:R-:W2:Y:S02]  /*9be0*/  MUFU.EX2 R67, R67 ;  /* 0x0000004300437308 */ /* 0x000ea40000000800 */
[----:B------:R-:W-:-:S04]  /*9bf0*/  FMNMX.FTZ R8, R83, R8, !PT ;  /* 0x0000000853087209 */ /* 0x000fc80007810000 */
[----:B------:R-:W-:Y:S02]  /*9c00*/  FMNMX.FTZ R8, R85, R8, !PT ;  /* 0x0000000855087209 */ /* 0x000fe40007810000 */
[----:B------:R-:W3:Y:S02]  /*9c10*/  MUFU.EX2 R156, R156 ;  /* 0x0000009c009c7308 */ /* 0x000ee40000000800 */
[----:B------:R-:W-:-:S04]  /*9c20*/  FMNMX.FTZ R8, R87, R8, !PT ;  /* 0x0000000857087209 */ /* 0x000fc80007810000 */
[----:B------:R-:W-:Y:S02]  /*9c30*/  FMNMX.FTZ R8, R89, R8, !PT ;  /* 0x0000000859087209 */ /* 0x000fe40007810000 */
[----:B------:R-:W-:Y:S03]  /*9c40*/  MUFU.EX2 R71, R71 ;  /* 0x0000004700477308 */ /* 0x000fe60000000800 */
[----:B------:R-:W4:Y:S05]  /*9c50*/  SHFL.BFLY PT, R91, R8, 0x2, 0x1f ;  /* 0x0c401f00085b7f89 */ /* 0x000f2a00000e0000 */
[----:B------:R-:W-:Y:S08]  /*9c60*/  MUFU.EX2 R158, R158 ;  /* 0x0000009e009e7308 */ /* 0x000ff00000000800 */
[----:B------:R-:W-:Y:S08]  /*9c70*/  MUFU.EX2 R79, R79 ;  /* 0x0000004f004f7308 */ /* 0x000ff00000000800 */
[----:B------:R-:W-:Y:S01]  /*9c80*/  MUFU.EX2 R160, R160 ;  /* 0x000000a000a07308 */ /* 0x000fe20000000800 */
[----:B----4-:R-:W-:-:S05]  /*9c90*/  FMNMX.FTZ R91, R8, R91, !PT ;  /* 0x0000005b085b7209 */ /* 0x010fca0007810000 */
[----:B------:R-:W4:Y:S02]  /*9ca0*/  SHFL.BFLY PT, R8, R91, 0x1, 0x1f ;  /* 0x0c201f005b087f89 */ /* 0x000f2400000e0000 */
[----:B------:R-:W-:Y:S08]  /*9cb0*/  MUFU.EX2 R51, R51 ;  /* 0x0000003300337308 */ /* 0x000ff00000000800 */
[----:B------:R-:W-:Y:S08]  /*9cc0*/  MUFU.EX2 R162, R162 ;  /* 0x000000a200a27308 */ /* 0x000ff00000000800 */
[----:B------:R-:W-:Y:S01]  /*9cd0*/  MUFU.EX2 R49, R49 ;  /* 0x0000003100317308 */ /* 0x000fe20000000800 */
[----:B----4-:R-:W-:-:S07]  /*9ce0*/  FMNMX.FTZ R177, R91, R8, !PT ;  /* 0x000000085bb17209 */ /* 0x010fce0007810000 */
[----:B------:R-:W-:Y:S01]  /*9cf0*/  MUFU.EX2 R164, R164 ;  /* 0x000000a400a47308 */ /* 0x000fe20000000800 */
[C---:B------:R-:W-:Y:S01]  /*9d00*/  FSETP.NEU.FTZ.AND P1, PT, R177.reuse, -INF , PT ;  /* 0xff800000b100780b */ /* 0x040fe20003f3d000 */
[----:B------:R-:W-:-:S06]  /*9d10*/  FMUL.FTZ R8, R177, R20 ;  /* 0x00000014b1087220 */ /* 0x000fcc0000410000 */
[----:B------:R-:W-:Y:S01]  /*9d20*/  MUFU.EX2 R53, R53 ;  /* 0x0000003500357308 */ /* 0x000fe20000000800 */
[----:B------:R-:W-:-:S05]  /*9d30*/  FSEL R24, R8, RZ, P1 ;  /* 0x000000ff08187208 */ /* 0x000fca0000800000 */
[-CC-:B------:R-:W-:Y:S01]  /*9d40*/  FFMA.FTZ R153, R3, R20.reuse, -R24.reuse ;  /* 0x0000001403997223 */ /* 0x180fe20000010818 */
[-CC-:B------:R-:W-:Y:S01]  /*9d50*/  FFMA.FTZ R8, R0, R20.reuse, -R24.reuse ;  /* 0x0000001400087223 */ /* 0x180fe20000010818 */
[-CC-:B------:R-:W-:Y:S01]  /*9d60*/  FFMA.FTZ R25, R25, R20.reuse, -R24.reuse ;  /* 0x0000001419197223 */ /* 0x180fe20000010818 */
[-CC-:B------:R-:W-:Y:S01]  /*9d70*/  FFMA.FTZ R27, R27, R20.reuse, -R24.reuse ;  /* 0x000000141b1b7223 */ /* 0x180fe20000010818 */
[-CC-:B------:R-:W-:Y:S01]  /*9d80*/  FFMA.FTZ R29, R29, R20.reuse, -R24.reuse ;  /* 0x000000141d1d7223 */ /* 0x180fe20000010818 */
[----:B0-----:R-:W-:Y:S01]  /*9d90*/  FADD.FTZ R3, R152, R63 ;  /* 0x0000003f98037221 */ /* 0x001fe20000010000 */
[----:B------:R-:W-:Y:S01]  /*9da0*/  MUFU.EX2 R153, R153 ;  /* 0x0000009900997308 */ /* 0x000fe20000000800 */
[-CC-:B------:R-:W-:Y:S01]  /*9db0*/  FFMA.FTZ R31, R31, R20.reuse, -R24.reuse ;  /* 0x000000141f1f7223 */ /* 0x180fe20000010818 */
[-CC-:B------:R-:W-:Y:S01]  /*9dc0*/  FFMA.FTZ R33, R33, R20.reuse, -R24.reuse ;  /* 0x0000001421217223 */ /* 0x180fe20000010818 */
[----:B-1----:R-:W-:Y:S01]  /*9dd0*/  FADD.FTZ R0, R154, R3 ;  /* 0x000000039a007221 */ /* 0x002fe20000010000 */
[-CC-:B------:R-:W-:Y:S01]  /*9de0*/  FFMA.FTZ R35, R35, R20.reuse, -R24.reuse ;  /* 0x0000001423237223 */ /* 0x180fe20000010818 */
[-CC-:B------:R-:W-:Y:S01]  /*9df0*/  FFMA.FTZ R37, R37, R20.reuse, -R24.reuse ;  /* 0x0000001425257223 */ /* 0x180fe20000010818 */
[-C--:B------:R-:W-:Y:S01]  /*9e00*/  FFMA.FTZ R39, R39, R20.reuse, -R24 ;  /* 0x0000001427277223 */ /* 0x080fe20000010818 */
[----:B--2---:R-:W-:Y:S01]  /*9e10*/  FADD.FTZ R3, R67, R0 ;  /* 0x0000000043037221 */ /* 0x004fe20000010000 */
[----:B------:R-:W0:Y:S01]  /*9e20*/  MUFU.EX2 R8, R8 ;  /* 0x0000000800087308 */ /* 0x000e220000000800 */
[-CC-:B------:R-:W-:Y:S01]  /*9e30*/  FFMA.FTZ R41, R41, R20.reuse, -R24.reuse ;  /* 0x0000001429297223 */ /* 0x180fe20000010818 */
[-CC-:B------:R-:W-:Y:S01]  /*9e40*/  FFMA.FTZ R43, R43, R20.reuse, -R24.reuse ;  /* 0x000000142b2b7223 */ /* 0x180fe20000010818 */
[----:B---3--:R-:W-:Y:S01]  /*9e50*/  FADD.FTZ R38, R156, R3 ;  /* 0x000000039c267221 */ /* 0x008fe20000010000 */
[-CC-:B------:R-:W-:Y:S01]  /*9e60*/  FFMA.FTZ R45, R45, R20.reuse, -R24.reuse ;  /* 0x000000142d2d7223 */ /* 0x180fe20000010818 */
[-CC-:B------:R-:W-:Y:S01]  /*9e70*/  FFMA.FTZ R47, R47, R20.reuse, -R24.reuse ;  /* 0x000000142f2f7223 */ /* 0x180fe20000010818 */
[-CC-:B------:R-:W-:Y:S01]  /*9e80*/  FFMA.FTZ R57, R57, R20.reuse, -R24.reuse ;  /* 0x0000001439397223 */ /* 0x180fe20000010818 */
[-CC-:B------:R-:W-:Y:S01]  /*9e90*/  FFMA.FTZ R61, R61, R20.reuse, -R24.reuse ;  /* 0x000000143d3d7223 */ /* 0x180fe20000010818 */
[----:B------:R-:W1:Y:S01]  /*9ea0*/  MUFU.EX2 R25, R25 ;  /* 0x0000001900197308 */ /* 0x000e620000000800 */
[-CC-:B------:R-:W-:Y:S01]  /*9eb0*/  FFMA.FTZ R69, R69, R20.reuse, -R24.reuse ;  /* 0x0000001445457223 */ /* 0x180fe20000010818 */
[-CC-:B------:R-:W-:Y:S01]  /*9ec0*/  FFMA.FTZ R75, R75, R20.reuse, -R24.reuse ;  /* 0x000000144b4b7223 */ /* 0x180fe20000010818 */
[-CC-:B------:R-:W-:Y:S01]  /*9ed0*/  FFMA.FTZ R77, R77, R20.reuse, -R24.reuse ;  /* 0x000000144d4d7223 */ /* 0x180fe20000010818 */
[-CC-:B------:R-:W-:Y:S01]  /*9ee0*/  FFMA.FTZ R81, R81, R20.reuse, -R24.reuse ;  /* 0x0000001451517223 */ /* 0x180fe20000010818 */
[-CC-:B------:R-:W-:Y:S01]  /*9ef0*/  FFMA.FTZ R83, R83, R20.reuse, -R24.reuse ;  /* 0x0000001453537223 */ /* 0x180fe20000010818 */
[-CC-:B------:R-:W-:Y:S01]  /*9f00*/  FFMA.FTZ R85, R85, R20.reuse, -R24.reuse ;  /* 0x0000001455557223 */ /* 0x180fe20000010818 */
[-C--:B------:R-:W-:Y:S01]  /*9f10*/  FFMA.FTZ R87, R87, R20.reuse, -R24 ;  /* 0x0000001457577223 */ /* 0x080fe20000010818 */
[----:B------:R2:W3:Y:S01]  /*9f20*/  MUFU.EX2 R26, R27 ;  /* 0x0000001b001a7308 */ /* 0x0004e20000000800 */
[----:B0-----:R-:W-:Y:S01]  /*9f30*/  FADD.FTZ R0, R153, R8 ;  /* 0x0000000899007221 */ /* 0x001fe20000010000 */
[----:B------:R-:W-:Y:S01]  /*9f40*/  FFMA.FTZ R89, R89, R20, -R24 ;  /* 0x0000001459597223 */ /* 0x000fe20000010818 */
[----:B------:R-:W-:-:S02]  /*9f50*/  F2FP.F16.F32.PACK_AB R153, R8, R153 ;  /* 0x000000990899723e */ /* 0x000fc400000000ff */
[----:B------:R-:W-:Y:S02]  /*9f60*/  F2FP.F16.F32.PACK_AB R152, R63, R152 ;  /* 0x000000983f98723e */ /* 0x000fe400000000ff */
[----:B------:R-:W-:Y:S01]  /*9f70*/  F2FP.F16.F32.PACK_AB R154, R67, R154 ;  /* 0x0000009a439a723e */ /* 0x000fe200000000ff */
[----:B------:R-:W0:Y:S01]  /*9f80*/  MUFU.EX2 R29, R29 ;  /* 0x0000001d001d7308 */ /* 0x000e220000000800 */
[----:B-1----:R-:W-:Y:S01]  /*9f90*/  FADD.FTZ R3, R25, R0 ;  /* 0x0000000019037221 */ /* 0x002fe20000010000 */
[C---:B--2---:R-:W-:Y:S01]  /*9fa0*/  FADD.FTZ R27, R71.reuse, R38 ;  /* 0x00000026471b7221 */ /* 0x044fe20000010000 */
[----:B------:R-:W-:-:S03]  /*9fb0*/  F2FP.F16.F32.PACK_AB R156, R71, R156 ;  /* 0x0000009c479c723e */ /* 0x000fc600000000ff */
[----:B------:R-:W-:Y:S01]  /*9fc0*/  FADD.FTZ R40, R158, R27 ;  /* 0x0000001b9e287221 */ /* 0x000fe20000010000 */
[C---:B------:R-:W-:Y:S01]  /*9fd0*/  F2FP.F16.F32.PACK_AB R158, R79.reuse, R158 ;  /* 0x0000009e4f9e723e */ /* 0x040fe200000000ff */
[----:B------:R-:W1:Y:S01]  /*9fe0*/  MUFU.EX2 R28, R31 ;  /* 0x0000001f001c7308 */ /* 0x000e620000000800 */
[C---:B---3--:R-:W-:Y:S01]  /*9ff0*/  FADD.FTZ R0, R26.reuse, R3 ;  /* 0x000000031a007221 */ /* 0x048fe20000010000 */
[----:B------:R-:W-:Y:S01]  /*a000*/  FADD.FTZ R27, R79, R40 ;  /* 0x000000284f1b7221 */ /* 0x000fe20000010000 */
[----:B------:R-:W-:-:S05]  /*a010*/  F2FP.F16.F32.PACK_AB R155, R26, R25 ;  /* 0x000000191a9b723e */ /* 0x000fca00000000ff */
[----:B------:R-:W2:Y:S01]  /*a020*/  MUFU.EX2 R33, R33 ;  /* 0x0000002100217308 */ /* 0x000ea20000000800 */
[----:B0-----:R-:W-:Y:S01]  /*a030*/  FADD.FTZ R3, R29, R0 ;  /* 0x000000001d037221 */ /* 0x001fe20000010000 */
[----:B------:R-:W-:Y:S01]  /*a040*/  FADD.FTZ R0, R160, R27 ;  /* 0x0000001ba0007221 */ /* 0x000fe20000010000 */
[----:B------:R-:W-:-:S03]  /*a050*/  F2FP.F16.F32.PACK_AB R160, R51, R160 ;  /* 0x000000a033a0723e */ /* 0x000fc600000000ff */
[----:B------:R-:W-:Y:S01]  /*a060*/  FADD.FTZ R27, R51, R0 ;  /* 0x00000000331b7221 */ /* 0x000fe20000010000 */
[----:B------:R-:W-:Y:S01]  /*a070*/  VIADD R0, R6, 0x22840 ;  /* 0x0002284006007836 */ /* 0x000fe20000000000 */
[----:B------:R-:W0:Y:S01]  /*a080*/  MUFU.EX2 R30, R35 ;  /* 0x00000023001e7308 */ /* 0x000e220000000800 */
[----:B-1----:R-:W-:Y:S01]  /*a090*/  FADD.FTZ R40, R28, R3 ;  /* 0x000000031c287221 */ /* 0x002fe20000010000 */
[----:B------:R-:W-:Y:S01]  /*a0a0*/  FADD.FTZ R44, R162, R27 ;  /* 0x0000001ba22c7221 */ /* 0x000fe20000010000 */
[C---:B------:R-:W-:Y:S02]  /*a0b0*/  F2FP.F16.F32.PACK_AB R162, R49.reuse, R162 ;  /* 0x000000a231a2723e */ /* 0x040fe400000000ff */
[----:B------:R-:W-:Y:S01]  /*a0c0*/  PRMT R0, R80, 0x654, R0 ;  /* 0x0000065450007816 */ /* 0x000fe20000000000 */
[----:B------:R-:W-:Y:S01]  /*a0d0*/  FADD.FTZ R27, R49, R44 ;  /* 0x0000002c311b7221 */ /* 0x000fe20000010000 */
[----:B------:R-:W-:Y:S01]  /*a0e0*/  F2FP.F16.F32.PACK_AB R157, R28, R29 ;  /* 0x0000001d1c9d723e */ /* 0x000fe200000000ff */
[----:B------:R-:W1:Y:S01]  /*a0f0*/  MUFU.EX2 R37, R37 ;  /* 0x0000002500257308 */ /* 0x000e620000000800 */
[----:B--2---:R-:W-:Y:S01]  /*a100*/  FADD.FTZ R3, R33, R40 ;  /* 0x0000002821037221 */ /* 0x004fe20000010000 */
[----:B------:R2:W-:Y:S06]  /*a110*/  SYNCS.ARRIVE.TRANS64.RED.A1T0 RZ, [R0+URZ], RZ ;  /* 0x000000ff00ff79a7 */ /* 0x0005ec000810043f */
[----:B------:R-:W2:Y:S01]  /*a120*/  MUFU.EX2 R32, R39 ;  /* 0x0000002700207308 */ /* 0x000ea20000000800 */
[C---:B0-----:R-:W-:Y:S01]  /*a130*/  FADD.FTZ R42, R30.reuse, R3 ;  /* 0x000000031e2a7221 */ /* 0x041fe20000010000 */
[----:B------:R-:W-:-:S06]  /*a140*/  F2FP.F16.F32.PACK_AB R159, R30, R33 ;  /* 0x000000211e9f723e */ /* 0x000fcc00000000ff */
[----:B------:R-:W0:Y:S01]  /*a150*/  MUFU.EX2 R41, R41 ;  /* 0x0000002900297308 */ /* 0x000e220000000800 */
[----:B-1----:R-:W-:Y:S01]  /*a160*/  FADD.FTZ R3, R37, R42 ;  /* 0x0000002a25037221 */ /* 0x002fe20000010000 */
[----:B------:R-:W-:Y:S01]  /*a170*/  FADD.FTZ R42, R164, R27 ;  /* 0x0000001ba42a7221 */ /* 0x000fe20000010000 */
[----:B------:R-:W-:-:S03]  /*a180*/  F2FP.F16.F32.PACK_AB R164, R53, R164 ;  /* 0x000000a435a4723e */ /* 0x000fc600000000ff */
[----:B------:R-:W-:Y:S02]  /*a190*/  FADD.FTZ R27, R53, R42 ;  /* 0x0000002a351b7221 */ /* 0x000fe40000010000 */
[----:B------:R-:W1:Y:S01]  /*a1a0*/  MUFU.EX2 R34, R43 ;  /* 0x0000002b00227308 */ /* 0x000e620000000800 */
[C---:B--2---:R-:W-:Y:S01]  /*a1b0*/  FADD.FTZ R0, R32.reuse, R3 ;  /* 0x0000000320007221 */ /* 0x044fe20000010000 */
[----:B------:R-:W-:-:S06]  /*a1c0*/  F2FP.F16.F32.PACK_AB R161, R32, R37 ;  /* 0x0000002520a1723e */ /* 0x000fcc00000000ff */
[----:B------:R-:W2:Y:S01]  /*a1d0*/  MUFU.EX2 R166, R166 ;  /* 0x000000a600a67308 */ /* 0x000ea20000000800 */
[----:B0-----:R-:W-:-:S07]  /*a1e0*/  FADD.FTZ R3, R41, R0 ;  /* 0x0000000029037221 */ /* 0x001fce0000010000 */
[----:B------:R-:W0:Y:S01]  /*a1f0*/  MUFU.EX2 R45, R45 ;  /* 0x0000002d002d7308 */ /* 0x000e220000000800 */
[C---:B-1----:R-:W-:Y:S01]  /*a200*/  FADD.FTZ R0, R34.reuse, R3 ;  /* 0x0000000322007221 */ /* 0x042fe20000010000 */
[----:B------:R-:W-:-:S06]  /*a210*/  F2FP.F16.F32.PACK_AB R163, R34, R41 ;  /* 0x0000002922a3723e */ /* 0x000fcc00000000ff */
        /* <DEDUP_REMOVED lines=48> */
[----:B0-----:R-:W-:Y:S01]  /*a520*/  FADD.FTZ R3, R87, R8 ;  /* 0x0000000857037221 */ /* 0x001fe20000010000 */
[C---:B-1----:R-:W-:Y:S01]  /*a530*/  FADD.FTZ R0, R93.reuse, R0 ;  /* 0x000000005d007221 */ /* 0x042fe20000010000 */
[----:B------:R-:W-:Y:S02]  /*a540*/  F2FP.F16.F32.PACK_AB R174, R93, R174 ;  /* 0x000000ae5dae723e */ /* 0x000fe400000000ff */
[C---:B--2---:R-:W-:Y:S01]  /*a550*/  FADD.FTZ R3, R44.reuse, R3 ;  /* 0x000000032c037221 */ /* 0x044fe20000010000 */
[----:B------:R-:W-:Y:S01]  /*a560*/  F2FP.F16.F32.PACK_AB R175, R44, R87 ;  /* 0x000000572caf723e */ /* 0x000fe200000000ff */
[----:B------:R-:W-:Y:S06]  /*a570*/  @!P0 BRA `(.L_x_751) ;  /* 0x0000000000048947 */ /* 0x000fec0003800000 */
[----:B------:R-:W-:Y:S01]  /*a580*/  BPT.TRAP 0x1 ;  /* 0x000000040000795c */ /* 0x000fe20000300000 */
.L_x_751:
[----:B------:R0:W1:Y:S01]  /*a590*/  SYNCS.PHASECHK.TRANS64.TRYWAIT P1, [R6+URZ+0x22850], R73 ;  /* 0x02285049060075a7 */ /* 0x000062000802017f */
[----:B------:R-:W-:Y:S05]  /*a5a0*/  @!P0 BRA `(.L_x_752) ;  /* 0x0000000000048947 */ /* 0x000fea0003800000 */
[----:B------:R-:W-:Y:S01]  /*a5b0*/  BPT.TRAP 0x1 ;  /* 0x000000040000795c */ /* 0x000fe20000300000 */
.L_x_752:
[----:B------:R-:W-:Y:S04]  /*a5c0*/  BSSY B0, `(.L_x_753) ;  /* 0x0000004000007945 */ /* 0x000fe80003800000 */
[----:B-1----:R-:W-:Y:S05]  /*a5d0*/  @P1 BRA `(.L_x_754) ;  /* 0x0000000000081947 */ /* 0x002fea0003800000 */
[----:B------:R-:W1:Y:S02]  /*a5e0*/  SYNCS.PHASECHK.TRANS64.TRYWAIT P1, [R6+URZ+0x22850], R73 ;  /* 0x02285049060075a7 */ /* 0x000e64000802017f */
[----:B-1----:R-:W-:Y:S05]  /*a5f0*/  @!P1 BRA `(.L_x_755) ;  /* 0x000000d800989947 */ /* 0x002fea0003800000 */
.L_x_754:
[----:B------:R-:W-:Y:S05]  /*a600*/  BSYNC B0 ;  /* 0x0000000000007941 */ /* 0x000fea0003800000 */
.L_x_753:
[----:B------:R-:W-:Y:S05]  /*a610*/  WARPSYNC.ALL ;  /* 0x0000000000007948 */ /* 0x000fea0003800000 */
[----:B------:R-:W-:Y:S01]  /*a620*/  VIADD R8, R19, 0x400 ;  /* 0x0000040013087836 */ /* 0x000fe20000000000 */
[----:B------:R2:W-:Y:S01]  /*a630*/  BAR.SYNC.DEFER_BLOCKING R7, 0x100 ;  /* 0x000400070000751d */ /* 0x0005e20000010000 */
[----:B------:R-:W-:Y:S01]  /*a640*/  IMAD.MOV.U32 R25, RZ, RZ, 0x40000040 ;  /* 0x40000040ff197424 */ /* 0x000fe200078e00ff */
[----:B------:R-:W-:Y:S01]  /*a650*/  MOV R27, 0x40000040 ;  /* 0x40000040001b7802 */ /* 0x000fe20000000f00 */
[----:B------:R-:W-:Y:S01]  /*a660*/  IMAD.MOV.U32 R29, RZ, RZ, 0x40000040 ;  /* 0x40000040ff1d7424 */ /* 0x000fe200078e00ff */
[----:B------:R-:W-:Y:S01]  /*a670*/  SHF.R.U32.HI R8, RZ, 0x4, R8 ;  /* 0x00000004ff087819 */ /* 0x000fe20000011608 */
[----:B------:R-:W-:Y:S01]  /*a680*/  IMAD.MOV.U32 R31, RZ, RZ, 0x40000040 ;  /* 0x40000040ff1f7424 */ /* 0x000fe200078e00ff */
[----:B------:R-:W-:-:S02]  /*a690*/  R2UR UR7, R25 ;  /* 0x00000000190772ca */ /* 0x000fc400000e0000 */
[----:B------:R-:W-:Y:S02]  /*a6a0*/  LOP3.LUT R8, R8, 0x3fff, RZ, 0xc0, !PT ;  /* 0x00003fff08087812 */ /* 0x000fe400078ec0ff */
[----:B------:R-:W-:Y:S02]  /*a6b0*/  R2UR UR11, R27 ;  /* 0x000000001b0b72ca */ /* 0x000fe400000e0000 */
[----:B------:R-:W-:Y:S02]  /*a6c0*/  LOP3.LUT R24, R8, 0x3000000, RZ, 0xfc, !PT ;  /* 0x0300000008187812 */ /* 0x000fe400078efcff */
[----:B------:R-:W-:Y:S02]  /*a6d0*/  R2UR UR15, R29 ;  /* 0x000000001d0f72ca */ /* 0x000fe400000e0000 */
[----:B------:R-:W-:Y:S01]  /*a6e0*/  R2UR UR19, R27 ;  /* 0x000000001b1372ca */ /* 0x000fe200000e0000 */
[----:B------:R3:W-:Y:S01]  /*a6f0*/  STL [R1], R24 ;  /* 0x0000001801007387 */ /* 0x0007e20000100800 */
[----:B------:R-:W-:-:S02]  /*a700*/  R2UR UR23, R31 ;  /* 0x000000001f1772ca */ /* 0x000fc400000e0000 */
[----:B------:R-:W-:Y:S01]  /*a710*/  R2UR UR27, R25 ;  /* 0x00000000191b72ca */ /* 0x000fe200000e0000 */
[----:B---3--:R-:W-:-:S04]  /*a720*/  IMAD R24, R202, 0xc00, R24 ;  /* 0x00000c00ca187824 */ /* 0x008fc800078e0218 */
[C---:B------:R-:W-:Y:S01]  /*a730*/  VIADD R26, R24.reuse, 0x80 ;  /* 0x00000080181a7836 */ /* 0x040fe20000000000 */
[C---:B------:R-:W-:Y:S01]  /*a740*/  R2UR UR6, R24.reuse ;  /* 0x00000000180672ca */ /* 0x040fe200000e0000 */
[C---:B------:R-:W-:Y:S02]  /*a750*/  VIADD R28, R24.reuse, 0x100 ;  /* 0x00000100181c7836 */ /* 0x040fe40000000000 */
[----:B------:R-:W-:Y:S01]  /*a760*/  VIADD R30, R24, 0x200 ;  /* 0x00000200181e7836 */ /* 0x000fe20000000000 */
[----:B------:R-:W-:Y:S01]  /*a770*/  R2UR UR10, R26 ;  /* 0x000000001a0a72ca */ /* 0x000fe200000e0000 */
[----:B------:R-:W-:Y:S01]  /*a780*/  VIADD R26, R24, 0x180 ;  /* 0x00000180181a7836 */ /* 0x000fe20000000000 */
[----:B------:R-:W-:Y:S01]  /*a790*/  R2UR UR14, R28 ;  /* 0x000000001c0e72ca */ /* 0x000fe200000e0000 */
[----:B------:R-:W-:Y:S01]  /*a7a0*/  VIADD R24, R24, 0x280 ;  /* 0x0000028018187836 */ /* 0x000fe20000000000 */
[----:B------:R-:W-:Y:S02]  /*a7b0*/  R2UR UR22, R30 ;  /* 0x000000001e1672ca */ /* 0x000fe400000e0000 */
[----:B------:R-:W-:-:S02]  /*a7c0*/  R2UR UR18, R26 ;  /* 0x000000001a1272ca */ /* 0x000fc400000e0000 */
[----:B------:R-:W-:Y:S02]  /*a7d0*/  R2UR UR26, R24 ;  /* 0x00000000181a72ca */ /* 0x000fe400000e0000 */
[----:B01----:R-:W-:-:S06]  /*a7e0*/  WARPGROUP.ARRIVE ;  /* 0x00000000000079c5 */ /* 0x003fcc0000000000 */
[----:B------:R-:W-:Y:S03]  /*a7f0*/  HGMMA.64x256x16.F32 R24, R152, gdesc[UR4].tnspB, RZ, !UPT, gsb0 ;  /* 0x43e0000498187df0 */ /* 0x000fe6000c0008ff */
[----:B------:R-:W-:Y:S02]  /*a800*/  WARPGROUP.DEPBAR.LE gsb0, 0x0 ;  /* 0x00008000000079c5 */ /* 0x000fe40000010000 */
[----:B------:R-:W-:-:S15]  /*a810*/  WARPGROUP.ARRIVE ;  /* 0x00000000000079c5 */ /* 0x000fde0000000000 */
[----:B------:R-:W-:-:S08]  /*a820*/  NOP ;  /* 0x0000000000007918 */ /* 0x000fd00000000000 */
[----:B------:R-:W-:Y:S03]  /*a830*/  HGMMA.64x256x16.F32 R24, R156, gdesc[UR8].tnspB, R24, gsb0 ;  /* 0x43e000089c187df0 */ /* 0x000fe60008000818 */
        /* <DEDUP_REMOVED lines=17> */
[----:B--2---:R-:W-:Y:S05]  /*a950*/  @!P0 BRA `(.L_x_756) ;  /* 0x0000000000048947 */ /* 0x004fea0003800000 */
[----:B------:R-:W-:Y:S01]  /*a960*/  BPT.TRAP 0x1 ;  /* 0x000000040000795c */ /* 0x000fe20000300000 */
.L_x_756:
[----:B------:R-:W0:Y:S01]  /*a970*/  S2R R7, SR_CgaCtaId ;  /* 0x0000000000077919 */ /* 0x000e220000008800 */
[----:B------:R-:W-:Y:S01]  /*a980*/  ISETP.GE.AND P1, PT, R176, 0x61, PT ;  /* 0x00000061b000780c */ /* 0x000fe20003f26270 */
[----:B------:R-:W-:Y:S01]  /*a990*/  ULDC UR36, c[0x0][0x9d8] ;  /* 0x0002760000247ab9 */ /* 0x000fe20000000800 */
[----:B------:R-:W-:-:S04]  /*a9a0*/  IADD3 R6, R6, 0x22860, RZ ;  /* 0x0002286006067810 */ /* 0x000fc80007ffe0ff */
[----:B0-----:R-:W-:-:S04]  /*a9b0*/  PRMT R6, R7, 0x654, R6 ;  /* 0x0000065407067816 */ /* 0x001fc80000000006 */
[----:B------:R0:W-:Y:S03]  /*a9c0*/  SYNCS.ARRIVE.TRANS64.RED.A1T0 RZ, [R6+URZ], RZ ;  /* 0x000000ff06ff79a7 */ /* 0x0001e6000810043f */
[----:B------:R-:W-:Y:S05]  /*a9d0*/  @!P1 BRA `(.L_x_757) ;  /* 0x0000002400549947 */ /* 0x000fea0003800000 */
[----:B0-----:R-:W-:Y:S02]  /*a9e0*/  VIADD R6, R178, 0xfffffffe ;  /* 0xfffffffeb2067836 */ /* 0x001fe40000000000 */
[----:B------:R-:W-:Y:S02]  /*a9f0*/  IMAD.MOV.U32 R214, RZ, RZ, R177 ;  /* 0x000000ffffd67224 */ /* 0x000fe400078e00b1 */
[----:B------:R-:W-:-:S07]  /*aa00*/  IMAD.MOV.U32 R215, RZ, RZ, R21 ;  /* 0x000000ffffd77224 */ /* 0x000fce00078e0015 */
.L_x_769:
[----:B------:R-:W-:Y:S01]  /*aa10*/  VIADD R202, R202, 0x1 ;  /* 0x00000001caca7836 */ /* 0x000fe20000000000 */
[----:B------:R-:W-:Y:S05]  /*aa20*/  YIELD ;  /* 0x0000000000007946 */ /* 0x000fea0003800000 */
[----:B------:R-:W-:Y:S02]  /*aa30*/  ISETP.NE.AND P2, PT, R202, 0x2, PT ;  /* 0x00000002ca00780c */ /* 0x000fe40003f45270 */
[C---:B------:R-:W-:Y:S01]  /*aa40*/  ISETP.GT.AND P1, PT, R6.reuse, RZ, PT ;  /* 0x000000ff0600720c */ /* 0x040fe20003f24270 */
[----:B------:R-:W-:Y:S01]  /*aa50*/  VIADD R6, R6, 0xffffffff ;  /* 0xffffffff06067836 */ /* 0x000fe20000000000 */
[----:B-1----:R-:W-:-:S02]  /*aa60*/  SEL R7, RZ, 0x1, P2 ;  /* 0x00000001ff077807 */ /* 0x002fc40001000000 */
[----:B------:R-:W-:Y:S02]  /*aa70*/  SEL R202, R202, RZ, P2 ;  /* 0x000000ffcaca7207 */ /* 0x000fe40001000000 */
[----:B------:R-:W-:Y:S01]  /*aa80*/  LOP3.LUT R212, R212, R7, RZ, 0x3c, !PT ;  /* 0x00000007d4d47212 */ /* 0x000fe200078e3cff */
[----:B------:R-:W-:Y:S06]  /*aa90*/  @!P0 BRA `(.L_x_758) ;  /* 0x0000000000048947 */ /* 0x000fec0003800000 */
[----:B------:R-:W-:Y:S01]  /*aaa0*/  BPT.TRAP 0x1 ;  /* 0x000000040000795c */ /* 0x000fe20000300000 */
.L_x_758:
[----:B------:R-:W-:Y:S02]  /*aab0*/  LEA R7, R202, R19, 0x3 ;  /* 0x00000013ca077211 */ /* 0x000fe400078e18ff */
[----:B------:R-:W-:-:S04]  /*aac0*/  SHF.L.U32 R8, R212, 0x1f, RZ ;  /* 0x0000001fd4087819 */ /* 0x000fc800000006ff */
[----:B------:R0:W1:Y:S01]  /*aad0*/  SYNCS.PHASECHK.TRANS64.TRYWAIT P2, [R7+URZ+0x22830], R8 ;  /* 0x02283008070075a7 */ /* 0x000062000804017f */
[----:B------:R-:W-:Y:S05]  /*aae0*/  @!P0 BRA `(.L_x_759) ;  /* 0x0000000000048947 */ /* 0x000fea0003800000 */
[----:B------:R-:W-:Y:S01]  /*aaf0*/  BPT.TRAP 0x1 ;  /* 0x000000040000795c */ /* 0x000fe20000300000 */
.L_x_759:
[----:B------:R-:W2:Y:S01]  /*ab00*/  LDL R9, [R1+0x8] ;  /* 0x0000080001097983 */ /* 0x000ea20000100800 */
[----:B------:R-:W-:Y:S02]  /*ab10*/  IMAD.MOV.U32 R155, RZ, RZ, 0x40000040 ;  /* 0x40000040ff9b7424 */ /* 0x000fe400078e00ff */
[----:B--2---:R-:W-:Y:S01]  /*ab20*/  IMAD R154, R202, 0x300, R9 ;  /* 0x00000300ca9a7824 */ /* 0x004fe200078e0209 */
[----:B-1----:R-:W-:Y:S06]  /*ab30*/  @P2 BRA `(.L_x_760) ;  /* 0x0000000000082947 */ /* 0x002fec0003800000 */
[----:B------:R-:W1:Y:S02]  /*ab40*/  SYNCS.PHASECHK.TRANS64.TRYWAIT P2, [R7+URZ+0x22830], R8 ;  /* 0x02283008070075a7 */ /* 0x000e64000804017f */
[----:B-1----:R-:W-:Y:S05]  /*ab50*/  @!P2 BRA `(.L_x_761) ;  /* 0x000000d40054a947 */ /* 0x002fea0003800000 */
.L_x_760:
[----:B------:R-:W-:Y:S05]  /*ab60*/  WARPSYNC.ALL ;  /* 0x0000000000007948 */ /* 0x000fea0003800000 */
[C---:B------:R-:W-:Y:S01]  /*ab70*/  R2UR UR6, R154.reuse ;  /* 0x000000009a0672ca */ /* 0x040fe200000e0000 */
[C---:B------:R-:W-:Y:S01]  /*ab80*/  VIADD R152, R154.reuse, 0x2 ;  /* 0x000000029a987836 */ /* 0x040fe20000000000 */
[----:B------:R-:W-:Y:S01]  /*ab90*/  R2UR UR7, R155 ;  /* 0x000000009b0772ca */ /* 0x000fe200000e0000 */
[----:B------:R-:W-:Y:S01]  /*aba0*/  VIADD R20, R154, 0x4 ;  /* 0x000000049a147836 */ /* 0x000fe20000000000 */
[----:B------:R-:W-:Y:S01]  /*abb0*/  R2UR UR4, R4 ;  /* 0x00000000040472ca */ /* 0x000fe200000e0000 */
[----:B------:R-:W-:Y:S01]  /*abc0*/  VIADD R154, R154, 0x6 ;  /* 0x000000069a9a7836 */ /* 0x000fe20000000000 */
[----:B------:R-:W-:Y:S01]  /*abd0*/  R2UR UR5, R5 ;  /* 0x00000000050572ca */ /* 0x000fe200000e0000 */
[----:B------:R-:W-:Y:S01]  /*abe0*/  IMAD.MOV.U32 R153, RZ, RZ, 0x40000040 ;  /* 0x40000040ff997424 */ /* 0x000fe200078e00ff */
[----:B------:R-:W-:Y:S01]  /*abf0*/  R2UR UR10, R152 ;  /* 0x00000000980a72ca */ /* 0x000fe200000e0000 */
[----:B------:R-:W-:Y:S01]  /*ac00*/  IMAD.MOV.U32 R155, RZ, RZ, 0x40000040 ;  /* 0x40000040ff9b7424 */ /* 0x000fe200078e00ff */
[----:B------:R-:W-:Y:S01]  /*ac10*/  R2UR UR18, R154 ;  /* 0x000000009a1272ca */ /* 0x000fe200000e0000 */
[----:B------:R-:W2:Y:S01]  /*ac20*/  S2R R9, SR_TID.X ;  /* 0x0000000000097919 */ /* 0x000ea20000002100 */
[----:B------:R-:W-:-:S02]  /*ac30*/  R2UR UR11, R153 ;  /* 0x00000000990b72ca */ /* 0x000fc400000e0000 */
[----:B------:R-:W-:Y:S02]  /*ac40*/  R2UR UR19, R155 ;  /* 0x000000009b1372ca */ /* 0x000fe400000e0000 */
[----:B------:R-:W-:Y:S01]  /*ac50*/  WARPGROUP.ARRIVE ;  /* 0x00000000000079c5 */ /* 0x000fe20000000000 */
[----:B------:R-:W-:Y:S02]  /*ac60*/  R2UR UR8, R14 ;  /* 0x000000000e0872ca */ /* 0x000fe400000e0000 */
[----:B------:R-:W-:Y:S02]  /*ac70*/  R2UR UR9, R15 ;  /* 0x000000000f0972ca */ /* 0x000fe400000e0000 */
[----:B------:R-:W-:Y:S01]  /*ac80*/  MOV R21, 0x40000040 ;  /* 0x4000004000157802 */ /* 0x000fe20000000f00 */
[----:B------:R-:W-:Y:S01]  /*ac90*/  HGMMA.64x96x16.F32 R152, gdesc[UR4], RZ, !UPT, gsb0 ;  /* 0x01600000049879f0 */ /* 0x000fe2000c0008ff */
[----:B------:R-:W-:Y:S02]  /*aca0*/  R2UR UR14, R20 ;  /* 0x00000000140e72ca */ /* 0x000fe400000e0000 */
[----:B------:R-:W-:-:S02]  /*acb0*/  R2UR UR15, R21 ;  /* 0x00000000150f72ca */ /* 0x000fc400000e0000 */
[----:B------:R-:W-:Y:S02]  /*acc0*/  R2UR UR12, R12 ;  /* 0x000000000c0c72ca */ /* 0x000fe400000e0000 */
[----:B------:R-:W-:Y:S02]  /*acd0*/  R2UR UR13, R13 ;  /* 0x000000000d0d72ca */ /* 0x000fe400000e0000 */
[----:B------:R-:W-:Y:S02]  /*ace0*/  R2UR UR16, R10 ;  /* 0x000000000a1072ca */ /* 0x000fe400000e0000 */
[----:B------:R-:W-:Y:S02]  /*acf0*/  R2UR UR17, R11 ;  /* 0x000000000b1172ca */ /* 0x000fe400000e0000 */
        /* <DEDUP_REMOVED lines=15> */
.L_x_762:
        /* <DEDUP_REMOVED lines=15> */
[----:B------:R-:W-:Y:S01]  /*aee0*/  FMUL.FTZ R177, R177, UR36 ;  /* 0x00000024b1b17c20 */ /* 0x000fe20008410000 */
[----:B------:R-:W-:Y:S01]  /*aef0*/  FMUL.FTZ R180, R180, UR36 ;  /* 0x00000024b4b47c20 */ /* 0x000fe20008410000 */
[----:B------:R-:W-:Y:S01]  /*af00*/  FMUL.FTZ R181, R181, UR36 ;  /* 0x00000024b5b57c20 */ /* 0x000fe20008410000 */
[----:B------:R-:W-:Y:S01]  /*af10*/  FMUL.FTZ R184, R184, UR36 ;  /* 0x00000024b8b87c20 */ /* 0x000fe20008410000 */
[----:B------:R-:W-:Y:S01]  /*af20*/  FMUL.FTZ R185, R185, UR36 ;  /* 0x00000024b9b97c20 */ /* 0x000fe20008410000 */
[----:B------:R-:W-:Y:S01]  /*af30*/  FMUL.FTZ R188, R188, UR36 ;  /* 0x00000024bcbc7c20 */ /* 0x000fe20008410000 */
[----:B------:R-:W-:Y:S01]  /*af40*/  FMUL.FTZ R189, R189, UR36 ;  /* 0x00000024bdbd7c20 */ /* 0x000fe20008410000 */
[----:B------:R-:W5:Y:S01]  /*af50*/  MUFU.TANH R156, R156 ;  /* 0x0000009c009c7308 */ /* 0x000f620000002400 */
        /* <DEDUP_REMOVED lines=16> */
[----:B-----5:R-:W-:Y:S01]  /*b060*/  FMNMX.FTZ R20, R156, R20, !PT ;  /* 0x000000149c147209 */ /* 0x020fe20007810000 */
        /* <DEDUP_REMOVED lines=8> */
[----:B------:R-:W-:-:S06]  /*b0f0*/  FMUL.FTZ R195, R195, UR36 ;  /* 0x00000024c3c37c20 */ /* 0x000fcc0008410000 */
[----:B------:R-:W3:Y:S01]  /*b100*/  MUFU.TANH R164, R164 ;  /* 0x000000a400a47308 */ /* 0x000ee20000002400 */
[----:B----4-:R-:W-:-:S07]  /*b110*/  FMNMX.FTZ R20, R160, R20, !PT ;  /* 0x00000014a0147209 */ /* 0x010fce0007810000 */
[----:B------:R-:W4:Y:S01]  /*b120*/  MUFU.TANH R165, R165 ;  /* 0x000000a500a57308 */ /* 0x000f220000002400 */
[----:B-----5:R-:W-:-:S07]  /*b130*/  FMNMX.FTZ R20, R161, R20, !PT ;  /* 0x00000014a1147209 */ /* 0x020fce0007810000 */
[----:B------:R-:W5:Y:S01]  /*b140*/  MUFU.TANH R168, R168 ;  /* 0x000000a800a87308 */ /* 0x000f620000002400 */
[----:B---3--:R-:W-:-:S07]  /*b150*/  FMNMX.FTZ R20, R164, R20, !PT ;  /* 0x00000014a4147209 */ /* 0x008fce0007810000 */
        /* <DEDUP_REMOVED lines=30> */
[----:B------:R-:W-:Y:S01]  /*b340*/  MUFU.TANH R225, R225 ;  /* 0x000000e100e17308 */ /* 0x000fe20000002400 */
[----:B----4-:R-:W-:-:S07]  /*b350*/  FMNMX.FTZ R20, R196, R20, !PT ;  /* 0x00000014c4147209 */ /* 0x010fce0007810000 */
[----:B------:R-:W-:Y:S01]  /*b360*/  MUFU.TANH R224, R224 ;  /* 0x000000e000e07308 */ /* 0x000fe20000002400 */
[----:B-----5:R-:W-:-:S05]  /*b370*/  FMNMX.FTZ R21, R197, R20, !PT ;  /* 0x00000014c5157209 */ /* 0x020fca0007810000 */
[----:B------:R-:W3:Y:S02]  /*b380*/  SHFL.BFLY PT, R20, R21, 0x2, 0x1f ;  /* 0x0c401f0015147f89 */ /* 0x000ee400000e0000 */
[----:B------:R-:W-:Y:S08]  /*b390*/  MUFU.TANH R223, R223 ;  /* 0x000000df00df7308 */ /* 0x000ff00000002400 */
[----:B------:R-:W-:Y:S08]  /*b3a0*/  MUFU.TANH R228, R228 ;  /* 0x000000e400e47308 */ /* 0x000ff00000002400 */
[----:B------:R-:W-:Y:S01]  /*b3b0*/  MUFU.TANH R227, R227 ;  /* 0x000000e300e37308 */ /* 0x000fe20000002400 */
[----:B---3--:R-:W-:-:S07]  /*b3c0*/  FMNMX.FTZ R21, R21, R20, !PT ;  /* 0x0000001415157209 */ /* 0x008fce0007810000 */
[----:B------:R-:W-:Y:S01]  /*b3d0*/  MUFU.TANH R226, R226 ;  /* 0x000000e200e27308 */ /* 0x000fe20000002400 */
[----:B------:R-:W3:Y:S07]  /*b3e0*/  SHFL.BFLY PT, R20, R21, 0x1, 0x1f ;  /* 0x0c201f0015147f89 */ /* 0x000eee00000e0000 */
[----:B------:R-:W-:Y:S08]  /*b3f0*/  MUFU.TANH R216, R216 ;  /* 0x000000d800d87308 */ /* 0x000ff00000002400 */
[----:B------:R-:W-:Y:S01]  /*b400*/  MUFU.TANH R159, R159 ;  /* 0x0000009f009f7308 */ /* 0x000fe20000002400 */
[----:B---3--:R-:W-:-:S02]  /*b410*/  FMNMX.FTZ R21, R21, R20, !PT ;  /* 0x0000001415157209 */ /* 0x008fc40007810000 */
[----:B------:R-:W3:Y:S03]  /*b420*/  LDC R20, c[0x0][0x988] ;  /* 0x00026200ff147b82 */ /* 0x000ee60000000800 */
[C---:B------:R-:W-:Y:S01]  /*b430*/  FADD.FTZ R154, -R21.reuse, R215 ;  /* 0x000000d7159a7221 */ /* 0x040fe20000010100 */
[----:B---3--:R-:W-:-:S03]  /*b440*/  FMUL.FTZ R155, R21, R20 ;  /* 0x00000014159b7220 */ /* 0x008fc60000410000 */
[-C--:B------:R-:W-:Y:S01]  /*b450*/  FMUL.FTZ R154, R154, R20.reuse ;  /* 0x000000149a9a7220 */ /* 0x080fe20000410000 */
[-CC-:B------:R-:W-:Y:S01]  /*b460*/  FFMA.FTZ R152, R152, R20.reuse, -R155.reuse ;  /* 0x0000001498987223 */ /* 0x180fe2000001089b */
[-CC-:B------:R-:W-:Y:S01]  /*b470*/  FFMA.FTZ R158, R176, R20.reuse, -R155.reuse ;  /* 0x00000014b09e7223 */ /* 0x180fe2000001089b */
[-CC-:B------:R-:W-:Y:S01]  /*b480*/  FFMA.FTZ R153, R153, R20.reuse, -R155.reuse ;  /* 0x0000001499997223 */ /* 0x180fe2000001089b */
[----:B------:R-:W-:Y:S01]  /*b490*/  MUFU.EX2 R176, R154 ;  /* 0x0000009a00b07308 */ /* 0x000fe20000000800 */
[-CC-:B------:R-:W-:Y:S01]  /*b4a0*/  FFMA.FTZ R156, R156, R20.reuse, -R155.reuse ;  /* 0x000000149c9c7223 */ /* 0x180fe2000001089b */
[-CC-:B------:R-:W-:Y:S01]  /*b4b0*/  FFMA.FTZ R157, R157, R20.reuse, -R155.reuse ;  /* 0x000000149d9d7223 */ /* 0x180fe2000001089b */
[-CC-:B------:R-:W-:Y:S01]  /*b4c0*/  FFMA.FTZ R160, R160, R20.reuse, -R155.reuse ;  /* 0x00000014a0a07223 */ /* 0x180fe2000001089b */
[-CC-:B------:R-:W-:Y:S01]  /*b4d0*/  FFMA.FTZ R161, R161, R20.reuse, -R155.reuse ;  /* 0x00000014a1a17223 */ /* 0x180fe2000001089b */
[-CC-:B------:R-:W-:Y:S01]  /*b4e0*/  FFMA.FTZ R177, R177, R20.reuse, -R155.reuse ;  /* 0x00000014b1b17223 */ /* 0x180fe2000001089b */
[-CC-:B------:R-:W-:Y:S01]  /*b4f0*/  FFMA.FTZ R165, R165, R20.reuse, -R155.reuse ;  /* 0x00000014a5a57223 */ /* 0x180fe2000001089b */
[-CC-:B------:R-:W-:Y:S01]  /*b500*/  FFMA.FTZ R172, R172, R20.reuse, -R155.reuse ;  /* 0x00000014acac7223 */ /* 0x180fe2000001089b */
[----:B------:R-:W3:Y:S01]  /*b510*/  MUFU.EX2 R152, R152 ;  /* 0x0000009800987308 */ /* 0x000ee20000000800 */
[-CC-:B------:R-:W-:Y:S01]  /*b520*/  FFMA.FTZ R192, R192, R20.reuse, -R155.reuse ;  /* 0x00000014c0c07223 */ /* 0x180fe2000001089b */
[-CC-:B------:R-:W-:Y:S01]  /*b530*/  FFMA.FTZ R164, R164, R20.reuse, -R155.reuse ;  /* 0x00000014a4a47223 */ /* 0x180fe2000001089b */
[-CC-:B------:R-:W-:Y:S01]  /*b540*/  FFMA.FTZ R168, R168, R20.reuse, -R155.reuse ;  /* 0x00000014a8a87223 */ /* 0x180fe2000001089b */
[-CC-:B------:R-:W-:Y:S01]  /*b550*/  FFMA.FTZ R169, R169, R20.reuse, -R155.reuse ;  /* 0x00000014a9a97223 */ /* 0x180fe2000001089b */
[-CC-:B------:R-:W-:Y:S01]  /*b560*/  FFMA.FTZ R173, R173, R20.reuse, -R155.reuse ;  /* 0x00000014adad7223 */ /* 0x180fe2000001089b */
[-CC-:B------:R-:W-:Y:S01]  /*b570*/  FFMA.FTZ R180, R180, R20.reuse, -R155.reuse ;  /* 0x00000014b4b47223 */ /* 0x180fe2000001089b */
[-CC-:B------:R-:W-:Y:S01]  /*b580*/  FFMA.FTZ R181, R181, R20.reuse, -R155.reuse ;  /* 0x00000014b5b57223 */ /* 0x180fe2000001089b */
[----:B------:R4:W5:Y:S01]  /*b590*/  MUFU.EX2 R154, R153 ;  /* 0x00000099009a7308 */ /* 0x0009620000000800 */
[-CC-:B------:R-:W-:Y:S01]  /*b5a0*/  FFMA.FTZ R184, R184, R20.reuse, -R155.reuse ;  /* 0x00000014b8b87223 */ /* 0x180fe2000001089b */
[-CC-:B------:R-:W-:Y:S01]  /*b5b0*/  FFMA.FTZ R185, R185, R20.reuse, -R155.reuse ;  /* 0x00000014b9b97223 */ /* 0x180fe2000001089b */
[-CC-:B------:R-:W-:Y:S01]  /*b5c0*/  FFMA.FTZ R188, R188, R20.reuse, -R155.reuse ;  /* 0x00000014bcbc7223 */ /* 0x180fe2000001089b */
[-CC-:B------:R-:W-:Y:S01]  /*b5d0*/  FFMA.FTZ R189, R189, R20.reuse, -R155.reuse ;  /* 0x00000014bdbd7223 */ /* 0x180fe2000001089b */
[-CC-:B------:R-:W-:Y:S01]  /*b5e0*/  FFMA.FTZ R193, R193, R20.reuse, -R155.reuse ;  /* 0x00000014c1c17223 */ /* 0x180fe2000001089b */
[-CC-:B------:R-:W-:Y:S01]  /*b5f0*/  FFMA.FTZ R196, R196, R20.reuse, -R155.reuse ;  /* 0x00000014c4c47223 */ /* 0x180fe2000001089b */
[----:B------:R-:W-:Y:S01]  /*b600*/  FFMA.FTZ R155, R197, R20, -R155 ;  /* 0x00000014c59b7223 */ /* 0x000fe2000001089b */
[----:B------:R0:W-:Y:S01]  /*b610*/  MUFU.EX2 R163, R157 ;  /* 0x0000009d00a37308 */ /* 0x0001e20000000800 */
[----:B---3--:R-:W-:Y:S01]  /*b620*/  FFMA.FTZ R162, R176, R0, R152 ;  /* 0x00000000b0a27223 */ /* 0x008fe20000010098 */
[----:B----4-:R-:W-:Y:S01]  /*b630*/  FMUL.FTZ R153, R167, UR36 ;  /* 0x00000024a7997c20 */ /* 0x010fe20008410000 */
[----:B------:R-:W-:Y:S01]  /*b640*/  FMUL.FTZ R0, R171, UR36 ;  /* 0x00000024ab007c20 */ /* 0x000fe20008410000 */
[-C--:B------:R-:W-:Y:S01]  /*b650*/  FMUL.FTZ R24, R24, R176.reuse ;  /* 0x000000b018187220 */ /* 0x080fe20000410000 */
[-C--:B------:R-:W-:Y:S01]  /*b660*/  FMUL.FTZ R25, R25, R176.reuse ;  /* 0x000000b019197220 */ /* 0x080fe20000410000 */
[-C--:B------:R-:W-:Y:S01]  /*b670*/  FMUL.FTZ R28, R28, R176.reuse ;  /* 0x000000b01c1c7220 */ /* 0x080fe20000410000 */
[----:B------:R-:W-:Y:S01]  /*b680*/  FMUL.FTZ R29, R29, R176 ;  /* 0x000000b01d1d7220 */ /* 0x000fe20000410000 */
[----:B------:R-:W-:Y:S01]  /*b690*/  MUFU.EX2 R166, R160 ;  /* 0x000000a000a67308 */ /* 0x000fe20000000800 */
[C---:B-----5:R-:W-:Y:S01]  /*b6a0*/  FADD.FTZ R162, R154.reuse, R162 ;  /* 0x000000a29aa27221 */ /* 0x060fe20000010000 */
[----:B------:R-:W-:Y:S01]  /*b6b0*/  F2FP.F16.F32.PACK_AB R152, R154, R152 ;  /* 0x000000989a98723e */ /* 0x000fe200000000ff */
[----:B0-----:R-:W-:Y:S01]  /*b6c0*/  FMUL.FTZ R157, R174, UR36 ;  /* 0x00000024ae9d7c20 */ /* 0x001fe20008410000 */
        /* <DEDUP_REMOVED lines=10> */
[-C--:B------:R-:W-:Y:S01]  /*b770*/  FMUL.FTZ R49, R49, R176.reuse ;  /* 0x000000b031317220 */ /* 0x080fe20000410000 */
[-C--:B------:R-:W-:Y:S01]  /*b780*/  FMUL.FTZ R52, R52, R176.reuse ;  /* 0x000000b034347220 */ /* 0x080fe20000410000 */
[----:B------:R3:W4:Y:S01]  /*b790*/  MUFU.EX2 R167, R161 ;  /* 0x000000a100a77308 */ /* 0x0007220000000800 */
[-C--:B------:R-:W-:Y:S01]  /*b7a0*/  FMUL.FTZ R53, R53, R176.reuse ;  /* 0x000000b035357220 */ /* 0x080fe20000410000 */
[-C--:B------:R-:W-:Y:S01]  /*b7b0*/  FMUL.FTZ R56, R56, R176.reuse ;  /* 0x000000b038387220 */ /* 0x080fe20000410000 */
[-C--:B------:R-:W-:Y:S01]  /*b7c0*/  FMUL.FTZ R57, R57, R176.reuse ;  /* 0x000000b039397220 */ /* 0x080fe20000410000 */
[-C--:B------:R-:W-:Y:S01]  /*b7d0*/  FMUL.FTZ R60, R60, R176.reuse ;  /* 0x000000b03c3c7220 */ /* 0x080fe20000410000 */
[-C--:B------:R-:W-:Y:S01]  /*b7e0*/  FMUL.FTZ R61, R61, R176.reuse ;  /* 0x000000b03d3d7220 */ /* 0x080fe20000410000 */
[-C--:B------:R-:W-:Y:S01]  /*b7f0*/  FMUL.FTZ R64, R64, R176.reuse ;  /* 0x000000b040407220 */ /* 0x080fe20000410000 */
[----:B------:R-:W-:Y:S01]  /*b800*/  FMUL.FTZ R65, R65, R176 ;  /* 0x000000b041417220 */ /* 0x000fe20000410000 */
[----:B------:R-:W5:Y:S01]  /*b810*/  MUFU.TANH R153, R153 ;  /* 0x0000009900997308 */ /* 0x000f620000002400 */
[----:B0-----:R-:W-:Y:S01]  /*b820*/  FADD.FTZ R156, R154, R162 ;  /* 0x000000a29a9c7221 */ /* 0x001fe20000010000 */
[----:B---3--:R-:W-:Y:S01]  /*b830*/  FMUL.FTZ R161, R175, UR36 ;  /* 0x00000024afa17c20 */ /* 0x008fe20008410000 */
[----:B------:R-:W-:Y:S01]  /*b840*/  FMUL.FTZ R162, R178, UR36 ;  /* 0x00000024b2a27c20 */ /* 0x000fe20008410000 */
[C---:B------:R-:W-:Y:S01]  /*b850*/  F2FP.F16.F32.PACK_AB R154, R163.reuse, R154 ;  /* 0x0000009aa39a723e */ /* 0x040fe200000000ff */
[----:B------:R-:W-:Y:S01]  /*b860*/  FADD.FTZ R156, R163, R156 ;  /* 0x0000009ca39c7221 */ /* 0x000fe20000010000 */
[----:B------:R-:W-:Y:S01]  /*b870*/  FMUL.FTZ R163, R179, UR36 ;  /* 0x00000024b3a37c20 */ /* 0x000fe20008410000 */
[-C--:B------:R-:W-:Y:S01]  /*b880*/  FMUL.FTZ R68, R68, R176.reuse ;  /* 0x000000b044447220 */ /* 0x080fe20000410000 */
[----:B------:R-:W0:Y:S01]  /*b890*/  MUFU.TANH R0, R0 ;  /* 0x0000000000007308 */ /* 0x000e220000002400 */
[----:B------:R-:W-:Y:S01]  /*b8a0*/  FADD.FTZ R156, R166, R156 ;  /* 0x0000009ca69c7221 */ /* 0x000fe20000010000 */
[-C--:B------:R-:W-:Y:S01]  /*b8b0*/  FMUL.FTZ R69, R69, R176.reuse ;  /* 0x000000b045457220 */ /* 0x080fe20000410000 */
[-C--:B------:R-:W-:Y:S01]  /*b8c0*/  FMUL.FTZ R72, R72, R176.reuse ;  /* 0x000000b048487220 */ /* 0x080fe20000410000 */
[----:B------:R-:W-:Y:S01]  /*b8d0*/  FMUL.FTZ R73, R73, R176 ;  /* 0x000000b049497220 */ /* 0x000fe20000410000 */
[C---:B----4-:R-:W-:Y:S01]  /*b8e0*/  FADD.FTZ R160, R167.reuse, R156 ;  /* 0x0000009ca7a07221 */ /* 0x050fe20000010000 */
[----:B------:R-:W-:Y:S01]  /*b8f0*/  F2FP.F16.F32.PACK_AB R156, R167, R166 ;  /* 0x000000a6a79c723e */ /* 0x000fe200000000ff */
[----:B------:R-:W-:Y:S01]  /*b900*/  FMUL.FTZ R166, R182, UR36 ;  /* 0x00000024b6a67c20 */ /* 0x000fe20008410000 */
[----:B------:R-:W-:Y:S01]  /*b910*/  FMNMX.FTZ R167, R225, R214, !PT ;  /* 0x000000d6e1a77209 */ /* 0x000fe20007810000 */
[----:B------:R-:W3:Y:S01]  /*b920*/  MUFU.TANH R157, R157 ;  /* 0x0000009d009d7308 */ /* 0x000ee20000002400 */
[-C--:B------:R-:W-:Y:S01]  /*b930*/  FMUL.FTZ R76, R76, R176.reuse ;  /* 0x000000b04c4c7220 */ /* 0x080fe20000410000 */
[-C--:B------:R-:W-:Y:S01]  /*b940*/  FMUL.FTZ R77, R77, R176.reuse ;  /* 0x000000b04d4d7220 */ /* 0x080fe20000410000 */
[----:B------:R-:W-:Y:S01]  /*b950*/  FMNMX.FTZ R167, R224, R167, !PT ;  /* 0x000000a7e0a77209 */ /* 0x000fe20007810000 */
[-C--:B------:R-:W-:Y:S01]  /*b960*/  FMUL.FTZ R80, R80, R176.reuse ;  /* 0x000000b050507220 */ /* 0x080fe20000410000 */
[-C--:B------:R-:W-:Y:S01]  /*b970*/  FMUL.FTZ R81, R81, R176.reuse ;  /* 0x000000b051517220 */ /* 0x080fe20000410000 */
[-C--:B------:R-:W-:Y:S01]  /*b980*/  FMUL.FTZ R84, R84, R176.reuse ;  /* 0x000000b054547220 */ /* 0x080fe20000410000 */
[----:B------:R-:W-:Y:S01]  /*b990*/  FMNMX.FTZ R170, R223, R167, !PT ;  /* 0x000000a7dfaa7209 */ /* 0x000fe20007810000 */
[----:B------:R-:W4:Y:S01]  /*b9a0*/  MUFU.TANH R161, R161 ;  /* 0x000000a100a17308 */ /* 0x000f220000002400 */
[-C--:B------:R-:W-:Y:S01]  /*b9b0*/  FMUL.FTZ R85, R85, R176.reuse ;  /* 0x000000b055557220 */ /* 0x080fe20000410000 */
[----:B------:R-:W-:Y:S01]  /*b9c0*/  FMUL.FTZ R88, R88, R176 ;  /* 0x000000b058587220 */ /* 0x000fe20000410000 */
[----:B------:R-:W-:Y:S01]  /*b9d0*/  FMNMX.FTZ R170, R228, R170, !PT ;  /* 0x000000aae4aa7209 */ /* 0x000fe20007810000 */
[-C--:B------:R-:W-:Y:S01]  /*b9e0*/  FMUL.FTZ R89, R89, R176.reuse ;  /* 0x000000b059597220 */ /* 0x080fe20000410000 */
[-C--:B------:R-:W-:Y:S01]  /*b9f0*/  FMUL.FTZ R92, R92, R176.reuse ;  /* 0x000000b05c5c7220 */ /* 0x080fe20000410000 */
[----:B------:R-:W-:Y:S01]  /*ba00*/  FMUL.FTZ R93, R93, R176 ;  /* 0x000000b05d5d7220 */ /* 0x000fe20000410000 */
[----:B------:R-:W-:Y:S01]  /*ba10*/  FMNMX.FTZ R171, R227, R170, !PT ;  /* 0x000000aae3ab7209 */ /* 0x000fe20007810000 */
[----:B------:R-:W1:Y:S01]  /*ba20*/  MUFU.TANH R162, R162 ;  /* 0x000000a200a27308 */ /* 0x000e620000002400 */
[-C--:B------:R-:W-:Y:S01]  /*ba30*/  FMUL.FTZ R96, R96, R176.reuse ;  /* 0x000000b060607220 */ /* 0x080fe20000410000 */
[-C--:B------:R-:W-:Y:S01]  /*ba40*/  FMUL.FTZ R97, R97, R176.reuse ;  /* 0x000000b061617220 */ /* 0x080fe20000410000 */
[----:B------:R-:W-:Y:S01]  /*ba50*/  FMNMX.FTZ R171, R226, R171, !PT ;  /* 0x000000abe2ab7209 */ /* 0x000fe20007810000 */
[-C--:B------:R-:W-:Y:S01]  /*ba60*/  FMUL.FTZ R100, R100, R176.reuse ;  /* 0x000000b064647220 */ /* 0x080fe20000410000 */
[-C--:B------:R-:W-:Y:S01]  /*ba70*/  FMUL.FTZ R101, R101, R176.reuse ;  /* 0x000000b065657220 */ /* 0x080fe20000410000 */
[-C--:B------:R-:W-:Y:S01]  /*ba80*/  FMUL.FTZ R104, R104, R176.reuse ;  /* 0x000000b068687220 */ /* 0x080fe20000410000 */
[----:B------:R-:W-:Y:S01]  /*ba90*/  FMNMX.FTZ R174, R216, R171, !PT ;  /* 0x000000abd8ae7209 */ /* 0x000fe20007810000 */
[----:B------:R-:W2:Y:S01]  /*baa0*/  MUFU.TANH R163, R163 ;  /* 0x000000a300a37308 */ /* 0x000ea20000002400 */
[-C--:B------:R-:W-:Y:S01]  /*bab0*/  FMUL.FTZ R105, R105, R176.reuse ;  /* 0x000000b069697220 */ /* 0x080fe20000410000 */
[----:B------:R-:W-:Y:S01]  /*bac0*/  FMUL.FTZ R108, R108, R176 ;  /* 0x000000b06c6c7220 */ /* 0x000fe20000410000 */
[----:B-----5:R-:W-:Y:S01]  /*bad0*/  FMNMX.FTZ R174, R153, R174, !PT ;  /* 0x000000ae99ae7209 */ /* 0x020fe20007810000 */
[-C--:B------:R-:W-:Y:S01]  /*bae0*/  FMUL.FTZ R109, R109, R176.reuse ;  /* 0x000000b06d6d7220 */ /* 0x080fe20000410000 */
[-C--:B------:R-:W-:Y:S01]  /*baf0*/  FMUL.FTZ R112, R112, R176.reuse ;  /* 0x000000b070707220 */ /* 0x080fe20000410000 */
[----:B------:R-:W-:Y:S01]  /*bb00*/  FMUL.FTZ R113, R113, R176 ;  /* 0x000000b071717220 */ /* 0x000fe20000410000 */
[----:B------:R-:W-:Y:S01]  /*bb10*/  FMNMX.FTZ R175, R159, R174, !PT ;  /* 0x000000ae9faf7209 */ /* 0x000fe20007810000 */
[----:B------:R-:W5:Y:S01]  /*bb20*/  MUFU.TANH R166, R166 ;  /* 0x000000a600a67308 */ /* 0x000f620000002400 */
[-C--:B------:R-:W-:Y:S01]  /*bb30*/  FMUL.FTZ R116, R116, R176.reuse ;  /* 0x000000b074747220 */ /* 0x080fe20000410000 */
[-C--:B------:R-:W-:Y:S01]  /*bb40*/  FMUL.FTZ R117, R117, R176.reuse ;  /* 0x000000b075757220 */ /* 0x080fe20000410000 */
[----:B0-----:R-:W-:Y:S01]  /*bb50*/  FMNMX.FTZ R175, R0, R175, !PT ;  /* 0x000000af00af7209 */ /* 0x001fe20007810000 */
[-C--:B------:R-:W-:Y:S01]  /*bb60*/  FMUL.FTZ R120, R120, R176.reuse ;  /* 0x000000b078787220 */ /* 0x080fe20000410000 */
[-C--:B------:R-:W-:Y:S01]  /*bb70*/  FMUL.FTZ R121, R121, R176.reuse ;  /* 0x000000b079797220 */ /* 0x080fe20000410000 */
[-C--:B------:R-:W-:Y:S01]  /*bb80*/  FMUL.FTZ R124, R124, R176.reuse ;  /* 0x000000b07c7c7220 */ /* 0x080fe20000410000 */
[----:B---3--:R-:W-:Y:S01]  /*bb90*/  FMNMX.FTZ R178, R157, R175, !PT ;  /* 0x000000af9db27209 */ /* 0x008fe20007810000 */
[----:B------:R-:W0:Y:S01]  /*bba0*/  MUFU.TANH R167, R183 ;  /* 0x000000b700a77308 */ /* 0x000e220000002400 */
[-C--:B------:R-:W-:Y:S01]  /*bbb0*/  FMUL.FTZ R125, R125, R176.reuse ;  /* 0x000000b07d7d7220 */ /* 0x080fe20000410000 */
[----:B------:R-:W-:Y:S01]  /*bbc0*/  FMUL.FTZ R128, R128, R176 ;  /* 0x000000b080807220 */ /* 0x000fe20000410000 */
[----:B----4-:R-:W-:Y:S01]  /*bbd0*/  FMNMX.FTZ R178, R161, R178, !PT ;  /* 0x000000b2a1b27209 */ /* 0x010fe20007810000 */
[-C--:B------:R-:W-:Y:S01]  /*bbe0*/  FMUL.FTZ R129, R129, R176.reuse ;  /* 0x000000b081817220 */ /* 0x080fe20000410000 */
[-C--:B------:R-:W-:Y:S01]  /*bbf0*/  FMUL.FTZ R132, R132, R176.reuse ;  /* 0x000000b084847220 */ /* 0x080fe20000410000 */
[----:B------:R-:W-:Y:S01]  /*bc00*/  FMUL.FTZ R133, R133, R176 ;  /* 0x000000b085857220 */ /* 0x000fe20000410000 */
[----:B-1----:R-:W-:Y:S01]  /*bc10*/  FMNMX.FTZ R179, R162, R178, !PT ;  /* 0x000000b2a2b37209 */ /* 0x002fe20007810000 */
[----:B------:R1:W3:Y:S01]  /*bc20*/  MUFU.TANH R170, R186 ;  /* 0x000000ba00aa7308 */ /* 0x0002e20000002400 */
[-C--:B------:R-:W-:Y:S01]  /*bc30*/  FMUL.FTZ R136, R136, R176.reuse ;  /* 0x000000b088887220 */ /* 0x080fe20000410000 */
[-C--:B------:R-:W-:Y:S01]  /*bc40*/  FMUL.FTZ R137, R137, R176.reuse ;  /* 0x000000b089897220 */ /* 0x080fe20000410000 */
[----:B--2---:R-:W-:Y:S01]  /*bc50*/  FMNMX.FTZ R179, R163, R179, !PT ;  /* 0x000000b3a3b37209 */ /* 0x004fe20007810000 */
[-C--:B------:R-:W-:Y:S01]  /*bc60*/  FMUL.FTZ R140, R140, R176.reuse ;  /* 0x000000b08c8c7220 */ /* 0x080fe20000410000 */
[-C--:B------:R-:W-:Y:S01]  /*bc70*/  FMUL.FTZ R141, R141, R176.reuse ;  /* 0x000000b08d8d7220 */ /* 0x080fe20000410000 */
[-C--:B------:R-:W-:Y:S01]  /*bc80*/  FMUL.FTZ R144, R144, R176.reuse ;  /* 0x000000b090907220 */ /* 0x080fe20000410000 */
[----:B-----5:R-:W-:Y:S01]  /*bc90*/  FMNMX.FTZ R182, R166, R179, !PT ;  /* 0x000000b3a6b67209 */ /* 0x020fe20007810000 */
[----:B------:R-:W2:Y:S01]  /*bca0*/  MUFU.TANH R171, R187 ;  /* 0x000000bb00ab7308 */ /* 0x000ea20000002400 */
[----:B-1----:R-:W-:Y:S01]  /*bcb0*/  FMUL.FTZ R186, R198, UR36 ;  /* 0x00000024c6ba7c20 */ /* 0x002fe20008410000 */
[----:B------:R-:W-:Y:S01]  /*bcc0*/  FMUL.FTZ R145, R145, R176 ;  /* 0x000000b091917220 */ /* 0x000fe20000410000 */
[----:B0-----:R-:W-:Y:S01]  /*bcd0*/  FMNMX.FTZ R182, R167, R182, !PT ;  /* 0x000000b6a7b67209 */ /* 0x001fe20007810000 */
[-C--:B------:R-:W-:Y:S01]  /*bce0*/  FMUL.FTZ R148, R148, R176.reuse ;  /* 0x000000b094947220 */ /* 0x080fe20000410000 */
[----:B------:R-:W-:-:S03]  /*bcf0*/  FMUL.FTZ R149, R149, R176 ;  /* 0x000000b095957220 */ /* 0x000fc60000410000 */
[----:B------:R-:W0:Y:S01]  /*bd00*/  MUFU.TANH R174, R190 ;  /* 0x000000be00ae7308 */ /* 0x000e220000002400 */
[----:B---3--:R-:W-:-:S07]  /*bd10*/  FMNMX.FTZ R182, R170, R182, !PT ;  /* 0x000000b6aab67209 */ /* 0x008fce0007810000 */
[----:B------:R1:W3:Y:S01]  /*bd20*/  MUFU.TANH R175, R191 ;  /* 0x000000bf00af7308 */ /* 0x0002e20000002400 */
[----:B--2---:R-:W-:-:S07]  /*bd30*/  FMNMX.FTZ R182, R171, R182, !PT ;  /* 0x000000b6abb67209 */ /* 0x004fce0007810000 */
[----:B------:R-:W2:Y:S01]  /*bd40*/  MUFU.TANH R178, R194 ;  /* 0x000000c200b27308 */ /* 0x000ea20000002400 */
[----:B-1----:R-:W-:Y:S01]  /*bd50*/  FMUL.FTZ R191, R199, UR36 ;  /* 0x00000024c7bf7c20 */ /* 0x002fe20008410000 */
[----:B0-----:R-:W-:-:S06]  /*bd60*/  FMNMX.FTZ R182, R174, R182, !PT ;  /* 0x000000b6aeb67209 */ /* 0x001fcc0007810000 */
[----:B------:R-:W0:Y:S01]  /*bd70*/  MUFU.TANH R179, R195 ;  /* 0x000000c300b37308 */ /* 0x000e220000002400 */
[----:B---3--:R-:W-:-:S07]  /*bd80*/  FMNMX.FTZ R182, R175, R182, !PT ;  /* 0x000000b6afb67209 */ /* 0x008fce0007810000 */
[----:B------:R-:W1:Y:S01]  /*bd90*/  MUFU.TANH R186, R186 ;  /* 0x000000ba00ba7308 */ /* 0x000e620000002400 */
[----:B--2---:R-:W-:-:S07]  /*bda0*/  FMNMX.FTZ R182, R178, R182, !PT ;  /* 0x000000b6b2b67209 */ /* 0x004fce0007810000 */
[----:B------:R-:W2:Y:S01]  /*bdb0*/  MUFU.TANH R191, R191 ;  /* 0x000000bf00bf7308 */ /* 0x000ea20000002400 */
[----:B0-----:R-:W-:-:S07]  /*bdc0*/  FMNMX.FTZ R182, R179, R182, !PT ;  /* 0x000000b6b3b67209 */ /* 0x001fce0007810000 */
[----:B------:R-:W-:Y:S01]  /*bdd0*/  MUFU.EX2 R190, R177 ;  /* 0x000000b100be7308 */ /* 0x000fe20000000800 */
[----:B-1----:R-:W-:-:S07]  /*bde0*/  FMNMX.FTZ R182, R186, R182, !PT ;  /* 0x000000b6bab67209 */ /* 0x002fce0007810000 */
[----:B------:R-:W-:Y:S01]  /*bdf0*/  MUFU.EX2 R187, R165 ;  /* 0x000000a500bb7308 */ /* 0x000fe20000000800 */
[----:B--2---:R-:W-:-:S05]  /*be00*/  FMNMX.FTZ R194, R191, R182, !PT ;  /* 0x000000b6bfc27209 */ /* 0x004fca0007810000 */
[----:B------:R-:W0:Y:S02]  /*be10*/  SHFL.BFLY PT, R182, R194, 0x2, 0x1f ;  /* 0x0c401f00c2b67f89 */ /* 0x000e2400000e0000 */
[----:B------:R-:W-:Y:S08]  /*be20*/  MUFU.EX2 R165, R172 ;  /* 0x000000ac00a57308 */ /* 0x000ff00000000800 */
[----:B------:R-:W-:Y:S08]  /*be30*/  MUFU.EX2 R172, R192 ;  /* 0x000000c000ac7308 */ /* 0x000ff00000000800 */
[----:B------:R-:W1:Y:S01]  /*be40*/  MUFU.EX2 R183, R164 ;  /* 0x000000a400b77308 */ /* 0x000e620000000800 */
[----:B0-----:R-:W-:-:S07]  /*be50*/  FMNMX.FTZ R194, R194, R182, !PT ;  /* 0x000000b6c2c27209 */ /* 0x001fce0007810000 */
[----:B------:R-:W-:Y:S01]  /*be60*/  MUFU.EX2 R164, R158 ;  /* 0x0000009e00a47308 */ /* 0x000fe20000000800 */
[----:B------:R-:W0:Y:S07]  /*be70*/  SHFL.BFLY PT, R195, R194, 0x1, 0x1f ;  /* 0x0c201f00c2c37f89 */ /* 0x000e2e00000e0000 */
[----:B------:R-:W2:Y:S01]  /*be80*/  MUFU.EX2 R182, R168 ;  /* 0x000000a800b67308 */ /* 0x000ea20000000800 */
[----:B-1----:R-:W-:-:S04]  /*be90*/  FADD.FTZ R160, R183, R160 ;  /* 0x000000a0b7a07221 */ /* 0x002fc80000010000 */
[----:B------:R-:W-:-:S03]  /*bea0*/  FADD.FTZ R160, R187, R160 ;  /* 0x000000a0bba07221 */ /* 0x000fc60000010000 */
[----:B------:R-:W-:Y:S08]  /*beb0*/  MUFU.EX2 R168, R184 ;  /* 0x000000b800a87308 */ /* 0x000ff00000000800 */
[----:B------:R-:W-:Y:S01]  /*bec0*/  MUFU.EX2 R184, R155 ;  /* 0x0000009b00b87308 */ /* 0x000fe20000000800 */
[----:B--2---:R-:W-:Y:S01]  /*bed0*/  FADD.FTZ R160, R182, R160 ;  /* 0x000000a0b6a07221 */ /* 0x004fe20000010000 */
[----:B0-----:R-:W-:-:S05]  /*bee0*/  FMNMX.FTZ R177, R194, R195, !PT ;  /* 0x000000c3c2b17209 */ /* 0x001fca0007810000 */
[CC--:B------:R-:W-:Y:S01]  /*bef0*/  FMUL.FTZ R195, R177.reuse, R20.reuse ;  /* 0x00000014b1c37220 */ /* 0x0c0fe20000410000 */
[----:B------:R-:W-:Y:S01]  /*bf00*/  FADD.FTZ R192, -R177, R214 ;  /* 0x000000d6b1c07221 */ /* 0x000fe20000010100 */
[----:B------:R-:W-:Y:S02]  /*bf10*/  MUFU.EX2 R169, R169 ;  /* 0x000000a900a97308 */ /* 0x000fe40000000800 */
[-CC-:B------:R-:W-:Y:S01]  /*bf20*/  FFMA.FTZ R194, R225, R20.reuse, -R195.reuse ;  /* 0x00000014e1c27223 */ /* 0x180fe200000108c3 */
[-C--:B------:R-:W-:Y:S01]  /*bf30*/  FMUL.FTZ R192, R192, R20.reuse ;  /* 0x00000014c0c07220 */ /* 0x080fe20000410000 */
[----:B------:R-:W0:Y:S01]  /*bf40*/  S2R R225, SR_CgaCtaId ;  /* 0x0000000000e17919 */ /* 0x000e220000008800 */
        /* <DEDUP_REMOVED lines=18> */
[-CC-:B------:R-:W-:Y:S01]  /*c070*/  FFMA.FTZ R171, R171, R20.reuse, -R195.reuse ;  /* 0x00000014abab7223 */ /* 0x180fe200000108c3 */
[----:B------:R-:W2:Y:S01]  /*c080*/  MUFU.EX2 R197, R197 ;  /* 0x000000c500c57308 */ /* 0x000ea20000000800 */
[-CC-:B------:R-:W-:Y:S01]  /*c090*/  FFMA.FTZ R174, R174, R20.reuse, -R195.reuse ;  /* 0x00000014aeae7223 */ /* 0x180fe200000108c3 */
[-CC-:B------:R-:W-:Y:S01]  /*c0a0*/  FFMA.FTZ R175, R175, R20.reuse, -R195.reuse ;  /* 0x00000014afaf7223 */ /* 0x180fe200000108c3 */
[-CC-:B------:R-:W-:Y:S01]  /*c0b0*/  FFMA.FTZ R178, R178, R20.reuse, -R195.reuse ;  /* 0x00000014b2b27223 */ /* 0x180fe200000108c3 */
[-CC-:B------:R-:W-:Y:S01]  /*c0c0*/  FFMA.FTZ R179, R179, R20.reuse, -R195.reuse ;  /* 0x00000014b3b37223 */ /* 0x180fe200000108c3 */
[-CC-:B------:R-:W-:Y:S01]  /*c0d0*/  FFMA.FTZ R186, R186, R20.reuse, -R195.reuse ;  /* 0x00000014baba7223 */ /* 0x180fe200000108c3 */
[----:B------:R-:W-:-:S02]  /*c0e0*/  FFMA.FTZ R191, R191, R20, -R195 ;  /* 0x00000014bfbf7223 */ /* 0x000fc400000108c3 */
[----:B------:R3:W4:Y:S01]  /*c0f0*/  MUFU.EX2 R155, R158 ;  /* 0x0000009e009b7308 */ /* 0x0007220000000800 */
[-C--:B-1----:R-:W-:Y:S01]  /*c100*/  FMUL.FTZ R26, R26, R192.reuse ;  /* 0x000000c01a1a7220 */ /* 0x082fe20000410000 */
[-C--:B------:R-:W-:Y:S01]  /*c110*/  FMUL.FTZ R27, R27, R192.reuse ;  /* 0x000000c01b1b7220 */ /* 0x080fe20000410000 */
[-C--:B------:R-:W-:Y:S01]  /*c120*/  FMUL.FTZ R30, R30, R192.reuse ;  /* 0x000000c01e1e7220 */ /* 0x080fe20000410000 */
[-C--:B------:R-:W-:Y:S01]  /*c130*/  FMUL.FTZ R31, R31, R192.reuse ;  /* 0x000000c01f1f7220 */ /* 0x080fe20000410000 */
[-C--:B------:R-:W-:Y:S01]  /*c140*/  FMUL.FTZ R34, R34, R192.reuse ;  /* 0x000000c022227220 */ /* 0x080fe20000410000 */
[-C--:B------:R-:W-:Y:S01]  /*c150*/  FMUL.FTZ R35, R35, R192.reuse ;  /* 0x000000c023237220 */ /* 0x080fe20000410000 */
[-C--:B------:R-:W-:Y:S01]  /*c160*/  FMUL.FTZ R38, R38, R192.reuse ;  /* 0x000000c026267220 */ /* 0x080fe20000410000 */
[----:B------:R-:W1:Y:S01]  /*c170*/  MUFU.EX2 R215, R215 ;  /* 0x000000d700d77308 */ /* 0x000e620000000800 */
[----:B---3--:R-:W-:Y:S02]  /*c180*/  VIADD R158, R7, 0x22840 ;  /* 0x00022840079e7836 */ /* 0x008fe40000000000 */
[-C--:B------:R-:W-:Y:S01]  /*c190*/  FMUL.FTZ R39, R39, R192.reuse ;  /* 0x000000c027277220 */ /* 0x080fe20000410000 */
[-C--:B------:R-:W-:Y:S01]  /*c1a0*/  FMUL.FTZ R42, R42, R192.reuse ;  /* 0x000000c02a2a7220 */ /* 0x080fe20000410000 */
[-C--:B------:R-:W-:Y:S01]  /*c1b0*/  FMUL.FTZ R43, R43, R192.reuse ;  /* 0x000000c02b2b7220 */ /* 0x080fe20000410000 */
[-C--:B------:R-:W-:Y:S01]  /*c1c0*/  FMUL.FTZ R46, R46, R192.reuse ;  /* 0x000000c02e2e7220 */ /* 0x080fe20000410000 */
[----:B0-----:R-:W-:Y:S01]  /*c1d0*/  PRMT R158, R225, 0x654, R158 ;  /* 0x00000654e19e7816 */ /* 0x001fe2000000009e */
[-C--:B------:R-:W-:Y:S01]  /*c1e0*/  FMUL.FTZ R47, R47, R192.reuse ;  /* 0x000000c02f2f7220 */ /* 0x080fe20000410000 */
[----:B------:R-:W0:Y:S01]  /*c1f0*/  MUFU.EX2 R157, R198 ;  /* 0x000000c6009d7308 */ /* 0x000e220000000800 */
[-C--:B------:R-:W-:Y:S01]  /*c200*/  FMUL.FTZ R50, R50, R192.reuse ;  /* 0x000000c032327220 */ /* 0x080fe20000410000 */
[----:B------:R3:W-:Y:S01]  /*c210*/  SYNCS.ARRIVE.TRANS64.RED.A1T0 RZ, [R158+URZ], RZ ;  /* 0x000000ff9eff79a7 */ /* 0x0007e2000810043f */
[-C--:B------:R-:W-:Y:S01]  /*c220*/  FMUL.FTZ R51, R51, R192.reuse ;  /* 0x000000c033337220 */ /* 0x080fe20000410000 */
[-C--:B------:R-:W-:Y:S01]  /*c230*/  FMUL.FTZ R54, R54, R192.reuse ;  /* 0x000000c036367220 */ /* 0x080fe20000410000 */
[-C--:B------:R-:W-:Y:S01]  /*c240*/  FMUL.FTZ R55, R55, R192.reuse ;  /* 0x000000c037377220 */ /* 0x080fe20000410000 */
[-C--:B------:R-:W-:Y:S01]  /*c250*/  FMUL.FTZ R58, R58, R192.reuse ;  /* 0x000000c03a3a7220 */ /* 0x080fe20000410000 */
[-C--:B------:R-:W-:Y:S01]  /*c260*/  FMUL.FTZ R59, R59, R192.reuse ;  /* 0x000000c03b3b7220 */ /* 0x080fe20000410000 */
[----:B------:R-:W5:Y:S01]  /*c270*/  MUFU.EX2 R214, R214 ;  /* 0x000000d600d67308 */ /* 0x000f620000000800 */
[-C--:B------:R-:W-:Y:S01]  /*c280*/  FMUL.FTZ R62, R62, R192.reuse ;  /* 0x000000c03e3e7220 */ /* 0x080fe20000410000 */
[----:B---3--:R-:W-:Y:S01]  /*c290*/  FFMA.FTZ R158, R192, R3, R194 ;  /* 0x00000003c09e7223 */ /* 0x008fe200000100c2 */
[-C--:B------:R-:W-:Y:S01]  /*c2a0*/  FMUL.FTZ R63, R63, R192.reuse ;  /* 0x000000c03f3f7220 */ /* 0x080fe20000410000 */
[-C--:B------:R-:W-:Y:S01]  /*c2b0*/  FMUL.FTZ R66, R66, R192.reuse ;  /* 0x000000c042427220 */ /* 0x080fe20000410000 */
[-C--:B------:R-:W-:Y:S01]  /*c2c0*/  FMUL.FTZ R67, R67, R192.reuse ;  /* 0x000000c043437220 */ /* 0x080fe20000410000 */
[----:B--2---:R-:W-:Y:S01]  /*c2d0*/  FADD.FTZ R158, R197, R158 ;  /* 0x0000009ec59e7221 */ /* 0x004fe20000010000 */
[-C--:B------:R-:W-:Y:S01]  /*c2e0*/  FMUL.FTZ R70, R70, R192.reuse ;  /* 0x000000c046467220 */ /* 0x080fe20000410000 */
[----:B------:R-:W2:Y:S01]  /*c2f0*/  MUFU.EX2 R199, R199 ;  /* 0x000000c700c77308 */ /* 0x000ea20000000800 */
[-C--:B------:R-:W-:Y:S01]  /*c300*/  FMUL.FTZ R71, R71, R192.reuse ;  /* 0x000000c047477220 */ /* 0x080fe20000410000 */
[----:B----4-:R-:W-:Y:S01]  /*c310*/  FADD.FTZ R158, R155, R158 ;  /* 0x0000009e9b9e7221 */ /* 0x010fe20000010000 */
[----:B-1----:R-:W-:Y:S01]  /*c320*/  F2FP.F16.F32.PACK_AB R155, R215, R155 ;  /* 0x0000009bd79b723e */ /* 0x002fe200000000ff */
[-C--:B------:R-:W-:Y:S01]  /*c330*/  FMUL.FTZ R74, R74, R192.reuse ;  /* 0x000000c04a4a7220 */ /* 0x080fe20000410000 */
[-C--:B------:R-:W-:Y:S01]  /*c340*/  FMUL.FTZ R75, R75, R192.reuse ;  /* 0x000000c04b4b7220 */ /* 0x080fe20000410000 */
[----:B------:R-:W-:Y:S01]  /*c350*/  FADD.FTZ R158, R215, R158 ;  /* 0x0000009ed79e7221 */ /* 0x000fe20000010000 */
[-C--:B------:R-:W-:Y:S01]  /*c360*/  FMUL.FTZ R78, R78, R192.reuse ;  /* 0x000000c04e4e7220 */ /* 0x080fe20000410000 */
[----:B------:R1:W3:Y:S01]  /*c370*/  MUFU.EX2 R3, R153 ;  /* 0x0000009900037308 */ /* 0x0002e20000000800 */
[-C--:B------:R-:W-:Y:S01]  /*c380*/  FMUL.FTZ R79, R79, R192.reuse ;  /* 0x000000c04f4f7220 */ /* 0x080fe20000410000 */
[----:B0-----:R-:W-:Y:S01]  /*c390*/  FADD.FTZ R158, R157, R158 ;  /* 0x0000009e9d9e7221 */ /* 0x001fe20000010000 */
[----:B-----5:R-:W-:Y:S01]  /*c3a0*/  F2FP.F16.F32.PACK_AB R157, R214, R157 ;  /* 0x0000009dd69d723e */ /* 0x020fe200000000ff */
[-C--:B------:R-:W-:Y:S01]  /*c3b0*/  FMUL.FTZ R82, R82, R192.reuse ;  /* 0x000000c052527220 */ /* 0x080fe20000410000 */
[-C--:B------:R-:W-:Y:S01]  /*c3c0*/  FMUL.FTZ R83, R83, R192.reuse ;  /* 0x000000c053537220 */ /* 0x080fe20000410000 */
[-C--:B------:R-:W-:Y:S01]  /*c3d0*/  FMUL.FTZ R86, R86, R192.reuse ;  /* 0x000000c056567220 */ /* 0x080fe20000410000 */
[----:B------:R-:W-:Y:S01]  /*c3e0*/  FMUL.FTZ R87, R87, R192 ;  /* 0x000000c057577220 */ /* 0x000fe20000410000 */
[----:B------:R-:W-:Y:S01]  /*c3f0*/  MUFU.EX2 R0, R0 ;  /* 0x0000000000007308 */ /* 0x000fe20000000800 */
[----:B-1----:R-:W-:Y:S01]  /*c400*/  F2FP.F16.F32.PACK_AB R153, R197, R194 ;  /* 0x000000c2c599723e */ /* 0x002fe200000000ff */
[-C--:B------:R-:W-:Y:S01]  /*c410*/  FMUL.FTZ R90, R90, R192.reuse ;  /* 0x000000c05a5a7220 */ /* 0x080fe20000410000 */
[-C--:B------:R-:W-:Y:S01]  /*c420*/  FMUL.FTZ R91, R91, R192.reuse ;  /* 0x000000c05b5b7220 */ /* 0x080fe20000410000 */
[-C--:B------:R-:W-:Y:S01]  /*c430*/  FMUL.FTZ R94, R94, R192.reuse ;  /* 0x000000c05e5e7220 */ /* 0x080fe20000410000 */
[-C--:B------:R-:W-:Y:S01]  /*c440*/  FMUL.FTZ R95, R95, R192.reuse ;  /* 0x000000c05f5f7220 */ /* 0x080fe20000410000 */
[-C--:B------:R-:W-:Y:S01]  /*c450*/  FMUL.FTZ R98, R98, R192.reuse ;  /* 0x000000c062627220 */ /* 0x080fe20000410000 */
[-C--:B------:R-:W-:Y:S01]  /*c460*/  FMUL.FTZ R99, R99, R192.reuse ;  /* 0x000000c063637220 */ /* 0x080fe20000410000 */
[----:B------:R0:W1:Y:S01]  /*c470*/  MUFU.EX2 R194, R159 ;  /* 0x0000009f00c27308 */ /* 0x0000620000000800 */
        /* <DEDUP_REMOVED lines=8> */
[----:B0-----:R-:W-:Y:S01]  /*c500*/  FADD.FTZ R159, R214, R158 ;  /* 0x0000009ed69f7221 */ /* 0x001fe20000010000 */
[----:B------:R-:W-:Y:S01]  /*c510*/  F2FP.F16.F32.PACK_AB R158, R187, R183 ;  /* 0x000000b7bb9e723e */ /* 0x000fe200000000ff */
[-C--:B------:R-:W-:Y:S01]  /*c520*/  FMUL.FTZ R115, R115, R192.reuse ;  /* 0x000000c073737220 */ /* 0x080fe20000410000 */
[-C--:B------:R-:W-:Y:S01]  /*c530*/  FMUL.FTZ R118, R118, R192.reuse ;  /* 0x000000c076767220 */ /* 0x080fe20000410000 */
[----:B--2---:R-:W-:Y:S01]  /*c540*/  FADD.FTZ R159, R199, R159 ;  /* 0x0000009fc79f7221 */ /* 0x004fe20000010000 */
        /* <DEDUP_REMOVED lines=10> */
[----:B------:R3:W2:Y:S01]  /*c5f0*/  MUFU.EX2 R183, R161 ;  /* 0x000000a100b77308 */ /* 0x0006a20000000800 */
        /* <DEDUP_REMOVED lines=8> */
[C---:B---3--:R-:W-:Y:S01]  /*c680*/  FADD.FTZ R161, R3.reuse, R159 ;  /* 0x0000009f03a17221 */ /* 0x048fe20000010000 */
[----:B------:R-:W-:Y:S01]  /*c690*/  F2FP.F16.F32.PACK_AB R159, R3, R199 ;  /* 0x000000c7039f723e */ /* 0x000fe200000000ff */
[----:B------:R-:W-:-:S02]  /*c6a0*/  FMUL.FTZ R151, R151, R192 ;  /* 0x000000c097977220 */ /* 0x000fc40000410000 */
[----:B-1----:R-:W-:-:S03]  /*c6b0*/  FADD.FTZ R161, R194, R161 ;  /* 0x000000a1c2a17221 */ /* 0x002fc60000010000 */
[----:B------:R1:W3:Y:S08]  /*c6c0*/  MUFU.EX2 R3, R162 ;  /* 0x000000a200037308 */ /* 0x0002f00000000800 */
[----:B------:R-:W-:Y:S01]  /*c6d0*/  MUFU.EX2 R181, R181 ;  /* 0x000000b500b57308 */ /* 0x000fe20000000800 */
[C---:B-1----:R-:W-:Y:S01]  /*c6e0*/  FADD.FTZ R162, R169.reuse, R160 ;  /* 0x000000a0a9a27221 */ /* 0x042fe20000010000 */
[----:B------:R-:W-:-:S03]  /*c6f0*/  F2FP.F16.F32.PACK_AB R160, R169, R182 ;  /* 0x000000b6a9a0723e */ /* 0x000fc600000000ff */
[----:B------:R-:W-:-:S03]  /*c700*/  FADD.FTZ R162, R165, R162 ;  /* 0x000000a2a5a27221 */ /* 0x000fc60000010000 */
[----:B------:R1:W5:Y:S08]  /*c710*/  MUFU.EX2 R169, R163 ;  /* 0x000000a300a97308 */ /* 0x0003700000000800 */
[----:B------:R-:W-:Y:S01]  /*c720*/  MUFU.EX2 R167, R167 ;  /* 0x000000a700a77308 */ /* 0x000fe20000000800 */
[C---:B-1----:R-:W-:Y:S01]  /*c730*/  FADD.FTZ R163, R0.reuse, R161 ;  /* 0x000000a100a37221 */ /* 0x042fe20000010000 */
[----:B------:R-:W-:-:S03]  /*c740*/  F2FP.F16.F32.PACK_AB R161, R0, R194 ;  /* 0x000000c200a1723e */ /* 0x000fc600000000ff */
[----:B----4-:R-:W-:-:S03]  /*c750*/  FADD.FTZ R163, R216, R163 ;  /* 0x000000a3d8a37221 */ /* 0x010fc60000010000 */
[----:B------:R0:W1:Y:S08]  /*c760*/  MUFU.EX2 R0, R166 ;  /* 0x000000a600007308 */ /* 0x0000700000000800 */
[----:B------:R-:W4:Y:S01]  /*c770*/  MUFU.EX2 R170, R170 ;  /* 0x000000aa00aa7308 */ /* 0x000f220000000800 */
[C---:B0-----:R-:W-:Y:S01]  /*c780*/  FADD.FTZ R166, R173.reuse, R162 ;  /* 0x000000a2ada67221 */ /* 0x041fe20000010000 */
[----:B------:R-:W-:Y:S01]  /*c790*/  F2FP.F16.F32.PACK_AB R162, R173, R165 ;  /* 0x000000a5ada2723e */ /* 0x000fe200000000ff */
[C---:B--2---:R-:W-:Y:S01]  /*c7a0*/  FADD.FTZ R165, R183.reuse, R163 ;  /* 0x000000a3b7a57221 */ /* 0x044fe20000010000 */
[----:B------:R-:W-:Y:S01]  /*c7b0*/  F2FP.F16.F32.PACK_AB R163, R183, R216 ;  /* 0x000000d8b7a3723e */ /* 0x000fe200000000ff */
[----:B------:R-:W-:Y:S01]  /*c7c0*/  FADD.FTZ R166, R164, R166 ;  /* 0x000000a6a4a67221 */ /* 0x000fe20000010000 */
[C---:B------:R-:W-:Y:S01]  /*c7d0*/  F2FP.F16.F32.PACK_AB R164, R190.reuse, R164 ;  /* 0x000000a4bea4723e */ /* 0x040fe200000000ff */
[----:B---3--:R-:W-:Y:S01]  /*c7e0*/  FADD.FTZ R165, R3, R165 ;  /* 0x000000a503a57221 */ /* 0x008fe20000010000 */
[----:B------:R-:W0:Y:S01]  /*c7f0*/  MUFU.EX2 R185, R185 ;  /* 0x000000b900b97308 */ /* 0x000e220000000800 */
[----:B------:R-:W-:-:S02]  /*c800*/  FADD.FTZ R166, R190, R166 ;  /* 0x000000a6bea67221 */ /* 0x000fc40000010000 */
[C---:B-----5:R-:W-:Y:S01]  /*c810*/  FADD.FTZ R173, R169.reuse, R165 ;  /* 0x000000a5a9ad7221 */ /* 0x060fe20000010000 */
[----:B------:R-:W-:Y:S01]  /*c820*/  F2FP.F16.F32.PACK_AB R165, R169, R3 ;  /* 0x00000003a9a5723e */ /* 0x000fe200000000ff */
[----:B------:R-:W-:Y:S01]  /*c830*/  FADD.FTZ R3, R180, R166 ;  /* 0x000000a6b4037221 */ /* 0x000fe20000010000 */
[C---:B------:R-:W-:Y:S01]  /*c840*/  F2FP.F16.F32.PACK_AB R166, R181.reuse, R180 ;  /* 0x000000b4b5a6723e */ /* 0x040fe200000000ff */
[----:B-1----:R-:W-:Y:S01]  /*c850*/  FADD.FTZ R169, R0, R173 ;  /* 0x000000ad00a97221 */ /* 0x002fe20000010000 */
[----:B------:R-:W1:Y:S01]  /*c860*/  MUFU.EX2 R171, R171 ;  /* 0x000000ab00ab7308 */ /* 0x000e620000000800 */
[----:B------:R-:W-:Y:S02]  /*c870*/  FADD.FTZ R3, R181, R3 ;  /* 0x00000003b5037221 */ /* 0x000fe40000010000 */
[C---:B------:R-:W-:Y:S01]  /*c880*/  FADD.FTZ R169, R167.reuse, R169 ;  /* 0x000000a9a7a97221 */ /* 0x040fe20000010000 */
[----:B------:R-:W-:Y:S01]  /*c890*/  F2FP.F16.F32.PACK_AB R167, R167, R0 ;  /* 0x00000000a7a7723e */ /* 0x000fe200000000ff */
[----:B------:R-:W-:-:S02]  /*c8a0*/  FADD.FTZ R0, R168, R3 ;  /* 0x00000003a8007221 */ /* 0x000fc40000010000 */
[----:B----4-:R-:W-:Y:S01]  /*c8b0*/  FADD.FTZ R3, R170, R169 ;  /* 0x000000a9aa037221 */ /* 0x010fe20000010000 */
        /* <DEDUP_REMOVED lines=12> */
[----:B------:R-:W-:-:S03]  /*c980*/  F2FP.F16.F32.PACK_AB R170, R189, R188 ;  /* 0x000000bcbdaa723e */ /* 0x000fc600000000ff */
[----:B------:R-:W-:-:S03]  /*c990*/  FADD.FTZ R0, R172, R0 ;  /* 0x00000000ac007221 */ /* 0x000fc60000010000 */
        /* <DEDUP_REMOVED lines=12> */
[----:B0-----:R-:W-:Y:S01]  /*ca60*/  FADD.FTZ R0, R196, R0 ;  /* 0x00000000c4007221 */ /* 0x001fe20000010000 */
[----:B------:R-:W-:-:S03]  /*ca70*/  F2FP.F16.F32.PACK_AB R174, R184, R196 ;  /* 0x000000c4b8ae723e */ /* 0x000fc600000000ff */
[----:B------:R-:W-:Y:S01]  /*ca80*/  FADD.FTZ R0, R184, R0 ;  /* 0x00000000b8007221 */ /* 0x000fe20000010000 */
[----:B-1----:R-:W-:-:S04]  /*ca90*/  FADD.FTZ R3, R186, R3 ;  /* 0x00000003ba037221 */ /* 0x002fc80000010000 */
[C---:B--2---:R-:W-:Y:S01]  /*caa0*/  FADD.FTZ R3, R191.reuse, R3 ;  /* 0x00000003bf037221 */ /* 0x044fe20000010000 */
[----:B------:R-:W-:Y:S01]  /*cab0*/  F2FP.F16.F32.PACK_AB R175, R191, R186 ;  /* 0x000000babfaf723e */ /* 0x000fe200000000ff */
[----:B------:R-:W-:Y:S06]  /*cac0*/  @!P0 BRA `(.L_x_763) ;  /* 0x0000000000048947 */ /* 0x000fec0003800000 */
[----:B------:R-:W-:Y:S01]  /*cad0*/  BPT.TRAP 0x1 ;  /* 0x000000040000795c */ /* 0x000fe20000300000 */
.L_x_763:
[----:B------:R0:W1:Y:S01]  /*cae0*/  SYNCS.PHASECHK.TRANS64.TRYWAIT P2, [R7+URZ+0x22850], R8 ;  /* 0x02285008070075a7 */ /* 0x000062000804017f */
[----:B------:R-:W-:Y:S05]  /*caf0*/  @!P0 BRA `(.L_x_764) ;  /* 0x0000000000048947 */ /* 0x000fea0003800000 */
[----:B------:R-:W-:Y:S01]  /*cb00*/  BPT.TRAP 0x1 ;  /* 0x000000040000795c */ /* 0x000fe20000300000 */
.L_x_764:
[----:B------:R-:W-:Y:S04]  /*cb10*/  BSSY B0, `(.L_x_765) ;  /* 0x0000004000007945 */ /* 0x000fe80003800000 */
[----:B-1----:R-:W-:Y:S05]  /*cb20*/  @P2 BRA `(.L_x_766) ;  /* 0x0000000000082947 */ /* 0x002fea0003800000 */
[----:B------:R-:W1:Y:S02]  /*cb30*/  SYNCS.PHASECHK.TRANS64.TRYWAIT P2, [R7+URZ+0x22850], R8 ;  /* 0x02285008070075a7 */ /* 0x000e64000804017f */
[----:B-1----:R-:W-:Y:S05]  /*cb40*/  @!P2 BRA `(.L_x_767) ;  /* 0x000000b4006ca947 */ /* 0x002fea0003800000 */
.L_x_766:
[----:B------:R-:W-:Y:S05]  /*cb50*/  BSYNC B0 ;  /* 0x0000000000007941 */ /* 0x000fea0003800000 */
.L_x_765:
[----:B------:R-:W2:Y:S01]  /*cb60*/  LDL R176, [R1] ;  /* 0x0000000001b07983 */ /* 0x000ea20000100800 */
[----:B------:R-:W-:Y:S05]  /*cb70*/  WARPSYNC.ALL ;  /* 0x0000000000007948 */ /* 0x000fea0003800000 */
[----:B------:R-:W-:-:S05]  /*cb80*/  IMAD.MOV.U32 R179, RZ, RZ, 0x40000040 ;  /* 0x40000040ffb37424 */ /* 0x000fca00078e00ff */
[----:B------:R-:W-:Y:S01]  /*cb90*/  R2UR UR7, R179 ;  /* 0x00000000b30772ca */ /* 0x000fe200000e0000 */
[----:B------:R-:W-:Y:S02]  /*cba0*/  IMAD.MOV.U32 R179, RZ, RZ, 0x40000040 ;  /* 0x40000040ffb37424 */ /* 0x000fe400078e00ff */
[----:B--2---:R-:W-:Y:S02]  /*cbb0*/  IMAD R178, R202, 0xc00, R176 ;  /* 0x00000c00cab27824 */ /* 0x004fe400078e02b0 */
[----:B------:R-:W2:Y:S03]  /*cbc0*/  S2R R176, SR_TID.X ;  /* 0x0000000000b07919 */ /* 0x000ea60000002100 */
[----:B------:R-:W-:Y:S02]  /*cbd0*/  R2UR UR6, R178 ;  /* 0x00000000b20672ca */ /* 0x000fe400000e0000 */
[----:B--2---:R-:W-:-:S05]  /*cbe0*/  SHF.R.U32.HI R176, RZ, 0x7, R176 ;  /* 0x00000007ffb07819 */ /* 0x004fca00000116b0 */
[----:B01----:R-:W-:-:S05]  /*cbf0*/  VIADD R8, R176, 0x8 ;  /* 0x00000008b0087836 */ /* 0x003fca0000000000 */
[----:B------:R0:W-:Y:S06]  /*cc00*/  BAR.SYNC.DEFER_BLOCKING R8, 0x100 ;  /* 0x000400080000751d */ /* 0x0001ec0000010000 */
[----:B------:R-:W-:-:S06]  /*cc10*/  WARPGROUP.ARRIVE ;  /* 0x00000000000079c5 */ /* 0x000fcc0000000000 */
[----:B------:R-:W-:Y:S03]  /*cc20*/  HGMMA.64x256x16.F32 R24, R152, gdesc[UR4].tnspB, R24, gsb0 ;  /* 0x43e0000498187df0 */ /* 0x000fe60008000818 */
[----:B------:R-:W-:Y:S02]  /*cc30*/  WARPGROUP.DEPBAR.LE gsb0, 0x0 ;  /* 0x00008000000079c5 */ /* 0x000fe40000010000 */
[----:B------:R-:W-:Y:S01]  /*cc40*/  VIADD R152, R178, 0x80 ;  /* 0x00000080b2987836 */ /* 0x000fe20000000000 */
[----:B------:R-:W-:Y:S01]  /*cc50*/  MOV R153, 0x40000040 ;  /* 0x4000004000997802 */ /* 0x000fe20000000f00 */
[----:B------:R-:W-:-:S03]  /*cc60*/  WARPGROUP.ARRIVE ;  /* 0x00000000000079c5 */ /* 0x000fc60000000000 */
[----:B------:R-:W-:Y:S01]  /*cc70*/  R2UR UR6, R152 ;  /* 0x00000000980672ca */ /* 0x000fe200000e0000 */
[----:B------:R-:W-:Y:S01]  /*cc80*/  VIADD R152, R178, 0x100 ;  /* 0x00000100b2987836 */ /* 0x000fe20000000000 */
[----:B------:R-:W-:Y:S01]  /*cc90*/  R2UR UR7, R153 ;  /* 0x00000000990772ca */ /* 0x000fe200000e0000 */
[----:B------:R-:W-:-:S15]  /*cca0*/  IMAD.MOV.U32 R153, RZ, RZ, 0x40000040 ;  /* 0x40000040ff997424 */ /* 0x000fde00078e00ff */
[----:B------:R-:W-:Y:S01]  /*ccb0*/  HGMMA.64x256x16.F32 R24, R156, gdesc[UR4].tnspB, R24, gsb0 ;  /* 0x43e000049c187df0 */ /* 0x000fe20008000818 */
[----:B------:R-:W-:Y:S01]  /*ccc0*/  R2UR UR6, R152 ;  /* 0x00000000980672ca */ /* 0x000fe200000e0000 */
[----:B------:R-:W-:Y:S01]  /*ccd0*/  VIADD R152, R178, 0x180 ;  /* 0x00000180b2987836 */ /* 0x000fe20000000000 */
[----:B------:R-:W-:Y:S01]  /*cce0*/  R2UR UR7, R153 ;  /* 0x00000000990772ca */ /* 0x000fe200000e0000 */
[----:B------:R-:W-:Y:S01]  /*ccf0*/  IMAD.MOV.U32 R153, RZ, RZ, 0x40000040 ;  /* 0x40000040ff997424 */ /* 0x000fe200078e00ff */
[----:B------:R-:W-:Y:S02]  /*cd00*/  WARPGROUP.DEPBAR.LE gsb0, 0x0 ;  /* 0x00008000000079c5 */ /* 0x000fe40000010000 */
[----:B------:R-:W-:-:S15]  /*cd10*/  WARPGROUP.ARRIVE ;  /* 0x00000000000079c5 */ /* 0x000fde0000000000 */
[----:B------:R-:W-:-:S06]  /*cd20*/  NOP ;  /* 0x0000000000007918 */ /* 0x000fcc0000000000 */
[----:B------:R-:W-:Y:S01]  /*cd30*/  HGMMA.64x256x16.F32 R24, R160, gdesc[UR4].tnspB, R24, gsb0 ;  /* 0x43e00004a0187df0 */ /* 0x000fe20008000818 */
[----:B------:R-:W-:Y:S01]  /*cd40*/  R2UR UR6, R152 ;  /* 0x00000000980672ca */ /* 0x000fe200000e0000 */
[C---:B------:R-:W-:Y:S01]  /*cd50*/  VIADD R152, R178.reuse, 0x200 ;  /* 0x00000200b2987836 */ /* 0x040fe20000000000 */
[----:B------:R-:W-:Y:S01]  /*cd60*/  R2UR UR7, R153 ;  /* 0x00000000990772ca */ /* 0x000fe200000e0000 */
[----:B------:R-:W-:Y:S01]  /*cd70*/  VIADD R178, R178, 0x280 ;  /* 0x00000280b2b27836 */ /* 0x000fe20000000000 */
[----:B------:R-:W-:Y:S01]  /*cd80*/  MOV R153, 0x40000040 ;  /* 0x4000004000997802 */ /* 0x000fe20000000f00 */
[----:B------:R-:W-:Y:S02]  /*cd90*/  WARPGROUP.DEPBAR.LE gsb0, 0x0 ;  /* 0x00008000000079c5 */ /* 0x000fe40000010000 */
[----:B------:R-:W-:-:S15]  /*cda0*/  WARPGROUP.ARRIVE ;  /* 0x00000000000079c5 */ /* 0x000fde0000000000 */
[----:B------:R-:W-:-:S05]  /*cdb0*/  NOP ;  /* 0x0000000000007918 */ /* 0x000fca0000000000 */
[----:B------:R-:W-:Y:S01]  /*cdc0*/  HGMMA.64x256x16.F32 R24, R164, gdesc[UR4].tnspB, R24, gsb0 ;  /* 0x43e00004a4187df0 */ /* 0x000fe20008000818 */
[----:B------:R-:W-:Y:S02]  /*cdd0*/  R2UR UR6, R152 ;  /* 0x00000000980672ca */ /* 0x000fe400000e0000 */
[----:B------:R-:W-:Y:S01]  /*cde0*/  R2UR UR7, R153 ;  /* 0x00000000990772ca */ /* 0x000fe200000e0000 */
[----:B------:R-:W-:Y:S02]  /*cdf0*/  WARPGROUP.DEPBAR.LE gsb0, 0x0 ;  /* 0x00008000000079c5 */ /* 0x000fe40000010000 */
[----:B------:R-:W-:-:S15]  /*ce00*/  WARPGROUP.ARRIVE ;  /* 0x00000000000079c5 */ /* 0x000fde0000000000 */
[----:B------:R-:W-:-:S07]  /*ce10*/  NOP ;  /* 0x0000000000007918 */ /* 0x000fce0000000000 */
[----:B------:R-:W-:Y:S01]  /*ce20*/  HGMMA.64x256x16.F32 R24, R168, gdesc[UR4].tnspB, R24, gsb0 ;  /* 0x43e00004a8187df0 */ /* 0x000fe20008000818 */
[----:B------:R-:W-:Y:S02]  /*ce30*/  R2UR UR6, R178 ;  /* 0x00000000b20672ca */ /* 0x000fe400000e0000 */
[----:B------:R-:W-:Y:S01]  /*ce40*/  R2UR UR7, R179 ;  /* 0x00000000b30772ca */ /* 0x000fe200000e0000 */
[----:B------:R-:W-:Y:S02]  /*ce50*/  WARPGROUP.DEPBAR.LE gsb0, 0x0 ;  /* 0x00008000000079c5 */ /* 0x000fe40000010000 */
[----:B------:R-:W-:-:S15]  /*ce60*/  WARPGROUP.ARRIVE ;  /* 0x00000000000079c5 */ /* 0x000fde0000000000 */
[----:B------:R-:W-:-:S07]  /*ce70*/  NOP ;  /* 0x0000000000007918 */ /* 0x000fce0000000000 */
[----:B------:R-:W-:Y:S03]  /*ce80*/  HGMMA.64x256x16.F32 R24, R172, gdesc[UR4].tnspB, R24, gsb0 ;  /* 0x43e00004ac187df0 */ /* 0x000fe60008000818 */
[----:B------:R-:W-:Y:S02]  /*ce90*/  WARPGROUP.DEPBAR.LE gsb0, 0x0 ;  /* 0x00008000000079c5 */ /* 0x000fe40000010000 */
[----:B0-----:R-:W-:Y:S05]  /*cea0*/  @!P0 BRA `(.L_x_768) ;  /* 0x0000000000048947 */ /* 0x001fea0003800000 */
[----:B------:R-:W-:Y:S01]  /*ceb0*/  BPT.TRAP 0x1 ;  /* 0x000000040000795c */ /* 0x000fe20000300000 */
.L_x_768:
[----:B------:R-:W0:Y:S01]  /*cec0*/  S2R R8, SR_CgaCtaId ;  /* 0x0000000000087919 */ /* 0x000e220000008800 */
[----:B------:R-:W-:Y:S02]  /*ced0*/  VIADD R7, R7, 0x22860 ;  /* 0x0002286007077836 */ /* 0x000fe40000000000 */
[----:B------:R-:W-:Y:S02]  /*cee0*/  IMAD.MOV.U32 R214, RZ, RZ, R177 ;  /* 0x000000ffffd67224 */ /* 0x000fe400078e00b1 */
[----:B------:R-:W-:Y:S01]  /*cef0*/  IMAD.MOV.U32 R215, RZ, RZ, R21 ;  /* 0x000000ffffd77224 */ /* 0x000fe200078e0015 */
[----:B0-----:R-:W-:-:S04]  /*cf00*/  PRMT R7, R8, 0x654, R7 ;  /* 0x0000065408077816 */ /* 0x001fc80000000007 */
[----:B------:R1:W-:Y:S01]  /*cf10*/  SYNCS.ARRIVE.TRANS64.RED.A1T0 RZ, [R7+URZ], RZ ;  /* 0x000000ff07ff79a7 */ /* 0x0003e2000810043f */
[----:B------:R-:W-:Y:S05]  /*cf20*/  @P1 BRA `(.L_x_769) ;  /* 0xffffffd800b81947 */ /* 0x000fea000383ffff */
.L_x_757:
[----:B------:R-:W2:Y:S01]  /*cf30*/  LDL.LU R175, [R1+0x30] ;  /* 0x0000300001af7983 */ /* 0x000ea20000300800 */
[----:B------:R-:W-:Y:S05]  /*cf40*/  WARPSYNC.ALL ;  /* 0x0000000000007948 */ /* 0x000fea0003800000 */
[----:B------:R-:W1:Y:S01]  /*cf50*/  SHFL.BFLY PT, R5, R0, 0x2, 0x1f ;  /* 0x0c401f0000057f89 */ /* 0x000e6200000e0000 */
[----:B------:R-:W-:Y:S01]  /*cf60*/  VIADD R202, R202, 0x1 ;  /* 0x00000001caca7836 */ /* 0x000fe20000000000 */
[----:B------:R3:W-:Y:S08]  /*cf70*/  BAR.ARV R9, 0x100 ;  /* 0x000400090000751d */ /* 0x0007f00000002000 */
[----:B------:R-:W-:Y:S06]  /*cf80*/  BAR.ARV 0x8, 0x180 ;  /* 0x0206000000007b1d */ /* 0x000fec0000002000 */
[----:B------:R-:W-:Y:S01]  /*cf90*/  ISETP.NE.AND P0, PT, R202, 0x2, PT ;  /* 0x00000002ca00780c */ /* 0x000fe20003f05270 */
[----:B0-----:R-:W0:Y:S01]  /*cfa0*/  SHFL.BFLY PT, R6, R3, 0x2, 0x1f ;  /* 0x0c401f0003067f89 */ /* 0x001e2200000e0000 */
[----:B------:R-:W-:-:S02]  /*cfb0*/  PLOP3.LUT P1, PT, PT, PT, PT, 0x8, 0x0 ;  /* 0x000000000000781c */ /* 0x000fc40003f2e170 */
[----:B------:R-:W-:Y:S01]  /*cfc0*/  SEL R202, R202, RZ, P0 ;  /* 0x000000ffcaca7207 */ /* 0x000fe20000000000 */
[----:B-1----:R-:W-:Y:S01]  /*cfd0*/  FADD.FTZ R7, R5, R0 ;  /* 0x0000000005077221 */ /* 0x002fe20000010000 */
[----:B------:R-:W-:-:S04]  /*cfe0*/  IMAD.MOV.U32 R0, RZ, RZ, RZ ;  /* 0x000000ffff007224 */ /* 0x000fc800078e00ff */
[----:B------:R-:W1:Y:S01]  /*cff0*/  SHFL.BFLY PT, R4, R7, 0x1, 0x1f ;  /* 0x0c201f0007047f89 */ /* 0x000e6200000e0000 */
[----:B0-----:R-:W-:Y:S01]  /*d000*/  FADD.FTZ R8, R6, R3 ;  /* 0x0000000306087221 */ /* 0x001fe20000010000 */
[----:B------:R-:W-:Y:S02]  /*d010*/  MOV R6, RZ ;  /* 0x000000ff00067202 */ /* 0x000fe40000000f00 */
[----:B------:R-:W-:Y:S02]  /*d020*/  SEL R3, RZ, 0x1, P0 ;  /* 0x00000001ff037807 */ /* 0x000fe40000000000 */
[----:B------:R-:W0:Y:S02]  /*d030*/  SHFL.BFLY PT, R5, R8, 0x1, 0x1f ;  /* 0x0c201f0008057f89 */ /* 0x000e2400000e0000 */
[----:B------:R-:W-:Y:S01]  /*d040*/  LOP3.LUT R212, R212, R3, RZ, 0x3c, !PT ;  /* 0x00000003d4d47212 */ /* 0x000fe200078e3cff */
[----:B-1----:R-:W-:-:S05]  /*d050*/  FADD.FTZ R4, R7, R4 ;  /* 0x0000000407047221 */ /* 0x002fca0000010000 */
[----:B------:R-:W-:-:S13]  /*d060*/  FSETP.NE.FTZ.AND P2, PT, R4, RZ, PT ;  /* 0x000000ff0400720b */ /* 0x000fda0003f55000 */
[----:B------:R-:W1:Y:S01]  /*d070*/  @P2 MUFU.RCP R6, R4 ;  /* 0x0000000400062308 */ /* 0x000e620000001000 */
[----:B0-----:R-:W-:-:S05]  /*d080*/  FADD.FTZ R5, R8, R5 ;  /* 0x0000000508057221 */ /* 0x001fca0000010000 */
[----:B------:R-:W-:Y:S01]  /*d090*/  FSETP.NE.FTZ.AND P3, PT, R5, RZ, PT ;  /* 0x000000ff0500720b */ /* 0x000fe20003f75000 */
[-C--:B-1----:R-:W-:Y:S01]  /*d0a0*/  FMUL.FTZ R160, R72, R6.reuse ;  /* 0x0000000648a07220 */ /* 0x082fe20000410000 */
[-C--:B------:R-:W-:Y:S01]  /*d0b0*/  FMUL.FTZ R3, R73, R6.reuse ;  /* 0x0000000649037220 */ /* 0x080fe20000410000 */
[----:B------:R-:W-:Y:S01]  /*d0c0*/  @P2 MUFU.LG2 R72, R4 ;  /* 0x0000000400482308 */ /* 0x000fe20000000c00 */
[----:B------:R-:W-:Y:S01]  /*d0d0*/  FMUL.FTZ R170, R112, R6 ;  /* 0x0000000670aa7220 */ /* 0x000fe20000410000 */
[----:B------:R-:W-:-:S08]  /*d0e0*/  @P2 FMUL.FTZ R112, R20, 0.69314718246459960938 ;  /* 0x3f31721814702820 */ /* 0x000fd00000410000 */
[----:B------:R-:W-:Y:S01]  /*d0f0*/  @P3 FMUL.FTZ R73, R20, 0.69314718246459960938 ;  /* 0x3f31721814493820 */ /* 0x000fe20000410000 */
        /* <DEDUP_REMOVED lines=12> */
[----:B------:R-:W1:Y:S01]  /*d1c0*/  @P3 MUFU.LG2 R19, R5 ;  /* 0x0000000500133308 */ /* 0x000e620000000c00 */
        /* <DEDUP_REMOVED lines=8> */
[-C--:B0-----:R-:W-:Y:S01]  /*d250*/  FMUL.FTZ R8, R26, R0.reuse ;  /* 0x000000001a087220 */ /* 0x081fe20000410000 */
[-C--:B------:R-:W-:Y:S01]  /*d260*/  FMUL.FTZ R12, R27, R0.reuse ;  /* 0x000000001b0c7220 */ /* 0x080fe20000410000 */
[----:B------:R-:W-:Y:S01]  /*d270*/  @P2 FMUL.FTZ R27, R72, 0.69314718246459960938 ;  /* 0x3f317218481b2820 */ /* 0x000fe20000410000 */
[----:B------:R-:W-:Y:S01]  /*d280*/  FMUL.FTZ R10, R31, R0 ;  /* 0x000000001f0a7220 */ /* 0x000fe20000410000 */
[-C--:B------:R-:W-:Y:S01]  /*d290*/  FMUL.FTZ R53, R53, R6.reuse ;  /* 0x0000000635357220 */ /* 0x080fe20000410000 */
[-C--:B------:R-:W-:Y:S01]  /*d2a0*/  FMUL.FTZ R56, R56, R6.reuse ;  /* 0x0000000638387220 */ /* 0x080fe20000410000 */
[-C--:B------:R-:W-:Y:S01]  /*d2b0*/  FMUL.FTZ R57, R57, R6.reuse ;  /* 0x0000000639397220 */ /* 0x080fe20000410000 */
[-C--:B------:R-:W-:Y:S01]  /*d2c0*/  FMUL.FTZ R157, R60, R6.reuse ;  /* 0x000000063c9d7220 */ /* 0x080fe20000410000 */
[----:B-1----:R-:W-:Y:S01]  /*d2d0*/  @P3 FMUL.FTZ R26, R19, 0.69314718246459960938 ;  /* 0x3f317218131a3820 */ /* 0x002fe20000410000 */
        /* <DEDUP_REMOVED lines=46> */
[----:B------:R-:W-:Y:S02]  /*d5c0*/  IMAD.MOV.U32 R32, RZ, RZ, -0x800000 ;  /* 0xff800000ff207424 */ /* 0x000fe400078e00ff */
[-C--:B------:R-:W-:Y:S01]  /*d5d0*/  FMUL.FTZ R6, R35, R0.reuse ;  /* 0x0000000023067220 */ /* 0x080fe20000410000 */
[-C--:B------:R-:W-:Y:S01]  /*d5e0*/  FMUL.FTZ R39, R39, R0.reuse ;  /* 0x0000000027277220 */ /* 0x080fe20000410000 */
[-C--:B---3--:R-:W-:Y:S01]  /*d5f0*/  FMUL.FTZ R9, R42, R0.reuse ;  /* 0x000000002a097220 */ /* 0x088fe20000410000 */
        /* <DEDUP_REMOVED lines=51> */
[----:B------:R-:W-:Y:S01]  /*d930*/  @P2 FFMA.FTZ R36, R112, R21, R27 ;  /* 0x0000001570242223 */ /* 0x000fe2000001001b */
[----:B------:R-:W-:Y:S01]  /*d940*/  @P3 FFMA.FTZ R32, R73, R177, R26 ;  /* 0x000000b149203223 */ /* 0x000fe2000001001a */
[----:B--2---:R-:W-:-:S05]  /*d950*/  VIADD R175, R175, 0x1 ;  /* 0x00000001afaf7836 */ /* 0x004fca0000000000 */
[----:B------:R0:W-:Y:S02]  /*d960*/  STL [R1+0x30], R175 ;  /* 0x000030af01007387 */ /* 0x0001e40000100800 */
.L_x_714:
[----:B------:R-:W-:Y:S05]  /*d970*/  WARPSYNC.ALL ;  /* 0x0000000000007948 */ /* 0x000fea0003800000 */
[----:B------:R-:W1:Y:S01]  /*d980*/  S2R R21, SR_CgaCtaId ;  /* 0x0000000000157919 */ /* 0x000e620000008800 */
[----:B------:R-:W-:Y:S01]  /*d990*/  MOV R19, 0x400 ;  /* 0x0000040000137802 */ /* 0x000fe20000000f00 */
[----:B------:R-:W-:Y:S01]  /*d9a0*/  BSSY B0, `(.L_x_770) ;  /* 0x000031c000007945 */ /* 0x000fe20003800000 */
[----:B------:R-:W-:Y:S02]  /*d9b0*/  BAR.SYNC.DEFER_BLOCKING 0x5, 0x180 ;  /* 0x0146000000007b1d */ /* 0x000fe40000010000 */
[----:B-1----:R-:W-:-:S05]  /*d9c0*/  LEA R19, R21, R19, 0x18 ;  /* 0x0000001315137211 */ /* 0x002fca00078ec0ff */
[----:B------:R1:W2:Y:S01]  /*d9d0*/  LDS.128 R72, [R19+0x228d0] ;  /* 0x0228d00013487984 */ /* 0x0002a20000000c00 */
[----:B------:R-:W-:Y:S06]  /*d9e0*/  BAR.ARV 0x4, 0x180 ;  /* 0x0106000000007b1d */ /* 0x000fec0000002000 */
[----:B------:R-:W-:Y:S05]  /*d9f0*/  @P1 BRA `(.L_x_771) ;  /* 0x00000020002c1947 */ /* 0x000fea0003800000 */
[----:B------:R-:W3:Y:S04]  /*da00*/  LDL R21, [R1+0x5c] ;  /* 0x00005c0001157983 */ /* 0x000ee80000100800 */
[----:B------:R-:W4:Y:S04]  /*da10*/  LDL.LU R176, [R1+0x24] ;  /* 0x0000240001b07983 */ /* 0x000f280000300800 */
[----:B0-----:R-:W4:Y:S01]  /*da20*/  LDL.LU R175, [R1+0x28] ;  /* 0x0000280001af7983 */ /* 0x001f220000300800 */
[----:B-----5:R-:W0:Y:S01]  /*da30*/  S2R R26, SR_SWINHI ;  /* 0x00000000001a7919 */ /* 0x020e220000002f00 */
[----:B------:R-:W-:Y:S05]  /*da40*/  WARPSYNC.ALL ;  /* 0x0000000000007948 */ /* 0x000fea0003800000 */
[----:B------:R-:W-:Y:S01]  /*da50*/  F2FP.F16.F32.PACK_AB R24, R25, R24 ;  /* 0x000000181918723e */ /* 0x000fe200000000ff */
[----:B------:R-:W-:Y:S01]  /*da60*/  ULDC.64 UR4, c[0x0][0xc00] ;  /* 0x0003000000047ab9 */ /* 0x000fe20000000a00 */
[----:B------:R-:W-:Y:S01]  /*da70*/  F2FP.F16.F32.PACK_AB R5, R6, R5 ;  /* 0x000000050605723e */ /* 0x000fe200000000ff */
[----:B--2---:R-:W2:Y:S01]  /*da80*/  LDL R72, [R1+0x58] ;  /* 0x0000580001487983 */ /* 0x004ea20000100800 */
[----:B------:R-:W-:-:S02]  /*da90*/  F2FP.F16.F32.PACK_AB R7, R39, R7 ;  /* 0x000000072707723e */ /* 0x000fc400000000ff */
[----:B------:R-:W-:Y:S01]  /*daa0*/  F2FP.F16.F32.PACK_AB R9, R43, R9 ;  /* 0x000000092b09723e */ /* 0x000fe200000000ff */
[----:B------:R-:W2:Y:S01]  /*dab0*/  LDL R151, [R1+0x34] ;  /* 0x0000340001977983 */ /* 0x000ea20000100800 */
[----:B------:R-:W-:Y:S02]  /*dac0*/  MOV R34, R19 ;  /* 0x0000001300227202 */ /* 0x000fe40000000f00 */
[----:B0-----:R-:W-:Y:S02]  /*dad0*/  MOV R35, R26 ;  /* 0x0000001a00237202 */ /* 0x001fe40000000f00 */
        /* <DEDUP_REMOVED lines=19> */
[----:B------:R-:W-:Y:S01]  /*dc10*/  F2FP.F16.F32.PACK_AB R147, R0, R150 ;  /* 0x000000960093723e */ /* 0x000fe200000000ff */
[----:B------:R-:W-:Y:S01]  /*dc20*/  BAR.SYNC.DEFER_BLOCKING 0x1, 0x100 ;  /* 0x0044000000007b1d */ /* 0x000fe20000010000 */
[----:B---3--:R-:W-:-:S03]  /*dc30*/  IMAD.WIDE R118, R21, 0x2, R34 ;  /* 0x0000000215767825 */ /* 0x008fc600078e0222 */
[C---:B------:R-:W-:Y:S02]  /*dc40*/  LOP3.LUT R27, R118.reuse, 0x380, RZ, 0xc0, !PT ;  /* 0x00000380761b7812 */ /* 0x040fe400078ec0ff */
[C---:B------:R-:W-:Y:S02]  /*dc50*/  IADD3 R103, P2, R118.reuse, 0x40, RZ ;  /* 0x0000004076677810 */ /* 0x040fe40007f5e0ff */
[----:B------:R-:W-:Y:S02]  /*dc60*/  IADD3 R117, P3, R118, 0x60, RZ ;  /* 0x0000006076757810 */ /* 0x000fe40007f7e0ff */
[----:B------:R-:W-:Y:S02]  /*dc70*/  SHF.R.U64 R27, R27, 0x3, RZ ;  /* 0x000000031b1b7819 */ /* 0x000fe400000012ff */
[----:B------:R-:W-:Y:S02]  /*dc80*/  LOP3.LUT R102, R103, 0x380, RZ, 0xc0, !PT ;  /* 0x0000038067667812 */ /* 0x000fe400078ec0ff */
[----:B------:R-:W-:-:S02]  /*dc90*/  LOP3.LUT R116, R117, 0x380, RZ, 0xc0, !PT ;  /* 0x0000038075747812 */ /* 0x000fc400078ec0ff */
[----:B------:R-:W-:Y:S01]  /*dca0*/  LOP3.LUT R26, R27, R118, RZ, 0x3c, !PT ;  /* 0x000000761b1a7212 */ /* 0x000fe200078e3cff */
[--C-:B------:R-:W-:Y:S01]  /*dcb0*/  IMAD.MOV.U32 R27, RZ, RZ, R119.reuse ;  /* 0x000000ffff1b7224 */ /* 0x100fe200078e0077 */
[----:B------:R-:W-:Y:S02]  /*dcc0*/  SHF.R.U64 R102, R102, 0x3, RZ ;  /* 0x0000000366667819 */ /* 0x000fe400000012ff */
[----:B------:R-:W-:Y:S02]  /*dcd0*/  SHF.R.U64 R116, R116, 0x3, RZ ;  /* 0x0000000374747819 */ /* 0x000fe400000012ff */
[----:B------:R-:W-:Y:S01]  /*dce0*/  LOP3.LUT R102, R102, R103, RZ, 0x3c, !PT ;  /* 0x0000006766667212 */ /* 0x000fe200078e3cff */
[--C-:B------:R-:W-:Y:S01]  /*dcf0*/  IMAD.X R103, RZ, RZ, R119.reuse, P2 ;  /* 0x000000ffff677224 */ /* 0x100fe200010e0677 */
[----:B------:R-:W-:Y:S01]  /*dd00*/  LOP3.LUT R116, R116, R117, RZ, 0x3c, !PT ;  /* 0x0000007574747212 */ /* 0x000fe200078e3cff */
[----:B------:R-:W-:Y:S01]  /*dd10*/  IMAD.X R117, RZ, RZ, R119, P3 ;  /* 0x000000ffff757224 */ /* 0x000fe200018e0677 */
[----:B------:R-:W-:-:S02]  /*dd20*/  MOV R21, R26 ;  /* 0x0000001a00157202 */ /* 0x000fc40000000f00 */
[----:B------:R-:W-:Y:S02]  /*dd30*/  F2FP.F16.F32.PACK_AB R26, R29, R28 ;  /* 0x0000001c1d1a723e */ /* 0x000fe400000000ff */
[C---:B------:R-:W-:Y:S02]  /*dd40*/  IADD3 R29, P2, R118.reuse, 0x8000, RZ ;  /* 0x00008000761d7810 */ /* 0x040fe40007f5e0ff */
[C---:B------:R-:W-:Y:S02]  /*dd50*/  IADD3 R121, P3, R118.reuse, 0x8020, RZ ;  /* 0x0000802076797810 */ /* 0x040fe40007f7e0ff */
[----:B------:R-:W-:Y:S02]  /*dd60*/  IADD3 R99, P1, R118, 0x20, RZ ;  /* 0x0000002076637810 */ /* 0x000fe40007f3e0ff */
[----:B------:R-:W-:Y:S02]  /*dd70*/  LOP3.LUT R28, R29, 0x380, RZ, 0xc0, !PT ;  /* 0x000003801d1c7812 */ /* 0x000fe400078ec0ff */
[----:B------:R-:W-:-:S02]  /*dd80*/  LOP3.LUT R120, R121, 0x380, RZ, 0xc0, !PT ;  /* 0x0000038079787812 */ /* 0x000fc400078ec0ff */
[----:B------:R-:W-:Y:S02]  /*dd90*/  LOP3.LUT R98, R99, 0x380, RZ, 0xc0, !PT ;  /* 0x0000038063627812 */ /* 0x000fe400078ec0ff */
[----:B------:R-:W-:Y:S02]  /*dda0*/  IADD3 R107, P4, R118, 0x4000, RZ ;  /* 0x00004000766b7810 */ /* 0x000fe40007f9e0ff */
[----:B------:R-:W-:Y:S02]  /*ddb0*/  F2FP.F16.F32.PACK_AB R27, R10, R4 ;  /* 0x000000040a1b723e */ /* 0x000fe400000000ff */
[----:B------:R-:W-:Y:S02]  /*ddc0*/  SHF.R.U64 R28, R28, 0x3, RZ ;  /* 0x000000031c1c7819 */ /* 0x000fe400000012ff */
[----:B------:R-:W-:Y:S02]  /*ddd0*/  SHF.R.U64 R120, R120, 0x3, RZ ;  /* 0x0000000378787819 */ /* 0x000fe400000012ff */
[----:B------:R-:W-:Y:S01]  /*dde0*/  SHF.R.U64 R98, R98, 0x3, RZ ;  /* 0x0000000362627819 */ /* 0x000fe200000012ff */
[----:B------:R0:W-:Y:S01]  /*ddf0*/  STSM.16.M88.4 [R21], R24 ;  /* 0x0000001815007844 */ /* 0x0001e20000000200 */
[----:B------:R-:W-:-:S02]  /*de00*/  LOP3.LUT R106, R107, 0x380, RZ, 0xc0, !PT ;  /* 0x000003806b6a7812 */ /* 0x000fc400078ec0ff */
[----:B------:R-:W-:Y:S01]  /*de10*/  LOP3.LUT R28, R28, R29, RZ, 0x3c, !PT ;  /* 0x0000001d1c1c7212 */ /* 0x000fe200078e3cff */
[--C-:B------:R-:W-:Y:S01]  /*de20*/  IMAD.X R29, RZ, RZ, R119.reuse, P2 ;  /* 0x000000ffff1d7224 */ /* 0x100fe200010e0677 */
[----:B------:R-:W-:Y:S01]  /*de30*/  LOP3.LUT R120, R120, R121, RZ, 0x3c, !PT ;  /* 0x0000007978787212 */ /* 0x000fe200078e3cff */
[----:B------:R-:W-:Y:S01]  /*de40*/  IMAD.X R121, RZ, RZ, R119, P3 ;  /* 0x000000ffff797224 */ /* 0x000fe200018e0677 */
[----:B------:R-:W-:Y:S02]  /*de50*/  LOP3.LUT R98, R98, R99, RZ, 0x3c, !PT ;  /* 0x0000006362627212 */ /* 0x000fe400078e3cff */
[C---:B------:R-:W-:Y:S02]  /*de60*/  IADD3 R115, P5, R118.reuse, 0x4020, RZ ;  /* 0x0000402076737810 */ /* 0x040fe40007fbe0ff */
[----:B------:R-:W-:Y:S02]  /*de70*/  IADD3.X R99, RZ, R119, RZ, P1, !PT ;  /* 0x00000077ff637210 */ /* 0x000fe40000ffe4ff */
[----:B------:R-:W-:-:S02]  /*de80*/  IADD3 R113, P0, R118, 0x4040, RZ ;  /* 0x0000404076717810 */ /* 0x000fc40007f1e0ff */
[C---:B------:R-:W-:Y:S02]  /*de90*/  IADD3 R111, P1, R118.reuse, 0x4060, RZ ;  /* 0x00004060766f7810 */ /* 0x040fe40007f3e0ff */
[C---:B0-----:R-:W-:Y:S02]  /*dea0*/  IADD3 R25, P2, R118.reuse, 0xc040, RZ ;  /* 0x0000c04076197810 */ /* 0x041fe40007f5e0ff */
[----:B------:R-:W-:Y:S02]  /*deb0*/  IADD3 R27, P3, R118, 0xc060, RZ ;  /* 0x0000c060761b7810 */ /* 0x000fe40007f7e0ff */
[----:B------:R-:W-:Y:S02]  /*dec0*/  SHF.R.U64 R106, R106, 0x3, RZ ;  /* 0x000000036a6a7819 */ /* 0x000fe400000012ff */
[----:B------:R-:W-:Y:S02]  /*ded0*/  LOP3.LUT R114, R115, 0x380, RZ, 0xc0, !PT ;  /* 0x0000038073727812 */ /* 0x000fe400078ec0ff */
[----:B------:R-:W-:-:S02]  /*dee0*/  LOP3.LUT R24, R25, 0x380, RZ, 0xc0, !PT ;  /* 0x0000038019187812 */ /* 0x000fc400078ec0ff */
[----:B------:R-:W-:Y:S02]  /*def0*/  LOP3.LUT R26, R27, 0x380, RZ, 0xc0, !PT ;  /* 0x000003801b1a7812 */ /* 0x000fe400078ec0ff */
[----:B------:R-:W-:Y:S02]  /*df00*/  LOP3.LUT R112, R113, 0x380, RZ, 0xc0, !PT ;  /* 0x0000038071707812 */ /* 0x000fe400078ec0ff */
[----:B------:R-:W-:Y:S02]  /*df10*/  LOP3.LUT R110, R111, 0x380, RZ, 0xc0, !PT ;  /* 0x000003806f6e7812 */ /* 0x000fe400078ec0ff */
[----:B------:R-:W-:Y:S01]  /*df20*/  LOP3.LUT R106, R106, R107, RZ, 0x3c, !PT ;  /* 0x0000006b6a6a7212 */ /* 0x000fe200078e3cff */
[----:B------:R-:W-:Y:S01]  /*df30*/  IMAD.X R107, RZ, RZ, R119, P4 ;  /* 0x000000ffff6b7224 */ /* 0x000fe200020e0677 */
[----:B------:R-:W-:Y:S02]  /*df40*/  SHF.R.U64 R114, R114, 0x3, RZ ;  /* 0x0000000372727819 */ /* 0x000fe400000012ff */
[----:B------:R-:W-:-:S02]  /*df50*/  IADD3 R123, P4, R118, 0x8040, RZ ;  /* 0x00008040767b7810 */ /* 0x000fc40007f9e0ff */
[----:B------:R-:W-:Y:S02]  /*df60*/  SHF.R.U64 R24, R24, 0x3, RZ ;  /* 0x0000000318187819 */ /* 0x000fe400000012ff */
[----:B------:R-:W-:Y:S02]  /*df70*/  SHF.R.U64 R26, R26, 0x3, RZ ;  /* 0x000000031a1a7819 */ /* 0x000fe400000012ff */
[----:B------:R-:W-:Y:S02]  /*df80*/  SHF.R.U64 R112, R112, 0x3, RZ ;  /* 0x0000000370707819 */ /* 0x000fe400000012ff */
[----:B------:R-:W-:Y:S02]  /*df90*/  SHF.R.U64 R110, R110, 0x3, RZ ;  /* 0x000000036e6e7819 */ /* 0x000fe400000012ff */
[----:B------:R-:W-:Y:S01]  /*dfa0*/  LOP3.LUT R114, R114, R115, RZ, 0x3c, !PT ;  /* 0x0000007372727212 */ /* 0x000fe200078e3cff */
[----:B------:R-:W-:Y:S01]  /*dfb0*/  IMAD.X R115, RZ, RZ, R119, P5 ;  /* 0x000000ffff737224 */ /* 0x000fe200028e0677 */
[----:B------:R-:W-:-:S02]  /*dfc0*/  LOP3.LUT R122, R123, 0x380, RZ, 0xc0, !PT ;  /* 0x000003807b7a7812 */ /* 0x000fc400078ec0ff */
[----:B------:R-:W-:Y:S01]  /*dfd0*/  LOP3.LUT R24, R24, R25, RZ, 0x3c, !PT ;  /* 0x0000001918187212 */ /* 0x000fe200078e3cff */
[--C-:B------:R-:W-:Y:S01]  /*dfe0*/  IMAD.X R25, RZ, RZ, R119.reuse, P2 ;  /* 0x000000ffff197224 */ /* 0x100fe200010e0677 */
[----:B------:R-:W-:Y:S01]  /*dff0*/  LOP3.LUT R26, R26, R27, RZ, 0x3c, !PT ;  /* 0x0000001b1a1a7212 */ /* 0x000fe200078e3cff */
[--C-:B------:R-:W-:Y:S01]  /*e000*/  IMAD.X R27, RZ, RZ, R119.reuse, P3 ;  /* 0x000000ffff1b7224 */ /* 0x100fe200018e0677 */
[----:B------:R-:W-:Y:S02]  /*e010*/  LOP3.LUT R112, R112, R113, RZ, 0x3c, !PT ;  /* 0x0000007170707212 */ /* 0x000fe400078e3cff */
[----:B------:R-:W-:Y:S01]  /*e020*/  LOP3.LUT R110, R110, R111, RZ, 0x3c, !PT ;  /* 0x0000006f6e6e7212 */ /* 0x000fe200078e3cff */
[----:B------:R-:W-:Y:S01]  /*e030*/  IMAD.X R111, RZ, RZ, R119, P1 ;  /* 0x000000ffff6f7224 */ /* 0x000fe200008e0677 */
[----:B------:R-:W-:Y:S02]  /*e040*/  IADD3 R125, P5, R118, 0x8060, RZ ;  /* 0x00008060767d7810 */ /* 0x000fe40007fbe0ff */
[----:B------:R-:W-:-:S02]  /*e050*/  IADD3.X R113, RZ, R119, RZ, P0, !PT ;  /* 0x00000077ff717210 */ /* 0x000fc400007fe4ff */
[----:B------:R-:W-:Y:S02]  /*e060*/  MOV R98, R98 ;  /* 0x0000006200627202 */ /* 0x000fe40000000f00 */
[----:B------:R-:W-:Y:S02]  /*e070*/  F2FP.F16.F32.PACK_AB R4, R33, R14 ;  /* 0x0000000e2104723e */ /* 0x000fe400000000ff */
[C---:B------:R-:W-:Y:S02]  /*e080*/  IADD3 R127, P0, R118.reuse, 0xc000, RZ ;  /* 0x0000c000767f7810 */ /* 0x040fe40007f1e0ff */
[----:B------:R-:W-:Y:S02]  /*e090*/  IADD3 R129, P1, R118, 0xc020, RZ ;  /* 0x0000c02076817810 */ /* 0x000fe40007f3e0ff */
[----:B------:R-:W-:Y:S02]  /*e0a0*/  SHF.R.U64 R122, R122, 0x3, RZ ;  /* 0x000000037a7a7819 */ /* 0x000fe400000012ff */
[----:B------:R-:W-:-:S02]  /*e0b0*/  MOV R102, R102 ;  /* 0x0000006600667202 */ /* 0x000fc40000000f00 */
[----:B------:R-:W-:Y:S02]  /*e0c0*/  F2FP.F16.F32.PACK_AB R10, R45, R154 ;  /* 0x0000009a2d0a723e */ /* 0x000fe400000000ff */
[----:B------:R-:W-:Y:S01]  /*e0d0*/  LOP3.LUT R124, R125, 0x380, RZ, 0xc0, !PT ;  /* 0x000003807d7c7812 */ /* 0x000fe200078ec0ff */
[----:B------:R0:W-:Y:S01]  /*e0e0*/  STSM.16.M88.4 [R98], R4 ;  /* 0x0000000462007844 */ /* 0x0001e20000000200 */
[----:B------:R-:W-:Y:S02]  /*e0f0*/  MOV R116, R116 ;  /* 0x0000007400747202 */ /* 0x000fe40000000f00 */
[----:B------:R-:W-:Y:S02]  /*e100*/  MOV R33, R24 ;  /* 0x0000001800217202 */ /* 0x000fe40000000f00 */
[----:B------:R-:W-:Y:S02]  /*e110*/  MOV R37, R26 ;  /* 0x0000001a00257202 */ /* 0x000fe40000000f00 */
[----:B------:R-:W-:-:S02]  /*e120*/  F2FP.F16.F32.PACK_AB R14, R53, R156 ;  /* 0x0000009c350e723e */ /* 0x000fc400000000ff */
[----:B------:R-:W-:Y:S02]  /*e130*/  LOP3.LUT R126, R127, 0x380, RZ, 0xc0, !PT ;  /* 0x000003807f7e7812 */ /* 0x000fe400078ec0ff */
[----:B------:R-:W-:Y:S02]  /*e140*/  LOP3.LUT R128, R129, 0x380, RZ, 0xc0, !PT ;  /* 0x0000038081807812 */ /* 0x000fe400078ec0ff */
[----:B------:R-:W-:Y:S02]  /*e150*/  MOV R106, R106 ;  /* 0x0000006a006a7202 */ /* 0x000fe40000000f00 */
[----:B------:R-:W-:Y:S02]  /*e160*/  F2FP.F16.F32.PACK_AB R24, R57, R56 ;  /* 0x000000383918723e */ /* 0x000fe400000000ff */
[----:B------:R-:W-:Y:S02]  /*e170*/  F2FP.F16.F32.PACK_AB R25, R59, R58 ;  /* 0x0000003a3b19723e */ /* 0x000fe400000000ff */
[----:B------:R-:W-:-:S02]  /*e180*/  F2FP.F16.F32.PACK_AB R26, R61, R157 ;  /* 0x0000009d3d1a723e */ /* 0x000fc400000000ff */
[----:B------:R-:W-:Y:S01]  /*e190*/  F2FP.F16.F32.PACK_AB R27, R63, R62 ;  /* 0x0000003e3f1b723e */ /* 0x000fe200000000ff */
[----:B------:R3:W-:Y:S01]  /*e1a0*/  STSM.16.M88.4 [R102], R8 ;  /* 0x0000000866007844 */ /* 0x0007e20000000200 */
[----:B------:R-:W-:Y:S01]  /*e1b0*/  LOP3.LUT R122, R122, R123, RZ, 0x3c, !PT ;  /* 0x0000007b7a7a7212 */ /* 0x000fe200078e3cff */
[----:B------:R-:W-:Y:S01]  /*e1c0*/  IMAD.X R123, RZ, RZ, R119, P4 ;  /* 0x000000ffff7b7224 */ /* 0x000fe200020e0677 */
[----:B------:R-:W-:Y:S02]  /*e1d0*/  MOV R114, R114 ;  /* 0x0000007200727202 */ /* 0x000fe40000000f00 */
[----:B0-----:R-:W-:Y:S02]  /*e1e0*/  F2FP.F16.F32.PACK_AB R4, R65, R158 ;  /* 0x0000009e4104723e */ /* 0x001fe400000000ff */
[----:B------:R-:W-:Y:S02]  /*e1f0*/  F2FP.F16.F32.PACK_AB R5, R67, R66 ;  /* 0x000000424305723e */ /* 0x000fe400000000ff */
[----:B------:R-:W-:-:S02]  /*e200*/  F2FP.F16.F32.PACK_AB R6, R69, R159 ;  /* 0x0000009f4506723e */ /* 0x000fc400000000ff */
[----:B------:R-:W-:Y:S02]  /*e210*/  F2FP.F16.F32.PACK_AB R7, R71, R70 ;  /* 0x000000464707723e */ /* 0x000fe400000000ff */
[----:B------:R-:W-:Y:S01]  /*e220*/  SHF.R.U64 R124, R124, 0x3, RZ ;  /* 0x000000037c7c7819 */ /* 0x000fe200000012ff */
[----:B------:R-:W-:Y:S01]  /*e230*/  STSM.16.M88.4 [R116], R12 ;  /* 0x0000000c74007844 */ /* 0x000fe20000000200 */
[----:B------:R-:W-:Y:S02]  /*e240*/  MOV R112, R112 ;  /* 0x0000007000707202 */ /* 0x000fe40000000f00 */
[----:B------:R-:W-:Y:S02]  /*e250*/  MOV R21, R28 ;  /* 0x0000001c00157202 */ /* 0x000fe40000000f00 */
[----:B---3--:R-:W-:Y:S02]  /*e260*/  F2FP.F16.F32.PACK_AB R8, R3, R160 ;  /* 0x000000a00308723e */ /* 0x008fe400000000ff */
[----:B------:R-:W-:-:S02]  /*e270*/  F2FP.F16.F32.PACK_AB R9, R30, R20 ;  /* 0x000000141e09723e */ /* 0x000fc400000000ff */
[----:B------:R-:W-:Y:S02]  /*e280*/  F2FP.F16.F32.PACK_AB R10, R77, R161 ;  /* 0x000000a14d0a723e */ /* 0x000fe400000000ff */
[----:B------:R-:W-:Y:S01]  /*e290*/  F2FP.F16.F32.PACK_AB R11, R79, R78 ;  /* 0x0000004e4f0b723e */ /* 0x000fe200000000ff */
[----:B------:R-:W-:Y:S01]  /*e2a0*/  STSM.16.M88.4 [R106], R24 ;  /* 0x000000186a007844 */ /* 0x000fe20000000200 */
[----:B------:R-:W-:Y:S01]  /*e2b0*/  SHF.R.U64 R126, R126, 0x3, RZ ;  /* 0x000000037e7e7819 */ /* 0x000fe200000012ff */
[----:B------:R-:W0:Y:S01]  /*e2c0*/  LDC R3, c[0x0][0xbe8] ;  /* 0x0002fa00ff037b82 */ /* 0x000e220000000800 */
[----:B------:R-:W-:Y:S02]  /*e2d0*/  SHF.R.U64 R128, R128, 0x3, RZ ;  /* 0x0000000380807819 */ /* 0x000fe400000012ff */
[----:B------:R-:W-:Y:S02]  /*e2e0*/  MOV R110, R110 ;  /* 0x0000006e006e7202 */ /* 0x000fe40000000f00 */
[----:B------:R-:W-:-:S02]  /*e2f0*/  F2FP.F16.F32.PACK_AB R28, R81, R162 ;  /* 0x000000a2511c723e */ /* 0x000fc400000000ff */
[----:B------:R-:W-:Y:S02]  /*e300*/  F2FP.F16.F32.PACK_AB R29, R83, R82 ;  /* 0x00000052531d723e */ /* 0x000fe400000000ff */
[----:B------:R-:W-:Y:S01]  /*e310*/  F2FP.F16.F32.PACK_AB R30, R85, R163 ;  /* 0x000000a3551e723e */ /* 0x000fe200000000ff */
[----:B------:R3:W-:Y:S01]  /*e320*/  STSM.16.M88.4 [R114], R4 ;  /* 0x0000000472007844 */ /* 0x0007e20000000200 */
[----:B------:R-:W-:Y:S01]  /*e330*/  LOP3.LUT R124, R124, R125, RZ, 0x3c, !PT ;  /* 0x0000007d7c7c7212 */ /* 0x000fe200078e3cff */
[----:B------:R-:W-:Y:S01]  /*e340*/  IMAD.X R125, RZ, RZ, R119, P5 ;  /* 0x000000ffff7d7224 */ /* 0x000fe200028e0677 */
[----:B------:R-:W-:Y:S02]  /*e350*/  MOV R120, R120 ;  /* 0x0000007800787202 */ /* 0x000fe40000000f00 */
[----:B------:R-:W-:Y:S02]  /*e360*/  F2FP.F16.F32.PACK_AB R56, R97, R166 ;  /* 0x000000a66138723e */ /* 0x000fe400000000ff */
[----:B------:R-:W-:-:S02]  /*e370*/  F2FP.F16.F32.PACK_AB R57, R44, R38 ;  /* 0x000000262c39723e */ /* 0x000fc400000000ff */
[----:B------:R-:W-:Y:S02]  /*e380*/  F2FP.F16.F32.PACK_AB R58, R101, R167 ;  /* 0x000000a7653a723e */ /* 0x000fe400000000ff */
[----:B------:R-:W-:Y:S01]  /*e390*/  F2FP.F16.F32.PACK_AB R59, R48, R46 ;  /* 0x0000002e303b723e */ /* 0x000fe200000000ff */
[----:B------:R1:W-:Y:S01]  /*e3a0*/  STSM.16.M88.4 [R112], R8 ;  /* 0x0000000870007844 */ /* 0x0003e20000000200 */
[----:B------:R-:W-:Y:S02]  /*e3b0*/  MOV R122, R122 ;  /* 0x0000007a007a7202 */ /* 0x000fe40000000f00 */
[----:B------:R-:W-:Y:S02]  /*e3c0*/  LOP3.LUT R126, R126, R127, RZ, 0x3c, !PT ;  /* 0x0000007f7e7e7212 */ /* 0x000fe400078e3cff */
[----:B---3--:R-:W-:Y:S02]  /*e3d0*/  F2FP.F16.F32.PACK_AB R4, R105, R168 ;  /* 0x000000a86904723e */ /* 0x008fe400000000ff */
[----:B------:R-:W-:-:S02]  /*e3e0*/  F2FP.F16.F32.PACK_AB R5, R52, R50 ;  /* 0x000000323405723e */ /* 0x000fc400000000ff */
[----:B------:R-:W-:Y:S02]  /*e3f0*/  F2FP.F16.F32.PACK_AB R6, R109, R169 ;  /* 0x000000a96d06723e */ /* 0x000fe400000000ff */
[----:B------:R-:W-:Y:S01]  /*e400*/  F2FP.F16.F32.PACK_AB R7, R60, R54 ;  /* 0x000000363c07723e */ /* 0x000fe200000000ff */
[----:B------:R-:W-:Y:S01]  /*e410*/  STSM.16.M88.4 [R110], R28 ;  /* 0x0000001c6e007844 */ /* 0x000fe20000000200 */
[----:B------:R-:W-:Y:S01]  /*e420*/  LOP3.LUT R128, R128, R129, RZ, 0x3c, !PT ;  /* 0x0000008180807212 */ /* 0x000fe200078e3cff */
[----:B------:R-:W-:Y:S01]  /*e430*/  IMAD.X R129, RZ, RZ, R119, P1 ;  /* 0x000000ffff817224 */ /* 0x000fe200008e0677 */
[----:B------:R-:W-:Y:S01]  /*e440*/  IADD3.X R127, RZ, R119, RZ, P0, !PT ;  /* 0x00000077ff7f7210 */ /* 0x000fe200007fe4ff */
[----:B------:R-:W-:Y:S01]  /*e450*/  STSM.16.M88.4 [R21], R40 ;  /* 0x0000002815007844 */ /* 0x000fe20000000200 */
[----:B------:R-:W-:Y:S02]  /*e460*/  MOV R124, R124 ;  /* 0x0000007c007c7202 */ /* 0x000fe40000000f00 */
[----:B-1----:R-:W-:Y:S01]  /*e470*/  F2FP.F16.F32.PACK_AB R8, R96, R170 ;  /* 0x000000aa6008723e */ /* 0x002fe200000000ff */
[----:B------:R-:W-:Y:S01]  /*e480*/  STSM.16.M88.4 [R120], R56 ;  /* 0x0000003878007844 */ /* 0x000fe20000000200 */
[----:B------:R-:W-:-:S02]  /*e490*/  F2FP.F16.F32.PACK_AB R9, R68, R64 ;  /* 0x000000404409723e */ /* 0x000fc400000000ff */
[----:B------:R-:W-:Y:S01]  /*e4a0*/  F2FP.F16.F32.PACK_AB R10, R100, R171 ;  /* 0x000000ab640a723e */ /* 0x000fe200000000ff */
[----:B------:R4:W-:Y:S01]  /*e4b0*/  STSM.16.M88.4 [R122], R4 ;  /* 0x000000047a007844 */ /* 0x0009e20000000200 */
[----:B------:R-:W-:Y:S02]  /*e4c0*/  F2FP.F16.F32.PACK_AB R11, R80, R76 ;  /* 0x0000004c500b723e */ /* 0x000fe400000000ff */
[----:B------:R-:W-:Y:S02]  /*e4d0*/  MOV R126, R126 ;  /* 0x0000007e007e7202 */ /* 0x000fe40000000f00 */
[----:B------:R-:W-:Y:S02]  /*e4e0*/  F2FP.F16.F32.PACK_AB R12, R104, R172 ;  /* 0x000000ac680c723e */ /* 0x000fe400000000ff */
[----:B------:R-:W-:Y:S02]  /*e4f0*/  F2FP.F16.F32.PACK_AB R13, R86, R84 ;  /* 0x00000054560d723e */ /* 0x000fe400000000ff */
[----:B------:R-:W-:-:S02]  /*e500*/  F2FP.F16.F32.PACK_AB R14, R108, R173 ;  /* 0x000000ad6c0e723e */ /* 0x000fc400000000ff */
[----:B------:R-:W-:Y:S02]  /*e510*/  F2FP.F16.F32.PACK_AB R15, R92, R88 ;  /* 0x000000585c0f723e */ /* 0x000fe400000000ff */
[----:B------:R-:W-:Y:S02]  /*e520*/  ISETP.NE.U32.AND P0, PT, RZ, UR4, PT ;  /* 0x00000004ff007c0c */ /* 0x000fe4000bf05070 */
[----:B------:R-:W-:Y:S02]  /*e530*/  MOV R128, R128 ;  /* 0x0000008000807202 */ /* 0x000fe40000000f00 */
[----:B----4-:R-:W-:Y:S02]  /*e540*/  IADD3 R6, P1, R176, UR4, RZ ;  /* 0x00000004b0067c10 */ /* 0x010fe4000ff3e0ff */
[----:B------:R-:W-:Y:S02]  /*e550*/  F2FP.F16.F32.PACK_AB R24, R152, R174 ;  /* 0x000000ae9818723e */ /* 0x000fe400000000ff */
[----:B------:R-:W-:-:S02]  /*e560*/  F2FP.F16.F32.PACK_AB R25, R131, R130 ;  /* 0x000000828319723e */ /* 0x000fc400000000ff */
[----:B------:R-:W-:Y:S02]  /*e570*/  F2FP.F16.F32.PACK_AB R26, R133, R132 ;  /* 0x00000084851a723e */ /* 0x000fe400000000ff */
[----:B------:R-:W-:Y:S01]  /*e580*/  F2FP.F16.F32.PACK_AB R27, R135, R134 ;  /* 0x00000086871b723e */ /* 0x000fe200000000ff */
[----:B------:R1:W-:Y:S01]  /*e590*/  STSM.16.M88.4 [R124], R8 ;  /* 0x000000087c007844 */ /* 0x0003e20000000200 */
[----:B------:R-:W-:Y:S02]  /*e5a0*/  ISETP.NE.AND.EX P0, PT, RZ, UR5, PT, P0 ;  /* 0x00000005ff007c0c */ /* 0x000fe4000bf05300 */
[----:B------:R-:W-:Y:S01]  /*e5b0*/  IADD3.X R7, R175, UR5, RZ, P1, !PT ;  /* 0x00000005af077c10 */ /* 0x000fe20008ffe4ff */
[----:B------:R2:W-:Y:S01]  /*e5c0*/  STSM.16.M88.4 [R126], R12 ;  /* 0x0000000c7e007844 */ /* 0x0005e20000000200 */
[----:B------:R-:W-:Y:S02]  /*e5d0*/  ULDC.64 UR4, c[0x0][0xc08] ;  /* 0x0003020000047ab9 */ /* 0x000fe40000000a00 */
[----:B------:R-:W-:Y:S01]  /*e5e0*/  ISETP.NE.U32.AND P2, PT, RZ, UR4, PT ;  /* 0x00000004ff007c0c */ /* 0x000fe2000bf45070 */
[----:B------:R3:W-:Y:S04]  /*e5f0*/  STSM.16.M88.4 [R128], R24 ;  /* 0x0000001880007844 */ /* 0x0007e80000000200 */
[----:B------:R3:W-:Y:S01]  /*e600*/  STSM.16.M88.4 [R33], R136 ;  /* 0x0000008821007844 */ /* 0x0007e20000000200 */
[----:B------:R-:W-:-:S03]  /*e610*/  ISETP.NE.AND.EX P2, PT, RZ, UR5, PT, P2 ;  /* 0x00000005ff007c0c */ /* 0x000fc6000bf45320 */
[----:B------:R3:W-:Y:S01]  /*e620*/  STSM.16.M88.4 [R37], R144 ;  /* 0x0000009025007844 */ /* 0x0007e20000000200 */
[----:B------:R-:W-:Y:S01]  /*e630*/  IMAD.MOV.U32 R20, RZ, RZ, RZ ;  /* 0x000000ffff147224 */ /* 0x000fe200078e00ff */
[----:B------:R-:W-:Y:S08]  /*e640*/  BAR.SYNC.DEFER_BLOCKING 0x1, 0x100 ;  /* 0x0044000000007b1d */ /* 0x000ff00000010000 */
[----:B------:R-:W-:Y:S01]  /*e650*/  @P2 IADD3 R4, P3, R176, UR4, RZ ;  /* 0x00000004b0042c10 */ /* 0x000fe2000ff7e0ff */
[----:B------:R-:W-:-:S02]  /*e660*/  ULDC UR4, c[0x0][0xa88] ;  /* 0x0002a20000047ab9 */ /* 0x000fc40000000800 */
[----:B------:R-:W-:Y:S01]  /*e670*/  IMAD.U32 R0, RZ, RZ, UR4 ;  /* 0x00000004ff007e24 */ /* 0x000fe2000f8e00ff */
[----:B------:R-:W-:Y:S01]  /*e680*/  @P2 IADD3.X R5, R175, UR5, RZ, P3, !PT ;  /* 0x00000005af052c10 */ /* 0x000fe20009ffe4ff */
[----:B------:R3:W5:Y:S04]  /*e690*/  @P0 LDG.E R20, desc[UR40][R6.64] ;  /* 0x0000002806140981 */ /* 0x000768000c1e1900 */
[----:B------:R3:W5:Y:S01]  /*e6a0*/  @P2 LDG.E R0, desc[UR40][R4.64] ;  /* 0x0000002804002981 */ /* 0x000762000c1e1900 */
[----:B0-----:R-:W-:-:S13]  /*e6b0*/  ISETP.NE.AND P1, PT, R3, 0x1, PT ;  /* 0x000000010300780c */ /* 0x001fda0003f25270 */
[----:B-1----:R-:W0:Y:S08]  /*e6c0*/  @P1 LDC R8, c[0x0][0xbec] ;  /* 0x0002fb00ff081b82 */ /* 0x002e300000000800 */
[----:B------:R-:W1:Y:S01]  /*e6d0*/  @P1 LDC R11, c[0x0][0xbf0] ;  /* 0x0002fc00ff0b1b82 */ /* 0x000e620000000800 */
[----:B--2---:R-:W-:Y:S01]  /*e6e0*/  LEA R15, R151, R72, 0x7 ;  /* 0x00000048970f7211 */ /* 0x004fe200078e38ff */
[----:B---3--:R-:W-:Y:S06]  /*e6f0*/  @P2 BRA `(.L_x_772) ;  /* 0x0000000000102947 */ /* 0x008fec0003800000 */
[----:B------:R-:W-:Y:S05]  /*e700*/  @!P0 BRA `(.L_x_772) ;  /* 0x00000000000c8947 */ /* 0x000fea0003800000 */
[----:B------:R-:W2:Y:S04]  /*e710*/  LDG.E R5, desc[UR40][R6.64] ;  /* 0x0000002806057981 */ /* 0x000ea8000c1e1900 */
[----:B-----5:R-:W2:Y:S02]  /*e720*/  LDG.E R0, desc[UR40][R6.64+0x4] ;  /* 0x0000042806007981 */ /* 0x020ea4000c1e1900 */
[----:B--2---:R-:W-:-:S07]  /*e730*/  IMAD.IADD R0, R0, 0x1, -R5 ;  /* 0x0000000100007824 */ /* 0x004fce00078e0a05 */
.L_x_772:
[----:B------:R-:W2:Y:S01]  /*e740*/  LDL.LU R12, [R1+0x3c] ;  /* 0x00003c00010c7983 */ /* 0x000ea20000300800 */
[----:B0-----:R-:W-:Y:S01]  /*e750*/  @P1 IMAD.HI.U32 R4, R15, R8, RZ ;  /* 0x000000080f041227 */ /* 0x001fe200078e00ff */
[----:B------:R-:W-:Y:S01]  /*e760*/  ULDC.64 UR4, c[0x0][0xb90] ;  /* 0x0002e40000047ab9 */ /* 0x000fe20000000a00 */
[----:B-----5:R-:W-:Y:S01]  /*e770*/  SHF.R.S32.HI R21, RZ, 0x1f, R20 ;  /* 0x0000001fff157819 */ /* 0x020fe20000011414 */
[----:B------:R-:W3:Y:S01]  /*e780*/  LDL.LU R10, [R1+0x2c] ;  /* 0x00002c00010a7983 */ /* 0x000ee20000300800 */
[----:B------:R-:W-:Y:S01]  /*e790*/  IMAD.MOV.U32 R9, RZ, RZ, R15 ;  /* 0x000000ffff097224 */ /* 0x000fe200078e000f */
[----:B------:R-:W0:Y:S02]  /*e7a0*/  @P1 LDC R85, c[0x0][0xbec] ;  /* 0x0002fb00ff551b82 */ /* 0x000e240000000800 */
[----:B------:R-:W4:Y:S01]  /*e7b0*/  LDL.LU R87, [R1+0x20] ;  /* 0x0000200001577983 */ /* 0x000f220000300800 */
[----:B-1----:R-:W-:-:S03]  /*e7c0*/  @P1 SHF.R.U32.HI R9, RZ, R11, R4 ;  /* 0x0000000bff091219 */ /* 0x002fc60000011604 */
[----:B------:R-:W4:Y:S01]  /*e7d0*/  LDL R14, [R1+0x50] ;  /* 0x00005000010e7983 */ /* 0x000f220000100800 */
[----:B------:R-:W1:Y:S01]  /*e7e0*/  S2R R84, SR_TID.X ;  /* 0x0000000000547919 */ /* 0x000e620000002100 */
[----:B------:R-:W0:Y:S01]  /*e7f0*/  S2R R27, SR_TID.X ;  /* 0x00000000001b7919 */ /* 0x000e220000002100 */
[----:B-1----:R-:W-:-:S05]  /*e800*/  VIADD R84, R84, 0xffffff80 ;  /* 0xffffff8054547836 */ /* 0x002fca0000000000 */
[----:B------:R-:W-:-:S04]  /*e810*/  SHF.R.S32.HI R86, RZ, 0x1f, R84 ;  /* 0x0000001fff567819 */ /* 0x000fc80000011454 */
[----:B------:R-:W-:-:S04]  /*e820*/  LEA.HI R86, R86, R84, RZ, 0x3 ;  /* 0x0000005456567211 */ /* 0x000fc800078f18ff */
[----:B------:R-:W-:-:S05]  /*e830*/  SHF.R.S32.HI R86, RZ, 0x3, R86 ;  /* 0x00000003ff567819 */ /* 0x000fca0000011456 */
[----:B------:R-:W-:Y:S01]  /*e840*/  IMAD R13, R86, 0x40, R213 ;  /* 0x00000040560d7824 */ /* 0x000fe200078e02d5 */
[----:B------:R-:W-:Y:S01]  /*e850*/  SHF.R.S32.HI R82, RZ, 0x1f, R84 ;  /* 0x0000001fff527819 */ /* 0x000fe20000011454 */
[----:B0-----:R-:W-:-:S03]  /*e860*/  VIADD R27, R27, 0xffffff80 ;  /* 0xffffff801b1b7836 */ /* 0x001fc60000000000 */
[----:B------:R-:W-:Y:S02]  /*e870*/  LEA.HI R82, R82, R84, RZ, 0x3 ;  /* 0x0000005452527211 */ /* 0x000fe400078f18ff */
[----:B------:R-:W-:Y:S02]  /*e880*/  SHF.R.S32.HI R26, RZ, 0x1f, R27 ;  /* 0x0000001fff1a7819 */ /* 0x000fe4000001141b */
[----:B------:R-:W-:Y:S02]  /*e890*/  LOP3.LUT R82, R82, 0xfffffff8, RZ, 0xc0, !PT ;  /* 0xfffffff852527812 */ /* 0x000fe400078ec0ff */
[----:B------:R-:W-:-:S03]  /*e8a0*/  LEA.HI R26, R26, R27, RZ, 0x7 ;  /* 0x0000001b1a1a7211 */ /* 0x000fc600078f38ff */
[----:B------:R-:W-:Y:S02]  /*e8b0*/  IMAD.IADD R82, R84, 0x1, -R82 ;  /* 0x0000000154527824 */ /* 0x000fe400078e0a52 */
[----:B------:R-:W0:Y:S01]  /*e8c0*/  @P1 LDC R84, c[0x0][0xbf0] ;  /* 0x0002fc00ff541b82 */ /* 0x000e220000000800 */
[----:B------:R-:W-:Y:S01]  /*e8d0*/  LOP3.LUT R26, R26, 0xffffff80, RZ, 0xc0, !PT ;  /* 0xffffff801a1a7812 */ /* 0x000fe200078ec0ff */
[----:B------:R-:W-:-:S04]  /*e8e0*/  IMAD R82, R82, 0x20, R86 ;  /* 0x0000002052527824 */ /* 0x000fc800078e0256 */
[----:B------:R-:W-:Y:S02]  /*e8f0*/  IMAD.IADD R26, R27, 0x1, -R26 ;  /* 0x000000011b1a7824 */ /* 0x000fe400078e0a1a */
[----:B------:R-:W-:Y:S01]  /*e900*/  IMAD R0, R0, R3, RZ ;  /* 0x0000000300007224 */ /* 0x000fe200078e02ff */
[----:B------:R-:W-:Y:S01]  /*e910*/  LEA R82, R151, R82, 0x7 ;  /* 0x0000005297527211 */ /* 0x000fe200078e38ff */
[C---:B------:R-:W-:Y:S01]  /*e920*/  VIADD R92, R213.reuse, 0x80 ;  /* 0x00000080d55c7836 */ /* 0x040fe20000000000 */
[C---:B------:R-:W-:Y:S01]  /*e930*/  IADD3 R90, R213.reuse, 0xc0, RZ ;  /* 0x000000c0d55a7810 */ /* 0x040fe20007ffe0ff */
[C---:B------:R-:W-:Y:S01]  /*e940*/  VIADD R94, R213.reuse, 0x40 ;  /* 0x00000040d55e7836 */ /* 0x040fe20000000000 */
[----:B------:R-:W-:Y:S01]  /*e950*/  BSSY B1, `(.L_x_773) ;  /* 0x00000d1000017945 */ /* 0x000fe20003800000 */
[C---:B------:R-:W-:Y:S01]  /*e960*/  VIADD R89, R213.reuse, 0xc0 ;  /* 0x000000c0d5597836 */ /* 0x040fe20000000000 */
[----:B------:R-:W-:Y:S01]  /*e970*/  SHF.R.S32.HI R90, RZ, 0x1f, R90 ;  /* 0x0000001fff5a7819 */ /* 0x000fe2000001145a */
[C---:B------:R-:W-:Y:S01]  /*e980*/  VIADD R91, R213.reuse, 0x80 ;  /* 0x00000080d55b7836 */ /* 0x040fe20000000000 */
[----:B------:R-:W-:Y:S01]  /*e990*/  SHF.R.S32.HI R92, RZ, 0x1f, R92 ;  /* 0x0000001fff5c7819 */ /* 0x000fe2000001145c */
[----:B------:R-:W-:Y:S01]  /*e9a0*/  VIADD R93, R213, 0x40 ;  /* 0x00000040d55d7836 */ /* 0x000fe20000000000 */
[----:B------:R-:W-:-:S02]  /*e9b0*/  SHF.R.S32.HI R94, RZ, 0x1f, R94 ;  /* 0x0000001fff5e7819 */ /* 0x000fc4000001145e */
[----:B------:R-:W-:Y:S02]  /*e9c0*/  SHF.R.S32.HI R95, RZ, 0x1f, R213 ;  /* 0x0000001fff5f7819 */ /* 0x000fe400000114d5 */
[----:B--2---:R-:W-:Y:S02]  /*e9d0*/  SEL R72, R12, RZ, !P0 ;  /* 0x000000ff0c487207 */ /* 0x004fe40004000000 */
[----:B---3--:R-:W-:Y:S02]  /*e9e0*/  SEL R80, R10, RZ, !P0 ;  /* 0x000000ff0a507207 */ /* 0x008fe40004000000 */
[----:B----4-:R-:W-:Y:S01]  /*e9f0*/  SHF.R.S32.HI R81, RZ, 0x1f, R87 ;  /* 0x0000001fff517819 */ /* 0x010fe20000011457 */
[----:B------:R-:W-:-:S04]  /*ea00*/  IMAD.WIDE.U32 R4, R87, UR4, R20 ;  /* 0x0000000457047c25 */ /* 0x000fc8000f8e0014 */
[----:B------:R-:W-:-:S04]  /*ea10*/  IMAD R6, R81, UR4, RZ ;  /* 0x0000000451067c24 */ /* 0x000fc8000f8e02ff */
[----:B------:R-:W-:Y:S01]  /*ea20*/  IMAD R7, R87, UR5, R6 ;  /* 0x0000000557077c24 */ /* 0x000fe2000f8e0206 */
[----:B------:R-:W-:Y:S01]  /*ea30*/  ULDC.64 UR4, c[0x0][0xb98] ;  /* 0x0002e60000047ab9 */ /* 0x000fe20000000a00 */
[----:B------:R-:W-:-:S03]  /*ea40*/  IMAD.MOV R6, RZ, RZ, -R9 ;  /* 0x000000ffff067224 */ /* 0x000fc600078e0a09 */
[----:B------:R-:W-:Y:S01]  /*ea50*/  IADD3 R5, R5, R7, RZ ;  /* 0x0000000705057210 */ /* 0x000fe20007ffe0ff */
[----:B------:R-:W-:Y:S02]  /*ea60*/  IMAD R11, R3, R6, R15 ;  /* 0x00000006030b7224 */ /* 0x000fe400078e020f */
[----:B------:R-:W-:Y:S02]  /*ea70*/  IMAD R15, R72, UR4, RZ ;  /* 0x00000004480f7c24 */ /* 0x000fe4000f8e02ff */
[----:B------:R-:W-:Y:S01]  /*ea80*/  IMAD.WIDE.U32 R6, R80, UR4, R4 ;  /* 0x0000000450067c25 */ /* 0x000fe2000f8e0004 */
[----:B------:R-:W-:-:S03]  /*ea90*/  SHF.R.S32.HI R8, RZ, 0x1f, R11 ;  /* 0x0000001fff087819 */ /* 0x000fc6000001140b */
[----:B------:R-:W-:Y:S01]  /*eaa0*/  IMAD.WIDE R4, R13, 0x2, R34 ;  /* 0x000000020d047825 */ /* 0x000fe200078e0222 */
[----:B------:R-:W-:Y:S02]  /*eab0*/  SHF.R.S32.HI R13, RZ, 0x1f, R9 ;  /* 0x0000001fff0d7819 */ /* 0x000fe40000011409 */
[----:B------:R-:W-:Y:S01]  /*eac0*/  IADD3 R6, P0, R9, R6, RZ ;  /* 0x0000000609067210 */ /* 0x000fe20007f1e0ff */
[----:B------:R-:W-:Y:S01]  /*ead0*/  IMAD R15, R80, UR5, R15 ;  /* 0x00000005500f7c24 */ /* 0x000fe2000f8e020f */
[----:B------:R-:W-:Y:S02]  /*eae0*/  ULDC.64 UR4, c[0x0][0xb88] ;  /* 0x0002e20000047ab9 */ /* 0x000fe40000000a00 */
[----:B------:R-:W-:Y:S02]  /*eaf0*/  IMAD R10, R8, UR4, RZ ;  /* 0x00000004080a7c24 */ /* 0x000fe4000f8e02ff */
[----:B------:R-:W-:Y:S02]  /*eb00*/  IADD3.X R7, R13, R7, R15, P0, !PT ;  /* 0x000000070d077210 */ /* 0x000fe400007fe40f */
[----:B------:R-:W-:-:S02]  /*eb10*/  IMAD R13, R11, UR5, R10 ;  /* 0x000000050b0d7c24 */ /* 0x000fc4000f8e020a */
[----:B------:R-:W-:Y:S01]  /*eb20*/  IMAD.WIDE.U32 R6, R11, UR4, R6 ;  /* 0x000000040b067c25 */ /* 0x000fe2000f8e0006 */
[C---:B------:R-:W-:Y:S01]  /*eb30*/  IADD3 R9, P2, R4.reuse, 0x1000, RZ ;  /* 0x0000100004097810 */ /* 0x040fe20007f5e0ff */
[----:B------:R-:W-:Y:S02]  /*eb40*/  ULDC.64 UR4, c[0x0][0xb50] ;  /* 0x0002d40000047ab9 */ /* 0x000fe40000000a00 */
[----:B------:R-:W-:Y:S01]  /*eb50*/  IMAD.IADD R7, R7, 0x1, R13 ;  /* 0x0000000107077824 */ /* 0x000fe200078e020d */
[----:B------:R-:W-:Y:S02]  /*eb60*/  IADD3 R13, P3, R4, 0x2000, RZ ;  /* 0x00002000040d7810 */ /* 0x000fe40007f7e0ff */
[----:B------:R-:W-:Y:S02]  /*eb70*/  LOP3.LUT R8, R9, 0x380, RZ, 0xc0, !PT ;  /* 0x0000038009087812 */ /* 0x000fe400078ec0ff */
[----:B------:R-:W-:Y:S02]  /*eb80*/  LEA R10, P0, R6, UR4, 0x2 ;  /* 0x00000004060a7c11 */ /* 0x000fe4000f8010ff */
[----:B------:R-:W-:-:S02]  /*eb90*/  LOP3.LUT R12, R13, 0x380, RZ, 0xc0, !PT ;  /* 0x000003800d0c7812 */ /* 0x000fc400078ec0ff */
[----:B------:R-:W-:Y:S02]  /*eba0*/  SHF.R.U64 R8, R8, 0x3, RZ ;  /* 0x0000000308087819 */ /* 0x000fe400000012ff */
[----:B------:R-:W-:Y:S01]  /*ebb0*/  LEA.HI.X R6, R6, UR5, R7, 0x2, P0 ;  /* 0x0000000506067c11 */ /* 0x000fe200080f1407 */
[----:B------:R-:W-:Y:S01]  /*ebc0*/  ULDC.64 UR4, c[0x0][0xaa0] ;  /* 0x0002a80000047ab9 */ /* 0x000fe20000000a00 */
[----:B------:R-:W-:Y:S02]  /*ebd0*/  IADD3 R29, P0, R4, 0x4000, RZ ;  /* 0x00004000041d7810 */ /* 0x000fe40007f1e0ff */
[----:B------:R-:W-:Y:S02]  /*ebe0*/  SHF.R.U64 R12, R12, 0x3, RZ ;  /* 0x000000030c0c7819 */ /* 0x000fe400000012ff */
[----:B------:R-:W-:Y:S01]  /*ebf0*/  LOP3.LUT R8, R8, R9, RZ, 0x3c, !PT ;  /* 0x0000000908087212 */ /* 0x000fe200078e3cff */
[----:B------:R-:W-:Y:S01]  /*ec00*/  IMAD.X R9, RZ, RZ, R5, P2 ;  /* 0x000000ffff097224 */ /* 0x000fe200010e0605 */
[----:B------:R-:W-:-:S02]  /*ec10*/  LOP3.LUT R28, R29, 0x380, RZ, 0xc0, !PT ;  /* 0x000003801d1c7812 */ /* 0x000fc400078ec0ff */
[----:B------:R-:W-:Y:S01]  /*ec20*/  LOP3.LUT R12, R12, R13, RZ, 0x3c, !PT ;  /* 0x0000000d0c0c7212 */ /* 0x000fe200078e3cff */
[----:B------:R-:W-:Y:S01]  /*ec30*/  IMAD.X R13, RZ, RZ, R5, P3 ;  /* 0x000000ffff0d7224 */ /* 0x000fe200018e0605 */
[C---:B------:R-:W-:Y:S02]  /*ec40*/  IADD3 R39, P2, R4.reuse, 0x6000, RZ ;  /* 0x0000600004277810 */ /* 0x040fe40007f5e0ff */
[C---:B------:R-:W-:Y:S02]  /*ec50*/  IADD3 R25, P5, R4.reuse, 0x3000, RZ ;  /* 0x0000300004197810 */ /* 0x040fe40007fbe0ff */
[C---:B------:R-:W-:Y:S02]  /*ec60*/  IADD3 R35, P4, R4.reuse, 0x5000, RZ ;  /* 0x0000500004237810 */ /* 0x040fe40007f9e0ff */
[----:B------:R-:W-:Y:S02]  /*ec70*/  IADD3 R41, P3, R4, 0x7000, RZ ;  /* 0x0000700004297810 */ /* 0x000fe40007f7e0ff */
[----:B------:R-:W-:-:S02]  /*ec80*/  SHF.R.U64 R28, R28, 0x3, RZ ;  /* 0x000000031c1c7819 */ /* 0x000fc400000012ff */
        /* <DEDUP_REMOVED lines=9> */
[----:B------:R-:W-:Y:S02]  /*ed20*/  IADD3 R49, P0, R4, 0x9000, RZ ;  /* 0x0000900004317810 */ /* 0x000fe40007f1e0ff */
[----:B------:R-:W-:Y:S02]  /*ed30*/  SHF.R.U64 R40, R40, 0x3, RZ ;  /* 0x0000000328287819 */ /* 0x000fe400000012ff */
[----:B------:R-:W-:Y:S01]  /*ed40*/  LOP3.LUT R38, R38, R39, RZ, 0x3c, !PT ;  /* 0x0000002726267212 */ /* 0x000fe200078e3cff */
[--C-:B------:R-:W-:Y:S01]  /*ed50*/  IMAD.X R39, RZ, RZ, R5.reuse, P2 ;  /* 0x000000ffff277224 */ /* 0x100fe200010e0605 */
[----:B------:R-:W-:Y:S01]  /*ed60*/  LOP3.LUT R24, R24, R25, RZ, 0x3c, !PT ;  /* 0x0000001918187212 */ /* 0x000fe200078e3cff */
[----:B------:R-:W-:Y:S01]  /*ed70*/  IMAD.X R25, RZ, RZ, R5, P5 ;  /* 0x000000ffff197224 */ /* 0x000fe200028e0605 */
[----:B------:R-:W-:-:S02]  /*ed80*/  LOP3.LUT R34, R34, R35, RZ, 0x3c, !PT ;  /* 0x0000002322227212 */ /* 0x000fc400078e3cff */
[----:B------:R-:W-:Y:S02]  /*ed90*/  LOP3.LUT R48, R49, 0x380, RZ, 0xc0, !PT ;  /* 0x0000038031307812 */ /* 0x000fe400078ec0ff */
[----:B------:R-:W-:Y:S01]  /*eda0*/  LOP3.LUT R40, R40, R41, RZ, 0x3c, !PT ;  /* 0x0000002928287212 */ /* 0x000fe200078e3cff */
[----:B------:R-:W-:Y:S01]  /*edb0*/  IMAD.X R41, RZ, RZ, R5, P3 ;  /* 0x000000ffff297224 */ /* 0x000fe200018e0605 */
[----:B------:R-:W-:Y:S02]  /*edc0*/  IADD3.X R35, RZ, R5, RZ, P4, !PT ;  /* 0x00000005ff237210 */ /* 0x000fe400027fe4ff */
[C---:B------:R-:W-:Y:S01]  /*edd0*/  IADD3 R57, P2, R4.reuse, 0xb000, RZ ;  /* 0x0000b00004397810 */ /* 0x040fe20007f5e0ff */
[----:B------:R-:W-:Y:S01]  /*ede0*/  IMAD R21, R21, UR4, RZ ;  /* 0x0000000415157c24 */ /* 0x000fe2000f8e02ff */
[C---:B------:R-:W-:Y:S02]  /*edf0*/  IADD3 R45, P5, R4.reuse, 0x8000, RZ ;  /* 0x00008000042d7810 */ /* 0x040fe40007fbe0ff */
[----:B------:R-:W-:-:S02]  /*ee00*/  IADD3 R53, P4, R4, 0xa000, RZ ;  /* 0x0000a00004357810 */ /* 0x000fc40007f9e0ff */
[----:B------:R-:W-:Y:S02]  /*ee10*/  IADD3 R61, P3, R4, 0xc000, RZ ;  /* 0x0000c000043d7810 */ /* 0x000fe40007f7e0ff */
[----:B------:R-:W-:Y:S02]  /*ee20*/  SHF.R.U64 R48, R48, 0x3, RZ ;  /* 0x0000000330307819 */ /* 0x000fe400000012ff */
[----:B------:R-:W-:Y:S01]  /*ee30*/  LOP3.LUT R56, R57, 0x380, RZ, 0xc0, !PT ;  /* 0x0000038039387812 */ /* 0x000fe200078ec0ff */
[C---:B------:R-:W-:Y:S01]  /*ee40*/  IMAD R83, R20.reuse, UR5, R21 ;  /* 0x0000000514537c24 */ /* 0x040fe2000f8e0215 */
[----:B------:R-:W-:Y:S02]  /*ee50*/  LOP3.LUT R44, R45, 0x380, RZ, 0xc0, !PT ;  /* 0x000003802d2c7812 */ /* 0x000fe400078ec0ff */
[----:B------:R-:W-:Y:S01]  /*ee60*/  LOP3.LUT R52, R53, 0x380, RZ, 0xc0, !PT ;  /* 0x0000038035347812 */ /* 0x000fe200078ec0ff */
[----:B------:R-:W-:Y:S01]  /*ee70*/  IMAD.WIDE.U32 R20, R20, UR4, RZ ;  /* 0x0000000414147c25 */ /* 0x000fe2000f8e00ff */
[----:B------:R-:W-:Y:S01]  /*ee80*/  LOP3.LUT R60, R61, 0x380, RZ, 0xc0, !PT ;  /* 0x000003803d3c7812 */ /* 0x000fe200078ec0ff */
[----:B------:R-:W-:Y:S01]  /*ee90*/  SHFL.IDX PT, R50, R10, RZ, 0x1c1f ;  /* 0x001c1fff0a327589 */ /* 0x000fe200000e0000 */
[----:B------:R-:W-:Y:S01]  /*eea0*/  LOP3.LUT R48, R48, R49, RZ, 0x3c, !PT ;  /* 0x0000003130307212 */ /* 0x000fe200078e3cff */
[----:B------:R-:W-:Y:S01]  /*eeb0*/  IMAD R7, R151, 0x80, R14 ;  /* 0x0000008097077824 */ /* 0x000fe200078e020e */
[----:B------:R-:W-:Y:S01]  /*eec0*/  SHF.R.U64 R56, R56, 0x3, RZ ;  /* 0x0000000338387819 */ /* 0x000fe200000012ff */
[----:B------:R-:W1:Y:S01]  /*eed0*/  SHFL.IDX PT, R51, R6, RZ, 0x1c1f ;  /* 0x001c1fff06337589 */ /* 0x000e6200000e0000 */
[----:B------:R-:W-:Y:S01]  /*eee0*/  SHF.R.U64 R44, R44, 0x3, RZ ;  /* 0x000000032c2c7819 */ /* 0x000fe200000012ff */
[----:B------:R-:W-:Y:S01]  /*eef0*/  ULDC.64 UR4, c[0x0][0xae8] ;  /* 0x0002ba0000047ab9 */ /* 0x000fe20000000a00 */
[----:B------:R-:W-:Y:S01]  /*ef00*/  SHF.R.U64 R52, R52, 0x3, RZ ;  /* 0x0000000334347819 */ /* 0x000fe200000012ff */
[----:B------:R-:W-:Y:S01]  /*ef10*/  SHFL.IDX PT, R54, R10, 0x1, 0x1c1f ;  /* 0x003c1f000a367f89 */ /* 0x000fe200000e0000 */
[----:B------:R-:W-:Y:S01]  /*ef20*/  IADD3.X R49, RZ, R5, RZ, P0, !PT ;  /* 0x00000005ff317210 */ /* 0x000fe200007fe4ff */
[----:B------:R-:W-:Y:S01]  /*ef30*/  IMAD.IADD R21, R21, 0x1, R83 ;  /* 0x0000000115157824 */ /* 0x000fe200078e0253 */
[----:B------:R-:W-:Y:S01]  /*ef40*/  SHF.R.U64 R60, R60, 0x3, RZ ;  /* 0x000000033c3c7819 */ /* 0x000fe200000012ff */
[----:B------:R2:W3:Y:S01]  /*ef50*/  SHFL.IDX PT, R55, R6, 0x1, 0x1c1f ;  /* 0x003c1f0006377f89 */ /* 0x0004e200000e0000 */
[----:B------:R-:W-:Y:S01]  /*ef60*/  LOP3.LUT P0, RZ, R26, 0x3, RZ, 0xc0, !PT ;  /* 0x000000031aff7812 */ /* 0x000fe2000780c0ff */
[----:B------:R-:W-:Y:S01]  /*ef70*/  IMAD R81, R81, UR4, RZ ;  /* 0x0000000451517c24 */ /* 0x000fe2000f8e02ff */
        /* <DEDUP_REMOVED lines=8> */
[C---:B------:R-:W-:Y:S01]  /*f000*/  ISETP.GE.OR P2, PT, R7.reuse, R0, P0 ;  /* 0x000000000700720c */ /* 0x040fe20000746670 */
[----:B------:R-:W-:Y:S01]  /*f010*/  VIADD R7, R7, 0x8 ;  /* 0x0000000807077836 */ /* 0x000fe20000000000 */
[C---:B------:R-:W-:Y:S01]  /*f020*/  IADD3 R65, P5, R4.reuse, 0xd000, RZ ;  /* 0x0000d00004417810 */ /* 0x040fe20007fbe0ff */
[C---:B------:R-:W-:Y:S01]  /*f030*/  IMAD R83, R87.reuse, UR5, R81 ;  /* 0x0000000557537c24 */ /* 0x040fe2000f8e0251 */
[C---:B------:R-:W-:Y:S01]  /*f040*/  IADD3 R69, P4, R4.reuse, 0xe000, RZ ;  /* 0x0000e00004457810 */ /* 0x040fe20007f9e0ff */
[----:B------:R-:W-:Y:S01]  /*f050*/  IMAD.WIDE.U32 R20, R87, UR4, R20 ;  /* 0x0000000457147c25 */ /* 0x000fe2000f8e0014 */
[----:B------:R-:W-:Y:S01]  /*f060*/  IADD3 R11, P3, R4, 0xf000, RZ ;  /* 0x0000f000040b7810 */ /* 0x000fe20007f7e0ff */
[----:B------:R-:W-:-:S02]  /*f070*/  ULDC.64 UR4, c[0x0][0xaf0] ;  /* 0x0002bc0000047ab9 */ /* 0x000fc40000000a00 */
[----:B------:R-:W-:Y:S01]  /*f080*/  @P1 IMAD.HI.U32 R81, R82, R85, RZ ;  /* 0x0000005552511227 */ /* 0x000fe200078e00ff */
[----:B------:R-:W-:Y:S02]  /*f090*/  LOP3.LUT R64, R65, 0x380, RZ, 0xc0, !PT ;  /* 0x0000038041407812 */ /* 0x000fe400078ec0ff */
[----:B------:R-:W-:Y:S01]  /*f0a0*/  LOP3.LUT R68, R69, 0x380, RZ, 0xc0, !PT ;  /* 0x0000038045447812 */ /* 0x000fe200078ec0ff */
[----:B------:R-:W-:Y:S01]  /*f0b0*/  IMAD.IADD R21, R21, 0x1, R83 ;  /* 0x0000000115157824 */ /* 0x000fe200078e0253 */
[----:B------:R-:W-:Y:S01]  /*f0c0*/  LOP3.LUT R15, R4, 0x380, RZ, 0xc0, !PT ;  /* 0x00000380040f7812 */ /* 0x000fe200078ec0ff */
[----:B------:R-:W-:Y:S01]  /*f0d0*/  IMAD R85, R72, UR4, RZ ;  /* 0x0000000448557c24 */ /* 0x000fe2000f8e02ff */
[----:B------:R-:W-:Y:S01]  /*f0e0*/  ISETP.GE.OR P0, PT, R7, R0, P0 ;  /* 0x000000000700720c */ /* 0x000fe20000706670 */
[----:B------:R-:W-:Y:S01]  /*f0f0*/  IMAD.MOV.U32 R83, RZ, RZ, R82 ;  /* 0x000000ffff537224 */ /* 0x000fe200078e0052 */
[----:B--2---:R-:W-:Y:S02]  /*f100*/  LOP3.LUT R6, R11, 0x380, RZ, 0xc0, !PT ;  /* 0x000003800b067812 */ /* 0x004fe400078ec0ff */
[----:B0-----:R-:W-:Y:S01]  /*f110*/  @P1 SHF.R.U32.HI R83, RZ, R84, R81 ;  /* 0x00000054ff531219 */ /* 0x001fe20000011651 */
[----:B------:R-:W-:Y:S01]  /*f120*/  IMAD R85, R80, UR5, R85 ;  /* 0x0000000550557c24 */ /* 0x000fe2000f8e0255 */
[----:B------:R-:W-:Y:S01]  /*f130*/  SHF.R.U64 R64, R64, 0x3, RZ ;  /* 0x0000000340407819 */ /* 0x000fe200000012ff */
[----:B------:R-:W-:Y:S01]  /*f140*/  IMAD.WIDE.U32 R80, R80, UR4, R20 ;  /* 0x0000000450507c25 */ /* 0x000fe2000f8e0014 */
[----:B------:R-:W-:Y:S01]  /*f150*/  SHF.R.U64 R68, R68, 0x3, RZ ;  /* 0x0000000344447819 */ /* 0x000fe200000012ff */
[----:B------:R-:W-:Y:S01]  /*f160*/  ULDC.64 UR4, c[0x0][0xae0] ;  /* 0x0002b80000047ab9 */ /* 0x000fe20000000a00 */
[----:B------:R-:W-:-:S02]  /*f170*/  SHF.R.U64 R15, R15, 0x3, RZ ;  /* 0x000000030f0f7819 */ /* 0x000fc400000012ff */
[----:B------:R-:W-:Y:S02]  /*f180*/  SHF.R.U64 R6, R6, 0x3, RZ ;  /* 0x0000000306067819 */ /* 0x000fe400000012ff */
[--C-:B------:R-:W-:Y:S01]  /*f190*/  SHF.R.S32.HI R20, RZ, 0x1f, R83.reuse ;  /* 0x0000001fff147819 */ /* 0x100fe20000011453 */
[----:B------:R-:W-:Y:S01]  /*f1a0*/  IMAD.MOV R72, RZ, RZ, -R83 ;  /* 0x000000ffff487224 */ /* 0x000fe200078e0a53 */
[----:B------:R-:W-:Y:S01]  /*f1b0*/  LOP3.LUT R64, R64, R65, RZ, 0x3c, !PT ;  /* 0x0000004140407212 */ /* 0x000fe200078e3cff */
[--C-:B------:R-:W-:Y:S01]  /*f1c0*/  IMAD.X R77, RZ, RZ, R5.reuse, P3 ;  /* 0x000000ffff4d7224 */ /* 0x100fe200018e0605 */
[----:B------:R-:W-:Y:S01]  /*f1d0*/  LOP3.LUT R68, R68, R69, RZ, 0x3c, !PT ;  /* 0x0000004544447212 */ /* 0x000fe200078e3cff */
[----:B------:R-:W-:Y:S01]  /*f1e0*/  IMAD.X R69, RZ, RZ, R5, P4 ;  /* 0x000000ffff457224 */ /* 0x000fe200020e0605 */
[----:B------:R-:W-:Y:S02]  /*f1f0*/  LOP3.LUT R4, R15, R4, RZ, 0x3c, !PT ;  /* 0x000000040f047212 */ /* 0x000fe400078e3cff */
[----:B------:R-:W-:-:S02]  /*f200*/  IADD3.X R65, RZ, R5, RZ, P5, !PT ;  /* 0x00000005ff417210 */ /* 0x000fc40002ffe4ff */
[----:B------:R-:W-:Y:S01]  /*f210*/  LOP3.LUT R76, R6, R11, RZ, 0x3c, !PT ;  /* 0x0000000b064c7212 */ /* 0x000fe200078e3cff */
[----:B------:R-:W-:Y:S01]  /*f220*/  IMAD R20, R20, UR4, RZ ;  /* 0x0000000414147c24 */ /* 0x000fe2000f8e02ff */
[----:B-1----:R-:W-:Y:S01]  /*f230*/  @!P2 ST.E desc[UR40][R50.64], R36 ;  /* 0x000000243200a985 */ /* 0x002fe2000c101928 */
[----:B------:R-:W-:Y:S02]  /*f240*/  IMAD.IADD R81, R81, 0x1, R85 ;  /* 0x0000000151517824 */ /* 0x000fe400078e0255 */
[----:B------:R-:W-:Y:S01]  /*f250*/  IMAD R3, R3, R72, R82 ;  /* 0x0000004803037224 */ /* 0x000fe200078e0252 */
[----:B---3--:R0:W-:Y:S01]  /*f260*/  @!P0 ST.E desc[UR40][R54.64], R32 ;  /* 0x0000002036008985 */ /* 0x0081e2000c101928 */
[C---:B------:R-:W-:Y:S02]  /*f270*/  IMAD R85, R83.reuse, UR5, R20 ;  /* 0x0000000553557c24 */ /* 0x040fe4000f8e0214 */
[----:B------:R-:W-:Y:S01]  /*f280*/  IMAD.WIDE.U32 R20, R83, UR4, R80 ;  /* 0x0000000453147c25 */ /* 0x000fe2000f8e0050 */
[----:B------:R-:W5:Y:S01]  /*f290*/  LD.E.128 R4, desc[UR40][R4.64] ;  /* 0x0000002804047980 */ /* 0x000f62000c101d00 */
[----:B------:R-:W-:Y:S01]  /*f2a0*/  SHF.R.S32.HI R72, RZ, 0x1f, R3 ;  /* 0x0000001fff487819 */ /* 0x000fe20000011403 */
[----:B------:R-:W-:-:S02]  /*f2b0*/  ULDC.64 UR4, c[0x0][0xad8] ;  /* 0x0002b60000047ab9 */ /* 0x000fc40000000a00 */
[----:B------:R-:W5:Y:S04]  /*f2c0*/  LD.E.128 R8, desc[UR40][R8.64] ;  /* 0x0000002808087980 */ /* 0x000f68000c101d00 */
[----:B------:R-:W5:Y:S04]  /*f2d0*/  LD.E.128 R12, desc[UR40][R12.64] ;  /* 0x000000280c0c7980 */ /* 0x000f68000c101d00 */
[----:B------:R-:W5:Y:S04]  /*f2e0*/  LD.E.128 R24, desc[UR40][R24.64] ;  /* 0x0000002818187980 */ /* 0x000f68000c101d00 */
[----:B------:R-:W5:Y:S04]  /*f2f0*/  LD.E.128 R28, desc[UR40][R28.64] ;  /* 0x000000281c1c7980 */ /* 0x000f68000c101d00 */
[----:B0-----:R-:W5:Y:S04]  /*f300*/  LD.E.128 R32, desc[UR40][R34.64] ;  /* 0x0000002822207980 */ /* 0x001f68000c101d00 */
[----:B------:R-:W5:Y:S04]  /*f310*/  LD.E.128 R36, desc[UR40][R38.64] ;  /* 0x0000002826247980 */ /* 0x000f68000c101d00 */
        /* <DEDUP_REMOVED lines=14> */
[----:B0-----:R-:W0:Y:S01]  /*f400*/  FENCE.VIEW.ASYNC.S ;  /* 0x00000000000073c6 */ /* 0x001e220000000000 */
[----:B------:R-:W-:Y:S01]  /*f410*/  IADD3 R21, R21, R85, RZ ;  /* 0x0000005515157210 */ /* 0x000fe20007ffe0ff */
[----:B------:R-:W-:-:S02]  /*f420*/  IMAD R72, R72, UR4, RZ ;  /* 0x0000000448487c24 */ /* 0x000fc4000f8e02ff */
[----:B------:R-:W-:Y:S02]  /*f430*/  IMAD R87, R151, 0x80, R86 ;  /* 0x0000008097577824 */ /* 0x000fe400078e0256 */
[C---:B------:R-:W-:Y:S02]  /*f440*/  IMAD R83, R3.reuse, UR5, R72 ;  /* 0x0000000503537c24 */ /* 0x040fe4000f8e0248 */
[----:B------:R-:W-:Y:S01]  /*f450*/  IMAD.WIDE.U32 R20, R3, UR4, R20 ;  /* 0x0000000403147c25 */ /* 0x000fe2000f8e0014 */
[----:B------:R-:W-:Y:S01]  /*f460*/  ISETP.GE.AND P2, PT, R87, R0, PT ;  /* 0x000000005700720c */ /* 0x000fe20003f46270 */
[----:B------:R-:W-:Y:S02]  /*f470*/  ULDC.64 UR4, c[0x0][0xa80] ;  /* 0x0002a00000047ab9 */ /* 0x000fe40000000a00 */
[----:B------:R-:W-:Y:S01]  /*f480*/  IMAD.IADD R21, R21, 0x1, R83 ;  /* 0x0000000115157824 */ /* 0x000fe200078e0253 */
[----:B------:R-:W-:Y:S01]  /*f490*/  LEA R72, P3, R20, UR4, 0x1 ;  /* 0x0000000414487c11 */ /* 0x000fe2000f8608ff */
[----:B------:R-:W-:-:S02]  /*f4a0*/  VIADD R3, R19, 0x22820 ;  /* 0x0002282013037836 */ /* 0x000fc40000000000 */
[----:B------:R-:W-:Y:S01]  /*f4b0*/  VIADD R81, R87, 0x20 ;  /* 0x0000002057517836 */ /* 0x000fe20000000000 */
[----:B------:R-:W-:Y:S02]  /*f4c0*/  LEA.HI.X R86, R20, UR5, R21, 0x1, P3 ;  /* 0x0000000514567c11 */ /* 0x000fe400098f0c15 */
[----:B------:R-:W-:Y:S02]  /*f4d0*/  PRMT R3, RZ, 0x654, R3 ;  /* 0x00000654ff037816 */ /* 0x000fe40000000003 */
[-C--:B------:R-:W-:Y:S01]  /*f4e0*/  ISETP.GE.AND P1, PT, R81, R0.reuse, PT ;  /* 0x000000005100720c */ /* 0x080fe20003f26270 */
[----:B------:R-:W-:Y:S01]  /*f4f0*/  VIADD R81, R87, 0x40 ;  /* 0x0000004057517836 */ /* 0x000fe20000000000 */
[----:B0-----:R0:W1:Y:S01]  /*f500*/  SHFL.IDX PT, R84, R72, RZ, 0x181f ;  /* 0x00181fff48547589 */ /* 0x00106200000e0000 */
[----:B------:R0:W-:Y:S03]  /*f510*/  SYNCS.ARRIVE.TRANS64.RED.A1T0 RZ, [R3+URZ], RZ ;  /* 0x000000ff03ff79a7 */ /* 0x0001e6000810043f */
[----:B------:R0:W2:Y:S01]  /*f520*/  SHFL.IDX PT, R88, R86, RZ, 0x181f ;  /* 0x00181fff56587589 */ /* 0x0000a200000e0000 */
[----:B------:R-:W-:Y:S01]  /*f530*/  ISETP.GE.AND P0, PT, R81, R0, PT ;  /* 0x000000005100720c */ /* 0x000fe20003f06270 */
[----:B------:R-:W-:-:S12]  /*f540*/  @P2 BRA `(.L_x_774) ;  /* 0x0000000000442947 */ /* 0x000fd80003800000 */
[----:B------:R-:W-:Y:S02]  /*f550*/  ULDC UR4, c[0x0][0xac8] ;  /* 0x0002b20000047ab9 */ /* 0x000fe40000000800 */
[----:B------:R-:W-:Y:S02]  /*f560*/  ISETP.GE.AND P2, PT, R213, UR4, PT ;  /* 0x00000004d5007c0c */ /* 0x000fe4000bf46270 */
[----:B------:R-:W-:Y:S02]  /*f570*/  ISETP.GE.AND P3, PT, R93, UR4, PT ;  /* 0x000000045d007c0c */ /* 0x000fe4000bf66270 */
[----:B------:R-:W-:-:S09]  /*f580*/  ISETP.GE.AND P4, PT, R91, UR4, PT ;  /* 0x000000045b007c0c */ /* 0x000fd2000bf86270 */
[----:B-1----:R-:W-:-:S04]  /*f590*/  @!P2 LEA R20, P5, R213, R84, 0x1 ;  /* 0x00000054d514a211 */ /* 0x002fc800078a08ff */
[----:B--2---:R-:W-:Y:S02]  /*f5a0*/  @!P2 LEA.HI.X R21, R213, R88, R95, 0x1, P5 ;  /* 0x00000058d515a211 */ /* 0x004fe400028f0c5f */
[----:B------:R-:W-:-:S03]  /*f5b0*/  ISETP.GE.AND P5, PT, R89, UR4, PT ;  /* 0x0000000459007c0c */ /* 0x000fc6000bfa6270 */
[----:B-----5:R3:W-:Y:S01]  /*f5c0*/  @!P2 ST.E.128 desc[UR40][R20.64], R4 ;  /* 0x000000041400a985 */ /* 0x0207e2000c101d28 */
[----:B------:R-:W-:-:S04]  /*f5d0*/  @!P3 LEA R80, P2, R93, R84, 0x1 ;  /* 0x000000545d50b211 */ /* 0x000fc800078408ff */
        /* <DEDUP_REMOVED lines=8> */
.L_x_774:
[----:B------:R-:W-:Y:S05]  /*f660*/  BSYNC B1 ;  /* 0x0000000000017941 */ /* 0x000fea0003800000 */
.L_x_773:
        /* <DEDUP_REMOVED lines=9> */
[----:B0-----:R-:W-:-:S04]  /*f700*/  @!P4 LEA R4, P5, R213, R28, 0x1 ;  /* 0x0000001cd504c211 */ /* 0x001fc800078a08ff */
[----:B----4-:R-:W-:Y:S02]  /*f710*/  @!P4 LEA.HI.X R5, R213, R30, R95, 0x1, P5 ;  /* 0x0000001ed505c211 */ /* 0x010fe400028f0c5f */
[----:B------:R-:W-:-:S03]  /*f720*/  @!P3 LEA R6, P5, R93, R28, 0x1 ;  /* 0x0000001c5d06b211 */ /* 0x000fc600078a08ff */
[----:B------:R0:W-:Y:S01]  /*f730*/  @!P4 ST.E.128 desc[UR40][R4.64], R8 ;  /* 0x000000080400c985 */ /* 0x0001e2000c101d28 */
        /* <DEDUP_REMOVED lines=8> */
.L_x_776:
[----:B------:R-:W-:Y:S05]  /*f7c0*/  BSYNC B1 ;  /* 0x0000000000017941 */ /* 0x000fea0003800000 */
.L_x_775:
[----:B0-----:R0:W0:Y:S01]  /*f7d0*/  SHFL.IDX PT, R20, R86, 0x2, 0x181f ;  /* 0x00581f0056147f89 */ /* 0x00102200000e0000 */
        /* <DEDUP_REMOVED lines=8> */
[-C--:B0-----:R-:W-:Y:S02]  /*f860*/  @!P3 LEA R4, P5, R213, R10.reuse, 0x1 ;  /* 0x0000000ad504b211 */ /* 0x081fe400078a08ff */
[----:B------:R-:W-:Y:S02]  /*f870*/  @!P2 LEA R6, P4, R93, R10, 0x1 ;  /* 0x0000000a5d06a211 */ /* 0x000fe400078808ff */
[----:B------:R-:W-:Y:S02]  /*f880*/  @!P3 LEA.HI.X R5, R213, R20, R95, 0x1, P5 ;  /* 0x00000014d505b211 */ /* 0x000fe400028f0c5f */
        /* <DEDUP_REMOVED lines=9> */
.L_x_778:
[----:B------:R-:W-:Y:S05]  /*f920*/  BSYNC B1 ;  /* 0x0000000000017941 */ /* 0x000fea0003800000 */
.L_x_777:
[----:B------:R-:W-:Y:S01]  /*f930*/  VIADD R3, R87, 0x60 ;  /* 0x0000006057037836 */ /* 0x000fe20000000000 */
[----:B0--3--:R-:W3:Y:S04]  /*f940*/  SHFL.IDX PT, R86, R86, 0x3, 0x181f ;  /* 0x00781f0056567f89 */ /* 0x009ee800000e0000 */
[----:B------:R-:W-:Y:S01]  /*f950*/  ISETP.GE.AND P0, PT, R3, R0, PT ;  /* 0x000000000300720c */ /* 0x000fe20003f06270 */
[----:B------:R-:W0:-:S12]  /*f960*/  SHFL.IDX PT, R72, R72, 0x3, 0x181f ;  /* 0x00781f0048487f89 */ /* 0x000e1800000e0000 */
[----:B------:R-:W-:Y:S05]  /*f970*/  @P0 BRA `(.L_x_779) ;  /* 0x0000001000780947 */ /* 0x000fea0003800000 */
[----:B------:R-:W-:Y:S02]  /*f980*/  ULDC UR4, c[0x0][0xac8] ;  /* 0x0002b20000047ab9 */ /* 0x000fe40000000800 */
[----:B------:R-:W-:Y:S02]  /*f990*/  ISETP.GE.AND P3, PT, R213, UR4, PT ;  /* 0x00000004d5007c0c */ /* 0x000fe4000bf66270 */
[----:B------:R-:W-:Y:S02]  /*f9a0*/  ISETP.GE.AND P4, PT, R93, UR4, PT ;  /* 0x000000045d007c0c */ /* 0x000fe4000bf86270 */
[----:B------:R-:W-:-:S09]  /*f9b0*/  ISETP.GE.AND P5, PT, R91, UR4, PT ;  /* 0x000000045b007c0c */ /* 0x000fd2000bfa6270 */
[-C--:B0-----:R-:W-:Y:S02]  /*f9c0*/  @!P3 LEA R4, P0, R213, R72.reuse, 0x1 ;  /* 0x00000048d504b211 */ /* 0x081fe400078008ff */
[-C--:B------:R-:W-:Y:S02]  /*f9d0*/  @!P4 LEA R6, P1, R93, R72.reuse, 0x1 ;  /* 0x000000485d06c211 */ /* 0x080fe400078208ff */
[----:B------:R-:W-:Y:S02]  /*f9e0*/  @!P5 LEA R8, P2, R91, R72, 0x1 ;  /* 0x000000485b08d211 */ /* 0x000fe400078408ff */
[-C--:B---3--:R-:W-:Y:S02]  /*f9f0*/  @!P3 LEA.HI.X R5, R213, R86.reuse, R95, 0x1, P0 ;  /* 0x00000056d505b211 */ /* 0x088fe400000f0c5f */
        /* <DEDUP_REMOVED lines=11> */
.L_x_771:
[----:B------:R-:W3:Y:S01]  /*fab0*/  LDL.LU R6, [R1+0x24] ;  /* 0x0000240001067983 */ /* 0x000ee20000300800 */
[----:B------:R-:W-:Y:S01]  /*fac0*/  ULDC.64 UR4, c[0x0][0xc00] ;  /* 0x0003000000047ab9 */ /* 0x000fe20000000a00 */
[----:B------:R-:W-:Y:S01]  /*fad0*/  MOV R0, RZ ;  /* 0x000000ff00007202 */ /* 0x000fe20000000f00 */
[----:B------:R-:W4:Y:S01]  /*fae0*/  LDC R21, c[0x0][0xbe8] ;  /* 0x0002fa00ff157b82 */ /* 0x000f220000000800 */
[----:B------:R-:W2:Y:S01]  /*faf0*/  LDL.LU R3, [R1+0x28] ;  /* 0x0000280001037983 */ /* 0x000ea20000300800 */
[----:B------:R-:W-:-:S04]  /*fb00*/  ISETP.NE.U32.AND P0, PT, RZ, UR4, PT ;  /* 0x00000004ff007c0c */ /* 0x000fc8000bf05070 */
[----:B------:R-:W-:Y:S02]  /*fb10*/  ISETP.NE.AND.EX P0, PT, RZ, UR5, PT, P0 ;  /* 0x00000005ff007c0c */ /* 0x000fe4000bf05300 */
[----:B---3--:R-:W-:-:S04]  /*fb20*/  IADD3 R4, P1, R6, UR4, RZ ;  /* 0x0000000406047c10 */ /* 0x008fc8000ff3e0ff */
[----:B--2---:R-:W-:Y:S01]  /*fb30*/  IADD3.X R5, R3, UR5, RZ, P1, !PT ;  /* 0x0000000503057c10 */ /* 0x004fe20008ffe4ff */
[----:B------:R-:W-:Y:S02]  /*fb40*/  ULDC.64 UR4, c[0x0][0xc08] ;  /* 0x0003020000047ab9 */ /* 0x000fe40000000a00 */
[----:B------:R-:W-:-:S04]  /*fb50*/  ISETP.NE.U32.AND P1, PT, RZ, UR4, PT ;  /* 0x00000004ff007c0c */ /* 0x000fc8000bf25070 */
[----:B------:R2:W5:Y:S01]  /*fb60*/  @P0 LDG.E R0, desc[UR40][R4.64] ;  /* 0x0000002804000981 */ /* 0x000562000c1e1900 */
[----:B------:R-:W-:-:S13]  /*fb70*/  ISETP.NE.AND.EX P1, PT, RZ, UR5, PT, P1 ;  /* 0x00000005ff007c0c */ /* 0x000fda000bf25310 */
[----:B------:R-:W-:Y:S01]  /*fb80*/  @P1 IADD3 R6, P2, R6, UR4, RZ ;  /* 0x0000000406061c10 */ /* 0x000fe2000ff5e0ff */
[----:B------:R-:W-:Y:S02]  /*fb90*/  ULDC UR4, c[0x0][0xa88] ;  /* 0x0002a20000047ab9 */ /* 0x000fe40000000800 */
[----:B------:R-:W-:Y:S01]  /*fba0*/  IMAD.U32 R8, RZ, RZ, UR4 ;  /* 0x00000004ff087e24 */ /* 0x000fe2000f8e00ff */
[----:B------:R-:W-:-:S05]  /*fbb0*/  @P1 IADD3.X R7, R3, UR5, RZ, P2, !PT ;  /* 0x0000000503071c10 */ /* 0x000fca00097fe4ff */
[----:B------:R2:W5:Y:S01]  /*fbc0*/  @P1 LDG.E R8, desc[UR40][R6.64] ;  /* 0x0000002806081981 */ /* 0x000562000c1e1900 */
[----:B----4-:R-:W-:Y:S01]  /*fbd0*/  ISETP.NE.AND P2, PT, R21, 0x1, PT ;  /* 0x000000011500780c */ /* 0x010fe20003f45270 */
[----:B------:R-:W3:-:S12]  /*fbe0*/  S2R R28, SR_TID.X ;  /* 0x00000000001c7919 */ /* 0x000ed80000002100 */
[----:B------:R-:W4:Y:S08]  /*fbf0*/  @P2 LDC R20, c[0x0][0xbec] ;  /* 0x0002fb00ff142b82 */ /* 0x000f300000000800 */
[----:B------:R-:W0:Y:S01]  /*fc00*/  @P2 LDC R25, c[0x0][0xbf0] ;  /* 0x0002fc00ff192b82 */ /* 0x000e220000000800 */
[----:B---3--:R-:W-:-:S05]  /*fc10*/  VIADD R28, R28, 0xffffff80 ;  /* 0xffffff801c1c7836 */ /* 0x008fca0000000000 */
[----:B------:R-:W-:Y:S01]  /*fc20*/  ISETP.GE.AND P3, PT, R28, 0x80, PT ;  /* 0x000000801c00780c */ /* 0x000fe20003f66270 */
[----:B--2---:R-:W-:-:S12]  /*fc30*/  @P1 BRA `(.L_x_780) ;  /* 0x0000000000101947 */ /* 0x004fd80003800000 */
[----:B------:R-:W-:Y:S05]  /*fc40*/  @!P0 BRA `(.L_x_780) ;  /* 0x00000000000c8947 */ /* 0x000fea0003800000 */
[----:B------:R-:W2:Y:S04]  /*fc50*/  LDG.E R3, desc[UR40][R4.64] ;  /* 0x0000002804037981 */ /* 0x000ea8000c1e1900 */
[----:B-----5:R-:W2:Y:S02]  /*fc60*/  LDG.E R8, desc[UR40][R4.64+0x4] ;  /* 0x0000042804087981 */ /* 0x020ea4000c1e1900 */
[----:B--2---:R-:W-:-:S07]  /*fc70*/  IMAD.IADD R8, R8, 0x1, -R3 ;  /* 0x0000000108087824 */ /* 0x004fce00078e0a03 */
.L_x_780:
[----:B------:R-:W2:Y:S04]  /*fc80*/  LDL.LU R4, [R1+0x2c] ;  /* 0x00002c0001047983 */ /* 0x000ea80000300800 */
[----:B------:R-:W3:Y:S04]  /*fc90*/  LDL.LU R3, [R1+0x3c] ;  /* 0x00003c0001037983 */ /* 0x000ee80000300800 */
[----:B------:R-:W4:Y:S04]  /*fca0*/  LDL R27, [R1+0x20] ;  /* 0x00002000011b7983 */ /* 0x000f280000100800 */
[----:B------:R0:W5:Y:S01]  /*fcb0*/  LDL R24, [R1+0x34] ;  /* 0x0000340001187983 */ /* 0x0001620000100800 */
[----:B------:R-:W-:Y:S01]  /*fcc0*/  BSSY B1, `(.L_x_781) ;  /* 0x000002e000017945 */ /* 0x000fe20003800000 */
[----:B-----5:R-:W-:-:S02]  /*fcd0*/  SHF.R.S32.HI R11, RZ, 0x1f, R0 ;  /* 0x0000001fff0b7819 */ /* 0x020fc40000011400 */
[----:B--2---:R-:W-:Y:S02]  /*fce0*/  SEL R13, R4, RZ, !P0 ;  /* 0x000000ff040d7207 */ /* 0x004fe40004000000 */
[----:B---3--:R-:W-:Y:S02]  /*fcf0*/  SEL R12, R3, RZ, !P0 ;  /* 0x000000ff030c7207 */ /* 0x008fe40004000000 */
[----:B----4-:R-:W-:Y:S01]  /*fd00*/  SHF.R.S32.HI R10, RZ, 0x1f, R27 ;  /* 0x0000001fff0a7819 */ /* 0x010fe2000001141b */
[----:B0-----:R-:W-:Y:S06]  /*fd10*/  @P3 BRA `(.L_x_782) ;  /* 0x0000000000a03947 */ /* 0x001fec0003800000 */
[----:B------:R-:W0:Y:S01]  /*fd20*/  S2R R3, SR_TID.X ;  /* 0x0000000000037919 */ /* 0x000e220000002100 */
[----:B------:R-:W2:Y:S02]  /*fd30*/  LDC R14, c[0x0][0xbe8] ;  /* 0x0002fa00ff0e7b82 */ /* 0x000ea40000000800 */
[----:B--2---:R-:W-:Y:S02]  /*fd40*/  IMAD R4, R8, R14, RZ ;  /* 0x0000000e08047224 */ /* 0x004fe400078e02ff */
[----:B0-----:R-:W-:-:S04]  /*fd50*/  IMAD R3, R24, 0x80, R3 ;  /* 0x0000008018037824 */ /* 0x001fc800078e0203 */
[----:B------:R-:W-:-:S05]  /*fd60*/  VIADD R9, R3, 0xffffff80 ;  /* 0xffffff8003097836 */ /* 0x000fca0000000000 */
[----:B------:R-:W-:-:S13]  /*fd70*/  ISETP.GE.AND P0, PT, R9, R4, PT ;  /* 0x000000040900720c */ /* 0x000fda0003f06270 */
[----:B------:R-:W-:Y:S05]  /*fd80*/  @P0 BRA `(.L_x_782) ;  /* 0x0000000000840947 */ /* 0x000fea0003800000 */
[----:B------:R-:W-:Y:S01]  /*fd90*/  ISETP.NE.AND P0, PT, R14, 0x1, PT ;  /* 0x000000010e00780c */ /* 0x000fe20003f05270 */
[----:B------:R-:W-:Y:S01]  /*fda0*/  ULDC.64 UR4, c[0x0][0xb90] ;  /* 0x0002e40000047ab9 */ /* 0x000fe20000000a00 */
[----:B------:R-:W-:Y:S01]  /*fdb0*/  IMAD.MOV.U32 R4, RZ, RZ, R0 ;  /* 0x000000ffff047224 */ /* 0x000fe200078e0000 */
[----:B------:R-:W-:Y:S01]  /*fdc0*/  MOV R3, R9 ;  /* 0x0000000900037202 */ /* 0x000fe20000000f00 */
[----:B------:R-:W-:Y:S02]  /*fdd0*/  IMAD R7, R10, UR4, RZ ;  /* 0x000000040a077c24 */ /* 0x000fe4000f8e02ff */
[----:B------:R-:W-:Y:S02]  /*fde0*/  IMAD.MOV.U32 R5, RZ, RZ, R11 ;  /* 0x000000ffff057224 */ /* 0x000fe400078e000b */
[C---:B------:R-:W-:Y:S02]  /*fdf0*/  IMAD R7, R27.reuse, UR5, R7 ;  /* 0x000000051b077c24 */ /* 0x040fe4000f8e0207 */
[----:B------:R-:W-:Y:S01]  /*fe00*/  IMAD.WIDE.U32 R4, R27, UR4, R4 ;  /* 0x000000041b047c25 */ /* 0x000fe2000f8e0004 */
[----:B------:R-:W-:-:S02]  /*fe10*/  ULDC.64 UR4, c[0x0][0xb98] ;  /* 0x0002e60000047ab9 */ /* 0x000fc40000000a00 */
[----:B------:R-:W0:Y:S01]  /*fe20*/  @P0 LDC R6, c[0x0][0xbec] ;  /* 0x0002fb00ff060b82 */ /* 0x000e220000000800 */
[----:B------:R-:W-:Y:S02]  /*fe30*/  IMAD.IADD R5, R5, 0x1, R7 ;  /* 0x0000000105057824 */ /* 0x000fe400078e0207 */
[----:B------:R-:W-:-:S05]  /*fe40*/  IMAD.WIDE.U32 R4, R13, UR4, R4 ;  /* 0x000000040d047c25 */ /* 0x000fca000f8e0004 */
[----:B------:R-:W2:Y:S01]  /*fe50*/  @P0 LDC R15, c[0x0][0xbf0] ;  /* 0x0002fc00ff0f0b82 */ /* 0x000ea20000000800 */
[----:B0-----:R-:W-:-:S05]  /*fe60*/  @P0 IMAD.HI.U32 R6, R9, R6, RZ ;  /* 0x0000000609060227 */ /* 0x001fca00078e00ff */
[----:B--2---:R-:W-:Y:S01]  /*fe70*/  @P0 SHF.R.U32.HI R3, RZ, R15, R6 ;  /* 0x0000000fff030219 */ /* 0x004fe20000011606 */
[----:B------:R-:W-:-:S03]  /*fe80*/  IMAD R6, R12, UR4, RZ ;  /* 0x000000040c067c24 */ /* 0x000fc6000f8e02ff */
[----:B------:R-:W-:Y:S01]  /*fe90*/  IADD3 R4, P0, R3, R4, RZ ;  /* 0x0000000403047210 */ /* 0x000fe20007f1e0ff */
[----:B------:R-:W-:Y:S02]  /*fea0*/  IMAD.MOV R7, RZ, RZ, -R3 ;  /* 0x000000ffff077224 */ /* 0x000fe400078e0a03 */
[----:B------:R-:W-:Y:S01]  /*feb0*/  IMAD R6, R13, UR5, R6 ;  /* 0x000000050d067c24 */ /* 0x000fe2000f8e0206 */
[----:B------:R-:W-:Y:S01]  /*fec0*/  ULDC.64 UR4, c[0x0][0xb88] ;  /* 0x0002e20000047ab9 */ /* 0x000fe20000000a00 */
[----:B------:R-:W-:Y:S01]  /*fed0*/  IMAD R7, R14, R7, R9 ;  /* 0x000000070e077224 */ /* 0x000fe200078e0209 */
[----:B------:R-:W-:-:S04]  /*fee0*/  SHF.R.S32.HI R9, RZ, 0x1f, R3 ;  /* 0x0000001fff097819 */ /* 0x000fc80000011403 */
[----:B------:R-:W-:Y:S02]  /*fef0*/  SHF.R.S32.HI R3, RZ, 0x1f, R7 ;  /* 0x0000001fff037819 */ /* 0x000fe40000011407 */
[----:B------:R-:W-:-:S03]  /*ff00*/  IADD3.X R5, R9, R5, R6, P0, !PT ;  /* 0x0000000509057210 */ /* 0x000fc600007fe406 */
[----:B------:R-:W-:Y:S02]  /*ff10*/  IMAD R6, R3, UR4, RZ ;  /* 0x0000000403067c24 */ /* 0x000fe4000f8e02ff */
[----:B------:R-:W-:-:S04]  /*ff20*/  IMAD.WIDE.U32 R4, R7, UR4, R4 ;  /* 0x0000000407047c25 */ /* 0x000fc8000f8e0004 */
[----:B------:R-:W-:Y:S01]  /*ff30*/  IMAD R3, R7, UR5, R6 ;  /* 0x0000000507037c24 */ /* 0x000fe2000f8e0206 */
[----:B------:R-:W-:Y:S02]  /*ff40*/  ULDC.64 UR4, c[0x0][0xb50] ;  /* 0x0002d40000047ab9 */ /* 0x000fe40000000a00 */
[----:B------:R-:W-:Y:S01]  /*ff50*/  LEA R6, P0, R4, UR4, 0x2 ;  /* 0x0000000404067c11 */ /* 0x000fe2000f8010ff */
[----:B------:R-:W-:-:S05]  /*ff60*/  IMAD.IADD R3, R5, 0x1, R3 ;  /* 0x0000000105037824 */ /* 0x000fca00078e0203 */
[----:B------:R-:W-:Y:S02]  /*ff70*/  LEA.HI.X R7, R4, UR5, R3, 0x2, P0 ;  /* 0x0000000504077c11 */ /* 0x000fe400080f1403 */
[----:B------:R-:W-:-:S05]  /*ff80*/  MOV R3, 0xff800000 ;  /* 0xff80000000037802 */ /* 0x000fca0000000f00 */
[----:B------:R0:W-:Y:S02]  /*ff90*/  STG.E desc[UR40][R6.64], R3 ;  /* 0x0000000306007986 */ /* 0x0001e4000c101928 */
.L_x_782:
[----:B------:R-:W-:Y:S05]  /*ffa0*/  BSYNC B1 ;  /* 0x0000000000017941 */ /* 0x000fea0003800000 */
.L_x_781:
[--C-:B0-----:R-:W-:Y:S01]  /*ffb0*/  SHF.R.S32.HI R6, RZ, 0x1f, R28.reuse ;  /* 0x0000001fff067819 */ /* 0x101fe2000001141c */
[----:B------:R-:W-:Y:S01]  /*ffc0*/  ULDC.64 UR4, c[0x0][0xaa0] ;  /* 0x0002a80000047ab9 */ /* 0x000fe20000000a00 */
[----:B------:R-:W-:Y:S01]  /*ffd0*/  SHF.R.S32.HI R26, RZ, 0x1f, R28 ;  /* 0x0000001fff1a7819 */ /* 0x000fe2000001141c */
[----:B------:R-:W-:Y:S01]  /*ffe0*/  IMAD R3, R11, UR4, RZ ;  /* 0x000000040b037c24 */ /* 0x000fe2000f8e02ff */
[-C--:B------:R-:W-:Y:S01]  /*fff0*/  LEA.HI R6, R6, R28.reuse, RZ, 0x3 ;  /* 0x0000001c06067211 */ /* 0x080fe200078f18ff */
[----:B------:R-:W-:Y:S01]  /*10000*/  IMAD.WIDE.U32 R4, R0, UR4, RZ ;  /* 0x0000000400047c25 */ /* 0x000fe2000f8e00ff */
[----:B------:R-:W-:Y:S02]  /*10010*/  LEA.HI R26, R26, R28, RZ, 0x3 ;  /* 0x0000001c1a1a7211 */ /* 0x000fe400078f18ff */
[----:B------:R-:W-:Y:S01]  /*10020*/  LOP3.LUT R6, R6, 0xfffffff8, RZ, 0xc0, !PT ;  /* 0xfffffff806067812 */ /* 0x000fe200078ec0ff */
[----:B------:R-:W-:Y:S01]  /*10030*/  IMAD R3, R0, UR5, R3 ;  /* 0x0000000500037c24 */ /* 0x000fe2000f8e0203 */
[----:B------:R-:W-:Y:S01]  /*10040*/  SHF.R.S32.HI R26, RZ, 0x3, R26 ;  /* 0x00000003ff1a7819 */ /* 0x000fe2000001141a */
[----:B------:R-:W-:-:S02]  /*10050*/  ULDC.64 UR4, c[0x0][0xae8] ;  /* 0x0002ba0000047ab9 */ /* 0x000fc40000000a00 */
[----:B------:R-:W-:Y:S02]  /*10060*/  IMAD.IADD R6, R28, 0x1, -R6 ;  /* 0x000000011c067824 */ /* 0x000fe400078e0a06 */
[----:B------:R-:W-:Y:S02]  /*10070*/  IMAD.IADD R5, R5, 0x1, R3 ;  /* 0x0000000105057824 */ /* 0x000fe400078e0203 */
[----:B------:R-:W-:Y:S02]  /*10080*/  IMAD R0, R6, 0x20, R26 ;  /* 0x0000002006007824 */ /* 0x000fe400078e021a */
[----:B------:R-:W-:Y:S02]  /*10090*/  IMAD R6, R10, UR4, RZ ;  /* 0x000000040a067c24 */ /* 0x000fe4000f8e02ff */
[----:B------:R-:W-:Y:S02]  /*100a0*/  IMAD R9, R24, 0x80, R0 ;  /* 0x0000008018097824 */ /* 0x000fe400078e0200 */
[----:B------:R-:W-:-:S02]  /*100b0*/  IMAD R7, R27, UR5, R6 ;  /* 0x000000051b077c24 */ /* 0x000fc4000f8e0206 */
[----:B------:R-:W-:Y:S01]  /*100c0*/  IMAD.WIDE.U32 R4, R27, UR4, R4 ;  /* 0x000000041b047c25 */ /* 0x000fe2000f8e0004 */
[----:B------:R-:W-:-:S03]  /*100d0*/  ULDC.64 UR4, c[0x0][0xaf0] ;  /* 0x0002bc0000047ab9 */ /* 0x000fc60000000a00 */
[----:B------:R-:W-:Y:S01]  /*100e0*/  @P2 IMAD.HI.U32 R0, R9, R20, RZ ;  /* 0x0000001409002227 */ /* 0x000fe200078e00ff */
[----:B------:R-:W-:-:S03]  /*100f0*/  IADD3 R5, R5, R7, RZ ;  /* 0x0000000705057210 */ /* 0x000fc60007ffe0ff */
[----:B------:R-:W-:Y:S01]  /*10100*/  IMAD.MOV.U32 R3, RZ, RZ, R9 ;  /* 0x000000ffff037224 */ /* 0x000fe200078e0009 */
[----:B------:R-:W-:Y:S01]  /*10110*/  @P2 SHF.R.U32.HI R3, RZ, R25, R0 ;  /* 0x00000019ff032219 */ /* 0x000fe20000011600 */
[----:B------:R-:W-:Y:S02]  /*10120*/  IMAD R6, R12, UR4, RZ ;  /* 0x000000040c067c24 */ /* 0x000fe4000f8e02ff */
[----:B------:R-:W-:Y:S01]  /*10130*/  IMAD.WIDE.U32 R4, R13, UR4, R4 ;  /* 0x000000040d047c25 */ /* 0x000fe2000f8e0004 */
[----:B------:R-:W-:-:S03]  /*10140*/  SHF.R.S32.HI R0, RZ, 0x1f, R3 ;  /* 0x0000001fff007819 */ /* 0x000fc60000011403 */
[----:B------:R-:W-:Y:S01]  /*10150*/  IMAD R7, R13, UR5, R6 ;  /* 0x000000050d077c24 */ /* 0x000fe2000f8e0206 */
[----:B------:R-:W-:Y:S01]  /*10160*/  ULDC.64 UR4, c[0x0][0xae0] ;  /* 0x0002b80000047ab9 */ /* 0x000fe20000000a00 */
[----:B------:R-:W-:Y:S02]  /*10170*/  IMAD.MOV R6, RZ, RZ, -R3 ;  /* 0x000000ffff067224 */ /* 0x000fe400078e0a03 */
[----:B------:R-:W-:Y:S02]  /*10180*/  IMAD.IADD R5, R5, 0x1, R7 ;  /* 0x0000000105057824 */ /* 0x000fe400078e0207 */
[----:B------:R-:W-:Y:S02]  /*10190*/  IMAD R0, R0, UR4, RZ ;  /* 0x0000000400007c24 */ /* 0x000fe4000f8e02ff */
[----:B------:R-:W-:Y:S02]  /*101a0*/  IMAD R7, R21, R6, R9 ;  /* 0x0000000615077224 */ /* 0x000fe400078e0209 */
[----:B------:R-:W-:-:S02]  /*101b0*/  IMAD R9, R3, UR5, R0 ;  /* 0x0000000503097c24 */ /* 0x000fc4000f8e0200 */
[----:B------:R-:W-:Y:S01]  /*101c0*/  IMAD.WIDE.U32 R4, R3, UR4, R4 ;  /* 0x0000000403047c25 */ /* 0x000fe2000f8e0004 */
        /* <DEDUP_REMOVED lines=12> */
[----:B------:R0:W2:Y:S04]  /*10290*/  SHFL.IDX PT, R0, R4, RZ, 0x181f ;  /* 0x00181fff04007589 */ /* 0x0000a800000e0000 */
[----:B------:R0:W3:Y:S02]  /*102a0*/  SHFL.IDX PT, R14, R3, RZ, 0x181f ;  /* 0x00181fff030e7589 */ /* 0x0000e400000e0000 */
.L_x_961:
[----:B------:R-:W-:Y:S01]  /*102b0*/  IMAD R8, R8, R21, RZ ;  /* 0x0000001508087224 */ /* 0x000fe200078e02ff */
[----:B------:R-:W-:Y:S01]  /*102c0*/  BSSY B1, `(.L_x_784) ;  /* 0x000001f000017945 */ /* 0x000fe20003800000 */
[----:B------:R-:W-:-:S05]  /*102d0*/  IMAD R7, R24, 0x80, R26 ;  /* 0x0000008018077824 */ /* 0x000fca00078e021a */
[----:B------:R-:W-:-:S13]  /*102e0*/  ISETP.GE.AND P0, PT, R7, R8, PT ;  /* 0x000000080700720c */ /* 0x000fda0003f06270 */
[----:B------:R-:W-:Y:S05]  /*102f0*/  @P0 BRA `(.L_x_785) ;  /* 0x00000000006c0947 */ /* 0x000fea0003800000 */
[----:B------:R-:W-:Y:S01]  /*10300*/  ULDC UR4, c[0x0][0xac8] ;  /* 0x0002b20000047ab9 */ /* 0x000fe20000000800 */
[C---:B------:R-:W-:Y:S01]  /*10310*/  IADD3 R15, R213.reuse, 0x40, RZ ;  /* 0x00000040d50f7810 */ /* 0x040fe20007ffe0ff */
[C---:B------:R-:W-:Y:S01]  /*10320*/  VIADD R9, R213.reuse, 0x80 ;  /* 0x00000080d5097836 */ /* 0x040fe20000000000 */
[C---:B------:R-:W-:Y:S01]  /*10330*/  ISETP.GE.AND P3, PT, R213.reuse, UR4, PT ;  /* 0x00000004d5007c0c */ /* 0x040fe2000bf66270 */
[----:B------:R-:W-:Y:S01]  /*10340*/  VIADD R5, R213, 0xc0 ;  /* 0x000000c0d5057836 */ /* 0x000fe20000000000 */
[----:B------:R-:W-:Y:S01]  /*10350*/  ISETP.GE.AND P2, PT, R15, UR4, PT ;  /* 0x000000040f007c0c */ /* 0x000fe2000bf46270 */
[----:B------:R-:W-:Y:S01]  /*10360*/  VIADD R25, R213, 0x40 ;  /* 0x00000040d5197836 */ /* 0x000fe20000000000 */
[----:B------:R-:W-:Y:S01]  /*10370*/  ISETP.GE.AND P1, PT, R9, UR4, PT ;  /* 0x0000000409007c0c */ /* 0x000fe2000bf26270 */
[----:B------:R-:W-:Y:S01]  /*10380*/  VIADD R24, R213, 0x80 ;  /* 0x00000080d5187836 */ /* 0x000fe20000000000 */
[----:B------:R-:W-:Y:S02]  /*10390*/  ISETP.GE.AND P0, PT, R5, UR4, PT ;  /* 0x0000000405007c0c */ /* 0x000fe4000bf06270 */
[----:B------:R-:W-:-:S02]  /*103a0*/  SHF.R.S32.HI R6, RZ, 0x1f, R213 ;  /* 0x0000001fff067819 */ /* 0x000fc400000114d5 */
[----:B------:R-:W-:Y:S02]  /*103b0*/  SHF.R.S32.HI R25, RZ, 0x1f, R25 ;  /* 0x0000001fff197819 */ /* 0x000fe40000011419 */
[----:B------:R-:W-:Y:S02]  /*103c0*/  SHF.R.S32.HI R24, RZ, 0x1f, R24 ;  /* 0x0000001fff187819 */ /* 0x000fe40000011418 */
[-C--:B---3--:R-:W-:Y:S02]  /*103d0*/  @!P3 LEA R10, P5, R213, R14.reuse, 0x1 ;  /* 0x0000000ed50ab211 */ /* 0x088fe400078a08ff */
[----:B------:R-:W-:Y:S02]  /*103e0*/  @!P2 LEA R12, P4, R15, R14, 0x1 ;  /* 0x0000000e0f0ca211 */ /* 0x000fe400078808ff */
[C---:B--2---:R-:W-:Y:S01]  /*103f0*/  @!P3 LEA.HI.X R11, R213.reuse, R0, R6, 0x1, P5 ;  /* 0x00000000d50bb211 */ /* 0x044fe200028f0c06 */
[----:B------:R-:W-:Y:S01]  /*10400*/  VIADD R6, R213, 0xc0 ;  /* 0x000000c0d5067836 */ /* 0x000fe20000000000 */
[----:B------:R-:W-:-:S02]  /*10410*/  @!P1 LEA R20, P5, R9, R14, 0x1 ;  /* 0x0000000e09149211 */ /* 0x000fc400078a08ff */
[----:B------:R-:W-:Y:S01]  /*10420*/  @!P2 LEA.HI.X R13, R15, R0, R25, 0x1, P4 ;  /* 0x000000000f0da211 */ /* 0x000fe200020f0c19 */
[----:B------:R4:W-:Y:S01]  /*10430*/  @!P3 ST.E.128 desc[UR40][R10.64], RZ ;  /* 0x000000ff0a00b985 */ /* 0x0009e2000c101d28 */
[----:B------:R-:W-:Y:S02]  /*10440*/  SHF.R.S32.HI R6, RZ, 0x1f, R6 ;  /* 0x0000001fff067819 */ /* 0x000fe40000011406 */
[----:B------:R-:W-:Y:S01]  /*10450*/  @!P0 LEA R14, P4, R5, R14, 0x1 ;  /* 0x0000000e050e8211 */ /* 0x000fe200078808ff */
[----:B------:R4:W-:Y:S01]  /*10460*/  @!P2 ST.E.128 desc[UR40][R12.64], RZ ;  /* 0x000000ff0c00a985 */ /* 0x0009e2000c101d28 */
[-C--:B------:R-:W-:Y:S02]  /*10470*/  @!P1 LEA.HI.X R21, R9, R0.reuse, R24, 0x1, P5 ;  /* 0x0000000009159211 */ /* 0x080fe400028f0c18 */
[----:B------:R-:W-:-:S03]  /*10480*/  @!P0 LEA.HI.X R15, R5, R0, R6, 0x1, P4 ;  /* 0x00000000050f8211 */ /* 0x000fc600020f0c06 */
[----:B------:R4:W-:Y:S04]  /*10490*/  @!P1 ST.E.128 desc[UR40][R20.64], RZ ;  /* 0x000000ff14009985 */ /* 0x0009e8000c101d28 */
[----:B------:R4:W-:Y:S02]  /*104a0*/  @!P0 ST.E.128 desc[UR40][R14.64], RZ ;  /* 0x000000ff0e008985 */ /* 0x0009e4000c101d28 */
.L_x_785:
[----:B------:R-:W-:Y:S05]  /*104b0*/  BSYNC B1 ;  /* 0x0000000000017941 */ /* 0x000fea0003800000 */
.L_x_784:
[----:B------:R-:W-:-:S03]  /*104c0*/  UMOV UR4, 0xffffffff ;  /* 0xffffffff00047882 */ /* 0x000fc60000000000 */
[----:B------:R-:W-:Y:S05]  /*104d0*/  BRA.DIV UR4, `(.L_x_786) ;  /* 0x0000007e04507947 */ /* 0x000fea000b800000 */
[----:B--2---:R2:W0:Y:S04]  /*104e0*/  SHFL.IDX PT, R0, R4, 0x1, 0x181f ;  /* 0x00381f0004007f89 */ /* 0x00442800000e0000 */
[----:B---34-:R2:W3:Y:S02]  /*104f0*/  SHFL.IDX PT, R14, R3, 0x1, 0x181f ;  /* 0x00381f00030e7f89 */ /* 0x0184e400000e0000 */
.L_x_965:
[----:B------:R-:W-:Y:S01]  /*10500*/  IADD3 R5, R7, 0x20, RZ ;  /* 0x0000002007057810 */ /* 0x000fe20007ffe0ff */
[----:B------:R-:W-:Y:S03]  /*10510*/  BSSY B1, `(.L_x_787) ;  /* 0x000001e000017945 */ /* 0x000fe60003800000 */
[----:B------:R-:W-:-:S13]  /*10520*/  ISETP.GE.AND P0, PT, R5, R8, PT ;  /* 0x000000080500720c */ /* 0x000fda0003f06270 */
[----:B------:R-:W-:Y:S05]  /*10530*/  @P0 BRA `(.L_x_788) ;  /* 0x00000000006c0947 */ /* 0x000fea0003800000 */
[----:B------:R-:W-:Y:S01]  /*10540*/  ULDC UR4, c[0x0][0xac8] ;  /* 0x0002b20000047ab9 */ /* 0x000fe20000000800 */
[C---:B------:R-:W-:Y:S01]  /*10550*/  VIADD R15, R213.reuse, 0x40 ;  /* 0x00000040d50f7836 */ /* 0x040fe20000000000 */
[C---:B------:R-:W-:Y:S01]  /*10560*/  ISETP.GE.AND P3, PT, R213.reuse, UR4, PT ;  /* 0x00000004d5007c0c */ /* 0x040fe2000bf66270 */
[C---:B------:R-:W-:Y:S01]  /*10570*/  VIADD R24, R213.reuse, 0x80 ;  /* 0x00000080d5187836 */ /* 0x040fe20000000000 */
[----:B------:R-:W-:Y:S01]  /*10580*/  SHF.R.S32.HI R9, RZ, 0x1f, R213 ;  /* 0x0000001fff097819 */ /* 0x000fe200000114d5 */
[----:B------:R-:W-:Y:S01]  /*10590*/  VIADD R6, R213, 0xc0 ;  /* 0x000000c0d5067836 */ /* 0x000fe20000000000 */
[----:B------:R-:W-:Y:S01]  /*105a0*/  ISETP.GE.AND P2, PT, R15, UR4, PT ;  /* 0x000000040f007c0c */ /* 0x000fe2000bf46270 */
[----:B------:R-:W-:Y:S01]  /*105b0*/  VIADD R26, R213, 0x40 ;  /* 0x00000040d51a7836 */ /* 0x000fe20000000000 */
[----:B------:R-:W-:Y:S02]  /*105c0*/  ISETP.GE.AND P1, PT, R24, UR4, PT ;  /* 0x0000000418007c0c */ /* 0x000fe4000bf26270 */
[----:B------:R-:W-:-:S02]  /*105d0*/  ISETP.GE.AND P0, PT, R6, UR4, PT ;  /* 0x0000000406007c0c */ /* 0x000fc4000bf06270 */
[----:B------:R-:W-:Y:S02]  /*105e0*/  SHF.R.S32.HI R26, RZ, 0x1f, R26 ;  /* 0x0000001fff1a7819 */ /* 0x000fe4000001141a */
[C---:B------:R-:W-:Y:S02]  /*105f0*/  IADD3 R25, R213.reuse, 0x80, RZ ;  /* 0x00000080d5197810 */ /* 0x040fe40007ffe0ff */
[C---:B---3--:R-:W-:Y:S02]  /*10600*/  @!P3 LEA R10, P5, R213.reuse, R14, 0x1 ;  /* 0x0000000ed50ab211 */ /* 0x048fe400078a08ff */
[----:B------:R-:W-:Y:S02]  /*10610*/  SHF.R.S32.HI R25, RZ, 0x1f, R25 ;  /* 0x0000001fff197819 */ /* 0x000fe40000011419 */
[C---:B0-----:R-:W-:Y:S01]  /*10620*/  @!P3 LEA.HI.X R11, R213.reuse, R0, R9, 0x1, P5 ;  /* 0x00000000d50bb211 */ /* 0x041fe200028f0c09 */
[----:B------:R-:W-:Y:S01]  /*10630*/  VIADD R9, R213, 0xc0 ;  /* 0x000000c0d5097836 */ /* 0x000fe20000000000 */
[----:B------:R-:W-:-:S02]  /*10640*/  @!P2 LEA R12, P4, R15, R14, 0x1 ;  /* 0x0000000e0f0ca211 */ /* 0x000fc400078808ff */
[----:B------:R-:W-:Y:S01]  /*10650*/  @!P1 LEA R20, P5, R24, R14, 0x1 ;  /* 0x0000000e18149211 */ /* 0x000fe200078a08ff */
[----:B------:R4:W-:Y:S01]  /*10660*/  @!P3 ST.E.128 desc[UR40][R10.64], RZ ;  /* 0x000000ff0a00b985 */ /* 0x0009e2000c101d28 */
[----:B------:R-:W-:Y:S02]  /*10670*/  @!P2 LEA.HI.X R13, R15, R0, R26, 0x1, P4 ;  /* 0x000000000f0da211 */ /* 0x000fe400020f0c1a */
[----:B------:R-:W-:Y:S02]  /*10680*/  SHF.R.S32.HI R9, RZ, 0x1f, R9 ;  /* 0x0000001fff097819 */ /* 0x000fe40000011409 */
[----:B------:R-:W-:Y:S01]  /*10690*/  @!P0 LEA R14, P4, R6, R14, 0x1 ;  /* 0x0000000e060e8211 */ /* 0x000fe200078808ff */
[----:B------:R4:W-:Y:S01]  /*106a0*/  @!P2 ST.E.128 desc[UR40][R12.64], RZ ;  /* 0x000000ff0c00a985 */ /* 0x0009e2000c101d28 */
[-C--:B------:R-:W-:Y:S02]  /*106b0*/  @!P1 LEA.HI.X R21, R24, R0.reuse, R25, 0x1, P5 ;  /* 0x0000000018159211 */ /* 0x080fe400028f0c19 */
[----:B------:R-:W-:-:S03]  /*106c0*/  @!P0 LEA.HI.X R15, R6, R0, R9, 0x1, P4 ;  /* 0x00000000060f8211 */ /* 0x000fc600020f0c09 */
[----:B------:R4:W-:Y:S04]  /*106d0*/  @!P1 ST.E.128 desc[UR40][R20.64], RZ ;  /* 0x000000ff14009985 */ /* 0x0009e8000c101d28 */
[----:B------:R4:W-:Y:S02]  /*106e0*/  @!P0 ST.E.128 desc[UR40][R14.64], RZ ;  /* 0x000000ff0e008985 */ /* 0x0009e4000c101d28 */
.L_x_788:
[----:B------:R-:W-:Y:S05]  /*106f0*/  BSYNC B1 ;  /* 0x0000000000017941 */ /* 0x000fea0003800000 */
.L_x_787:
[----:B------:R-:W-:-:S03]  /*10700*/  UMOV UR4, 0xffffffff ;  /* 0xffffffff00047882 */ /* 0x000fc60000000000 */
[----:B------:R-:W-:Y:S05]  /*10710*/  BRA.DIV UR4, `(.L_x_789) ;  /* 0x0000007e04087947 */ /* 0x000fea000b800000 */
[----:B0-----:R0:W0:Y:S04]  /*10720*/  SHFL.IDX PT, R0, R4, 0x2, 0x181f ;  /* 0x00581f0004007f89 */ /* 0x00102800000e0000 */
[----:B---34-:R3:W4:Y:S02]  /*10730*/  SHFL.IDX PT, R14, R3, 0x2, 0x181f ;  /* 0x00581f00030e7f89 */ /* 0x01872400000e0000 */
.L_x_969:
[----:B------:R-:W-:Y:S01]  /*10740*/  VIADD R5, R7, 0x40 ;  /* 0x0000004007057836 */ /* 0x000fe20000000000 */
[----:B------:R-:W-:Y:S04]  /*10750*/  BSSY B1, `(.L_x_790) ;  /* 0x000001e000017945 */ /* 0x000fe80003800000 */
        /* <DEDUP_REMOVED lines=12> */
[C---:B------:R-:W-:Y:S02]  /*10820*/  IADD3 R26, R213.reuse, 0x40, RZ ;  /* 0x00000040d51a7810 */ /* 0x040fe40007ffe0ff */
[----:B------:R-:W-:Y:S02]  /*10830*/  SHF.R.S32.HI R25, RZ, 0x1f, R25 ;  /* 0x0000001fff197819 */ /* 0x000fe40000011419 */
[C---:B----4-:R-:W-:Y:S02]  /*10840*/  @!P3 LEA R10, P5, R213.reuse, R14, 0x1 ;  /* 0x0000000ed50ab211 */ /* 0x050fe400078a08ff */
        /* <DEDUP_REMOVED lines=14> */
.L_x_791:
[----:B------:R-:W-:Y:S05]  /*10930*/  BSYNC B1 ;  /* 0x0000000000017941 */ /* 0x000fea0003800000 */
.L_x_790:
[----:B------:R-:W-:-:S03]  /*10940*/  UMOV UR4, 0xffffffff ;  /* 0xffffffff00047882 */ /* 0x000fc60000000000 */
[----:B------:R-:W-:Y:S05]  /*10950*/  BRA.DIV UR4, `(.L_x_792) ;  /* 0x0000007a04c07947 */ /* 0x000fea000b800000 */
[----:B0-----:R0:W0:Y:S04]  /*10960*/  SHFL.IDX PT, R0, R4, 0x3, 0x181f ;  /* 0x00781f0004007f89 */ /* 0x00102800000e0000 */
[----:B----4-:R4:W0:Y:S02]  /*10970*/  SHFL.IDX PT, R14, R3, 0x3, 0x181f ;  /* 0x00781f00030e7f89 */ /* 0x01082400000e0000 */
.L_x_973:
[----:B--234-:R-:W-:-:S05]  /*10980*/  VIADD R3, R7, 0x60 ;  /* 0x0000006007037836 */ /* 0x01cfca0000000000 */
[----:B------:R-:W-:-:S13]  /*10990*/  ISETP.GE.AND P0, PT, R3, R8, PT ;  /* 0x000000080300720c */ /* 0x000fda0003f06270 */
[----:B------:R-:W-:Y:S05]  /*109a0*/  @P0 BRA `(.L_x_779) ;  /* 0x00000000006c0947 */ /* 0x000fea0003800000 */
[C---:B------:R-:W-:Y:S01]  /*109b0*/  VIADD R15, R213.reuse, 0x40 ;  /* 0x00000040d50f7836 */ /* 0x040fe20000000000 */
[----:B------:R-:W-:Y:S01]  /*109c0*/  ULDC UR4, c[0x0][0xac8] ;  /* 0x0002b20000047ab9 */ /* 0x000fe20000000800 */
[C---:B------:R-:W-:Y:S01]  /*109d0*/  VIADD R12, R213.reuse, 0x80 ;  /* 0x00000080d50c7836 */ /* 0x040fe20000000000 */
[C---:B------:R-:W-:Y:S01]  /*109e0*/  ISETP.GE.AND P3, PT, R213.reuse, UR4, PT ;  /* 0x00000004d5007c0c */ /* 0x040fe2000bf66270 */
[----:B------:R-:W-:Y:S01]  /*109f0*/  VIADD R10, R213, 0xc0 ;  /* 0x000000c0d50a7836 */ /* 0x000fe20000000000 */
[----:B------:R-:W-:Y:S01]  /*10a00*/  ISETP.GE.AND P2, PT, R15, UR4, PT ;  /* 0x000000040f007c0c */ /* 0x000fe2000bf46270 */
[C---:B------:R-:W-:Y:S01]  /*10a10*/  VIADD R20, R213.reuse, 0x40 ;  /* 0x00000040d5147836 */ /* 0x040fe20000000000 */
[----:B------:R-:W-:Y:S01]  /*10a20*/  ISETP.GE.AND P1, PT, R12, UR4, PT ;  /* 0x000000040c007c0c */ /* 0x000fe2000bf26270 */
[----:B------:R-:W-:Y:S01]  /*10a30*/  VIADD R13, R213, 0x80 ;  /* 0x00000080d50d7836 */ /* 0x000fe20000000000 */
[----:B------:R-:W-:Y:S02]  /*10a40*/  ISETP.GE.AND P0, PT, R10, UR4, PT ;  /* 0x000000040a007c0c */ /* 0x000fe4000bf06270 */
[----:B------:R-:W-:-:S02]  /*10a50*/  SHF.R.S32.HI R9, RZ, 0x1f, R213 ;  /* 0x0000001fff097819 */ /* 0x000fc400000114d5 */
[----:B------:R-:W-:Y:S02]  /*10a60*/  SHF.R.S32.HI R20, RZ, 0x1f, R20 ;  /* 0x0000001fff147819 */ /* 0x000fe40000011414 */
[C---:B------:R-:W-:Y:S02]  /*10a70*/  IADD3 R11, R213.reuse, 0xc0, RZ ;  /* 0x000000c0d50b7810 */ /* 0x040fe40007ffe0ff */
[-C--:B0-----:R-:W-:Y:S02]  /*10a80*/  @!P3 LEA R4, P5, R213, R14.reuse, 0x1 ;  /* 0x0000000ed504b211 */ /* 0x081fe400078a08ff */
[----:B------:R-:W-:Y:S02]  /*10a90*/  @!P2 LEA R6, P4, R15, R14, 0x1 ;  /* 0x0000000e0f06a211 */ /* 0x000fe400078808ff */
[----:B------:R-:W-:Y:S02]  /*10aa0*/  @!P3 LEA.HI.X R5, R213, R0, R9, 0x1, P5 ;  /* 0x00000000d505b211 */ /* 0x000fe400028f0c09 */
[----:B------:R-:W-:-:S02]  /*10ab0*/  @!P1 LEA R8, P5, R12, R14, 0x1 ;  /* 0x0000000e0c089211 */ /* 0x000fc400078a08ff */
[----:B------:R-:W-:Y:S01]  /*10ac0*/  SHF.R.S32.HI R13, RZ, 0x1f, R13 ;  /* 0x0000001fff0d7819 */ /* 0x000fe2000001140d */
        /* <DEDUP_REMOVED lines=9> */
.L_x_779:
[----:B------:R-:W-:Y:S05]  /*10b60*/  BSYNC B0 ;  /* 0x0000000000007941 */ /* 0x000fea0003800000 */
.L_x_770:
[----:B------:R-:W-:Y:S02]  /*10b70*/  ULDC UR4, c[0x0][0xc3c] ;  /* 0x00030f0000047ab9 */ /* 0x000fe40000000800 */
[----:B------:R-:W-:-:S13]  /*10b80*/  ISETP.GE.AND P0, PT, R75, UR4, PT ;  /* 0x000000044b007c0c */ /* 0x000fda000bf06270 */
[----:B------:R-:W-:Y:S05]  /*10b90*/  @!P0 BRA `(.L_x_793) ;  /* 0xffffff04005c8947 */ /* 0x000fea000383ffff */
[----:B------:R-:W-:Y:S05]  /*10ba0*/  BRA `(.L_x_650) ;  /* 0x0000006400bc7947 */ /* 0x000fea0003800000 */
.L_x_648:
[----:B------:R-:W-:-:S08]  /*10bb0*/  NOP ;  /* 0x0000000000007918 */ /* 0x000fd00000000000 */
[----:B--2---:R-:W0:-:S00]  /*10bc0*/  USETMAXREG.DEALLOC.CTAPOOL 0x28 ;  /* 0x00000028000079c8 */ /* 0x004e0000080e0500 */
[----:B0-----:R-:W-:Y:S01]  /*10bd0*/  LOP3.LUT R2, R2, 0x3, RZ, 0xc0, !PT ;  /* 0x0000000302027812 */ /* 0x001fe200078ec0ff */
[----:B------:R-:W-:Y:S01]  /*10be0*/  IMAD.MOV.U32 R4, RZ, RZ, RZ ;  /* 0x000000ffff047224 */ /* 0x000fe200078e00ff */
[----:B------:R-:W-:-:S04]  /*10bf0*/  LOP3.LUT R23, R23, 0xffffff7f, RZ, 0xc0, !PT ;  /* 0xffffff7f17177812 */ /* 0x000fc800078ec0ff */
[----:B------:R-:W0:Y:S02]  /*10c00*/  SHFL.IDX PT, R2, R2, RZ, 0x1f ;  /* 0x00001fff02027589 */ /* 0x000e2400000e0000 */
[----:B0-----:R-:W-:-:S13]  /*10c10*/  ISETP.NE.AND P0, PT, R2, RZ, PT ;  /* 0x000000ff0200720c */ /* 0x001fda0003f05270 */
[----:B------:R-:W-:Y:S01]  /*10c20*/  @P0 LOP3.LUT R23, R23, 0x80, RZ, 0xfc, !PT ;  /* 0x0000008017170812 */ /* 0x000fe200078efcff */
[----:B------:R-:W-:Y:S06]  /*10c30*/  @!P0 BRA `(.L_x_794) ;  /* 0x00000000001c8947 */ /* 0x000fec0003800000 */
[----:B------:R-:W0:Y:S08]  /*10c40*/  S2UR UR5, SR_CgaCtaId ;  /* 0x00000000000579c3 */ /* 0x000e300000008800 */
[----:B------:R-:W-:Y:S06]  /*10c50*/  BAR.SYNC.DEFER_BLOCKING 0x5, 0x180 ;  /* 0x0146000000007b1d */ /* 0x000fec0000010000 */
[----:B------:R-:W-:-:S02]  /*10c60*/  UMOV UR4, 0x400 ;  /* 0x0000040000047882 */ /* 0x000fc40000000000 */
[----:B0-----:R-:W-:-:S09]  /*10c70*/  ULEA UR4, UR5, UR4, 0x18 ;  /* 0x0000000405047291 */ /* 0x001fd2000f8ec03f */
[----:B------:R-:W0:Y:S01]  /*10c80*/  LDS.128 R16, [UR4+0x228d0] ;  /* 0x0228d004ff107984 */ /* 0x000e220008000c00 */
[----:B------:R-:W-:Y:S06]  /*10c90*/  BAR.ARV 0x4, 0x180 ;  /* 0x0106000000007b1d */ /* 0x000fec0000002000 */
[----:B------:R-:W-:Y:S05]  /*10ca0*/  BRA `(.L_x_795) ;  /* 0x0000000400fc7947 */ /* 0x000fea0003800000 */
.L_x_794:
[----:B------:R-:W-:Y:S01]  /*10cb0*/  LOP3.LUT R5, R0, 0x1f, RZ, 0xc0, !PT ;  /* 0x0000001f00057812 */ /* 0x000fe200078ec0ff */
[----:B------:R-:W-:Y:S01]  /*10cc0*/  ULDC UR4, c[0x0][0xc3c] ;  /* 0x00030f0000047ab9 */ /* 0x000fe20000000800 */
[----:B------:R-:W0:Y:S01]  /*10cd0*/  S2UR UR6, SR_CTAID.X ;  /* 0x00000000000679c3 */ /* 0x000e220000002500 */
[----:B------:R-:W-:Y:S01]  /*10ce0*/  ULDC UR5, c[0x0][0xc38] ;  /* 0x00030e0000057ab9 */ /* 0x000fe20000000800 */
[----:B------:R-:W-:-:S04]  /*10cf0*/  ISETP.NE.AND P0, PT, R5, 0x1f, PT ;  /* 0x0000001f0500780c */ /* 0x000fc80003f05270 */
[----:B------:R-:W-:-:S13]  /*10d00*/  ISETP.GE.OR P1, PT, R5, UR4, !P0 ;  /* 0x0000000405007c0c */ /* 0x000fda000c726670 */
[----:B------:R-:W1:Y:S02]  /*10d10*/  @!P1 LDC.64 R2, c[0x0][0xc80] ;  /* 0x00032000ff029b82 */ /* 0x000e640000000a00 */
[----:B-1----:R-:W-:-:S05]  /*10d20*/  @!P1 IMAD.WIDE.U32 R2, R5, 0x4, R2 ;  /* 0x0000000405029825 */ /* 0x002fca00078e0002 */
        /* <DEDUP_REMOVED lines=8> */
[----:B--2---:R-:W1:Y:S02]  /*10db0*/  SHFL.UP PT, R6, R4, 0x1, RZ ;  /* 0x0420000004067989 */ /* 0x004e6400000e00ff */
[----:B-1----:R-:W-:-:S05]  /*10dc0*/  SEL R7, R6, RZ, P1 ;  /* 0x000000ff06077207 */ /* 0x002fca0000800000 */
[----:B------:R-:W-:-:S05]  /*10dd0*/  IMAD.IADD R7, R4, 0x1, R7 ;  /* 0x0000000104077824 */ /* 0x000fca00078e0207 */
[----:B------:R-:W1:Y:S02]  /*10de0*/  SHFL.UP PT, R6, R7, 0x2, RZ ;  /* 0x0440000007067989 */ /* 0x000e6400000e00ff */
[----:B-1----:R-:W-:-:S05]  /*10df0*/  SEL R6, R6, RZ, P2 ;  /* 0x000000ff06067207 */ /* 0x002fca0001000000 */
[----:B------:R-:W-:-:S05]  /*10e00*/  IMAD.IADD R6, R7, 0x1, R6 ;  /* 0x0000000107067824 */ /* 0x000fca00078e0206 */
[----:B------:R-:W1:Y:S02]  /*10e10*/  SHFL.UP PT, R8, R6, 0x4, RZ ;  /* 0x0480000006087989 */ /* 0x000e6400000e00ff */
[----:B-1----:R-:W-:-:S04]  /*10e20*/  SEL R3, R8, RZ, P3 ;  /* 0x000000ff08037207 */ /* 0x002fc80001800000 */
[----:B------:R-:W-:-:S05]  /*10e30*/  IADD3 R3, R6, R3, RZ ;  /* 0x0000000306037210 */ /* 0x000fca0007ffe0ff */
[----:B------:R-:W1:Y:S02]  /*10e40*/  SHFL.UP PT, R2, R3, 0x8, RZ ;  /* 0x0500000003027989 */ /* 0x000e6400000e00ff */
[----:B-1----:R-:W-:-:S05]  /*10e50*/  SEL R2, R2, RZ, P4 ;  /* 0x000000ff02027207 */ /* 0x002fca0002000000 */
[----:B------:R-:W-:-:S05]  /*10e60*/  IMAD.IADD R2, R3, 0x1, R2 ;  /* 0x0000000103027824 */ /* 0x000fca00078e0202 */
[----:B------:R-:W1:Y:S02]  /*10e70*/  SHFL.UP PT, R7, R2, 0x10, RZ ;  /* 0x0600000002077989 */ /* 0x000e6400000e00ff */
[----:B-1----:R-:W-:-:S05]  /*10e80*/  SEL R7, R7, RZ, P5 ;  /* 0x000000ff07077207 */ /* 0x002fca0002800000 */
[----:B------:R-:W-:-:S05]  /*10e90*/  IMAD.IADD R7, R2, 0x1, R7 ;  /* 0x0000000102077824 */ /* 0x000fca00078e0207 */
[----:B------:R-:W1:Y:S02]  /*10ea0*/  SHFL.IDX PT, R6, R7, 0x1f, 0x1f ;  /* 0x03e01f0007067f89 */ /* 0x000e6400000e0000 */
[----:B-1----:R-:W-:-:S04]  /*10eb0*/  IMAD R6, R6, UR5, RZ ;  /* 0x0000000506067c24 */ /* 0x002fc8000f8e02ff */
[----:B------:R-:W-:Y:S01]  /*10ec0*/  IMAD.MOV.U32 R3, RZ, RZ, R6 ;  /* 0x000000ffff037224 */ /* 0x000fe200078e0006 */
[----:B0-----:R-:W-:-:S13]  /*10ed0*/  ISETP.GT.AND P6, PT, R6, UR6, PT ;  /* 0x0000000606007c0c */ /* 0x001fda000bfc4270 */
[----:B------:R-:W-:Y:S05]  /*10ee0*/  @P6 BRA `(.L_x_796) ;  /* 0x00000000009c6947 */ /* 0x000fea0003800000 */
[----:B------:R-:W0:Y:S01]  /*10ef0*/  LDC R10, c[0x0][0xc3c] ;  /* 0x00030f00ff0a7b82 */ /* 0x000e220000000800 */
[----:B------:R-:W-:Y:S01]  /*10f00*/  IMAD.MOV.U32 R6, RZ, RZ, R3 ;  /* 0x000000ffff067224 */ /* 0x000fe200078e0003 */
[----:B------:R-:W-:Y:S01]  /*10f10*/  UMOV UR4, URZ ;  /* 0x0000003f00047c82 */ /* 0x000fe20008000000 */
[----:B------:R-:W-:Y:S01]  /*10f20*/  ULDC UR7, c[0x0][0xc3c] ;  /* 0x00030f0000077ab9 */ /* 0x000fe20000000800 */
[----:B------:R-:W-:-:S05]  /*10f30*/  ULDC UR5, c[0x0][0xc38] ;  /* 0x00030e0000057ab9 */ /* 0x000fca0000000800 */
.L_x_800:
[----:B------:R-:W-:Y:S01]  /*10f40*/  UIADD3 UR4, UR4, 0x1f, URZ ;  /* 0x0000001f04047890 */ /* 0x000fe2000fffe03f */
[----:B------:R-:W-:-:S05]  /*10f50*/  MOV R19, UR7 ;  /* 0x0000000700137c02 */ /* 0x000fca0008000f00 */
[----:B0-----:R-:W-:-:S13]  /*10f60*/  ISETP.LE.AND P6, PT, R10, UR4, PT ;  /* 0x000000040a007c0c */ /* 0x001fda000bfc3270 */
[----:B------:R-:W-:Y:S05]  /*10f70*/  @P6 BRA `(.L_x_797) ;  /* 0x0000000400246947 */ /* 0x000fea0003800000 */
[----:B------:R-:W-:Y:S01]  /*10f80*/  VIADD R7, R5, UR4 ;  /* 0x0000000405077c36 */ /* 0x000fe20008000000 */
[----:B------:R-:W-:Y:S01]  /*10f90*/  BSSY B0, `(.L_x_798) ;  /* 0x0000007000007945 */ /* 0x000fe20003800000 */
[----:B------:R-:W-:-:S03]  /*10fa0*/  IMAD.MOV.U32 R4, RZ, RZ, RZ ;  /* 0x000000ffff047224 */ /* 0x000fc600078e00ff */
[----:B------:R-:W-:-:S13]  /*10fb0*/  ISETP.GE.OR P6, PT, R7, R10, !P0 ;  /* 0x0000000a0700720c */ /* 0x000fda00047c6670 */
[----:B------:R-:W-:Y:S05]  /*10fc0*/  @P6 BRA `(.L_x_799) ;  /* 0x00000000000c6947 */ /* 0x000fea0003800000 */
[----:B------:R-:W0:Y:S02]  /*10fd0*/  LDC.64 R2, c[0x0][0xc80] ;  /* 0x00032000ff027b82 */ /* 0x000e240000000a00 */
[----:B0-----:R-:W-:-:S05]  /*10fe0*/  IMAD.WIDE R2, R7, 0x4, R2 ;  /* 0x0000000407027825 */ /* 0x001fca00078e0202 */
[----:B------:R0:W5:Y:S02]  /*10ff0*/  LDG.E R4, desc[UR40][R2.64] ;  /* 0x0000002802047981 */ /* 0x000164000c1e1900 */
.L_x_799:
[----:B------:R-:W-:Y:S05]  /*11000*/  BSYNC B0 ;  /* 0x0000000000007941 */ /* 0x000fea0003800000 */
.L_x_798:
        /* <DEDUP_REMOVED lines=10> */
[----:B0-----:R-:W-:-:S04]  /*110b0*/  SEL R8, R8, RZ, P4 ;  /* 0x000000ff08087207 */ /* 0x001fc80002000000 */
[----:B------:R-:W-:-:S05]  /*110c0*/  IADD3 R8, R7, R8, RZ ;  /* 0x0000000807087210 */ /* 0x000fca0007ffe0ff */
        /* <DEDUP_REMOVED lines=9> */
.L_x_796:
        /* <DEDUP_REMOVED lines=15> */
.L_x_801:
[----:B---3--:R-:W-:Y:S01]  /*11250*/  IMAD R16, R16, UR5, R9 ;  /* 0x0000000510107c24 */ /* 0x008fe2000f8e0209 */
[----:B0-----:R-:W-:Y:S01]  /*11260*/  IABS R2, R4 ;  /* 0x0000000400027213 */ /* 0x001fe20000000000 */
[----:B-12---:R-:W-:Y:S02]  /*11270*/  IMAD.MOV R7, RZ, RZ, -R3 ;  /* 0x000000ffff077224 */ /* 0x006fe400078e0a03 */
[----:B------:R-:W-:Y:S01]  /*11280*/  VIADD R19, R19, UR4 ;  /* 0x0000000413137c36 */ /* 0x000fe20008000000 */
[----:B------:R-:W-:Y:S01]  /*11290*/  IADD3 R9, -R16, UR6, RZ ;  /* 0x0000000610097c10 */ /* 0x000fe2000fffe1ff */
[----:B------:R-:W-:Y:S02]  /*112a0*/  IMAD.MOV R8, RZ, RZ, -R2 ;  /* 0x000000ffff087224 */ /* 0x000fe400078e0a02 */
[----:B------:R-:W-:Y:S01]  /*112b0*/  IMAD R7, R7, R10, RZ ;  /* 0x0000000a07077224 */ /* 0x000fe200078e02ff */
        /* <DEDUP_REMOVED lines=8> */
[-C--:B------:R-:W-:Y:S01]  /*11340*/  @!P1 IADD3 R3, R3, -R10.reuse, RZ ;  /* 0x8000000a03039210 */ /* 0x080fe20007ffe0ff */
        /* <DEDUP_REMOVED lines=8> */
[----:B------:R-:W-:Y:S01]  /*113d0*/  MOV R18, R2 ;  /* 0x0000000200127202 */ /* 0x000fe20000000f00 */
[----:B------:R-:W-:-:S04]  /*113e0*/  IMAD.MOV R17, RZ, RZ, -R2 ;  /* 0x000000ffff117224 */ /* 0x000fc800078e0a02 */
[----:B------:R-:W-:Y:S01]  /*113f0*/  IMAD R17, R4, R17, R9 ;  /* 0x0000001104117224 */ /* 0x000fe200078e0209 */
[----:B------:R-:W-:Y:S06]  /*11400*/  BRA `(.L_x_802) ;  /* 0x00000000000c7947 */ /* 0x000fec0003800000 */
.L_x_797:
[----:B------:R-:W-:Y:S02]  /*11410*/  IMAD.MOV.U32 R17, RZ, RZ, RZ ;  /* 0x000000ffff117224 */ /* 0x000fe400078e00ff */
[----:B------:R-:W-:Y:S02]  /*11420*/  IMAD.U32 R16, RZ, RZ, UR6 ;  /* 0x00000006ff107e24 */ /* 0x000fe4000f8e00ff */
[----:B------:R-:W-:-:S07]  /*11430*/  IMAD.MOV.U32 R18, RZ, RZ, RZ ;  /* 0x000000ffff127224 */ /* 0x000fce00078e00ff */
.L_x_802:
[----:B------:R-:W-:-:S13]  /*11440*/  ISETP.NE.AND P0, PT, R5, RZ, PT ;  /* 0x000000ff0500720c */ /* 0x000fda0003f05270 */
[----:B------:R-:W0:Y:S01]  /*11450*/  @!P0 S2R R3, SR_CgaCtaId ;  /* 0x0000000000038919 */ /* 0x000e220000008800 */
[----:B------:R-:W-:-:S04]  /*11460*/  @!P0 MOV R2, 0x400 ;  /* 0x0000040000028802 */ /* 0x000fc80000000f00 */
[----:B0-----:R-:W-:-:S05]  /*11470*/  @!P0 LEA R2, R3, R2, 0x18 ;  /* 0x0000000203028211 */ /* 0x001fca00078ec0ff */
[----:B------:R1:W-:Y:S01]  /*11480*/  @!P0 STS.128 [R2+0x228d0], R16 ;  /* 0x0228d01002008388 */ /* 0x0003e20000000c00 */
[----:B------:R-:W-:Y:S06]  /*11490*/  BAR.ARV 0x5, 0x180 ;  /* 0x0146000000007b1d */ /* 0x000fec0000002000 */
.L_x_795:
[----:B------:R2:W-:Y:S01]  /*114a0*/  STL [R1+0x28], RZ ;  /* 0x000028ff01007387 */ /* 0x0005e20000100800 */
[----:B------:R-:W-:Y:S01]  /*114b0*/  ULDC UR4, c[0x0][0xc3c] ;  /* 0x00030f0000047ab9 */ /* 0x000fe20000000800 */
[----:B------:R-:W-:Y:S01]  /*114c0*/  IMAD.MOV.U32 R26, RZ, RZ, 0x1 ;  /* 0x00000001ff1a7424 */ /* 0x000fe200078e00ff */
[----:B0-----:R-:W-:Y:S01]  /*114d0*/  ISETP.GE.AND P0, PT, R19, UR4, PT ;  /* 0x0000000413007c0c */ /* 0x001fe2000bf06270 */
[----:B------:R-:W-:-:S12]  /*114e0*/  IMAD.MOV.U32 R25, RZ, RZ, RZ ;  /* 0x000000ffff197224 */ /* 0x000fd800078e00ff */
[----:B--2---:R-:W-:Y:S05]  /*114f0*/  @P0 BRA `(.L_x_803) ;  /* 0x00000058008c0947 */ /* 0x004fea0003800000 */
[----:B------:R-:W2:Y:S01]  /*11500*/  LDL R4, [R1] ;  /* 0x0000000001047983 */ /* 0x000ea20000100800 */
[----:B------:R-:W0:Y:S01]  /*11510*/  S2UR UR5, SR_CgaCtaId ;  /* 0x00000000000579c3 */ /* 0x000e220000008800 */
[C---:B-1----:R-:W-:Y:S01]  /*11520*/  SHF.L.U32 R2, R0.reuse, 0x3, RZ ;  /* 0x0000000300027819 */ /* 0x042fe200000006ff */
[----:B------:R-:W-:Y:S01]  /*11530*/  UMOV UR4, 0x400 ;  /* 0x0000040000047882 */ /* 0x000fe20000000000 */
[----:B------:R-:W-:Y:S01]  /*11540*/  LOP3.LUT R5, R0, 0x7f, RZ, 0xc0, !PT ;  /* 0x0000007f00057812 */ /* 0x000fe200078ec0ff */
[----:B------:R-:W-:Y:S01]  /*11550*/  BSSY B8, `(.L_x_803) ;  /* 0x000059d000087945 */ /* 0x000fe20003800000 */
[C---:B------:R-:W-:Y:S01]  /*11560*/  LOP3.LUT R3, R2.reuse, 0x1f8, RZ, 0xc0, !PT ;  /* 0x000001f802037812 */ /* 0x040fe200078ec0ff */
[----:B------:R-:W-:Y:S01]  /*11570*/  IMAD.MOV.U32 R26, RZ, RZ, 0x1 ;  /* 0x00000001ff1a7424 */ /* 0x000fe200078e00ff */
[----:B------:R-:W-:Y:S01]  /*11580*/  LOP3.LUT R2, R2, 0x38, RZ, 0xc0, !PT ;  /* 0x0000003802027812 */ /* 0x000fe200078ec0ff */
[----:B------:R-:W-:Y:S01]  /*11590*/  IMAD.SHL.U32 R30, R5, 0x8, RZ ;  /* 0x00000008051e7824 */ /* 0x000fe200078e00ff */
[----:B------:R-:W-:Y:S01]  /*115a0*/  LOP3.LUT R3, R3, 0x38, R0, 0x78, !PT ;  /* 0x0000003803037812 */ /* 0x000fe200078e7800 */
[----:B------:R-:W-:Y:S01]  /*115b0*/  IMAD.SHL.U32 R0, R0, 0x10, RZ ;  /* 0x0000001000007824 */ /* 0x000fe200078e00ff */
[----:B------:R-:W-:Y:S01]  /*115c0*/  CS2R R24, SRZ ;  /* 0x0000000000187805 */ /* 0x000fe2000001ff00 */
[----:B------:R-:W-:Y:S01]  /*115d0*/  IMAD.MOV.U32 R27, RZ, RZ, 0x1 ;  /* 0x00000001ff1b7424 */ /* 0x000fe200078e00ff */
[----:B------:R-:W-:Y:S01]  /*115e0*/  LOP3.LUT R30, R3, 0x200, R30, 0xf8, !PT ;  /* 0x00000200031e7812 */ /* 0x000fe200078ef81e */
[----:B------:R-:W-:Y:S01]  /*115f0*/  ULDC.64 UR38, c[0x0][0x198] ;  /* 0x0000660000267ab9 */ /* 0x000fe20000000a00 */
[----:B------:R-:W-:Y:S01]  /*11600*/  SHF.R.U32.HI R3, RZ, 0x3, R5 ;  /* 0x00000003ff037819 */ /* 0x000fe20000011605 */
[----:B------:R-:W-:-:S03]  /*11610*/  ULDC UR36, c[0x0][0xc] ;  /* 0x0000030000247ab9 */ /* 0x000fc60000000800 */
[----:B------:R-:W-:Y:S02]  /*11620*/  LOP3.LUT R3, R3, 0x70, R0, 0xf8, !PT ;  /* 0x0000007003037812 */ /* 0x000fe400078ef800 */
[C---:B------:R-:W-:Y:S02]  /*11630*/  LOP3.LUT R0, R2.reuse, 0x40, RZ, 0xfc, !PT ;  /* 0x0000004002007812 */ /* 0x040fe400078efcff */
[C---:B------:R-:W-:Y:S01]  /*11640*/  LOP3.LUT R3, R2.reuse, 0x80, RZ, 0xfc, !PT ;  /* 0x0000008002037812 */ /* 0x040fe200078efcff */
[----:B0-----:R-:W-:Y:S01]  /*11650*/  ULEA UR4, UR5, UR4, 0x18 ;  /* 0x0000000405047291 */ /* 0x001fe2000f8ec03f */
[----:B------:R-:W-:-:S05]  /*11660*/  LOP3.LUT R2, R2, 0xc0, RZ, 0xfc, !PT ;  /* 0x000000c002027812 */ /* 0x000fca00078efcff */
[----:B------:R-:W-:-:S05]  /*11670*/  IMAD.U32 R22, RZ, RZ, UR4 ;  /* 0x00000004ff167e24 */ /* 0x000fca000f8e00ff */
[----:B------:R-:W-:Y:S02]  /*11680*/  LEA R0, R30, R22, 0x1 ;  /* 0x000000161e007211 */ /* 0x000fe400078e08ff */
[----:B--2---:R-:W-:-:S05]  /*11690*/  LOP3.LUT R4, R4, 0x2, RZ, 0xfc, !PT ;  /* 0x0000000204047812 */ /* 0x004fca00078efcff */
[----:B------:R0:W-:Y:S04]  /*116a0*/  STL [R1+0x40], R4 ;  /* 0x0000400401007387 */ /* 0x0001e80000100800 */
[----:B------:R0:W-:Y:S04]  /*116b0*/  STL [R1+0x28], RZ ;  /* 0x000028ff01007387 */ /* 0x0001e80000100800 */
[----:B------:R0:W-:Y:S02]  /*116c0*/  STL [R1+0x8], R0 ;  /* 0x0000080001007387 */ /* 0x0001e40000100800 */
.L_x_902:
[----:B-1----:R-:W1:Y:S02]  /*116d0*/  LDC.64 R2, c[0x0][0xc88] ;  /* 0x00032200ff027b82 */ /* 0x002e640000000a00 */
[----:B-1----:R-:W-:-:S05]  /*116e0*/  IMAD.WIDE R2, R19, 0x4, R2 ;  /* 0x0000000413027825 */ /* 0x002fca00078e0202 */
[----:B------:R-:W0:Y:S01]  /*116f0*/  LDG.E R35, desc[UR40][R2.64] ;  /* 0x0000002802237981 */ /* 0x000e22000c1e1900 */
[----:B------:R-:W-:Y:S05]  /*11700*/  YIELD ;  /* 0x0000000000007946 */ /* 0x000fea0003800000 */
[----:B------:R-:W-:Y:S01]  /*11710*/  ULDC.64 UR4, c[0x0][0xa28] ;  /* 0x00028a0000047ab9 */ /* 0x000fe20000000a00 */
[----:B------:R-:W-:Y:S01]  /*11720*/  IMAD.MOV.U32 R31, RZ, RZ, RZ ;  /* 0x000000ffff1f7224 */ /* 0x000fe200078e00ff */
[----:B------:R-:W-:Y:S01]  /*11730*/  ISETP.NE.U32.AND P0, PT, RZ, UR4, PT ;  /* 0x00000004ff007c0c */ /* 0x000fe2000bf05070 */
[----:B------:R-:W-:Y:S01]  /*11740*/  IMAD.MOV.U32 R6, RZ, RZ, RZ ;  /* 0x000000ffff067224 */ /* 0x000fe200078e00ff */
[----:B------:R-:W-:Y:S01]  /*11750*/  ULDC.64 UR8, c[0x0][0xa18] ;  /* 0x0002860000087ab9 */ /* 0x000fe20000000a00 */
[----:B------:R-:W-:Y:S01]  /*11760*/  ULDC.64 UR6, c[0x0][0xa10] ;  /* 0x0002840000067ab9 */ /* 0x000fe20000000a00 */
[----:B------:R-:W-:-:S02]  /*11770*/  ISETP.NE.AND.EX P0, PT, RZ, UR5, PT, P0 ;  /* 0x00000005ff007c0c */ /* 0x000fc4000bf05300 */
[----:B0-----:R-:W-:-:S11]  /*11780*/  SHF.R.S32.HI R0, RZ, 0x1f, R35 ;  /* 0x0000001fff007819 */ /* 0x001fd60000011423 */
[C---:B------:R-:W-:Y:S01]  /*11790*/  @P0 LEA R2, P1, R35.reuse, UR4, 0x2 ;  /* 0x0000000423020c11 */ /* 0x040fe2000f8210ff */
[C---:B------:R-:W-:Y:S01]  /*117a0*/  IMAD.SHL.U32 R28, R35.reuse, 0x4, RZ ;  /* 0x00000004231c7824 */ /* 0x040fe200078e00ff */
[C-C-:B------:R-:W-:Y:S01]  /*117b0*/  SHF.L.U64.HI R32, R35.reuse, 0x2, R0.reuse ;  /* 0x0000000223207819 */ /* 0x140fe20000010200 */
[----:B------:R0:W-:Y:S01]  /*117c0*/  STL [R1+0x10], R0 ;  /* 0x0000100001007387 */ /* 0x0001e20000100800 */
[----:B------:R-:W-:Y:S01]  /*117d0*/  @P0 LEA.HI.X R3, R35, UR5, R0, 0x2, P1 ;  /* 0x0000000523030c11 */ /* 0x000fe200088f1400 */
[----:B------:R-:W-:-:S04]  /*117e0*/  ULDC.64 UR4, c[0x0][0xa00] ;  /* 0x0002800000047ab9 */ /* 0x000fc80000000a00 */
[----:B------:R1:W5:Y:S01]  /*117f0*/  @P0 LDG.E R31, desc[UR40][R2.64] ;  /* 0x00000028021f0981 */ /* 0x000362000c1e1900 */
[----:B------:R-:W-:Y:S02]  /*11800*/  ISETP.NE.U32.AND P0, PT, RZ, UR4, PT ;  /* 0x00000004ff007c0c */ /* 0x000fe4000bf05070 */
[----:B------:R-:W-:Y:S01]  /*11810*/  ISETP.NE.U32.AND P2, PT, RZ, UR8, PT ;  /* 0x00000008ff007c0c */ /* 0x000fe2000bf45070 */
[----:B0-----:R-:W-:Y:S01]  /*11820*/  IMAD.MOV.U32 R0, RZ, RZ, RZ ;  /* 0x000000ffff007224 */ /* 0x001fe200078e00ff */
[----:B------:R-:W-:Y:S02]  /*11830*/  ISETP.NE.AND.EX P0, PT, RZ, UR5, PT, P0 ;  /* 0x00000005ff007c0c */ /* 0x000fe4000bf05300 */
[----:B------:R-:W-:Y:S02]  /*11840*/  ISETP.NE.AND.EX P2, PT, RZ, UR9, PT, P2 ;  /* 0x00000009ff007c0c */ /* 0x000fe4000bf45320 */
[----:B------:R-:W-:Y:S02]  /*11850*/  ISETP.NE.U32.AND P1, PT, RZ, UR6, PT ;  /* 0x00000006ff007c0c */ /* 0x000fe4000bf25070 */
[----:B-1----:R-:W-:-:S02]  /*11860*/  IADD3 R2, P3, R28, UR4, RZ ;  /* 0x000000041c027c10 */ /* 0x002fc4000ff7e0ff */
[----:B------:R-:W-:Y:S02]  /*11870*/  ISETP.NE.AND.EX P1, PT, RZ, UR7, PT, P1 ;  /* 0x00000007ff007c0c */ /* 0x000fe4000bf25310 */
[----:B------:R-:W-:Y:S02]  /*11880*/  IADD3.X R3, R32, UR5, RZ, P3, !PT ;  /* 0x0000000520037c10 */ /* 0x000fe40009ffe4ff */
[----:B--23--:R-:W-:-:S03]  /*11890*/  IADD3 R4, P4, R28, UR6, RZ ;  /* 0x000000061c047c10 */ /* 0x00cfc6000ff9e0ff */
[----:B------:R-:W2:Y:S01]  /*118a0*/  @P0 LDG.E R6, desc[UR40][R2.64] ;  /* 0x0000002802060981 */ /* 0x000ea2000c1e1900 */
[----:B------:R-:W-:Y:S01]  /*118b0*/  ULDC UR4, c[0x0][0x288] ;  /* 0x0000a20000047ab9 */ /* 0x000fe20000000800 */
[----:B------:R-:W-:Y:S01]  /*118c0*/  IADD3.X R5, R32, UR7, RZ, P4, !PT ;  /* 0x0000000720057c10 */ /* 0x000fe2000a7fe4ff */
[----:B------:R-:W-:Y:S01]  /*118d0*/  IMAD.U32 R8, RZ, RZ, UR4 ;  /* 0x00000004ff087e24 */ /* 0x000fe2000f8e00ff */
[----:B------:R-:W-:-:S03]  /*118e0*/  ULDC.64 UR4, c[0x0][0x418] ;  /* 0x0001060000047ab9 */ /* 0x000fc60000000a00 */
[----:B------:R-:W5:Y:S04]  /*118f0*/  @P1 LDG.E R0, desc[UR40][R4.64] ;  /* 0x0000002804001981 */ /* 0x000f68000c1e1900 */
[----:B--2---:R0:W-:Y:S02]  /*11900*/  STL [R1+0xc], R6 ;  /* 0x00000c0601007387 */ /* 0x0041e40000100800 */
[----:B0-----:R-:W-:-:S04]  /*11910*/  @P2 IADD3 R6, P3, R28, UR8, RZ ;  /* 0x000000081c062c10 */ /* 0x001fc8000ff7e0ff */
[----:B------:R-:W-:-:S05]  /*11920*/  @P2 IADD3.X R7, R32, UR9, RZ, P3, !PT ;  /* 0x0000000920072c10 */ /* 0x000fca0009ffe4ff */
[----:B------:R0:W2:Y:S01]  /*11930*/  @P2 LDG.E R8, desc[UR40][R6.64] ;  /* 0x0000002806082981 */ /* 0x0000a2000c1e1900 */
[----:B------:R-:W-:-:S03]  /*11940*/  UISETP.NE.U32.AND UP0, UPT, UR4, URZ, UPT ;  /* 0x0000003f0400728c */ /* 0x000fc6000bf05070 */
[----:B------:R-:W-:Y:S01]  /*11950*/  ULDC UR4, c[0x0][0x424] ;  /* 0x0001090000047ab9 */ /* 0x000fe20000000800 */
[----:B------:R-:W-:-:S03]  /*11960*/  UISETP.NE.AND.EX UP0, UPT, UR5, URZ, UPT, UP0 ;  /* 0x0000003f0500728c */ /* 0x000fc6000bf05300 */
[----:B------:R-:W-:Y:S01]  /*11970*/  ULDC UR5, c[0x0][0x2f0] ;  /* 0x0000bc0000057ab9 */ /* 0x000fe20000000800 */
[----:B------:R-:W-:-:S04]  /*11980*/  USEL UR4, UR4, 0x1, UP0 ;  /* 0x0000000104047887 */ /* 0x000fc80008000000 */
[----:B------:R-:W-:-:S03]  /*11990*/  UIMAD UR4, UR4, UR5, URZ ;  /* 0x00000005040472a4 */ /* 0x000fc6000f8e023f */
[----:B------:R-:W-:Y:S02]  /*119a0*/  ULDC UR5, c[0x0][0x348] ;  /* 0x0000d20000057ab9 */ /* 0x000fe40000000800 */
[----:B0-----:R-:W-:Y:S01]  /*119b0*/  MOV R6, UR5 ;  /* 0x0000000500067c02 */ /* 0x001fe20008000f00 */
[----:B------:R-:W-:Y:S01]  /*119c0*/  IMAD.U32 R7, RZ, RZ, UR4 ;  /* 0x00000004ff077e24 */ /* 0x000fe2000f8e00ff */
[----:B--2---:R0:W-:Y:S01]  /*119d0*/  STL [R1+0x20], R8 ;  /* 0x0000200801007387 */ /* 0x0041e20000100800 */
[----:B----4-:R-:W-:Y:S05]  /*119e0*/  @P2 BRA `(.L_x_804) ;  /* 0x0000000000142947 */ /* 0x010fea0003800000 */
[----:B------:R-:W-:Y:S05]  /*119f0*/  @!P0 BRA `(.L_x_804) ;  /* 0x0000000000108947 */ /* 0x000fea0003800000 */
[----:B0-----:R-:W2:Y:S04]  /*11a00*/  LDG.E R8, desc[UR40][R2.64] ;  /* 0x0000002802087981 */ /* 0x001ea8000c1e1900 */
[----:B------:R-:W2:Y:S02]  /*11a10*/  LDG.E R9, desc[UR40][R2.64+0x4] ;  /* 0x0000042802097981 */ /* 0x000ea4000c1e1900 */
[----:B--2---:R-:W-:-:S05]  /*11a20*/  IMAD.IADD R2, R9, 0x1, -R8 ;  /* 0x0000000109027824 */ /* 0x004fca00078e0a08 */
[----:B------:R1:W-:Y:S02]  /*11a30*/  STL [R1+0x20], R2 ;  /* 0x0000200201007387 */ /* 0x0003e40000100800 */
.L_x_804:
[----:B------:R-:W-:Y:S01]  /*11a40*/  ULDC.64 UR4, c[0x0][0xa20] ;  /* 0x0002880000047ab9 */ /* 0x000fe20000000a00 */
[----:B------:R-:W-:Y:S01]  /*11a50*/  IMAD.MOV.U32 R29, RZ, RZ, R35 ;  /* 0x000000ffff1d7224 */ /* 0x000fe200078e0023 */
[----:B------:R-:W-:-:S04]  /*11a60*/  ISETP.NE.U32.AND P0, PT, RZ, UR4, PT ;  /* 0x00000004ff007c0c */ /* 0x000fc8000bf05070 */
[----:B------:R-:W-:-:S13]  /*11a70*/  ISETP.NE.AND.EX P0, PT, RZ, UR5, PT, P0 ;  /* 0x00000005ff007c0c */ /* 0x000fda000bf05300 */
[----:B------:R-:W-:Y:S05]  /*11a80*/  @!P0 BRA `(.L_x_805) ;  /* 0x0000000000108947 */ /* 0x000fea0003800000 */
[----:B-1----:R-:W-:-:S04]  /*11a90*/  IADD3 R2, P0, R28, UR4, RZ ;  /* 0x000000041c027c10 */ /* 0x002fc8000ff1e0ff */
[----:B------:R-:W-:-:S05]  /*11aa0*/  IADD3.X R3, R32, UR5, RZ, P0, !PT ;  /* 0x0000000520037c10 */ /* 0x000fca00087fe4ff */
[----:B------:R2:W5:Y:S01]  /*11ab0*/  LDG.E R7, desc[UR40][R2.64] ;  /* 0x0000002802077981 */ /* 0x000562000c1e1900 */
[----:B------:R-:W-:Y:S05]  /*11ac0*/  BRA `(.L_x_806) ;  /* 0x0000000000247947 */ /* 0x000fea0003800000 */
.L_x_805:
[----:B------:R-:W-:Y:S02]  /*11ad0*/  ULDC.64 UR4, c[0x0][0xa08] ;  /* 0x0002820000047ab9 */ /* 0x000fe40000000a00 */
[----:B------:R-:W-:-:S04]  /*11ae0*/  ISETP.NE.U32.AND P0, PT, RZ, UR4, PT ;  /* 0x00000004ff007c0c */ /* 0x000fc8000bf05070 */
[----:B------:R-:W-:-:S13]  /*11af0*/  ISETP.NE.AND.EX P0, PT, RZ, UR5, PT, P0 ;  /* 0x00000005ff007c0c */ /* 0x000fda000bf05300 */
[----:B------:R-:W-:Y:S05]  /*11b00*/  @!P0 BRA `(.L_x_806) ;  /* 0x0000000000148947 */ /* 0x000fea0003800000 */
[----:B-1----:R-:W1:Y:S02]  /*11b10*/  LDC.64 R2, c[0x0][0xa08] ;  /* 0x00028200ff027b82 */ /* 0x002e640000000a00 */
[----:B-1----:R-:W-:-:S05]  /*11b20*/  IMAD.WIDE R2, R29, 0x4, R2 ;  /* 0x000000041d027825 */ /* 0x002fca00078e0202 */
[----:B------:R-:W2:Y:S04]  /*11b30*/  LDG.E R7, desc[UR40][R2.64] ;  /* 0x0000002802077981 */ /* 0x000ea8000c1e1900 */
[----:B------:R-:W2:Y:S02]  /*11b40*/  LDG.E R2, desc[UR40][R2.64+0x4] ;  /* 0x0000042802027981 */ /* 0x000ea4000c1e1900 */
[----:B--2---:R-:W-:-:S07]  /*11b50*/  IMAD.IADD R7, R2, 0x1, -R7 ;  /* 0x0000000102077824 */ /* 0x004fce00078e0a07 */
.L_x_806:
[----:B-12---:R-:W2:Y:S04]  /*11b60*/  @P1 LDG.E R2, desc[UR40][R4.64] ;  /* 0x0000002804021981 */ /* 0x006ea8000c1e1900 */
[----:B------:R-:W2:Y:S01]  /*11b70*/  @P1 LDG.E R3, desc[UR40][R4.64+0x4] ;  /* 0x0000042804031981 */ /* 0x000ea2000c1e1900 */
[----:B-----5:R-:W-:Y:S01]  /*11b80*/  IADD3 R7, -R31, R7, RZ ;  /* 0x000000071f077210 */ /* 0x020fe20007ffe1ff */
[----:B------:R-:W-:Y:S01]  /*11b90*/  BSSY B0, `(.L_x_807) ;  /* 0x0000138000007945 */ /* 0x000fe20003800000 */
[----:B--2---:R-:W-:-:S04]  /*11ba0*/  @P1 IMAD.IADD R6, R3, 0x1, -R2 ;  /* 0x0000000103061824 */ /* 0x004fc800078e0a02 */
[----:B0-----:R-:W-:-:S04]  /*11bb0*/  IMAD.IADD R8, R7, 0x1, R6 ;  /* 0x0000000107087824 */ /* 0x001fc800078e0206 */
[----:B------:R-:W-:Y:S01]  /*11bc0*/  VIADD R2, R8, 0x5f ;  /* 0x0000005f08027836 */ /* 0x000fe20000000000 */
[----:B------:R-:W-:Y:S03]  /*11bd0*/  STL [R1+0x4], R8 ;  /* 0x0000040801007387 */ /* 0x000fe60000100800 */
[----:B------:R-:W-:-:S05]  /*11be0*/  IMAD.HI R2, R2, 0x2aaaaaab, RZ ;  /* 0x2aaaaaab02027827 */ /* 0x000fca00078e02ff */
[----:B------:R-:W-:-:S04]  /*11bf0*/  SHF.R.U32.HI R3, RZ, 0x1f, R2 ;  /* 0x0000001fff037819 */ /* 0x000fc80000011602 */
[----:B------:R-:W-:-:S05]  /*11c00*/  LEA.HI.SX32 R4, R2, R3, 0x1c ;  /* 0x0000000302047211 */ /* 0x000fca00078fe2ff */
[--C-:B------:R-:W-:Y:S01]  /*11c10*/  IMAD R2, R4, 0x60, -R7.reuse ;  /* 0x0000006004027824 */ /* 0x100fe200078e0a07 */
[----:B------:R0:W-:Y:S01]  /*11c20*/  STL [R1+0x2c], R4 ;  /* 0x00002c0401007387 */ /* 0x0001e20000100800 */
[----:B------:R-:W-:-:S03]  /*11c30*/  IMAD.MOV R7, RZ, RZ, -R7 ;  /* 0x000000ffff077224 */ /* 0x000fc600078e0a07 */
[----:B------:R-:W-:Y:S02]  /*11c40*/  VIMNMX R2, R2, R6, PT ;  /* 0x0000000602027248 */ /* 0x000fe40003fe0100 */
[----:B------:R-:W-:-:S04]  /*11c50*/  VIMNMX R7, RZ, R7, !PT ;  /* 0x00000007ff077248 */ /* 0x000fc80007fe0100 */
[----:B------:R-:W-:-:S13]  /*11c60*/  ISETP.GT.AND P0, PT, R2, R7, PT ;  /* 0x000000070200720c */ /* 0x000fda0003f04270 */
[----:B0-----:R-:W-:Y:S02]  /*11c70*/  @P0 VIADD R4, R2, 0x5f ;  /* 0x0000005f02040836 */ /* 0x001fe40000000000 */
[----:B------:R-:W-:-:S04]  /*11c80*/  IMAD.WIDE.U32 R2, R7, -0x55555555, RZ ;  /* 0xaaaaaaab07027825 */ /* 0x000fc800078e00ff */
[----:B------:R-:W-:Y:S01]  /*11c90*/  @P0 IMAD.HI R4, R4, 0x2aaaaaab, RZ ;  /* 0x2aaaaaab04040827 */ /* 0x000fe200078e02ff */
[----:B------:R-:W-:-:S04]  /*11ca0*/  SHF.R.U32.HI R5, RZ, 0x6, R3 ;  /* 0x00000006ff057819 */ /* 0x000fc80000011603 */
[----:B------:R-:W-:Y:S01]  /*11cb0*/  @P0 SHF.R.U32.HI R3, RZ, 0x1f, R4 ;  /* 0x0000001fff030819 */ /* 0x000fe20000011604 */
[----:B------:R-:W-:-:S03]  /*11cc0*/  IMAD.MOV.U32 R2, RZ, RZ, R5 ;  /* 0x000000ffff027224 */ /* 0x000fc600078e0005 */
[----:B------:R-:W-:Y:S02]  /*11cd0*/  @P0 LEA.HI.SX32 R2, R4, R3, 0x1c ;  /* 0x0000000304020211 */ /* 0x000fe400078fe2ff */
[----:B------:R-:W-:Y:S02]  /*11ce0*/  PLOP3.LUT P0, PT, PT, PT, PT, 0x80, 0x0 ;  /* 0x000000000000781c */ /* 0x000fe40003f0f070 */
[----:B------:R-:W-:-:S13]  /*11cf0*/  ISETP.GT.AND P2, PT, R2, R5, PT ;  /* 0x000000050200720c */ /* 0x000fda0003f44270 */
[----:B------:R-:W-:Y:S05]  /*11d00*/  @!P2 BRA `(.L_x_808) ;  /* 0x000000100080a947 */ /* 0x000fea0003800000 */
[----:B------:R-:W-:Y:S01]  /*11d10*/  UMOV UR4, 0xffffffff ;  /* 0xffffffff00047882 */ /* 0x000fe20000000000 */
[----:B------:R-:W-:Y:S02]  /*11d20*/  SEL R4, R29, RZ, !P1 ;  /* 0x000000ff1d047207 */ /* 0x000fe40004800000 */
[----:B------:R-:W-:Y:S05]  /*11d30*/  BRA.DIV UR4, `(.L_x_809) ;  /* 0x0000006a04107947 */ /* 0x000fea000b800000 */
[----:B------:R-:W0:Y:S02]  /*11d40*/  S2R R3, SR_TID.X ;  /* 0x0000000000037919 */ /* 0x000e240000002100 */
[----:B0-----:R-:W-:-:S04]  /*11d50*/  SHF.R.U32.HI R3, RZ, 0x5, R3 ;  /* 0x00000005ff037819 */ /* 0x001fc80000011603 */
[----:B------:R-:W-:-:S05]  /*11d60*/  LOP3.LUT R3, R3, 0x3, RZ, 0xc0, !PT ;  /* 0x0000000303037812 */ /* 0x000fca00078ec0ff */
[----:B------:R0:W1:Y:S02]  /*11d70*/  SHFL.IDX PT, R14, R3, RZ, 0x1f ;  /* 0x00001fff030e7589 */ /* 0x00006400000e0000 */
.L_x_976:
[----:B-1----:R-:W-:Y:S02]  /*11d80*/  ISETP.NE.AND P0, PT, R14, RZ, PT ;  /* 0x000000ff0e00720c */ /* 0x002fe40003f05270 */
[----:B------:R-:W-:-:S11]  /*11d90*/  PLOP3.LUT P6, PT, PT, PT, PT, 0x8, 0x0 ;  /* 0x000000000000781c */ /* 0x000fd60003fce170 */
[----:B------:R-:W-:Y:S05]  /*11da0*/  @P0 BRA `(.L_x_810) ;  /* 0x00000000000c0947 */ /* 0x000fea0003800000 */
[----:B------:R-:W-:-:S03]  /*11db0*/  UMOV UR4, 0xffffffff ;  /* 0xffffffff00047882 */ /* 0x000fc60000000000 */
[----:B------:R-:W-:Y:S05]  /*11dc0*/  BRA.DIV UR4, `(.L_x_811) ;  /* 0x0000006a04207947 */ /* 0x000fea000b800000 */
[----:B------:R-:W-:-:S13]  /*11dd0*/  ELECT P6, URZ, PT ;  /* 0x00000000003f782f */ /* 0x000fda00038c0000 */
.L_x_810:
[----:B0-----:R-:W2:Y:S01]  /*11de0*/  LDL R3, [R1+0x28] ;  /* 0x0000280001037983 */ /* 0x001ea20000100800 */
[----:B------:R-:W-:Y:S01]  /*11df0*/  BSSY B1, `(.L_x_812) ;  /* 0x0000008000017945 */ /* 0x000fe20003800000 */
[----:B--2---:R-:W-:-:S04]  /*11e00*/  IADD3 R3, R3, 0x1, RZ ;  /* 0x0000000103037810 */ /* 0x004fc80007ffe0ff */
[----:B------:R-:W-:-:S04]  /*11e10*/  LEA.HI R6, R3, R3, RZ, 0x1 ;  /* 0x0000000303067211 */ /* 0x000fc800078f08ff */
[----:B------:R-:W-:-:S05]  /*11e20*/  LOP3.LUT R6, R6, 0xfffffffe, RZ, 0xc0, !PT ;  /* 0xfffffffe06067812 */ /* 0x000fca00078ec0ff */
[----:B------:R-:W-:-:S05]  /*11e30*/  IMAD.IADD R3, R3, 0x1, -R6 ;  /* 0x0000000103037824 */ /* 0x000fca00078e0a06 */
[----:B------:R-:W-:-:S04]  /*11e40*/  SHF.L.U32 R3, R3, 0x1f, RZ ;  /* 0x0000001f03037819 */ /* 0x000fc800000006ff */
[----:B------:R-:W0:Y:S02]  /*11e50*/  SYNCS.PHASECHK.TRANS64.TRYWAIT P0, [R22+URZ+0x22820], R3 ;  /* 0x02282003160075a7 */ /* 0x000e24000800017f */
[----:B0-----:R-:W-:Y:S05]  /*11e60*/  @!P0 BRA `(.L_x_813) ;  /* 0x0000006800188947 */ /* 0x001fea0003800000 */
.L_x_979:
[----:B------:R-:W-:Y:S05]  /*11e70*/  BSYNC B1 ;  /* 0x0000000000017941 */ /* 0x000fea0003800000 */
.L_x_812:
[----:B------:R-:W-:Y:S04]  /*11e80*/  BSSY B1, `(.L_x_814) ;  /* 0x000007b000017945 */ /* 0x000fe80003800000 */
[----:B------:R-:W-:Y:S05]  /*11e90*/  @!P6 BRA `(.L_x_815) ;  /* 0x0000000400e4e947 */ /* 0x000fea0003800000 */
[----:B0-----:R-:W-:Y:S01]  /*11ea0*/  IMAD R3, R24, 0x8, R22 ;  /* 0x0000000818037824 */ /* 0x001fe200078e0216 */
[----:B------:R-:W-:Y:S01]  /*11eb0*/  SHF.L.U32 R6, R27, 0x1f, RZ ;  /* 0x0000001f1b067819 */ /* 0x000fe200000006ff */
[----:B------:R-:W0:Y:S01]  /*11ec0*/  S2R R7, SR_TID.X ;  /* 0x0000000000077919 */ /* 0x000e220000002100 */
[----:B------:R-:W-:Y:S02]  /*11ed0*/  BSSY B2, `(.L_x_816) ;  /* 0x0000005000027945 */ /* 0x000fe40003800000 */
[----:B------:R-:W1:Y:S01]  /*11ee0*/  SYNCS.PHASECHK.TRANS64.TRYWAIT P0, [R3+URZ+0x228a0], R6 ;  /* 0x0228a006030075a7 */ /* 0x000e62000800017f */
[----:B0-----:R-:W-:-:S04]  /*11ef0*/  LOP3.LUT R7, R7, 0x7f, RZ, 0xc0, !PT ;  /* 0x0000007f07077812 */ /* 0x001fc800078ec0ff */
[----:B------:R-:W-:Y:S01]  /*11f00*/  ISETP.NE.AND P1, PT, R7, RZ, PT ;  /* 0x000000ff0700720c */ /* 0x000fe20003f25270 */
[----:B-1----:R-:W-:-:S12]  /*11f10*/  @!P0 BRA `(.L_x_817) ;  /* 0x0000006800008947 */ /* 0x002fd80003800000 */
.L_x_980:
[----:B------:R-:W-:Y:S05]  /*11f20*/  BSYNC B2 ;  /* 0x0000000000027941 */ /* 0x000fea0003800000 */
.L_x_816:
[----:B------:R-:W-:Y:S04]  /*11f30*/  BSSY B2, `(.L_x_818) ;  /* 0x0000009000027945 */ /* 0x000fe80003800000 */
[----:B------:R-:W-:Y:S05]  /*11f40*/  @P1 BRA `(.L_x_819) ;  /* 0x00000000001c1947 */ /* 0x000fea0003800000 */
[----:B------:R-:W1:Y:S01]  /*11f50*/  S2R R8, SR_TID.X ;  /* 0x0000000000087919 */ /* 0x000e620000002100 */
[----:B------:R-:W-:-:S04]  /*11f60*/  IMAD.MOV.U32 R7, RZ, RZ, 0x3000 ;  /* 0x00003000ff077424 */ /* 0x000fc800078e00ff */
[----:B------:R2:W-:Y:S01]  /*11f70*/  SYNCS.ARRIVE.TRANS64 RZ, [R3+URZ+0x22890], R7 ;  /* 0x0228900703ff79a7 */ /* 0x0005e2000800003f */
[----:B-1----:R-:W-:-:S04]  /*11f80*/  LOP3.LUT R8, R8, 0x1f, RZ, 0xc0, !PT ;  /* 0x0000001f08087812 */ /* 0x002fc800078ec0ff */
[----:B------:R-:W-:-:S13]  /*11f90*/  ISETP.NE.AND P0, PT, R8, RZ, PT ;  /* 0x000000ff0800720c */ /* 0x000fda0003f05270 */
[----:B--2---:R-:W-:Y:S05]  /*11fa0*/  @!P0 BRA `(.L_x_819) ;  /* 0x0000000000048947 */ /* 0x004fea0003800000 */
[----:B------:R-:W-:Y:S01]  /*11fb0*/  BPT.TRAP 0x1 ;  /* 0x000000040000795c */ /* 0x000fe20000300000 */
.L_x_819:
[----:B------:R-:W-:Y:S05]  /*11fc0*/  BSYNC B2 ;  /* 0x0000000000027941 */ /* 0x000fea0003800000 */
.L_x_818:
[----:B------:R-:W-:Y:S01]  /*11fd0*/  IMAD.MOV.U32 R12, RZ, RZ, RZ ;  /* 0x000000ffff0c7224 */ /* 0x000fe200078e00ff */
[----:B------:R-:W-:Y:S01]  /*11fe0*/  UIADD3 UR4, UP0, UR38, 0x570, URZ ;  /* 0x0000057026047890 */ /* 0x000fe2000ff1e03f */
[----:B------:R-:W-:Y:S01]  /*11ff0*/  IMAD R8, R24, 0x3000, R22 ;  /* 0x0000300018087824 */ /* 0x000fe200078e0216 */
[----:B------:R-:W-:Y:S01]  /*12000*/  PLOP3.LUT P0, PT, PT, PT, PT, 0x80, 0x0 ;  /* 0x000000000000781c */ /* 0x000fe20003f0f070 */
[----:B------:R-:W-:Y:S01]  /*12010*/  IMAD R7, R2, 0x60, R0 ;  /* 0x0000006002077824 */ /* 0x000fe200078e0200 */
[----:B------:R-:W-:Y:S01]  /*12020*/  R2UR UR10, R12 ;  /* 0x000000000c0a72ca */ /* 0x000fe200000e0000 */
[----:B------:R-:W-:Y:S01]  /*12030*/  VIADD R9, R3, 0x22890 ;  /* 0x0002289003097836 */ /* 0x000fe20000000000 */
[----:B------:R-:W-:Y:S01]  /*12040*/  IADD3 R8, R8, 0x1c400, RZ ;  /* 0x0001c40008087810 */ /* 0x000fe20007ffe0ff */
[----:B------:R-:W-:Y:S01]  /*12050*/  VIADD R7, R7, 0xffffffa0 ;  /* 0xffffffa007077836 */ /* 0x000fe20000000000 */
[----:B------:R-:W-:Y:S01]  /*12060*/  UIADD3.X UR5, URZ, UR39, URZ, UP0, !UPT ;  /* 0x000000273f057290 */ /* 0x000fe200087fe43f */
[----:B------:R-:W-:Y:S01]  /*12070*/  UMOV UR6, 0x0 ;  /* 0x0000000000067882 */ /* 0x000fe20000000000 */
[----:B------:R-:W-:-:S10]  /*12080*/  UMOV UR7, 0x12f00000 ;  /* 0x12f0000000077882 */ /* 0x000fd40000000000 */
.L_x_820:
[----:B------:R-:W-:-:S13]  /*12090*/  @P0 ELECT P2, URZ, PT ;  /* 0x00000000003f082f */ /* 0x000fda0003840000 */
[----:B------:R-:W-:Y:S02]  /*120a0*/  @P2 R2UR UR13, R4 ;  /* 0x00000000040d22ca */ /* 0x000fe400000e0000 */
[----:B------:R-:W-:Y:S02]  /*120b0*/  @P2 R2UR UR12, R18 ;  /* 0x00000000120c22ca */ /* 0x000fe400000e0000 */
[----:B------:R-:W-:Y:S02]  /*120c0*/  @P2 R2UR UR11, R7 ;  /* 0x00000000070b22ca */ /* 0x000fe400000e0000 */
[----:B------:R-:W-:Y:S02]  /*120d0*/  @P2 R2UR UR9, R9 ;  /* 0x00000000090922ca */ /* 0x000fe400000e0000 */
[----:B------:R-:W-:Y:S02]  /*120e0*/  @P2 R2UR UR8, R8 ;  /* 0x00000000080822ca */ /* 0x000fe400000e0000 */
[----:B------:R-:W-:-:S02]  /*120f0*/  @P2 PLOP3.LUT P0, PT, P2, PT, PT, 0x8, 0x0 ;  /* 0x000000000000281c */ /* 0x000fc4000170e170 */
[----:B------:R-:W-:-:S09]  /*12100*/  PLOP3.LUT P2, PT, PT, PT, PT, 0x8, 0x0 ;  /* 0x000000000000781c */ /* 0x000fd20003f4e170 */
[----:B------:R1:W-:Y:S02]  /*12110*/  UTMALDG.4D [UR8], [UR4], desc[UR6] ;  /* 0x00000608040075b4 */ /* 0x0003e40008019000 */
[----:B-1----:R-:W-:Y:S05]  /*12120*/  @P0 BRA.U.ANY `(.L_x_820) ;  /* 0xfffffffd00d80947 */ /* 0x002fea000393ffff */
[----:B------:R-:W1:Y:S01]  /*12130*/  SYNCS.PHASECHK.TRANS64.TRYWAIT P0, [R3+URZ+0x228c0], R6 ;  /* 0x0228c006030075a7 */ /* 0x000e62000800017f */
[----:B------:R-:W-:Y:S04]  /*12140*/  BSSY B2, `(.L_x_821) ;  /* 0x0000002000027945 */ /* 0x000fe80003800000 */
[----:B-1----:R-:W-:Y:S05]  /*12150*/  @!P0 BRA `(.L_x_822) ;  /* 0x0000006400848947 */ /* 0x002fea0003800000 */
.L_x_981:
[----:B------:R-:W-:Y:S05]  /*12160*/  BSYNC B2 ;  /* 0x0000000000027941 */ /* 0x000fea0003800000 */
.L_x_821:
[----:B------:R-:W-:Y:S01]  /*12170*/  BSSY B2, `(.L_x_823) ;  /* 0x000000b000027945 */ /* 0x000fe20003800000 */
[----:B------:R-:W-:Y:S02]  /*12180*/  IMAD.MOV.U32 R10, RZ, RZ, 0x0 ;  /* 0x00000000ff0a7424 */ /* 0x000fe400078e00ff */
[----:B------:R-:W-:Y:S01]  /*12190*/  IMAD.MOV.U32 R11, RZ, RZ, 0x12f00000 ;  /* 0x12f00000ff0b7424 */ /* 0x000fe200078e00ff */
[----:B------:R-:W-:Y:S06]  /*121a0*/  @P1 BRA `(.L_x_824) ;  /* 0x00000000001c1947 */ /* 0x000fec0003800000 */
[----:B------:R-:W2:Y:S01]  /*121b0*/  S2R R8, SR_TID.X ;  /* 0x0000000000087919 */ /* 0x000ea20000002100 */
[----:B01----:R-:W-:-:S04]  /*121c0*/  IMAD.MOV.U32 R6, RZ, RZ, 0xc000 ;  /* 0x0000c000ff067424 */ /* 0x003fc800078e00ff */
[----:B------:R3:W-:Y:S01]  /*121d0*/  SYNCS.ARRIVE.TRANS64 RZ, [R3+URZ+0x228b0], R6 ;  /* 0x0228b00603ff79a7 */ /* 0x0007e2000800003f */
[----:B--2---:R-:W-:-:S04]  /*121e0*/  LOP3.LUT R8, R8, 0x1f, RZ, 0xc0, !PT ;  /* 0x0000001f08087812 */ /* 0x004fc800078ec0ff */
[----:B------:R-:W-:-:S13]  /*121f0*/  ISETP.NE.AND P0, PT, R8, RZ, PT ;  /* 0x000000ff0800720c */ /* 0x000fda0003f05270 */
[----:B---3--:R-:W-:Y:S05]  /*12200*/  @!P0 BRA `(.L_x_824) ;  /* 0x0000000000048947 */ /* 0x008fea0003800000 */
[----:B------:R-:W-:Y:S01]  /*12210*/  BPT.TRAP 0x1 ;  /* 0x000000040000795c */ /* 0x000fe20000300000 */
.L_x_824:
[----:B------:R-:W-:Y:S05]  /*12220*/  BSYNC B2 ;  /* 0x0000000000027941 */ /* 0x000fea0003800000 */
.L_x_823:
[----:B------:R-:W-:Y:S01]  /*12230*/  R2UR UR10, R12 ;  /* 0x000000000c0a72ca */ /* 0x000fe200000e0000 */
[----:B01----:R-:W-:Y:S01]  /*12240*/  IMAD R6, R24, 0xc000, R22 ;  /* 0x0000c00018067824 */ /* 0x003fe200078e0216 */
[----:B------:R-:W-:Y:S01]  /*12250*/  R2UR UR6, R10 ;  /* 0x000000000a0672ca */ /* 0x000fe200000e0000 */
[----:B------:R-:W-:Y:S01]  /*12260*/  UIADD3 UR4, UP0, UR38, 0x670, URZ ;  /* 0x0000067026047890 */ /* 0x000fe2000ff1e03f */
[----:B------:R-:W-:Y:S01]  /*12270*/  R2UR UR7, R11 ;  /* 0x000000000b0772ca */ /* 0x000fe200000e0000 */
[----:B------:R-:W-:Y:S01]  /*12280*/  VIADD R3, R3, 0x228b0 ;  /* 0x000228b003037836 */ /* 0x000fe20000000000 */
[----:B------:R-:W-:Y:S01]  /*12290*/  PLOP3.LUT P0, PT, PT, PT, PT, 0x80, 0x0 ;  /* 0x000000000000781c */ /* 0x000fe20003f0f070 */
[----:B------:R-:W-:Y:S01]  /*122a0*/  UIADD3.X UR5, URZ, UR39, URZ, UP0, !UPT ;  /* 0x000000273f057290 */ /* 0x000fe200087fe43f */
[----:B------:R-:W-:-:S11]  /*122b0*/  IADD3 R8, R6, 0x400, RZ ;  /* 0x0000040006087810 */ /* 0x000fd60007ffe0ff */
.L_x_825:
        /* <DEDUP_REMOVED lines=9> */
[----:B0-----:R-:W-:Y:S05]  /*12350*/  @P0 BRA.U.ANY `(.L_x_825) ;  /* 0xfffffffd00d80947 */ /* 0x001fea000393ffff */
[----:B------:R-:W-:Y:S01]  /*12360*/  R2UR UR6, R10 ;  /* 0x000000000a0672ca */ /* 0x000fe200000e0000 */
[----:B------:R-:W-:Y:S01]  /*12370*/  VIADD R8, R6, 0x3400 ;  /* 0x0000340006087836 */ /* 0x000fe20000000000 */
[----:B------:R-:W-:Y:S01]  /*12380*/  R2UR UR7, R11 ;  /* 0x000000000b0772ca */ /* 0x000fe200000e0000 */
[----:B------:R-:W-:Y:S01]  /*12390*/  UMOV UR10, 0x40 ;  /* 0x00000040000a7882 */ /* 0x000fe20000000000 */
[----:B------:R-:W-:-:S13]  /*123a0*/  PLOP3.LUT P0, PT, PT, PT, PT, 0x80, 0x0 ;  /* 0x000000000000781c */ /* 0x000fda0003f0f070 */
.L_x_826:
        /* <DEDUP_REMOVED lines=15> */
.L_x_827:
        /* <DEDUP_REMOVED lines=15> */
.L_x_828:
        /* <DEDUP_REMOVED lines=10> */
.L_x_815:
[----:B------:R-:W-:Y:S05]  /*12630*/  BSYNC B1 ;  /* 0x0000000000017941 */ /* 0x000fea0003800000 */
.L_x_814:
[----:B------:R-:W-:Y:S01]  /*12640*/  VIADD R9, R2, 0xfffffffe ;  /* 0xfffffffe02097836 */ /* 0x000fe20000000000 */
[----:B------:R-:W-:Y:S01]  /*12650*/  PLOP3.LUT P0, PT, PT, PT, PT, 0x8, 0x0 ;  /* 0x000000000000781c */ /* 0x000fe20003f0e170 */
[----:B------:R-:W-:-:S03]  /*12660*/  VIADD R24, R24, 0x1 ;  /* 0x0000000118187836 */ /* 0x000fc60000000000 */
[----:B------:R-:W-:Y:S02]  /*12670*/  ISETP.GE.AND P2, PT, R9, R5, PT ;  /* 0x000000050900720c */ /* 0x000fe40003f46270 */
[----:B------:R-:W-:-:S04]  /*12680*/  ISETP.NE.AND P1, PT, R24, 0x2, PT ;  /* 0x000000021800780c */ /* 0x000fc80003f25270 */
[----:B------:R-:W-:Y:S02]  /*12690*/  SEL R2, RZ, 0x1, P1 ;  /* 0x00000001ff027807 */ /* 0x000fe40000800000 */
[----:B------:R-:W-:Y:S02]  /*126a0*/  SEL R24, R24, RZ, P1 ;  /* 0x000000ff18187207 */ /* 0x000fe40000800000 */
[----:B------:R-:W-:-:S03]  /*126b0*/  LOP3.LUT R27, R27, R2, RZ, 0x3c, !PT ;  /* 0x000000021b1b7212 */ /* 0x000fc600078e3cff */
[----:B------:R-:W-:Y:S05]  /*126c0*/  @!P2 BRA `(.L_x_808) ;  /* 0x000000080010a947 */ /* 0x000fea0003800000 */
.L_x_844:
[----:B------:R-:W-:Y:S05]  /*126d0*/  YIELD ;  /* 0x0000000000007946 */ /* 0x000fea0003800000 */
[----:B------:R-:W-:Y:S04]  /*126e0*/  BSSY B1, `(.L_x_829) ;  /* 0x000007a000017945 */ /* 0x000fe80003800000 */
[----:B------:R-:W-:Y:S05]  /*126f0*/  @!P6 BRA `(.L_x_830) ;  /* 0x0000000400e0e947 */ /* 0x000fea0003800000 */
[----:B------:R-:W-:Y:S01]  /*12700*/  LEA R6, R24, R22, 0x3 ;  /* 0x0000001618067211 */ /* 0x000fe200078e18ff */
[----:B0-----:R-:W0:Y:S01]  /*12710*/  S2R R3, SR_TID.X ;  /* 0x0000000000037919 */ /* 0x001e220000002100 */
[----:B------:R-:W-:Y:S01]  /*12720*/  SHF.L.U32 R2, R27, 0x1f, RZ ;  /* 0x0000001f1b027819 */ /* 0x000fe200000006ff */
[----:B------:R-:W-:Y:S03]  /*12730*/  BSSY B2, `(.L_x_831) ;  /* 0x0000005000027945 */ /* 0x000fe60003800000 */
[----:B------:R-:W1:Y:S01]  /*12740*/  SYNCS.PHASECHK.TRANS64.TRYWAIT P1, [R6+URZ+0x228a0], R2 ;  /* 0x0228a002060075a7 */ /* 0x000e62000802017f */
[----:B0-----:R-:W-:-:S04]  /*12750*/  LOP3.LUT R3, R3, 0x7f, RZ, 0xc0, !PT ;  /* 0x0000007f03037812 */ /* 0x001fc800078ec0ff */
[----:B------:R-:W-:Y:S01]  /*12760*/  ISETP.NE.AND P2, PT, R3, RZ, PT ;  /* 0x000000ff0300720c */ /* 0x000fe20003f45270 */
[----:B-1----:R-:W-:-:S12]  /*12770*/  @!P1 BRA `(.L_x_832) ;  /* 0x0000006000109947 */ /* 0x002fd80003800000 */
.L_x_982:
[----:B------:R-:W-:Y:S05]  /*12780*/  BSYNC B2 ;  /* 0x0000000000027941 */ /* 0x000fea0003800000 */
.L_x_831:
        /* <DEDUP_REMOVED lines=9> */
.L_x_834:
[----:B------:R-:W-:Y:S05]  /*12820*/  BSYNC B2 ;  /* 0x0000000000027941 */ /* 0x000fea0003800000 */
.L_x_833:
[----:B------:R-:W-:Y:S01]  /*12830*/  IMAD.MOV.U32 R10, RZ, RZ, RZ ;  /* 0x000000ffff0a7224 */ /* 0x000fe200078e00ff */
[----:B------:R-:W-:Y:S01]  /*12840*/  UIADD3 UR4, UP0, UR38, 0x570, URZ ;  /* 0x0000057026047890 */ /* 0x000fe2000ff1e03f */
[----:B------:R-:W-:Y:S01]  /*12850*/  IMAD R3, R24, 0x3000, R22 ;  /* 0x0000300018037824 */ /* 0x000fe200078e0216 */
[----:B------:R-:W-:Y:S01]  /*12860*/  PLOP3.LUT P1, PT, PT, PT, PT, 0x80, 0x0 ;  /* 0x000000000000781c */ /* 0x000fe20003f2f070 */
[----:B------:R-:W-:Y:S01]  /*12870*/  IMAD R8, R9, 0x60, R0 ;  /* 0x0000006009087824 */ /* 0x000fe200078e0200 */
[----:B------:R-:W-:Y:S01]  /*12880*/  R2UR UR10, R10 ;  /* 0x000000000a0a72ca */ /* 0x000fe200000e0000 */
[----:B------:R-:W-:Y:S01]  /*12890*/  VIADD R3, R3, 0x1c400 ;  /* 0x0001c40003037836 */ /* 0x000fe20000000000 */
[----:B------:R-:W-:Y:S01]  /*128a0*/  UIADD3.X UR5, URZ, UR39, URZ, UP0, !UPT ;  /* 0x000000273f057290 */ /* 0x000fe200087fe43f */
[----:B------:R-:W-:Y:S01]  /*128b0*/  VIADD R7, R6, 0x22890 ;  /* 0x0002289006077836 */ /* 0x000fe20000000000 */
[----:B------:R-:W-:Y:S01]  /*128c0*/  UMOV UR6, 0x0 ;  /* 0x0000000000067882 */ /* 0x000fe20000000000 */
[----:B------:R-:W-:-:S10]  /*128d0*/  UMOV UR7, 0x12f00000 ;  /* 0x12f0000000077882 */ /* 0x000fd40000000000 */
.L_x_835:
        /* <DEDUP_REMOVED lines=13> */
.L_x_983:
[----:B------:R-:W-:Y:S05]  /*129b0*/  BSYNC B2 ;  /* 0x0000000000027941 */ /* 0x000fea0003800000 */
.L_x_836:
[----:B------:R-:W-:Y:S01]  /*129c0*/  BSSY B2, `(.L_x_838) ;  /* 0x000000b000027945 */ /* 0x000fe20003800000 */
[----:B01----:R-:W-:Y:S01]  /*129d0*/  IMAD.MOV.U32 R2, RZ, RZ, 0x0 ;  /* 0x00000000ff027424 */ /* 0x003fe200078e00ff */
[----:B------:R-:W-:Y:S02]  /*129e0*/  MOV R3, 0x12f00000 ;  /* 0x12f0000000037802 */ /* 0x000fe40000000f00 */
[----:B------:R-:W-:Y:S05]  /*129f0*/  @P2 BRA `(.L_x_839) ;  /* 0x00000000001c2947 */ /* 0x000fea0003800000 */
[----:B------:R-:W0:Y:S01]  /*12a00*/  S2R R11, SR_TID.X ;  /* 0x00000000000b7919 */ /* 0x000e220000002100 */
[----:B------:R-:W-:-:S04]  /*12a10*/  IMAD.MOV.U32 R7, RZ, RZ, 0xc000 ;  /* 0x0000c000ff077424 */ /* 0x000fc800078e00ff */
[----:B------:R1:W-:Y:S01]  /*12a20*/  SYNCS.ARRIVE.TRANS64 RZ, [R6+URZ+0x228b0], R7 ;  /* 0x0228b00706ff79a7 */ /* 0x0003e2000800003f */
[----:B0-----:R-:W-:-:S04]  /*12a30*/  LOP3.LUT R11, R11, 0x1f, RZ, 0xc0, !PT ;  /* 0x0000001f0b0b7812 */ /* 0x001fc800078ec0ff */
[----:B------:R-:W-:-:S13]  /*12a40*/  ISETP.NE.AND P1, PT, R11, RZ, PT ;  /* 0x000000ff0b00720c */ /* 0x000fda0003f25270 */
[----:B-1----:R-:W-:Y:S05]  /*12a50*/  @!P1 BRA `(.L_x_839) ;  /* 0x0000000000049947 */ /* 0x002fea0003800000 */
[----:B------:R-:W-:Y:S01]  /*12a60*/  BPT.TRAP 0x1 ;  /* 0x000000040000795c */ /* 0x000fe20000300000 */
.L_x_839:
[----:B------:R-:W-:Y:S05]  /*12a70*/  BSYNC B2 ;  /* 0x0000000000027941 */ /* 0x000fea0003800000 */
.L_x_838:
[----:B------:R-:W-:Y:S01]  /*12a80*/  R2UR UR6, R2 ;  /* 0x00000000020672ca */ /* 0x000fe200000e0000 */
[----:B------:R-:W-:Y:S01]  /*12a90*/  IMAD R7, R24, 0xc000, R22 ;  /* 0x0000c00018077824 */ /* 0x000fe200078e0216 */
[----:B------:R-:W-:Y:S01]  /*12aa0*/  R2UR UR7, R3 ;  /* 0x00000000030772ca */ /* 0x000fe200000e0000 */
[----:B------:R-:W-:Y:S01]  /*12ab0*/  UIADD3 UR4, UP0, UR38, 0x670, URZ ;  /* 0x0000067026047890 */ /* 0x000fe2000ff1e03f */
[----:B------:R-:W-:Y:S01]  /*12ac0*/  R2UR UR10, R10 ;  /* 0x000000000a0a72ca */ /* 0x000fe200000e0000 */
[----:B------:R-:W-:Y:S01]  /*12ad0*/  VIADD R6, R6, 0x228b0 ;  /* 0x000228b006067836 */ /* 0x000fe20000000000 */
[----:B------:R-:W-:Y:S01]  /*12ae0*/  PLOP3.LUT P1, PT, PT, PT, PT, 0x80, 0x0 ;  /* 0x000000000000781c */ /* 0x000fe20003f2f070 */
[----:B------:R-:W-:Y:S01]  /*12af0*/  VIADD R10, R7, 0x400 ;  /* 0x00000400070a7836 */ /* 0x000fe20000000000 */
[----:B------:R-:W-:-:S12]  /*12b00*/  UIADD3.X UR5, URZ, UR39, URZ, UP0, !UPT ;  /* 0x000000273f057290 */ /* 0x000fd800087fe43f */
.L_x_840:
        /* <DEDUP_REMOVED lines=15> */
.L_x_841:
        /* <DEDUP_REMOVED lines=15> */
.L_x_842:
        /* <DEDUP_REMOVED lines=11> */
[----:B------:R-:W-:Y:S01]  /*12da0*/  UMOV UR10, 0xc0 ;  /* 0x000000c0000a7882 */ /* 0x000fe20000000000 */
[----:B------:R-:W-:Y:S02]  /*12db0*/  R2UR UR7, R3 ;  /* 0x00000000030772ca */ /* 0x000fe400000e0000 */
[----:B------:R-:W-:Y:S02]  /*12dc0*/  PLOP3.LUT P1, PT, PT, PT, PT, 0x80, 0x0 ;  /* 0x000000000000781c */ /* 0x000fe40003f2f070 */
[----:B------:R-:W-:-:S11]  /*12dd0*/  IADD3 R7, R7, 0x9400, RZ ;  /* 0x0000940007077810 */ /* 0x000fd60007ffe0ff */
.L_x_843:
        /* <DEDUP_REMOVED lines=10> */
.L_x_830:
[----:B------:R-:W-:Y:S05]  /*12e80*/  BSYNC B1 ;  /* 0x0000000000017941 */ /* 0x000fea0003800000 */
.L_x_829:
[C---:B------:R-:W-:Y:S01]  /*12e90*/  ISETP.GT.AND P2, PT, R9.reuse, R5, PT ;  /* 0x000000050900720c */ /* 0x040fe20003f44270 */
[----:B------:R-:W-:Y:S02]  /*12ea0*/  VIADD R24, R24, 0x1 ;  /* 0x0000000118187836 */ /* 0x000fe40000000000 */
[----:B------:R-:W-:-:S03]  /*12eb0*/  VIADD R9, R9, 0xffffffff ;  /* 0xffffffff09097836 */ /* 0x000fc60000000000 */
[----:B------:R-:W-:-:S04]  /*12ec0*/  ISETP.NE.AND P1, PT, R24, 0x2, PT ;  /* 0x000000021800780c */ /* 0x000fc80003f25270 */
[----:B------:R-:W-:Y:S02]  /*12ed0*/  SEL R2, RZ, 0x1, P1 ;  /* 0x00000001ff027807 */ /* 0x000fe40000800000 */
[----:B------:R-:W-:Y:S02]  /*12ee0*/  SEL R24, R24, RZ, P1 ;  /* 0x000000ff18187207 */ /* 0x000fe40000800000 */
[----:B------:R-:W-:Y:S01]  /*12ef0*/  LOP3.LUT R27, R27, R2, RZ, 0x3c, !PT ;  /* 0x000000021b1b7212 */ /* 0x000fe200078e3cff */
[----:B------:R-:W-:Y:S06]  /*12f00*/  @P2 BRA `(.L_x_844) ;  /* 0xfffffff400f02947 */ /* 0x000fec000383ffff */
.L_x_808:
[----:B------:R-:W-:Y:S05]  /*12f10*/  BSYNC B0 ;  /* 0x0000000000007941 */ /* 0x000fea0003800000 */
.L_x_807:
[----:B------:R-:W2:Y:S01]  /*12f20*/  LDL R34, [R1+0x4] ;  /* 0x0000040001227983 */ /* 0x000ea20000100800 */
[----:B------:R-:W-:Y:S05]  /*12f30*/  @!P0 WARPSYNC.ALL ;  /* 0x0000000000008948 */ /* 0x000fea0003800000 */
[----:B------:R-:W-:Y:S06]  /*12f40*/  @!P0 BAR.SYNC.DEFER_BLOCKING 0xc, 0x180 ;  /* 0x0306000000008b1d */ /* 0x000fec0000010000 */
[----:B------:R-:W-:Y:S01]  /*12f50*/  BSSY B7, `(.L_x_845) ;  /* 0x000035e000077945 */ /* 0x000fe20003800000 */
[----:B--2---:R-:W-:-:S13]  /*12f60*/  ISETP.GT.AND P0, PT, R34, RZ, PT ;  /* 0x000000ff2200720c */ /* 0x004fda0003f04270 */
[----:B------:R-:W-:Y:S05]  /*12f70*/  @P0 BRA `(.L_x_846) ;  /* 0x0000000000440947 */ /* 0x000fea0003800000 */
[----:B------:R-:W1:Y:S02]  /*12f80*/  S2R R2, SR_TID.X ;  /* 0x0000000000027919 */ /* 0x000e640000002100 */
[----:B-1----:R-:W-:-:S04]  /*12f90*/  LOP3.LUT R2, R2, 0x7f, RZ, 0xc0, !PT ;  /* 0x0000007f02027812 */ /* 0x002fc800078ec0ff */
[----:B------:R-:W-:-:S13]  /*12fa0*/  ISETP.NE.AND P0, PT, R2, RZ, PT ;  /* 0x000000ff0200720c */ /* 0x000fda0003f05270 */
[----:B------:R-:W-:Y:S05]  /*12fb0*/  @P0 BRA `(.L_x_847) ;  /* 0x00000034005c0947 */ /* 0x000fea0003800000 */
[----:B------:R-:W1:Y:S01]  /*12fc0*/  S2R R5, SR_LANEID ;  /* 0x0000000000057919 */ /* 0x000e620000000000 */
[----:B------:R-:W-:Y:S01]  /*12fd0*/  VOTEU.ANY UR4, UPT, PT ;  /* 0x0000000000047886 */ /* 0x000fe200038e0100 */
[----:B0-----:R-:W0:Y:S01]  /*12fe0*/  LDC.64 R2, c[0x0][0xc60] ;  /* 0x00031800ff027b82 */ /* 0x001e220000000a00 */
[----:B------:R-:W1:Y:S02]  /*12ff0*/  FLO.U32 R0, UR4 ;  /* 0x0000000400007d00 */ /* 0x000e6400080e0000 */
[----:B-1----:R-:W-:-:S06]  /*13000*/  ISETP.EQ.U32.AND P0, PT, R0, R5, PT ;  /* 0x000000050000720c */ /* 0x002fcc0003f02070 */
[----:B------:R-:W0:Y:S07]  /*13010*/  POPC R5, UR4 ;  /* 0x0000000400057d09 */ /* 0x000e2e0008000000 */
[----:B0-----:R-:W2:Y:S01]  /*13020*/  @P0 ATOMG.E.ADD.STRONG.GPU PT, R3, desc[UR40][R2.64], R5 ;  /* 0x00000005020309a8 */ /* 0x001ea200081ee1e8 */
[----:B------:R-:W0:Y:S02]  /*13030*/  S2R R4, SR_LTMASK ;  /* 0x0000000000047919 */ /* 0x000e240000003900 */
[----:B0-----:R-:W-:-:S04]  /*13040*/  LOP3.LUT R4, R4, UR4, RZ, 0xc0, !PT ;  /* 0x0000000404047c12 */ /* 0x001fc8000f8ec0ff */
[----:B------:R-:W0:Y:S01]  /*13050*/  POPC R7, R4 ;  /* 0x0000000400077309 */ /* 0x000e220000000000 */
[----:B--2---:R-:W0:Y:S02]  /*13060*/  SHFL.IDX PT, R0, R3, R0, 0x1f ;  /* 0x00001f0003007589 */ /* 0x004e2400000e0000 */
[----:B0-----:R-:W-:Y:S01]  /*13070*/  IADD3 R16, R0, UR36, R7 ;  /* 0x0000002400107c10 */ /* 0x001fe2000fffe007 */
[----:B------:R-:W-:Y:S06]  /*13080*/  BRA `(.L_x_847) ;  /* 0x0000003400287947 */ /* 0x000fec0003800000 */
.L_x_846:
        /* <DEDUP_REMOVED lines=10> */
[----:B0-----:R-:W0:Y:S01]  /*13130*/  LDC.64 R2, c[0x4][R2] ;  /* 0x0100000002027b82 */ /* 0x001e220000000a00 */
[----:B------:R-:W-:Y:S01]  /*13140*/  IMAD.U32 R5, RZ, RZ, UR7 ;  /* 0x00000007ff057e24 */ /* 0x000fe2000f8e00ff */
[----:B------:R-:W-:Y:S01]  /*13150*/  MOV R13, RZ ;  /* 0x000000ff000d7202 */ /* 0x000fe20000000f00 */
[----:B------:R-:W-:Y:S02]  /*13160*/  IMAD.U32 R7, RZ, RZ, UR9 ;  /* 0x00000009ff077e24 */ /* 0x000fe4000f8e00ff */
[----:B------:R-:W-:-:S02]  /*13170*/  IMAD.U32 R10, RZ, RZ, UR4 ;  /* 0x00000004ff0a7e24 */ /* 0x000fc4000f8e00ff */
[----:B------:R-:W-:Y:S02]  /*13180*/  IMAD.U32 R11, RZ, RZ, UR5 ;  /* 0x00000005ff0b7e24 */ /* 0x000fe4000f8e00ff */
[----:B------:R-:W-:Y:S02]  /*13190*/  IMAD.MOV.U32 R8, RZ, RZ, 0x70 ;  /* 0x00000070ff087424 */ /* 0x000fe400078e00ff */
[----:B------:R-:W-:-:S07]  /*131a0*/  IMAD.MOV.U32 R12, RZ, RZ, 0x1 ;  /* 0x00000001ff0c7424 */ /* 0x000fce00078e00ff */
[----:B------:R-:W-:-:S07]  /*131b0*/  LEPC R20, `(.L_x_849) ;  /* 0x000000001014794e */ /* 0x000fce0000000000 */
[----:B0-----:R-:W-:Y:S05]  /*131c0*/  CALL.ABS.NOINC R2 ;  /* 0x0000000002007343 */ /* 0x001fea0003c00000 */
.L_x_849:
[----:B------:R-:W-:Y:S05]  /*131d0*/  BSYNC B6 ;  /* 0x0000000000067941 */ /* 0x000fea0003800000 */
.L_x_848:
        /* <DEDUP_REMOVED lines=8> */
[----:B0-----:R0:W1:Y:S01]  /*13260*/  LDC.64 R2, c[0x4][R33] ;  /* 0x0100000021027b82 */ /* 0x0010620000000a00 */
        /* <DEDUP_REMOVED lines=11> */
.L_x_852:
[----:B------:R0:W1:Y:S01]  /*13320*/  LDC.64 R2, c[0x4][R33] ;  /* 0x0100000021027b82 */ /* 0x0000620000000a00 */
[----:B------:R-:W-:Y:S01]  /*13330*/  ULDC.64 UR4, c[0x4][0x98] ;  /* 0x0100260000047ab9 */ /* 0x000fe20000000a00 */
[----:B------:R-:W-:Y:S01]  /*13340*/  ULDC.64 UR6, c[0x4][0xa0] ;  /* 0x0100280000067ab9 */ /* 0x000fe20000000a00 */
[----:B------:R-:W-:Y:S01]  /*13350*/  ULDC.64 UR8, c[0x4][0x18] ;  /* 0x0100060000087ab9 */ /* 0x000fe20000000a00 */
[----:B------:R-:W-:Y:S01]  /*13360*/  IMAD.U32 R4, RZ, RZ, UR4 ;  /* 0x00000004ff047e24 */ /* 0x000fe2000f8e00ff */
[----:B------:R-:W-:Y:S01]  /*13370*/  MOV R5, UR5 ;  /* 0x0000000500057c02 */ /* 0x000fe20008000f00 */
        /* <DEDUP_REMOVED lines=9> */
.L_x_851:
[----:B------:R-:W-:Y:S05]  /*13410*/  BSYNC B6 ;  /* 0x0000000000067941 */ /* 0x000fea0003800000 */
.L_x_850:
[----:B------:R-:W2:Y:S01]  /*13420*/  LDL R33, [R1+0x2c] ;  /* 0x00002c0001217983 */ /* 0x000ea20000100800 */
[----:B------:R-:W-:Y:S01]  /*13430*/  ULDC.64 UR4, c[0x0][0x9f8] ;  /* 0x00027e0000047ab9 */ /* 0x000fe20000000a00 */
[----:B------:R-:W1:Y:S01]  /*13440*/  LDC R9, c[0x0][0x430] ;  /* 0x00010c00ff097b82 */ /* 0x000e620000000800 */
[----:B------:R-:W-:Y:S01]  /*13450*/  ISETP.NE.U32.AND P0, PT, RZ, UR4, PT ;  /* 0x00000004ff007c0c */ /* 0x000fe2000bf05070 */
[----:B------:R-:W3:Y:S03]  /*13460*/  LDL R20, [R1+0x40] ;  /* 0x0000400001147983 */ /* 0x000ee60000100800 */
[----:B------:R-:W-:Y:S01]  /*13470*/  ISETP.NE.AND.EX P0, PT, RZ, UR5, PT, P0 ;  /* 0x00000005ff007c0c */ /* 0x000fe2000bf05300 */
[----:B------:R-:W4:-:S12]  /*13480*/  S2R R21, SR_TID.X ;  /* 0x0000000000157919 */ /* 0x000f180000002100 */
[----:B------:R-:W-:Y:S01]  /*13490*/  @P0 IADD3 R2, P1, R28, UR4, RZ ;  /* 0x000000041c020c10 */ /* 0x000fe2000ff3e0ff */
[----:B------:R-:W-:Y:S01]  /*134a0*/  IMAD.MOV.U32 R36, RZ, RZ, RZ ;  /* 0x000000ffff247224 */ /* 0x000fe200078e00ff */
[----:B------:R-:W1:Y:S01]  /*134b0*/  S2R R10, SR_TID.X ;  /* 0x00000000000a7919 */ /* 0x000e620000002100 */
[----:B------:R-:W-:Y:S01]  /*134c0*/  LOP3.LUT R23, R23, 0xffffffdf, RZ, 0xc0, !PT ;  /* 0xffffffdf17177812 */ /* 0x000fe200078ec0ff */
[----:B------:R-:W-:Y:S01]  /*134d0*/  ULDC UR4, c[0x0][0x320] ;  /* 0x0000c80000047ab9 */ /* 0x000fe20000000800 */
[----:B0-----:R-:W-:-:S05]  /*134e0*/  @P0 IADD3.X R3, R32, UR5, RZ, P1, !PT ;  /* 0x0000000520030c10 */ /* 0x001fca0008ffe4ff */
[----:B------:R0:W3:Y:S01]  /*134f0*/  @P0 LDG.E R29, desc[UR40][R2.64] ;  /* 0x00000028021d0981 */ /* 0x0000e2000c1e1900 */
[----:B----4-:R-:W-:-:S04]  /*13500*/  LOP3.LUT R21, R21, 0x7f, RZ, 0xc0, !PT ;  /* 0x0000007f15157812 */ /* 0x010fc800078ec0ff */
[----:B------:R-:W-:Y:S02]  /*13510*/  SHF.R.U32.HI R0, RZ, 0x3, R21 ;  /* 0x00000003ff007819 */ /* 0x000fe40000011615 */
[----:B------:R-:W4:Y:S01]  /*13520*/  S2R R21, SR_TID.X ;  /* 0x0000000000157919 */ /* 0x000f220000002100 */
[----:B-1----:R-:W-:-:S13]  /*13530*/  ISETP.NE.AND P1, PT, R9, 0x1, PT ;  /* 0x000000010900780c */ /* 0x002fda0003f25270 */
[----:B0-----:R-:W0:Y:S01]  /*13540*/  @P1 LDC R2, c[0x0][0x438] ;  /* 0x00010e00ff021b82 */ /* 0x001e220000000800 */
[----:B----4-:R-:W-:-:S05]  /*13550*/  IMAD.SHL.U32 R21, R21, 0x10, RZ ;  /* 0x0000001015157824 */ /* 0x010fca00078e00ff */
[----:B------:R-:W-:Y:S02]  /*13560*/  LOP3.LUT R21, R0, 0x70, R21, 0xf8, !PT ;  /* 0x0000007000157812 */ /* 0x000fe400078ef815 */
[----:B------:R-:W1:Y:S01]  /*13570*/  @P1 LDC R0, c[0x0][0x434] ;  /* 0x00010d00ff001b82 */ /* 0x000e620000000800 */
[----:B------:R-:W-:-:S05]  /*13580*/  IMAD.SHL.U32 R10, R10, 0x8, RZ ;  /* 0x000000080a0a7824 */ /* 0x000fca00078e00ff */
[----:B------:R-:W-:Y:S01]  /*13590*/  LOP3.LUT R10, R10, 0x38, RZ, 0xc0, !PT ;  /* 0x000000380a0a7812 */ /* 0x000fe200078ec0ff */
[----:B------:R-:W-:Y:S01]  /*135a0*/  UMOV UR5, 0xffffffff ;  /* 0xffffffff00057882 */ /* 0x000fe20000000000 */
[----:B--2---:R-:W-:-:S04]  /*135b0*/  VIADD R8, R33, 0xffffffff ;  /* 0xffffffff21087836 */ /* 0x004fc80000000000 */
[----:B------:R-:W-:-:S05]  /*135c0*/  IMAD R4, R8, 0x60, R21 ;  /* 0x0000006008047824 */ /* 0x000fca00078e0215 */
[C---:B------:R-:W-:Y:S01]  /*135d0*/  ISETP.GE.AND P0, PT, R4.reuse, R34, PT ;  /* 0x000000220400720c */ /* 0x040fe20003f06270 */
[----:B------:R-:W-:-:S03]  /*135e0*/  IMAD.IADD R37, R4, 0x1, R31 ;  /* 0x0000000104257824 */ /* 0x000fc600078e021f */
[----:B------:R-:W-:Y:S01]  /*135f0*/  ISETP.GT.U32.OR P0, PT, R21, 0x5f, P0 ;  /* 0x0000005f1500780c */ /* 0x000fe20000704470 */
[----:B-1----:R-:W-:-:S04]  /*13600*/  @P1 IMAD.HI.U32 R3, R37, R0, RZ ;  /* 0x0000000025031227 */ /* 0x002fc800078e00ff */
[----:B------:R-:W-:Y:S01]  /*13610*/  IMAD.MOV.U32 R0, RZ, RZ, R37 ;  /* 0x000000ffff007224 */ /* 0x000fe200078e0025 */
[----:B0-----:R-:W-:-:S07]  /*13620*/  @P1 SHF.R.U32.HI R0, RZ, R2, R3 ;  /* 0x00000002ff001219 */ /* 0x001fce0000011603 */
[----:B------:R-:W0:Y:S08]  /*13630*/  @!P0 LDC.64 R2, c[0x0][0x428] ;  /* 0x00010a00ff028b82 */ /* 0x000e300000000a00 */
[----:B------:R-:W1:Y:S01]  /*13640*/  @!P0 LDC.64 R4, c[0x0][0x418] ;  /* 0x00010600ff048b82 */ /* 0x000e620000000a00 */
[----:B------:R-:W-:Y:S02]  /*13650*/  @!P0 SHF.R.S32.HI R7, RZ, 0x1f, R0 ;  /* 0x0000001fff078819 */ /* 0x000fe40000011400 */
[----:B------:R-:W-:-:S02]  /*13660*/  @!P0 MOV R6, R0 ;  /* 0x0000000000068202 */ /* 0x000fc40000000f00 */
[----:B---3--:R-:W-:-:S03]  /*13670*/  SHF.R.S32.HI R34, RZ, 0x1f, R29 ;  /* 0x0000001fff227819 */ /* 0x008fc6000001141d */
[----:B0-----:R-:W-:-:S04]  /*13680*/  @!P0 IMAD.WIDE.U32 R6, R29, R2, R6 ;  /* 0x000000021d068225 */ /* 0x001fc800078e0006 */
[----:B------:R-:W-:-:S04]  /*13690*/  @!P0 IMAD R2, R34, R2, RZ ;  /* 0x0000000222028224 */ /* 0x000fc800078e02ff */
[----:B------:R-:W-:Y:S01]  /*136a0*/  @!P0 IMAD R3, R29, R3, R2 ;  /* 0x000000031d038224 */ /* 0x000fe200078e0202 */
[----:B-1----:R-:W-:-:S03]  /*136b0*/  @!P0 LEA R4, P1, R6, R4, 0x2 ;  /* 0x0000000406048211 */ /* 0x002fc600078210ff */
[----:B------:R-:W-:-:S05]  /*136c0*/  @!P0 IMAD.IADD R3, R7, 0x1, R3 ;  /* 0x0000000107038824 */ /* 0x000fca00078e0203 */
[----:B------:R-:W-:-:S05]  /*136d0*/  @!P0 LEA.HI.X R5, R6, R5, R3, 0x2, P1 ;  /* 0x0000000506058211 */ /* 0x000fca00008f1403 */
[----:B------:R0:W5:Y:S01]  /*136e0*/  @!P0 LDG.E R36, desc[UR40][R4.64] ;  /* 0x0000002804248981 */ /* 0x000162000c1e1900 */
[----:B------:R-:W-:Y:S02]  /*136f0*/  ISETP.NE.AND P0, PT, R20, 0x3, PT ;  /* 0x000000031400780c */ /* 0x000fe40003f05270 */
[----:B------:R-:W1:Y:S01]  /*13700*/  S2R R20, SR_TID.X ;  /* 0x0000000000147919 */ /* 0x000e620000002100 */
[----:B------:R-:W-:-:S13]  /*13710*/  ISETP.GT.U32.AND P1, PT, R21, 0x5f, PT ;  /* 0x0000005f1500780c */ /* 0x000fda0003f24070 */
[----:B------:R-:W-:Y:S02]  /*13720*/  @P1 LOP3.LUT R23, R23, 0x20, RZ, 0xfc, !PT ;  /* 0x0000002017171812 */ /* 0x000fe400078efcff */
[----:B------:R-:W-:Y:S02]  /*13730*/  ISETP.GE.AND P1, PT, R10, UR4, PT ;  /* 0x000000040a007c0c */ /* 0x000fe4000bf26270 */
[----:B------:R-:W-:-:S04]  /*13740*/  LOP3.LUT R23, R23, 0xffffffbf, RZ, 0xc0, !PT ;  /* 0xffffffbf17177812 */ /* 0x000fc800078ec0ff */
[----:B------:R-:W-:Y:S01]  /*13750*/  @P0 LOP3.LUT R23, R23, 0x40, RZ, 0xfc, !PT ;  /* 0x0000004017170812 */ /* 0x000fe200078efcff */
[----:B-1----:R-:W-:-:S05]  /*13760*/  IMAD.SHL.U32 R20, R20, 0x8, RZ ;  /* 0x0000000814147824 */ /* 0x002fca00078e00ff */
[----:B------:R-:W-:-:S04]  /*13770*/  LOP3.LUT R20, R20, 0x38, RZ, 0xc0, !PT ;  /* 0x0000003814147812 */ /* 0x000fc800078ec0ff */
[----:B------:R-:W-:Y:S02]  /*13780*/  LOP3.LUT R11, R20, 0x40, RZ, 0xfc, !PT ;  /* 0x00000040140b7812 */ /* 0x000fe400078efcff */
[----:B------:R-:W-:Y:S02]  /*13790*/  LOP3.LUT R23, R23, 0xffffffef, RZ, 0xc0, !PT ;  /* 0xffffffef17177812 */ /* 0x000fe400078ec0ff */
[----:B------:R-:W-:Y:S02]  /*137a0*/  ISETP.GE.AND P2, PT, R11, UR4, PT ;  /* 0x000000040b007c0c */ /* 0x000fe4000bf46270 */
[----:B------:R-:W-:Y:S02]  /*137b0*/  @P1 LOP3.LUT R23, R23, 0x10, RZ, 0xfc, !PT ;  /* 0x0000001017171812 */ /* 0x000fe400078efcff */
[----:B------:R-:W-:Y:S02]  /*137c0*/  LOP3.LUT R11, R10, 0x80, RZ, 0xfc, !PT ;  /* 0x000000800a0b7812 */ /* 0x000fe400078efcff */
[----:B------:R-:W-:-:S02]  /*137d0*/  LOP3.LUT R23, R23, 0xfffffff7, RZ, 0xc0, !PT ;  /* 0xfffffff717177812 */ /* 0x000fc400078ec0ff */
[----:B------:R-:W-:Y:S02]  /*137e0*/  LOP3.LUT R10, R10, 0xc0, RZ, 0xfc, !PT ;  /* 0x000000c00a0a7812 */ /* 0x000fe400078efcff */
[----:B------:R-:W-:-:S03]  /*137f0*/  ISETP.GE.AND P3, PT, R11, UR4, PT ;  /* 0x000000040b007c0c */ /* 0x000fc6000bf66270 */
[----:B------:R-:W-:Y:S02]  /*13800*/  @P2 LOP3.LUT R23, R23, 0x8, RZ, 0xfc, !PT ;  /* 0x0000000817172812 */ /* 0x000fe400078efcff */
[----:B------:R-:W-:Y:S02]  /*13810*/  ISETP.GE.AND P2, PT, R10, UR4, PT ;  /* 0x000000040a007c0c */ /* 0x000fe4000bf46270 */
[----:B------:R-:W-:-:S04]  /*13820*/  LOP3.LUT R23, R23, 0xfffffffd, RZ, 0xc0, !PT ;  /* 0xfffffffd17177812 */ /* 0x000fc800078ec0ff */
[----:B------:R-:W-:Y:S01]  /*13830*/  LOP3.LUT R23, R23, 0xfffffffb, RZ, 0xc0, !PT ;  /* 0xfffffffb17177812 */ /* 0x000fe200078ec0ff */
[----:B------:R-:W-:-:S03]  /*13840*/  IMAD.MOV R0, RZ, RZ, -R0 ;  /* 0x000000ffff007224 */ /* 0x000fc600078e0a00 */
[----:B------:R-:W-:Y:S01]  /*13850*/  @P3 LOP3.LUT R23, R23, 0x4, RZ, 0xfc, !PT ;  /* 0x0000000417173812 */ /* 0x000fe200078efcff */
[----:B------:R-:W-:-:S03]  /*13860*/  IMAD R37, R9, R0, R37 ;  /* 0x0000000009257224 */ /* 0x000fc600078e0225 */
[----:B------:R-:W-:Y:S01]  /*13870*/  @P2 LOP3.LUT R23, R23, 0x2, RZ, 0xfc, !PT ;  /* 0x0000000217172812 */ /* 0x000fe200078efcff */
[----:B0-----:R-:W-:Y:S06]  /*13880*/  BRA.DIV UR5, `(.L_x_853) ;  /* 0x0000004e05f47947 */ /* 0x001fec000b800000 */
.L_x_986:
[----:B------:R-:W-:Y:S02]  /*13890*/  SHF.R.S32.HI R28, RZ, 0x1f, R18 ;  /* 0x0000001fff1c7819 */ /* 0x000fe40000011412 */
[----:B------:R-:W-:Y:S01]  /*138a0*/  SEL R7, RZ, 0x1, P1 ;  /* 0x00000001ff077807 */ /* 0x000fe20000800000 */
[----:B------:R-:W-:Y:S06]  /*138b0*/  @!P0 BRA `(.L_x_854) ;  /* 0x0000000000048947 */ /* 0x000fec0003800000 */
[----:B------:R-:W-:Y:S01]  /*138c0*/  BPT.TRAP 0x1 ;  /* 0x000000040000795c */ /* 0x000fe20000300000 */
.L_x_854:
[----:B------:R-:W-:Y:S01]  /*138d0*/  LEA R32, R25, R22, 0x3 ;  /* 0x0000001619207211 */ /* 0x000fe200078e18ff */
[----:B------:R-:W-:Y:S01]  /*138e0*/  BSSY B0, `(.L_x_855) ;  /* 0x0000004000007945 */ /* 0x000fe20003800000 */
[----:B------:R-:W-:-:S04]  /*138f0*/  SHF.L.U32 R0, R26, 0x1f, RZ ;  /* 0x0000001f1a007819 */ /* 0x000fc800000006ff */
[----:B------:R-:W0:Y:S02]  /*13900*/  SYNCS.PHASECHK.TRANS64.TRYWAIT P0, [R32+URZ+0x22840], R0 ;  /* 0x02284000200075a7 */ /* 0x000e24000800017f */
[----:B0-----:R-:W-:Y:S05]  /*13910*/  @!P0 BRA `(.L_x_856) ;  /* 0x0000005000048947 */ /* 0x001fea0003800000 */
.L_x_987:
[----:B------:R-:W-:Y:S05]  /*13920*/  BSYNC B0 ;  /* 0x0000000000007941 */ /* 0x000fea0003800000 */
.L_x_855:
[----:B------:R-:W2:Y:S01]  /*13930*/  LDL R6, [R1+0x4] ;  /* 0x0000040001067983 */ /* 0x000ea20000100800 */
[----:B0-----:R-:W-:Y:S01]  /*13940*/  SHF.R.S32.HI R0, RZ, 0x1f, R37 ;  /* 0x0000001fff007819 */ /* 0x001fe20000011425 */
[----:B------:R-:W-:Y:S01]  /*13950*/  ULDC.64 UR4, c[0x0][0x300] ;  /* 0x0000c00000047ab9 */ /* 0x000fe20000000a00 */
[----:B-----5:R-:W-:Y:S01]  /*13960*/  SHF.R.S32.HI R4, RZ, 0x1f, R36 ;  /* 0x0000001fff047819 */ /* 0x020fe20000011424 */
[----:B------:R-:W0:Y:S01]  /*13970*/  S2R R9, SR_TID.X ;  /* 0x0000000000097919 */ /* 0x000e220000002100 */
[----:B------:R-:W-:Y:S01]  /*13980*/  IMAD.WIDE.U32 R2, R37, UR4, RZ ;  /* 0x0000000425027c25 */ /* 0x000fe2000f8e00ff */
[----:B------:R-:W-:Y:S01]  /*13990*/  LOP3.LUT R23, R23, 0xfffffffe, RZ, 0xc0, !PT ;  /* 0xfffffffe17177812 */ /* 0x000fe200078ec0ff */
[----:B------:R-:W1:Y:S01]  /*139a0*/  S2R R5, SR_TID.X ;  /* 0x0000000000057919 */ /* 0x000e620000002100 */
[----:B------:R3:W-:Y:S04]  /*139b0*/  STL [R1+0x30], R0 ;  /* 0x0000300001007387 */ /* 0x0007e80000100800 */
[----:B------:R4:W-:Y:S01]  /*139c0*/  STL [R1+0x34], R4 ;  /* 0x0000340401007387 */ /* 0x0009e20000100800 */
[----:B---3--:R-:W-:-:S04]  /*139d0*/  IMAD R0, R0, UR4, RZ ;  /* 0x0000000400007c24 */ /* 0x008fc8000f8e02ff */
[----:B------:R-:W-:Y:S01]  /*139e0*/  IMAD R0, R37, UR5, R0 ;  /* 0x0000000525007c24 */ /* 0x000fe2000f8e0200 */
[----:B------:R-:W-:-:S03]  /*139f0*/  ULDC.64 UR4, c[0x0][0x310] ;  /* 0x0000c40000047ab9 */ /* 0x000fc60000000a00 */
[----:B------:R-:W-:Y:S02]  /*13a00*/  IMAD.IADD R3, R3, 0x1, R0 ;  /* 0x0000000103037824 */ /* 0x000fe400078e0200 */
[----:B------:R-:W-:Y:S02]  /*13a10*/  IMAD R0, R4, UR4, RZ ;  /* 0x0000000404007c24 */ /* 0x000fe4000f8e02ff */
[----:B------:R-:W-:-:S04]  /*13a20*/  IMAD.WIDE.U32 R2, R36, UR4, R2 ;  /* 0x0000000424027c25 */ /* 0x000fc8000f8e0002 */
[----:B------:R-:W-:Y:S01]  /*13a30*/  IMAD R0, R36, UR5, R0 ;  /* 0x0000000524007c24 */ /* 0x000fe2000f8e0200 */
[----:B------:R-:W-:Y:S01]  /*13a40*/  ULDC.64 UR4, c[0x0][0x308] ;  /* 0x0000c20000047ab9 */ /* 0x000fe20000000a00 */
[----:B0-----:R-:W-:Y:S01]  /*13a50*/  IMAD.SHL.U32 R9, R9, 0x8, RZ ;  /* 0x0000000809097824 */ /* 0x001fe200078e00ff */
[----:B-1----:R-:W-:Y:S01]  /*13a60*/  LOP3.LUT R5, R5, 0x7f, RZ, 0xc0, !PT ;  /* 0x0000007f05057812 */ /* 0x002fe200078ec0ff */
[----:B------:R-:W-:Y:S02]  /*13a70*/  IMAD.IADD R3, R3, 0x1, R0 ;  /* 0x0000000103037824 */ /* 0x000fe400078e0200 */
[----:B------:R-:W-:Y:S01]  /*13a80*/  IMAD R0, R28, UR4, RZ ;  /* 0x000000041c007c24 */ /* 0x000fe2000f8e02ff */
[----:B------:R-:W-:Y:S01]  /*13a90*/  LOP3.LUT R9, R9, 0x38, RZ, 0xc0, !PT ;  /* 0x0000003809097812 */ /* 0x000fe200078ec0ff */
[----:B------:R-:W-:Y:S01]  /*13aa0*/  IMAD.WIDE.U32 R2, R18, UR4, R2 ;  /* 0x0000000412027c25 */ /* 0x000fe2000f8e0002 */
[----:B------:R-:W-:-:S03]  /*13ab0*/  SHF.R.U32.HI R5, RZ, 0x3, R5 ;  /* 0x00000003ff057819 */ /* 0x000fc60000011605 */
[----:B------:R-:W-:Y:S01]  /*13ac0*/  IMAD R0, R18, UR5, R0 ;  /* 0x0000000512007c24 */ /* 0x000fe2000f8e0200 */
[----:B------:R-:W-:-:S03]  /*13ad0*/  ULDC.64 UR4, c[0x0][0x2e8] ;  /* 0x0000ba0000047ab9 */ /* 0x000fc60000000a00 */
[----:B----4-:R-:W-:Y:S01]  /*13ae0*/  IMAD.IADD R4, R3, 0x1, R0 ;  /* 0x0000000103047824 */ /* 0x010fe200078e0200 */
[C---:B------:R-:W-:Y:S01]  /*13af0*/  LEA R0, P0, R2.reuse, UR4, 0x1 ;  /* 0x0000000402007c11 */ /* 0x040fe2000f8008ff */
[----:B------:R-:W-:Y:S02]  /*13b00*/  ULDC UR4, c[0x0][0x2f4] ;  /* 0x0000bd0000047ab9 */ /* 0x000fe40000000800 */
[----:B------:R-:W-:Y:S02]  /*13b10*/  ISETP.GE.AND P2, PT, R9, UR4, PT ;  /* 0x0000000409007c0c */ /* 0x000fe4000bf46270 */
[----:B------:R-:W-:Y:S01]  /*13b20*/  LEA.HI.X R4, R2, UR5, R4, 0x1, P0 ;  /* 0x0000000502047c11 */ /* 0x000fe200080f0c04 */
[----:B------:R-:W-:-:S10]  /*13b30*/  UMOV UR5, 0xffffffff ;  /* 0xffffffff00057882 */ /* 0x000fd40000000000 */
[----:B------:R-:W-:Y:S01]  /*13b40*/  @P2 LOP3.LUT R23, R23, 0x1, RZ, 0xfc, !PT ;  /* 0x0000000117172812 */ /* 0x000fe200078efcff */
[----:B--2---:R-:W-:-:S04]  /*13b50*/  IMAD R33, R8, -0x60, R6 ;  /* 0xffffffa008217824 */ /* 0x004fc800078e0206 */
[----:B------:R-:W-:Y:S02]  /*13b60*/  IMAD.IADD R33, R33, 0x1, -R5 ;  /* 0x0000000121217824 */ /* 0x000fe400078e0a05 */
[----:B------:R-:W-:-:S03]  /*13b70*/  IMAD R5, R25, 0x1800, R30 ;  /* 0x0000180019057824 */ /* 0x000fc600078e021e */
[----:B------:R-:W-:Y:S01]  /*13b80*/  ISETP.GE.AND P0, PT, R33, 0x1, PT ;  /* 0x000000012100780c */ /* 0x000fe20003f06270 */
[----:B------:R-:W-:-:S12]  /*13b90*/  BRA.DIV UR5, `(.L_x_857) ;  /* 0x0000004e05787947 */ /* 0x000fd8000b800000 */
        /* <DEDUP_REMOVED lines=34> */
[----:B0-----:R-:W-:-:S04]  /*13dc0*/  @P0 LEA R3, P1, R9, R3, 0x1 ;  /* 0x0000000309030211 */ /* 0x001fc800078208ff */
[----:B-1----:R-:W-:-:S04]  /*13dd0*/  @P0 IADD3.X R2, RZ, R2, RZ, P1, !PT ;  /* 0x00000002ff020210 */ /* 0x002fc80000ffe4ff */
        /* <DEDUP_REMOVED lines=16> */
.L_x_1001:
[----:B------:R-:W-:-:S13]  /*13ee0*/  ISETP.GE.AND P0, PT, R33, 0x51, PT ;  /* 0x000000512100780c */ /* 0x000fda0003f06270 */
[----:B01----:R-:W-:Y:S01]  /*13ef0*/  @P0 LEA R2, P1, R9, R0, 0x1 ;  /* 0x0000000009020211 */ /* 0x003fe200078208ff */
[----:B------:R-:W-:-:S04]  /*13f00*/  @P0 IMAD R5, R5, 0x2, R22 ;  /* 0x0000000205050824 */ /* 0x000fc800078e0216 */
[----:B------:R-:W-:-:S05]  /*13f10*/  @P0 IMAD.X R3, RZ, RZ, R4, P1 ;  /* 0x000000ffff030224 */ /* 0x000fca00008e0604 */
[----:B------:R-:W-:Y:S01]  /*13f20*/  @!PT LDS RZ, [RZ] ;  /* 0x00000000fffff984 */ /* 0x000fe20000000800 */
[----:B------:R-:W-:Y:S01]  /*13f30*/  @!PT LDS RZ, [RZ] ;  /* 0x00000000fffff984 */ /* 0x000fe20000000800 */
[----:B------:R-:W-:Y:S01]  /*13f40*/  @!PT LDS RZ, [RZ] ;  /* 0x00000000fffff984 */ /* 0x000fe20000000800 */
[----:B------:R0:W-:Y:S01]  /*13f50*/  @P0 LDGSTS.E.BYPASS.LTC128B.128 [R5+0x1ec00], desc[UR40][R2.64], !P2 ;  /* 0x1ec0000002050fae */ /* 0x0001e2000d101d68 */
[----:B------:R-:W-:Y:S01]  /*13f60*/  PLOP3.LUT P0, PT, PT, PT, PT, 0x80, 0x0 ;  /* 0x000000000000781c */ /* 0x000fe20003f0f070 */
[----:B------:R-:W-:-:S12]  /*13f70*/  NOP ;  /* 0x0000000000007918 */ /* 0x000fd80000000000 */
.L_x_858:
[----:B------:R-:W-:Y:S02]  /*13f80*/  PLOP3.LUT P1, PT, P1, P0, PT, 0xa2, 0x0 ;  /* 0x000000000000781c */ /* 0x000fe40000f21472 */
[----:B------:R-:W-:-:S08]  /*13f90*/  @P0 R2UR P1, UR4, R32 ;  /* 0x00000000200402ca */ /* 0x000fd00000020000 */
[----:B------:R-:W-:-:S05]  /*13fa0*/  @P0 PLOP3.LUT P0, PT, P1, PT, PT, 0x80, 0x0 ;  /* 0x000000000000081c */ /* 0x000fca0000f0f070 */
[----:B------:R-:W-:Y:S01]  /*13fb0*/  @!P1 SYNCS.ARRIVE.TRANS64.RED.A0T1 RZ, [UR4+0x22830], RZ ;  /* 0x022830ffffff99a7 */ /* 0x000fe20008200404 */
[----:B------:R-:W-:Y:S07]  /*13fc0*/  @!P1 ARRIVES.LDGSTSBAR.64.TRANSCNT [UR4+0x22830] ;  /* 0x02283000ff0099b0 */ /* 0x000fee0008000a84 */
[----:B------:R-:W-:Y:S05]  /*13fd0*/  @P0 BRA.U.ANY `(.L_x_858) ;  /* 0xfffffffd00e80947 */ /* 0x000fea000393ffff */
[----:B------:R-:W-:Y:S01]  /*13fe0*/  NOP ;  /* 0x0000000000007918 */ /* 0x000fe20000000000 */
[----:B------:R-:W2:Y:S02]  /*13ff0*/  LDL R0, [R1+0x40] ;  /* 0x0000400001007983 */ /* 0x000ea40000100800 */
[----:B--2---:R-:W-:-:S13]  /*14000*/  ISETP.NE.AND P2, PT, R0, 0x3, PT ;  /* 0x000000030000780c */ /* 0x004fda0003f45270 */
[----:B------:R-:W-:Y:S05]  /*14010*/  @!P2 BRA `(.L_x_859) ;  /* 0x000000000004a947 */ /* 0x000fea0003800000 */
[----:B------:R-:W-:Y:S01]  /*14020*/  BPT.TRAP 0x1 ;  /* 0x000000040000795c */ /* 0x000fe20000300000 */
.L_x_859:
[----:B------:R1:W5:Y:S01]  /*14030*/  LDL.LU R4, [R1+0x10] ;  /* 0x0000100001047983 */ /* 0x0003620000300800 */
[----:B------:R-:W-:Y:S01]  /*14040*/  LOP3.LUT P0, RZ, R23, 0x4, RZ, 0xc0, !PT ;  /* 0x0000000417ff7812 */ /* 0x000fe2000780c0ff */
[----:B------:R1:W-:Y:S02]  /*14050*/  SYNCS.ARRIVE.TRANS64.A1T0 RZ, [R32+URZ+0x22830], RZ ;  /* 0x022830ff20ff79a7 */ /* 0x0003e4000810003f */
[----:B0-----:R1:W5:Y:S10]  /*14060*/  LDL.LU R3, [R1+0xc] ;  /* 0x00000c0001037983 */ /* 0x0013740000300800 */
[----:B------:R-:W-:Y:S05]  /*14070*/  WARPSYNC.ALL ;  /* 0x0000000000007948 */ /* 0x000fea0003800000 */
[----:B------:R-:W-:Y:S01]  /*14080*/  ULDC.64 UR4, c[0x0][0xa00] ;  /* 0x0002800000047ab9 */ /* 0x000fe20000000a00 */
[----:B------:R-:W-:Y:S01]  /*14090*/  SEL R2, RZ, 0x4, P0 ;  /* 0x00000004ff027807 */ /* 0x000fe20000000000 */
[----:B------:R-:W-:Y:S01]  /*140a0*/  BSSY B6, `(.L_x_860) ;  /* 0x0000029000067945 */ /* 0x000fe20003800000 */
[----:B------:R-:W-:Y:S01]  /*140b0*/  BAR.SYNC.DEFER_BLOCKING 0x8, 0x180 ;  /* 0x0206000000007b1d */ /* 0x000fe20000010000 */
[----:B------:R-:W-:Y:S02]  /*140c0*/  ISETP.NE.U32.AND P0, PT, RZ, UR4, PT ;  /* 0x00000004ff007c0c */ /* 0x000fe4000bf05070 */
[----:B------:R-:W-:-:S02]  /*140d0*/  LOP3.LUT P2, RZ, R23, 0x8, RZ, 0xc0, !PT ;  /* 0x0000000817ff7812 */ /* 0x000fc4000784c0ff */
[----:B------:R-:W-:Y:S01]  /*140e0*/  ISETP.NE.AND.EX P0, PT, RZ, UR5, PT, P0 ;  /* 0x00000005ff007c0c */ /* 0x000fe2000bf05300 */
[----:B------:R-:W-:Y:S01]  /*140f0*/  ULDC.64 UR4, c[0x0][0x298] ;  /* 0x0000a60000047ab9 */ /* 0x000fe20000000a00 */
[----:B------:R-:W-:Y:S02]  /*14100*/  LOP3.LUT P1, RZ, R23, 0x2, RZ, 0xc0, !PT ;  /* 0x0000000217ff7812 */ /* 0x000fe4000782c0ff */
[----:B------:R-:W-:Y:S02]  /*14110*/  SEL R0, RZ, 0x2, P2 ;  /* 0x00000002ff007807 */ /* 0x000fe40001000000 */
[----:B------:R-:W-:Y:S02]  /*14120*/  SEL R5, R35, RZ, !P0 ;  /* 0x000000ff23057207 */ /* 0x000fe40004000000 */
[----:B------:R-:W-:Y:S02]  /*14130*/  IADD3 R0, R2, R0, R7 ;  /* 0x0000000002007210 */ /* 0x000fe40007ffe007 */
[----:B------:R-:W-:Y:S01]  /*14140*/  SEL R35, RZ, 0x8, P1 ;  /* 0x00000008ff237807 */ /* 0x000fe20000800000 */
[----:B------:R0:W-:Y:S03]  /*14150*/  STL [R1+0x24], R5 ;  /* 0x0000240501007387 */ /* 0x0001e60000100800 */
[----:B------:R-:W-:-:S02]  /*14160*/  IADD3 R35, R0, R35, RZ ;  /* 0x0000002300237210 */ /* 0x000fc40007ffe0ff */
[----:B-----5:R-:W-:Y:S02]  /*14170*/  SEL R2, R4, RZ, !P0 ;  /* 0x000000ff04027207 */ /* 0x020fe40004000000 */
[----:B------:R-:W-:Y:S01]  /*14180*/  SHF.R.S32.HI R0, RZ, 0x1f, R3 ;  /* 0x0000001fff007819 */ /* 0x000fe20000011403 */
[C---:B0-----:R-:W-:Y:S02]  /*14190*/  IMAD.WIDE.U32 R4, R3.reuse, UR4, RZ ;  /* 0x0000000403047c25 */ /* 0x041fe4000f8e00ff */
[----:B------:R0:W-:Y:S02]  /*141a0*/  STL [R1+0x10], R2 ;  /* 0x0000100201007387 */ /* 0x0001e40000100800 */
[----:B------:R-:W-:Y:S02]  /*141b0*/  IMAD R0, R0, UR4, RZ ;  /* 0x0000000400007c24 */ /* 0x000fe4000f8e02ff */
[----:B------:R2:W-:Y:S02]  /*141c0*/  STL.64 [R1+0x18], R4 ;  /* 0x0000180401007387 */ /* 0x0005e40000100a00 */
[----:B------:R-:W-:-:S02]  /*141d0*/  IMAD R0, R3, UR5, R0 ;  /* 0x0000000503007c24 */ /* 0x000fc4000f8e0200 */
[----:B0-----:R-:W-:Y:S02]  /*141e0*/  VIADD R2, R22, 0x18400 ;  /* 0x0001840016027836 */ /* 0x001fe40000000000 */
[----:B------:R-:W-:-:S03]  /*141f0*/  IMAD.IADD R0, R5, 0x1, R0 ;  /* 0x0000000105007824 */ /* 0x000fc600078e0200 */
[----:B------:R-:W-:Y:S02]  /*14200*/  LOP3.LUT P0, RZ, R2, 0x3ff, RZ, 0xc0, !PT ;  /* 0x000003ff02ff7812 */ /* 0x000fe4000780c0ff */
[----:B------:R2:W-:Y:S11]  /*14210*/  STL [R1+0xc], R0 ;  /* 0x00000c0001007387 */ /* 0x0005f60000100800 */
        /* <DEDUP_REMOVED lines=17> */
.L_x_861:
[----:B------:R-:W-:Y:S05]  /*14330*/  BSYNC B6 ;  /* 0x0000000000067941 */ /* 0x000fea0003800000 */
.L_x_860:
[----:B------:R-:W2:Y:S01]  /*14340*/  LDL.LU R0, [R1+0xc] ;  /* 0x00000c0001007983 */ /* 0x000ea20000300800 */
[----:B------:R-:W-:Y:S01]  /*14350*/  ULDC.64 UR4, c[0x0][0x2d8] ;  /* 0x0000b60000047ab9 */ /* 0x000fe20000000a00 */
[----:B------:R-:W0:Y:S02]  /*14360*/  LDC R7, c[0x0][0x448] ;  /* 0x00011200ff077b82 */ /* 0x000e240000000800 */
[----:B------:R-:W2:Y:S04]  /*14370*/  LDL.LU.64 R2, [R1+0x18] ;  /* 0x0000180001027983 */ /* 0x000ea80000300a00 */
[----:B------:R-:W3:Y:S04]  /*14380*/  LDL.LU R21, [R1+0x10] ;  /* 0x0000100001157983 */ /* 0x000ee80000300800 */
[----:B------:R-:W4:Y:S01]  /*14390*/  LDL.LU R20, [R1+0x24] ;  /* 0x0000240001147983 */ /* 0x000f220000300800 */
[----:B------:R-:W-:-:S03]  /*143a0*/  IMAD.SHL.U32 R17, R17, 0x80, RZ ;  /* 0x0000008011117824 */ /* 0x000fc600078e00ff */
[----:B------:R0:W5:Y:S02]  /*143b0*/  LDL R8, [R1+0x8] ;  /* 0x0000080001087983 */ /* 0x0001640000100800 */
[----:B0-----:R-:W-:-:S13]  /*143c0*/  ISETP.NE.AND P0, PT, R7, 0x1, PT ;  /* 0x000000010700780c */ /* 0x001fda0003f05270 */
[----:B------:R-:W0:Y:S08]  /*143d0*/  @P0 LDC R4, c[0x0][0x44c] ;  /* 0x00011300ff040b82 */ /* 0x000e300000000800 */
[----:B------:R-:W1:Y:S01]  /*143e0*/  @P0 LDC R6, c[0x0][0x450] ;  /* 0x00011400ff060b82 */ /* 0x000e620000000800 */
[----:B--2---:R-:W-:Y:S01]  /*143f0*/  MOV R3, R0 ;  /* 0x0000000000037202 */ /* 0x004fe20000000f00 */
[----:B------:R-:W-:-:S02]  /*14400*/  IMAD R0, R28, UR4, RZ ;  /* 0x000000041c007c24 */ /* 0x000fc4000f8e02ff */
[----:B------:R-:W-:-:S04]  /*14410*/  IMAD.WIDE.U32 R2, R18, UR4, R2 ;  /* 0x0000000412027c25 */ /* 0x000fc8000f8e0002 */
[----:B------:R-:W-:Y:S01]  /*14420*/  IMAD R0, R18, UR5, R0 ;  /* 0x0000000512007c24 */ /* 0x000fe2000f8e0200 */
[----:B------:R-:W-:-:S03]  /*14430*/  ULDC.64 UR4, c[0x0][0x2e0] ;  /* 0x0000b80000047ab9 */ /* 0x000fc60000000a00 */
[----:B------:R-:W-:Y:S02]  /*14440*/  IMAD.IADD R3, R3, 0x1, R0 ;  /* 0x0000000103037824 */ /* 0x000fe400078e0200 */
[----:B---3--:R-:W-:Y:S02]  /*14450*/  IMAD R0, R21, UR4, RZ ;  /* 0x0000000415007c24 */ /* 0x008fe4000f8e02ff */
[----:B----4-:R-:W-:-:S04]  /*14460*/  IMAD.WIDE.U32 R2, R20, UR4, R2 ;  /* 0x0000000414027c25 */ /* 0x010fc8000f8e0002 */
[----:B------:R-:W-:Y:S01]  /*14470*/  IMAD R0, R20, UR5, R0 ;  /* 0x0000000514007c24 */ /* 0x000fe2000f8e0200 */
[----:B------:R-:W2:Y:S01]  /*14480*/  S2R R9, SR_TID.X ;  /* 0x0000000000097919 */ /* 0x000ea20000002100 */
[----:B------:R-:W-:Y:S02]  /*14490*/  ULDC.64 UR4, c[0x0][0x2d0] ;  /* 0x0000b40000047ab9 */ /* 0x000fe40000000a00 */
[----:B------:R-:W-:Y:S01]  /*144a0*/  IMAD.IADD R3, R3, 0x1, R0 ;  /* 0x0000000103037824 */ /* 0x000fe200078e0200 */
[----:B------:R-:W3:Y:S02]  /*144b0*/  S2R R20, SR_TID.X ;  /* 0x0000000000147919 */ /* 0x000ee40000002100 */
[----:B---3--:R-:W-:-:S04]  /*144c0*/  LOP3.LUT R20, R20, 0x7f, RZ, 0xc0, !PT ;  /* 0x0000007f14147812 */ /* 0x008fc800078ec0ff */
[----:B------:R-:W-:Y:S02]  /*144d0*/  SHF.R.U32.HI R21, RZ, 0x3, R20 ;  /* 0x00000003ff157819 */ /* 0x000fe40000011614 */
[----:B------:R-:W3:Y:S02]  /*144e0*/  S2R R20, SR_TID.X ;  /* 0x0000000000147919 */ /* 0x000ee40000002100 */
[----:B---3--:R-:W-:-:S05]  /*144f0*/  IMAD.SHL.U32 R20, R20, 0x10, RZ ;  /* 0x0000001014147824 */ /* 0x008fca00078e00ff */
[----:B------:R-:W-:-:S04]  /*14500*/  LOP3.LUT R20, R21, 0x70, R20, 0xf8, !PT ;  /* 0x0000007015147812 */ /* 0x000fc800078ef814 */
[----:B------:R-:W-:Y:S02]  /*14510*/  LOP3.LUT R0, R20, R17, RZ, 0xfc, !PT ;  /* 0x0000001114007212 */ /* 0x000fe400078efcff */
[----:B------:R3:W5:Y:S03]  /*14520*/  LDL R20, [R1+0x20] ;  /* 0x0000200001147983 */ /* 0x0007660000100800 */
[----:B0-----:R-:W-:-:S04]  /*14530*/  @P0 IMAD.HI.U32 R5, R0, R4, RZ ;  /* 0x0000000400050227 */ /* 0x001fc800078e00ff */
[----:B------:R-:W-:Y:S01]  /*14540*/  IMAD.MOV.U32 R4, RZ, RZ, R0 ;  /* 0x000000ffff047224 */ /* 0x000fe200078e0000 */
[----:B-1----:R-:W-:-:S04]  /*14550*/  @P0 SHF.R.U32.HI R4, RZ, R6, R5 ;  /* 0x00000006ff040219 */ /* 0x002fc80000011605 */
[C---:B------:R-:W-:Y:S01]  /*14560*/  IADD3 R5, -R4.reuse, RZ, RZ ;  /* 0x000000ff04057210 */ /* 0x040fe20007ffe1ff */
[----:B------:R-:W0:Y:S04]  /*14570*/  S2R R21, SR_TID.X ;  /* 0x0000000000157919 */ /* 0x000e280000002100 */
        /* <DEDUP_REMOVED lines=11> */
[----:B------:R-:W-:Y:S01]  /*14630*/  ULDC.64 UR4, c[0x0][0x280] ;  /* 0x0000a00000047ab9 */ /* 0x000fe20000000a00 */
[----:B--2---:R-:W-:Y:S01]  /*14640*/  IMAD.SHL.U32 R9, R9, 0x8, RZ ;  /* 0x0000000809097824 */ /* 0x004fe200078e00ff */
[C---:B------:R-:W-:Y:S01]  /*14650*/  LEA R0, P0, R2.reuse, UR4, 0x1 ;  /* 0x0000000402007c11 */ /* 0x040fe2000f8008ff */
[----:B------:R-:W-:Y:S01]  /*14660*/  IMAD.IADD R3, R3, 0x1, R4 ;  /* 0x0000000103037824 */ /* 0x000fe200078e0204 */
[----:B------:R-:W-:Y:S02]  /*14670*/  ULDC UR4, c[0x0][0x2b8] ;  /* 0x0000ae0000047ab9 */ /* 0x000fe40000000800 */
[----:B------:R-:W-:Y:S02]  /*14680*/  LOP3.LUT R9, R9, 0x38, RZ, 0xc0, !PT ;  /* 0x0000003809097812 */ /* 0x000fe400078ec0ff */
[----:B------:R-:W-:Y:S01]  /*14690*/  LEA.HI.X R2, R2, UR5, R3, 0x1, P0 ;  /* 0x0000000502027c11 */ /* 0x000fe200080f0c03 */
[----:B------:R-:W-:Y:S01]  /*146a0*/  UMOV UR5, 0xffffffff ;  /* 0xffffffff00057882 */ /* 0x000fe20000000000 */
[----:B0-----:R-:W-:-:S02]  /*146b0*/  LOP3.LUT R21, R21, 0x7f, RZ, 0xc0, !PT ;  /* 0x0000007f15157812 */ /* 0x001fc400078ec0ff */
[----:B------:R-:W-:Y:S02]  /*146c0*/  ISETP.GE.AND P1, PT, R9, UR4, PT ;  /* 0x0000000409007c0c */ /* 0x000fe4000bf26270 */
[----:B------:R-:W-:Y:S01]  /*146d0*/  SHF.R.U32.HI R10, RZ, 0x3, R21 ;  /* 0x00000003ff0a7819 */ /* 0x000fe20000011615 */
[----:B---3--:R-:W-:Y:S10]  /*146e0*/  BRA.DIV UR5, `(.L_x_862) ;  /* 0x0000004a05a47947 */ /* 0x008ff4000b800000 */
[----:B------:R-:W0:Y:S01]  /*146f0*/  SHFL.IDX PT, R5, R0, RZ, 0x181f ;  /* 0x00181fff00057589 */ /* 0x000e2200000e0000 */
[----:B-----5:R-:W-:Y:S02]  /*14700*/  IMAD R3, R20, R7, RZ ;  /* 0x0000000714037224 */ /* 0x020fe400078e02ff */
[----:B------:R-:W-:Y:S01]  /*14710*/  IMAD.IADD R17, R10, 0x1, R17 ;  /* 0x000000010a117824 */ /* 0x000fe200078e0211 */
[----:B------:R-:W1:Y:S04]  /*14720*/  SHFL.IDX PT, R4, R2, RZ, 0x181f ;  /* 0x00181fff02047589 */ /* 0x000e6800000e0000 */
[C---:B------:R-:W-:Y:S02]  /*14730*/  ISETP.GE.AND P0, PT, R17.reuse, R3, PT ;  /* 0x000000031100720c */ /* 0x040fe40003f06270 */
[----:B------:R-:W-:-:S11]  /*14740*/  IADD3 R6, R17, 0x10, RZ ;  /* 0x0000001011067810 */ /* 0x000fd60007ffe0ff */
[----:B0-----:R-:W-:-:S05]  /*14750*/  @!P0 LEA R5, P2, R9, R5, 0x1 ;  /* 0x0000000509058211 */ /* 0x001fca00078408ff */
[----:B-1----:R-:W-:-:S05]  /*14760*/  @!P0 IMAD.X R4, RZ, RZ, R4, P2 ;  /* 0x000000ffff048224 */ /* 0x002fca00010e0604 */
        /* <DEDUP_REMOVED lines=8> */
[----:B------:R-:W1:Y:S06]  /*147f0*/  SHFL.IDX PT, R4, R2, 0x1, 0x181f ;  /* 0x00381f0002047f89 */ /* 0x000e6c00000e0000 */
[----:B0-----:R-:W-:-:S05]  /*14800*/  @!P0 LEA R5, P2, R9, R5, 0x1 ;  /* 0x0000000509058211 */ /* 0x001fca00078408ff */
[----:B-1----:R-:W-:-:S05]  /*14810*/  @!P0 IMAD.X R4, RZ, RZ, R4, P2 ;  /* 0x000000ffff048224 */ /* 0x002fca00010e0604 */
[----:B------:R-:W-:-:S04]  /*14820*/  @!P0 LOP3.LUT R5, R5, R4, RZ, 0x3c, !PT ;  /* 0x0000000405058212 */ /* 0x000fc800078e3cff */
[----:B------:R-:W-:-:S04]  /*14830*/  @!P0 LOP3.LUT R4, R5, R4, RZ, 0x3c, !PT ;  /* 0x0000000405048212 */ /* 0x000fc800078e3cff */
[----:B------:R-:W-:-:S05]  /*14840*/  @!P0 LOP3.LUT R5, R5, R4, RZ, 0x3c, !PT ;  /* 0x0000000405058212 */ /* 0x000fca00078e3cff */
        /* <DEDUP_REMOVED lines=11> */
[----:B------:R-:W-:Y:S02]  /*14900*/  ISETP.GE.AND P0, PT, R6, R3, PT ;  /* 0x000000030600720c */ /* 0x000fe40003f06270 */
[----:B------:R-:W-:Y:S01]  /*14910*/  IADD3 R6, R17, 0x40, RZ ;  /* 0x0000004011067810 */ /* 0x000fe20007ffe0ff */
        /* <DEDUP_REMOVED lines=28> */
[----:B------:R-:W-:-:S03]  /*14ae0*/  ISETP.GE.AND P0, PT, R6, R3, PT ;  /* 0x000000030600720c */ /* 0x000fc60003f06270 */
[----:B0-----:R-:W0:Y:S04]  /*14af0*/  SHFL.IDX PT, R5, R0, 0x6, 0x181f ;  /* 0x00d81f0000057f89 */ /* 0x001e2800000e0000 */
[----:B------:R-:W1:Y:S04]  /*14b00*/  SHFL.IDX PT, R4, R2, 0x6, 0x181f ;  /* 0x00d81f0002047f89 */ /* 0x000e6800000e0000 */
[----:B------:R-:W2:Y:S02]  /*14b10*/  SHFL.IDX PT, R0, R0, 0x7, 0x181f ;  /* 0x00f81f0000007f89 */ /* 0x000ea400000e0000 */
[----:B0-----:R-:W-:-:S05]  /*14b20*/  @!P0 LEA R5, P2, R9, R5, 0x1 ;  /* 0x0000000509058211 */ /* 0x001fca00078408ff */
[----:B-1----:R-:W-:-:S05]  /*14b30*/  @!P0 IMAD.X R4, RZ, RZ, R4, P2 ;  /* 0x000000ffff048224 */ /* 0x002fca00010e0604 */
[----:B------:R-:W-:-:S04]  /*14b40*/  @!P0 LOP3.LUT R5, R5, R4, RZ, 0x3c, !PT ;  /* 0x0000000405058212 */ /* 0x000fc800078e3cff */
[----:B------:R-:W-:-:S04]  /*14b50*/  @!P0 LOP3.LUT R4, R5, R4, RZ, 0x3c, !PT ;  /* 0x0000000405048212 */ /* 0x000fc800078e3cff */
[----:B------:R-:W-:-:S05]  /*14b60*/  @!P0 LOP3.LUT R5, R5, R4, RZ, 0x3c, !PT ;  /* 0x0000000405058212 */ /* 0x000fca00078e3cff */
[----:B------:R0:W-:Y:S04]  /*14b70*/  @!P0 LDGSTS.E.BYPASS.LTC128B.128 [R8+0x1b400], desc[UR40][R4.64], !P1 ;  /* 0x1b40000004088fae */ /* 0x0001e8000c901d68 */
[----:B0-2---:R0:W1:Y:S02]  /*14b80*/  SHFL.IDX PT, R4, R2, 0x7, 0x181f ;  /* 0x00f81f0002047f89 */ /* 0x00506400000e0000 */
.L_x_1018:
[----:B------:R-:W-:-:S04]  /*14b90*/  IADD3 R17, R17, 0x70, RZ ;  /* 0x0000007011117810 */ /* 0x000fc80007ffe0ff */
[----:B------:R-:W-:-:S13]  /*14ba0*/  ISETP.GE.AND P0, PT, R17, R3, PT ;  /* 0x000000031100720c */ /* 0x000fda0003f06270 */
[----:B0-----:R-:W-:-:S05]  /*14bb0*/  @!P0 LEA R2, P2, R9, R0, 0x1 ;  /* 0x0000000009028211 */ /* 0x001fca00078408ff */
[----:B-1----:R-:W-:-:S05]  /*14bc0*/  @!P0 IMAD.X R3, RZ, RZ, R4, P2 ;  /* 0x000000ffff038224 */ /* 0x002fca00010e0604 */
[----:B------:R-:W-:Y:S01]  /*14bd0*/  @!PT LDS RZ, [RZ] ;  /* 0x00000000fffff984 */ /* 0x000fe20000000800 */
[----:B------:R-:W-:Y:S01]  /*14be0*/  @!PT LDS RZ, [RZ] ;  /* 0x00000000fffff984 */ /* 0x000fe20000000800 */
[----:B------:R-:W-:Y:S01]  /*14bf0*/  @!PT LDS RZ, [RZ] ;  /* 0x00000000fffff984 */ /* 0x000fe20000000800 */
[----:B------:R0:W-:Y:S01]  /*14c00*/  @!P0 LDGSTS.E.BYPASS.LTC128B.128 [R8+0x1bc00], desc[UR40][R2.64], !P1 ;  /* 0x1bc0000002088fae */ /* 0x0001e2000c901d68 */
[----:B------:R-:W-:Y:S01]  /*14c10*/  PLOP3.LUT P0, PT, PT, PT, PT, 0x80, 0x0 ;  /* 0x000000000000781c */ /* 0x000fe20003f0f070 */
[----:B------:R-:W-:-:S12]  /*14c20*/  NOP ;  /* 0x0000000000007918 */ /* 0x000fd80000000000 */
.L_x_863:
        /* <DEDUP_REMOVED lines=16> */
[----:B------:R-:W1:Y:S03]  /*14d30*/  SYNCS.PHASECHK.TRANS64.TRYWAIT P0, [R22+URZ+0x22820], R3 ;  /* 0x02282003160075a7 */ /* 0x000e66000800017f */
[----:B01----:R-:W-:Y:S05]  /*14d40*/  @!P0 BRA `(.L_x_865) ;  /* 0x0000004c00b08947 */ /* 0x003fea0003800000 */
.L_x_1019:
[----:B------:R-:W-:Y:S05]  /*14d50*/  BSYNC B0 ;  /* 0x0000000000007941 */ /* 0x000fea0003800000 */
.L_x_864:
[----:B------:R-:W2:Y:S02]  /*14d60*/  LDL R0, [R1+0x40] ;  /* 0x0000400001007983 */ /* 0x000ea40000100800 */
[----:B--2---:R-:W-:-:S13]  /*14d70*/  ISETP.NE.AND P0, PT, R0, 0x3, PT ;  /* 0x000000030000780c */ /* 0x004fda0003f05270 */
[----:B------:R-:W-:Y:S05]  /*14d80*/  @!P0 BRA `(.L_x_866) ;  /* 0x0000000000048947 */ /* 0x000fea0003800000 */
[----:B------:R-:W-:Y:S01]  /*14d90*/  BPT.TRAP 0x1 ;  /* 0x000000040000795c */ /* 0x000fe20000300000 */
.L_x_866:
[----:B0-----:R-:W-:Y:S01]  /*14da0*/  SHF.L.U32 R3, R26, 0x1f, RZ ;  /* 0x0000001f1a037819 */ /* 0x001fe200000006ff */
[----:B------:R-:W-:Y:S03]  /*14db0*/  BSSY B0, `(.L_x_867) ;  /* 0x0000003000007945 */ /* 0x000fe60003800000 */
[----:B------:R-:W0:Y:S02]  /*14dc0*/  SYNCS.PHASECHK.TRANS64.TRYWAIT P0, [R32+URZ+0x22860], R3 ;  /* 0x02286003200075a7 */ /* 0x000e24000800017f */
[----:B0-----:R-:W-:Y:S05]  /*14dd0*/  @!P0 BRA `(.L_x_868) ;  /* 0x0000004c00a08947 */ /* 0x001fea0003800000 */
.L_x_1020:
[----:B------:R-:W-:Y:S05]  /*14de0*/  BSYNC B0 ;  /* 0x0000000000007941 */ /* 0x000fea0003800000 */
.L_x_867:
[----:B------:R-:W2:Y:S01]  /*14df0*/  LDL.LU R0, [R1+0x30] ;  /* 0x0000300001007983 */ /* 0x000ea20000300800 */
[----:B------:R-:W-:-:S03]  /*14e00*/  ULDC.64 UR4, c[0x0][0x328] ;  /* 0x0000ca0000047ab9 */ /* 0x000fc60000000a00 */
[----:B------:R-:W3:Y:S01]  /*14e10*/  LDL.LU R4, [R1+0x34] ;  /* 0x0000340001047983 */ /* 0x000ee20000300800 */
[----:B0-----:R-:W-:-:S04]  /*14e20*/  IMAD.WIDE.U32 R2, R37, UR4, RZ ;  /* 0x0000000425027c25 */ /* 0x001fc8000f8e00ff */
[----:B--2---:R-:W-:-:S04]  /*14e30*/  IMAD R0, R0, UR4, RZ ;  /* 0x0000000400007c24 */ /* 0x004fc8000f8e02ff */
        /* <DEDUP_REMOVED lines=12> */
[----:B------:R-:W-:-:S04]  /*14f00*/  ULDC.64 UR4, c[0x0][0x318] ;  /* 0x0000c60000047ab9 */ /* 0x000fc80000000a00 */
[----:B------:R-:W-:Y:S02]  /*14f10*/  IADD3 R3, R3, R5, RZ ;  /* 0x0000000503037210 */ /* 0x000fe40007ffe0ff */
[----:B------:R-:W-:Y:S01]  /*14f20*/  LEA R5, P0, R2, UR4, 0x1 ;  /* 0x0000000402057c11 */ /* 0x000fe2000f8008ff */
[----:B------:R-:W-:-:S03]  /*14f30*/  UMOV UR4, 0xffffffff ;  /* 0xffffffff00047882 */ /* 0x000fc60000000000 */
[----:B------:R-:W-:Y:S01]  /*14f40*/  LEA.HI.X R6, R2, UR5, R3, 0x1, P0 ;  /* 0x0000000502067c11 */ /* 0x000fe200080f0c03 */
[----:B------:R-:W-:Y:S08]  /*14f50*/  BRA.DIV UR4, `(.L_x_869) ;  /* 0x0000004e04547947 */ /* 0x000ff0000b800000 */
[----:B------:R-:W0:Y:S01]  /*14f60*/  S2R R7, SR_TID.X ;  /* 0x0000000000077919 */ /* 0x000e220000002100 */
[----:B------:R-:W-:Y:S01]  /*14f70*/  IMAD R4, R4, 0x2, R22 ;  /* 0x0000000204047824 */ /* 0x000fe200078e0216 */
[C---:B------:R-:W-:Y:S01]  /*14f80*/  LOP3.LUT P2, RZ, R35.reuse, 0x2, RZ, 0xc0, !PT ;  /* 0x0000000223ff7812 */ /* 0x040fe2000784c0ff */
[----:B------:R-:W1:Y:S01]  /*14f90*/  SHFL.IDX PT, R2, R5, RZ, 0x181f ;  /* 0x00181fff05027589 */ /* 0x000e6200000e0000 */
[----:B------:R-:W-:-:S03]  /*14fa0*/  LOP3.LUT P1, RZ, R35, 0x4, RZ, 0xc0, !PT ;  /* 0x0000000423ff7812 */ /* 0x000fc6000782c0ff */
[----:B------:R-:W2:Y:S01]  /*14fb0*/  SHFL.IDX PT, R3, R6, RZ, 0x181f ;  /* 0x00181fff06037589 */ /* 0x000ea200000e0000 */
[----:B------:R-:W-:-:S03]  /*14fc0*/  ISETP.LT.OR P4, PT, R33, 0x1, !P1 ;  /* 0x000000012100780c */ /* 0x000fc60004f81670 */
[----:B------:R-:W3:Y:S01]  /*14fd0*/  SHFL.IDX PT, R14, R5, 0x1, 0x181f ;  /* 0x00381f00050e7f89 */ /* 0x000ee200000e0000 */
[----:B0-----:R-:W-:-:S05]  /*14fe0*/  IMAD.SHL.U32 R7, R7, 0x8, RZ ;  /* 0x0000000807077824 */ /* 0x001fca00078e00ff */
[----:B------:R-:W-:-:S05]  /*14ff0*/  LOP3.LUT R7, R7, 0x38, RZ, 0xc0, !PT ;  /* 0x0000003807077812 */ /* 0x000fca00078ec0ff */
[----:B------:R-:W-:Y:S01]  /*15000*/  IMAD.SHL.U32 R0, R7, 0x2, RZ ;  /* 0x0000000207007824 */ /* 0x000fe200078e00ff */
[----:B------:R-:W-:-:S04]  /*15010*/  LOP3.LUT R7, R35, 0x1, RZ, 0xc0, !PT ;  /* 0x0000000123077812 */ /* 0x000fc800078ec0ff */
[----:B-1----:R-:W-:Y:S02]  /*15020*/  IADD3 R2, P0, R2, R0, RZ ;  /* 0x0000000002027210 */ /* 0x002fe40007f1e0ff */
[----:B------:R-:W-:-:S03]  /*15030*/  ISETP.NE.U32.AND P3, PT, R7, 0x1, PT ;  /* 0x000000010700780c */ /* 0x000fc60003f65070 */
[----:B--2---:R-:W-:Y:S01]  /*15040*/  IMAD.X R3, RZ, RZ, R3, P0 ;  /* 0x000000ffff037224 */ /* 0x004fe200000e0603 */
[----:B------:R-:W-:-:S13]  /*15050*/  ISETP.LT.OR P0, PT, R33, 0x1, P3 ;  /* 0x000000012100780c */ /* 0x000fda0001f01670 */
[----:B------:R-:W-:Y:S01]  /*15060*/  LDGSTS.E.BYPASS.LTC128B.128 [R4+0x400], desc[UR40][R2.64], !P0 ;  /* 0x0040000002047fae */ /* 0x000fe2000c101d68 */
[----:B------:R-:W-:-:S13]  /*15070*/  ISETP.LT.OR P0, PT, R33, 0x1, !P2 ;  /* 0x000000012100780c */ /* 0x000fda0005701670 */
[----:B------:R-:W-:Y:S01]  /*15080*/  LDGSTS.E.BYPASS.LTC128B.128 [R4+0x3400], desc[UR40][R2.64+0x80], !P0 ;  /* 0x0340008002047fae */ /* 0x000fe2000c101d68 */
[----:B------:R-:W-:-:S03]  /*15090*/  LOP3.LUT P0, RZ, R35, 0x8, RZ, 0xc0, !PT ;  /* 0x0000000823ff7812 */ /* 0x000fc6000780c0ff */
[----:B------:R-:W-:Y:S01]  /*150a0*/  LDGSTS.E.BYPASS.LTC128B.128 [R4+0x6400], desc[UR40][R2.64+0x100], !P4 ;  /* 0x0640010002047fae */ /* 0x000fe2000e101d68 */
[----:B------:R-:W-:-:S13]  /*150b0*/  ISETP.LT.OR P4, PT, R33, 0x1, !P0 ;  /* 0x000000012100780c */ /* 0x000fda0004781670 */
[----:B------:R0:W-:Y:S01]  /*150c0*/  LDGSTS.E.BYPASS.LTC128B.128 [R4+0x9400], desc[UR40][R2.64+0x180], !P4 ;  /* 0x0940018002047fae */ /* 0x0001e2000e101d68 */
[----:B---3--:R-:W-:-:S03]  /*150d0*/  IADD3 R8, P4, R14, R0, RZ ;  /* 0x000000000e087210 */ /* 0x008fc60007f9e0ff */
[----:B------:R-:W-:Y:S04]  /*150e0*/  SHFL.IDX PT, R14, R5, 0x2, 0x181f ;  /* 0x00581f00050e7f89 */ /* 0x000fe800000e0000 */
[----:B0-----:R-:W0:Y:S02]  /*150f0*/  SHFL.IDX PT, R3, R6, 0x1, 0x181f ;  /* 0x00381f0006037f89 */ /* 0x001e2400000e0000 */
        /* <DEDUP_REMOVED lines=9> */
[----:B------:R1:W-:Y:S01]  /*15190*/  LDGSTS.E.BYPASS.LTC128B.128 [R4+0x9c00], desc[UR40][R8.64+0x180], !P4 ;  /* 0x09c0018008047fae */ /* 0x0003e2000e101d68 */
[----:B------:R-:W-:-:S03]  /*151a0*/  IADD3 R2, P4, R14, R0, RZ ;  /* 0x000000000e027210 */ /* 0x000fc60007f9e0ff */
[----:B------:R-:W1:Y:S01]  /*151b0*/  SHFL.IDX PT, R14, R5, 0x3, 0x181f ;  /* 0x00781f00050e7f89 */ /* 0x000e6200000e0000 */
[----:B0-----:R-:W-:Y:S02]  /*151c0*/  IADD3.X R3, RZ, R3, RZ, P4, !PT ;  /* 0x00000003ff037210 */ /* 0x001fe400027fe4ff */
        /* <DEDUP_REMOVED lines=8> */
[----:B-1----:R-:W-:-:S03]  /*15250*/  IADD3 R8, P4, R14, R0, RZ ;  /* 0x000000000e087210 */ /* 0x002fc60007f9e0ff */
[----:B------:R-:W-:Y:S04]  /*15260*/  SHFL.IDX PT, R14, R5, 0x4, 0x181f ;  /* 0x00981f00050e7f89 */ /* 0x000fe800000e0000 */
[----:B0-----:R-:W0:Y:S02]  /*15270*/  SHFL.IDX PT, R3, R6, 0x3, 0x181f ;  /* 0x00781f0006037f89 */ /* 0x001e2400000e0000 */
[----:B0-----:R-:W-:Y:S01]  /*15280*/  IMAD.X R9, RZ, RZ, R3, P4 ;  /* 0x000000ffff097224 */ /* 0x001fe200020e0603 */
[C---:B------:R-:W-:Y:S01]  /*15290*/  ISETP.LT.OR P4, PT, R33.reuse, 0x31, P3 ;  /* 0x000000312100780c */ /* 0x040fe20001f81670 */
[----:B------:R-:W0:Y:S04]  /*152a0*/  SHFL.IDX PT, R3, R6, 0x4, 0x181f ;  /* 0x00981f0006037f89 */ /* 0x000e2800000e0000 */
[----:B------:R-:W1:Y:S08]  /*152b0*/  SHFL.IDX PT, R6, R6, 0x5, 0x181f ;  /* 0x00b81f0006067f89 */ /* 0x000e7000000e0000 */
[----:B------:R2:W-:Y:S01]  /*152c0*/  LDGSTS.E.BYPASS.LTC128B.128 [R4+0x1c00], desc[UR40][R8.64], !P4 ;  /* 0x01c0000008047fae */ /* 0x0005e2000e101d68 */
[----:B------:R-:W-:-:S13]  /*152d0*/  ISETP.LT.OR P4, PT, R33, 0x31, !P2 ;  /* 0x000000312100780c */ /* 0x000fda0005781670 */
[----:B------:R2:W-:Y:S01]  /*152e0*/  LDGSTS.E.BYPASS.LTC128B.128 [R4+0x4c00], desc[UR40][R8.64+0x80], !P4 ;  /* 0x04c0008008047fae */ /* 0x0005e2000e101d68 */
[----:B------:R-:W-:-:S13]  /*152f0*/  ISETP.LT.OR P4, PT, R33, 0x31, !P1 ;  /* 0x000000312100780c */ /* 0x000fda0004f81670 */
[----:B------:R2:W-:Y:S01]  /*15300*/  LDGSTS.E.BYPASS.LTC128B.128 [R4+0x7c00], desc[UR40][R8.64+0x100], !P4 ;  /* 0x07c0010008047fae */ /* 0x0005e2000e101d68 */
[----:B------:R-:W-:-:S13]  /*15310*/  ISETP.LT.OR P4, PT, R33, 0x31, !P0 ;  /* 0x000000312100780c */ /* 0x000fda0004781670 */
[----:B------:R2:W-:Y:S01]  /*15320*/  LDGSTS.E.BYPASS.LTC128B.128 [R4+0xac00], desc[UR40][R8.64+0x180], !P4 ;  /* 0x0ac0018008047fae */ /* 0x0005e2000e101d68 */
[----:B------:R-:W-:-:S03]  /*15330*/  IADD3 R2, P4, R14, R0, RZ ;  /* 0x000000000e027210 */ /* 0x000fc60007f9e0ff */
[----:B------:R2:W3:Y:S02]  /*15340*/  SHFL.IDX PT, R14, R5, 0x5, 0x181f ;  /* 0x00b81f00050e7f89 */ /* 0x0004e400000e0000 */
        /* <DEDUP_REMOVED lines=8> */
[----:B-1-3--:R2:W-:Y:S02]  /*153d0*/  LDGSTS.E.BYPASS.LTC128B.128 [R4+0xb400], desc[UR40][R2.64+0x180], !P4 ;  /* 0x0b40018002047fae */ /* 0x00a5e4000e101d68 */
.L_x_1034:
[C---:B------:R-:W-:Y:S02]  /*153e0*/  ISETP.LT.OR P3, PT, R33.reuse, 0x51, P3 ;  /* 0x000000512100780c */ /* 0x040fe40001f61670 */
[C---:B------:R-:W-:Y:S02]  /*153f0*/  ISETP.LT.OR P2, PT, R33.reuse, 0x51, !P2 ;  /* 0x000000512100780c */ /* 0x040fe40005741670 */
[C---:B------:R-:W-:Y:S02]  /*15400*/  ISETP.LT.OR P1, PT, R33.reuse, 0x51, !P1 ;  /* 0x000000512100780c */ /* 0x040fe40004f21670 */
[----:B0-2---:R-:W-:Y:S02]  /*15410*/  IADD3 R2, P4, R14, R0, RZ ;  /* 0x000000000e027210 */ /* 0x005fe40007f9e0ff */
        /* <DEDUP_REMOVED lines=11> */
.L_x_870:
[----:B------:R-:W-:Y:S02]  /*154d0*/  PLOP3.LUT P1, PT, P1, P0, PT, 0xa2, 0x0 ;  /* 0x000000000000781c */ /* 0x000fe40000f21472 */
[----:B------:R-:W-:-:S08]  /*154e0*/  @P0 R2UR P1, UR4, R32 ;  /* 0x00000000200402ca */ /* 0x000fd00000020000 */
[----:B------:R-:W-:-:S05]  /*154f0*/  @P0 PLOP3.LUT P0, PT, P1, PT, PT, 0x80, 0x0 ;  /* 0x000000000000081c */ /* 0x000fca0000f0f070 */
[----:B------:R-:W-:Y:S01]  /*15500*/  @!P1 SYNCS.ARRIVE.TRANS64.RED.A0T1 RZ, [UR4+0x22850], RZ ;  /* 0x022850ffffff99a7 */ /* 0x000fe20008200404 */
[----:B------:R-:W-:Y:S07]  /*15510*/  @!P1 ARRIVES.LDGSTSBAR.64.TRANSCNT [UR4+0x22850] ;  /* 0x02285000ff0099b0 */ /* 0x000fee0008000a84 */
[----:B------:R-:W-:Y:S05]  /*15520*/  @P0 BRA.U.ANY `(.L_x_870) ;  /* 0xfffffffd00e80947 */ /* 0x000fea000393ffff */
[----:B------:R-:W-:Y:S01]  /*15530*/  NOP ;  /* 0x0000000000007918 */ /* 0x000fe20000000000 */
[----:B0-----:R-:W2:Y:S02]  /*15540*/  LDL R2, [R1+0x40] ;  /* 0x0000400001027983 */ /* 0x001ea40000100800 */
[----:B--2---:R-:W-:-:S13]  /*15550*/  ISETP.NE.AND P2, PT, R2, 0x3, PT ;  /* 0x000000030200780c */ /* 0x004fda0003f45270 */
[----:B------:R-:W-:Y:S05]  /*15560*/  @!P2 BRA `(.L_x_871) ;  /* 0x000000000004a947 */ /* 0x000fea0003800000 */
[----:B------:R-:W-:Y:S01]  /*15570*/  BPT.TRAP 0x1 ;  /* 0x000000040000795c */ /* 0x000fe20000300000 */
.L_x_871:
[----:B------:R-:W2:Y:S01]  /*15580*/  LDL.LU R2, [R1+0x4] ;  /* 0x0000040001027983 */ /* 0x000ea20000300800 */
[----:B------:R0:W-:Y:S01]  /*15590*/  SYNCS.ARRIVE.TRANS64.A1T0 RZ, [R32+URZ+0x22850], RZ ;  /* 0x022850ff20ff79a7 */ /* 0x0001e2000810003f */
[----:B------:R-:W-:Y:S01]  /*155a0*/  BSSY B0, `(.L_x_872) ;  /* 0x00000e1000007945 */ /* 0x000fe20003800000 */
[----:B--2---:R-:W-:-:S13]  /*155b0*/  ISETP.GE.AND P0, PT, R2, 0x61, PT ;  /* 0x000000610200780c */ /* 0x004fda0003f06270 */
[----:B0-----:R-:W-:Y:S05]  /*155c0*/  @!P0 BRA `(.L_x_873) ;  /* 0x0000000c00788947 */ /* 0x001fea0003800000 */
[----:B------:R-:W2:Y:S02]  /*155d0*/  LDL.LU R2, [R1+0x2c] ;  /* 0x00002c0001027983 */ /* 0x000ea40000300800 */
[----:B--2---:R-:W-:-:S07]  /*155e0*/  VIADD R10, R2, 0xfffffffe ;  /* 0xfffffffe020a7836 */ /* 0x004fce0000000000 */
.L_x_886:
[----:B--2---:R-:W2:Y:S01]  /*155f0*/  LDL R12, [R1+0x40] ;  /* 0x00004000010c7983 */ /* 0x004ea20000100800 */
[----:B0-----:R-:W0:Y:S01]  /*15600*/  LDC R6, c[0x0][0x430] ;  /* 0x00010c00ff067b82 */ /* 0x001e220000000800 */
[----:B------:R-:W1:Y:S01]  /*15610*/  S2R R2, SR_TID.X ;  /* 0x0000000000027919 */ /* 0x000e620000002100 */
[----:B---3--:R-:W3:Y:S01]  /*15620*/  S2R R4, SR_TID.X ;  /* 0x0000000000047919 */ /* 0x008ee20000002100 */
[----:B0-----:R-:W-:Y:S02]  /*15630*/  ISETP.NE.AND P0, PT, R6, 0x1, PT ;  /* 0x000000010600780c */ /* 0x001fe40003f05270 */
[----:B-1----:R-:W-:-:S11]  /*15640*/  LOP3.LUT R2, R2, 0x7f, RZ, 0xc0, !PT ;  /* 0x0000007f02027812 */ /* 0x002fd600078ec0ff */
[----:B------:R-:W0:Y:S01]  /*15650*/  @P0 LDC R3, c[0x0][0x438] ;  /* 0x00010e00ff030b82 */ /* 0x000e220000000800 */
[----:B---3--:R-:W-:Y:S01]  /*15660*/  IMAD.SHL.U32 R4, R4, 0x10, RZ ;  /* 0x0000001004047824 */ /* 0x008fe200078e00ff */
[----:B------:R-:W-:-:S04]  /*15670*/  SHF.R.U32.HI R2, RZ, 0x3, R2 ;  /* 0x00000003ff027819 */ /* 0x000fc80000011602 */
[----:B------:R-:W-:Y:S02]  /*15680*/  LOP3.LUT R4, R2, 0x70, R4, 0xf8, !PT ;  /* 0x0000007002047812 */ /* 0x000fe400078ef804 */
[----:B------:R-:W1:Y:S02]  /*15690*/  @P0 LDC R2, c[0x0][0x434] ;  /* 0x00010d00ff020b82 */ /* 0x000e640000000800 */
[----:B------:R-:W-:Y:S01]  /*156a0*/  ISETP.GT.U32.AND P1, PT, R4, 0x5f, PT ;  /* 0x0000005f0400780c */ /* 0x000fe20003f24070 */
[----:B------:R-:W-:-:S05]  /*156b0*/  IMAD R7, R10, 0x60, R31 ;  /* 0x000000600a077824 */ /* 0x000fca00078e021f */
[----:B------:R-:W-:-:S07]  /*156c0*/  IADD3 R7, R4, R7, RZ ;  /* 0x0000000704077210 */ /* 0x000fce0007ffe0ff */
[----:B------:R-:W3:Y:S01]  /*156d0*/  @!P1 LDC.64 R4, c[0x0][0x428] ;  /* 0x00010a00ff049b82 */ /* 0x000ee20000000a00 */
[----:B------:R-:W-:-:S07]  /*156e0*/  IMAD.MOV.U32 R11, RZ, RZ, R7 ;  /* 0x000000ffff0b7224 */ /* 0x000fce00078e0007 */
[----:B------:R-:W4:Y:S01]  /*156f0*/  @!P1 LDC.64 R8, c[0x0][0x418] ;  /* 0x00010600ff089b82 */ /* 0x000f220000000a00 */
[----:B-1----:R-:W-:-:S05]  /*15700*/  @P0 IMAD.HI.U32 R2, R7, R2, RZ ;  /* 0x0000000207020227 */ /* 0x002fca00078e00ff */
[----:B0-----:R-:W-:-:S04]  /*15710*/  @P0 SHF.R.U32.HI R11, RZ, R3, R2 ;  /* 0x00000003ff0b0219 */ /* 0x001fc80000011602 */
[--C-:B------:R-:W-:Y:S01]  /*15720*/  @!P1 SHF.R.S32.HI R3, RZ, 0x1f, R11.reuse ;  /* 0x0000001fff039819 */ /* 0x100fe2000001140b */
[----:B------:R-:W-:-:S04]  /*15730*/  @!P1 IMAD.MOV.U32 R2, RZ, RZ, R11 ;  /* 0x000000ffff029224 */ /* 0x000fc800078e000b */
[----:B---3--:R-:W-:-:S04]  /*15740*/  @!P1 IMAD.WIDE.U32 R2, R29, R4, R2 ;  /* 0x000000041d029225 */ /* 0x008fc800078e0002 */
[----:B------:R-:W-:-:S04]  /*15750*/  @!P1 IMAD R4, R34, R4, RZ ;  /* 0x0000000422049224 */ /* 0x000fc800078e02ff */
[----:B------:R-:W-:Y:S01]  /*15760*/  @!P1 IMAD R5, R29, R5, R4 ;  /* 0x000000051d059224 */ /* 0x000fe200078e0204 */
[----:B----4-:R-:W-:-:S03]  /*15770*/  @!P1 LEA R8, P0, R2, R8, 0x2 ;  /* 0x0000000802089211 */ /* 0x010fc600078010ff */
[----:B------:R-:W-:Y:S01]  /*15780*/  @!P1 IMAD.IADD R3, R5, 0x1, R3 ;  /* 0x0000000105039824 */ /* 0x000fe200078e0203 */
[----:B------:R-:W-:-:S04]  /*15790*/  MOV R5, RZ ;  /* 0x000000ff00057202 */ /* 0x000fc80000000f00 */
[----:B------:R-:W-:Y:S01]  /*157a0*/  @!P1 LEA.HI.X R9, R2, R9, R3, 0x2, P0 ;  /* 0x0000000902099211 */ /* 0x000fe200000f1403 */
[----:B------:R-:W-:-:S04]  /*157b0*/  VIADD R25, R25, 0x1 ;  /* 0x0000000119197836 */ /* 0x000fc80000000000 */
[----:B------:R0:W5:Y:S01]  /*157c0*/  @!P1 LDG.E R5, desc[UR40][R8.64] ;  /* 0x0000002808059981 */ /* 0x000162000c1e1900 */
[----:B------:R-:W-:Y:S01]  /*157d0*/  IMAD.MOV R2, RZ, RZ, -R11 ;  /* 0x000000ffff027224 */ /* 0x000fe200078e0a0b */
[----:B------:R-:W-:-:S03]  /*157e0*/  ISETP.NE.AND P0, PT, R25, 0x2, PT ;  /* 0x000000021900780c */ /* 0x000fc60003f05270 */
[----:B------:R-:W-:Y:S01]  /*157f0*/  IMAD R6, R6, R2, R7 ;  /* 0x0000000206067224 */ /* 0x000fe200078e0207 */
[----:B------:R-:W-:Y:S01]  /*15800*/  SEL R3, RZ, 0x1, P0 ;  /* 0x00000001ff037807 */ /* 0x000fe20000000000 */
[----:B------:R-:W-:Y:S01]  /*15810*/  IMAD.MOV.U32 R2, RZ, RZ, R10 ;  /* 0x000000ffff027224 */ /* 0x000fe200078e000a */
[----:B------:R-:W-:Y:S05]  /*15820*/  YIELD ;  /* 0x0000000000007946 */ /* 0x000fea0003800000 */
[----:B------:R-:W-:Y:S01]  /*15830*/  SEL R25, R25, RZ, P0 ;  /* 0x000000ff19197207 */ /* 0x000fe20000000000 */
[----:B------:R-:W-:Y:S01]  /*15840*/  VIADD R10, R10, 0xffffffff ;  /* 0xffffffff0a0a7836 */ /* 0x000fe20000000000 */
[----:B------:R-:W-:-:S02]  /*15850*/  LOP3.LUT R26, R26, R3, RZ, 0x3c, !PT ;  /* 0x000000031a1a7212 */ /* 0x000fc400078e3cff */
[----:B------:R-:W-:Y:S02]  /*15860*/  ISETP.GT.AND P2, PT, R2, RZ, PT ;  /* 0x000000ff0200720c */ /* 0x000fe40003f44270 */
[----:B--2---:R-:W-:-:S13]  /*15870*/  ISETP.NE.AND P1, PT, R12, 0x3, PT ;  /* 0x000000030c00780c */ /* 0x004fda0003f25270 */
[----:B0-----:R-:W-:Y:S05]  /*15880*/  @!P1 BRA `(.L_x_874) ;  /* 0x0000000000049947 */ /* 0x001fea0003800000 */
[----:B------:R-:W-:Y:S01]  /*15890*/  BPT.TRAP 0x1 ;  /* 0x000000040000795c */ /* 0x000fe20000300000 */
.L_x_874:
[----:B------:R-:W-:Y:S01]  /*158a0*/  IMAD R4, R25, 0x8, R22 ;  /* 0x0000000819047824 */ /* 0x000fe200078e0216 */
[----:B------:R-:W-:Y:S01]  /*158b0*/  SHF.L.U32 R21, R26, 0x1f, RZ ;  /* 0x0000001f1a157819 */ /* 0x000fe200000006ff */
[----:B------:R-:W-:Y:S01]  /*158c0*/  BSSY B1, `(.L_x_875) ;  /* 0x0000004000017945 */ /* 0x000fe20003800000 */
[----:B------:R-:W-:Y:S02]  /*158d0*/  SHF.R.S32.HI R17, RZ, 0x1f, R6 ;  /* 0x0000001fff117819 */ /* 0x000fe40000011406 */
[----:B------:R-:W0:Y:S02]  /*158e0*/  SYNCS.PHASECHK.TRANS64.TRYWAIT P0, [R4+URZ+0x22840], R21 ;  /* 0x02284015040075a7 */ /* 0x000e24000800017f */
[----:B0-----:R-:W-:Y:S05]  /*158f0*/  @!P0 BRA `(.L_x_876) ;  /* 0x0000004c00388947 */ /* 0x001fea0003800000 */
.L_x_1035:
[----:B------:R-:W-:Y:S05]  /*15900*/  BSYNC B1 ;  /* 0x0000000000017941 */ /* 0x000fea0003800000 */
.L_x_875:
[----:B------:R-:W-:Y:S01]  /*15910*/  ULDC.64 UR4, c[0x0][0x300] ;  /* 0x0000c00000047ab9 */ /* 0x000fe20000000a00 */
[----:B-----5:R-:W-:Y:S01]  /*15920*/  SHF.R.S32.HI R20, RZ, 0x1f, R5 ;  /* 0x0000001fff147819 */ /* 0x020fe20000011405 */
[----:B------:R-:W-:Y:S01]  /*15930*/  IMAD R3, R17, UR4, RZ ;  /* 0x0000000411037c24 */ /* 0x000fe2000f8e02ff */
[----:B------:R-:W-:-:S03]  /*15940*/  LOP3.LUT P1, RZ, R23, 0x1, RZ, 0xc0, !PT ;  /* 0x0000000117ff7812 */ /* 0x000fc6000782c0ff */
[C---:B------:R-:W-:Y:S02]  /*15950*/  IMAD R7, R6.reuse, UR5, R3 ;  /* 0x0000000506077c24 */ /* 0x040fe4000f8e0203 */
[----:B------:R-:W-:Y:S01]  /*15960*/  IMAD.WIDE.U32 R2, R6, UR4, RZ ;  /* 0x0000000406027c25 */ /* 0x000fe2000f8e00ff */
[----:B------:R-:W-:-:S03]  /*15970*/  ULDC.64 UR4, c[0x0][0x310] ;  /* 0x0000c40000047ab9 */ /* 0x000fc60000000a00 */
[----:B------:R-:W-:Y:S02]  /*15980*/  IMAD.IADD R3, R3, 0x1, R7 ;  /* 0x0000000103037824 */ /* 0x000fe400078e0207 */
[----:B------:R-:W-:Y:S02]  /*15990*/  IMAD R7, R20, UR4, RZ ;  /* 0x0000000414077c24 */ /* 0x000fe4000f8e02ff */
[----:B------:R-:W-:-:S04]  /*159a0*/  IMAD.WIDE.U32 R2, R5, UR4, R2 ;  /* 0x0000000405027c25 */ /* 0x000fc8000f8e0002 */
[----:B------:R-:W-:Y:S01]  /*159b0*/  IMAD R7, R5, UR5, R7 ;  /* 0x0000000505077c24 */ /* 0x000fe2000f8e0207 */
[----:B------:R-:W-:-:S03]  /*159c0*/  ULDC.64 UR4, c[0x0][0x308] ;  /* 0x0000c20000047ab9 */ /* 0x000fc60000000a00 */
[----:B------:R-:W-:Y:S02]  /*159d0*/  IMAD.IADD R3, R3, 0x1, R7 ;  /* 0x0000000103037824 */ /* 0x000fe400078e0207 */
[----:B------:R-:W-:Y:S02]  /*159e0*/  IMAD R7, R28, UR4, RZ ;  /* 0x000000041c077c24 */ /* 0x000fe4000f8e02ff */
[----:B------:R-:W-:-:S04]  /*159f0*/  IMAD.WIDE.U32 R2, R18, UR4, R2 ;  /* 0x0000000412027c25 */ /* 0x000fc8000f8e0002 */
[----:B------:R-:W-:Y:S01]  /*15a00*/  IMAD R7, R18, UR5, R7 ;  /* 0x0000000512077c24 */ /* 0x000fe2000f8e0207 */
[----:B------:R-:W-:Y:S02]  /*15a10*/  ULDC.64 UR4, c[0x0][0x2e8] ;  /* 0x0000ba0000047ab9 */ /* 0x000fe40000000a00 */
[----:B------:R-:W-:Y:S01]  /*15a20*/  LEA R8, P0, R2, UR4, 0x1 ;  /* 0x0000000402087c11 */ /* 0x000fe2000f8008ff */
[----:B------:R-:W-:Y:S01]  /*15a30*/  UMOV UR4, 0xffffffff ;  /* 0xffffffff00047882 */ /* 0x000fe20000000000 */
[----:B------:R-:W-:-:S04]  /*15a40*/  IADD3 R7, R7, R3, RZ ;  /* 0x0000000307077210 */ /* 0x000fc80007ffe0ff */
[----:B------:R-:W-:Y:S01]  /*15a50*/  LEA.HI.X R9, R2, UR5, R7, 0x1, P0 ;  /* 0x0000000502097c11 */ /* 0x000fe200080f0c07 */
[----:B------:R-:W-:Y:S01]  /*15a60*/  IMAD R7, R25, 0x1800, R30 ;  /* 0x0000180019077824 */ /* 0x000fe200078e021e */
[----:B------:R-:W-:Y:S06]  /*15a70*/  BRA.DIV UR4, `(.L_x_877) ;  /* 0x0000004a04ec7947 */ /* 0x000fec000b800000 */
[----:B------:R-:W1:Y:S01]  /*15a80*/  SHFL.IDX PT, R2, R8, RZ, 0x181f ;  /* 0x00181fff08027589 */ /* 0x000e6200000e0000 */
[----:B------:R-:W-:-:S03]  /*15a90*/  IMAD R7, R7, 0x2, R22 ;  /* 0x0000000207077824 */ /* 0x000fc600078e0216 */
[----:B------:R-:W2:Y:S01]  /*15aa0*/  SHFL.IDX PT, R3, R9, RZ, 0x181f ;  /* 0x00181fff09037589 */ /* 0x000ea200000e0000 */
[----:B-1----:R-:W-:-:S05]  /*15ab0*/  IADD3 R2, P0, R2, R0, RZ ;  /* 0x0000000002027210 */ /* 0x002fca0007f1e0ff */
[----:B--2---:R-:W-:-:S05]  /*15ac0*/  IMAD.X R3, RZ, RZ, R3, P0 ;  /* 0x000000ffff037224 */ /* 0x004fca00000e0603 */
[----:B------:R-:W-:Y:S01]  /*15ad0*/  @!PT LDS RZ, [RZ] ;  /* 0x00000000fffff984 */ /* 0x000fe20000000800 */
[----:B------:R1:W-:Y:S04]  /*15ae0*/  LDGSTS.E.BYPASS.LTC128B.128 [R7+0x1c400], desc[UR40][R2.64], !P1 ;  /* 0x1c40000002077fae */ /* 0x0003e8000c901d68 */
[----:B-1----:R-:W1:Y:S04]  /*15af0*/  SHFL.IDX PT, R2, R8, 0x1, 0x181f ;  /* 0x00381f0008027f89 */ /* 0x002e6800000e0000 */
[----:B------:R-:W2:Y:S01]  /*15b00*/  SHFL.IDX PT, R3, R9, 0x1, 0x181f ;  /* 0x00381f0009037f89 */ /* 0x000ea200000e0000 */
[----:B-1----:R-:W-:-:S05]  /*15b10*/  IADD3 R2, P0, R2, R0, RZ ;  /* 0x0000000002027210 */ /* 0x002fca0007f1e0ff */
[----:B--2---:R-:W-:-:S05]  /*15b20*/  IMAD.X R3, RZ, RZ, R3, P0 ;  /* 0x000000ffff037224 */ /* 0x004fca00000e0603 */
        /* <DEDUP_REMOVED lines=12> */
[----:B------:R-:W2:Y:S04]  /*15bf0*/  SHFL.IDX PT, R3, R9, 0x4, 0x181f ;  /* 0x00981f0009037f89 */ /* 0x000ea800000e0000 */
[----:B------:R-:W3:Y:S01]  /*15c00*/  SHFL.IDX PT, R9, R9, 0x5, 0x181f ;  /* 0x00b81f0009097f89 */ /* 0x000ee200000e0000 */
[----:B-1----:R-:W-:-:S04]  /*15c10*/  IADD3 R2, P0, R2, R0, RZ ;  /* 0x0000000002027210 */ /* 0x002fc80007f1e0ff */
[----:B--2---:R-:W-:-:S05]  /*15c20*/  IADD3.X R3, RZ, R3, RZ, P0, !PT ;  /* 0x00000003ff037210 */ /* 0x004fca00007fe4ff */
[----:B------:R1:W-:Y:S04]  /*15c30*/  LDGSTS.E.BYPASS.LTC128B.128 [R7+0x1e400], desc[UR40][R2.64], !P1 ;  /* 0x1e40000002077fae */ /* 0x0003e8000c901d68 */
[----:B-1-3--:R1:W2:Y:S02]  /*15c40*/  SHFL.IDX PT, R2, R8, 0x5, 0x181f ;  /* 0x00b81f0008027f89 */ /* 0x00a2a400000e0000 */
.L_x_1049:
        /* <DEDUP_REMOVED lines=8> */
.L_x_878:
[----:B------:R-:W-:Y:S02]  /*15cd0*/  PLOP3.LUT P1, PT, P1, P0, PT, 0xa2, 0x0 ;  /* 0x000000000000781c */ /* 0x000fe40000f21472 */
[----:B------:R-:W-:-:S08]  /*15ce0*/  @P0 R2UR P1, UR4, R4 ;  /* 0x00000000040402ca */ /* 0x000fd00000020000 */
[----:B------:R-:W-:-:S05]  /*15cf0*/  @P0 PLOP3.LUT P0, PT, P1, PT, PT, 0x80, 0x0 ;  /* 0x000000000000081c */ /* 0x000fca0000f0f070 */
[----:B------:R-:W-:Y:S01]  /*15d00*/  @!P1 SYNCS.ARRIVE.TRANS64.RED.A0T1 RZ, [UR4+0x22830], RZ ;  /* 0x022830ffffff99a7 */ /* 0x000fe20008200404 */
[----:B------:R-:W-:Y:S07]  /*15d10*/  @!P1 ARRIVES.LDGSTSBAR.64.TRANSCNT [UR4+0x22830] ;  /* 0x02283000ff0099b0 */ /* 0x000fee0008000a84 */
[----:B------:R-:W-:Y:S05]  /*15d20*/  @P0 BRA.U.ANY `(.L_x_878) ;  /* 0xfffffffd00e80947 */ /* 0x000fea000393ffff */
[----:B------:R-:W-:Y:S01]  /*15d30*/  NOP ;  /* 0x0000000000007918 */ /* 0x000fe20000000000 */
[----:B--2---:R-:W2:Y:S02]  /*15d40*/  LDL R2, [R1+0x40] ;  /* 0x0000400001027983 */ /* 0x004ea40000100800 */
[----:B--2---:R-:W-:-:S13]  /*15d50*/  ISETP.NE.AND P3, PT, R2, 0x3, PT ;  /* 0x000000030200780c */ /* 0x004fda0003f65270 */
[----:B------:R-:W-:Y:S05]  /*15d60*/  @!P3 BRA `(.L_x_879) ;  /* 0x000000000004b947 */ /* 0x000fea0003800000 */
[----:B------:R-:W-:Y:S01]  /*15d70*/  BPT.TRAP 0x1 ;  /* 0x000000040000795c */ /* 0x000fe20000300000 */
.L_x_879:
[----:B------:R2:W-:Y:S01]  /*15d80*/  SYNCS.ARRIVE.TRANS64.A1T0 RZ, [R4+URZ+0x22830], RZ ;  /* 0x022830ff04ff79a7 */ /* 0x0005e2000810003f */
[----:B------:R-:W-:Y:S05]  /*15d90*/  @!P3 BRA `(.L_x_880) ;  /* 0x000000000004b947 */ /* 0x000fea0003800000 */
[----:B------:R-:W-:Y:S01]  /*15da0*/  BPT.TRAP 0x1 ;  /* 0x000000040000795c */ /* 0x000fe20000300000 */
.L_x_880:
[----:B------:R-:W3:Y:S01]  /*15db0*/  SYNCS.PHASECHK.TRANS64.TRYWAIT P0, [R4+URZ+0x22860], R21 ;  /* 0x02286015040075a7 */ /* 0x000ee2000800017f */
[----:B------:R-:W-:Y:S04]  /*15dc0*/  BSSY B1, `(.L_x_881) ;  /* 0x0000002000017945 */ /* 0x000fe80003800000 */
[----:B---3--:R-:W-:Y:S05]  /*15dd0*/  @!P0 BRA `(.L_x_882) ;  /* 0x0000004c00b88947 */ /* 0x008fea0003800000 */
.L_x_1050:
[----:B------:R-:W-:Y:S05]  /*15de0*/  BSYNC B1 ;  /* 0x0000000000017941 */ /* 0x000fea0003800000 */
.L_x_881:
[----:B------:R-:W-:Y:S01]  /*15df0*/  ULDC.64 UR4, c[0x0][0x328] ;  /* 0x0000ca0000047ab9 */ /* 0x000fe20000000a00 */
[----:B------:R-:W-:Y:S01]  /*15e00*/  LOP3.LUT P5, RZ, R23, 0x10, RZ, 0xc0, !PT ;  /* 0x0000001017ff7812 */ /* 0x000fe200078ac0ff */
[----:B------:R-:W-:Y:S01]  /*15e10*/  IMAD R17, R17, UR4, RZ ;  /* 0x0000000411117c24 */ /* 0x000fe2000f8e02ff */
[C---:B------:R-:W-:Y:S01]  /*15e20*/  LOP3.LUT P4, RZ, R23.reuse, 0x8, RZ, 0xc0, !PT ;  /* 0x0000000817ff7812 */ /* 0x040fe2000788c0ff */
[C---:B------:R-:W-:Y:S01]  /*15e30*/  IMAD.WIDE.U32 R2, R6.reuse, UR4, RZ ;  /* 0x0000000406027c25 */ /* 0x040fe2000f8e00ff */
[C---:B------:R-:W-:Y:S02]  /*15e40*/  LOP3.LUT P3, RZ, R23.reuse, 0x4, RZ, 0xc0, !PT ;  /* 0x0000000417ff7812 */ /* 0x040fe4000786c0ff */
[----:B------:R-:W-:Y:S01]  /*15e50*/  LOP3.LUT P1, RZ, R23, 0x2, RZ, 0xc0, !PT ;  /* 0x0000000217ff7812 */ /* 0x000fe2000782c0ff */
[----:B------:R-:W-:Y:S01]  /*15e60*/  IMAD R17, R6, UR5, R17 ;  /* 0x0000000506117c24 */ /* 0x000fe2000f8e0211 */
[----:B------:R-:W-:Y:S02]  /*15e70*/  ULDC.64 UR4, c[0x0][0x338] ;  /* 0x0000ce0000047ab9 */ /* 0x000fe40000000a00 */
[----:B------:R-:W-:-:S02]  /*15e80*/  IMAD R20, R20, UR4, RZ ;  /* 0x0000000414147c24 */ /* 0x000fc4000f8e02ff */
        /* <DEDUP_REMOVED lines=11> */
[----:B------:R-:W-:Y:S01]  /*15f40*/  UMOV UR4, 0xffffffff ;  /* 0xffffffff00047882 */ /* 0x000fe20000000000 */
[----:B------:R-:W-:-:S03]  /*15f50*/  IMAD R5, R25, 0x6000, R30 ;  /* 0x0000600019057824 */ /* 0x000fc600078e021e */
[----:B------:R-:W-:Y:S01]  /*15f60*/  LEA.HI.X R7, R2, UR5, R7, 0x1, P0 ;  /* 0x0000000502077c11 */ /* 0x000fe200080f0c07 */
[----:B------:R-:W-:Y:S06]  /*15f70*/  BRA.DIV UR4, `(.L_x_883) ;  /* 0x0000004e04647947 */ /* 0x000fec000b800000 */
[----:B------:R-:W4:Y:S01]  /*15f80*/  SHFL.IDX PT, R14, R6, RZ, 0x181f ;  /* 0x00181fff060e7589 */ /* 0x000f2200000e0000 */
[----:B------:R-:W-:-:S03]  /*15f90*/  LEA R5, R5, R22, 0x1 ;  /* 0x0000001605057211 */ /* 0x000fc600078e08ff */
[----:B------:R-:W5:Y:S04]  /*15fa0*/  SHFL.IDX PT, R3, R7, RZ, 0x181f ;  /* 0x00181fff07037589 */ /* 0x000f6800000e0000 */
[----:B-1----:R-:W-:Y:S01]  /*15fb0*/  SHFL.IDX PT, R8, R7, 0x1, 0x181f ;  /* 0x00381f0007087f89 */ /* 0x002fe200000e0000 */
[----:B----4-:R-:W-:-:S03]  /*15fc0*/  IADD3 R2, P0, R14, R0, RZ ;  /* 0x000000000e027210 */ /* 0x010fc60007f1e0ff */
[----:B------:R-:W1:Y:S02]  /*15fd0*/  SHFL.IDX PT, R14, R6, 0x1, 0x181f ;  /* 0x00381f00060e7f89 */ /* 0x000e6400000e0000 */
[----:B-----5:R-:W-:-:S05]  /*15fe0*/  IMAD.X R3, RZ, RZ, R3, P0 ;  /* 0x000000ffff037224 */ /* 0x020fca00000e0603 */
[----:B------:R-:W-:Y:S04]  /*15ff0*/  LDGSTS.E.BYPASS.LTC128B.128 [R5+0x400], desc[UR40][R2.64], !P5 ;  /* 0x0040000002057fae */ /* 0x000fe8000e901d68 */
[----:B------:R-:W-:Y:S04]  /*16000*/  LDGSTS.E.BYPASS.LTC128B.128 [R5+0x3400], desc[UR40][R2.64+0x80], !P4 ;  /* 0x0340008002057fae */ /* 0x000fe8000e101d68 */
[----:B------:R-:W-:Y:S04]  /*16010*/  LDGSTS.E.BYPASS.LTC128B.128 [R5+0x6400], desc[UR40][R2.64+0x100], !P3 ;  /* 0x0640010002057fae */ /* 0x000fe8000d901d68 */
[----:B------:R1:W-:Y:S02]  /*16020*/  LDGSTS.E.BYPASS.LTC128B.128 [R5+0x9400], desc[UR40][R2.64+0x180], !P1 ;  /* 0x0940018002057fae */ /* 0x0003e4000c901d68 */
[----:B-1----:R-:W-:-:S02]  /*16030*/  IADD3 R2, P0, R14, R0, RZ ;  /* 0x000000000e027210 */ /* 0x002fc40007f1e0ff */
[----:B------:R-:W1:Y:S03]  /*16040*/  SHFL.IDX PT, R14, R6, 0x2, 0x181f ;  /* 0x00581f00060e7f89 */ /* 0x000e6600000e0000 */
[----:B------:R-:W-:Y:S02]  /*16050*/  IMAD.X R3, RZ, RZ, R8, P0 ;  /* 0x000000ffff037224 */ /* 0x000fe400000e0608 */
[----:B------:R-:W4:Y:S04]  /*16060*/  SHFL.IDX PT, R8, R7, 0x2, 0x181f ;  /* 0x00581f0007087f89 */ /* 0x000f2800000e0000 */
[----:B------:R-:W-:Y:S04]  /*16070*/  LDGSTS.E.BYPASS.LTC128B.128 [R5+0xc00], desc[UR40][R2.64], !P5 ;  /* 0x00c0000002057fae */ /* 0x000fe8000e901d68 */
[----:B------:R-:W-:Y:S04]  /*16080*/  LDGSTS.E.BYPASS.LTC128B.128 [R5+0x3c00], desc[UR40][R2.64+0x80], !P4 ;  /* 0x03c0008002057fae */ /* 0x000fe8000e101d68 */
[----:B------:R-:W-:Y:S04]  /*16090*/  LDGSTS.E.BYPASS.LTC128B.128 [R5+0x6c00], desc[UR40][R2.64+0x100], !P3 ;  /* 0x06c0010002057fae */ /* 0x000fe8000d901d68 */
[----:B------:R1:W-:Y:S02]  /*160a0*/  LDGSTS.E.BYPASS.LTC128B.128 [R5+0x9c00], desc[UR40][R2.64+0x180], !P1 ;  /* 0x09c0018002057fae */ /* 0x0003e4000c901d68 */
[----:B-1----:R-:W-:-:S02]  /*160b0*/  IADD3 R2, P0, R14, R0, RZ ;  /* 0x000000000e027210 */ /* 0x002fc40007f1e0ff */
[----:B------:R-:W1:Y:S03]  /*160c0*/  SHFL.IDX PT, R14, R6, 0x3, 0x181f ;  /* 0x00781f00060e7f89 */ /* 0x000e6600000e0000 */
[----:B----4-:R-:W-:Y:S02]  /*160d0*/  IMAD.X R3, RZ, RZ, R8, P0 ;  /* 0x000000ffff037224 */ /* 0x010fe400000e0608 */
        /* <DEDUP_REMOVED lines=14> */
[----:B------:R1:W0:Y:S03]  /*161c0*/  SHFL.IDX PT, R14, R6, 0x5, 0x181f ;  /* 0x00b81f00060e7f89 */ /* 0x00022600000e0000 */
[----:B----4-:R-:W-:Y:S02]  /*161d0*/  IMAD.X R3, RZ, RZ, R8, P0 ;  /* 0x000000ffff037224 */ /* 0x010fe400000e0608 */
[----:B------:R1:W4:Y:S04]  /*161e0*/  SHFL.IDX PT, R8, R7, 0x5, 0x181f ;  /* 0x00b81f0007087f89 */ /* 0x00032800000e0000 */
[----:B------:R1:W-:Y:S04]  /*161f0*/  LDGSTS.E.BYPASS.LTC128B.128 [R5+0x2400], desc[UR40][R2.64], !P5 ;  /* 0x0240000002057fae */ /* 0x0003e8000e901d68 */
[----:B------:R1:W-:Y:S04]  /*16200*/  LDGSTS.E.BYPASS.LTC128B.128 [R5+0x5400], desc[UR40][R2.64+0x80], !P4 ;  /* 0x0540008002057fae */ /* 0x0003e8000e101d68 */
[----:B------:R1:W-:Y:S04]  /*16210*/  LDGSTS.E.BYPASS.LTC128B.128 [R5+0x8400], desc[UR40][R2.64+0x100], !P3 ;  /* 0x0840010002057fae */ /* 0x0003e8000d901d68 */
[----:B------:R1:W-:Y:S02]  /*16220*/  LDGSTS.E.BYPASS.LTC128B.128 [R5+0xb400], desc[UR40][R2.64+0x180], !P1 ;  /* 0x0b40018002057fae */ /* 0x0003e4000c901d68 */
.L_x_1064:
[----:B01----:R-:W-:-:S05]  /*16230*/  IADD3 R2, P0, R14, R0, RZ ;  /* 0x000000000e027210 */ /* 0x003fca0007f1e0ff */
        /* <DEDUP_REMOVED lines=10> */
.L_x_884:
[----:B------:R-:W-:Y:S02]  /*162e0*/  PLOP3.LUT P1, PT, P1, P0, PT, 0xa2, 0x0 ;  /* 0x000000000000781c */ /* 0x000fe40000f21472 */
[----:B------:R-:W-:-:S08]  /*162f0*/  @P0 R2UR P1, UR4, R4 ;  /* 0x00000000040402ca */ /* 0x000fd00000020000 */
[----:B------:R-:W-:-:S05]  /*16300*/  @P0 PLOP3.LUT P0, PT, P1, PT, PT, 0x80, 0x0 ;  /* 0x000000000000081c */ /* 0x000fca0000f0f070 */
[----:B------:R-:W-:Y:S01]  /*16310*/  @!P1 SYNCS.ARRIVE.TRANS64.RED.A0T1 RZ, [UR4+0x22850], RZ ;  /* 0x022850ffffff99a7 */ /* 0x000fe20008200404 */
[----:B------:R-:W-:Y:S07]  /*16320*/  @!P1 ARRIVES.LDGSTSBAR.64.TRANSCNT [UR4+0x22850] ;  /* 0x02285000ff0099b0 */ /* 0x000fee0008000a84 */
[----:B------:R-:W-:Y:S05]  /*16330*/  @P0 BRA.U.ANY `(.L_x_884) ;  /* 0xfffffffd00e80947 */ /* 0x000fea000393ffff */
[----:B------:R-:W-:Y:S01]  /*16340*/  NOP ;  /* 0x0000000000007918 */ /* 0x000fe20000000000 */
[----:B0-----:R-:W4:Y:S02]  /*16350*/  LDL R2, [R1+0x40] ;  /* 0x0000400001027983 */ /* 0x001f240000100800 */
[----:B----4-:R-:W-:-:S13]  /*16360*/  ISETP.NE.AND P3, PT, R2, 0x3, PT ;  /* 0x000000030200780c */ /* 0x010fda0003f65270 */
[----:B------:R-:W-:Y:S05]  /*16370*/  @!P3 BRA `(.L_x_885) ;  /* 0x000000000004b947 */ /* 0x000fea0003800000 */
[----:B------:R-:W-:Y:S01]  /*16380*/  BPT.TRAP 0x1 ;  /* 0x000000040000795c */ /* 0x000fe20000300000 */
.L_x_885:
[----:B------:R0:W-:Y:S01]  /*16390*/  SYNCS.ARRIVE.TRANS64.A1T0 RZ, [R4+URZ+0x22850], RZ ;  /* 0x022850ff04ff79a7 */ /* 0x0001e2000810003f */
[----:B------:R-:W-:Y:S05]  /*163a0*/  @P2 BRA `(.L_x_886) ;  /* 0xfffffff000902947 */ /* 0x000fea000383ffff */
.L_x_873:
[----:B------:R-:W-:Y:S05]  /*163b0*/  BSYNC B0 ;  /* 0x0000000000007941 */ /* 0x000fea0003800000 */
.L_x_872:
[----:B------:R-:W1:Y:S01]  /*163c0*/  S2R R2, SR_TID.X ;  /* 0x0000000000027919 */ /* 0x000e620000002100 */
[----:B------:R-:W-:Y:S01]  /*163d0*/  IADD3 R25, R25, 0x1, RZ ;  /* 0x0000000119197810 */ /* 0x000fe20007ffe0ff */
[----:B------:R-:W-:Y:S03]  /*163e0*/  BSSY B0, `(.L_x_887) ;  /* 0x0000013000007945 */ /* 0x000fe60003800000 */
[----:B------:R-:W-:-:S04]  /*163f0*/  ISETP.NE.AND P0, PT, R25, 0x2, PT ;  /* 0x000000021900780c */ /* 0x000fc80003f05270 */
[----:B------:R-:W-:-:S04]  /*16400*/  SEL R3, RZ, 0x1, P0 ;  /* 0x00000001ff037807 */ /* 0x000fc80000000000 */
[----:B------:R-:W-:Y:S02]  /*16410*/  LOP3.LUT R26, R26, R3, RZ, 0x3c, !PT ;  /* 0x000000031a1a7212 */ /* 0x000fe400078e3cff */
[----:B-1----:R-:W-:-:S04]  /*16420*/  LOP3.LUT R2, R2, 0x7f, RZ, 0xc0, !PT ;  /* 0x0000007f02027812 */ /* 0x002fc800078ec0ff */
[----:B------:R-:W-:-:S13]  /*16430*/  ISETP.NE.AND P1, PT, R2, RZ, PT ;  /* 0x000000ff0200720c */ /* 0x000fda0003f25270 */
[----:B------:R-:W-:Y:S05]  /*16440*/  @P1 BRA `(.L_x_888) ;  /* 0x0000000000301947 */ /* 0x000fea0003800000 */
[----:B------:R-:W1:Y:S01]  /*16450*/  S2R R5, SR_LANEID ;  /* 0x0000000000057919 */ /* 0x000e620000000000 */
[----:B------:R-:W-:Y:S01]  /*16460*/  VOTEU.ANY UR4, UPT, PT ;  /* 0x0000000000047886 */ /* 0x000fe200038e0100 */
[----:B------:R-:W4:Y:S01]  /*16470*/  LDC.64 R2, c[0x0][0xc60] ;  /* 0x00031800ff027b82 */ /* 0x000f220000000a00 */
[----:B------:R-:W1:Y:S02]  /*16480*/  FLO.U32 R0, UR4 ;  /* 0x0000000400007d00 */ /* 0x000e6400080e0000 */
[----:B-1----:R-:W-:-:S06]  /*16490*/  ISETP.EQ.U32.AND P1, PT, R0, R5, PT ;  /* 0x000000050000720c */ /* 0x002fcc0003f22070 */
[----:B------:R-:W4:Y:S07]  /*164a0*/  POPC R5, UR4 ;  /* 0x0000000400057d09 */ /* 0x000f2e0008000000 */
[----:B----4-:R-:W4:Y:S01]  /*164b0*/  @P1 ATOMG.E.ADD.STRONG.GPU PT, R3, desc[UR40][R2.64], R5 ;  /* 0x00000005020319a8 */ /* 0x010f2200081ee1e8 */
[----:B0-23--:R-:W0:Y:S02]  /*164c0*/  S2R R4, SR_LTMASK ;  /* 0x0000000000047919 */ /* 0x00de240000003900 */
[----:B0-----:R-:W-:-:S04]  /*164d0*/  LOP3.LUT R4, R4, UR4, RZ, 0xc0, !PT ;  /* 0x0000000404047c12 */ /* 0x001fc8000f8ec0ff */
[----:B------:R-:W0:Y:S01]  /*164e0*/  POPC R7, R4 ;  /* 0x0000000400077309 */ /* 0x000e220000000000 */
[----:B----4-:R-:W0:Y:S02]  /*164f0*/  SHFL.IDX PT, R0, R3, R0, 0x1f ;  /* 0x00001f0003007589 */ /* 0x010e2400000e0000 */
[----:B0-----:R-:W-:-:S07]  /*16500*/  IADD3 R16, R0, UR36, R7 ;  /* 0x0000002400107c10 */ /* 0x001fce000fffe007 */
.L_x_888:
[----:B------:R-:W-:Y:S05]  /*16510*/  BSYNC B0 ;  /* 0x0000000000007941 */ /* 0x000fea0003800000 */
.L_x_887:
[----:B------:R-:W-:-:S07]  /*16520*/  SEL R25, R25, RZ, P0 ;  /* 0x000000ff19197207 */ /* 0x000fce0000000000 */
.L_x_847:
[----:B------:R-:W-:Y:S05]  /*16530*/  BSYNC B7 ;  /* 0x0000000000077941 */ /* 0x000fea0003800000 */
.L_x_845:
[----:B------:R-:W-:-:S13]  /*16540*/  LOP3.LUT P0, RZ, R23, 0x80, RZ, 0xc0, !PT ;  /* 0x0000008017ff7812 */ /* 0x000fda000780c0ff */
[----:B------:R-:W-:Y:S05]  /*16550*/  @!P0 BRA `(.L_x_889) ;  /* 0x0000000000248947 */ /* 0x000fea0003800000 */
[----:B------:R-:W-:Y:S05]  /*16560*/  WARPSYNC.ALL ;  /* 0x0000000000007948 */ /* 0x000fea0003800000 */
[----:B------:R-:W1:Y:S08]  /*16570*/  S2UR UR5, SR_CgaCtaId ;  /* 0x00000000000579c3 */ /* 0x000e700000008800 */
[----:B------:R-:W-:Y:S06]  /*16580*/  BAR.SYNC.DEFER_BLOCKING 0x5, 0x180 ;  /* 0x0146000000007b1d */ /* 0x000fec0000010000 */
[----:B------:R-:W-:-:S02]  /*16590*/  UMOV UR4, 0x400 ;  /* 0x0000040000047882 */ /* 0x000fc40000000000 */
[----:B-1----:R-:W-:-:S06]  /*165a0*/  ULEA UR4, UR5, UR4, 0x18 ;  /* 0x0000000405047291 */ /* 0x002fcc000f8ec03f */
[----:B0-----:R-:W-:-:S05]  /*165b0*/  IMAD.U32 R22, RZ, RZ, UR4 ;  /* 0x00000004ff167e24 */ /* 0x001fca000f8e00ff */
[----:B------:R4:W0:Y:S01]  /*165c0*/  LDS.128 R16, [R22+0x228d0] ;  /* 0x0228d00016107984 */ /* 0x0008220000000c00 */
[----:B------:R-:W-:Y:S06]  /*165d0*/  BAR.ARV 0x4, 0x180 ;  /* 0x0106000000007b1d */ /* 0x000fec0000002000 */
[----:B------:R-:W-:Y:S05]  /*165e0*/  BRA `(.L_x_890) ;  /* 0x0000000800407947 */ /* 0x000fea0003800000 */
.L_x_889:
[----:B------:R-:W1:Y:S01]  /*165f0*/  S2R R8, SR_TID.X ;  /* 0x0000000000087919 */ /* 0x000e620000002100 */
[----:B------:R-:W-:Y:S01]  /*16600*/  UMOV UR4, 0xffffffff ;  /* 0xffffffff00047882 */ /* 0x000fe20000000000 */
[----:B-1----:R-:W-:-:S04]  /*16610*/  LOP3.LUT R8, R8, 0x1f, RZ, 0xc0, !PT ;  /* 0x0000001f08087812 */ /* 0x002fc800078ec0ff */
[----:B------:R-:W-:Y:S01]  /*16620*/  ISETP.NE.AND P0, PT, R8, 0x1f, PT ;  /* 0x0000001f0800780c */ /* 0x000fe20003f05270 */
[----:B------:R-:W-:-:S12]  /*16630*/  BRA.DIV UR4, `(.L_x_891) ;  /* 0x0000004e047c7947 */ /* 0x000fd8000b800000 */
[----:B------:R-:W-:Y:S01]  /*16640*/  IMAD.IADD R5, R19, 0x1, R8 ;  /* 0x0000000113057824 */ /* 0x000fe200078e0208 */
[----:B------:R-:W-:-:S04]  /*16650*/  ULDC UR4, c[0x0][0xc3c] ;  /* 0x00030f0000047ab9 */ /* 0x000fc80000000800 */
[----:B------:R-:W-:-:S13]  /*16660*/  ISETP.GE.OR P1, PT, R5, UR4, !P0 ;  /* 0x0000000405007c0c */ /* 0x000fda000c726670 */
[----:B0-----:R-:W0:Y:S02]  /*16670*/  @!P1 LDC.64 R2, c[0x0][0xc80] ;  /* 0x00032000ff029b82 */ /* 0x001e240000000a00 */
[----:B0-----:R-:W-:-:S06]  /*16680*/  @!P1 IMAD.WIDE R2, R5, 0x4, R2 ;  /* 0x0000000405029825 */ /* 0x001fcc00078e0202 */
[----:B------:R-:W4:Y:S01]  /*16690*/  @!P1 LDG.E R2, desc[UR40][R2.64] ;  /* 0x0000002802029981 */ /* 0x000f22000c1e1900 */
[----:B------:R-:W-:Y:S01]  /*166a0*/  IMAD.MOV.U32 R5, RZ, RZ, RZ ;  /* 0x000000ffff057224 */ /* 0x000fe200078e00ff */
[C---:B------:R-:W-:Y:S02]  /*166b0*/  ISETP.GE.U32.AND P2, PT, R8.reuse, 0x2, PT ;  /* 0x000000020800780c */ /* 0x040fe40003f46070 */
[C---:B------:R-:W-:Y:S01]  /*166c0*/  ISETP.GE.U32.AND P3, PT, R8.reuse, 0x4, PT ;  /* 0x000000040800780c */ /* 0x040fe20003f66070 */
[----:B------:R-:W-:Y:S01]  /*166d0*/  SHFL.IDX PT, R0, R16, RZ, 0x1f ;  /* 0x00001fff10007589 */ /* 0x000fe200000e0000 */
[C---:B------:R-:W-:Y:S02]  /*166e0*/  ISETP.GE.U32.AND P4, PT, R8.reuse, 0x8, PT ;  /* 0x000000080800780c */ /* 0x040fe40003f86070 */
[C---:B------:R-:W-:Y:S01]  /*166f0*/  ISETP.GE.U32.AND P5, PT, R8.reuse, 0x10, PT ;  /* 0x000000100800780c */ /* 0x040fe20003fa6070 */
[----:B--23--:R-:W-:Y:S01]  /*16700*/  SHFL.IDX PT, R4, R16, 0x1, 0x1f ;  /* 0x00201f0010047f89 */ /* 0x00cfe200000e0000 */
[----:B----4-:R-:W-:Y:S01]  /*16710*/  @!P1 IMAD.MOV.U32 R5, RZ, RZ, R2 ;  /* 0x000000ffff059224 */ /* 0x010fe200078e0002 */
[----:B------:R-:W-:-:S04]  /*16720*/  ISETP.NE.AND P1, PT, R8, RZ, PT ;  /* 0x000000ff0800720c */ /* 0x000fc80003f25270 */
        /* <DEDUP_REMOVED lines=15> */
[----:B------:R0:W1:Y:S02]  /*16820*/  SHFL.IDX PT, R14, R2, 0x1f, 0x1f ;  /* 0x03e01f00020e7f89 */ /* 0x00006400000e0000 */
.L_x_1074:
[----:B------:R-:W-:Y:S02]  /*16830*/  ULDC UR4, c[0x0][0xc38] ;  /* 0x00030e0000047ab9 */ /* 0x000fe40000000800 */
[----:B------:R-:W-:-:S04]  /*16840*/  IMAD.U32 R7, RZ, RZ, UR4 ;  /* 0x00000004ff077e24 */ /* 0x000fc8000f8e00ff */
[----:B-1----:R-:W-:-:S04]  /*16850*/  IMAD R14, R14, R7, RZ ;  /* 0x000000070e0e7224 */ /* 0x002fc800078e02ff */
[----:B------:R-:W-:-:S05]  /*16860*/  IMAD.IADD R9, R4, 0x1, R14 ;  /* 0x0000000104097824 */ /* 0x000fca00078e020e */
[----:B------:R-:W-:-:S13]  /*16870*/  ISETP.GT.AND P6, PT, R9, R0, PT ;  /* 0x000000000900720c */ /* 0x000fda0003fc4270 */
[----:B------:R-:W-:Y:S05]  /*16880*/  @P6 BRA `(.L_x_892) ;  /* 0x00000000009c6947 */ /* 0x000fea0003800000 */
.L_x_897:
[----:B0-----:R-:W0:Y:S01]  /*16890*/  LDC R2, c[0x0][0xc3c] ;  /* 0x00030f00ff027b82 */ /* 0x001e220000000800 */
[----:B------:R-:W-:-:S04]  /*168a0*/  IADD3 R19, R19, 0x1f, RZ ;  /* 0x0000001f13137810 */ /* 0x000fc80007ffe0ff */
[----:B0-----:R-:W-:-:S13]  /*168b0*/  ISETP.GE.AND P6, PT, R19, R2, PT ;  /* 0x000000021300720c */ /* 0x001fda0003fc6270 */
[----:B------:R-:W-:Y:S05]  /*168c0*/  @P6 BRA `(.L_x_893) ;  /* 0x0000000400446947 */ /* 0x000fea0003800000 */
[----:B------:R-:W0:Y:S01]  /*168d0*/  S2R R3, SR_TID.X ;  /* 0x0000000000037919 */ /* 0x000e220000002100 */
[----:B------:R-:W-:Y:S01]  /*168e0*/  BSSY B0, `(.L_x_894) ;  /* 0x0000009000007945 */ /* 0x000fe20003800000 */
[----:B------:R-:W-:Y:S01]  /*168f0*/  IMAD.MOV.U32 R5, RZ, RZ, RZ ;  /* 0x000000ffff057224 */ /* 0x000fe200078e00ff */
[----:B0-----:R-:W-:-:S05]  /*16900*/  LOP3.LUT R3, R3, 0x1f, RZ, 0xc0, !PT ;  /* 0x0000001f03037812 */ /* 0x001fca00078ec0ff */
[----:B------:R-:W-:-:S05]  /*16910*/  IMAD.IADD R7, R19, 0x1, R3 ;  /* 0x0000000113077824 */ /* 0x000fca00078e0203 */
[----:B------:R-:W-:-:S13]  /*16920*/  ISETP.GE.OR P6, PT, R7, R2, !P0 ;  /* 0x000000020700720c */ /* 0x000fda00047c6670 */
[----:B------:R-:W-:Y:S05]  /*16930*/  @P6 BRA `(.L_x_895) ;  /* 0x00000000000c6947 */ /* 0x000fea0003800000 */
[----:B------:R-:W0:Y:S02]  /*16940*/  LDC.64 R2, c[0x0][0xc80] ;  /* 0x00032000ff027b82 */ /* 0x000e240000000a00 */
[----:B0-----:R-:W-:-:S05]  /*16950*/  IMAD.WIDE R2, R7, 0x4, R2 ;  /* 0x0000000407027825 */ /* 0x001fca00078e0202 */
[----:B------:R0:W5:Y:S02]  /*16960*/  LDG.E R5, desc[UR40][R2.64] ;  /* 0x0000002802057981 */ /* 0x000164000c1e1900 */
.L_x_895:
[----:B------:R-:W-:Y:S05]  /*16970*/  BSYNC B0 ;  /* 0x0000000000007941 */ /* 0x000fea0003800000 */
.L_x_894:
[----:B------:R-:W-:-:S03]  /*16980*/  UMOV UR4, 0xffffffff ;  /* 0xffffffff00047882 */ /* 0x000fc60000000000 */
[----:B------:R-:W-:Y:S05]  /*16990*/  BRA.DIV UR4, `(.L_x_896) ;  /* 0x0000004e04c87947 */ /* 0x000fea000b800000 */
[----:B-----5:R-:W1:Y:S02]  /*169a0*/  SHFL.UP PT, R14, R5, 0x1, RZ ;  /* 0x04200000050e7989 */ /* 0x020e6400000e00ff */
[----:B-1----:R-:W-:-:S05]  /*169b0*/  SEL R14, R14, RZ, P1 ;  /* 0x000000ff0e0e7207 */ /* 0x002fca0000800000 */
        /* <DEDUP_REMOVED lines=13> */
[----:B------:R0:W1:Y:S02]  /*16a90*/  SHFL.IDX PT, R14, R2, 0x1f, 0x1f ;  /* 0x03e01f00020e7f89 */ /* 0x00006400000e0000 */
.L_x_1082:
[----:B------:R-:W-:Y:S02]  /*16aa0*/  ULDC UR4, c[0x0][0xc38] ;  /* 0x00030e0000047ab9 */ /* 0x000fe40000000800 */
[----:B------:R-:W-:-:S04]  /*16ab0*/  IMAD.U32 R7, RZ, RZ, UR4 ;  /* 0x00000004ff077e24 */ /* 0x000fc8000f8e00ff */
[----:B-1----:R-:W-:-:S04]  /*16ac0*/  IMAD R14, R14, R7, RZ ;  /* 0x000000070e0e7224 */ /* 0x002fc800078e02ff */
[----:B------:R-:W-:-:S05]  /*16ad0*/  IMAD.IADD R9, R14, 0x1, R9 ;  /* 0x000000010e097824 */ /* 0x000fca00078e0209 */
[----:B------:R-:W-:-:S13]  /*16ae0*/  ISETP.GT.AND P6, PT, R9, R0, PT ;  /* 0x000000000900720c */ /* 0x000fda0003fc4270 */
[----:B------:R-:W-:Y:S05]  /*16af0*/  @!P6 BRA `(.L_x_897) ;  /* 0xfffffffc0064e947 */ /* 0x000fea000383ffff */
.L_x_892:
[----:B------:R-:W-:Y:S01]  /*16b00*/  IMAD.IADD R16, R9, 0x1, -R14 ;  /* 0x0000000109107824 */ /* 0x000fe200078e0a0e */
[----:B------:R-:W-:-:S03]  /*16b10*/  UMOV UR4, 0xffffffff ;  /* 0xffffffff00047882 */ /* 0x000fc60000000000 */
[----:B------:R-:W-:-:S05]  /*16b20*/  IMAD R3, R2, R7, R16 ;  /* 0x0000000702037224 */ /* 0x000fca00078e0210 */
[----:B------:R-:W-:Y:S01]  /*16b30*/  ISETP.GT.AND P6, PT, R3, R0, PT ;  /* 0x000000000300720c */ /* 0x000fe20003fc4270 */
[----:B------:R-:W-:-:S12]  /*16b40*/  BRA.DIV UR4, `(.L_x_898) ;  /* 0x0000005204187947 */ /* 0x000fd8000b800000 */
[----:B------:R-:W-:-:S04]  /*16b50*/  VOTE.ANY R3, PT, !P6 ;  /* 0x0000000000037806 */ /* 0x000fc800070e0100 */
[----:B------:R-:W1:Y:S02]  /*16b60*/  POPC R4, R3 ;  /* 0x0000000300047309 */ /* 0x000e640000000000 */
[----:B-1----:R1:W2:Y:S02]  /*16b70*/  SHFL.IDX PT, R5, R5, R4, 0x1f ;  /* 0x00001f0405057589 */ /* 0x0022a400000e0000 */
.L_x_1086:
[----:B------:R-:W-:Y:S01]  /*16b80*/  ISETP.NE.AND P0, PT, R3, RZ, PT ;  /* 0x000000ff0300720c */ /* 0x000fe20003f05270 */
[----:B------:R-:W-:-:S12]  /*16b90*/  IMAD.MOV.U32 R14, RZ, RZ, RZ ;  /* 0x000000ffff0e7224 */ /* 0x000fd800078e00ff */
[----:B------:R-:W-:Y:S05]  /*16ba0*/  @!P0 BRA `(.L_x_899) ;  /* 0x0000000000108947 */ /* 0x000fea0003800000 */
[----:B------:R-:W-:Y:S01]  /*16bb0*/  UMOV UR4, 0xffffffff ;  /* 0xffffffff00047882 */ /* 0x000fe20000000000 */
[----:B------:R-:W-:Y:S02]  /*16bc0*/  IADD3 R12, R4, -0x1, RZ ;  /* 0xffffffff040c7810 */ /* 0x000fe40007ffe0ff */
[----:B------:R-:W-:Y:S05]  /*16bd0*/  BRA.DIV UR4, `(.L_x_900) ;  /* 0x00000052043c7947 */ /* 0x000fea000b800000 */
[----:B------:R3:W4:Y:S02]  /*16be0*/  SHFL.IDX PT, R14, R2, R12, 0x1f ;  /* 0x00001f0c020e7589 */ /* 0x00072400000e0000 */
.L_x_899:
[----:B--2---:R-:W-:Y:S01]  /*16bf0*/  IABS R6, R5 ;  /* 0x0000000500067213 */ /* 0x004fe20000000000 */
[----:B----4-:R-:W-:Y:S02]  /*16c00*/  IMAD R16, R14, R7, R16 ;  /* 0x000000070e107224 */ /* 0x010fe400078e0210 */
[----:B------:R-:W-:Y:S01]  /*16c10*/  IMAD.IADD R19, R4, 0x1, R19 ;  /* 0x0000000104137824 */ /* 0x000fe200078e0213 */
[----:B------:R-:W2:Y:S01]  /*16c20*/  I2F.RP R8, R6 ;  /* 0x0000000600087306 */ /* 0x000ea20000209400 */
[----:B------:R-:W-:-:S05]  /*16c30*/  IMAD.IADD R10, R0, 0x1, -R16 ;  /* 0x00000001000a7824 */ /* 0x000fca00078e0a10 */
[----:B------:R-:W-:Y:S02]  /*16c40*/  IABS R0, R10 ;  /* 0x0000000a00007213 */ /* 0x000fe40000000000 */
[----:B--2---:R-:W0:Y:S02]  /*16c50*/  MUFU.RCP R8, R8 ;  /* 0x0000000800087308 */ /* 0x004e240000001000 */
[----:B0--3--:R-:W-:-:S06]  /*16c60*/  VIADD R2, R8, 0xffffffe ;  /* 0x0ffffffe08027836 */ /* 0x009fcc0000000000 */
[----:B------:R0:W2:Y:S02]  /*16c70*/  F2I.FTZ.U32.TRUNC.NTZ R3, R2 ;  /* 0x0000000200037305 */ /* 0x0000a4000021f000 */
[----:B0-----:R-:W-:Y:S02]  /*16c80*/  IMAD.MOV.U32 R2, RZ, RZ, RZ ;  /* 0x000000ffff027224 */ /* 0x001fe400078e00ff */
[----:B--2---:R-:W-:-:S04]  /*16c90*/  IMAD.MOV R7, RZ, RZ, -R3 ;  /* 0x000000ffff077224 */ /* 0x004fc800078e0a03 */
[----:B------:R-:W-:-:S04]  /*16ca0*/  IMAD R7, R7, R6, RZ ;  /* 0x0000000607077224 */ /* 0x000fc800078e02ff */
[----:B------:R-:W-:Y:S01]  /*16cb0*/  IMAD.HI.U32 R3, R3, R7, R2 ;  /* 0x0000000703037227 */ /* 0x000fe200078e0002 */
[----:B------:R-:W-:-:S05]  /*16cc0*/  IABS R7, R5 ;  /* 0x0000000500077213 */ /* 0x000fca0000000000 */
[----:B------:R-:W-:Y:S02]  /*16cd0*/  IMAD.MOV R7, RZ, RZ, -R7 ;  /* 0x000000ffff077224 */ /* 0x000fe400078e0a07 */
[----:B------:R-:W-:-:S04]  /*16ce0*/  IMAD.HI.U32 R3, R3, R0, RZ ;  /* 0x0000000003037227 */ /* 0x000fc800078e00ff */
[----:B------:R-:W-:Y:S01]  /*16cf0*/  IMAD R7, R3, R7, R0 ;  /* 0x0000000703077224 */ /* 0x000fe200078e0200 */
[----:B------:R-:W-:-:S04]  /*16d00*/  LOP3.LUT R0, R10, R5, RZ, 0x3c, !PT ;  /* 0x000000050a007212 */ /* 0x000fc800078e3cff */
[----:B------:R-:W-:Y:S02]  /*16d10*/  ISETP.GT.U32.AND P1, PT, R6, R7, PT ;  /* 0x000000070600720c */ /* 0x000fe40003f24070 */
[----:B------:R-:W-:-:S11]  /*16d20*/  ISETP.GE.AND P2, PT, R0, RZ, PT ;  /* 0x000000ff0000720c */ /* 0x000fd60003f46270 */
[-C--:B------:R-:W-:Y:S01]  /*16d30*/  @!P1 IADD3 R7, R7, -R6.reuse, RZ ;  /* 0x8000000607079210 */ /* 0x080fe20007ffe0ff */
[----:B------:R-:W-:Y:S01]  /*16d40*/  @!P1 VIADD R3, R3, 0x1 ;  /* 0x0000000103039836 */ /* 0x000fe20000000000 */
[----:B------:R-:W-:Y:S02]  /*16d50*/  ISETP.NE.AND P1, PT, R5, RZ, PT ;  /* 0x000000ff0500720c */ /* 0x000fe40003f25270 */
[----:B------:R-:W-:-:S13]  /*16d60*/  ISETP.GE.U32.AND P0, PT, R7, R6, PT ;  /* 0x000000060700720c */ /* 0x000fda0003f06070 */
[----:B------:R-:W-:-:S04]  /*16d70*/  @P0 VIADD R3, R3, 0x1 ;  /* 0x0000000103030836 */ /* 0x000fc80000000000 */
[----:B------:R-:W-:Y:S01]  /*16d80*/  @!P2 IMAD.MOV R3, RZ, RZ, -R3 ;  /* 0x000000ffff03a224 */ /* 0x000fe200078e0a03 */
[----:B------:R-:W-:-:S04]  /*16d90*/  @!P1 LOP3.LUT R3, RZ, R5, RZ, 0x33, !PT ;  /* 0x00000005ff039212 */ /* 0x000fc800078e33ff */
[----:B------:R-:W-:Y:S01]  /*16da0*/  MOV R18, R3 ;  /* 0x0000000300127202 */ /* 0x000fe20000000f00 */
[----:B------:R-:W-:-:S04]  /*16db0*/  IMAD.MOV R0, RZ, RZ, -R3 ;  /* 0x000000ffff007224 */ /* 0x000fc800078e0a03 */
[----:B------:R-:W-:Y:S01]  /*16dc0*/  IMAD R17, R5, R0, R10 ;  /* 0x0000000005117224 */ /* 0x000fe200078e020a */
[----:B------:R-:W-:Y:S06]  /*16dd0*/  BRA `(.L_x_901) ;  /* 0x00000000001c7947 */ /* 0x000fec0003800000 */
.L_x_893:
[----:B------:R-:W-:Y:S01]  /*16de0*/  UMOV UR4, URZ ;  /* 0x0000003f00047c82 */ /* 0x000fe20008000000 */
[----:B------:R-:W-:Y:S01]  /*16df0*/  UMOV UR5, URZ ;  /* 0x0000003f00057c82 */ /* 0x000fe20008000000 */
[----:B------:R-:W-:Y:S01]  /*16e00*/  ULDC UR6, c[0x0][0xc3c] ;  /* 0x00030f0000067ab9 */ /* 0x000fe20000000800 */
[----:B------:R-:W-:Y:S02]  /*16e10*/  IMAD.MOV.U32 R16, RZ, RZ, R0 ;  /* 0x000000ffff107224 */ /* 0x000fe400078e0000 */
[----:B------:R-:W-:Y:S02]  /*16e20*/  IMAD.U32 R17, RZ, RZ, UR4 ;  /* 0x00000004ff117e24 */ /* 0x000fe4000f8e00ff */
[----:B------:R-:W-:Y:S02]  /*16e30*/  IMAD.U32 R18, RZ, RZ, UR5 ;  /* 0x00000005ff127e24 */ /* 0x000fe4000f8e00ff */
[----:B------:R-:W-:-:S07]  /*16e40*/  IMAD.U32 R19, RZ, RZ, UR6 ;  /* 0x00000006ff137e24 */ /* 0x000fce000f8e00ff */
.L_x_901:
[----:B------:R-:W0:Y:S01]  /*16e50*/  S2R R0, SR_TID.X ;  /* 0x0000000000007919 */ /* 0x000e220000002100 */
[----:B------:R-:W-:Y:S05]  /*16e60*/  WARPSYNC.ALL ;  /* 0x0000000000007948 */ /* 0x000fea0003800000 */
[----:B------:R-:W-:Y:S01]  /*16e70*/  BAR.SYNC.DEFER_BLOCKING 0x4, 0x180 ;  /* 0x0106000000007b1d */ /* 0x000fe20000010000 */
[----:B0-----:R-:W-:-:S04]  /*16e80*/  LOP3.LUT R0, R0, 0x1f, RZ, 0xc0, !PT ;  /* 0x0000001f00007812 */ /* 0x001fc800078ec0ff */
[----:B------:R-:W-:-:S13]  /*16e90*/  ISETP.NE.AND P0, PT, R0, RZ, PT ;  /* 0x000000ff0000720c */ /* 0x000fda0003f05270 */
[----:B------:R-:W0:Y:S01]  /*16ea0*/  @!P0 S2R R3, SR_CgaCtaId ;  /* 0x0000000000038919 */ /* 0x000e220000008800 */
[----:B------:R-:W-:-:S04]  /*16eb0*/  @!P0 MOV R0, 0x400 ;  /* 0x0000040000008802 */ /* 0x000fc80000000f00 */
[----:B0-----:R-:W-:-:S05]  /*16ec0*/  @!P0 LEA R22, R3, R0, 0x18 ;  /* 0x0000000003168211 */ /* 0x001fca00078ec0ff */
[----:B------:R0:W-:Y:S01]  /*16ed0*/  @!P0 STS.128 [R22+0x228d0], R16 ;  /* 0x0228d01016008388 */ /* 0x0001e20000000c00 */
[----:B------:R-:W-:Y:S06]  /*16ee0*/  BAR.ARV 0x5, 0x180 ;  /* 0x0146000000007b1d */ /* 0x000fec0000002000 */
.L_x_890:
[----:B------:R-:W-:Y:S02]  /*16ef0*/  ULDC UR4, c[0x0][0xc3c] ;  /* 0x00030f0000047ab9 */ /* 0x000fe40000000800 */
[----:B0-----:R-:W-:-:S13]  /*16f00*/  ISETP.GE.AND P0, PT, R19, UR4, PT ;  /* 0x0000000413007c0c */ /* 0x001fda000bf06270 */
[----:B------:R-:W-:Y:S05]  /*16f10*/  @!P0 BRA `(.L_x_902) ;  /* 0xffffffa400ec8947 */ /* 0x000fea000383ffff */
[----:B------:R-:W-:Y:S05]  /*16f20*/  BSYNC B8 ;  /* 0x0000000000087941 */ /* 0x000fea0003800000 */
.L_x_803:
[----:B------:R-:W5:Y:S01]  /*16f30*/  LDL.LU R0, [R1+0x28] ;  /* 0x0000280001007983 */ /* 0x000f620000300800 */
[----:B------:R-:W-:Y:S01]  /*16f40*/  BSSY B0, `(.L_x_903) ;  /* 0x000000b000007945 */ /* 0x000fe20003800000 */
[----:B------:R-:W2:Y:S01]  /*16f50*/  S2R R5, SR_CgaCtaId ;  /* 0x0000000000057919 */ /* 0x000ea20000008800 */
[----:B-----5:R-:W-:-:S05]  /*16f60*/  VIADD R0, R0, 0x1 ;  /* 0x0000000100007836 */ /* 0x020fca0000000000 */
[----:B-1----:R-:W-:-:S04]  /*16f70*/  LEA.HI R2, R0, R0, RZ, 0x1 ;  /* 0x0000000000027211 */ /* 0x002fc800078f08ff */
[----:B------:R-:W-:Y:S02]  /*16f80*/  LOP3.LUT R3, R2, 0xfffffffe, RZ, 0xc0, !PT ;  /* 0xfffffffe02037812 */ /* 0x000fe400078ec0ff */
[----:B------:R-:W-:Y:S02]  /*16f90*/  MOV R2, 0x400 ;  /* 0x0000040000027802 */ /* 0x000fe40000000f00 */
[----:B------:R-:W-:Y:S02]  /*16fa0*/  IADD3 R0, R0, -R3, RZ ;  /* 0x8000000300007210 */ /* 0x000fe40007ffe0ff */
[----:B--23--:R-:W-:Y:S02]  /*16fb0*/  LEA R4, R5, R2, 0x18 ;  /* 0x0000000205047211 */ /* 0x00cfe400078ec0ff */
[----:B------:R-:W-:-:S04]  /*16fc0*/  SHF.L.U32 R0, R0, 0x1f, RZ ;  /* 0x0000001f00007819 */ /* 0x000fc800000006ff */
[----:B------:R-:W0:Y:S02]  /*16fd0*/  SYNCS.PHASECHK.TRANS64.TRYWAIT P0, [R4+URZ+0x22820], R0 ;  /* 0x02282000040075a7 */ /* 0x000e24000800017f */
[----:B0-----:R-:W-:Y:S05]  /*16fe0*/  @!P0 BRA `(.L_x_904) ;  /* 0x0000004c005c8947 */ /* 0x001fea0003800000 */
.L_x_1089:
[----:B------:R-:W-:Y:S05]  /*16ff0*/  BSYNC B0 ;  /* 0x0000000000007941 */ /* 0x000fea0003800000 */
.L_x_903:
[----:B------:R-:W-:-:S03]  /*17000*/  UMOV UR4, 0xffffffff ;  /* 0xffffffff00047882 */ /* 0x000fc60000000000 */
[----:B------:R-:W-:Y:S05]  /*17010*/  BRA.DIV UR4, `(.L_x_905) ;  /* 0x0000004e04647947 */ /* 0x000fea000b800000 */
[----:B0-----:R-:W0:Y:S02]  /*17020*/  S2R R0, SR_TID.X ;  /* 0x0000000000007919 */ /* 0x001e240000002100 */
[----:B0-----:R-:W-:-:S04]  /*17030*/  SHF.R.U32.HI R0, RZ, 0x5, R0 ;  /* 0x00000005ff007819 */ /* 0x001fc80000011600 */
[----:B------:R-:W-:-:S05]  /*17040*/  LOP3.LUT R0, R0, 0x3, RZ, 0xc0, !PT ;  /* 0x0000000300007812 */ /* 0x000fca00078ec0ff */
[----:B------:R0:W1:Y:S02]  /*17050*/  SHFL.IDX PT, R14, R0, RZ, 0x1f ;  /* 0x00001fff000e7589 */ /* 0x00006400000e0000 */
.L_x_1092:
[----:B-1----:R-:W-:-:S13]  /*17060*/  ISETP.NE.AND P0, PT, R14, RZ, PT ;  /* 0x000000ff0e00720c */ /* 0x002fda0003f05270 */
[----:B------:R-:W-:Y:S05]  /*17070*/  @P0 BRA `(.L_x_650) ;  /* 0x0000000000880947 */ /* 0x000fea0003800000 */
[----:B------:R-:W-:-:S03]  /*17080*/  UMOV UR4, 0xffffffff ;  /* 0xffffffff00047882 */ /* 0x000fc60000000000 */
[----:B------:R-:W-:Y:S05]  /*17090*/  BRA.DIV UR4, `(.L_x_906) ;  /* 0x0000004e04787947 */ /* 0x000fea000b800000 */
[----:B------:R-:W-:-:S13]  /*170a0*/  ELECT P6, URZ, PT ;  /* 0x00000000003f782f */ /* 0x000fda00038c0000 */
.L_x_1095:
[----:B------:R-:W-:Y:S05]  /*170b0*/  @!P6 BRA `(.L_x_650) ;  /* 0x000000000078e947 */ /* 0x000fea0003800000 */
[----:B0-----:R-:W2:Y:S02]  /*170c0*/  LDL.LU R0, [R1] ;  /* 0x0000000001007983 */ /* 0x001ea40000300800 */
[----:B--2---:R-:W-:-:S04]  /*170d0*/  LOP3.LUT R0, R0, 0x2, RZ, 0xfc, !PT ;  /* 0x0000000200007812 */ /* 0x004fc800078efcff */
[----:B------:R-:W-:-:S13]  /*170e0*/  ISETP.NE.AND P0, PT, R0, 0x3, PT ;  /* 0x000000030000780c */ /* 0x000fda0003f05270 */
[----:B------:R-:W-:Y:S05]  /*170f0*/  @!P0 BRA `(.L_x_907) ;  /* 0x0000000000048947 */ /* 0x000fea0003800000 */
[----:B------:R-:W-:Y:S01]  /*17100*/  BPT.TRAP 0x1 ;  /* 0x000000040000795c */ /* 0x000fe20000300000 */
.L_x_907:
[C---:B------:R-:W-:Y:S01]  /*17110*/  IMAD R5, R25.reuse, 0x8, R4 ;  /* 0x0000000819057824 */ /* 0x040fe200078e0204 */
[----:B------:R-:W-:Y:S01]  /*17120*/  SHF.L.U32 R0, R26, 0x1f, RZ ;  /* 0x0000001f1a007819 */ /* 0x000fe200000006ff */
[----:B------:R-:W-:-:S03]  /*17130*/  VIADD R25, R25, 0x1 ;  /* 0x0000000119197836 */ /* 0x000fc60000000000 */
[----:B------:R-:W0:Y:S02]  /*17140*/  SYNCS.PHASECHK.TRANS64.TRYWAIT P1, [R5+URZ+0x22840], R0 ;  /* 0x02284000050075a7 */ /* 0x000e24000802017f */
[----:B------:R-:W-:-:S04]  /*17150*/  ISETP.NE.AND P2, PT, R25, 0x2, PT ;  /* 0x000000021900780c */ /* 0x000fc80003f45270 */
[----:B------:R-:W-:Y:S01]  /*17160*/  SEL R3, RZ, 0x1, P2 ;  /* 0x00000001ff037807 */ /* 0x000fe20001000000 */
[----:B0-----:R-:W-:Y:S08]  /*17170*/  @!P1 BRA `(.L_x_908) ;  /* 0x0000004c00609947 */ /* 0x001ff00003800000 */
.L_x_1096:
[----:B------:R-:W-:Y:S02]  /*17180*/  SEL R25, R25, RZ, P2 ;  /* 0x000000ff19197207 */ /* 0x000fe40001000000 */
[----:B------:R-:W-:Y:S01]  /*17190*/  LOP3.LUT R2, R26, R3, RZ, 0x3c, !PT ;  /* 0x000000031a027212 */ /* 0x000fe200078e3cff */
[----:B------:R-:W-:Y:S06]  /*171a0*/  @!P0 BRA `(.L_x_909) ;  /* 0x0000000000048947 */ /* 0x000fec0003800000 */
[----:B------:R-:W-:Y:S01]  /*171b0*/  BPT.TRAP 0x1 ;  /* 0x000000040000795c */ /* 0x000fe20000300000 */
.L_x_909:
[----:B------:R-:W-:Y:S01]  /*171c0*/  IMAD R25, R25, 0x8, R4 ;  /* 0x0000000819197824 */ /* 0x000fe200078e0204 */
[----:B------:R-:W-:-:S04]  /*171d0*/  SHF.L.U32 R2, R2, 0x1f, RZ ;  /* 0x0000001f02027819 */ /* 0x000fc800000006ff */
[----:B------:R-:W1:Y:S02]  /*171e0*/  SYNCS.PHASECHK.TRANS64.TRYWAIT P1, [R25+URZ+0x22840], R2 ;  /* 0x02284002190075a7 */ /* 0x000e64000802017f */
[----:B-1----:R-:W-:Y:S05]  /*171f0*/  @!P1 BRA `(.L_x_910) ;  /* 0x0000004c00549947 */ /* 0x002fea0003800000 */
.L_x_1097:
[----:B------:R-:W-:Y:S05]  /*17200*/  @!P0 BRA `(.L_x_911) ;  /* 0x0000000000048947 */ /* 0x000fea0003800000 */
[----:B------:R-:W-:Y:S01]  /*17210*/  BPT.TRAP 0x1 ;  /* 0x000000040000795c */ /* 0x000fe20000300000 */
.L_x_911:
[----:B------:R-:W2:Y:S02]  /*17220*/  SYNCS.PHASECHK.TRANS64.TRYWAIT P1, [R5+URZ+0x22860], R0 ;  /* 0x02286000050075a7 */ /* 0x000ea4000802017f */
[----:B--2---:R-:W-:Y:S05]  /*17230*/  @!P1 BRA `(.L_x_912) ;  /* 0x0000004c00589947 */ /* 0x004fea0003800000 */
.L_x_1098:
[----:B------:R-:W-:Y:S05]  /*17240*/  @!P0 BRA `(.L_x_913) ;  /* 0x0000000000048947 */ /* 0x000fea0003800000 */
[----:B------:R-:W-:Y:S01]  /*17250*/  BPT.TRAP 0x1 ;  /* 0x000000040000795c */ /* 0x000fe20000300000 */
.L_x_913:
[----:B---3--:R3:W0:Y:S02]  /*17260*/  SYNCS.PHASECHK.TRANS64.TRYWAIT P0, [R25+URZ+0x22860], R2 ;  /* 0x02286002190075a7 */ /* 0x008624000800017f */
[----:B0-----:R-:W-:Y:S05]  /*17270*/  @!P0 NANOSLEEP.SYNCS 0x989680 ;  /* 0x009896800000895d */ /* 0x001fea0003900000 */
[----:B------:R-:W0:Y:S02]  /*17280*/  @!P0 SYNCS.PHASECHK.TRANS64 P0, [R25+URZ+0x22860], R2 ;  /* 0x02286002190085a7 */ /* 0x000e24000800007f */
[----:B0-----:R-:W-:Y:S05]  /*17290*/  @!P0 BRA `(.L_x_913) ;  /* 0xfffffffc00f08947 */ /* 0x001fea000383ffff */
.L_x_650:
[----:B------:R-:W-:Y:S05]  /*172a0*/  BSYNC B9 ;  /* 0x0000000000097941 */ /* 0x000fea0003800000 */
.L_x_647:
[----:B------:R-:W-:Y:S05]  /*172b0*/  EXIT ;  /* 0x000000000000794d */ /* 0x000fea0003800000 */
.L_x_668:
[----:B0-----:R0:W1:Y:S02]  /*172c0*/  SYNCS.PHASECHK.TRANS64.TRYWAIT P5, [R89+URZ+0x22890], R101 ;  /* 0x02289065590075a7 */ /* 0x00106400080a017f */
[----:B-1----:R-:W-:Y:S05]  /*172d0*/  @!P5 NANOSLEEP.SYNCS 0x989680 ;  /* 0x009896800000d95d */ /* 0x002fea0003900000 */
[----:B------:R-:W1:Y:S02]  /*172e0*/  @!P5 SYNCS.PHASECHK.TRANS64 P5, [R89+URZ+0x22890], R101 ;  /* 0x022890655900d5a7 */ /* 0x000e6400080a007f */
[----:B-1----:R-:W-:Y:S05]  /*172f0*/  @!P5 BRA `(.L_x_668) ;  /* 0xfffffffc00f0d947 */ /* 0x002fea000383ffff */
[----:B------:R-:W-:Y:S05]  /*17300*/  BRA `(.L_x_914) ;  /* 0xfffffeb800587947 */ /* 0x000fea000383ffff */
.L_x_669:
[----:B------:R-:W-:Y:S01]  /*17310*/  BSSY B1, `(.L_x_915) ;  /* 0x0000008000017945 */ /* 0x000fe20003800000 */
[----:B------:R-:W-:Y:S01]  /*17320*/  IMAD.MOV.U32 R13, RZ, RZ, R103 ;  /* 0x000000ffff0d7224 */ /* 0x000fe200078e0067 */
[----:B------:R-:W-:Y:S01]  /*17330*/  MOV R11, 0x1c1f ;  /* 0x00001c1f000b7802 */ /* 0x000fe20000000f00 */
[----:B------:R-:W-:Y:S02]  /*17340*/  IMAD.MOV.U32 R12, RZ, RZ, RZ ;  /* 0x000000ffff0c7224 */ /* 0x000fe400078e00ff */
[----:B------:R-:W-:-:S07]  /*17350*/  IMAD.MOV.U32 R15, RZ, RZ, -0x1 ;  /* 0xffffffffff0f7424 */ /* 0x000fce00078e00ff */
[----:B0-----:R-:W-:Y:S05]  /*17360*/  WARPSYNC.COLLECTIVE R15, `(.L_x_916) ;  /* 0x000000000f087348 */ /* 0x001fea0003c00000 */
[----:B------:R1:W2:Y:S02]  /*17370*/  SHFL.IDX P6, R14, R13, R12, R11 ;  /* 0x0000000c0d0e7389 */ /* 0x0002a400000c000b */
[----:B012---:R-:W-:Y:S01]  /*17380*/  ENDCOLLECTIVE ;  /* 0x000000000000791b */ /* 0x007fe20003800000 */
.L_x_916:
[----:B------:R-:W-:Y:S05]  /*17390*/  BSYNC B1 ;  /* 0x0000000000017941 */ /* 0x000fea0003800000 */
.L_x_915:
[----:B------:R-:W-:Y:S01]  /*173a0*/  IMAD.MOV.U32 R13, RZ, RZ, R102 ;  /* 0x000000ffff0d7224 */ /* 0x000fe200078e0066 */
[----:B------:R-:W-:Y:S01]  /*173b0*/  MOV R15, 0xffffffff ;  /* 0xffffffff000f7802 */ /* 0x000fe20000000f00 */
[----:B------:R-:W-:Y:S02]  /*173c0*/  IMAD.MOV.U32 R12, RZ, RZ, RZ ;  /* 0x000000ffff0c7224 */ /* 0x000fe400078e00ff */
[----:B------:R-:W-:Y:S02]  /*173d0*/  IMAD.MOV.U32 R11, RZ, RZ, 0x1c1f ;  /* 0x00001c1fff0b7424 */ /* 0x000fe400078e00ff */
[----:B------:R-:W-:-:S07]  /*173e0*/  IMAD.MOV.U32 R51, RZ, RZ, R14 ;  /* 0x000000ffff337224 */ /* 0x000fce00078e000e */
[----:B------:R-:W-:Y:S05]  /*173f0*/  WARPSYNC.COLLECTIVE R15, `(.L_x_917) ;  /* 0x000000000f087348 */ /* 0x000fea0003c00000 */
[----:B------:R0:W1:Y:S02]  /*17400*/  SHFL.IDX P6, R14, R13, R12, R11 ;  /* 0x0000000c0d0e7389 */ /* 0x00006400000c000b */
[----:B01----:R-:W-:Y:S01]  /*17410*/  ENDCOLLECTIVE ;  /* 0x000000000000791b */ /* 0x003fe20003800000 */
.L_x_917:
[----:B------:R-:W-:Y:S01]  /*17420*/  IMAD.MOV.U32 R93, RZ, RZ, R14 ;  /* 0x000000ffff5d7224 */ /* 0x000fe200078e000e */
[----:B------:R-:W-:Y:S06]  /*17430*/  BRA `(.L_x_918) ;  /* 0xfffffeb800207947 */ /* 0x000fec000383ffff */
.L_x_678:
[----:B------:R-:W-:Y:S01]  /*17440*/  BSSY B1, `(.L_x_919) ;  /* 0x0000008000017945 */ /* 0x000fe20003800000 */
[----:B0---4-:R-:W-:Y:S02]  /*17450*/  IMAD.MOV.U32 R13, RZ, RZ, R103 ;  /* 0x000000ffff0d7224 */ /* 0x011fe400078e0067 */
[----:B------:R-:W-:Y:S02]  /*17460*/  IMAD.MOV.U32 R12, RZ, RZ, 0x1 ;  /* 0x00000001ff0c7424 */ /* 0x000fe400078e00ff */
[----:B------:R-:W-:Y:S02]  /*17470*/  IMAD.MOV.U32 R11, RZ, RZ, 0x1c1f ;  /* 0x00001c1fff0b7424 */ /* 0x000fe400078e00ff */
[----:B------:R-:W-:-:S07]  /*17480*/  IMAD.MOV.U32 R15, RZ, RZ, -0x1 ;  /* 0xffffffffff0f7424 */ /* 0x000fce00078e00ff */
[----:B-123--:R-:W-:Y:S05]  /*17490*/  WARPSYNC.COLLECTIVE R15, `(.L_x_920) ;  /* 0x000000000f087348 */ /* 0x00efea0003c00000 */
[----:B------:R0:W4:Y:S02]  /*174a0*/  SHFL.IDX P6, R14, R13, R12, R11 ;  /* 0x0000000c0d0e7389 */ /* 0x00012400000c000b */
[----:B01234-:R-:W-:Y:S01]  /*174b0*/  ENDCOLLECTIVE ;  /* 0x000000000000791b */ /* 0x01ffe20003800000 */
.L_x_920:
[----:B------:R-:W-:Y:S05]  /*174c0*/  BSYNC B1 ;  /* 0x0000000000017941 */ /* 0x000fea0003800000 */
.L_x_919:
[----:B------:R-:W-:Y:S01]  /*174d0*/  IMAD.MOV.U32 R13, RZ, RZ, R102 ;  /* 0x000000ffff0d7224 */ /* 0x000fe200078e0066 */
[----:B------:R-:W-:Y:S01]  /*174e0*/  MOV R103, R14 ;  /* 0x0000000e00677202 */ /* 0x000fe20000000f00 */
[----:B------:R-:W-:Y:S02]  /*174f0*/  IMAD.MOV.U32 R12, RZ, RZ, 0x1 ;  /* 0x00000001ff0c7424 */ /* 0x000fe400078e00ff */
[----:B------:R-:W-:Y:S02]  /*17500*/  IMAD.MOV.U32 R11, RZ, RZ, 0x1c1f ;  /* 0x00001c1fff0b7424 */ /* 0x000fe400078e00ff */
[----:B------:R-:W-:-:S07]  /*17510*/  IMAD.MOV.U32 R15, RZ, RZ, -0x1 ;  /* 0xffffffffff0f7424 */ /* 0x000fce00078e00ff */
[----:B------:R-:W-:Y:S05]  /*17520*/  WARPSYNC.COLLECTIVE R15, `(.L_x_921) ;  /* 0x000000000f087348 */ /* 0x000fea0003c00000 */
[----:B------:R0:W1:Y:S02]  /*17530*/  SHFL.IDX P6, R14, R13, R12, R11 ;  /* 0x0000000c0d0e7389 */ /* 0x00006400000c000b */
[----:B01----:R-:W-:Y:S01]  /*17540*/  ENDCOLLECTIVE ;  /* 0x000000000000791b */ /* 0x003fe20003800000 */
.L_x_921:
[----:B------:R-:W-:Y:S01]  /*17550*/  IMAD.MOV.U32 R43, RZ, RZ, R14 ;  /* 0x000000ffff2b7224 */ /* 0x000fe200078e000e */
[----:B------:R-:W-:Y:S06]  /*17560*/  BRA `(.L_x_922) ;  /* 0xfffffebc00847947 */ /* 0x000fec000383ffff */
.L_x_688:
[----:B-1----:R1:W2:Y:S02]  /*17570*/  SYNCS.PHASECHK.TRANS64.TRYWAIT P4, [R89+URZ+0x22890], R101 ;  /* 0x02289065590075a7 */ /* 0x0022a4000808017f */
[----:B--2---:R-:W-:Y:S05]  /*17580*/  @!P4 NANOSLEEP.SYNCS 0x989680 ;  /* 0x009896800000c95d */ /* 0x004fea0003900000 */
[----:B------:R-:W2:Y:S02]  /*17590*/  @!P4 SYNCS.PHASECHK.TRANS64 P4, [R89+URZ+0x22890], R101 ;  /* 0x022890655900c5a7 */ /* 0x000ea4000808007f */
[----:B--2---:R-:W-:Y:S05]  /*175a0*/  @!P4 BRA `(.L_x_688) ;  /* 0xfffffffc00f0c947 */ /* 0x004fea000383ffff */
[----:B------:R-:W-:Y:S05]  /*175b0*/  BRA `(.L_x_923) ;  /* 0xfffffec800387947 */ /* 0x000fea000383ffff */
.L_x_689:
[----:B------:R-:W-:Y:S01]  /*175c0*/  BSSY B1, `(.L_x_924) ;  /* 0x0000008000017945 */ /* 0x000fe20003800000 */
[----:B------:R-:W-:Y:S01]  /*175d0*/  MOV R13, R103 ;  /* 0x00000067000d7202 */ /* 0x000fe20000000f00 */
[----:B------:R-:W-:Y:S02]  /*175e0*/  IMAD.MOV.U32 R12, RZ, RZ, RZ ;  /* 0x000000ffff0c7224 */ /* 0x000fe400078e00ff */
[----:B------:R-:W-:Y:S02]  /*175f0*/  IMAD.MOV.U32 R11, RZ, RZ, 0x1c1f ;  /* 0x00001c1fff0b7424 */ /* 0x000fe400078e00ff */
[----:B------:R-:W-:-:S07]  /*17600*/  IMAD.MOV.U32 R15, RZ, RZ, -0x1 ;  /* 0xffffffffff0f7424 */ /* 0x000fce00078e00ff */
[----:B-1----:R-:W-:Y:S05]  /*17610*/  WARPSYNC.COLLECTIVE R15, `(.L_x_925) ;  /* 0x000000000f087348 */ /* 0x002fea0003c00000 */
[----:B------:R0:W2:Y:S02]  /*17620*/  SHFL.IDX P6, R14, R13, R12, R11 ;  /* 0x0000000c0d0e7389 */ /* 0x0000a400000c000b */
[----:B012---:R-:W-:Y:S01]  /*17630*/  ENDCOLLECTIVE ;  /* 0x000000000000791b */ /* 0x007fe20003800000 */
.L_x_925:
[----:B------:R-:W-:Y:S05]  /*17640*/  BSYNC B1 ;  /* 0x0000000000017941 */ /* 0x000fea0003800000 */
.L_x_924:
[----:B------:R-:W-:Y:S01]  /*17650*/  IMAD.MOV.U32 R13, RZ, RZ, R102 ;  /* 0x000000ffff0d7224 */ /* 0x000fe200078e0066 */
[----:B------:R-:W-:Y:S01]  /*17660*/  MOV R12, RZ ;  /* 0x000000ff000c7202 */ /* 0x000fe20000000f00 */
[----:B------:R-:W-:Y:S02]  /*17670*/  IMAD.MOV.U32 R11, RZ, RZ, 0x1c1f ;  /* 0x00001c1fff0b7424 */ /* 0x000fe400078e00ff */
[----:B------:R-:W-:Y:S02]  /*17680*/  IMAD.MOV.U32 R15, RZ, RZ, -0x1 ;  /* 0xffffffffff0f7424 */ /* 0x000fe400078e00ff */
[----:B------:R-:W-:-:S07]  /*17690*/  IMAD.MOV.U32 R95, RZ, RZ, R14 ;  /* 0x000000ffff5f7224 */ /* 0x000fce00078e000e */
[----:B------:R-:W-:Y:S05]  /*176a0*/  WARPSYNC.COLLECTIVE R15, `(.L_x_926) ;  /* 0x000000000f087348 */ /* 0x000fea0003c00000 */
[----:B------:R0:W1:Y:S02]  /*176b0*/  SHFL.IDX P6, R14, R13, R12, R11 ;  /* 0x0000000c0d0e7389 */ /* 0x00006400000c000b */
[----:B01----:R-:W-:Y:S01]  /*176c0*/  ENDCOLLECTIVE ;  /* 0x000000000000791b */ /* 0x003fe20003800000 */
.L_x_926:
[----:B------:R-:W-:Y:S01]  /*176d0*/  IMAD.MOV.U32 R94, RZ, RZ, R14 ;  /* 0x000000ffff5e7224 */ /* 0x000fe200078e000e */
[----:B------:R-:W-:Y:S06]  /*176e0*/  BRA `(.L_x_927) ;  /* 0xfffffec800047947 */ /* 0x000fec000383ffff */
.L_x_694:
[----:B------:R-:W-:Y:S01]  /*176f0*/  BSSY B1, `(.L_x_928) ;  /* 0x0000008000017945 */ /* 0x000fe20003800000 */
[----:B----4-:R-:W-:Y:S01]  /*17700*/  IMAD.MOV.U32 R13, RZ, RZ, R103 ;  /* 0x000000ffff0d7224 */ /* 0x010fe200078e0067 */
[----:B------:R-:W-:Y:S01]  /*17710*/  MOV R11, 0x1c1f ;  /* 0x00001c1f000b7802 */ /* 0x000fe20000000f00 */
[----:B------:R-:W-:Y:S02]  /*17720*/  IMAD.MOV.U32 R12, RZ, RZ, 0x1 ;  /* 0x00000001ff0c7424 */ /* 0x000fe400078e00ff */
[----:B------:R-:W-:-:S07]  /*17730*/  IMAD.MOV.U32 R15, RZ, RZ, -0x1 ;  /* 0xffffffffff0f7424 */ /* 0x000fce00078e00ff */
[----:B0123--:R-:W-:Y:S05]  /*17740*/  WARPSYNC.COLLECTIVE R15, `(.L_x_929) ;  /* 0x000000000f087348 */ /* 0x00ffea0003c00000 */
[----:B------:R4:W0:Y:S02]  /*17750*/  SHFL.IDX P6, R14, R13, R12, R11 ;  /* 0x0000000c0d0e7389 */ /* 0x00082400000c000b */
[----:B01234-:R-:W-:Y:S01]  /*17760*/  ENDCOLLECTIVE ;  /* 0x000000000000791b */ /* 0x01ffe20003800000 */
.L_x_929:
[----:B------:R-:W-:Y:S05]  /*17770*/  BSYNC B1 ;  /* 0x0000000000017941 */ /* 0x000fea0003800000 */
.L_x_928:
[----:B------:R-:W-:Y:S01]  /*17780*/  IMAD.MOV.U32 R13, RZ, RZ, R102 ;  /* 0x000000ffff0d7224 */ /* 0x000fe200078e0066 */
[----:B------:R-:W-:Y:S01]  /*17790*/  MOV R15, 0xffffffff ;  /* 0xffffffff000f7802 */ /* 0x000fe20000000f00 */
[----:B------:R-:W-:Y:S02]  /*177a0*/  IMAD.MOV.U32 R12, RZ, RZ, 0x1 ;  /* 0x00000001ff0c7424 */ /* 0x000fe400078e00ff */
[----:B------:R-:W-:Y:S02]  /*177b0*/  IMAD.MOV.U32 R11, RZ, RZ, 0x1c1f ;  /* 0x00001c1fff0b7424 */ /* 0x000fe400078e00ff */
[----:B------:R-:W-:-:S07]  /*177c0*/  IMAD.MOV.U32 R38, RZ, RZ, R14 ;  /* 0x000000ffff267224 */ /* 0x000fce00078e000e */
[----:B------:R-:W-:Y:S05]  /*177d0*/  WARPSYNC.COLLECTIVE R15, `(.L_x_930) ;  /* 0x000000000f087348 */ /* 0x000fea0003c00000 */
[----:B------:R0:W1:Y:S02]  /*177e0*/  SHFL.IDX P6, R14, R13, R12, R11 ;  /* 0x0000000c0d0e7389 */ /* 0x00006400000c000b */
[----:B01----:R-:W-:Y:S01]  /*177f0*/  ENDCOLLECTIVE ;  /* 0x000000000000791b */ /* 0x003fe20003800000 */
.L_x_930:
[----:B------:R-:W-:Y:S01]  /*17800*/  IMAD.MOV.U32 R102, RZ, RZ, R14 ;  /* 0x000000ffff667224 */ /* 0x000fe200078e000e */
[----:B------:R-:W-:Y:S06]  /*17810*/  BRA `(.L_x_931) ;  /* 0xfffffecc009c7947 */ /* 0x000fec000383ffff */
.L_x_699:
[----:B0-----:R0:W1:Y:S02]  /*17820*/  SYNCS.PHASECHK.TRANS64.TRYWAIT P2, [R89+URZ+0x22890], R101 ;  /* 0x02289065590075a7 */ /* 0x001064000804017f */
[----:B-1----:R-:W-:Y:S05]  /*17830*/  @!P2 NANOSLEEP.SYNCS 0x989680 ;  /* 0x009896800000a95d */ /* 0x002fea0003900000 */
[----:B------:R-:W1:Y:S02]  /*17840*/  @!P2 SYNCS.PHASECHK.TRANS64 P2, [R89+URZ+0x22890], R101 ;  /* 0x022890655900a5a7 */ /* 0x000e64000804007f */
[----:B-1----:R-:W-:Y:S05]  /*17850*/  @!P2 BRA `(.L_x_699) ;  /* 0xfffffffc00f0a947 */ /* 0x002fea000383ffff */
[----:B------:R-:W-:Y:S05]  /*17860*/  BRA `(.L_x_932) ;  /* 0xfffffed400847947 */ /* 0x000fea000383ffff */
.L_x_700:
[----:B------:R-:W-:Y:S01]  /*17870*/  BSSY B1, `(.L_x_933) ;  /* 0x0000008000017945 */ /* 0x000fe20003800000 */
[----:B------:R-:W-:Y:S02]  /*17880*/  IMAD.MOV.U32 R13, RZ, RZ, R37 ;  /* 0x000000ffff0d7224 */ /* 0x000fe400078e0025 */
[----:B------:R-:W-:Y:S02]  /*17890*/  IMAD.MOV.U32 R12, RZ, RZ, RZ ;  /* 0x000000ffff0c7224 */ /* 0x000fe400078e00ff */
[----:B------:R-:W-:Y:S02]  /*178a0*/  IMAD.MOV.U32 R11, RZ, RZ, 0x1c1f ;  /* 0x00001c1fff0b7424 */ /* 0x000fe400078e00ff */
[----:B------:R-:W-:-:S07]  /*178b0*/  IMAD.MOV.U32 R15, RZ, RZ, -0x1 ;  /* 0xffffffffff0f7424 */ /* 0x000fce00078e00ff */
[----:B0-----:R-:W-:Y:S05]  /*178c0*/  WARPSYNC.COLLECTIVE R15, `(.L_x_934) ;  /* 0x000000000f087348 */ /* 0x001fea0003c00000 */
[----:B------:R1:W2:Y:S02]  /*178d0*/  SHFL.IDX P6, R14, R13, R12, R11 ;  /* 0x0000000c0d0e7389 */ /* 0x0002a400000c000b */
[----:B012---:R-:W-:Y:S01]  /*178e0*/  ENDCOLLECTIVE ;  /* 0x000000000000791b */ /* 0x007fe20003800000 */
.L_x_934:
[----:B------:R-:W-:Y:S05]  /*178f0*/  BSYNC B1 ;  /* 0x0000000000017941 */ /* 0x000fea0003800000 */
.L_x_933:
[----:B------:R-:W-:Y:S01]  /*17900*/  IMAD.MOV.U32 R13, RZ, RZ, R36 ;  /* 0x000000ffff0d7224 */ /* 0x000fe200078e0024 */
[----:B------:R-:W-:Y:S01]  /*17910*/  MOV R33, R14 ;  /* 0x0000000e00217202 */ /* 0x000fe20000000f00 */
[----:B------:R-:W-:Y:S02]  /*17920*/  IMAD.MOV.U32 R12, RZ, RZ, RZ ;  /* 0x000000ffff0c7224 */ /* 0x000fe400078e00ff */
[----:B------:R-:W-:Y:S02]  /*17930*/  IMAD.MOV.U32 R11, RZ, RZ, 0x1c1f ;  /* 0x00001c1fff0b7424 */ /* 0x000fe400078e00ff */
[----:B------:R-:W-:-:S07]  /*17940*/  IMAD.MOV.U32 R15, RZ, RZ, -0x1 ;  /* 0xffffffffff0f7424 */ /* 0x000fce00078e00ff */
[----:B------:R-:W-:Y:S05]  /*17950*/  WARPSYNC.COLLECTIVE R15, `(.L_x_935) ;  /* 0x000000000f087348 */ /* 0x000fea0003c00000 */
[----:B------:R0:W1:Y:S02]  /*17960*/  SHFL.IDX P6, R14, R13, R12, R11 ;  /* 0x0000000c0d0e7389 */ /* 0x00006400000c000b */
[----:B01----:R-:W-:Y:S01]  /*17970*/  ENDCOLLECTIVE ;  /* 0x000000000000791b */ /* 0x003fe20003800000 */
.L_x_935:
[----:B------:R-:W-:Y:S05]  /*17980*/  BRA `(.L_x_936) ;  /* 0xfffffed400ac7947 */ /* 0x000fea000383ffff */
.L_x_703:
[----:B------:R-:W-:Y:S01]  /*17990*/  BSSY B1, `(.L_x_937) ;  /* 0x0000008000017945 */ /* 0x000fe20003800000 */
[----:B----4-:R-:W-:Y:S01]  /*179a0*/  IMAD.MOV.U32 R13, RZ, RZ, R37 ;  /* 0x000000ffff0d7224 */ /* 0x010fe200078e0025 */
[----:B------:R-:W-:Y:S01]  /*179b0*/  MOV R12, 0x1 ;  /* 0x00000001000c7802 */ /* 0x000fe20000000f00 */
[----:B------:R-:W-:Y:S02]  /*179c0*/  IMAD.MOV.U32 R11, RZ, RZ, 0x1c1f ;  /* 0x00001c1fff0b7424 */ /* 0x000fe400078e00ff */
[----:B------:R-:W-:-:S07]  /*179d0*/  IMAD.MOV.U32 R15, RZ, RZ, -0x1 ;  /* 0xffffffffff0f7424 */ /* 0x000fce00078e00ff */
[----:B0123--:R-:W-:Y:S05]  /*179e0*/  WARPSYNC.COLLECTIVE R15, `(.L_x_938) ;  /* 0x000000000f087348 */ /* 0x00ffea0003c00000 */
[----:B---3--:R3:W4:Y:S02]  /*179f0*/  SHFL.IDX P6, R14, R13, R12, R11 ;  /* 0x0000000c0d0e7389 */ /* 0x00872400000c000b */
[----:B01234-:R-:W-:Y:S01]  /*17a00*/  ENDCOLLECTIVE ;  /* 0x000000000000791b */ /* 0x01ffe20003800000 */
.L_x_938:
[----:B------:R-:W-:Y:S05]  /*17a10*/  BSYNC B1 ;  /* 0x0000000000017941 */ /* 0x000fea0003800000 */
.L_x_937:
[----:B------:R-:W-:Y:S01]  /*17a20*/  IMAD.MOV.U32 R13, RZ, RZ, R36 ;  /* 0x000000ffff0d7224 */ /* 0x000fe200078e0024 */
[----:B------:R-:W-:Y:S01]  /*17a30*/  MOV R11, 0x1c1f ;  /* 0x00001c1f000b7802 */ /* 0x000fe20000000f00 */
[----:B------:R-:W-:Y:S02]  /*17a40*/  IMAD.MOV.U32 R12, RZ, RZ, 0x1 ;  /* 0x00000001ff0c7424 */ /* 0x000fe400078e00ff */
[----:B------:R-:W-:Y:S02]  /*17a50*/  IMAD.MOV.U32 R15, RZ, RZ, -0x1 ;  /* 0xffffffffff0f7424 */ /* 0x000fe400078e00ff */
[----:B------:R-:W-:-:S07]  /*17a60*/  IMAD.MOV.U32 R33, RZ, RZ, R14 ;  /* 0x000000ffff217224 */ /* 0x000fce00078e000e */
[----:B------:R-:W-:Y:S05]  /*17a70*/  WARPSYNC.COLLECTIVE R15, `(.L_x_939) ;  /* 0x000000000f087348 */ /* 0x000fea0003c00000 */
[----:B------:R0:W1:Y:S02]  /*17a80*/  SHFL.IDX P6, R14, R13, R12, R11 ;  /* 0x0000000c0d0e7389 */ /* 0x00006400000c000b */
[----:B01----:R-:W-:Y:S01]  /*17a90*/  ENDCOLLECTIVE ;  /* 0x000000000000791b */ /* 0x003fe20003800000 */
.L_x_939:
[----:B------:R-:W-:Y:S05]  /*17aa0*/  BRA `(.L_x_940) ;  /* 0xfffffed400ac7947 */ /* 0x000fea000383ffff */
.L_x_707:
[----:B------:R0:W0:Y:S02]  /*17ab0*/  SYNCS.PHASECHK.TRANS64.TRYWAIT P3, [R89+URZ+0x228b0], R101 ;  /* 0x0228b065590075a7 */ /* 0x000024000806017f */
[----:B0-----:R-:W-:Y:S05]  /*17ac0*/  @!P3 NANOSLEEP.SYNCS 0x989680 ;  /* 0x009896800000b95d */ /* 0x001fea0003900000 */
[----:B------:R-:W0:Y:S02]  /*17ad0*/  @!P3 SYNCS.PHASECHK.TRANS64 P3, [R89+URZ+0x228b0], R101 ;  /* 0x0228b0655900b5a7 */ /* 0x000e24000806007f */
[----:B0-----:R-:W-:Y:S05]  /*17ae0*/  @!P3 BRA `(.L_x_707) ;  /* 0xfffffffc00f0b947 */ /* 0x001fea000383ffff */
[----:B------:R-:W-:Y:S05]  /*17af0*/  BRA `(.L_x_941) ;  /* 0xfffffed800247947 */ /* 0x000fea000383ffff */
.L_x_715:
[----:B------:R-:W0:Y:S01]  /*17b00*/  S2R R34, SR_TID.X ;  /* 0x0000000000227919 */ /* 0x000e220000002100 */
[----:B------:R-:W-:Y:S01]  /*17b10*/  BSSY B0, `(.L_x_942) ;  /* 0x000000c000007945 */ /* 0x000fe20003800000 */
[----:B------:R-:W-:Y:S01]  /*17b20*/  IMAD.MOV.U32 R12, RZ, RZ, RZ ;  /* 0x000000ffff0c7224 */ /* 0x000fe200078e00ff */
[----:B------:R-:W-:Y:S01]  /*17b30*/  MOV R15, 0xffffffff ;  /* 0xffffffff000f7802 */ /* 0x000fe20000000f00 */
[----:B------:R-:W-:Y:S02]  /*17b40*/  IMAD.MOV.U32 R11, RZ, RZ, 0x1f ;  /* 0x0000001fff0b7424 */ /* 0x000fe400078e00ff */
[----:B0-----:R-:W-:-:S05]  /*17b50*/  VIADD R34, R34, 0xffffff80 ;  /* 0xffffff8022227836 */ /* 0x001fca0000000000 */
[----:B------:R-:W-:-:S04]  /*17b60*/  SHF.R.S32.HI R21, RZ, 0x1f, R34 ;  /* 0x0000001fff157819 */ /* 0x000fc80000011422 */
[----:B------:R-:W-:-:S04]  /*17b70*/  LEA.HI R21, R21, R34, RZ, 0x7 ;  /* 0x0000002215157211 */ /* 0x000fc800078f38ff */
[----:B------:R-:W-:-:S05]  /*17b80*/  SHF.R.S32.HI R21, RZ, 0x7, R21 ;  /* 0x00000007ff157819 */ /* 0x000fca0000011415 */
[----:B------:R-:W-:-:S07]  /*17b90*/  IMAD.MOV.U32 R13, RZ, RZ, R21 ;  /* 0x000000ffff0d7224 */ /* 0x000fce00078e0015 */
[----:B-----5:R-:W-:Y:S05]  /*17ba0*/  WARPSYNC.COLLECTIVE R15, `(.L_x_943) ;  /* 0x000000000f087348 */ /* 0x020fea0003c00000 */
[----:B------:R0:W1:Y:S02]  /*17bb0*/  SHFL.IDX P6, R14, R13, R12, R11 ;  /* 0x0000000c0d0e7389 */ /* 0x00006400000c000b */
[----:B01---5:R-:W-:Y:S01]  /*17bc0*/  ENDCOLLECTIVE ;  /* 0x000000000000791b */ /* 0x023fe20003800000 */
.L_x_943:
[----:B------:R-:W-:Y:S05]  /*17bd0*/  BSYNC B0 ;  /* 0x0000000000007941 */ /* 0x000fea0003800000 */
.L_x_942:
[----:B------:R-:W-:Y:S05]  /*17be0*/  BRA `(.L_x_944) ;  /* 0xfffffee400647947 */ /* 0x000fea000383ffff */
.L_x_727:
        /* <DEDUP_REMOVED lines=8> */
.L_x_946:
[----:B------:R-:W-:Y:S05]  /*17c70*/  BSYNC B1 ;  /* 0x0000000000017941 */ /* 0x000fea0003800000 */
.L_x_945:
[----:B------:R-:W-:Y:S01]  /*17c80*/  MOV R13, R24 ;  /* 0x00000018000d7202 */ /* 0x000fe20000000f00 */
[----:B------:R-:W-:Y:S02]  /*17c90*/  IMAD.MOV.U32 R12, RZ, RZ, RZ ;  /* 0x000000ffff0c7224 */ /* 0x000fe400078e00ff */
[----:B------:R-:W-:Y:S02]  /*17ca0*/  IMAD.MOV.U32 R11, RZ, RZ, 0x1c1f ;  /* 0x00001c1fff0b7424 */ /* 0x000fe400078e00ff */
[----:B------:R-:W-:Y:S02]  /*17cb0*/  IMAD.MOV.U32 R15, RZ, RZ, -0x1 ;  /* 0xffffffffff0f7424 */ /* 0x000fe400078e00ff */
[----:B------:R-:W-:-:S07]  /*17cc0*/  IMAD.MOV.U32 R3, RZ, RZ, R14 ;  /* 0x000000ffff037224 */ /* 0x000fce00078e000e */
[----:B------:R-:W-:Y:S05]  /*17cd0*/  WARPSYNC.COLLECTIVE R15, `(.L_x_947) ;  /* 0x000000000f087348 */ /* 0x000fea0003c00000 */
[----:B------:R0:W1:Y:S02]  /*17ce0*/  SHFL.IDX P6, R14, R13, R12, R11 ;  /* 0x0000000c0d0e7389 */ /* 0x00006400000c000b */
[----:B01----:R-:W-:Y:S01]  /*17cf0*/  ENDCOLLECTIVE ;  /* 0x000000000000791b */ /* 0x003fe20003800000 */
.L_x_947:
[----:B------:R-:W-:Y:S02]  /*17d00*/  IMAD.MOV.U32 R13, RZ, RZ, R28 ;  /* 0x000000ffff0d7224 */ /* 0x000fe400078e001c */
[----:B------:R-:W-:-:S07]  /*17d10*/  IMAD.MOV.U32 R0, RZ, RZ, R14 ;  /* 0x000000ffff007224 */ /* 0x000fce00078e000e */
[----:B------:R-:W-:Y:S05]  /*17d20*/  WARPSYNC.COLLECTIVE R15, `(.L_x_948) ;  /* 0x000000000f087348 */ /* 0x000fea0003c00000 */
[----:B------:R0:W1:Y:S02]  /*17d30*/  SHFL.IDX P6, R14, R13, R12, R11 ;  /* 0x0000000c0d0e7389 */ /* 0x00006400000c000b */
[----:B01----:R-:W-:Y:S01]  /*17d40*/  ENDCOLLECTIVE ;  /* 0x000000000000791b */ /* 0x003fe20003800000 */
.L_x_948:
[----:B------:R-:W-:Y:S01]  /*17d50*/  IMAD.MOV.U32 R13, RZ, RZ, R26 ;  /* 0x000000ffff0d7224 */ /* 0x000fe200078e001a */
[----:B------:R-:W-:-:S07]  /*17d60*/  MOV R5, R14 ;  /* 0x0000000e00057202 */ /* 0x000fce0000000f00 */
[----:B------:R-:W-:Y:S05]  /*17d70*/  WARPSYNC.COLLECTIVE R15, `(.L_x_949) ;  /* 0x000000000f087348 */ /* 0x000fea0003c00000 */
[----:B------:R0:W1:Y:S02]  /*17d80*/  SHFL.IDX P6, R14, R13, R12, R11 ;  /* 0x0000000c0d0e7389 */ /* 0x00006400000c000b */
[----:B01----:R-:W-:Y:S01]  /*17d90*/  ENDCOLLECTIVE ;  /* 0x000000000000791b */ /* 0x003fe20003800000 */
.L_x_949:
[----:B------:R-:W-:Y:S05]  /*17da0*/  BRA `(.L_x_950) ;  /* 0xfffffee8006c7947 */ /* 0x000fea000383ffff */
.L_x_731:
[----:B0-----:R0:W1:Y:S02]  /*17db0*/  SYNCS.PHASECHK.TRANS64.TRYWAIT P0, [R19+URZ+0x22800], R14 ;  /* 0x0228000e130075a7 */ /* 0x001064000800017f */
[----:B-1----:R-:W-:Y:S05]  /*17dc0*/  @!P0 NANOSLEEP.SYNCS 0x989680 ;  /* 0x009896800000895d */ /* 0x002fea0003900000 */
[----:B------:R-:W1:Y:S02]  /*17dd0*/  @!P0 SYNCS.PHASECHK.TRANS64 P0, [R19+URZ+0x22800], R14 ;  /* 0x0228000e130085a7 */ /* 0x000e64000800007f */
[----:B-1----:R-:W-:Y:S05]  /*17de0*/  @!P0 BRA `(.L_x_731) ;  /* 0xfffffffc00f08947 */ /* 0x002fea000383ffff */
[----:B------:R-:W-:Y:S05]  /*17df0*/  BRA `(.L_x_951) ;  /* 0xfffffeec00a47947 */ /* 0x000fea000383ffff */
.L_x_739:
        /* <DEDUP_REMOVED lines=8> */
.L_x_953:
[----:B------:R-:W-:Y:S05]  /*17e80*/  BSYNC B1 ;  /* 0x0000000000017941 */ /* 0x000fea0003800000 */
.L_x_952:
        /* <DEDUP_REMOVED lines=8> */
.L_x_954:
[----:B------:R-:W-:Y:S01]  /*17f10*/  MOV R13, R28 ;  /* 0x0000001c000d7202 */ /* 0x000fe20000000f00 */
[----:B------:R-:W-:-:S07]  /*17f20*/  IMAD.MOV.U32 R3, RZ, RZ, R14 ;  /* 0x000000ffff037224 */ /* 0x000fce00078e000e */
[----:B------:R-:W-:Y:S05]  /*17f30*/  WARPSYNC.COLLECTIVE R15, `(.L_x_955) ;  /* 0x000000000f087348 */ /* 0x000fea0003c00000 */
[----:B------:R0:W1:Y:S02]  /*17f40*/  SHFL.IDX P6, R14, R13, R12, R11 ;  /* 0x0000000c0d0e7389 */ /* 0x00006400000c000b */
[----:B01----:R-:W-:Y:S01]  /*17f50*/  ENDCOLLECTIVE ;  /* 0x000000000000791b */ /* 0x003fe20003800000 */
.L_x_955:
[----:B------:R-:W-:Y:S02]  /*17f60*/  IMAD.MOV.U32 R13, RZ, RZ, R26 ;  /* 0x000000ffff0d7224 */ /* 0x000fe400078e001a */
[----:B------:R-:W-:-:S07]  /*17f70*/  IMAD.MOV.U32 R20, RZ, RZ, R14 ;  /* 0x000000ffff147224 */ /* 0x000fce00078e000e */
[----:B------:R-:W-:Y:S05]  /*17f80*/  WARPSYNC.COLLECTIVE R15, `(.L_x_956) ;  /* 0x000000000f087348 */ /* 0x000fea0003c00000 */
[----:B------:R0:W1:Y:S02]  /*17f90*/  SHFL.IDX P6, R14, R13, R12, R11 ;  /* 0x0000000c0d0e7389 */ /* 0x00006400000c000b */
[----:B01----:R-:W-:Y:S01]  /*17fa0*/  ENDCOLLECTIVE ;  /* 0x000000000000791b */ /* 0x003fe20003800000 */
.L_x_956:
[----:B------:R-:W-:Y:S05]  /*17fb0*/  BRA `(.L_x_957) ;  /* 0xfffffef800087947 */ /* 0x000fea000383ffff */
.L_x_743:
[----:B0-----:R0:W1:Y:S02]  /*17fc0*/  SYNCS.PHASECHK.TRANS64.TRYWAIT P1, [R19+URZ+0x22800], R24 ;  /* 0x02280018130075a7 */ /* 0x001064000802017f */
[----:B-1----:R-:W-:Y:S05]  /*17fd0*/  @!P1 NANOSLEEP.SYNCS 0x989680 ;  /* 0x009896800000995d */ /* 0x002fea0003900000 */
[----:B------:R-:W1:Y:S02]  /*17fe0*/  @!P1 SYNCS.PHASECHK.TRANS64 P1, [R19+URZ+0x22800], R24 ;  /* 0x02280018130095a7 */ /* 0x000e64000802007f */
[----:B-1----:R-:W-:Y:S05]  /*17ff0*/  @!P1 BRA `(.L_x_743) ;  /* 0xfffffffc00f09947 */ /* 0x002fea000383ffff */
[----:B------:R-:W-:Y:S05]  /*18000*/  BRA `(.L_x_958) ;  /* 0xfffffef800ec7947 */ /* 0x000fea000383ffff */
.L_x_749:
[----:B--2---:R2:W4:Y:S02]  /*18010*/  SYNCS.PHASECHK.TRANS64.TRYWAIT P1, [R6+URZ+0x22830], R73 ;  /* 0x02283049060075a7 */ /* 0x004524000802017f */
[----:B----4-:R-:W-:Y:S05]  /*18020*/  @!P1 NANOSLEEP.SYNCS 0x989680 ;  /* 0x009896800000995d */ /* 0x010fea0003900000 */
[----:B------:R-:W4:Y:S02]  /*18030*/  @!P1 SYNCS.PHASECHK.TRANS64 P1, [R6+URZ+0x22830], R73 ;  /* 0x02283049060095a7 */ /* 0x000f24000802007f */
[----:B----4-:R-:W-:Y:S05]  /*18040*/  @!P1 BRA `(.L_x_749) ;  /* 0xfffffffc00f09947 */ /* 0x010fea000383ffff */
[----:B------:R-:W-:Y:S05]  /*18050*/  BRA `(.L_x_748) ;  /* 0xffffff0800287947 */ /* 0x000fea000383ffff */
.L_x_755:
[----:B-1----:R1:W2:Y:S02]  /*18060*/  SYNCS.PHASECHK.TRANS64.TRYWAIT P1, [R6+URZ+0x22850], R73 ;  /* 0x02285049060075a7 */ /* 0x0022a4000802017f */
[----:B--2---:R-:W-:Y:S05]  /*18070*/  @!P1 NANOSLEEP.SYNCS 0x989680 ;  /* 0x009896800000995d */ /* 0x004fea0003900000 */
[----:B------:R-:W2:Y:S02]  /*18080*/  @!P1 SYNCS.PHASECHK.TRANS64 P1, [R6+URZ+0x22850], R73 ;  /* 0x02285049060095a7 */ /* 0x000ea4000802007f */
[----:B--2---:R-:W-:Y:S05]  /*18090*/  @!P1 BRA `(.L_x_755) ;  /* 0xfffffffc00f09947 */ /* 0x004fea000383ffff */
[----:B------:R-:W-:Y:S05]  /*180a0*/  BRA `(.L_x_754) ;  /* 0xffffff2400547947 */ /* 0x000fea000383ffff */
.L_x_761:
[----:B-1----:R1:W2:Y:S02]  /*180b0*/  SYNCS.PHASECHK.TRANS64.TRYWAIT P2, [R7+URZ+0x22830], R8 ;  /* 0x02283008070075a7 */ /* 0x0022a4000804017f */
[----:B--2---:R-:W-:Y:S05]  /*180c0*/  @!P2 NANOSLEEP.SYNCS 0x989680 ;  /* 0x009896800000a95d */ /* 0x004fea0003900000 */
[----:B------:R-:W2:Y:S02]  /*180d0*/  @!P2 SYNCS.PHASECHK.TRANS64 P2, [R7+URZ+0x22830], R8 ;  /* 0x022830080700a5a7 */ /* 0x000ea4000804007f */
[----:B--2---:R-:W-:Y:S05]  /*180e0*/  @!P2 BRA `(.L_x_761) ;  /* 0xfffffffc00f0a947 */ /* 0x004fea000383ffff */
[----:B------:R-:W-:Y:S05]  /*180f0*/  BRA `(.L_x_760) ;  /* 0xffffff2800987947 */ /* 0x000fea000383ffff */
.L_x_767:
[----:B-1----:R1:W2:Y:S02]  /*18100*/  SYNCS.PHASECHK.TRANS64.TRYWAIT P2, [R7+URZ+0x22850], R8 ;  /* 0x02285008070075a7 */ /* 0x0022a4000804017f */
[----:B--2---:R-:W-:Y:S05]  /*18110*/  @!P2 NANOSLEEP.SYNCS 0x989680 ;  /* 0x009896800000a95d */ /* 0x004fea0003900000 */
[----:B------:R-:W2:Y:S02]  /*18120*/  @!P2 SYNCS.PHASECHK.TRANS64 P2, [R7+URZ+0x22850], R8 ;  /* 0x022850080700a5a7 */ /* 0x000ea4000804007f */
[----:B--2---:R-:W-:Y:S05]  /*18130*/  @!P2 BRA `(.L_x_767) ;  /* 0xfffffffc00f0a947 */ /* 0x004fea000383ffff */
[----:B------:R-:W-:Y:S05]  /*18140*/  BRA `(.L_x_766) ;  /* 0xffffff4800807947 */ /* 0x000fea000383ffff */
.L_x_783:
[----:B------:R-:W-:Y:S01]  /*18150*/  IMAD.MOV.U32 R13, RZ, RZ, R4 ;  /* 0x000000ffff0d7224 */ /* 0x000fe200078e0004 */
[----:B------:R-:W-:Y:S01]  /*18160*/  MOV R15, 0xffffffff ;  /* 0xffffffff000f7802 */ /* 0x000fe20000000f00 */
[----:B------:R-:W-:Y:S02]  /*18170*/  IMAD.MOV.U32 R12, RZ, RZ, RZ ;  /* 0x000000ffff0c7224 */ /* 0x000fe400078e00ff */
[----:B------:R-:W-:-:S07]  /*18180*/  IMAD.MOV.U32 R11, RZ, RZ, 0x181f ;  /* 0x0000181fff0b7424 */ /* 0x000fce00078e00ff */
[----:B-1----:R-:W-:Y:S05]  /*18190*/  WARPSYNC.COLLECTIVE R15, `(.L_x_959) ;  /* 0x000000000f087348 */ /* 0x002fea0003c00000 */
[----:B------:R0:W2:Y:S02]  /*181a0*/  SHFL.IDX P6, R14, R13, R12, R11 ;  /* 0x0000000c0d0e7389 */ /* 0x0000a400000c000b */
[----:B012---:R-:W-:Y:S01]  /*181b0*/  ENDCOLLECTIVE ;  /* 0x000000000000791b */ /* 0x007fe20003800000 */
.L_x_959:
[----:B------:R-:W-:Y:S02]  /*181c0*/  IMAD.MOV.U32 R13, RZ, RZ, R3 ;  /* 0x000000ffff0d7224 */ /* 0x000fe400078e0003 */
[----:B------:R-:W-:-:S07]  /*181d0*/  IMAD.MOV.U32 R0, RZ, RZ, R14 ;  /* 0x000000ffff007224 */ /* 0x000fce00078e000e */
[----:B------:R-:W-:Y:S05]  /*181e0*/  WARPSYNC.COLLECTIVE R15, `(.L_x_960) ;  /* 0x000000000f087348 */ /* 0x000fea0003c00000 */
[----:B------:R0:W1:Y:S02]  /*181f0*/  SHFL.IDX P6, R14, R13, R12, R11 ;  /* 0x0000000c0d0e7389 */ /* 0x00006400000c000b */
[----:B01----:R-:W-:Y:S01]  /*18200*/  ENDCOLLECTIVE ;  /* 0x000000000000791b */ /* 0x003fe20003800000 */
.L_x_960:
[----:B------:R-:W-:Y:S05]  /*18210*/  BRA `(.L_x_961) ;  /* 0xffffff8000247947 */ /* 0x000fea000383ffff */
.L_x_786:
[----:B------:R-:W-:Y:S01]  /*18220*/  BSSY B1, `(.L_x_962) ;  /* 0x0000008000017945 */ /* 0x000fe20003800000 */
[----:B----4-:R-:W-:Y:S01]  /*18230*/  IMAD.MOV.U32 R13, RZ, RZ, R4 ;  /* 0x000000ffff0d7224 */ /* 0x010fe200078e0004 */
[----:B------:R-:W-:Y:S01]  /*18240*/  MOV R15, 0xffffffff ;  /* 0xffffffff000f7802 */ /* 0x000fe20000000f00 */
[----:B------:R-:W-:Y:S02]  /*18250*/  IMAD.MOV.U32 R12, RZ, RZ, 0x1 ;  /* 0x00000001ff0c7424 */ /* 0x000fe400078e00ff */
[----:B------:R-:W-:-:S07]  /*18260*/  IMAD.MOV.U32 R11, RZ, RZ, 0x181f ;  /* 0x0000181fff0b7424 */ /* 0x000fce00078e00ff */
[----:B0123--:R-:W-:Y:S05]  /*18270*/  WARPSYNC.COLLECTIVE R15, `(.L_x_963) ;  /* 0x000000000f087348 */ /* 0x00ffea0003c00000 */
[----:B---3--:R3:W4:Y:S02]  /*18280*/  SHFL.IDX P6, R14, R13, R12, R11 ;  /* 0x0000000c0d0e7389 */ /* 0x00872400000c000b */
[----:B01234-:R-:W-:Y:S01]  /*18290*/  ENDCOLLECTIVE ;  /* 0x000000000000791b */ /* 0x01ffe20003800000 */
.L_x_963:
[----:B------:R-:W-:Y:S05]  /*182a0*/  BSYNC B1 ;  /* 0x0000000000017941 */ /* 0x000fea0003800000 */
.L_x_962:
[----:B------:R-:W-:Y:S02]  /*182b0*/  IMAD.MOV.U32 R13, RZ, RZ, R3 ;  /* 0x000000ffff0d7224 */ /* 0x000fe400078e0003 */
[----:B------:R-:W-:Y:S02]  /*182c0*/  IMAD.MOV.U32 R12, RZ, RZ, 0x1 ;  /* 0x00000001ff0c7424 */ /* 0x000fe400078e00ff */
[----:B------:R-:W-:Y:S02]  /*182d0*/  IMAD.MOV.U32 R11, RZ, RZ, 0x181f ;  /* 0x0000181fff0b7424 */ /* 0x000fe400078e00ff */
[----:B------:R-:W-:Y:S02]  /*182e0*/  IMAD.MOV.U32 R15, RZ, RZ, -0x1 ;  /* 0xffffffffff0f7424 */ /* 0x000fe400078e00ff */
[----:B------:R-:W-:-:S07]  /*182f0*/  IMAD.MOV.U32 R0, RZ, RZ, R14 ;  /* 0x000000ffff007224 */ /* 0x000fce00078e000e */
[----:B------:R-:W-:Y:S05]  /*18300*/  WARPSYNC.COLLECTIVE R15, `(.L_x_964) ;  /* 0x000000000f087348 */ /* 0x000fea0003c00000 */
[----:B------:R0:W1:Y:S02]  /*18310*/  SHFL.IDX P6, R14, R13, R12, R11 ;  /* 0x0000000c0d0e7389 */ /* 0x00006400000c000b */
[----:B01----:R-:W-:Y:S01]  /*18320*/  ENDCOLLECTIVE ;  /* 0x000000000000791b */ /* 0x003fe20003800000 */
.L_x_964:
[----:B------:R-:W-:Y:S05]  /*18330*/  BRA `(.L_x_965) ;  /* 0xffffff8000707947 */ /* 0x000fea000383ffff */
.L_x_789:
[----:B------:R-:W-:Y:S01]  /*18340*/  BSSY B1, `(.L_x_966) ;  /* 0x0000008000017945 */ /* 0x000fe20003800000 */
[----:B----4-:R-:W-:Y:S01]  /*18350*/  MOV R13, R4 ;  /* 0x00000004000d7202 */ /* 0x010fe20000000f00 */
[----:B------:R-:W-:Y:S02]  /*18360*/  IMAD.MOV.U32 R12, RZ, RZ, 0x2 ;  /* 0x00000002ff0c7424 */ /* 0x000fe400078e00ff */
[----:B------:R-:W-:Y:S02]  /*18370*/  IMAD.MOV.U32 R11, RZ, RZ, 0x181f ;  /* 0x0000181fff0b7424 */ /* 0x000fe400078e00ff */
[----:B------:R-:W-:-:S07]  /*18380*/  IMAD.MOV.U32 R15, RZ, RZ, -0x1 ;  /* 0xffffffffff0f7424 */ /* 0x000fce00078e00ff */
[----:B0123--:R-:W-:Y:S05]  /*18390*/  WARPSYNC.COLLECTIVE R15, `(.L_x_967) ;  /* 0x000000000f087348 */ /* 0x00ffea0003c00000 */
[----:B---3--:R3:W4:Y:S02]  /*183a0*/  SHFL.IDX P6, R14, R13, R12, R11 ;  /* 0x0000000c0d0e7389 */ /* 0x00872400000c000b */
[----:B01234-:R-:W-:Y:S01]  /*183b0*/  ENDCOLLECTIVE ;  /* 0x000000000000791b */ /* 0x01ffe20003800000 */
.L_x_967:
[----:B------:R-:W-:Y:S05]  /*183c0*/  BSYNC B1 ;  /* 0x0000000000017941 */ /* 0x000fea0003800000 */
.L_x_966:
        /* <DEDUP_REMOVED lines=8> */
.L_x_968:
[----:B------:R-:W-:Y:S05]  /*18450*/  BRA `(.L_x_969) ;  /* 0xffffff8000b87947 */ /* 0x000fea000383ffff */
.L_x_792:
[----:B------:R-:W-:Y:S01]  /*18460*/  BSSY B1, `(.L_x_970) ;  /* 0x0000008000017945 */ /* 0x000fe20003800000 */
[----:B0-----:R-:W-:Y:S01]  /*18470*/  IMAD.MOV.U32 R13, RZ, RZ, R4 ;  /* 0x000000ffff0d7224 */ /* 0x001fe200078e0004 */
[----:B------:R-:W-:Y:S01]  /*18480*/  MOV R15, 0xffffffff ;  /* 0xffffffff000f7802 */ /* 0x000fe20000000f00 */
[----:B------:R-:W-:Y:S02]  /*18490*/  IMAD.MOV.U32 R12, RZ, RZ, 0x3 ;  /* 0x00000003ff0c7424 */ /* 0x000fe400078e00ff */
[----:B------:R-:W-:-:S07]  /*184a0*/  IMAD.MOV.U32 R11, RZ, RZ, 0x181f ;  /* 0x0000181fff0b7424 */ /* 0x000fce00078e00ff */
[----:B-1234-:R-:W-:Y:S05]  /*184b0*/  WARPSYNC.COLLECTIVE R15, `(.L_x_971) ;  /* 0x000000000f087348 */ /* 0x01efea0003c00000 */
[----:B----4-:R0:W4:Y:S02]  /*184c0*/  SHFL.IDX P6, R14, R13, R12, R11 ;  /* 0x0000000c0d0e7389 */ /* 0x01012400000c000b */
[----:B01234-:R-:W-:Y:S01]  /*184d0*/  ENDCOLLECTIVE ;  /* 0x000000000000791b */ /* 0x01ffe20003800000 */
.L_x_971:
[----:B------:R-:W-:Y:S05]  /*184e0*/  BSYNC B1 ;  /* 0x0000000000017941 */ /* 0x000fea0003800000 */
.L_x_970:
        /* <DEDUP_REMOVED lines=8> */
.L_x_972:
[----:B------:R-:W-:Y:S05]  /*18570*/  BRA `(.L_x_973) ;  /* 0xffffff8400007947 */ /* 0x000fea000383ffff */
.L_x_809:
[----:B------:R-:W0:Y:S01]  /*18580*/  S2R R8, SR_TID.X ;  /* 0x0000000000087919 */ /* 0x000e220000002100 */
[----:B------:R-:W-:Y:S01]  /*18590*/  BSSY B1, `(.L_x_974) ;  /* 0x000000a000017945 */ /* 0x000fe20003800000 */
[----:B------:R-:W-:Y:S02]  /*185a0*/  IMAD.MOV.U32 R12, RZ, RZ, RZ ;  /* 0x000000ffff0c7224 */ /* 0x000fe400078e00ff */
[----:B------:R-:W-:Y:S02]  /*185b0*/  IMAD.MOV.U32 R11, RZ, RZ, 0x1f ;  /* 0x0000001fff0b7424 */ /* 0x000fe400078e00ff */
[----:B------:R-:W-:Y:S01]  /*185c0*/  IMAD.MOV.U32 R15, RZ, RZ, -0x1 ;  /* 0xffffffffff0f7424 */ /* 0x000fe200078e00ff */
[----:B0-----:R-:W-:-:S04]  /*185d0*/  SHF.R.U32.HI R8, RZ, 0x5, R8 ;  /* 0x00000005ff087819 */ /* 0x001fc80000011608 */
[----:B------:R-:W-:-:S04]  /*185e0*/  LOP3.LUT R8, R8, 0x3, RZ, 0xc0, !PT ;  /* 0x0000000308087812 */ /* 0x000fc800078ec0ff */
[----:B------:R-:W-:-:S07]  /*185f0*/  MOV R13, R8 ;  /* 0x00000008000d7202 */ /* 0x000fce0000000f00 */
[----:B------:R-:W-:Y:S05]  /*18600*/  WARPSYNC.COLLECTIVE R15, `(.L_x_975) ;  /* 0x000000000f087348 */ /* 0x000fea0003c00000 */
[----:B------:R0:W1:Y:S02]  /*18610*/  SHFL.IDX P6, R14, R13, R12, R11 ;  /* 0x0000000c0d0e7389 */ /* 0x00006400000c000b */
[----:B01----:R-:W-:Y:S01]  /*18620*/  ENDCOLLECTIVE ;  /* 0x000000000000791b */ /* 0x003fe20003800000 */
.L_x_975:
[----:B------:R-:W-:Y:S05]  /*18630*/  BSYNC B1 ;  /* 0x0000000000017941 */ /* 0x000fea0003800000 */
.L_x_974:
[----:B------:R-:W-:Y:S05]  /*18640*/  BRA `(.L_x_976) ;  /* 0xffffff9400cc7947 */ /* 0x000fea000383ffff */
.L_x_811:
[----:B------:R-:W-:Y:S01]  /*18650*/  BSSY B1, `(.L_x_977) ;  /* 0x0000006000017945 */ /* 0x000fe20003800000 */
[----:B------:R-:W-:-:S07]  /*18660*/  IMAD.MOV.U32 R15, RZ, RZ, -0x1 ;  /* 0xffffffffff0f7424 */ /* 0x000fce00078e00ff */
[----:B0-----:R-:W-:Y:S05]  /*18670*/  WARPSYNC.COLLECTIVE R15, `(.L_x_978) ;  /* 0x000000000f0c7348 */ /* 0x001fea0003c00000 */
[----:B------:R-:W-:Y:S02]  /*18680*/  ELECT P6, UR62, PT ;  /* 0x00000000003e782f */ /* 0x000fe400038c0000 */
[----:B------:R-:W-:Y:S01]  /*18690*/  MOV R14, UR62 ;  /* 0x0000003e000e7c02 */ /* 0x000fe20008000f00 */
[----:B0-----:R-:W-:Y:S10]  /*186a0*/  ENDCOLLECTIVE ;  /* 0x000000000000791b */ /* 0x001ff40003800000 */
.L_x_978:
[----:B------:R-:W-:Y:S05]  /*186b0*/  BSYNC B1 ;  /* 0x0000000000017941 */ /* 0x000fea0003800000 */
.L_x_977:
[----:B------:R-:W-:Y:S05]  /*186c0*/  BRA `(.L_x_810) ;  /* 0xffffff9400c47947 */ /* 0x000fea000383ffff */
.L_x_813:
[----:B0-----:R0:W1:Y:S02]  /*186d0*/  SYNCS.PHASECHK.TRANS64.TRYWAIT P0, [R22+URZ+0x22820], R3 ;  /* 0x02282003160075a7 */ /* 0x001064000800017f */
[----:B-1----:R-:W-:Y:S05]  /*186e0*/  @!P0 NANOSLEEP.SYNCS 0x989680 ;  /* 0x009896800000895d */ /* 0x002fea0003900000 */
[----:B------:R-:W1:Y:S02]  /*186f0*/  @!P0 SYNCS.PHASECHK.TRANS64 P0, [R22+URZ+0x22820], R3 ;  /* 0x02282003160085a7 */ /* 0x000e64000800007f */
[----:B-1----:R-:W-:Y:S05]  /*18700*/  @!P0 BRA `(.L_x_813) ;  /* 0xfffffffc00f08947 */ /* 0x002fea000383ffff */
[----:B------:R-:W-:Y:S05]  /*18710*/  BRA `(.L_x_979) ;  /* 0xffffff9400d47947 */ /* 0x000fea000383ffff */
.L_x_817:
[----:B0-----:R0:W1:Y:S02]  /*18720*/  SYNCS.PHASECHK.TRANS64.TRYWAIT P0, [R3+URZ+0x228a0], R6 ;  /* 0x0228a006030075a7 */ /* 0x001064000800017f */
[----:B-1----:R-:W-:Y:S05]  /*18730*/  @!P0 NANOSLEEP.SYNCS 0x989680 ;  /* 0x009896800000895d */ /* 0x002fea0003900000 */
[----:B------:R-:W1:Y:S02]  /*18740*/  @!P0 SYNCS.PHASECHK.TRANS64 P0, [R3+URZ+0x228a0], R6 ;  /* 0x0228a006030085a7 */ /* 0x000e64000800007f */
[----:B-1----:R-:W-:Y:S05]  /*18750*/  @!P0 BRA `(.L_x_817) ;  /* 0xfffffffc00f08947 */ /* 0x002fea000383ffff */
[----:B------:R-:W-:Y:S05]  /*18760*/  BRA `(.L_x_980) ;  /* 0xffffff9400ec7947 */ /* 0x000fea000383ffff */
.L_x_822:
[----:B-1----:R1:W2:Y:S02]  /*18770*/  SYNCS.PHASECHK.TRANS64.TRYWAIT P0, [R3+URZ+0x228c0], R6 ;  /* 0x0228c006030075a7 */ /* 0x0022a4000800017f */
[----:B--2---:R-:W-:Y:S05]  /*18780*/  @!P0 NANOSLEEP.SYNCS 0x989680 ;  /* 0x009896800000895d */ /* 0x004fea0003900000 */
[----:B------:R-:W2:Y:S02]  /*18790*/  @!P0 SYNCS.PHASECHK.TRANS64 P0, [R3+URZ+0x228c0], R6 ;  /* 0x0228c006030085a7 */ /* 0x000ea4000800007f */
[----:B--2---:R-:W-:Y:S05]  /*187a0*/  @!P0 BRA `(.L_x_822) ;  /* 0xfffffffc00f08947 */ /* 0x004fea000383ffff */
[----:B------:R-:W-:Y:S05]  /*187b0*/  BRA `(.L_x_981) ;  /* 0xffffff9800687947 */ /* 0x000fea000383ffff */
.L_x_832:
[----:B0-----:R0:W1:Y:S02]  /*187c0*/  SYNCS.PHASECHK.TRANS64.TRYWAIT P1, [R6+URZ+0x228a0], R2 ;  /* 0x0228a002060075a7 */ /* 0x001064000802017f */
[----:B-1----:R-:W-:Y:S05]  /*187d0*/  @!P1 NANOSLEEP.SYNCS 0x989680 ;  /* 0x009896800000995d */ /* 0x002fea0003900000 */
[----:B------:R-:W1:Y:S02]  /*187e0*/  @!P1 SYNCS.PHASECHK.TRANS64 P1, [R6+URZ+0x228a0], R2 ;  /* 0x0228a002060095a7 */ /* 0x000e64000802007f */
[----:B-1----:R-:W-:Y:S05]  /*187f0*/  @!P1 BRA `(.L_x_832) ;  /* 0xfffffffc00f09947 */ /* 0x002fea000383ffff */
[----:B------:R-:W-:Y:S05]  /*18800*/  BRA `(.L_x_982) ;  /* 0xffffff9c00dc7947 */ /* 0x000fea000383ffff */
.L_x_837:
[----:B-1----:R1:W2:Y:S02]  /*18810*/  SYNCS.PHASECHK.TRANS64.TRYWAIT P1, [R6+URZ+0x228c0], R2 ;  /* 0x0228c002060075a7 */ /* 0x0022a4000802017f */
[----:B--2---:R-:W-:Y:S05]  /*18820*/  @!P1 NANOSLEEP.SYNCS 0x989680 ;  /* 0x009896800000995d */ /* 0x004fea0003900000 */
[----:B------:R-:W2:Y:S02]  /*18830*/  @!P1 SYNCS.PHASECHK.TRANS64 P1, [R6+URZ+0x228c0], R2 ;  /* 0x0228c002060095a7 */ /* 0x000ea4000802007f */
[----:B--2---:R-:W-:Y:S05]  /*18840*/  @!P1 BRA `(.L_x_837) ;  /* 0xfffffffc00f09947 */ /* 0x004fea000383ffff */
[----:B------:R-:W-:Y:S05]  /*18850*/  BRA `(.L_x_983) ;  /* 0xffffffa000547947 */ /* 0x000fea000383ffff */
.L_x_853:
[----:B------:R-:W0:Y:S01]  /*18860*/  S2R R10, SR_TID.X ;  /* 0x00000000000a7919 */ /* 0x000e220000002100 */
[----:B------:R-:W-:Y:S01]  /*18870*/  BSSY B0, `(.L_x_984) ;  /* 0x000000a000007945 */ /* 0x000fe20003800000 */
[----:B------:R-:W-:Y:S01]  /*18880*/  MOV R12, RZ ;  /* 0x000000ff000c7202 */ /* 0x000fe20000000f00 */
[----:B------:R-:W-:Y:S02]  /*18890*/  IMAD.MOV.U32 R11, RZ, RZ, 0x1f ;  /* 0x0000001fff0b7424 */ /* 0x000fe400078e00ff */
[----:B------:R-:W-:Y:S01]  /*188a0*/  IMAD.MOV.U32 R15, RZ, RZ, -0x1 ;  /* 0xffffffffff0f7424 */ /* 0x000fe200078e00ff */
[----:B0-----:R-:W-:-:S04]  /*188b0*/  SHF.R.U32.HI R10, RZ, 0x5, R10 ;  /* 0x00000005ff0a7819 */ /* 0x001fc8000001160a */
[----:B------:R-:W-:-:S05]  /*188c0*/  LOP3.LUT R10, R10, 0x3, RZ, 0xc0, !PT ;  /* 0x000000030a0a7812 */ /* 0x000fca00078ec0ff */
[----:B------:R-:W-:-:S07]  /*188d0*/  IMAD.MOV.U32 R13, RZ, RZ, R10 ;  /* 0x000000ffff0d7224 */ /* 0x000fce00078e000a */
[----:B-----5:R-:W-:Y:S05]  /*188e0*/  WARPSYNC.COLLECTIVE R15, `(.L_x_985) ;  /* 0x000000000f087348 */ /* 0x020fea0003c00000 */
[----:B------:R0:W1:Y:S02]  /*188f0*/  SHFL.IDX P6, R14, R13, R12, R11 ;  /* 0x0000000c0d0e7389 */ /* 0x00006400000c000b */
[----:B01---5:R-:W-:Y:S01]  /*18900*/  ENDCOLLECTIVE ;  /* 0x000000000000791b */ /* 0x023fe20003800000 */
.L_x_985:
[----:B------:R-:W-:Y:S05]  /*18910*/  BSYNC B0 ;  /* 0x0000000000007941 */ /* 0x000fea0003800000 */
.L_x_984:
[----:B------:R-:W-:Y:S05]  /*18920*/  BRA `(.L_x_986) ;  /* 0xffffffac00d87947 */ /* 0x000fea000383ffff */
.L_x_856:
[----:B0-----:R0:W1:Y:S02]  /*18930*/  SYNCS.PHASECHK.TRANS64.TRYWAIT P0, [R32+URZ+0x22840], R0 ;  /* 0x02284000200075a7 */ /* 0x001064000800017f */
[----:B-1----:R-:W-:Y:S05]  /*18940*/  @!P0 NANOSLEEP.SYNCS 0x989680 ;  /* 0x009896800000895d */ /* 0x002fea0003900000 */
[----:B------:R-:W1:Y:S02]  /*18950*/  @!P0 SYNCS.PHASECHK.TRANS64 P0, [R32+URZ+0x22840], R0 ;  /* 0x02284000200085a7 */ /* 0x000e64000800007f */
[----:B-1----:R-:W-:Y:S05]  /*18960*/  @!P0 BRA `(.L_x_856) ;  /* 0xfffffffc00f08947 */ /* 0x002fea000383ffff */
[----:B------:R-:W-:Y:S05]  /*18970*/  BRA `(.L_x_987) ;  /* 0xffffffac00e87947 */ /* 0x000fea000383ffff */
.L_x_857:
[----:B------:R-:W-:Y:S01]  /*18980*/  BSSY B0, `(.L_x_988) ;  /* 0x0000008000007945 */ /* 0x000fe20003800000 */
[----:B------:R-:W-:Y:S01]  /*18990*/  IMAD.MOV.U32 R13, RZ, RZ, R4 ;  /* 0x000000ffff0d7224 */ /* 0x000fe200078e0004 */
[----:B------:R-:W-:Y:S01]  /*189a0*/  MOV R15, 0xffffffff ;  /* 0xffffffff000f7802 */ /* 0x000fe20000000f00 */
[----:B------:R-:W-:Y:S02]  /*189b0*/  IMAD.MOV.U32 R12, RZ, RZ, RZ ;  /* 0x000000ffff0c7224 */ /* 0x000fe400078e00ff */
[----:B------:R-:W-:-:S07]  /*189c0*/  IMAD.MOV.U32 R11, RZ, RZ, 0x181f ;  /* 0x0000181fff0b7424 */ /* 0x000fce00078e00ff */
[----:B------:R-:W-:Y:S05]  /*189d0*/  WARPSYNC.COLLECTIVE R15, `(.L_x_989) ;  /* 0x000000000f087348 */ /* 0x000fea0003c00000 */
[----:B------:R0:W1:Y:S02]  /*189e0*/  SHFL.IDX P6, R14, R13, R12, R11 ;  /* 0x0000000c0d0e7389 */ /* 0x00006400000c000b */
[----:B01----:R-:W-:Y:S01]  /*189f0*/  ENDCOLLECTIVE ;  /* 0x000000000000791b */ /* 0x003fe20003800000 */
.L_x_989:
[----:B------:R-:W-:Y:S05]  /*18a00*/  BSYNC B0 ;  /* 0x0000000000007941 */ /* 0x000fea0003800000 */
.L_x_988:
        /* <DEDUP_REMOVED lines=9> */
.L_x_990:
[----:B------:R-:W-:Y:S02]  /*18aa0*/  IMAD.MOV.U32 R13, RZ, RZ, R4 ;  /* 0x000000ffff0d7224 */ /* 0x000fe400078e0004 */
[----:B------:R-:W-:Y:S01]  /*18ab0*/  IMAD.MOV.U32 R12, RZ, RZ, 0x1 ;  /* 0x00000001ff0c7424 */ /* 0x000fe200078e00ff */
[----:B------:R-:W-:-:S07]  /*18ac0*/  MOV R3, R14 ;  /* 0x0000000e00037202 */ /* 0x000fce0000000f00 */
[----:B------:R-:W-:Y:S05]  /*18ad0*/  WARPSYNC.COLLECTIVE R15, `(.L_x_991) ;  /* 0x000000000f087348 */ /* 0x000fea0003c00000 */
[----:B------:R0:W1:Y:S02]  /*18ae0*/  SHFL.IDX P6, R14, R13, R12, R11 ;  /* 0x0000000c0d0e7389 */ /* 0x00006400000c000b */
[----:B01----:R-:W-:Y:S01]  /*18af0*/  ENDCOLLECTIVE ;  /* 0x000000000000791b */ /* 0x003fe20003800000 */
.L_x_991:
        /* <DEDUP_REMOVED lines=15> */
.L_x_992:
[----:B------:R-:W-:Y:S02]  /*18bf0*/  @P0 IMAD R6, R5, 0x2, R22 ;  /* 0x0000000205060824 */ /* 0x000fe400078e0216 */
[----:B------:R-:W-:Y:S02]  /*18c00*/  IMAD.MOV.U32 R13, RZ, RZ, R4 ;  /* 0x000000ffff0d7224 */ /* 0x000fe400078e0004 */
[----:B------:R-:W-:Y:S02]  /*18c10*/  IMAD.MOV.U32 R12, RZ, RZ, 0x2 ;  /* 0x00000002ff0c7424 */ /* 0x000fe400078e00ff */
[----:B------:R-:W-:-:S07]  /*18c20*/  IMAD.MOV.U32 R3, RZ, RZ, R14 ;  /* 0x000000ffff037224 */ /* 0x000fce00078e000e */
[----:B------:R-:W-:Y:S05]  /*18c30*/  WARPSYNC.COLLECTIVE R15, `(.L_x_993) ;  /* 0x000000000f087348 */ /* 0x000fea0003c00000 */
[----:B------:R0:W1:Y:S02]  /*18c40*/  SHFL.IDX P6, R14, R13, R12, R11 ;  /* 0x0000000c0d0e7389 */ /* 0x00006400000c000b */
[----:B01----:R-:W-:Y:S01]  /*18c50*/  ENDCOLLECTIVE ;  /* 0x000000000000791b */ /* 0x003fe20003800000 */
.L_x_993:
        /* <DEDUP_REMOVED lines=10> */
[----:B------:R-:W-:Y:S02]  /*18d00*/  ISETP.GE.AND P0, PT, R33, 0x21, PT ;  /* 0x000000212100780c */ /* 0x000fe40003f06270 */
[----:B0-----:R-:W-:-:S11]  /*18d10*/  MOV R2, R14 ;  /* 0x0000000e00027202 */ /* 0x001fd60000000f00 */
[----:B------:R-:W-:Y:S05]  /*18d20*/  WARPSYNC.COLLECTIVE R15, `(.L_x_994) ;  /* 0x000000000f087348 */ /* 0x000fea0003c00000 */
[----:B------:R0:W1:Y:S02]  /*18d30*/  SHFL.IDX P6, R14, R13, R12, R11 ;  /* 0x0000000c0d0e7389 */ /* 0x00006400000c000b */
[----:B01----:R-:W-:Y:S01]  /*18d40*/  ENDCOLLECTIVE ;  /* 0x000000000000791b */ /* 0x003fe20003800000 */
.L_x_994:
[----:B------:R-:W-:Y:S02]  /*18d50*/  @P0 IMAD R6, R5, 0x2, R22 ;  /* 0x0000000205060824 */ /* 0x000fe400078e0216 */
[----:B------:R-:W-:Y:S01]  /*18d60*/  IMAD.MOV.U32 R13, RZ, RZ, R4 ;  /* 0x000000ffff0d7224 */ /* 0x000fe200078e0004 */
[----:B------:R-:W-:Y:S01]  /*18d70*/  MOV R12, 0x3 ;  /* 0x00000003000c7802 */ /* 0x000fe20000000f00 */
[----:B------:R-:W-:-:S07]  /*18d80*/  IMAD.MOV.U32 R3, RZ, RZ, R14 ;  /* 0x000000ffff037224 */ /* 0x000fce00078e000e */
[----:B------:R-:W-:Y:S05]  /*18d90*/  WARPSYNC.COLLECTIVE R15, `(.L_x_995) ;  /* 0x000000000f087348 */ /* 0x000fea0003c00000 */
[----:B------:R0:W1:Y:S02]  /*18da0*/  SHFL.IDX P6, R14, R13, R12, R11 ;  /* 0x0000000c0d0e7389 */ /* 0x00006400000c000b */
[----:B01----:R-:W-:Y:S01]  /*18db0*/  ENDCOLLECTIVE ;  /* 0x000000000000791b */ /* 0x003fe20003800000 */
.L_x_995:
        /* <DEDUP_REMOVED lines=15> */
.L_x_996:
[----:B------:R-:W-:Y:S01]  /*18eb0*/  @P0 IMAD R6, R5, 0x2, R22 ;  /* 0x0000000205060824 */ /* 0x000fe200078e0216 */
[----:B------:R-:W-:Y:S01]  /*18ec0*/  MOV R13, R4 ;  /* 0x00000004000d7202 */ /* 0x000fe20000000f00 */
[----:B------:R-:W-:Y:S02]  /*18ed0*/  IMAD.MOV.U32 R12, RZ, RZ, 0x4 ;  /* 0x00000004ff0c7424 */ /* 0x000fe400078e00ff */
[----:B------:R-:W-:-:S07]  /*18ee0*/  IMAD.MOV.U32 R3, RZ, RZ, R14 ;  /* 0x000000ffff037224 */ /* 0x000fce00078e000e */
[----:B------:R-:W-:Y:S05]  /*18ef0*/  WARPSYNC.COLLECTIVE R15, `(.L_x_997) ;  /* 0x000000000f087348 */ /* 0x000fea0003c00000 */
[----:B------:R0:W1:Y:S02]  /*18f00*/  SHFL.IDX P6, R14, R13, R12, R11 ;  /* 0x0000000c0d0e7389 */ /* 0x00006400000c000b */
[----:B01----:R-:W-:Y:S01]  /*18f10*/  ENDCOLLECTIVE ;  /* 0x000000000000791b */ /* 0x003fe20003800000 */
.L_x_997:
        /* <DEDUP_REMOVED lines=15> */
.L_x_998:
[----:B------:R-:W-:Y:S01]  /*19010*/  @P0 LEA R6, R5, R22, 0x1 ;  /* 0x0000001605060211 */ /* 0x000fe200078e08ff */
[----:B------:R-:W-:Y:S02]  /*19020*/  IMAD.MOV.U32 R13, RZ, RZ, R4 ;  /* 0x000000ffff0d7224 */ /* 0x000fe400078e0004 */
[----:B------:R-:W-:Y:S02]  /*19030*/  IMAD.MOV.U32 R12, RZ, RZ, 0x5 ;  /* 0x00000005ff0c7424 */ /* 0x000fe400078e00ff */
[----:B------:R-:W-:-:S07]  /*19040*/  IMAD.MOV.U32 R3, RZ, RZ, R14 ;  /* 0x000000ffff037224 */ /* 0x000fce00078e000e */
[----:B------:R-:W-:Y:S05]  /*19050*/  WARPSYNC.COLLECTIVE R15, `(.L_x_999) ;  /* 0x000000000f087348 */ /* 0x000fea0003c00000 */
[----:B------:R0:W1:Y:S02]  /*19060*/  SHFL.IDX P6, R14, R13, R12, R11 ;  /* 0x0000000c0d0e7389 */ /* 0x00006400000c000b */
[----:B01----:R-:W-:Y:S01]  /*19070*/  ENDCOLLECTIVE ;  /* 0x000000000000791b */ /* 0x003fe20003800000 */
.L_x_999:
[----:B------:R-:W-:-:S05]  /*19080*/  @P0 LEA R3, P1, R9, R3, 0x1 ;  /* 0x0000000309030211 */ /* 0x000fca00078208ff */
[----:B------:R-:W-:-:S05]  /*19090*/  @P0 IMAD.X R2, RZ, RZ, R2, P1 ;  /* 0x000000ffff020224 */ /* 0x000fca00008e0602 */
[----:B------:R-:W-:Y:S01]  /*190a0*/  @P0 LOP3.LUT R3, R3, R2, RZ, 0x3c, !PT ;  /* 0x0000000203030212 */ /* 0x000fe200078e3cff */
[----:B------:R-:W-:-:S03]  /*190b0*/  IMAD.MOV.U32 R13, RZ, RZ, R0 ;  /* 0x000000ffff0d7224 */ /* 0x000fc600078e0000 */
[----:B------:R-:W-:-:S04]  /*190c0*/  @P0 LOP3.LUT R2, R3, R2, RZ, 0x3c, !PT ;  /* 0x0000000203020212 */ /* 0x000fc800078e3cff */
[----:B------:R-:W-:Y:S01]  /*190d0*/  @P0 LOP3.LUT R3, R3, R2, RZ, 0x3c, !PT ;  /* 0x0000000203030212 */ /* 0x000fe200078e3cff */
[----:B------:R-:W-:-:S07]  /*190e0*/  IMAD.MOV.U32 R4, RZ, RZ, R14 ;  /* 0x000000ffff047224 */ /* 0x000fce00078e000e */
[----:B------:R-:W-:Y:S05]  /*190f0*/  WARPSYNC.COLLECTIVE R15, `(.L_x_1000) ;  /* 0x000000000f087348 */ /* 0x000fea0003c00000 */
[----:B------:R0:W1:Y:S02]  /*19100*/  SHFL.IDX P6, R14, R13, R12, R11 ;  /* 0x0000000c0d0e7389 */ /* 0x00006400000c000b */
[----:B01----:R-:W-:Y:S01]  /*19110*/  ENDCOLLECTIVE ;  /* 0x000000000000791b */ /* 0x003fe20003800000 */
.L_x_1000:
[----:B------:R-:W-:Y:S01]  /*19120*/  @!PT LDS RZ, [RZ] ;  /* 0x00000000fffff984 */ /* 0x000fe20000000800 */
[----:B------:R-:W-:Y:S01]  /*19130*/  @!PT LDS RZ, [RZ] ;  /* 0x00000000fffff984 */ /* 0x000fe20000000800 */
[----:B------:R-:W-:Y:S01]  /*19140*/  @!PT LDS RZ, [RZ] ;  /* 0x00000000fffff984 */ /* 0x000fe20000000800 */
[----:B------:R1:W-:Y:S01]  /*19150*/  @P0 LDGSTS.E.BYPASS.LTC128B.128 [R6+0x1e400], desc[UR40][R2.64], !P2 ;  /* 0x1e40000002060fae */ /* 0x0003e2000d101d68 */
[----:B------:R-:W-:Y:S01]  /*19160*/  IMAD.MOV.U32 R0, RZ, RZ, R14 ;  /* 0x000000ffff007224 */ /* 0x000fe200078e000e */
[----:B------:R-:W-:Y:S06]  /*19170*/  BRA `(.L_x_1001) ;  /* 0xffffffac00587947 */ /* 0x000fec000383ffff */
.L_x_862:
[----:B------:R-:W-:Y:S01]  /*19180*/  MOV R13, R2 ;  /* 0x00000002000d7202 */ /* 0x000fe20000000f00 */
[----:B------:R-:W-:Y:S02]  /*19190*/  IMAD.MOV.U32 R12, RZ, RZ, RZ ;  /* 0x000000ffff0c7224 */ /* 0x000fe400078e00ff */
[----:B------:R-:W-:Y:S02]  /*191a0*/  IMAD.MOV.U32 R11, RZ, RZ, 0x181f ;  /* 0x0000181fff0b7424 */ /* 0x000fe400078e00ff */
[----:B------:R-:W-:Y:S02]  /*191b0*/  IMAD.MOV.U32 R15, RZ, RZ, -0x1 ;  /* 0xffffffffff0f7424 */ /* 0x000fe400078e00ff */
[----:B-----5:R-:W-:Y:S02]  /*191c0*/  IMAD R3, R20, R7, RZ ;  /* 0x0000000714037224 */ /* 0x020fe400078e02ff */
[----:B------:R-:W-:-:S07]  /*191d0*/  IMAD.IADD R17, R10, 0x1, R17 ;  /* 0x000000010a117824 */ /* 0x000fce00078e0211 */
[----:B------:R-:W-:Y:S05]  /*191e0*/  WARPSYNC.COLLECTIVE R15, `(.L_x_1002) ;  /* 0x000000000f087348 */ /* 0x000fea0003c00000 */
[----:B------:R0:W1:Y:S02]  /*191f0*/  SHFL.IDX P6, R14, R13, R12, R11 ;  /* 0x0000000c0d0e7389 */ /* 0x00006400000c000b */
[----:B01----:R-:W-:Y:S01]  /*19200*/  ENDCOLLECTIVE ;  /* 0x000000000000791b */ /* 0x003fe20003800000 */
.L_x_1002:
[C---:B------:R-:W-:Y:S01]  /*19210*/  VIADD R6, R17.reuse, 0x10 ;  /* 0x0000001011067836 */ /* 0x040fe20000000000 */
[----:B------:R-:W-:Y:S01]  /*19220*/  ISETP.GE.AND P0, PT, R17, R3, PT ;  /* 0x000000031100720c */ /* 0x000fe20003f06270 */
[----:B------:R-:W-:Y:S02]  /*19230*/  IMAD.MOV.U32 R13, RZ, RZ, R0 ;  /* 0x000000ffff0d7224 */ /* 0x000fe400078e0000 */
[----:B------:R-:W-:-:S10]  /*19240*/  IMAD.MOV.U32 R4, RZ, RZ, R14 ;  /* 0x000000ffff047224 */ /* 0x000fd400078e000e */
[----:B------:R-:W-:Y:S05]  /*19250*/  WARPSYNC.COLLECTIVE R15, `(.L_x_1003) ;  /* 0x000000000f087348 */ /* 0x000fea0003c00000 */
[----:B------:R0:W1:Y:S02]  /*19260*/  SHFL.IDX P6, R14, R13, R12, R11 ;  /* 0x0000000c0d0e7389 */ /* 0x00006400000c000b */
[----:B01----:R-:W-:Y:S01]  /*19270*/  ENDCOLLECTIVE ;  /* 0x000000000000791b */ /* 0x003fe20003800000 */
.L_x_1003:
[----:B------:R-:W-:Y:S02]  /*19280*/  IMAD.MOV.U32 R13, RZ, RZ, R2 ;  /* 0x000000ffff0d7224 */ /* 0x000fe400078e0002 */
[----:B------:R-:W-:Y:S01]  /*19290*/  IMAD.MOV.U32 R12, RZ, RZ, 0x1 ;  /* 0x00000001ff0c7424 */ /* 0x000fe200078e00ff */
[----:B------:R-:W-:-:S07]  /*192a0*/  MOV R5, R14 ;  /* 0x0000000e00057202 */ /* 0x000fce0000000f00 */
[----:B------:R-:W-:Y:S05]  /*192b0*/  WARPSYNC.COLLECTIVE R15, `(.L_x_1004) ;  /* 0x000000000f087348 */ /* 0x000fea0003c00000 */
[----:B------:R0:W1:Y:S02]  /*192c0*/  SHFL.IDX P6, R14, R13, R12, R11 ;  /* 0x0000000c0d0e7389 */ /* 0x00006400000c000b */
[----:B01----:R-:W-:Y:S01]  /*192d0*/  ENDCOLLECTIVE ;  /* 0x000000000000791b */ /* 0x003fe20003800000 */
.L_x_1004:
        /* <DEDUP_REMOVED lines=10> */
[----:B------:R-:W-:Y:S02]  /*19380*/  ISETP.GE.AND P0, PT, R6, R3, PT ;  /* 0x000000030600720c */ /* 0x000fe40003f06270 */
[----:B0-----:R-:W-:-:S11]  /*19390*/  MOV R4, R14 ;  /* 0x0000000e00047202 */ /* 0x001fd60000000f00 */
[----:B------:R-:W-:Y:S05]  /*193a0*/  WARPSYNC.COLLECTIVE R15, `(.L_x_1005) ;  /* 0x000000000f087348 */ /* 0x000fea0003c00000 */
[----:B------:R0:W1:Y:S02]  /*193b0*/  SHFL.IDX P6, R14, R13, R12, R11 ;  /* 0x0000000c0d0e7389 */ /* 0x00006400000c000b */
[----:B01----:R-:W-:Y:S01]  /*193c0*/  ENDCOLLECTIVE ;  /* 0x000000000000791b */ /* 0x003fe20003800000 */
.L_x_1005:
[----:B------:R-:W-:Y:S01]  /*193d0*/  IMAD.MOV.U32 R13, RZ, RZ, R2 ;  /* 0x000000ffff0d7224 */ /* 0x000fe200078e0002 */
[----:B------:R-:W-:Y:S01]  /*193e0*/  MOV R12, 0x2 ;  /* 0x00000002000c7802 */ /* 0x000fe20000000f00 */
[----:B------:R-:W-:-:S07]  /*193f0*/  IMAD.MOV.U32 R5, RZ, RZ, R14 ;  /* 0x000000ffff057224 */ /* 0x000fce00078e000e */
[----:B------:R-:W-:Y:S05]  /*19400*/  WARPSYNC.COLLECTIVE R15, `(.L_x_1006) ;  /* 0x000000000f087348 */ /* 0x000fea0003c00000 */
[----:B------:R0:W1:Y:S02]  /*19410*/  SHFL.IDX P6, R14, R13, R12, R11 ;  /* 0x0000000c0d0e7389 */ /* 0x00006400000c000b */
[----:B01----:R-:W-:Y:S01]  /*19420*/  ENDCOLLECTIVE ;  /* 0x000000000000791b */ /* 0x003fe20003800000 */
.L_x_1006:
        /* <DEDUP_REMOVED lines=16> */
.L_x_1007:
[----:B------:R-:W-:Y:S01]  /*19530*/  MOV R13, R2 ;  /* 0x00000002000d7202 */ /* 0x000fe20000000f00 */
[----:B------:R-:W-:Y:S02]  /*19540*/  IMAD.MOV.U32 R12, RZ, RZ, 0x3 ;  /* 0x00000003ff0c7424 */ /* 0x000fe400078e00ff */
[----:B------:R-:W-:-:S07]  /*19550*/  IMAD.MOV.U32 R5, RZ, RZ, R14 ;  /* 0x000000ffff057224 */ /* 0x000fce00078e000e */
[----:B------:R-:W-:Y:S05]  /*19560*/  WARPSYNC.COLLECTIVE R15, `(.L_x_1008) ;  /* 0x000000000f087348 */ /* 0x000fea0003c00000 */
[----:B------:R0:W1:Y:S02]  /*19570*/  SHFL.IDX P6, R14, R13, R12, R11 ;  /* 0x0000000c0d0e7389 */ /* 0x00006400000c000b */
[----:B01----:R-:W-:Y:S01]  /*19580*/  ENDCOLLECTIVE ;  /* 0x000000000000791b */ /* 0x003fe20003800000 */
.L_x_1008:
        /* <DEDUP_REMOVED lines=16> */
.L_x_1009:
[----:B------:R-:W-:Y:S02]  /*19690*/  IMAD.MOV.U32 R13, RZ, RZ, R2 ;  /* 0x000000ffff0d7224 */ /* 0x000fe400078e0002 */
[----:B------:R-:W-:Y:S02]  /*196a0*/  IMAD.MOV.U32 R12, RZ, RZ, 0x4 ;  /* 0x00000004ff0c7424 */ /* 0x000fe400078e00ff */
[----:B------:R-:W-:-:S07]  /*196b0*/  IMAD.MOV.U32 R5, RZ, RZ, R14 ;  /* 0x000000ffff057224 */ /* 0x000fce00078e000e */
[----:B------:R-:W-:Y:S05]  /*196c0*/  WARPSYNC.COLLECTIVE R15, `(.L_x_1010) ;  /* 0x000000000f087348 */ /* 0x000fea0003c00000 */
[----:B------:R0:W1:Y:S02]  /*196d0*/  SHFL.IDX P6, R14, R13, R12, R11 ;  /* 0x0000000c0d0e7389 */ /* 0x00006400000c000b */
[----:B01----:R-:W-:Y:S01]  /*196e0*/  ENDCOLLECTIVE ;  /* 0x000000000000791b */ /* 0x003fe20003800000 */
.L_x_1010:
        /* <DEDUP_REMOVED lines=16> */
.L_x_1011:
[----:B------:R-:W-:Y:S02]  /*197f0*/  IMAD.MOV.U32 R13, RZ, RZ, R2 ;  /* 0x000000ffff0d7224 */ /* 0x000fe400078e0002 */
[----:B------:R-:W-:Y:S02]  /*19800*/  IMAD.MOV.U32 R12, RZ, RZ, 0x5 ;  /* 0x00000005ff0c7424 */ /* 0x000fe400078e00ff */
[----:B------:R-:W-:-:S07]  /*19810*/  IMAD.MOV.U32 R5, RZ, RZ, R14 ;  /* 0x000000ffff057224 */ /* 0x000fce00078e000e */
[----:B------:R-:W-:Y:S05]  /*19820*/  WARPSYNC.COLLECTIVE R15, `(.L_x_1012) ;  /* 0x000000000f087348 */ /* 0x000fea0003c00000 */
[----:B------:R0:W1:Y:S02]  /*19830*/  SHFL.IDX P6, R14, R13, R12, R11 ;  /* 0x0000000c0d0e7389 */ /* 0x00006400000c000b */
[----:B01----:R-:W-:Y:S01]  /*19840*/  ENDCOLLECTIVE ;  /* 0x000000000000791b */ /* 0x003fe20003800000 */
.L_x_1012:
[----:B------:R-:W-:-:S04]  /*19850*/  @!P0 LEA R5, P2, R9, R5, 0x1 ;  /* 0x0000000509058211 */ /* 0x000fc800078408ff */
[----:B------:R-:W-:-:S04]  /*19860*/  @!P0 IADD3.X R4, RZ, R4, RZ, P2, !PT ;  /* 0x00000004ff048210 */ /* 0x000fc800017fe4ff */
        /* <DEDUP_REMOVED lines=14> */
.L_x_1013:
[----:B------:R-:W-:Y:S02]  /*19950*/  IMAD.MOV.U32 R13, RZ, RZ, R2 ;  /* 0x000000ffff0d7224 */ /* 0x000fe400078e0002 */
[----:B------:R-:W-:Y:S01]  /*19960*/  IMAD.MOV.U32 R12, RZ, RZ, 0x6 ;  /* 0x00000006ff0c7424 */ /* 0x000fe200078e00ff */
[----:B------:R-:W-:-:S07]  /*19970*/  MOV R5, R14 ;  /* 0x0000000e00057202 */ /* 0x000fce0000000f00 */
[----:B------:R-:W-:Y:S05]  /*19980*/  WARPSYNC.COLLECTIVE R15, `(.L_x_1014) ;  /* 0x000000000f087348 */ /* 0x000fea0003c00000 */
[----:B------:R0:W1:Y:S02]  /*19990*/  SHFL.IDX P6, R14, R13, R12, R11 ;  /* 0x0000000c0d0e7389 */ /* 0x00006400000c000b */
[----:B01----:R-:W-:Y:S01]  /*199a0*/  ENDCOLLECTIVE ;  /* 0x000000000000791b */ /* 0x003fe20003800000 */
.L_x_1014:
        /* <DEDUP_REMOVED lines=16> */
.L_x_1015:
[----:B------:R-:W-:Y:S02]  /*19ab0*/  IMAD.MOV.U32 R13, RZ, RZ, R2 ;  /* 0x000000ffff0d7224 */ /* 0x000fe400078e0002 */
[----:B------:R-:W-:Y:S02]  /*19ac0*/  IMAD.MOV.U32 R12, RZ, RZ, 0x7 ;  /* 0x00000007ff0c7424 */ /* 0x000fe400078e00ff */
[----:B------:R-:W-:-:S07]  /*19ad0*/  IMAD.MOV.U32 R5, RZ, RZ, R14 ;  /* 0x000000ffff057224 */ /* 0x000fce00078e000e */
[----:B------:R-:W-:Y:S05]  /*19ae0*/  WARPSYNC.COLLECTIVE R15, `(.L_x_1016) ;  /* 0x000000000f087348 */ /* 0x000fea0003c00000 */
[----:B------:R0:W1:Y:S02]  /*19af0*/  SHFL.IDX P6, R14, R13, R12, R11 ;  /* 0x0000000c0d0e7389 */ /* 0x00006400000c000b */
[----:B01----:R-:W-:Y:S01]  /*19b00*/  ENDCOLLECTIVE ;  /* 0x000000000000791b */ /* 0x003fe20003800000 */
.L_x_1016:
        /* <DEDUP_REMOVED lines=14> */
.L_x_1017:
[----:B------:R-:W-:Y:S01]  /*19bf0*/  IMAD.MOV.U32 R0, RZ, RZ, R14 ;  /* 0x000000ffff007224 */ /* 0x000fe200078e000e */
[----:B------:R-:W-:Y:S06]  /*19c00*/  BRA `(.L_x_1018) ;  /* 0xffffffac00e07947 */ /* 0x000fec000383ffff */
.L_x_865:
[----:B0-----:R0:W1:Y:S02]  /*19c10*/  SYNCS.PHASECHK.TRANS64.TRYWAIT P0, [R22+URZ+0x22820], R3 ;  /* 0x02282003160075a7 */ /* 0x001064000800017f */
[----:B-1----:R-:W-:Y:S05]  /*19c20*/  @!P0 NANOSLEEP.SYNCS 0x989680 ;  /* 0x009896800000895d */ /* 0x002fea0003900000 */
[----:B------:R-:W1:Y:S02]  /*19c30*/  @!P0 SYNCS.PHASECHK.TRANS64 P0, [R22+URZ+0x22820], R3 ;  /* 0x02282003160085a7 */ /* 0x000e64000800007f */
[----:B-1----:R-:W-:Y:S05]  /*19c40*/  @!P0 BRA `(.L_x_865) ;  /* 0xfffffffc00f08947 */ /* 0x002fea000383ffff */
[----:B------:R-:W-:Y:S05]  /*19c50*/  BRA `(.L_x_1019) ;  /* 0xffffffb0003c7947 */ /* 0x000fea000383ffff */
.L_x_868:
[----:B0-----:R0:W1:Y:S02]  /*19c60*/  SYNCS.PHASECHK.TRANS64.TRYWAIT P0, [R32+URZ+0x22860], R3 ;  /* 0x02286003200075a7 */ /* 0x001064000800017f */
[----:B-1----:R-:W-:Y:S05]  /*19c70*/  @!P0 NANOSLEEP.SYNCS 0x989680 ;  /* 0x009896800000895d */ /* 0x002fea0003900000 */
[----:B------:R-:W1:Y:S02]  /*19c80*/  @!P0 SYNCS.PHASECHK.TRANS64 P0, [R32+URZ+0x22860], R3 ;  /* 0x02286003200085a7 */ /* 0x000e64000800007f */
[----:B-1----:R-:W-:Y:S05]  /*19c90*/  @!P0 BRA `(.L_x_868) ;  /* 0xfffffffc00f08947 */ /* 0x002fea000383ffff */
[----:B------:R-:W-:Y:S05]  /*19ca0*/  BRA `(.L_x_1020) ;  /* 0xffffffb0004c7947 */ /* 0x000fea000383ffff */
.L_x_869:
        /* <DEDUP_REMOVED lines=8> */
.L_x_1022:
[----:B------:R-:W-:Y:S05]  /*19d30*/  BSYNC B0 ;  /* 0x0000000000007941 */ /* 0x000fea0003800000 */
.L_x_1021:
[----:B------:R-:W0:Y:S01]  /*19d40*/  S2R R7, SR_TID.X ;  /* 0x0000000000077919 */ /* 0x000e220000002100 */
[----:B------:R-:W-:Y:S01]  /*19d50*/  IMAD.MOV.U32 R13, RZ, RZ, R5 ;  /* 0x000000ffff0d7224 */ /* 0x000fe200078e0005 */
[----:B------:R-:W-:Y:S01]  /*19d60*/  MOV R3, R14 ;  /* 0x0000000e00037202 */ /* 0x000fe20000000f00 */
[----:B------:R-:W-:Y:S01]  /*19d70*/  IMAD.MOV.U32 R12, RZ, RZ, RZ ;  /* 0x000000ffff0c7224 */ /* 0x000fe200078e00ff */
[C---:B------:R-:W-:Y:S01]  /*19d80*/  LOP3.LUT P2, RZ, R35.reuse, 0x2, RZ, 0xc0, !PT ;  /* 0x0000000223ff7812 */ /* 0x040fe2000784c0ff */
[----:B------:R-:W-:Y:S01]  /*19d90*/  IMAD.MOV.U32 R11, RZ, RZ, 0x181f ;  /* 0x0000181fff0b7424 */ /* 0x000fe200078e00ff */
[----:B------:R-:W-:Y:S01]  /*19da0*/  LOP3.LUT P1, RZ, R35, 0x4, RZ, 0xc0, !PT ;  /* 0x0000000423ff7812 */ /* 0x000fe2000782c0ff */
[----:B------:R-:W-:Y:S02]  /*19db0*/  IMAD.MOV.U32 R15, RZ, RZ, -0x1 ;  /* 0xffffffffff0f7424 */ /* 0x000fe400078e00ff */
[----:B------:R-:W-:Y:S01]  /*19dc0*/  IMAD R4, R4, 0x2, R22 ;  /* 0x0000000204047824 */ /* 0x000fe200078e0216 */
[----:B------:R-:W-:-:S13]  /*19dd0*/  ISETP.LT.OR P4, PT, R33, 0x1, !P1 ;  /* 0x000000012100780c */ /* 0x000fda0004f81670 */
[----:B0-----:R-:W-:Y:S05]  /*19de0*/  WARPSYNC.COLLECTIVE R15, `(.L_x_1023) ;  /* 0x000000000f087348 */ /* 0x001fea0003c00000 */
[----:B------:R1:W2:Y:S02]  /*19df0*/  SHFL.IDX P6, R14, R13, R12, R11 ;  /* 0x0000000c0d0e7389 */ /* 0x0002a400000c000b */
[----:B012---:R-:W-:Y:S01]  /*19e00*/  ENDCOLLECTIVE ;  /* 0x000000000000791b */ /* 0x007fe20003800000 */
.L_x_1023:
[----:B------:R-:W-:Y:S02]  /*19e10*/  IMAD.MOV.U32 R13, RZ, RZ, R6 ;  /* 0x000000ffff0d7224 */ /* 0x000fe400078e0006 */
[----:B------:R-:W-:Y:S02]  /*19e20*/  IMAD.MOV.U32 R12, RZ, RZ, 0x1 ;  /* 0x00000001ff0c7424 */ /* 0x000fe400078e00ff */
[----:B------:R-:W-:Y:S01]  /*19e30*/  IMAD.SHL.U32 R7, R7, 0x8, RZ ;  /* 0x0000000807077824 */ /* 0x000fe200078e00ff */
[----:B------:R-:W-:-:S04]  /*19e40*/  MOV R2, R14 ;  /* 0x0000000e00027202 */ /* 0x000fc80000000f00 */
[----:B------:R-:W-:-:S07]  /*19e50*/  LOP3.LUT R7, R7, 0x38, RZ, 0xc0, !PT ;  /* 0x0000003807077812 */ /* 0x000fce00078ec0ff */
[----:B------:R-:W-:Y:S05]  /*19e60*/  WARPSYNC.COLLECTIVE R15, `(.L_x_1024) ;  /* 0x000000000f087348 */ /* 0x000fea0003c00000 */
[----:B------:R0:W1:Y:S02]  /*19e70*/  SHFL.IDX P6, R14, R13, R12, R11 ;  /* 0x0000000c0d0e7389 */ /* 0x00006400000c000b */
[----:B01----:R-:W-:Y:S01]  /*19e80*/  ENDCOLLECTIVE ;  /* 0x000000000000791b */ /* 0x003fe20003800000 */
.L_x_1024:
[----:B------:R-:W-:Y:S01]  /*19e90*/  IMAD.SHL.U32 R0, R7, 0x2, RZ ;  /* 0x0000000207007824 */ /* 0x000fe200078e00ff */
[----:B------:R-:W-:-:S04]  /*19ea0*/  LOP3.LUT R7, R35, 0x1, RZ, 0xc0, !PT ;  /* 0x0000000123077812 */ /* 0x000fc800078ec0ff */
[----:B------:R-:W-:Y:S02]  /*19eb0*/  IADD3 R2, P0, R2, R0, RZ ;  /* 0x0000000002027210 */ /* 0x000fe40007f1e0ff */
[----:B------:R-:W-:-:S03]  /*19ec0*/  ISETP.NE.U32.AND P3, PT, R7, 0x1, PT ;  /* 0x000000010700780c */ /* 0x000fc60003f65070 */
        /* <DEDUP_REMOVED lines=13> */
[----:B0-----:R-:W-:-:S07]  /*19fa0*/  MOV R3, R14 ;  /* 0x0000000e00037202 */ /* 0x001fce0000000f00 */
[----:B------:R-:W-:Y:S05]  /*19fb0*/  WARPSYNC.COLLECTIVE R15, `(.L_x_1025) ;  /* 0x000000000f087348 */ /* 0x000fea0003c00000 */
[----:B------:R0:W1:Y:S02]  /*19fc0*/  SHFL.IDX P6, R14, R13, R12, R11 ;  /* 0x0000000c0d0e7389 */ /* 0x00006400000c000b */
[----:B01----:R-:W-:Y:S01]  /*19fd0*/  ENDCOLLECTIVE ;  /* 0x000000000000791b */ /* 0x003fe20003800000 */
.L_x_1025:
[----:B------:R-:W-:Y:S02]  /*19fe0*/  IMAD.MOV.U32 R13, RZ, RZ, R6 ;  /* 0x000000ffff0d7224 */ /* 0x000fe400078e0006 */
[----:B------:R-:W-:Y:S01]  /*19ff0*/  IMAD.MOV.U32 R12, RZ, RZ, 0x2 ;  /* 0x00000002ff0c7424 */ /* 0x000fe200078e00ff */
[----:B------:R-:W-:-:S13]  /*1a000*/  IADD3 R2, P4, R14, R0, RZ ;  /* 0x000000000e027210 */ /* 0x000fda0007f9e0ff */
[----:B------:R-:W-:Y:S05]  /*1a010*/  WARPSYNC.COLLECTIVE R15, `(.L_x_1026) ;  /* 0x000000000f087348 */ /* 0x000fea0003c00000 */
[----:B------:R0:W1:Y:S02]  /*1a020*/  SHFL.IDX P6, R14, R13, R12, R11 ;  /* 0x0000000c0d0e7389 */ /* 0x00006400000c000b */
[----:B01----:R-:W-:Y:S01]  /*1a030*/  ENDCOLLECTIVE ;  /* 0x000000000000791b */ /* 0x003fe20003800000 */
.L_x_1026:
        /* <DEDUP_REMOVED lines=17> */
.L_x_1027:
[----:B------:R-:W-:Y:S02]  /*1a150*/  IMAD.MOV.U32 R13, RZ, RZ, R6 ;  /* 0x000000ffff0d7224 */ /* 0x000fe400078e0006 */
[----:B------:R-:W-:Y:S01]  /*1a160*/  IMAD.MOV.U32 R12, RZ, RZ, 0x3 ;  /* 0x00000003ff0c7424 */ /* 0x000fe200078e00ff */
[----:B------:R-:W-:-:S13]  /*1a170*/  IADD3 R2, P4, R14, R0, RZ ;  /* 0x000000000e027210 */ /* 0x000fda0007f9e0ff */
[----:B------:R-:W-:Y:S05]  /*1a180*/  WARPSYNC.COLLECTIVE R15, `(.L_x_1028) ;  /* 0x000000000f087348 */ /* 0x000fea0003c00000 */
[----:B------:R0:W1:Y:S02]  /*1a190*/  SHFL.IDX P6, R14, R13, R12, R11 ;  /* 0x0000000c0d0e7389 */ /* 0x00006400000c000b */
[----:B01----:R-:W-:Y:S01]  /*1a1a0*/  ENDCOLLECTIVE ;  /* 0x000000000000791b */ /* 0x003fe20003800000 */
.L_x_1028:
        /* <DEDUP_REMOVED lines=17> */
.L_x_1029:
[----:B------:R-:W-:Y:S02]  /*1a2c0*/  IMAD.MOV.U32 R13, RZ, RZ, R6 ;  /* 0x000000ffff0d7224 */ /* 0x000fe400078e0006 */
[----:B------:R-:W-:Y:S01]  /*1a2d0*/  IMAD.MOV.U32 R12, RZ, RZ, 0x4 ;  /* 0x00000004ff0c7424 */ /* 0x000fe200078e00ff */
[----:B------:R-:W-:-:S13]  /*1a2e0*/  IADD3 R2, P4, R14, R0, RZ ;  /* 0x000000000e027210 */ /* 0x000fda0007f9e0ff */
[----:B------:R-:W-:Y:S05]  /*1a2f0*/  WARPSYNC.COLLECTIVE R15, `(.L_x_1030) ;  /* 0x000000000f087348 */ /* 0x000fea0003c00000 */
[----:B------:R0:W1:Y:S02]  /*1a300*/  SHFL.IDX P6, R14, R13, R12, R11 ;  /* 0x0000000c0d0e7389 */ /* 0x00006400000c000b */
[----:B01----:R-:W-:Y:S01]  /*1a310*/  ENDCOLLECTIVE ;  /* 0x000000000000791b */ /* 0x003fe20003800000 */
.L_x_1030:
        /* <DEDUP_REMOVED lines=17> */
.L_x_1031:
[----:B------:R-:W-:Y:S01]  /*1a430*/  MOV R13, R6 ;  /* 0x00000006000d7202 */ /* 0x000fe20000000f00 */
[----:B------:R-:W-:Y:S01]  /*1a440*/  IMAD.MOV.U32 R12, RZ, RZ, 0x5 ;  /* 0x00000005ff0c7424 */ /* 0x000fe200078e00ff */
[----:B------:R-:W-:-:S13]  /*1a450*/  IADD3 R2, P4, R14, R0, RZ ;  /* 0x000000000e027210 */ /* 0x000fda0007f9e0ff */
[----:B------:R-:W-:Y:S05]  /*1a460*/  WARPSYNC.COLLECTIVE R15, `(.L_x_1032) ;  /* 0x000000000f087348 */ /* 0x000fea0003c00000 */
[----:B------:R0:W1:Y:S02]  /*1a470*/  SHFL.IDX P6, R14, R13, R12, R11 ;  /* 0x0000000c0d0e7389 */ /* 0x00006400000c000b */
[----:B01----:R-:W-:Y:S01]  /*1a480*/  ENDCOLLECTIVE ;  /* 0x000000000000791b */ /* 0x003fe20003800000 */
.L_x_1032:
        /* <DEDUP_REMOVED lines=12> */
.L_x_1033:
        /* <DEDUP_REMOVED lines=9> */
.L_x_876:
[----:B0-----:R0:W1:Y:S02]  /*1a5e0*/  SYNCS.PHASECHK.TRANS64.TRYWAIT P0, [R4+URZ+0x22840], R21 ;  /* 0x02284015040075a7 */ /* 0x001064000800017f */
[----:B-1----:R-:W-:Y:S05]  /*1a5f0*/  @!P0 NANOSLEEP.SYNCS 0x989680 ;  /* 0x009896800000895d */ /* 0x002fea0003900000 */
[----:B------:R-:W1:Y:S02]  /*1a600*/  @!P0 SYNCS.PHASECHK.TRANS64 P0, [R4+URZ+0x22840], R21 ;  /* 0x02284015040085a7 */ /* 0x000e64000800007f */
[----:B-1----:R-:W-:Y:S05]  /*1a610*/  @!P0 BRA `(.L_x_876) ;  /* 0xfffffffc00f08947 */ /* 0x002fea000383ffff */
[----:B------:R-:W-:Y:S05]  /*1a620*/  BRA `(.L_x_1035) ;  /* 0xffffffb000b47947 */ /* 0x000fea000383ffff */
.L_x_877:
        /* <DEDUP_REMOVED lines=8> */
.L_x_1037:
[----:B------:R-:W-:Y:S05]  /*1a6b0*/  BSYNC B1 ;  /* 0x0000000000017941 */ /* 0x000fea0003800000 */
.L_x_1036:
[----:B------:R-:W-:Y:S01]  /*1a6c0*/  IMAD.MOV.U32 R13, RZ, RZ, R8 ;  /* 0x000000ffff0d7224 */ /* 0x000fe200078e0008 */
[----:B------:R-:W-:Y:S01]  /*1a6d0*/  MOV R15, 0xffffffff ;  /* 0xffffffff000f7802 */ /* 0x000fe20000000f00 */
[----:B------:R-:W-:Y:S02]  /*1a6e0*/  IMAD.MOV.U32 R12, RZ, RZ, RZ ;  /* 0x000000ffff0c7224 */ /* 0x000fe400078e00ff */
[----:B------:R-:W-:Y:S02]  /*1a6f0*/  IMAD.MOV.U32 R11, RZ, RZ, 0x181f ;  /* 0x0000181fff0b7424 */ /* 0x000fe400078e00ff */
[----:B------:R-:W-:Y:S02]  /*1a700*/  IMAD.MOV.U32 R3, RZ, RZ, R14 ;  /* 0x000000ffff037224 */ /* 0x000fe400078e000e */
[----:B------:R-:W-:-:S07]  /*1a710*/  IMAD R7, R7, 0x2, R22 ;  /* 0x0000000207077824 */ /* 0x000fce00078e0216 */
[----:B------:R-:W-:Y:S05]  /*1a720*/  WARPSYNC.COLLECTIVE R15, `(.L_x_1038) ;  /* 0x000000000f087348 */ /* 0x000fea0003c00000 */
[----:B------:R0:W1:Y:S02]  /*1a730*/  SHFL.IDX P6, R14, R13, R12, R11 ;  /* 0x0000000c0d0e7389 */ /* 0x00006400000c000b */
[----:B01----:R-:W-:Y:S01]  /*1a740*/  ENDCOLLECTIVE ;  /* 0x000000000000791b */ /* 0x003fe20003800000 */
.L_x_1038:
[----:B------:R-:W-:Y:S02]  /*1a750*/  IMAD.MOV.U32 R13, RZ, RZ, R9 ;  /* 0x000000ffff0d7224 */ /* 0x000fe400078e0009 */
[----:B------:R-:W-:Y:S02]  /*1a760*/  IMAD.MOV.U32 R12, RZ, RZ, 0x1 ;  /* 0x00000001ff0c7424 */ /* 0x000fe400078e00ff */
[----:B------:R-:W-:-:S07]  /*1a770*/  IMAD.MOV.U32 R2, RZ, RZ, R14 ;  /* 0x000000ffff027224 */ /* 0x000fce00078e000e */
[----:B------:R-:W-:Y:S05]  /*1a780*/  WARPSYNC.COLLECTIVE R15, `(.L_x_1039) ;  /* 0x000000000f087348 */ /* 0x000fea0003c00000 */
[----:B------:R0:W1:Y:S02]  /*1a790*/  SHFL.IDX P6, R14, R13, R12, R11 ;  /* 0x0000000c0d0e7389 */ /* 0x00006400000c000b */
[----:B01----:R-:W-:Y:S01]  /*1a7a0*/  ENDCOLLECTIVE ;  /* 0x000000000000791b */ /* 0x003fe20003800000 */
.L_x_1039:
        /* <DEDUP_REMOVED lines=11> */
.L_x_1040:
[----:B------:R-:W-:Y:S02]  /*1a860*/  IMAD.MOV.U32 R13, RZ, RZ, R9 ;  /* 0x000000ffff0d7224 */ /* 0x000fe400078e0009 */
[----:B------:R-:W-:Y:S02]  /*1a870*/  IMAD.MOV.U32 R12, RZ, RZ, 0x2 ;  /* 0x00000002ff0c7424 */ /* 0x000fe400078e00ff */
[----:B------:R-:W-:-:S07]  /*1a880*/  IMAD.MOV.U32 R2, RZ, RZ, R14 ;  /* 0x000000ffff027224 */ /* 0x000fce00078e000e */
[----:B------:R-:W-:Y:S05]  /*1a890*/  WARPSYNC.COLLECTIVE R15, `(.L_x_1041) ;  /* 0x000000000f087348 */ /* 0x000fea0003c00000 */
[----:B------:R0:W1:Y:S02]  /*1a8a0*/  SHFL.IDX P6, R14, R13, R12, R11 ;  /* 0x0000000c0d0e7389 */ /* 0x00006400000c000b */
[----:B01----:R-:W-:Y:S01]  /*1a8b0*/  ENDCOLLECTIVE ;  /* 0x000000000000791b */ /* 0x003fe20003800000 */
.L_x_1041:
        /* <DEDUP_REMOVED lines=11> */
.L_x_1042:
[----:B------:R-:W-:Y:S02]  /*1a970*/  IMAD.MOV.U32 R13, RZ, RZ, R9 ;  /* 0x000000ffff0d7224 */ /* 0x000fe400078e0009 */
[----:B------:R-:W-:Y:S02]  /*1a980*/  IMAD.MOV.U32 R12, RZ, RZ, 0x3 ;  /* 0x00000003ff0c7424 */ /* 0x000fe400078e00ff */
[----:B------:R-:W-:-:S07]  /*1a990*/  IMAD.MOV.U32 R2, RZ, RZ, R14 ;  /* 0x000000ffff027224 */ /* 0x000fce00078e000e */
[----:B------:R-:W-:Y:S05]  /*1a9a0*/  WARPSYNC.COLLECTIVE R15, `(.L_x_1043) ;  /* 0x000000000f087348 */ /* 0x000fea0003c00000 */
[----:B------:R0:W1:Y:S02]  /*1a9b0*/  SHFL.IDX P6, R14, R13, R12, R11 ;  /* 0x0000000c0d0e7389 */ /* 0x00006400000c000b */
[----:B01----:R-:W-:Y:S01]  /*1a9c0*/  ENDCOLLECTIVE ;  /* 0x000000000000791b */ /* 0x003fe20003800000 */
.L_x_1043:
        /* <DEDUP_REMOVED lines=11> */
.L_x_1044:
[----:B------:R-:W-:Y:S02]  /*1aa80*/  IMAD.MOV.U32 R13, RZ, RZ, R9 ;  /* 0x000000ffff0d7224 */ /* 0x000fe400078e0009 */
[----:B------:R-:W-:Y:S02]  /*1aa90*/  IMAD.MOV.U32 R12, RZ, RZ, 0x4 ;  /* 0x00000004ff0c7424 */ /* 0x000fe400078e00ff */
[----:B------:R-:W-:-:S07]  /*1aaa0*/  IMAD.MOV.U32 R2, RZ, RZ, R14 ;  /* 0x000000ffff027224 */ /* 0x000fce00078e000e */
[----:B------:R-:W-:Y:S05]  /*1aab0*/  WARPSYNC.COLLECTIVE R15, `(.L_x_1045) ;  /* 0x000000000f087348 */ /* 0x000fea0003c00000 */
[----:B------:R0:W1:Y:S02]  /*1aac0*/  SHFL.IDX P6, R14, R13, R12, R11 ;  /* 0x0000000c0d0e7389 */ /* 0x00006400000c000b */
[----:B01----:R-:W-:Y:S01]  /*1aad0*/  ENDCOLLECTIVE ;  /* 0x000000000000791b */ /* 0x003fe20003800000 */
.L_x_1045:
        /* <DEDUP_REMOVED lines=11> */
.L_x_1046:
[----:B------:R-:W-:Y:S02]  /*1ab90*/  IMAD.MOV.U32 R13, RZ, RZ, R9 ;  /* 0x000000ffff0d7224 */ /* 0x000fe400078e0009 */
[----:B------:R-:W-:Y:S02]  /*1aba0*/  IMAD.MOV.U32 R12, RZ, RZ, 0x5 ;  /* 0x00000005ff0c7424 */ /* 0x000fe400078e00ff */
[----:B------:R-:W-:-:S07]  /*1abb0*/  IMAD.MOV.U32 R2, RZ, RZ, R14 ;  /* 0x000000ffff027224 */ /* 0x000fce00078e000e */
[----:B------:R-:W-:Y:S05]  /*1abc0*/  WARPSYNC.COLLECTIVE R15, `(.L_x_1047) ;  /* 0x000000000f087348 */ /* 0x000fea0003c00000 */
[----:B------:R0:W1:Y:S02]  /*1abd0*/  SHFL.IDX P6, R14, R13, R12, R11 ;  /* 0x0000000c0d0e7389 */ /* 0x00006400000c000b */
[----:B01----:R-:W-:Y:S01]  /*1abe0*/  ENDCOLLECTIVE ;  /* 0x000000000000791b */ /* 0x003fe20003800000 */
.L_x_1047:
[----:B------:R-:W-:-:S05]  /*1abf0*/  IADD3 R2, P0, R2, R0, RZ ;  /* 0x0000000002027210 */ /* 0x000fca0007f1e0ff */
        /* <DEDUP_REMOVED lines=10> */
.L_x_1048:
[----:B------:R-:W-:Y:S01]  /*1aca0*/  IMAD.MOV.U32 R2, RZ, RZ, R14 ;  /* 0x000000ffff027224 */ /* 0x000fe200078e000e */
[----:B------:R-:W-:Y:S06]  /*1acb0*/  BRA `(.L_x_1049) ;  /* 0xffffffac00e47947 */ /* 0x000fec000383ffff */
.L_x_882:
[----:B---3--:R3:W4:Y:S02]  /*1acc0*/  SYNCS.PHASECHK.TRANS64.TRYWAIT P0, [R4+URZ+0x22860], R21 ;  /* 0x02286015040075a7 */ /* 0x008724000800017f */
[----:B----4-:R-:W-:Y:S05]  /*1acd0*/  @!P0 NANOSLEEP.SYNCS 0x989680 ;  /* 0x009896800000895d */ /* 0x010fea0003900000 */
[----:B------:R-:W4:Y:S02]  /*1ace0*/  @!P0 SYNCS.PHASECHK.TRANS64 P0, [R4+URZ+0x22860], R21 ;  /* 0x02286015040085a7 */ /* 0x000f24000800007f */
[----:B----4-:R-:W-:Y:S05]  /*1acf0*/  @!P0 BRA `(.L_x_882) ;  /* 0xfffffffc00f08947 */ /* 0x010fea000383ffff */
[----:B------:R-:W-:Y:S05]  /*1ad00*/  BRA `(.L_x_1050) ;  /* 0xffffffb000347947 */ /* 0x000fea000383ffff */
.L_x_883:
[----:B------:R-:W-:Y:S01]  /*1ad10*/  BSSY B1, `(.L_x_1051) ;  /* 0x0000008000017945 */ /* 0x000fe20003800000 */
[----:B------:R-:W-:Y:S01]  /*1ad20*/  IMAD.MOV.U32 R13, RZ, RZ, R7 ;  /* 0x000000ffff0d7224 */ /* 0x000fe200078e0007 */
[----:B------:R-:W-:Y:S01]  /*1ad30*/  MOV R15, 0xffffffff ;  /* 0xffffffff000f7802 */ /* 0x000fe20000000f00 */
[----:B------:R-:W-:Y:S02]  /*1ad40*/  IMAD.MOV.U32 R12, RZ, RZ, RZ ;  /* 0x000000ffff0c7224 */ /* 0x000fe400078e00ff */
[----:B------:R-:W-:-:S07]  /*1ad50*/  IMAD.MOV.U32 R11, RZ, RZ, 0x181f ;  /* 0x0000181fff0b7424 */ /* 0x000fce00078e00ff */
[----:B0123--:R-:W-:Y:S05]  /*1ad60*/  WARPSYNC.COLLECTIVE R15, `(.L_x_1052) ;  /* 0x000000000f087348 */ /* 0x00ffea0003c00000 */
[----:B------:R4:W0:Y:S02]  /*1ad70*/  SHFL.IDX P6, R14, R13, R12, R11 ;  /* 0x0000000c0d0e7389 */ /* 0x00082400000c000b */
[----:B01234-:R-:W-:Y:S01]  /*1ad80*/  ENDCOLLECTIVE ;  /* 0x000000000000791b */ /* 0x01ffe20003800000 */
.L_x_1052:
[----:B------:R-:W-:Y:S05]  /*1ad90*/  BSYNC B1 ;  /* 0x0000000000017941 */ /* 0x000fea0003800000 */
.L_x_1051:
        /* <DEDUP_REMOVED lines=9> */
.L_x_1053:
[----:B------:R-:W-:Y:S02]  /*1ae30*/  IMAD.MOV.U32 R13, RZ, RZ, R7 ;  /* 0x000000ffff0d7224 */ /* 0x000fe400078e0007 */
[----:B------:R-:W-:Y:S01]  /*1ae40*/  IMAD.MOV.U32 R12, RZ, RZ, 0x1 ;  /* 0x00000001ff0c7424 */ /* 0x000fe200078e00ff */
[----:B------:R-:W-:-:S13]  /*1ae50*/  IADD3 R2, P0, R14, R0, RZ ;  /* 0x000000000e027210 */ /* 0x000fda0007f1e0ff */
[----:B------:R-:W-:Y:S05]  /*1ae60*/  WARPSYNC.COLLECTIVE R15, `(.L_x_1054) ;  /* 0x000000000f087348 */ /* 0x000fea0003c00000 */
[----:B------:R0:W1:Y:S02]  /*1ae70*/  SHFL.IDX P6, R14, R13, R12, R11 ;  /* 0x0000000c0d0e7389 */ /* 0x00006400000c000b */
[----:B01----:R-:W-:Y:S01]  /*1ae80*/  ENDCOLLECTIVE ;  /* 0x000000000000791b */ /* 0x003fe20003800000 */
.L_x_1054:
        /* <DEDUP_REMOVED lines=13> */
.L_x_1055:
[----:B------:R-:W-:Y:S02]  /*1af60*/  IMAD.MOV.U32 R13, RZ, RZ, R7 ;  /* 0x000000ffff0d7224 */ /* 0x000fe400078e0007 */
[----:B------:R-:W-:Y:S01]  /*1af70*/  IMAD.MOV.U32 R12, RZ, RZ, 0x2 ;  /* 0x00000002ff0c7424 */ /* 0x000fe200078e00ff */
[----:B------:R-:W-:-:S13]  /*1af80*/  IADD3 R2, P0, R14, R0, RZ ;  /* 0x000000000e027210 */ /* 0x000fda0007f1e0ff */
[----:B------:R-:W-:Y:S05]  /*1af90*/  WARPSYNC.COLLECTIVE R15, `(.L_x_1056) ;  /* 0x000000000f087348 */ /* 0x000fea0003c00000 */
[----:B------:R0:W1:Y:S02]  /*1afa0*/  SHFL.IDX P6, R14, R13, R12, R11 ;  /* 0x0000000c0d0e7389 */ /* 0x00006400000c000b */
[----:B01----:R-:W-:Y:S01]  /*1afb0*/  ENDCOLLECTIVE ;  /* 0x000000000000791b */ /* 0x003fe20003800000 */
.L_x_1056:
        /* <DEDUP_REMOVED lines=13> */
.L_x_1057:
[----:B------:R-:W-:Y:S02]  /*1b090*/  IMAD.MOV.U32 R13, RZ, RZ, R7 ;  /* 0x000000ffff0d7224 */ /* 0x000fe400078e0007 */
[----:B------:R-:W-:Y:S01]  /*1b0a0*/  IMAD.MOV.U32 R12, RZ, RZ, 0x3 ;  /* 0x00000003ff0c7424 */ /* 0x000fe200078e00ff */
[----:B------:R-:W-:-:S13]  /*1b0b0*/  IADD3 R2, P0, R14, R0, RZ ;  /* 0x000000000e027210 */ /* 0x000fda0007f1e0ff */
[----:B------:R-:W-:Y:S05]  /*1b0c0*/  WARPSYNC.COLLECTIVE R15, `(.L_x_1058) ;  /* 0x000000000f087348 */ /* 0x000fea0003c00000 */
[----:B------:R0:W1:Y:S02]  /*1b0d0*/  SHFL.IDX P6, R14, R13, R12, R11 ;  /* 0x0000000c0d0e7389 */ /* 0x00006400000c000b */
[----:B01----:R-:W-:Y:S01]  /*1b0e0*/  ENDCOLLECTIVE ;  /* 0x000000000000791b */ /* 0x003fe20003800000 */
.L_x_1058:
        /* <DEDUP_REMOVED lines=13> */
.L_x_1059:
[----:B------:R-:W-:Y:S02]  /*1b1c0*/  IMAD.MOV.U32 R13, RZ, RZ, R7 ;  /* 0x000000ffff0d7224 */ /* 0x000fe400078e0007 */
[----:B------:R-:W-:Y:S01]  /*1b1d0*/  IMAD.MOV.U32 R12, RZ, RZ, 0x4 ;  /* 0x00000004ff0c7424 */ /* 0x000fe200078e00ff */
[----:B------:R-:W-:-:S13]  /*1b1e0*/  IADD3 R2, P0, R14, R0, RZ ;  /* 0x000000000e027210 */ /* 0x000fda0007f1e0ff */
[----:B------:R-:W-:Y:S05]  /*1b1f0*/  WARPSYNC.COLLECTIVE R15, `(.L_x_1060) ;  /* 0x000000000f087348 */ /* 0x000fea0003c00000 */
[----:B------:R0:W1:Y:S02]  /*1b200*/  SHFL.IDX P6, R14, R13, R12, R11 ;  /* 0x0000000c0d0e7389 */ /* 0x00006400000c000b */
[----:B01----:R-:W-:Y:S01]  /*1b210*/  ENDCOLLECTIVE ;  /* 0x000000000000791b */ /* 0x003fe20003800000 */
.L_x_1060:
        /* <DEDUP_REMOVED lines=13> */
.L_x_1061:
[----:B------:R-:W-:Y:S02]  /*1b2f0*/  IMAD.MOV.U32 R13, RZ, RZ, R7 ;  /* 0x000000ffff0d7224 */ /* 0x000fe400078e0007 */
[----:B------:R-:W-:Y:S01]  /*1b300*/  IMAD.MOV.U32 R12, RZ, RZ, 0x5 ;  /* 0x00000005ff0c7424 */ /* 0x000fe200078e00ff */
[----:B------:R-:W-:-:S13]  /*1b310*/  IADD3 R2, P0, R14, R0, RZ ;  /* 0x000000000e027210 */ /* 0x000fda0007f1e0ff */
[----:B------:R-:W-:Y:S05]  /*1b320*/  WARPSYNC.COLLECTIVE R15, `(.L_x_1062) ;  /* 0x000000000f087348 */ /* 0x000fea0003c00000 */
[----:B------:R0:W1:Y:S02]  /*1b330*/  SHFL.IDX P6, R14, R13, R12, R11 ;  /* 0x0000000c0d0e7389 */ /* 0x00006400000c000b */
[----:B01----:R-:W-:Y:S01]  /*1b340*/  ENDCOLLECTIVE ;  /* 0x000000000000791b */ /* 0x003fe20003800000 */
.L_x_1062:
        /* <DEDUP_REMOVED lines=13> */
.L_x_1063:
[----:B------:R-:W-:Y:S05]  /*1b420*/  BRA `(.L_x_1064) ;  /* 0xffffffac00807947 */ /* 0x000fea000383ffff */
.L_x_891:
[----:B------:R-:W-:Y:S01]  /*1b430*/  BSSY B0, `(.L_x_1065) ;  /* 0x0000008000007945 */ /* 0x000fe20003800000 */
[----:B------:R-:W-:Y:S01]  /*1b440*/  IMAD.MOV.U32 R13, RZ, RZ, R16 ;  /* 0x000000ffff0d7224 */ /* 0x000fe200078e0010 */
[----:B------:R-:W-:Y:S01]  /*1b450*/  MOV R15, 0xffffffff ;  /* 0xffffffff000f7802 */ /* 0x000fe20000000f00 */
[----:B------:R-:W-:Y:S02]  /*1b460*/  IMAD.MOV.U32 R12, RZ, RZ, RZ ;  /* 0x000000ffff0c7224 */ /* 0x000fe400078e00ff */
[----:B------:R-:W-:-:S07]  /*1b470*/  IMAD.MOV.U32 R11, RZ, RZ, 0x1f ;  /* 0x0000001fff0b7424 */ /* 0x000fce00078e00ff */
[----:B0-23--:R-:W-:Y:S05]  /*1b480*/  WARPSYNC.COLLECTIVE R15, `(.L_x_1066) ;  /* 0x000000000f087348 */ /* 0x00dfea0003c00000 */
[----:B------:R1:W4:Y:S02]  /*1b490*/  SHFL.IDX P6, R14, R13, R12, R11 ;  /* 0x0000000c0d0e7389 */ /* 0x00032400000c000b */
[----:B01234-:R-:W-:Y:S01]  /*1b4a0*/  ENDCOLLECTIVE ;  /* 0x000000000000791b */ /* 0x01ffe20003800000 */
.L_x_1066:
[----:B------:R-:W-:Y:S05]  /*1b4b0*/  BSYNC B0 ;  /* 0x0000000000007941 */ /* 0x000fea0003800000 */
.L_x_1065:
        /* <DEDUP_REMOVED lines=9> */
.L_x_1067:
[----:B------:R-:W-:Y:S02]  /*1b550*/  ULDC UR4, c[0x0][0xc3c] ;  /* 0x00030f0000047ab9 */ /* 0x000fe40000000800 */
[----:B------:R-:W-:-:S13]  /*1b560*/  ISETP.GE.OR P1, PT, R5, UR4, !P0 ;  /* 0x0000000405007c0c */ /* 0x000fda000c726670 */
[----:B------:R-:W0:Y:S01]  /*1b570*/  @!P1 LDC.64 R2, c[0x0][0xc80] ;  /* 0x00032000ff029b82 */ /* 0x000e220000000a00 */
[----:B------:R-:W-:Y:S02]  /*1b580*/  IMAD.MOV.U32 R11, RZ, RZ, RZ ;  /* 0x000000ffff0b7224 */ /* 0x000fe400078e00ff */
[----:B------:R-:W-:Y:S02]  /*1b590*/  IMAD.MOV.U32 R4, RZ, RZ, R14 ;  /* 0x000000ffff047224 */ /* 0x000fe400078e000e */
[----:B0-----:R-:W-:-:S06]  /*1b5a0*/  @!P1 IMAD.WIDE R2, R5, 0x4, R2 ;  /* 0x0000000405029825 */ /* 0x001fcc00078e0202 */
[----:B------:R-:W2:Y:S01]  /*1b5b0*/  @!P1 LDG.E R2, desc[UR40][R2.64] ;  /* 0x0000002802029981 */ /* 0x000ea2000c1e1900 */
[----:B------:R-:W-:Y:S01]  /*1b5c0*/  IMAD.MOV.U32 R5, RZ, RZ, RZ ;  /* 0x000000ffff057224 */ /* 0x000fe200078e00ff */
[C---:B------:R-:W-:Y:S02]  /*1b5d0*/  ISETP.GE.U32.AND P2, PT, R8.reuse, 0x2, PT ;  /* 0x000000020800780c */ /* 0x040fe40003f46070 */
[C---:B------:R-:W-:Y:S02]  /*1b5e0*/  ISETP.GE.U32.AND P3, PT, R8.reuse, 0x4, PT ;  /* 0x000000040800780c */ /* 0x040fe40003f66070 */
[C---:B------:R-:W-:Y:S02]  /*1b5f0*/  ISETP.GE.U32.AND P4, PT, R8.reuse, 0x8, PT ;  /* 0x000000080800780c */ /* 0x040fe40003f86070 */
[C---:B------:R-:W-:Y:S01]  /*1b600*/  ISETP.GE.U32.AND P5, PT, R8.reuse, 0x10, PT ;  /* 0x000000100800780c */ /* 0x040fe20003fa6070 */
[----:B--2---:R-:W-:Y:S01]  /*1b610*/  @!P1 IMAD.MOV.U32 R5, RZ, RZ, R2 ;  /* 0x000000ffff059224 */ /* 0x004fe200078e0002 */
[----:B------:R-:W-:-:S04]  /*1b620*/  ISETP.NE.AND P1, PT, R8, RZ, PT ;  /* 0x000000ff0800720c */ /* 0x000fc80003f25270 */
[----:B------:R-:W-:-:S09]  /*1b630*/  MOV R13, R5 ;  /* 0x00000005000d7202 */ /* 0x000fd20000000f00 */
[----:B------:R-:W-:Y:S05]  /*1b640*/  WARPSYNC.COLLECTIVE R15, `(.L_x_1068) ;  /* 0x000000000f087348 */ /* 0x000fea0003c00000 */
[----:B------:R0:W1:Y:S02]  /*1b650*/  SHFL.UP P6, R14, R13, R12, R11 ;  /* 0x0400000c0d0e7389 */ /* 0x00006400000c000b */
[----:B01----:R-:W-:Y:S01]  /*1b660*/  ENDCOLLECTIVE ;  /* 0x000000000000791b */ /* 0x003fe20003800000 */
.L_x_1068:
[----:B------:R-:W-:Y:S01]  /*1b670*/  IMAD.MOV.U32 R12, RZ, RZ, 0x2 ;  /* 0x00000002ff0c7424 */ /* 0x000fe200078e00ff */
[----:B------:R-:W-:-:S05]  /*1b680*/  SEL R6, R14, RZ, P1 ;  /* 0x000000ff0e067207 */ /* 0x000fca0000800000 */
[----:B------:R-:W-:-:S04]  /*1b690*/  IMAD.IADD R6, R5, 0x1, R6 ;  /* 0x0000000105067824 */ /* 0x000fc800078e0206 */
[----:B------:R-:W-:-:S07]  /*1b6a0*/  IMAD.MOV.U32 R13, RZ, RZ, R6 ;  /* 0x000000ffff0d7224 */ /* 0x000fce00078e0006 */
[----:B------:R-:W-:Y:S05]  /*1b6b0*/  WARPSYNC.COLLECTIVE R15, `(.L_x_1069) ;  /* 0x000000000f087348 */ /* 0x000fea0003c00000 */
[----:B------:R0:W1:Y:S02]  /*1b6c0*/  SHFL.UP P6, R14, R13, R12, R11 ;  /* 0x0400000c0d0e7389 */ /* 0x00006400000c000b */
[----:B01----:R-:W-:Y:S01]  /*1b6d0*/  ENDCOLLECTIVE ;  /* 0x000000000000791b */ /* 0x003fe20003800000 */
.L_x_1069:
[----:B------:R-:W-:Y:S01]  /*1b6e0*/  IMAD.MOV.U32 R12, RZ, RZ, 0x4 ;  /* 0x00000004ff0c7424 */ /* 0x000fe200078e00ff */
[----:B------:R-:W-:-:S04]  /*1b6f0*/  SEL R7, R14, RZ, P2 ;  /* 0x000000ff0e077207 */ /* 0x000fc80001000000 */
[----:B------:R-:W-:-:S05]  /*1b700*/  IADD3 R7, R6, R7, RZ ;  /* 0x0000000706077210 */ /* 0x000fca0007ffe0ff */
[----:B------:R-:W-:-:S07]  /*1b710*/  IMAD.MOV.U32 R13, RZ, RZ, R7 ;  /* 0x000000ffff0d7224 */ /* 0x000fce00078e0007 */
[----:B------:R-:W-:Y:S05]  /*1b720*/  WARPSYNC.COLLECTIVE R15, `(.L_x_1070) ;  /* 0x000000000f087348 */ /* 0x000fea0003c00000 */
[----:B------:R0:W1:Y:S02]  /*1b730*/  SHFL.UP P6, R14, R13, R12, R11 ;  /* 0x0400000c0d0e7389 */ /* 0x00006400000c000b */
[----:B01----:R-:W-:Y:S01]  /*1b740*/  ENDCOLLECTIVE ;  /* 0x000000000000791b */ /* 0x003fe20003800000 */
.L_x_1070:
[----:B------:R-:W-:Y:S02]  /*1b750*/  MOV R12, 0x8 ;  /* 0x00000008000c7802 */ /* 0x000fe40000000f00 */
[----:B------:R-:W-:-:S05]  /*1b760*/  SEL R2, R14, RZ, P3 ;  /* 0x000000ff0e027207 */ /* 0x000fca0001800000 */
[----:B------:R-:W-:-:S04]  /*1b770*/  IMAD.IADD R2, R7, 0x1, R2 ;  /* 0x0000000107027824 */ /* 0x000fc800078e0202 */
[----:B------:R-:W-:-:S07]  /*1b780*/  IMAD.MOV.U32 R13, RZ, RZ, R2 ;  /* 0x000000ffff0d7224 */ /* 0x000fce00078e0002 */
[----:B------:R-:W-:Y:S05]  /*1b790*/  WARPSYNC.COLLECTIVE R15, `(.L_x_1071) ;  /* 0x000000000f087348 */ /* 0x000fea0003c00000 */
[----:B------:R0:W1:Y:S02]  /*1b7a0*/  SHFL.UP P6, R14, R13, R12, R11 ;  /* 0x0400000c0d0e7389 */ /* 0x00006400000c000b */
[----:B01----:R-:W-:Y:S01]  /*1b7b0*/  ENDCOLLECTIVE ;  /* 0x000000000000791b */ /* 0x003fe20003800000 */
.L_x_1071:
[----:B------:R-:W-:Y:S01]  /*1b7c0*/  IMAD.MOV.U32 R12, RZ, RZ, 0x10 ;  /* 0x00000010ff0c7424 */ /* 0x000fe200078e00ff */
[----:B------:R-:W-:-:S05]  /*1b7d0*/  SEL R3, R14, RZ, P4 ;  /* 0x000000ff0e037207 */ /* 0x000fca0002000000 */
[----:B------:R-:W-:-:S04]  /*1b7e0*/  IMAD.IADD R3, R2, 0x1, R3 ;  /* 0x0000000102037824 */ /* 0x000fc800078e0203 */
[----:B------:R-:W-:-:S07]  /*1b7f0*/  IMAD.MOV.U32 R13, RZ, RZ, R3 ;  /* 0x000000ffff0d7224 */ /* 0x000fce00078e0003 */
[----:B------:R-:W-:Y:S05]  /*1b800*/  WARPSYNC.COLLECTIVE R15, `(.L_x_1072) ;  /* 0x000000000f087348 */ /* 0x000fea0003c00000 */
[----:B------:R0:W1:Y:S02]  /*1b810*/  SHFL.UP P6, R14, R13, R12, R11 ;  /* 0x0400000c0d0e7389 */ /* 0x00006400000c000b */
[----:B01----:R-:W-:Y:S01]  /*1b820*/  ENDCOLLECTIVE ;  /* 0x000000000000791b */ /* 0x003fe20003800000 */
.L_x_1072:
        /* <DEDUP_REMOVED lines=8> */
.L_x_1073:
[----:B------:R-:W-:Y:S05]  /*1b8b0*/  BRA `(.L_x_1074) ;  /* 0xffffffac00dc7947 */ /* 0x000fea000383ffff */
.L_x_896:
[----:B------:R-:W-:Y:S01]  /*1b8c0*/  BSSY B0, `(.L_x_1075) ;  /* 0x0000008000007945 */ /* 0x000fe20003800000 */
[----:B-----5:R-:W-:Y:S01]  /*1b8d0*/  IMAD.MOV.U32 R13, RZ, RZ, R5 ;  /* 0x000000ffff0d7224 */ /* 0x020fe200078e0005 */
[----:B------:R-:W-:Y:S01]  /*1b8e0*/  MOV R11, RZ ;  /* 0x000000ff000b7202 */ /* 0x000fe20000000f00 */
[----:B------:R-:W-:Y:S02]  /*1b8f0*/  IMAD.MOV.U32 R12, RZ, RZ, 0x1 ;  /* 0x00000001ff0c7424 */ /* 0x000fe400078e00ff */
[----:B------:R-:W-:-:S07]  /*1b900*/  IMAD.MOV.U32 R15, RZ, RZ, -0x1 ;  /* 0xffffffffff0f7424 */ /* 0x000fce00078e00ff */
[----:B0-----:R-:W-:Y:S05]  /*1b910*/  WARPSYNC.COLLECTIVE R15, `(.L_x_1076) ;  /* 0x000000000f087348 */ /* 0x001fea0003c00000 */
[----:B------:R1:W2:Y:S02]  /*1b920*/  SHFL.UP P6, R14, R13, R12, R11 ;  /* 0x0400000c0d0e7389 */ /* 0x0002a400000c000b */
[----:B012---:R-:W-:Y:S01]  /*1b930*/  ENDCOLLECTIVE ;  /* 0x000000000000791b */ /* 0x007fe20003800000 */
.L_x_1076:
[----:B------:R-:W-:Y:S05]  /*1b940*/  BSYNC B0 ;  /* 0x0000000000007941 */ /* 0x000fea0003800000 */
.L_x_1075:
        /* <DEDUP_REMOVED lines=8> */
.L_x_1077:
[----:B------:R-:W-:Y:S01]  /*1b9d0*/  IMAD.MOV.U32 R12, RZ, RZ, 0x4 ;  /* 0x00000004ff0c7424 */ /* 0x000fe200078e00ff */
[----:B------:R-:W-:-:S05]  /*1b9e0*/  SEL R2, R14, RZ, P2 ;  /* 0x000000ff0e027207 */ /* 0x000fca0001000000 */
[----:B------:R-:W-:-:S04]  /*1b9f0*/  IMAD.IADD R2, R13, 0x1, R2 ;  /* 0x000000010d027824 */ /* 0x000fc800078e0202 */
[----:B------:R-:W-:-:S07]  /*1ba00*/  IMAD.MOV.U32 R13, RZ, RZ, R2 ;  /* 0x000000ffff0d7224 */ /* 0x000fce00078e0002 */
[----:B------:R-:W-:Y:S05]  /*1ba10*/  WARPSYNC.COLLECTIVE R15, `(.L_x_1078) ;  /* 0x000000000f087348 */ /* 0x000fea0003c00000 */
[----:B------:R0:W1:Y:S02]  /*1ba20*/  SHFL.UP P6, R14, R13, R12, R11 ;  /* 0x0400000c0d0e7389 */ /* 0x00006400000c000b */
[----:B01----:R-:W-:Y:S01]  /*1ba30*/  ENDCOLLECTIVE ;  /* 0x000000000000791b */ /* 0x003fe20003800000 */
.L_x_1078:
[----:B------:R-:W-:Y:S01]  /*1ba40*/  IMAD.MOV.U32 R12, RZ, RZ, 0x8 ;  /* 0x00000008ff0c7424 */ /* 0x000fe200078e00ff */
[----:B------:R-:W-:-:S05]  /*1ba50*/  SEL R3, R14, RZ, P3 ;  /* 0x000000ff0e037207 */ /* 0x000fca0001800000 */
[----:B------:R-:W-:-:S05]  /*1ba60*/  IMAD.IADD R3, R2, 0x1, R3 ;  /* 0x0000000102037824 */ /* 0x000fca00078e0203 */
[----:B------:R-:W-:-:S07]  /*1ba70*/  MOV R13, R3 ;  /* 0x00000003000d7202 */ /* 0x000fce0000000f00 */
[----:B------:R-:W-:Y:S05]  /*1ba80*/  WARPSYNC.COLLECTIVE R15, `(.L_x_1079) ;  /* 0x000000000f087348 */ /* 0x000fea0003c00000 */
[----:B------:R0:W1:Y:S02]  /*1ba90*/  SHFL.UP P6, R14, R13, R12, R11 ;  /* 0x0400000c0d0e7389 */ /* 0x00006400000c000b */
[----:B01----:R-:W-:Y:S01]  /*1baa0*/  ENDCOLLECTIVE ;  /* 0x000000000000791b */ /* 0x003fe20003800000 */
.L_x_1079:
[----:B------:R-:W-:Y:S01]  /*1bab0*/  IMAD.MOV.U32 R12, RZ, RZ, 0x10 ;  /* 0x00000010ff0c7424 */ /* 0x000fe200078e00ff */
[----:B------:R-:W-:-:S05]  /*1bac0*/  SEL R4, R14, RZ, P4 ;  /* 0x000000ff0e047207 */ /* 0x000fca0002000000 */
[----:B------:R-:W-:-:S04]  /*1bad0*/  IMAD.IADD R4, R3, 0x1, R4 ;  /* 0x0000000103047824 */ /* 0x000fc800078e0204 */
[----:B------:R-:W-:-:S07]  /*1bae0*/  IMAD.MOV.U32 R13, RZ, RZ, R4 ;  /* 0x000000ffff0d7224 */ /* 0x000fce00078e0004 */
[----:B------:R-:W-:Y:S05]  /*1baf0*/  WARPSYNC.COLLECTIVE R15, `(.L_x_1080) ;  /* 0x000000000f087348 */ /* 0x000fea0003c00000 */
[----:B------:R0:W1:Y:S02]  /*1bb00*/  SHFL.UP P6, R14, R13, R12, R11 ;  /* 0x0400000c0d0e7389 */ /* 0x00006400000c000b */
[----:B01----:R-:W-:Y:S01]  /*1bb10*/  ENDCOLLECTIVE ;  /* 0x000000000000791b */ /* 0x003fe20003800000 */
.L_x_1080:
        /* <DEDUP_REMOVED lines=8> */
.L_x_1081:
[----:B------:R-:W-:Y:S05]  /*1bba0*/  BRA `(.L_x_1082) ;  /* 0xffffffac00bc7947 */ /* 0x000fea000383ffff */
.L_x_898:
[----:B------:R-:W-:Y:S01]  /*1bbb0*/  BSSY B0, `(.L_x_1083) ;  /* 0x0000006000007945 */ /* 0x000fe20003800000 */
[----:B------:R-:W-:Y:S01]  /*1bbc0*/  PLOP3.LUT P6, PT, P6, PT, PT, 0x8, 0x0 ;  /* 0x000000000000781c */ /* 0x000fe200037ce170 */
[----:B------:R-:W-:-:S12]  /*1bbd0*/  IMAD.MOV.U32 R15, RZ, RZ, -0x1 ;  /* 0xffffffffff0f7424 */ /* 0x000fd800078e00ff */
[----:B0-----:R-:W-:Y:S05]  /*1bbe0*/  WARPSYNC.COLLECTIVE R15, `(.L_x_1084) ;  /* 0x000000000f087348 */ /* 0x001fea0003c00000 */
[----:B------:R-:W-:Y:S01]  /*1bbf0*/  VOTE.ANY R14, PT, P6 ;  /* 0x00000000000e7806 */ /* 0x000fe200030e0100 */
[----:B0-----:R-:W-:Y:S06]  /*1bc00*/  ENDCOLLECTIVE ;  /* 0x000000000000791b */ /* 0x001fec0003800000 */
.L_x_1084:
[----:B------:R-:W-:Y:S05]  /*1bc10*/  BSYNC B0 ;  /* 0x0000000000007941 */ /* 0x000fea0003800000 */
.L_x_1083:
[----:B------:R-:W-:Y:S01]  /*1bc20*/  MOV R3, R14 ;  /* 0x0000000e00037202 */ /* 0x000fe20000000f00 */
[----:B------:R-:W-:Y:S02]  /*1bc30*/  IMAD.MOV.U32 R13, RZ, RZ, R5 ;  /* 0x000000ffff0d7224 */ /* 0x000fe400078e0005 */
[----:B------:R-:W-:Y:S01]  /*1bc40*/  IMAD.MOV.U32 R11, RZ, RZ, 0x1f ;  /* 0x0000001fff0b7424 */ /* 0x000fe200078e00ff */
[----:B------:R-:W0:Y:S01]  /*1bc50*/  POPC R4, R3 ;  /* 0x0000000300047309 */ /* 0x000e220000000000 */
[----:B------:R-:W-:Y:S02]  /*1bc60*/  IMAD.MOV.U32 R15, RZ, RZ, -0x1 ;  /* 0xffffffffff0f7424 */ /* 0x000fe400078e00ff */
[----:B0-----:R-:W-:-:S07]  /*1bc70*/  IMAD.MOV.U32 R12, RZ, RZ, R4 ;  /* 0x000000ffff0c7224 */ /* 0x001fce00078e0004 */
[----:B------:R-:W-:Y:S05]  /*1bc80*/  WARPSYNC.COLLECTIVE R15, `(.L_x_1085) ;  /* 0x000000000f087348 */ /* 0x000fea0003c00000 */
[----:B------:R0:W1:Y:S02]  /*1bc90*/  SHFL.IDX P6, R14, R13, R12, R11 ;  /* 0x0000000c0d0e7389 */ /* 0x00006400000c000b */
[----:B01----:R-:W-:Y:S01]  /*1bca0*/  ENDCOLLECTIVE ;  /* 0x000000000000791b */ /* 0x003fe20003800000 */
.L_x_1085:
[----:B------:R-:W-:Y:S01]  /*1bcb0*/  MOV R5, R14 ;  /* 0x0000000e00057202 */ /* 0x000fe20000000f00 */
[----:B------:R-:W-:Y:S06]  /*1bcc0*/  BRA `(.L_x_1086) ;  /* 0xffffffac00ac7947 */ /* 0x000fec000383ffff */
.L_x_900:
[----:B------:R-:W-:Y:S01]  /*1bcd0*/  BSSY B0, `(.L_x_1087) ;  /* 0x0000007000007945 */ /* 0x000fe20003800000 */
[----:B------:R-:W-:Y:S02]  /*1bce0*/  IMAD.MOV.U32 R13, RZ, RZ, R2 ;  /* 0x000000ffff0d7224 */ /* 0x000fe400078e0002 */
[----:B------:R-:W-:Y:S02]  /*1bcf0*/  IMAD.MOV.U32 R11, RZ, RZ, 0x1f ;  /* 0x0000001fff0b7424 */ /* 0x000fe400078e00ff */
[----:B------:R-:W-:-:S07]  /*1bd00*/  IMAD.MOV.U32 R15, RZ, RZ, -0x1 ;  /* 0xffffffffff0f7424 */ /* 0x000fce00078e00ff */
[----:B012---:R-:W-:Y:S05]  /*1bd10*/  WARPSYNC.COLLECTIVE R15, `(.L_x_1088) ;  /* 0x000000000f087348 */ /* 0x007fea0003c00000 */
[----:B------:R3:W4:Y:S02]  /*1bd20*/  SHFL.IDX P6, R14, R13, R12, R11 ;  /* 0x0000000c0d0e7389 */ /* 0x00072400000c000b */
[----:B01234-:R-:W-:Y:S01]  /*1bd30*/  ENDCOLLECTIVE ;  /* 0x000000000000791b */ /* 0x01ffe20003800000 */
.L_x_1088:
[----:B------:R-:W-:Y:S05]  /*1bd40*/  BSYNC B0 ;  /* 0x0000000000007941 */ /* 0x000fea0003800000 */
.L_x_1087:
[----:B------:R-:W-:Y:S05]  /*1bd50*/  BRA `(.L_x_899) ;  /* 0xffffffac00a47947 */ /* 0x000fea000383ffff */
.L_x_904:
[----:B0-----:R0:W1:Y:S02]  /*1bd60*/  SYNCS.PHASECHK.TRANS64.TRYWAIT P0, [R4+URZ+0x22820], R0 ;  /* 0x02282000040075a7 */ /* 0x001064000800017f */
[----:B-1----:R-:W-:Y:S05]  /*1bd70*/  @!P0 NANOSLEEP.SYNCS 0x989680 ;  /* 0x009896800000895d */ /* 0x002fea0003900000 */
[----:B------:R-:W1:Y:S02]  /*1bd80*/  @!P0 SYNCS.PHASECHK.TRANS64 P0, [R4+URZ+0x22820], R0 ;  /* 0x02282000040085a7 */ /* 0x000e64000800007f */
[----:B-1----:R-:W-:Y:S05]  /*1bd90*/  @!P0 BRA `(.L_x_904) ;  /* 0xfffffffc00f08947 */ /* 0x002fea000383ffff */
[----:B------:R-:W-:Y:S05]  /*1bda0*/  BRA `(.L_x_1089) ;  /* 0xffffffb000907947 */ /* 0x000fea000383ffff */
.L_x_905:
[----:B------:R-:W1:Y:S01]  /*1bdb0*/  S2R R2, SR_TID.X ;  /* 0x0000000000027919 */ /* 0x000e620000002100 */
[----:B------:R-:W-:Y:S01]  /*1bdc0*/  BSSY B0, `(.L_x_1090) ;  /* 0x000000a000007945 */ /* 0x000fe20003800000 */
[----:B------:R-:W-:Y:S01]  /*1bdd0*/  MOV R12, RZ ;  /* 0x000000ff000c7202 */ /* 0x000fe20000000f00 */
[----:B------:R-:W-:Y:S02]  /*1bde0*/  IMAD.MOV.U32 R11, RZ, RZ, 0x1f ;  /* 0x0000001fff0b7424 */ /* 0x000fe400078e00ff */
[----:B------:R-:W-:Y:S01]  /*1bdf0*/  IMAD.MOV.U32 R15, RZ, RZ, -0x1 ;  /* 0xffffffffff0f7424 */ /* 0x000fe200078e00ff */
[----:B-1----:R-:W-:-:S04]  /*1be00*/  SHF.R.U32.HI R2, RZ, 0x5, R2 ;  /* 0x00000005ff027819 */ /* 0x002fc80000011602 */
[----:B------:R-:W-:-:S05]  /*1be10*/  LOP3.LUT R2, R2, 0x3, RZ, 0xc0, !PT ;  /* 0x0000000302027812 */ /* 0x000fca00078ec0ff */
[----:B------:R-:W-:-:S07]  /*1be20*/  IMAD.MOV.U32 R13, RZ, RZ, R2 ;  /* 0x000000ffff0d7224 */ /* 0x000fce00078e0002 */
[----:B0---4-:R-:W-:Y:S05]  /*1be30*/  WARPSYNC.COLLECTIVE R15, `(.L_x_1091) ;  /* 0x000000000f087348 */ /* 0x011fea0003c00000 */
[----:B------:R1:W2:Y:S02]  /*1be40*/  SHFL.IDX P6, R14, R13, R12, R11 ;  /* 0x0000000c0d0e7389 */ /* 0x0002a400000c000b */
[----:B012-4-:R-:W-:Y:S01]  /*1be50*/  ENDCOLLECTIVE ;  /* 0x000000000000791b */ /* 0x017fe20003800000 */
.L_x_1091:
[----:B------:R-:W-:Y:S05]  /*1be60*/  BSYNC B0 ;  /* 0x0000000000007941 */ /* 0x000fea0003800000 */
.L_x_1090:
[----:B------:R-:W-:Y:S05]  /*1be70*/  BRA `(.L_x_1092) ;  /* 0xffffffb000787947 */ /* 0x000fea000383ffff */
.L_x_906:
[----:B------:R-:W-:Y:S01]  /*1be80*/  BSSY B0, `(.L_x_1093) ;  /* 0x0000006000007945 */ /* 0x000fe20003800000 */
[----:B------:R-:W-:-:S07]  /*1be90*/  IMAD.MOV.U32 R15, RZ, RZ, -0x1 ;  /* 0xffffffffff0f7424 */ /* 0x000fce00078e00ff */
[----:B0---4-:R-:W-:Y:S05]  /*1bea0*/  WARPSYNC.COLLECTIVE R15, `(.L_x_1094) ;  /* 0x000000000f0c7348 */ /* 0x011fea0003c00000 */
[----:B------:R-:W-:Y:S02]  /*1beb0*/  ELECT P6, UR62, PT ;  /* 0x00000000003e782f */ /* 0x000fe400038c0000 */
[----:B------:R-:W-:Y:S01]  /*1bec0*/  MOV R14, UR62 ;  /* 0x0000003e000e7c02 */ /* 0x000fe20008000f00 */
[----:B0---4-:R-:W-:Y:S10]  /*1bed0*/  ENDCOLLECTIVE ;  /* 0x000000000000791b */ /* 0x011ff40003800000 */
.L_x_1094:
[----:B------:R-:W-:Y:S05]  /*1bee0*/  BSYNC B0 ;  /* 0x0000000000007941 */ /* 0x000fea0003800000 */
.L_x_1093:
[----:B------:R-:W-:Y:S05]  /*1bef0*/  BRA `(.L_x_1095) ;  /* 0xffffffb0006c7947 */ /* 0x000fea000383ffff */
.L_x_908:
[----:B0-----:R0:W1:Y:S02]  /*1bf00*/  SYNCS.PHASECHK.TRANS64.TRYWAIT P1, [R5+URZ+0x22840], R0 ;  /* 0x02284000050075a7 */ /* 0x001064000802017f */
[----:B-1----:R-:W-:Y:S05]  /*1bf10*/  @!P1 NANOSLEEP.SYNCS 0x989680 ;  /* 0x009896800000995d */ /* 0x002fea0003900000 */
[----:B------:R-:W1:Y:S02]  /*1bf20*/  @!P1 SYNCS.PHASECHK.TRANS64 P1, [R5+URZ+0x22840], R0 ;  /* 0x02284000050095a7 */ /* 0x000e64000802007f */
[----:B-1----:R-:W-:Y:S05]  /*1bf30*/  @!P1 BRA `(.L_x_908) ;  /* 0xfffffffc00f09947 */ /* 0x002fea000383ffff */
[----:B------:R-:W-:Y:S05]  /*1bf40*/  BRA `(.L_x_1096) ;  /* 0xffffffb0008c7947 */ /* 0x000fea000383ffff */
.L_x_910:
[----:B-1----:R1:W2:Y:S02]  /*1bf50*/  SYNCS.PHASECHK.TRANS64.TRYWAIT P1, [R25+URZ+0x22840], R2 ;  /* 0x02284002190075a7 */ /* 0x0022a4000802017f */
[----:B--2---:R-:W-:Y:S05]  /*1bf60*/  @!P1 NANOSLEEP.SYNCS 0x989680 ;  /* 0x009896800000995d */ /* 0x004fea0003900000 */
[----:B------:R-:W2:Y:S02]  /*1bf70*/  @!P1 SYNCS.PHASECHK.TRANS64 P1, [R25+URZ+0x22840], R2 ;  /* 0x02284002190095a7 */ /* 0x000ea4000802007f */
[----:B--2---:R-:W-:Y:S05]  /*1bf80*/  @!P1 BRA `(.L_x_910) ;  /* 0xfffffffc00f09947 */ /* 0x004fea000383ffff */
[----:B------:R-:W-:Y:S05]  /*1bf90*/  BRA `(.L_x_1097) ;  /* 0xffffffb000987947 */ /* 0x000fea000383ffff */
.L_x_912:
[----:B--2---:R2:W3:Y:S02]  /*1bfa0*/  SYNCS.PHASECHK.TRANS64.TRYWAIT P1, [R5+URZ+0x22860], R0 ;  /* 0x02286000050075a7 */ /* 0x0044e4000802017f */
[----:B---3--:R-:W-:Y:S05]  /*1bfb0*/  @!P1 NANOSLEEP.SYNCS 0x989680 ;  /* 0x009896800000995d */ /* 0x008fea0003900000 */
[----:B------:R-:W3:Y:S02]  /*1bfc0*/  @!P1 SYNCS.PHASECHK.TRANS64 P1, [R5+URZ+0x22860], R0 ;  /* 0x02286000050095a7 */ /* 0x000ee4000802007f */
[----:B---3--:R-:W-:Y:S05]  /*1bfd0*/  @!P1 BRA `(.L_x_912) ;  /* 0xfffffffc00f09947 */ /* 0x008fea000383ffff */
[----:B------:R-:W-:Y:S05]  /*1bfe0*/  BRA `(.L_x_1098) ;  /* 0xffffffb000947947 */ /* 0x000fea000383ffff */
.L_x_1099:
        /* <DEDUP_REMOVED lines=9> */
.L_x_6451:


//--------------------- .text._ZN7cutlass13device_kernelIN5flash11enable_sm90INS1_16FlashAttnFwdSm90INS1_25CollectiveMainloopFwdSm90ILi2EN4cute5tupleIJNS5_1CILi1EEES8_S8_EEENS6_IJNS7_ILi128EEENS7_ILi96EEENS7_ILi64EEEEEELi256ENS_6half_tEfNS_4arch4Sm90ELb0ELb0ELb1ELb1ELb1ELb0ELb1ELb1ELb0ELb1ELb0ELb0EEENS1_21CollectiveEpilogueFwdINS6_IJSA_NS7_ILi256EEESB_EEES9_SE_SG_Li256ELb1ELb1ELb0ELb0EEENS1_36VarlenDynamicPersistentTileSchedulerILi128ELi96ELi256ELi128ELb0ELb1ELb1ELb0ELb1ELb1EEEEEEEEEvNT_6ParamsE --------------------------
	.section	.text._ZN7cutlass13device_kernelIN5flash11enable_sm90INS1_16FlashAttnFwdSm90INS1_25CollectiveMainloopFwdSm90ILi2EN4cute5tupleIJNS5_1CILi1EEES8_S8_EEENS6_IJNS7_ILi128EEENS7_ILi96EEENS7_ILi64EEEEEELi256ENS_6half_tEfNS_4arch4Sm90ELb0ELb0ELb1ELb1ELb1ELb0ELb1ELb1ELb0ELb1ELb0ELb0EEENS1_21CollectiveEpilogueFwdINS6_IJSA_NS7_ILi256EEESB_EEES9_SE_SG_Li256ELb1ELb1ELb0ELb0EEENS1_36VarlenDynamicPersistentTileSchedulerILi128ELi96ELi256ELi128ELb0ELb1ELb1ELb0ELb1ELb1EEEEEEEEEvNT_6ParamsE,"ax",@progbits
	.align	128
.text._ZN7cutlass13device_kernelIN5flash11enable_sm90INS1_16FlashAttnFwdSm90INS1_25CollectiveMainloopFwdSm90ILi2EN4cute5tupleIJNS5_1CILi1EEES8_S8_EEENS6_IJNS7_ILi128EEENS7_ILi96EEENS7_ILi64EEEEEELi256ENS_6half_tEfNS_4arch4Sm90ELb0ELb0ELb1ELb1ELb1ELb0ELb1ELb1ELb0ELb1ELb0ELb0EEENS1_21CollectiveEpilogueFwdINS6_IJSA_NS7_ILi256EEESB_EEES9_SE_SG_Li256ELb1ELb1ELb0ELb0EEENS1_36VarlenDynamicPersistentTileSchedulerILi128ELi96ELi256ELi128ELb0ELb1ELb1ELb0ELb1ELb1EEEEEEEEEvNT_6ParamsE:
        .type           _ZN7cutlass13device_kernelIN5flash11enable_sm90INS1_16FlashAttnFwdSm90INS1_25CollectiveMainloopFwdSm90ILi2EN4cute5tupleIJNS5_1CILi1EEES8_S8_EEENS6_IJNS7_ILi128EEENS7_ILi96EEENS7_ILi64EEEEEELi256ENS_6half_tEfNS_4arch4Sm90ELb0ELb0ELb1ELb1ELb1ELb0ELb1ELb1ELb0ELb1ELb0ELb0EEENS1_21CollectiveEpilogueFwdINS6_IJSA_NS7_ILi256EEESB_EEES9_SE_SG_Li256ELb1ELb1ELb0ELb0EEENS1_36VarlenDynamicPersistentTileSchedulerILi128ELi96ELi256ELi128ELb0ELb1ELb1ELb0ELb1ELb1EEEEEEEEEvNT_6ParamsE,@function
        .size           _ZN7cutlass13device_kernelIN5flash11enable_sm90INS1_16FlashAttnFwdSm90INS1_25CollectiveMainloopFwdSm90ILi2EN4cute5tupleIJNS5_1CILi1EEES8_S8_EEENS6_IJNS7_ILi128EEENS7_ILi96EEENS7_ILi64EEEEEELi256ENS_6half_tEfNS_4arch4Sm90ELb0ELb0ELb1ELb1ELb1ELb0ELb1ELb1ELb0ELb1ELb0ELb0EEENS1_21CollectiveEpilogueFwdINS6_IJSA_NS7_ILi256EEESB_EEES9_SE_SG_Li256ELb1ELb1ELb0ELb0EEENS1_36VarlenDynamicPersistentTileSchedulerILi128ELi96ELi256ELi128ELb0ELb1ELb1ELb0ELb1ELb1EEEEEEEEEvNT_6ParamsE,(.L_x_6452 - _ZN7cutlass13device_kernelIN5flash11enable_sm90INS1_16FlashAttnFwdSm90INS1_25CollectiveMainloopFwdSm90ILi2EN4cute5tupleIJNS5_1CILi1EEES8_S8_EEENS6_IJNS7_ILi128EEENS7_ILi96EEENS7_ILi64EEEEEELi256ENS_6half_tEfNS_4arch4Sm90ELb0ELb0ELb1ELb1ELb1ELb0ELb1ELb1ELb0ELb1ELb0ELb0EEENS1_21CollectiveEpilogueFwdINS6_IJSA_NS7_ILi256EEESB_EEES9_SE_SG_Li256ELb1ELb1ELb0ELb0EEENS1_36VarlenDynamicPersistentTileSchedulerILi128ELi96ELi256ELi128ELb0ELb1ELb1ELb0ELb1ELb1EEEEEEEEEvNT_6ParamsE)
        .other          _ZN7cutlass13device_kernelIN5flash11enable_sm90INS1_16FlashAttnFwdSm90INS1_25CollectiveMainloopFwdSm90ILi2EN4cute5tupleIJNS5_1CILi1EEES8_S8_EEENS6_IJNS7_ILi128EEENS7_ILi96EEENS7_ILi64EEEEEELi256ENS_6half_tEfNS_4arch4Sm90ELb0ELb0ELb1ELb1ELb1ELb0ELb1ELb1ELb0ELb1ELb0ELb0EEENS1_21CollectiveEpilogueFwdINS6_IJSA_NS7_ILi256EEESB_EEES9_SE_SG_Li256ELb1ELb1ELb0ELb0EEENS1_36VarlenDynamicPersistentTileSchedulerILi128ELi96ELi256ELi128ELb0ELb1ELb1ELb0ELb1ELb1EEEEEEEEEvNT_6ParamsE,@"STO_CUDA_ENTRY STV_DEFAULT"
_ZN7cutlass13device_kernelIN5flash11enable_sm90INS1_16FlashAttnFwdSm90INS1_25CollectiveMainloopFwdSm90ILi2EN4cute5tupleIJNS5_1CILi1EEES8_S8_EEENS6_IJNS7_ILi128EEENS7_ILi96EEENS7_ILi64EEEEEELi256ENS_6half_tEfNS_4arch4Sm90ELb0ELb0ELb1ELb1ELb1ELb0ELb1ELb1ELb0ELb1ELb0ELb0EEENS1_21CollectiveEpilogueFwdINS6_IJSA_NS7_ILi256EEESB_EEES9_SE_SG_Li256ELb1ELb1ELb0ELb0EEENS1_36VarlenDynamicPersistentTileSchedulerILi128ELi96ELi256ELi128ELb0ELb1ELb1ELb0ELb1ELb1EEEEEEEEEvNT_6ParamsE:
        /* <DEDUP_REMOVED lines=47> */
.L_x_1100:
        /* <DEDUP_REMOVED lines=22> */
.L_x_1101:
        /* <DEDUP_REMOVED lines=18> */
.L_x_1102:
        /* <DEDUP_REMOVED lines=22> */
.L_x_1103:
        /* <DEDUP_REMOVED lines=23> */
.L_x_1104:
[----:B------:R-:W-:Y:S01]  /*0840*/  UISETP.NE.AND UP0, UPT, UR9, URZ, UPT ;  /* 0x0000003f0900728c */ /* 0x000fe2000bf05270 */
[----:B------:R-:W-:Y:S01]  /*0850*/  NOP ;  /* 0x0000000000007918 */ /* 0x000fe20000000000 */
[----:B0-----:R-:W-:Y:S01]  /*0860*/  UMOV UR4, 0x1 ;  /* 0x0000000100047882 */ /* 0x001fe20000000000 */
[----:B------:R-:W-:Y:S01]  /*0870*/  ULDC.64 UR36, c[0x0][0x208] ;  /* 0x0000820000247ab9 */ /* 0x000fe20000000a00 */
[----:B------:R-:W-:Y:S01]  /*0880*/  USEL UR4, UR4, 0x2, !UP0 ;  /* 0x0000000204047887 */ /* 0x000fe2000c000000 */
[----:B-1234-:R-:W-:Y:S01]  /*0890*/  BAR.SYNC.DEFER_BLOCKING 0x0 ;  /* 0x0000000000007b1d */ /* 0x01efe20000010000 */
[----:B------:R-:W-:-:S04]  /*08a0*/  PLOP3.LUT P0, PT, PT, PT, UP0, 0x80, 0x0 ;  /* 0x000000000000781c */ /* 0x000fc80003f0f008 */
[----:B------:R-:W-:-:S05]  /*08b0*/  IMAD.U32 R2, RZ, RZ, UR4 ;  /* 0x00000004ff027e24 */ /* 0x000fca000f8e00ff */
[----:B------:R0:W-:Y:S04]  /*08c0*/  STL [R1+0x24], R2 ;  /* 0x0000240201007387 */ /* 0x0001e80000100800 */
[----:B------:R-:W-:Y:S05]  /*08d0*/  @!P0 BRA `(.L_x_1105) ;  /* 0x0000009800ec8947 */ /* 0x000fea0003800000 */
.L_x_1106:
[----:B------:R-:W-:-:S08]  /*08e0*/  NOP ;  /* 0x0000000000007918 */ /* 0x000fd00000000000 */
[----:B------:R-:W1:Y:S02]  /*08f0*/  USETMAXREG.TRY_ALLOC.CTAPOOL UP0, 0xe8 ;  /* 0x000000e8000079c8 */ /* 0x000e640008000600 */
[----:B-1----:R-:W-:-:S13]  /*0900*/  PLOP3.LUT P0, PT, PT, PT, UP0, 0x80, 0x0 ;  /* 0x000000000000781c */ /* 0x002fda0003f0f008 */
[----:B------:R-:W-:Y:S05]  /*0910*/  @!P0 BRA `(.L_x_1106) ;  /* 0xfffffffc00f08947 */ /* 0x000fea000383ffff */
[----:B------:R-:W1:Y:S01]  /*0920*/  S2R R0, SR_TID.X ;  /* 0x0000000000007919 */ /* 0x000e620000002100 */
[----:B------:R-:W2:Y:S01]  /*0930*/  S2UR UR5, SR_CgaCtaId ;  /* 0x00000000000579c3 */ /* 0x000ea20000008800 */
[----:B------:R-:W-:-:S07]  /*0940*/  UMOV UR4, 0x400 ;  /* 0x0000040000047882 */ /* 0x000fce0000000000 */
[----:B------:R-:W-:Y:S06]  /*0950*/  BAR.ARV 0x8, 0x180 ;  /* 0x0206000000007b1d */ /* 0x000fec0000002000 */
[----:B--2---:R-:W-:Y:S01]  /*0960*/  ULEA UR4, UR5, UR4, 0x18 ;  /* 0x0000000405047291 */ /* 0x004fe2000f8ec03f */
[----:B-1----:R-:W-:-:S04]  /*0970*/  SHF.R.U32.HI R0, RZ, 0x7, R0 ;  /* 0x00000007ff007819 */ /* 0x002fc80000011600 */
[----:B------:R-:W-:-:S13]  /*0980*/  ISETP.NE.AND P0, PT, R0, 0x1, PT ;  /* 0x000000010000780c */ /* 0x000fda0003f05270 */
[----:B------:R-:W-:Y:S08]  /*0990*/  @!P0 BAR.ARV 0x9, 0x100 ;  /* 0x0244000000008b1d */ /* 0x000ff00000002000 */
[----:B------:R-:W-:Y:S06]  /*09a0*/  BAR.SYNC.DEFER_BLOCKING 0x5, 0x180 ;  /* 0x0146000000007b1d */ /* 0x000fec0000010000 */
[----:B------:R-:W1:Y:S01]  /*09b0*/  LDS.128 R12, [UR4+0x324d0] ;  /* 0x0324d004ff0c7984 */ /* 0x000e620008000c00 */
[----:B------:R-:W-:Y:S01]  /*09c0*/  ULDC UR4, c[0x0][0xd3c] ;  /* 0x00034f0000047ab9 */ /* 0x000fe20000000800 */
[----:B------:R-:W-:Y:S06]  /*09d0*/  BAR.ARV 0x4, 0x180 ;  /* 0x0106000000007b1d */ /* 0x000fec0000002000 */
[----:B-1----:R-:W-:-:S13]  /*09e0*/  ISETP.GE.AND P0, PT, R15, UR4, PT ;  /* 0x000000040f007c0c */ /* 0x002fda000bf06270 */
[----:B------:R-:W-:Y:S05]  /*09f0*/  @P0 EXIT ;  /* 0x000000000000094d */ /* 0x000fea0003800000 */
[----:B0-----:R-:W2:Y:S01]  /*0a00*/  LDL R2, [R1+0x24] ;  /* 0x0000240001027983 */ /* 0x001ea20000100800 */
[----:B------:R-:W-:Y:S01]  /*0a10*/  R2UR UR5, R13 ;  /* 0x000000000d0572ca */ /* 0x000fe200000e0000 */
[----:B------:R-:W-:Y:S01]  /*0a20*/  UMOV UR39, URZ ;  /* 0x0000003f00277c82 */ /* 0x000fe20008000000 */
[----:B------:R-:W-:Y:S01]  /*0a30*/  R2UR UR6, R14 ;  /* 0x000000000e0672ca */ /* 0x000fe200000e0000 */
[----:B------:R-:W0:Y:S01]  /*0a40*/  S2R R0, SR_TID.X ;  /* 0x0000000000007919 */ /* 0x000e220000002100 */
[----:B------:R-:W-:Y:S01]  /*0a50*/  UMOV UR38, URZ ;  /* 0x0000003f00267c82 */ /* 0x000fe20008000000 */
[----:B0-----:R-:W-:-:S05]  /*0a60*/  VIADD R12, R0, 0xffffff80 ;  /* 0xffffff80000c7836 */ /* 0x001fca0000000000 */
[----:B------:R-:W-:-:S04]  /*0a70*/  SHF.R.S32.HI R0, RZ, 0x1f, R12 ;  /* 0x0000001fff007819 */ /* 0x000fc8000001140c */
[CC--:B------:R-:W-:Y:S02]  /*0a80*/  LEA.HI R4, R0.reuse, R12.reuse, RZ, 0x5 ;  /* 0x0000000c00047211 */ /* 0x0c0fe400078f28ff */
[CC--:B------:R-:W-:Y:S02]  /*0a90*/  LEA.HI R3, R0.reuse, R12.reuse, RZ, 0x4 ;  /* 0x0000000c00037211 */ /* 0x0c0fe400078f20ff */
[----:B------:R-:W-:Y:S01]  /*0aa0*/  LEA.HI R11, R0, R12, RZ, 0x2 ;  /* 0x0000000c000b7211 */ /* 0x000fe200078f10ff */
[----:B------:R-:W-:Y:S01]  /*0ab0*/  IMAD.SHL.U32 R5, R4, 0x20, RZ ;  /* 0x0000002004057824 */ /* 0x000fe200078e00ff */
[----:B------:R-:W-:Y:S02]  /*0ac0*/  SHF.R.S32.HI R6, RZ, 0x4, R3 ;  /* 0x00000004ff067819 */ /* 0x000fe40000011403 */
[----:B------:R-:W-:Y:S02]  /*0ad0*/  LOP3.LUT R4, R3, 0x3fffff0, RZ, 0xc0, !PT ;  /* 0x03fffff003047812 */ /* 0x000fe400078ec0ff */
[----:B------:R-:W-:-:S02]  /*0ae0*/  LOP3.LUT R11, R11, 0xfffffffc, RZ, 0xc0, !PT ;  /* 0xfffffffc0b0b7812 */ /* 0x000fc400078ec0ff */
[----:B------:R-:W-:Y:S01]  /*0af0*/  LEA.HI R3, R3, R6, RZ, 0x1 ;  /* 0x0000000603037211 */ /* 0x000fe200078f08ff */
[C---:B------:R-:W-:Y:S01]  /*0b00*/  IMAD.IADD R4, R12.reuse, 0x1, -R4 ;  /* 0x000000010c047824 */ /* 0x040fe200078e0a04 */
[----:B------:R-:W-:Y:S01]  /*0b10*/  LOP3.LUT R5, R5, 0xfffffc00, RZ, 0xc0, !PT ;  /* 0xfffffc0005057812 */ /* 0x000fe200078ec0ff */
[----:B------:R-:W-:Y:S01]  /*0b20*/  IMAD.IADD R11, R12, 0x1, -R11 ;  /* 0x000000010c0b7824 */ /* 0x000fe200078e0a0b */
[----:B------:R-:W-:-:S03]  /*0b30*/  LOP3.LUT R3, R3, 0x1ffffffe, RZ, 0xc0, !PT ;  /* 0x1ffffffe03037812 */ /* 0x000fc600078ec0ff */
[----:B------:R-:W-:Y:S01]  /*0b40*/  IMAD R4, R4, 0x40, R5 ;  /* 0x0000004004047824 */ /* 0x000fe200078e0205 */
[----:B------:R-:W-:Y:S01]  /*0b50*/  LEA.HI R5, R11, R11, RZ, 0x1 ;  /* 0x0000000b0b057211 */ /* 0x000fe200078f08ff */
[----:B------:R-:W-:-:S03]  /*0b60*/  IMAD.IADD R3, R6, 0x1, -R3 ;  /* 0x0000000106037824 */ /* 0x000fc600078e0a03 */
[----:B------:R-:W-:Y:S01]  /*0b70*/  LOP3.LUT R6, R5, 0x1ffffffe, RZ, 0xc0, !PT ;  /* 0x1ffffffe05067812 */ /* 0x000fe200078ec0ff */
[----:B------:R-:W-:-:S04]  /*0b80*/  IMAD R225, R3, 0x8, R4 ;  /* 0x0000000803e17824 */ /* 0x000fc800078e0204 */
[----:B------:R-:W-:Y:S01]  /*0b90*/  IMAD.IADD R11, R11, 0x1, -R6 ;  /* 0x000000010b0b7824 */ /* 0x000fe200078e0a06 */
[----:B--2---:R-:W-:Y:S02]  /*0ba0*/  R2UR UR4, R2 ;  /* 0x00000000020472ca */ /* 0x004fe400000e0000 */
[CC--:B------:R-:W-:Y:S02]  /*0bb0*/  LEA.HI R2, R0.reuse, R12.reuse, RZ, 0x7 ;  /* 0x0000000c00027211 */ /* 0x0c0fe400078f38ff */
[----:B------:R-:W-:Y:S02]  /*0bc0*/  LEA.HI R0, R0, R12, RZ, 0x3 ;  /* 0x0000000c00007211 */ /* 0x000fe400078f18ff */
[----:B------:R-:W-:Y:S02]  /*0bd0*/  LOP3.LUT R220, R2, 0xffffff80, RZ, 0xc0, !PT ;  /* 0xffffff8002dc7812 */ /* 0x000fe400078ec0ff */
[----:B------:R-:W-:Y:S02]  /*0be0*/  SHF.R.S32.HI R221, RZ, 0x7, R2 ;  /* 0x00000007ffdd7819 */ /* 0x000fe40000011402 */
[----:B------:R-:W-:Y:S01]  /*0bf0*/  LOP3.LUT R214, R0, 0xfffffff8, RZ, 0xc0, !PT ;  /* 0xfffffff800d67812 */ /* 0x000fe200078ec0ff */
[----:B------:R-:W-:Y:S01]  /*0c00*/  IMAD.IADD R220, R12, 0x1, -R220 ;  /* 0x000000010cdc7824 */ /* 0x000fe200078e0adc */
[----:B------:R-:W-:Y:S01]  /*0c10*/  LEA.HI R2, R2, R221, RZ, 0x1 ;  /* 0x000000dd02027211 */ /* 0x000fe200078f08ff */
[----:B------:R-:W-:Y:S01]  /*0c20*/  ULOP3.LUT UR4, UR4, 0x1, URZ, 0xfc, !UPT ;  /* 0x0000000104047892 */ /* 0x000fe2000f8efc3f */
[----:B------:R-:W-:Y:S01]  /*0c30*/  SHF.R.S32.HI R217, RZ, 0x3, R0 ;  /* 0x00000003ffd97819 */ /* 0x000fe20000011400 */
[----:B------:R-:W-:Y:S01]  /*0c40*/  IMAD.IADD R214, R12, 0x1, -R214 ;  /* 0x000000010cd67824 */ /* 0x000fe200078e0ad6 */
[----:B------:R-:W-:-:S02]  /*0c50*/  SHF.R.S32.HI R7, RZ, 0x1f, R220 ;  /* 0x0000001fff077819 */ /* 0x000fc400000114dc */
[----:B------:R-:W-:Y:S01]  /*0c60*/  LOP3.LUT R2, R2, 0x3fffffe, RZ, 0xc0, !PT ;  /* 0x03fffffe02027812 */ /* 0x000fe200078ec0ff */
[----:B------:R-:W-:Y:S01]  /*0c70*/  IMAD.U32 R226, RZ, RZ, UR4 ;  /* 0x00000004ffe27e24 */ /* 0x000fe2000f8e00ff */
[CC--:B------:R-:W-:Y:S01]  /*0c80*/  LEA.HI R8, R7.reuse, R220.reuse, RZ, 0x2 ;  /* 0x000000dc07087211 */ /* 0x0c0fe200078f10ff */
[----:B------:R-:W-:Y:S01]  /*0c90*/  UMOV UR4, URZ ;  /* 0x0000003f00047c82 */ /* 0x000fe20008000000 */
[----:B------:R-:W-:Y:S01]  /*0ca0*/  LEA.HI R7, R7, R220, RZ, 0x5 ;  /* 0x000000dc07077211 */ /* 0x000fe200078f28ff */
[----:B------:R-:W-:Y:S01]  /*0cb0*/  IMAD.IADD R2, R221, 0x1, -R2 ;  /* 0x00000001dd027824 */ /* 0x000fe200078e0a02 */
[--C-:B------:R-:W-:Y:S01]  /*0cc0*/  SHF.R.S32.HI R9, RZ, 0x2, R8.reuse ;  /* 0x00000002ff097819 */ /* 0x100fe20000011408 */
[----:B------:R-:W-:Y:S01]  /*0cd0*/  IMAD.U32 R219, RZ, RZ, UR4 ;  /* 0x00000004ffdb7e24 */ /* 0x000fe2000f8e00ff */
[----:B------:R-:W-:Y:S02]  /*0ce0*/  SHF.R.S32.HI R10, RZ, 0x1f, R8 ;  /* 0x0000001fff0a7819 */ /* 0x000fe40000011408 */
[----:B------:R-:W-:-:S02]  /*0cf0*/  SHF.R.S32.HI R7, RZ, 0x5, R7 ;  /* 0x00000005ff077819 */ /* 0x000fc40000011407 */
[----:B------:R-:W-:Y:S02]  /*0d00*/  LEA.HI R10, R10, R9, RZ, 0x3 ;  /* 0x000000090a0a7211 */ /* 0x000fe400078f18ff */
[----:B------:R-:W-:Y:S02]  /*0d10*/  LOP3.LUT R223, R8, 0x7ffffffc, RZ, 0xc0, !PT ;  /* 0x7ffffffc08df7812 */ /* 0x000fe400078ec0ff */
[----:B------:R-:W-:-:S03]  /*0d20*/  LOP3.LUT R10, R10, 0xfffffff8, RZ, 0xc0, !PT ;  /* 0xfffffff80a0a7812 */ /* 0x000fc600078ec0ff */
[----:B------:R-:W-:Y:S01]  /*0d30*/  IMAD.IADD R223, R220, 0x1, -R223 ;  /* 0x00000001dcdf7824 */ /* 0x000fe200078e0adf */
[----:B------:R-:W-:-:S05]  /*0d40*/  IADD3 R10, R9, -R10, RZ ;  /* 0x8000000a090a7210 */ /* 0x000fca0007ffe0ff */
[----:B------:R-:W-:-:S04]  /*0d50*/  IMAD R7, R7, 0x10, R10 ;  /* 0x0000001007077824 */ /* 0x000fc800078e020a */
[----:B------:R-:W-:Y:S01]  /*0d60*/  IMAD R222, R2, 0x40, R7 ;  /* 0x0000004002de7824 */ /* 0x000fe200078e0207 */
[----:B------:R-:W-:Y:S01]  /*0d70*/  SHF.L.U32 R2, R214, 0x3, RZ ;  /* 0x00000003d6027819 */ /* 0x000fe200000006ff */
[----:B------:R-:W-:Y:S02]  /*0d80*/  IMAD.MOV.U32 R7, RZ, RZ, R15 ;  /* 0x000000ffff077224 */ /* 0x000fe400078e000f */
[----:B------:R-:W-:Y:S01]  /*0d90*/  IMAD R224, R11, 0x8, R222 ;  /* 0x000000080be07824 */ /* 0x000fe200078e02de */
[----:B------:R-:W-:Y:S01]  /*0da0*/  SHF.R.S32.HI R0, RZ, 0x1f, R2 ;  /* 0x0000001fff007819 */ /* 0x000fe20000011402 */
[C---:B------:R-:W-:Y:S02]  /*0db0*/  VIADD R212, R2.reuse, 0x40 ;  /* 0x0000004002d47836 */ /* 0x040fe40000000000 */
[C---:B------:R-:W-:Y:S02]  /*0dc0*/  VIADD R211, R2.reuse, 0x80 ;  /* 0x0000008002d37836 */ /* 0x040fe40000000000 */
[----:B------:R-:W-:Y:S01]  /*0dd0*/  VIADD R213, R2, 0xc0 ;  /* 0x000000c002d57836 */ /* 0x000fe20000000000 */
[----:B------:R-:W-:-:S02]  /*0de0*/  SHF.R.S32.HI R229, RZ, 0x1f, R212 ;  /* 0x0000001fffe57819 */ /* 0x000fc400000114d4 */
[----:B------:R-:W-:Y:S02]  /*0df0*/  SHF.R.S32.HI R228, RZ, 0x1f, R211 ;  /* 0x0000001fffe47819 */ /* 0x000fe400000114d3 */
[----:B------:R-:W-:-:S07]  /*0e00*/  SHF.R.S32.HI R227, RZ, 0x1f, R213 ;  /* 0x0000001fffe37819 */ /* 0x000fce00000114d5 */
.L_x_1153:
[----:B01----:R-:W0:Y:S01]  /*0e10*/  LDC.64 R4, c[0x0][0xd88] ;  /* 0x00036200ff047b82 */ /* 0x003e220000000a00 */
[----:B------:R-:W-:Y:S01]  /*0e20*/  ULDC.64 UR8, c[0x0][0xb20] ;  /* 0x0002c80000087ab9 */ /* 0x000fe20000000a00 */
[----:B------:R-:W-:Y:S01]  /*0e30*/  ULDC.64 UR10, c[0x0][0x418] ;  /* 0x00010600000a7ab9 */ /* 0x000fe20000000a00 */
[----:B------:R-:W-:Y:S01]  /*0e40*/  MOV R0, RZ ;  /* 0x000000ff00007202 */ /* 0x000fe20000000f00 */
[----:B------:R-:W-:Y:S01]  /*0e50*/  ULDC UR4, c[0x0][0x424] ;  /* 0x0001090000047ab9 */ /* 0x000fe20000000800 */
[----:B------:R-:W-:Y:S01]  /*0e60*/  ULDC UR7, c[0x0][0x2f0] ;  /* 0x0000bc0000077ab9 */ /* 0x000fe20000000800 */
[----:B0-----:R-:W-:-:S06]  /*0e70*/  IMAD.WIDE R4, R7, 0x4, R4 ;  /* 0x0000000407047825 */ /* 0x001fcc00078e0204 */
[----:B--2---:R-:W2:Y:S01]  /*0e80*/  LDG.E R4, desc[UR36][R4.64] ;  /* 0x0000002404047981 */ /* 0x004ea2000c1e1900 */
[----:B------:R-:W-:-:S04]  /*0e90*/  UISETP.NE.U32.AND UP0, UPT, UR8, URZ, UPT ;  /* 0x0000003f0800728c */ /* 0x000fc8000bf05070 */
[----:B------:R-:W-:-:S06]  /*0ea0*/  UISETP.NE.AND.EX UP0, UPT, UR9, URZ, UPT, UP0 ;  /* 0x0000003f0900728c */ /* 0x000fcc000bf05300 */
[----:B------:R-:W-:Y:S02]  /*0eb0*/  PLOP3.LUT P0, PT, PT, PT, UP0, 0x80, 0x0 ;  /* 0x000000000000781c */ /* 0x000fe40003f0f008 */
[----:B--2---:R-:W-:-:S13]  /*0ec0*/  R2UR UR61, R4 ;  /* 0x00000000043d72ca */ /* 0x004fda00000e0000 */
[----:B------:R-:W-:Y:S02]  /*0ed0*/  USHF.R.S32.HI UR12, URZ, 0x1f, UR61 ;  /* 0x0000001f3f0c7899 */ /* 0x000fe4000801143d */
[----:B------:R-:W-:-:S04]  /*0ee0*/  @UP0 ULEA UR8, UP1, UR61, UR8, 0x2 ;  /* 0x000000083d080291 */ /* 0x000fc8000f82103f */
[----:B------:R-:W-:Y:S02]  /*0ef0*/  @UP0 ULEA.HI.X UR9, UR61, UR9, UR12, 0x2, UP1 ;  /* 0x000000093d090291 */ /* 0x000fe400088f140c */
[----:B------:R-:W-:Y:S02]  /*0f00*/  IMAD.U32 R218, RZ, RZ, UR12 ;  /* 0x0000000cffda7e24 */ /* 0x000fe4000f8e00ff */
[----:B----4-:R-:W-:Y:S02]  /*0f10*/  IMAD.U32 R6, RZ, RZ, UR8 ;  /* 0x00000008ff067e24 */ /* 0x010fe4000f8e00ff */
[----:B------:R-:W-:Y:S01]  /*0f20*/  IMAD.U32 R7, RZ, RZ, UR9 ;  /* 0x00000009ff077e24 */ /* 0x000fe2000f8e00ff */
[----:B------:R-:W-:Y:S02]  /*0f30*/  ULDC.64 UR8, c[0x0][0xb18] ;  /* 0x0002c60000087ab9 */ /* 0x000fe40000000a00 */
[----:B------:R-:W-:Y:S02]  /*0f40*/  UISETP.NE.U32.AND UP0, UPT, UR8, URZ, UPT ;  /* 0x0000003f0800728c */ /* 0x000fe4000bf05070 */
[----:B------:R-:W-:Y:S01]  /*0f50*/  UISETP.NE.U32.AND UP1, UPT, UR10, URZ, UPT ;  /* 0x0000003f0a00728c */ /* 0x000fe2000bf25070 */
[----:B------:R0:W5:Y:S01]  /*0f60*/  @P0 LDG.E R0, desc[UR36][R6.64] ;  /* 0x0000002406000981 */ /* 0x000162000c1e1900 */
[----:B------:R-:W-:-:S02]  /*0f70*/  UISETP.NE.AND.EX UP0, UPT, UR9, URZ, UPT, UP0 ;  /* 0x0000003f0900728c */ /* 0x000fc4000bf05300 */
[----:B------:R-:W-:-:S04]  /*0f80*/  UISETP.NE.AND.EX UP1, UPT, UR11, URZ, UPT, UP1 ;  /* 0x0000003f0b00728c */ /* 0x000fc8000bf25310 */
[----:B------:R-:W-:Y:S01]  /*0f90*/  USEL UR4, UR4, 0x1, UP1 ;  /* 0x0000000104047887 */ /* 0x000fe20008800000 */
[----:B------:R-:W-:-:S03]  /*0fa0*/  PLOP3.LUT P0, PT, PT, PT, UP0, 0x80, 0x0 ;  /* 0x000000000000781c */ /* 0x000fc60003f0f008 */
[----:B------:R-:W-:Y:S02]  /*0fb0*/  UIMAD UR4, UR4, UR7, URZ ;  /* 0x00000007040472a4 */ /* 0x000fe4000f8e023f */
[----:B------:R-:W-:-:S04]  /*0fc0*/  @UP0 ULEA UR8, UP1, UR61, UR8, 0x2 ;  /* 0x000000083d080291 */ /* 0x000fc8000f82103f */
[----:B------:R-:W-:Y:S01]  /*0fd0*/  @UP0 ULEA.HI.X UR9, UR61, UR9, UR12, 0x2, UP1 ;  /* 0x000000093d090291 */ /* 0x000fe200088f140c */
[----:B------:R-:W-:Y:S02]  /*0fe0*/  IMAD.U32 R157, RZ, RZ, UR4 ;  /* 0x00000004ff9d7e24 */ /* 0x000fe4000f8e00ff */
[----:B------:R-:W-:-:S03]  /*0ff0*/  IMAD.U32 R4, RZ, RZ, UR8 ;  /* 0x00000008ff047e24 */ /* 0x000fc6000f8e00ff */
[----:B------:R-:W-:-:S05]  /*1000*/  IMAD.U32 R5, RZ, RZ, UR9 ;  /* 0x00000009ff057e24 */ /* 0x000fca000f8e00ff */
[----:B------:R0:W5:Y:S01]  /*1010*/  @P0 LDG.E R157, desc[UR36][R4.64] ;  /* 0x00000024049d0981 */ /* 0x000162000c1e1900 */
[----:B------:R-:W-:Y:S02]  /*1020*/  IMAD.U32 R216, RZ, RZ, UR5 ;  /* 0x00000005ffd87e24 */ /* 0x000fe4000f8e00ff */
[----:B------:R-:W-:Y:S01]  /*1030*/  IMAD.U32 R215, RZ, RZ, UR6 ;  /* 0x00000006ffd77e24 */ /* 0x000fe2000f8e00ff */
[----:B---3--:R-:W-:Y:S06]  /*1040*/  @P0 BRA `(.L_x_1107) ;  /* 0x00000000002c0947 */ /* 0x008fec0003800000 */
[----:B------:R-:W-:Y:S02]  /*1050*/  ULDC.64 UR4, c[0x0][0xb00] ;  /* 0x0002c00000047ab9 */ /* 0x000fe40000000a00 */
[----:B------:R-:W-:-:S04]  /*1060*/  ISETP.NE.U32.AND P0, PT, RZ, UR4, PT ;  /* 0x00000004ff007c0c */ /* 0x000fc8000bf05070 */
[----:B------:R-:W-:-:S13]  /*1070*/  ISETP.NE.AND.EX P0, PT, RZ, UR5, PT, P0 ;  /* 0x00000005ff007c0c */ /* 0x000fda000bf05300 */
[----:B------:R-:W-:Y:S05]  /*1080*/  @!P0 BRA `(.L_x_1107) ;  /* 0x00000000001c8947 */ /* 0x000fea0003800000 */
[----:B------:R-:W-:Y:S02]  /*1090*/  ULDC.64 UR4, c[0x0][0xb00] ;  /* 0x0002c00000047ab9 */ /* 0x000fe40000000a00 */
[----:B------:R-:W-:-:S06]  /*10a0*/  UIMAD.WIDE UR4, UR61, 0x4, UR4 ;  /* 0x000000043d0478a5 */ /* 0x000fcc000f8e0204 */
[----:B0-----:R-:W-:Y:S01]  /*10b0*/  IMAD.U32 R4, RZ, RZ, UR4 ;  /* 0x00000004ff047e24 */ /* 0x001fe2000f8e00ff */
[----:B------:R-:W-:-:S05]  /*10c0*/  MOV R5, UR5 ;  /* 0x0000000500057c02 */ /* 0x000fca0008000f00 */
[----:B-----5:R-:W2:Y:S04]  /*10d0*/  LDG.E R157, desc[UR36][R4.64] ;  /* 0x00000024049d7981 */ /* 0x020ea8000c1e1900 */
[----:B------:R-:W2:Y:S02]  /*10e0*/  LDG.E R6, desc[UR36][R4.64+0x4] ;  /* 0x0000042404067981 */ /* 0x000ea4000c1e1900 */
[----:B--2---:R-:W-:-:S07]  /*10f0*/  IMAD.IADD R157, R6, 0x1, -R157 ;  /* 0x00000001069d7824 */ /* 0x004fce00078e0a9d */
.L_x_1107:
[----:B-----5:R-:W-:Y:S01]  /*1100*/  IMAD.IADD R157, R157, 0x1, -R0 ;  /* 0x000000019d9d7824 */ /* 0x020fe200078e0a00 */
[----:B------:R-:W-:Y:S02]  /*1110*/  PLOP3.LUT P0, PT, PT, PT, PT, 0x80, 0x0 ;  /* 0x000000000000781c */ /* 0x000fe40003f0f070 */
[----:B------:R-:W-:Y:S01]  /*1120*/  CS2R R8, SRZ ;  /* 0x0000000000087805 */ /* 0x000fe2000001ff00 */
[----:B------:R-:W-:Y:S01]  /*1130*/  IMAD.MOV.U32 R150, RZ, RZ, RZ ;  /* 0x000000ffff967224 */ /* 0x000fe200078e00ff */
[----:B------:R-:W-:Y:S02]  /*1140*/  CS2R R148, SRZ ;  /* 0x0000000000947805 */ /* 0x000fe4000001ff00 */
[C---:B------:R-:W-:Y:S01]  /*1150*/  ISETP.GE.AND P1, PT, R157.reuse, 0x1, PT ;  /* 0x000000019d00780c */ /* 0x040fe20003f26270 */
[----:B------:R-:W-:Y:S01]  /*1160*/  VIADD R0, R157, 0x5f ;  /* 0x0000005f9d007836 */ /* 0x000fe20000000000 */
[----:B------:R-:W-:Y:S02]  /*1170*/  CS2R R146, SRZ ;  /* 0x0000000000927805 */ /* 0x000fe4000001ff00 */
[----:B------:R-:W-:-:S02]  /*1180*/  CS2R R144, SRZ ;  /* 0x0000000000907805 */ /* 0x000fc4000001ff00 */
[----:B------:R-:W-:Y:S01]  /*1190*/  CS2R R142, SRZ ;  /* 0x00000000008e7805 */ /* 0x000fe2000001ff00 */
[----:B------:R-:W-:Y:S01]  /*11a0*/  IMAD.HI R158, R0, 0x2aaaaaab, RZ ;  /* 0x2aaaaaab009e7827 */ /* 0x000fe200078e02ff */
[----:B------:R-:W-:Y:S02]  /*11b0*/  CS2R R140, SRZ ;  /* 0x00000000008c7805 */ /* 0x000fe4000001ff00 */
[----:B------:R-:W-:Y:S02]  /*11c0*/  CS2R R138, SRZ ;  /* 0x00000000008a7805 */ /* 0x000fe4000001ff00 */
[----:B------:R-:W-:Y:S01]  /*11d0*/  CS2R R136, SRZ ;  /* 0x0000000000887805 */ /* 0x000fe2000001ff00 */
[----:B------:R-:W-:Y:S01]  /*11e0*/  IMAD.MOV.U32 R0, RZ, RZ, RZ ;  /* 0x000000ffff007224 */ /* 0x000fe200078e00ff */
[----:B------:R-:W-:Y:S02]  /*11f0*/  SHF.R.U32.HI R3, RZ, 0x1f, R158 ;  /* 0x0000001fff037819 */ /* 0x000fe4000001169e */
[----:B------:R-:W-:-:S02]  /*1200*/  CS2R R134, SRZ ;  /* 0x0000000000867805 */ /* 0x000fc4000001ff00 */
[----:B------:R-:W-:Y:S02]  /*1210*/  CS2R R132, SRZ ;  /* 0x0000000000847805 */ /* 0x000fe4000001ff00 */
[----:B------:R-:W-:Y:S02]  /*1220*/  CS2R R130, SRZ ;  /* 0x0000000000827805 */ /* 0x000fe4000001ff00 */
[----:B------:R-:W-:Y:S01]  /*1230*/  LEA.HI.SX32 R158, R158, R3, 0x1c ;  /* 0x000000039e9e7211 */ /* 0x000fe200078fe2ff */
        /* <DEDUP_REMOVED lines=51> */
[----:B------:R-:W-:Y:S02]  /*1570*/  MOV R10, RZ ;  /* 0x000000ff000a7202 */ /* 0x000fe40000000f00 */
[----:B------:R-:W-:Y:S02]  /*1580*/  CS2R R26, SRZ ;  /* 0x00000000001a7805 */ /* 0x000fe4000001ff00 */
[----:B------:R-:W-:-:S02]  /*1590*/  CS2R R28, SRZ ;  /* 0x00000000001c7805 */ /* 0x000fc4000001ff00 */
[----:B------:R-:W-:Y:S01]  /*15a0*/  CS2R R24, SRZ ;  /* 0x0000000000187805 */ /* 0x000fe2000001ff00 */
[----:B------:R-:W-:Y:S06]  /*15b0*/  @!P1 BRA `(.L_x_1108) ;  /* 0x0000005c00f09947 */ /* 0x000fec0003800000 */
[----:B------:R-:W1:Y:S01]  /*15c0*/  S2UR UR53, SR_CgaCtaId ;  /* 0x00000000003579c3 */ /* 0x000e620000008800 */
[----:B------:R-:W2:Y:S01]  /*15d0*/  SHFL.IDX PT, R0, R221, RZ, 0x1f ;  /* 0x00001fffdd007589 */ /* 0x000ea200000e0000 */
[----:B------:R-:W-:Y:S02]  /*15e0*/  UMOV UR40, 0x400 ;  /* 0x0000040000287882 */ /* 0x000fe40000000000 */
[----:B-1----:R-:W-:Y:S01]  /*15f0*/  ULEA UR40, UR53, UR40, 0x18 ;  /* 0x0000002835287291 */ /* 0x002fe2000f8ec03f */
[----:B--2---:R-:W-:-:S03]  /*1600*/  R2UR UR4, R0 ;  /* 0x00000000000472ca */ /* 0x004fc600000e0000 */
[----:B------:R-:W-:-:S04]  /*1610*/  UIADD3 UR6, UR40, 0x18400, URZ ;  /* 0x0001840028067890 */ /* 0x000fc8000fffe03f */
[----:B------:R-:W-:-:S06]  /*1620*/  ULOP3.LUT UP0, URZ, UR6, 0x1bf, URZ, 0xc0, !UPT ;  /* 0x000001bf063f7892 */ /* 0x000fcc000f80c03f */
[----:B------:R-:W-:Y:S01]  /*1630*/  PLOP3.LUT P0, PT, PT, PT, UP0, 0x80, 0x0 ;  /* 0x000000000000781c */ /* 0x000fe20003f0f008 */
[----:B------:R-:W-:-:S04]  /*1640*/  ULEA.HI UR5, UR4, UR4, URZ, 0x1 ;  /* 0x0000000404057291 */ /* 0x000fc8000f8f083f */
[----:B------:R-:W-:-:S04]  /*1650*/  ULOP3.LUT UR5, UR5, 0xffffe, URZ, 0xc0, !UPT ;  /* 0x000ffffe05057892 */ /* 0x000fc8000f8ec03f */
[----:B------:R-:W-:-:S04]  /*1660*/  UIADD3 UR41, UR4, -UR5, URZ ;  /* 0x8000000504297290 */ /* 0x000fc8000fffe03f */
[----:B------:R-:W-:Y:S08]  /*1670*/  @!P0 BRA `(.L_x_1109) ;  /* 0x0000000000408947 */ /* 0x000ff00003800000 */
[----:B------:R-:W-:Y:S01]  /*1680*/  MOV R0, 0x0 ;  /* 0x0000000000007802 */ /* 0x000fe20000000f00 */
[----:B------:R-:W-:Y:S01]  /*1690*/  ULDC.64 UR4, c[0x4][0x98] ;  /* 0x0100260000047ab9 */ /* 0x000fe20000000a00 */
[----:B------:R-:W-:Y:S01]  /*16a0*/  ULDC.64 UR6, c[0x4][0x38] ;  /* 0x01000e0000067ab9 */ /* 0x000fe20000000a00 */
[----:B0-----:R-:W-:Y:S01]  /*16b0*/  IMAD.U32 R4, RZ, RZ, UR4 ;  /* 0x00000004ff047e24 */ /* 0x001fe2000f8e00ff */
[----:B------:R0:W1:Y:S01]  /*16c0*/  LDC.64 R14, c[0x4][R0] ;  /* 0x01000000000e7b82 */ /* 0x0000620000000a00 */
[----:B------:R-:W-:Y:S01]  /*16d0*/  IMAD.U32 R5, RZ, RZ, UR5 ;  /* 0x00000005ff057e24 */ /* 0x000fe2000f8e00ff */
[----:B------:R-:W-:Y:S01]  /*16e0*/  ULDC.64 UR4, c[0x4][0xa0] ;  /* 0x0100280000047ab9 */ /* 0x000fe20000000a00 */
[----:B------:R-:W-:Y:S01]  /*16f0*/  IMAD.U32 R10, RZ, RZ, UR6 ;  /* 0x00000006ff0a7e24 */ /* 0x000fe2000f8e00ff */
[----:B------:R-:W-:Y:S01]  /*1700*/  MOV R13, RZ ;  /* 0x000000ff000d7202 */ /* 0x000fe20000000f00 */
[----:B------:R-:W-:Y:S02]  /*1710*/  IMAD.U32 R6, RZ, RZ, UR4 ;  /* 0x00000004ff067e24 */ /* 0x000fe4000f8e00ff */
[----:B------:R-:W-:-:S02]  /*1720*/  IMAD.U32 R7, RZ, RZ, UR5 ;  /* 0x00000005ff077e24 */ /* 0x000fc4000f8e00ff */
[----:B------:R-:W-:Y:S02]  /*1730*/  IMAD.U32 R11, RZ, RZ, UR7 ;  /* 0x00000007ff0b7e24 */ /* 0x000fe4000f8e00ff */
[----:B------:R-:W-:Y:S02]  /*1740*/  IMAD.MOV.U32 R8, RZ, RZ, 0x70 ;  /* 0x00000070ff087424 */ /* 0x000fe400078e00ff */
[----:B0-----:R-:W-:-:S07]  /*1750*/  IMAD.MOV.U32 R12, RZ, RZ, 0x1 ;  /* 0x00000001ff0c7424 */ /* 0x001fce00078e00ff */
[----:B------:R-:W-:-:S07]  /*1760*/  LEPC R20, `(.L_x_1109) ;  /* 0x000000001014794e */ /* 0x000fce0000000000 */
[----:B-1----:R-:W-:Y:S05]  /*1770*/  CALL.ABS.NOINC R14 ;  /* 0x000000000e007343 */ /* 0x002fea0003c00000 */
.L_x_1109:
[----:B------:R-:W-:Y:S01]  /*1780*/  R2UR UR5, R219 ;  /* 0x00000000db0572ca */ /* 0x000fe200000e0000 */
[----:B------:R-:W1:-:S12]  /*1790*/  S2R R16, SR_TID.X ;  /* 0x0000000000107919 */ /* 0x000e580000002100 */
[----:B------:R-:W-:-:S04]  /*17a0*/  ULEA.HI UR4, UR5, UR5, URZ, 0x1 ;  /* 0x0000000505047291 */ /* 0x000fc8000f8f083f */
[----:B------:R-:W-:-:S04]  /*17b0*/  ULOP3.LUT UR4, UR4, 0xfffffffe, URZ, 0xc0, !UPT ;  /* 0xfffffffe04047892 */ /* 0x000fc8000f8ec03f */
[----:B------:R-:W-:-:S06]  /*17c0*/  UIADD3 UR4, UR5, -UR4, URZ ;  /* 0x8000000405047290 */ /* 0x000fcc000fffe03f */
[----:B------:R-:W-:-:S05]  /*17d0*/  IMAD.U32 R0, RZ, RZ, UR4 ;  /* 0x00000004ff007e24 */ /* 0x000fca000f8e00ff */
[----:B------:R-:W-:Y:S02]  /*17e0*/  SHF.L.U32 R0, R0, 0x1f, RZ ;  /* 0x0000001f00007819 */ /* 0x000fe400000006ff */
[----:B-1----:R-:W-:Y:S02]  /*17f0*/  SHF.R.U32.HI R16, RZ, 0x7, R16 ;  /* 0x00000007ff107819 */ /* 0x002fe40000011610 */
[----:B------:R-:W1:Y:S03]  /*1800*/  SYNCS.PHASECHK.TRANS64.TRYWAIT P0, [UR40+0x32400], R0 ;  /* 0x03240000ff0075a7 */ /* 0x000e660008000168 */
[----:B------:R-:W-:Y:S01]  /*1810*/  VIADD R208, R16, 0x8 ;  /* 0x0000000810d07836 */ /* 0x000fe20000000000 */
[----:B-1----:R-:W-:Y:S06]  /*1820*/  @!P0 BRA `(.L_x_1110) ;  /* 0x000000e800908947 */ /* 0x002fec0003800000 */
.L_x_1244:
[----:B------:R-:W-:Y:S05]  /*1830*/  WARPSYNC.ALL ;  /* 0x0000000000007948 */ /* 0x000fea0003800000 */
[----:B------:R-:W-:Y:S01]  /*1840*/  R2UR UR4, R226 ;  /* 0x00000000e20472ca */ /* 0x000fe200000e0000 */
[----:B------:R2:W-:-:S12]  /*1850*/  BAR.SYNC.DEFER_BLOCKING R208, 0x100 ;  /* 0x000400d00000751d */ /* 0x0005d80000010000 */
[----:B-1----:R-:W-:-:S05]  /*1860*/  IMAD.U32 R3, RZ, RZ, UR4 ;  /* 0x00000004ff037e24 */ /* 0x002fca000f8e00ff */
[----:B------:R-:W-:-:S13]  /*1870*/  ISETP.NE.AND P0, PT, R3, 0x3, PT ;  /* 0x000000030300780c */ /* 0x000fda0003f05270 */
[----:B--2---:R-:W-:Y:S05]  /*1880*/  @!P0 BRA `(.L_x_1111) ;  /* 0x0000000000048947 */ /* 0x004fea0003800000 */
[----:B------:R-:W-:Y:S01]  /*1890*/  BPT.TRAP 0x1 ;  /* 0x000000040000795c */ /* 0x000fe20000300000 */
.L_x_1111:
[----:B------:R-:W-:Y:S01]  /*18a0*/  ULEA UR52, UR38, UR40, 0x3 ;  /* 0x0000002826347291 */ /* 0x000fe2000f8e183f */
[----:B------:R-:W-:-:S05]  /*18b0*/  IMAD.U32 R3, RZ, RZ, UR39 ;  /* 0x00000027ff037e24 */ /* 0x000fca000f8e00ff */
[----:B------:R-:W-:-:S04]  /*18c0*/  SHF.L.U32 R3, R3, 0x1f, RZ ;  /* 0x0000001f03037819 */ /* 0x000fc800000006ff */
[----:B------:R1:W2:Y:S01]  /*18d0*/  SYNCS.PHASECHK.TRANS64.TRYWAIT P1, [UR52+0x32430], R3 ;  /* 0x03243003ff0075a7 */ /* 0x0002a20008020174 */
[----:B------:R-:W-:Y:S05]  /*18e0*/  @!P0 BRA `(.L_x_1112) ;  /* 0x0000000000048947 */ /* 0x000fea0003800000 */
[----:B------:R-:W-:Y:S01]  /*18f0*/  BPT.TRAP 0x1 ;  /* 0x000000040000795c */ /* 0x000fe20000300000 */
.L_x_1112:
[----:B--2---:R-:W-:Y:S05]  /*1900*/  @P1 BRA `(.L_x_1113) ;  /* 0x0000000000081947 */ /* 0x004fea0003800000 */
[----:B------:R-:W2:Y:S02]  /*1910*/  SYNCS.PHASECHK.TRANS64.TRYWAIT P1, [UR52+0x32430], R3 ;  /* 0x03243003ff0075a7 */ /* 0x000ea40008020174 */
[----:B--2---:R-:W-:Y:S05]  /*1920*/  @!P1 BRA `(.L_x_1114) ;  /* 0x000000e800689947 */ /* 0x004fea0003800000 */
.L_x_1113:
[----:B------:R-:W-:Y:S01]  /*1930*/  UIADD3 UR4, UR40, 0x1c400, URZ ;  /* 0x0001c40028047890 */ /* 0x000fe2000fffe03f */
[----:B------:R-:W-:Y:S01]  /*1940*/  WARPGROUP.ARRIVE ;  /* 0x00000000000079c5 */ /* 0x000fe20000000000 */
[----:B------:R-:W-:Y:S02]  /*1950*/  ULEA UR41, UR41, UR40, 0xd ;  /* 0x0000002829297291 */ /* 0x000fe4000f8e683f */
[----:B------:R-:W-:Y:S02]  /*1960*/  USHF.R.U32.HI UR4, URZ, 0x4, UR4 ;  /* 0x000000043f047899 */ /* 0x000fe40008011604 */
[----:B------:R-:W-:Y:S02]  /*1970*/  UIADD3 UR5, UR41, 0x18400, URZ ;  /* 0x0001840029057890 */ /* 0x000fe4000fffe03f */
[----:B------:R-:W-:Y:S02]  /*1980*/  ULOP3.LUT UR4, UR4, 0x3fff, URZ, 0xc0, !UPT ;  /* 0x00003fff04047892 */ /* 0x000fe4000f8ec03f */
[----:B------:R-:W-:-:S02]  /*1990*/  USHF.R.U32.HI UR5, URZ, 0x4, UR5 ;  /* 0x000000043f057899 */ /* 0x000fc40008011605 */
[----:B------:R-:W-:Y:S02]  /*19a0*/  ULOP3.LUT UR60, UR4, 0x10000, URZ, 0xfc, !UPT ;  /* 0x00010000043c7892 */ /* 0x000fe4000f8efc3f */
[----:B------:R-:W-:Y:S02]  /*19b0*/  ULOP3.LUT UR5, UR5, 0x3fff, URZ, 0xc0, !UPT ;  /* 0x00003fff05057892 */ /* 0x000fe4000f8ec03f */
[----:B------:R-:W-:Y:S02]  /*19c0*/  UIMAD UR4, UR38, 0x300, UR60 ;  /* 0x00000300260478a4 */ /* 0x000fe4000f8e023c */
[----:B------:R-:W-:Y:S01]  /*19d0*/  ULOP3.LUT UR7, UR5, 0x10000, URZ, 0xfc, !UPT ;  /* 0x0001000005077892 */ /* 0x000fe2000f8efc3f */
[----:B------:R-:W-:Y:S01]  /*19e0*/  UMOV UR11, 0x40000040 ;  /* 0x40000040000b7882 */ /* 0x000fe20000000000 */
[----:B------:R-:W-:Y:S02]  /*19f0*/  UMOV UR9, 0x40000040 ;  /* 0x4000004000097882 */ /* 0x000fe40000000000 */
[----:B------:R-:W-:Y:S01]  /*1a00*/  UIADD3 UR5, UR7, 0x2, URZ ;  /* 0x0000000207057890 */ /* 0x000fe2000fffe03f */
[----:B------:R-:W-:Y:S01]  /*1a10*/  IMAD.U32 R21, RZ, RZ, UR9 ;  /* 0x00000009ff157e24 */ /* 0x000fe2000f8e00ff */
[----:B------:R-:W-:Y:S01]  /*1a20*/  UMOV UR10, UR4 ;  /* 0x00000004000a7c82 */ /* 0x000fe20008000000 */
[----:B------:R-:W-:Y:S01]  /*1a30*/  UMOV UR8, UR7 ;  /* 0x0000000700087c82 */ /* 0x000fe20008000000 */
[----:B------:R-:W-:Y:S01]  /*1a40*/  UIADD3 UR6, UR4, 0x2, URZ ;  /* 0x0000000204067890 */ /* 0x000fe2000fffe03f */
[----:B------:R-:W-:Y:S01]  /*1a50*/  HGMMA.64x96x16.F32 R24, gdesc[UR8], RZ, !UPT, gsb0 ;  /* 0x01600000081879f0 */ /* 0x000fe2000c0008ff */
[----:B------:R-:W-:Y:S01]  /*1a60*/  IMAD.U32 R20, RZ, RZ, UR8 ;  /* 0x00000008ff147e24 */ /* 0x000fe2000f8e00ff */
[----:B------:R-:W-:Y:S01]  /*1a70*/  UMOV UR8, UR5 ;  /* 0x0000000500087c82 */ /* 0x000fe20008000000 */
[----:B------:R-:W-:Y:S01]  /*1a80*/  UMOV UR9, 0x40000040 ;  /* 0x4000004000097882 */ /* 0x000fe20000000000 */
[----:B------:R-:W-:Y:S01]  /*1a90*/  UMOV UR11, 0x40000040 ;  /* 0x40000040000b7882 */ /* 0x000fe20000000000 */
[----:B------:R-:W-:Y:S01]  /*1aa0*/  UIADD3 UR5, UR7, 0x4, URZ ;  /* 0x0000000407057890 */ /* 0x000fe2000fffe03f */
[----:B------:R-:W-:Y:S01]  /*1ab0*/  IMAD.U32 R18, RZ, RZ, UR8 ;  /* 0x00000008ff127e24 */ /* 0x000fe2000f8e00ff */
[----:B------:R-:W-:Y:S01]  /*1ac0*/  UMOV UR10, UR6 ;  /* 0x00000006000a7c82 */ /* 0x000fe20008000000 */
[----:B------:R-:W-:Y:S01]  /*1ad0*/  UIADD3 UR6, UR4, 0x4, URZ ;  /* 0x0000000404067890 */ /* 0x000fe2000fffe03f */
[----:B------:R-:W-:Y:S01]  /*1ae0*/  IMAD.U32 R19, RZ, RZ, UR9 ;  /* 0x00000009ff137e24 */ /* 0x000fe2000f8e00ff */
[----:B------:R-:W-:Y:S01]  /*1af0*/  UIADD3 UR4, UR4, 0x6, URZ ;  /* 0x0000000604047890 */ /* 0x000fe2000fffe03f */
[----:B------:R-:W-:-:S02]  /*1b00*/  WARPGROUP.DEPBAR.LE gsb0, 0x0 ;  /* 0x00008000000079c5 */ /* 0x000fc40000010000 */
[----:B------:R-:W-:-:S06]  /*1b10*/  WARPGROUP.ARRIVE ;  /* 0x00000000000079c5 */ /* 0x000fcc0000000000 */
[----:B------:R-:W-:Y:S01]  /*1b20*/  HGMMA.64x96x16.F32 R24, gdesc[UR8], R24, gsb0 ;  /* 0x01600000081879f0 */ /* 0x000fe20008000818 */
[----:B------:R-:W-:Y:S01]  /*1b30*/  UMOV UR8, UR5 ;  /* 0x0000000500087c82 */ /* 0x000fe20008000000 */
[----:B------:R-:W-:Y:S01]  /*1b40*/  UMOV UR9, 0x40000040 ;  /* 0x4000004000097882 */ /* 0x000fe20000000000 */
[----:B------:R-:W-:Y:S01]  /*1b50*/  UMOV UR10, UR6 ;  /* 0x00000006000a7c82 */ /* 0x000fe20008000000 */
[----:B------:R-:W-:Y:S01]  /*1b60*/  UMOV UR11, 0x40000040 ;  /* 0x40000040000b7882 */ /* 0x000fe20000000000 */
[----:B------:R-:W-:Y:S01]  /*1b70*/  UIADD3 UR5, UR7, 0x6, URZ ;  /* 0x0000000607057890 */ /* 0x000fe2000fffe03f */
[----:B------:R-:W-:Y:S01]  /*1b80*/  MOV R16, UR8 ;  /* 0x0000000800107c02 */ /* 0x000fe20008000f00 */
[----:B------:R-:W-:Y:S01]  /*1b90*/  IMAD.U32 R17, RZ, RZ, UR9 ;  /* 0x00000009ff117e24 */ /* 0x000fe2000f8e00ff */
[----:B------:R-:W-:Y:S02]  /*1ba0*/  WARPGROUP.DEPBAR.LE gsb0, 0x0 ;  /* 0x00008000000079c5 */ /* 0x000fe40000010000 */
[----:B------:R-:W-:-:S06]  /*1bb0*/  WARPGROUP.ARRIVE ;  /* 0x00000000000079c5 */ /* 0x000fcc0000000000 */
[----:B------:R-:W-:Y:S01]  /*1bc0*/  HGMMA.64x96x16.F32 R24, gdesc[UR8], R24, gsb0 ;  /* 0x01600000081879f0 */ /* 0x000fe20008000818 */
[----:B------:R-:W-:Y:S01]  /*1bd0*/  UMOV UR8, UR5 ;  /* 0x0000000500087c82 */ /* 0x000fe20008000000 */
[----:B------:R-:W-:Y:S01]  /*1be0*/  UMOV UR9, 0x40000040 ;  /* 0x4000004000097882 */ /* 0x000fe20000000000 */
[----:B------:R-:W-:Y:S01]  /*1bf0*/  UMOV UR10, UR4 ;  /* 0x00000004000a7c82 */ /* 0x000fe20008000000 */
[----:B------:R-:W-:Y:S01]  /*1c00*/  UMOV UR11, 0x40000040 ;  /* 0x40000040000b7882 */ /* 0x000fe20000000000 */
[----:B------:R-:W-:Y:S02]  /*1c10*/  IMAD.U32 R14, RZ, RZ, UR8 ;  /* 0x00000008ff0e7e24 */ /* 0x000fe4000f8e00ff */
[----:B------:R-:W-:Y:S01]  /*1c20*/  IMAD.U32 R15, RZ, RZ, UR9 ;  /* 0x00000009ff0f7e24 */ /* 0x000fe2000f8e00ff */
[----:B------:R-:W-:Y:S02]  /*1c30*/  WARPGROUP.DEPBAR.LE gsb0, 0x0 ;  /* 0x00008000000079c5 */ /* 0x000fe40000010000 */
[----:B------:R-:W-:-:S06]  /*1c40*/  WARPGROUP.ARRIVE ;  /* 0x00000000000079c5 */ /* 0x000fcc0000000000 */
[----:B------:R-:W-:Y:S03]  /*1c50*/  HGMMA.64x96x16.F32 R24, gdesc[UR8], R24, gsb0 ;  /* 0x01600000081879f0 */ /* 0x000fe60008000818 */
[----:B------:R-:W-:Y:S02]  /*1c60*/  WARPGROUP.DEPBAR.LE gsb0, 0x0 ;  /* 0x00008000000079c5 */ /* 0x000fe40000010000 */
[----:B------:R-:W2:Y:S02]  /*1c70*/  SYNCS.PHASECHK.TRANS64.TRYWAIT P1, [UR40+0x32410], R0 ;  /* 0x03241000ff0075a7 */ /* 0x000ea40008020168 */
[----:B--2---:R-:W-:Y:S05]  /*1c80*/  @!P1 BRA `(.L_x_1115) ;  /* 0x000000e400a89947 */ /* 0x004fea0003800000 */
.L_x_1245:
[----:B------:R-:W-:Y:S05]  /*1c90*/  @!P0 BRA `(.L_x_1116) ;  /* 0x0000000000048947 */ /* 0x000fea0003800000 */
[----:B------:R-:W-:Y:S01]  /*1ca0*/  BPT.TRAP 0x1 ;  /* 0x000000040000795c */ /* 0x000fe20000300000 */
.L_x_1116:
[----:B------:R2:W3:Y:S01]  /*1cb0*/  SYNCS.PHASECHK.TRANS64.TRYWAIT P1, [UR52+0x32450], R3 ;  /* 0x03245003ff0075a7 */ /* 0x0004e20008020174 */
[----:B------:R-:W-:Y:S05]  /*1cc0*/  @!P0 BRA `(.L_x_1117) ;  /* 0x0000000000048947 */ /* 0x000fea0003800000 */
[----:B------:R-:W-:Y:S01]  /*1cd0*/  BPT.TRAP 0x1 ;  /* 0x000000040000795c */ /* 0x000fe20000300000 */
.L_x_1117:
[----:B---3--:R-:W-:Y:S05]  /*1ce0*/  @P1 BRA `(.L_x_1118) ;  /* 0x0000000000081947 */ /* 0x008fea0003800000 */
[----:B------:R-:W3:Y:S02]  /*1cf0*/  SYNCS.PHASECHK.TRANS64.TRYWAIT P1, [UR52+0x32450], R3 ;  /* 0x03245003ff0075a7 */ /* 0x000ee40008020174 */
[----:B---3--:R-:W-:Y:S05]  /*1d00*/  @!P1 BRA `(.L_x_1119) ;  /* 0x000000e400a09947 */ /* 0x008fea0003800000 */
.L_x_1118:
[----:B------:R-:W-:Y:S01]  /*1d10*/  UIADD3 UR40, UR40, 0x400, URZ ;  /* 0x0000040028287890 */ /* 0x000fe2000fffe03f */
[----:B------:R-:W-:Y:S01]  /*1d20*/  WARPGROUP.ARRIVE ;  /* 0x00000000000079c5 */ /* 0x000fe20000000000 */
[----:B------:R-:W-:-:S05]  /*1d30*/  UIADD3 UR41, UR41, 0x22400, URZ ;  /* 0x0002240029297890 */ /* 0x000fca000fffe03f */
[----:B0-----:R-:W0:Y:S01]  /*1d40*/  S2R R0, SR_TID.X ;  /* 0x0000000000007919 */ /* 0x001e220000002100 */
[----:B------:R-:W-:Y:S02]  /*1d50*/  USHF.R.U32.HI UR6, URZ, 0x4, UR40 ;  /* 0x000000043f067899 */ /* 0x000fe40008011628 */
[----:B------:R-:W-:Y:S02]  /*1d60*/  USHF.R.U32.HI UR41, URZ, 0x4, UR41 ;  /* 0x000000043f297899 */ /* 0x000fe40008011629 */
[----:B------:R-:W-:Y:S02]  /*1d70*/  ULOP3.LUT UR6, UR6, 0x3fff, URZ, 0xc0, !UPT ;  /* 0x00003fff06067892 */ /* 0x000fe4000f8ec03f */
[----:B------:R-:W-:Y:S02]  /*1d80*/  ULOP3.LUT UR4, UR41, 0x3fff, URZ, 0xc0, !UPT ;  /* 0x00003fff29047892 */ /* 0x000fe4000f8ec03f */
[----:B------:R-:W-:Y:S02]  /*1d90*/  ULOP3.LUT UR7, UR6, 0x10000, URZ, 0xfc, !UPT ;  /* 0x0001000006077892 */ /* 0x000fe4000f8efc3f */
[----:B------:R-:W-:-:S02]  /*1da0*/  ULOP3.LUT UR4, UR4, 0x10000, URZ, 0xfc, !UPT ;  /* 0x0001000004047892 */ /* 0x000fc4000f8efc3f */
[----:B------:R-:W-:Y:S01]  /*1db0*/  UIMAD UR5, UR38, 0xc00, UR7 ;  /* 0x00000c00260578a4 */ /* 0x000fe2000f8e0207 */
[----:B------:R-:W-:Y:S01]  /*1dc0*/  UMOV UR9, 0x40000040 ;  /* 0x4000004000097882 */ /* 0x000fe20000000000 */
[----:B------:R-:W-:Y:S01]  /*1dd0*/  UMOV UR11, 0x40000040 ;  /* 0x40000040000b7882 */ /* 0x000fe20000000000 */
[----:B------:R-:W-:Y:S02]  /*1de0*/  IMAD.U32 R13, RZ, RZ, UR9 ;  /* 0x00000009ff0d7e24 */ /* 0x000fe4000f8e00ff */
[----:B------:R-:W-:Y:S01]  /*1df0*/  UMOV UR8, UR4 ;  /* 0x0000000400087c82 */ /* 0x000fe20008000000 */
[----:B------:R-:W-:Y:S01]  /*1e00*/  UMOV UR13, 0x40000040 ;  /* 0x40000040000d7882 */ /* 0x000fe20000000000 */
[----:B------:R-:W-:Y:S01]  /*1e10*/  UMOV UR10, UR5 ;  /* 0x00000005000a7c82 */ /* 0x000fe20008000000 */
[----:B------:R-:W-:Y:S01]  /*1e20*/  IMAD.U32 R12, RZ, RZ, UR8 ;  /* 0x00000008ff0c7e24 */ /* 0x000fe2000f8e00ff */
[----:B------:R-:W-:Y:S01]  /*1e30*/  HGMMA.64x96x16.F32 R24, gdesc[UR8], R24, gsb0 ;  /* 0x01600000081879f0 */ /* 0x000fe20008000818 */
[----:B------:R-:W-:Y:S01]  /*1e40*/  UIADD3 UR8, UR4, 0x2, URZ ;  /* 0x0000000204087890 */ /* 0x000fe2000fffe03f */
[----:B------:R-:W-:Y:S01]  /*1e50*/  IMAD.U32 R11, RZ, RZ, UR13 ;  /* 0x0000000dff0b7e24 */ /* 0x000fe2000f8e00ff */
[----:B------:R-:W-:Y:S01]  /*1e60*/  UIADD3 UR9, UR5, 0x2, URZ ;  /* 0x0000000205097890 */ /* 0x000fe2000fffe03f */
[----:B------:R-:W-:Y:S01]  /*1e70*/  UMOV UR15, 0x40000040 ;  /* 0x40000040000f7882 */ /* 0x000fe20000000000 */
[----:B------:R-:W-:-:S03]  /*1e80*/  UIADD3 UR10, UR5, 0x302, URZ ;  /* 0x00000302050a7890 */ /* 0x000fc6000fffe03f */
[----:B------:R-:W-:Y:S01]  /*1e90*/  UMOV UR12, UR8 ;  /* 0x00000008000c7c82 */ /* 0x000fe20008000000 */
[----:B------:R-:W-:Y:S01]  /*1ea0*/  UIADD3 UR8, UR4, 0x4, URZ ;  /* 0x0000000404087890 */ /* 0x000fe2000fffe03f */
[----:B------:R-:W-:Y:S01]  /*1eb0*/  IMAD.U32 R10, RZ, RZ, UR12 ;  /* 0x0000000cff0a7e24 */ /* 0x000fe2000f8e00ff */
[----:B------:R-:W-:Y:S01]  /*1ec0*/  UMOV UR14, UR9 ;  /* 0x00000009000e7c82 */ /* 0x000fe20008000000 */
[----:B------:R-:W-:Y:S01]  /*1ed0*/  UIADD3 UR9, UR5, 0x4, URZ ;  /* 0x0000000405097890 */ /* 0x000fe2000fffe03f */
[----:B0-----:R-:W-:Y:S01]  /*1ee0*/  SHF.R.U32.HI R0, RZ, 0x7, R0 ;  /* 0x00000007ff007819 */ /* 0x001fe20000011600 */
[----:B------:R-:W-:Y:S01]  /*1ef0*/  UMOV UR11, 0x40000040 ;  /* 0x40000040000b7882 */ /* 0x000fe20000000000 */
[----:B------:R-:W-:Y:S02]  /*1f00*/  UIADD3 UR16, UR4, 0x406, URZ ;  /* 0x0000040604107890 */ /* 0x000fe4000fffe03f */
[----:B------:R-:W-:Y:S01]  /*1f10*/  UIADD3 UR18, UR5, 0x306, URZ ;  /* 0x0000030605127890 */ /* 0x000fe2000fffe03f */
[----:B------:R-:W-:Y:S01]  /*1f20*/  IADD3 R0, -R0, 0xb, RZ ;  /* 0x0000000b00007810 */ /* 0x000fe20007ffe1ff */
[----:B------:R-:W-:Y:S01]  /*1f30*/  UMOV UR17, 0x40000040 ;  /* 0x4000004000117882 */ /* 0x000fe20000000000 */
[----:B------:R-:W-:Y:S01]  /*1f40*/  UMOV UR19, 0x40000040 ;  /* 0x4000004000137882 */ /* 0x000fe20000000000 */
[----:B------:R-:W-:-:S02]  /*1f50*/  UIADD3 UR20, UR4, 0x800, URZ ;  /* 0x0000080004147890 */ /* 0x000fc4000fffe03f */
[----:B------:R-:W-:Y:S01]  /*1f60*/  UIADD3 UR22, UR5, 0x600, URZ ;  /* 0x0000060005167890 */ /* 0x000fe2000fffe03f */
[----:B------:R-:W-:Y:S01]  /*1f70*/  UMOV UR21, 0x40000040 ;  /* 0x4000004000157882 */ /* 0x000fe20000000000 */
        /* <DEDUP_REMOVED lines=29> */
[----:B------:R-:W-:Y:S02]  /*2150*/  WARPGROUP.DEPBAR.LE gsb0, 0x0 ;  /* 0x00008000000079c5 */ /* 0x000fe40000010000 */
[----:B------:R-:W-:-:S06]  /*2160*/  WARPGROUP.ARRIVE ;  /* 0x00000000000079c5 */ /* 0x000fcc0000000000 */
[----:B------:R-:W-:Y:S01]  /*2170*/  HGMMA.64x96x16.F32 R24, gdesc[UR12], R24, gsb0 ;  /* 0x016000000c1879f0 */ /* 0x000fe20008000818 */
[----:B------:R-:W-:Y:S01]  /*2180*/  UMOV UR12, UR8 ;  /* 0x00000008000c7c82 */ /* 0x000fe20008000000 */
[----:B------:R-:W-:Y:S01]  /*2190*/  UMOV UR13, 0x40000040 ;  /* 0x40000040000d7882 */ /* 0x000fe20000000000 */
[----:B------:R-:W-:Y:S01]  /*21a0*/  UMOV UR14, UR9 ;  /* 0x00000009000e7c82 */ /* 0x000fe20008000000 */
[----:B------:R-:W-:Y:S01]  /*21b0*/  UMOV UR15, 0x40000040 ;  /* 0x40000040000f7882 */ /* 0x000fe20000000000 */
[----:B------:R-:W-:Y:S01]  /*21c0*/  UIADD3 UR8, UR4, 0x6, URZ ;  /* 0x0000000604087890 */ /* 0x000fe2000fffe03f */
[----:B------:R-:W-:Y:S01]  /*21d0*/  IMAD.U32 R8, RZ, RZ, UR12 ;  /* 0x0000000cff087e24 */ /* 0x000fe2000f8e00ff */
[----:B------:R-:W-:Y:S01]  /*21e0*/  UIADD3 UR9, UR5, 0x6, URZ ;  /* 0x0000000605097890 */ /* 0x000fe2000fffe03f */
[----:B------:R-:W-:Y:S01]  /*21f0*/  MOV R9, UR13 ;  /* 0x0000000d00097c02 */ /* 0x000fe20008000f00 */
        /* <DEDUP_REMOVED lines=20> */
[----:B------:R-:W-:Y:S01]  /*2340*/  UMOV UR9, 0x40000040 ;  /* 0x4000004000097882 */ /* 0x000fe20000000000 */
[----:B------:R-:W-:Y:S01]  /*2350*/  IMAD.U32 R5, RZ, RZ, UR13 ;  /* 0x0000000dff057e24 */ /* 0x000fe2000f8e00ff */
        /* <DEDUP_REMOVED lines=44> */
.L_x_1120:
[----:B------:R-:W-:Y:S01]  /*2620*/  ULDC UR4, c[0x0][0xad0] ;  /* 0x0002b40000047ab9 */ /* 0x000fe20000000800 */
[----:B-12---:R-:W-:Y:S02]  /*2630*/  IMAD R3, R158, -0x60, R157 ;  /* 0xffffffa09e037824 */ /* 0x006fe400078e029d */
[----:B------:R-:W-:Y:S01]  /*2640*/  FMUL.FTZ R24, R24, UR4 ;  /* 0x0000000418187c20 */ /* 0x000fe20008410000 */
[----:B------:R-:W-:Y:S01]  /*2650*/  FMUL.FTZ R25, R25, UR4 ;  /* 0x0000000419197c20 */ /* 0x000fe20008410000 */
[----:B------:R-:W-:Y:S01]  /*2660*/  FMUL.FTZ R32, R32, UR4 ;  /* 0x0000000420207c20 */ /* 0x000fe20008410000 */
[----:B------:R-:W-:Y:S01]  /*2670*/  FMUL.FTZ R28, R28, UR4 ;  /* 0x000000041c1c7c20 */ /* 0x000fe20008410000 */
[----:B------:R-:W-:Y:S01]  /*2680*/  FMUL.FTZ R29, R29, UR4 ;  /* 0x000000041d1d7c20 */ /* 0x000fe20008410000 */
[----:B------:R-:W-:Y:S01]  /*2690*/  VIADD R22, R3, 0x60 ;  /* 0x0000006003167836 */ /* 0x000fe20000000000 */
[----:B------:R-:W1:Y:S01]  /*26a0*/  MUFU.TANH R24, R24 ;  /* 0x0000001800187308 */ /* 0x000e620000002400 */
[----:B------:R-:W-:Y:S01]  /*26b0*/  FMUL.FTZ R27, R27, UR4 ;  /* 0x000000041b1b7c20 */ /* 0x000fe20008410000 */
[----:B------:R-:W-:Y:S01]  /*26c0*/  FMUL.FTZ R26, R26, UR4 ;  /* 0x000000041a1a7c20 */ /* 0x000fe20008410000 */
[----:B------:R-:W-:-:S02]  /*26d0*/  IMAD R22, R223, -0x2, R22 ;  /* 0xfffffffedf167824 */ /* 0x000fc400078e0216 */
[----:B------:R-:W-:Y:S01]  /*26e0*/  FMUL.FTZ R33, R33, UR4 ;  /* 0x0000000421217c20 */ /* 0x000fe20008410000 */
[----:B------:R-:W-:Y:S01]  /*26f0*/  FMUL.FTZ R30, R30, UR4 ;  /* 0x000000041e1e7c20 */ /* 0x000fe20008410000 */
[----:B------:R-:W-:Y:S01]  /*2700*/  FMUL.FTZ R31, R31, UR4 ;  /* 0x000000041f1f7c20 */ /* 0x000fe20008410000 */
[----:B------:R-:W-:Y:S01]  /*2710*/  FMUL.FTZ R36, R36, UR4 ;  /* 0x0000000424247c20 */ /* 0x000fe20008410000 */
[----:B------:R-:W2:Y:S01]  /*2720*/  MUFU.TANH R25, R25 ;  /* 0x0000001900197308 */ /* 0x000ea20000002400 */
[C---:B------:R-:W-:Y:S01]  /*2730*/  ISETP.GT.AND P2, PT, R22.reuse, RZ, PT ;  /* 0x000000ff1600720c */ /* 0x040fe20003f44270 */
[----:B------:R-:W-:Y:S01]  /*2740*/  FMUL.FTZ R37, R37, UR4 ;  /* 0x0000000425257c20 */ /* 0x000fe20008410000 */
[----:B------:R-:W-:Y:S01]  /*2750*/  ISETP.GT.AND P1, PT, R22, 0x1, PT ;  /* 0x000000011600780c */ /* 0x000fe20003f24270 */
[----:B------:R-:W-:Y:S01]  /*2760*/  FMUL.FTZ R34, R34, UR4 ;  /* 0x0000000422227c20 */ /* 0x000fe20008410000 */
[----:B------:R-:W-:Y:S01]  /*2770*/  ISETP.GT.AND P4, PT, R22, 0x10, PT ;  /* 0x000000101600780c */ /* 0x000fe20003f84270 */
[----:B------:R-:W-:Y:S01]  /*2780*/  FMUL.FTZ R40, R40, UR4 ;  /* 0x0000000428287c20 */ /* 0x000fe20008410000 */
[----:B------:R-:W-:Y:S01]  /*2790*/  ISETP.GT.AND P6, PT, R22, 0x8, PT ;  /* 0x000000081600780c */ /* 0x000fe20003fc4270 */
[----:B------:R-:W3:Y:S01]  /*27a0*/  MUFU.TANH R32, R32 ;  /* 0x0000002000207308 */ /* 0x000ee20000002400 */
[----:B-1----:R-:W-:Y:S01]  /*27b0*/  FSEL R3, R24, -INF , P2 ;  /* 0xff80000018037808 */ /* 0x002fe20001000000 */
[----:B------:R-:W-:Y:S01]  /*27c0*/  FMUL.FTZ R35, R35, UR4 ;  /* 0x0000000423237c20 */ /* 0x000fe20008410000 */
[----:B------:R-:W-:Y:S01]  /*27d0*/  ISETP.GT.AND P5, PT, R22, 0x9, PT ;  /* 0x000000091600780c */ /* 0x000fe20003fa4270 */
[----:B------:R-:W-:Y:S01]  /*27e0*/  FMUL.FTZ R41, R41, UR4 ;  /* 0x0000000429297c20 */ /* 0x000fe20008410000 */
[----:B------:R-:W-:Y:S01]  /*27f0*/  FMUL.FTZ R38, R38, UR4 ;  /* 0x0000000426267c20 */ /* 0x000fe20008410000 */
[----:B------:R-:W-:Y:S01]  /*2800*/  ISETP.GT.AND P3, PT, R22, 0x11, PT ;  /* 0x000000111600780c */ /* 0x000fe20003f64270 */
[----:B------:R-:W-:Y:S01]  /*2810*/  FMUL.FTZ R44, R44, UR4 ;  /* 0x000000042c2c7c20 */ /* 0x000fe20008410000 */
[----:B------:R-:W1:Y:S01]  /*2820*/  MUFU.TANH R28, R28 ;  /* 0x0000001c001c7308 */ /* 0x000e620000002400 */
[----:B--2---:R-:W-:Y:S01]  /*2830*/  FSEL R25, R25, -INF , P1 ;  /* 0xff80000019197808 */ /* 0x004fe20000800000 */
[----:B------:R-:W-:Y:S01]  /*2840*/  FMUL.FTZ R39, R39, UR4 ;  /* 0x0000000427277c20 */ /* 0x000fe20008410000 */
[----:B------:R-:W-:Y:S01]  /*2850*/  FMUL.FTZ R45, R45, UR4 ;  /* 0x000000042d2d7c20 */ /* 0x000fe20008410000 */
[----:B------:R-:W-:Y:S01]  /*2860*/  FMUL.FTZ R42, R42, UR4 ;  /* 0x000000042a2a7c20 */ /* 0x000fe20008410000 */
[----:B------:R-:W-:Y:S01]  /*2870*/  FMUL.FTZ R48, R48, UR4 ;  /* 0x0000000430307c20 */ /* 0x000fe20008410000 */
[----:B------:R-:W-:Y:S01]  /*2880*/  FMUL.FTZ R43, R43, UR4 ;  /* 0x000000042b2b7c20 */ /* 0x000fe20008410000 */
[----:B------:R-:W-:Y:S01]  /*2890*/  FMUL.FTZ R49, R49, UR4 ;  /* 0x0000000431317c20 */ /* 0x000fe20008410000 */
[----:B------:R-:W2:Y:S01]  /*28a0*/  MUFU.TANH R29, R29 ;  /* 0x0000001d001d7308 */ /* 0x000ea20000002400 */
[----:B---3--:R-:W-:Y:S01]  /*28b0*/  FSEL R174, R32, -INF , P4 ;  /* 0xff80000020ae7808 */ /* 0x008fe20002000000 */
[----:B------:R-:W-:Y:S01]  /*28c0*/  FMUL.FTZ R46, R46, UR4 ;  /* 0x000000042e2e7c20 */ /* 0x000fe20008410000 */
[----:B------:R-:W-:Y:S01]  /*28d0*/  FMNMX.FTZ R32, R3, R25, !PT ;  /* 0x0000001903207209 */ /* 0x000fe20007810000 */
[----:B------:R-:W-:Y:S01]  /*28e0*/  FMUL.FTZ R52, R52, UR4 ;  /* 0x0000000434347c20 */ /* 0x000fe20008410000 */
[----:B------:R-:W-:Y:S01]  /*28f0*/  FMUL.FTZ R47, R47, UR4 ;  /* 0x000000042f2f7c20 */ /* 0x000fe20008410000 */
        /* <DEDUP_REMOVED lines=23> */
[----:B------:R-:W-:Y:S01]  /*2a70*/  ISETP.GT.AND P1, PT, R22, 0x19, PT ;  /* 0x000000191600780c */ /* 0x000fe20003f24270 */
[----:B------:R-:W-:Y:S01]  /*2a80*/  FMUL.FTZ R63, R63, UR4 ;  /* 0x000000043f3f7c20 */ /* 0x000fe20008410000 */
[----:B------:R-:W-:Y:S01]  /*2a90*/  FMNMX.FTZ R32, R174, R27, !PT ;  /* 0x0000001bae207209 */ /* 0x000fe20007810000 */
        /* <DEDUP_REMOVED lines=9> */
[----:B--2---:R-:W-:Y:S01]  /*2b30*/  FSEL R175, R33, -INF , P3 ;  /* 0xff80000021af7808 */ /* 0x004fe20001800000 */
[----:B------:R-:W-:Y:S01]  /*2b40*/  FMUL.FTZ R71, R71, UR4 ;  /* 0x0000000447477c20 */ /* 0x000fe20008410000 */
[----:B------:R-:W-:Y:S01]  /*2b50*/  ULDC UR4, c[0x0][0xa80] ;  /* 0x0002a00000047ab9 */ /* 0x000fe20000000800 */
[----:B------:R-:W-:Y:S01]  /*2b60*/  UIADD3 UR5, UR52, 0x32440, URZ ;  /* 0x0003244034057890 */ /* 0x000fe2000fffe03f */
[----:B------:R-:W-:Y:S01]  /*2b70*/  IMAD.U32 R202, RZ, RZ, UR4 ;  /* 0x00000004ffca7e24 */ /* 0x000fe2000f8e00ff */
[----:B------:R-:W-:-:S02]  /*2b80*/  ULOP3.LUT UR6, UR6, 0x3000000, URZ, 0xfc, !UPT ;  /* 0x0300000006067892 */ /* 0x000fc4000f8efc3f */
[----:B------:R-:W2:Y:S01]  /*2b90*/  MUFU.TANH R36, R36 ;  /* 0x0000002400247308 */ /* 0x000ea20000002400 */
[----:B---3--:R-:W-:Y:S01]  /*2ba0*/  FSEL R30, R30, -INF , P6 ;  /* 0xff8000001e1e7808 */ /* 0x008fe20003000000 */
[----:B------:R-:W-:Y:S01]  /*2bb0*/  UPRMT UR5, UR53, 0x654, UR5 ;  /* 0x0000065435057896 */ /* 0x000fe20008000005 */
[----:B------:R-:W-:Y:S01]  /*2bc0*/  ISETP.GT.AND P6, PT, R22, 0x20, PT ;  /* 0x000000201600780c */ /* 0x000fe20003fc4270 */
[----:B------:R-:W-:Y:S01]  /*2bd0*/  UIMAD UR4, UR38, 0xc00, UR6 ;  /* 0x00000c00260478a4 */ /* 0x000fe2000f8e0206 */
[----:B------:R-:W-:Y:S01]  /*2be0*/  FMNMX.FTZ R27, R30, R27, !PT ;  /* 0x0000001b1e1b7209 */ /* 0x000fe20007810000 */
[----:B------:R-:W-:Y:S02]  /*2bf0*/  UMOV UR11, 0x40000040 ;  /* 0x40000040000b7882 */ /* 0x000fe40000000000 */
[----:B------:R-:W3:Y:S01]  /*2c00*/  MUFU.TANH R37, R37 ;  /* 0x0000002500257308 */ /* 0x000ee20000002400 */
[----:B-1----:R-:W-:Y:S02]  /*2c10*/  FSEL R28, R31, -INF , P5 ;  /* 0xff8000001f1c7808 */ /* 0x002fe40002800000 */
[----:B------:R-:W-:Y:S01]  /*2c20*/  FMNMX.FTZ R31, R175, R32, !PT ;  /* 0x00000020af1f7209 */ /* 0x000fe20007810000 */
[----:B------:R-:W-:Y:S01]  /*2c30*/  SYNCS.ARRIVE.TRANS64.RED.A1T0 RZ, [UR5], RZ ;  /* 0x000000ffffff79a7 */ /* 0x000fe20008100405 */
[----:B------:R-:W-:Y:S01]  /*2c40*/  FMNMX.FTZ R27, R28, R27, !PT ;  /* 0x0000001b1c1b7209 */ /* 0x000fe20007810000 */
[----:B------:R-:W-:Y:S01]  /*2c50*/  UMOV UR10, UR4 ;  /* 0x00000004000a7c82 */ /* 0x000fe20008000000 */
[----:B------:R-:W-:Y:S01]  /*2c60*/  ISETP.GT.AND P5, PT, R22, 0x21, PT ;  /* 0x000000211600780c */ /* 0x000fe20003fa4270 */
[----:B------:R-:W1:Y:S01]  /*2c70*/  MUFU.TANH R34, R34 ;  /* 0x0000002200227308 */ /* 0x000e620000002400 */
[----:B--2---:R-:W-:-:S04]  /*2c80*/  FSEL R176, R36, -INF , P2 ;  /* 0xff80000024b07808 */ /* 0x004fc80001000000 */
[----:B------:R-:W-:-:S03]  /*2c90*/  FMNMX.FTZ R32, R176, R31, !PT ;  /* 0x0000001fb0207209 */ /* 0x000fc60007810000 */
[----:B------:R-:W2:Y:S01]  /*2ca0*/  MUFU.TANH R40, R40 ;  /* 0x0000002800287308 */ /* 0x000ea20000002400 */
[----:B---3--:R-:W-:-:S04]  /*2cb0*/  FSEL R177, R37, -INF , P1 ;  /* 0xff80000025b17808 */ /* 0x008fc80000800000 */
[----:B------:R-:W-:-:S03]  /*2cc0*/  FMNMX.FTZ R31, R177, R32, !PT ;  /* 0x00000020b11f7209 */ /* 0x000fc60007810000 */
[----:B------:R-:W3:Y:S01]  /*2cd0*/  MUFU.TANH R35, R35 ;  /* 0x0000002300237308 */ /* 0x000ee20000002400 */
[----:B-1----:R-:W-:Y:S02]  /*2ce0*/  FSEL R178, R34, -INF , P4 ;  /* 0xff80000022b27808 */ /* 0x002fe40002000000 */
[----:B------:R-:W-:Y:S02]  /*2cf0*/  ISETP.GT.AND P4, PT, R22, 0x28, PT ;  /* 0x000000281600780c */ /* 0x000fe40003f84270 */
[----:B------:R-:W-:-:S03]  /*2d00*/  FMNMX.FTZ R32, R178, R27, !PT ;  /* 0x0000001bb2207209 */ /* 0x000fc60007810000 */
[----:B------:R-:W1:Y:S01]  /*2d10*/  MUFU.TANH R41, R41 ;  /* 0x0000002900297308 */ /* 0x000e620000002400 */
[----:B--2---:R-:W-:-:S04]  /*2d20*/  FSEL R182, R40, -INF , P6 ;  /* 0xff80000028b67808 */ /* 0x004fc80003000000 */
[----:B------:R-:W-:-:S03]  /*2d30*/  FMNMX.FTZ R31, R182, R31, !PT ;  /* 0x0000001fb61f7209 */ /* 0x000fc60007810000 */
[----:B------:R-:W2:Y:S01]  /*2d40*/  MUFU.TANH R38, R38 ;  /* 0x0000002600267308 */ /* 0x000ea20000002400 */
[----:B---3--:R-:W-:Y:S02]  /*2d50*/  FSEL R179, R35, -INF , P3 ;  /* 0xff80000023b37808 */ /* 0x008fe40001800000 */
[----:B------:R-:W-:Y:S02]  /*2d60*/  ISETP.GT.AND P3, PT, R22, 0x29, PT ;  /* 0x000000291600780c */ /* 0x000fe40003f64270 */
[----:B------:R-:W-:-:S03]  /*2d70*/  FMNMX.FTZ R27, R179, R32, !PT ;  /* 0x00000020b31b7209 */ /* 0x000fc60007810000 */
[----:B------:R-:W3:Y:S01]  /*2d80*/  MUFU.TANH R44, R44 ;  /* 0x0000002c002c7308 */ /* 0x000ee20000002400 */
[----:B-1----:R-:W-:-:S04]  /*2d90*/  FSEL R184, R41, -INF , P5 ;  /* 0xff80000029b87808 */ /* 0x002fc80002800000 */
[----:B------:R-:W-:-:S03]  /*2da0*/  FMNMX.FTZ R31, R184, R31, !PT ;  /* 0x0000001fb81f7209 */ /* 0x000fc60007810000 */
[----:B------:R-:W1:Y:S01]  /*2db0*/  MUFU.TANH R39, R39 ;  /* 0x0000002700277308 */ /* 0x000e620000002400 */
[----:B--2---:R-:W-:Y:S02]  /*2dc0*/  FSEL R180, R38, -INF , P2 ;  /* 0xff80000026b47808 */ /* 0x004fe40001000000 */
[----:B------:R-:W-:Y:S02]  /*2dd0*/  ISETP.GT.AND P2, PT, R22, 0x30, PT ;  /* 0x000000301600780c */ /* 0x000fe40003f44270 */
        /* <DEDUP_REMOVED lines=69> */
[----:B------:R-:W-:-:S05]  /*3230*/  ISETP.GT.AND P4, PT, R22, 0x58, PT ;  /* 0x000000581600780c */ /* 0x000fca0003f84270 */
[----:B------:R-:W1:Y:S01]  /*3240*/  MUFU.TANH R65, R65 ;  /* 0x0000004100417308 */ /* 0x000e620000002400 */
[----:B--2---:R-:W-:Y:S02]  /*3250*/  FSEL R191, R59, -INF , P3 ;  /* 0xff8000003bbf7808 */ /* 0x004fe40001800000 */
[----:B------:R-:W-:Y:S02]  /*3260*/  ISETP.GT.AND P3, PT, R22, 0x59, PT ;  /* 0x000000591600780c */ /* 0x000fe40003f64270 */
[----:B------:R-:W-:-:S03]  /*3270*/  FMNMX.FTZ R22, R196, R27, !PT ;  /* 0x0000001bc4167209 */ /* 0x000fc60007810000 */
[----:B------:R-:W2:Y:S01]  /*3280*/  MUFU.TANH R62, R62 ;  /* 0x0000003e003e7308 */ /* 0x000ea20000002400 */
[----:B---3--:R-:W-:Y:S02]  /*3290*/  FSEL R164, R64, -INF , P6 ;  /* 0xff80000040a47808 */ /* 0x008fe40003000000 */
[----:B------:R-:W-:Y:S02]  /*32a0*/  FMNMX.FTZ R22, R191, R22, !PT ;  /* 0x00000016bf167209 */ /* 0x000fe40007810000 */
[----:B------:R-:W-:-:S03]  /*32b0*/  FMNMX.FTZ R32, R164, R31, !PT ;  /* 0x0000001fa4207209 */ /* 0x000fc60007810000 */
[----:B------:R-:W3:Y:S01]  /*32c0*/  MUFU.TANH R68, R68 ;  /* 0x0000004400447308 */ /* 0x000ee20000002400 */
[----:B-1----:R-:W-:-:S04]  /*32d0*/  FSEL R165, R65, -INF , P5 ;  /* 0xff80000041a57808 */ /* 0x002fc80002800000 */
[----:B------:R-:W-:-:S03]  /*32e0*/  FMNMX.FTZ R27, R165, R32, !PT ;  /* 0x00000020a51b7209 */ /* 0x000fc60007810000 */
[----:B------:R-:W1:Y:S01]  /*32f0*/  MUFU.TANH R63, R63 ;  /* 0x0000003f003f7308 */ /* 0x000e620000002400 */
[----:B--2---:R-:W-:-:S04]  /*3300*/  FSEL R193, R62, -INF , P2 ;  /* 0xff8000003ec17808 */ /* 0x004fc80001000000 */
[----:B------:R-:W-:-:S03]  /*3310*/  FMNMX.FTZ R22, R193, R22, !PT ;  /* 0x00000016c1167209 */ /* 0x000fc60007810000 */
[----:B------:R-:W2:Y:S01]  /*3320*/  MUFU.TANH R66, R66 ;  /* 0x0000004200427308 */ /* 0x000ea20000002400 */
[----:B---3--:R-:W-:-:S04]  /*3330*/  FSEL R166, R68, -INF , P4 ;  /* 0xff80000044a67808 */ /* 0x008fc80002000000 */
        /* <DEDUP_REMOVED lines=12> */
[----:B------:R-:W-:Y:S02]  /*3400*/  FMNMX.FTZ R32, R167, R32, !PT ;  /* 0x00000020a7207209 */ /* 0x000fe40007810000 */
[----:B--2---:R-:W-:-:S03]  /*3410*/  FSEL R170, R70, -INF , P4 ;  /* 0xff80000046aa7808 */ /* 0x004fc60002000000 */
[----:B------:R-:W1:Y:S01]  /*3420*/  SHFL.BFLY PT, R31, R32, 0x2, 0x1f ;  /* 0x0c401f00201f7f89 */ /* 0x000e6200000e0000 */
[----:B------:R-:W-:Y:S02]  /*3430*/  FMNMX.FTZ R22, R170, R27, !PT ;  /* 0x0000001baa167209 */ /* 0x000fe40007810000 */
[----:B---3--:R-:W-:-:S04]  /*3440*/  FSEL R171, R71, -INF , P3 ;  /* 0xff80000047ab7808 */ /* 0x008fc80001800000 */
[----:B------:R-:W-:-:S05]  /*3450*/  FMNMX.FTZ R22, R171, R22, !PT ;  /* 0x00000016ab167209 */ /* 0x000fca0007810000 */
[----:B------:R-:W2:Y:S01]  /*3460*/  SHFL.BFLY PT, R27, R22, 0x2, 0x1f ;  /* 0x0c401f00161b7f89 */ /* 0x000ea200000e0000 */
[----:B-1----:R-:W-:-:S05]  /*3470*/  FMNMX.FTZ R31, R32, R31, !PT ;  /* 0x0000001f201f7209 */ /* 0x002fca0007810000 */
[----:B------:R-:W1:Y:S01]  /*3480*/  SHFL.BFLY PT, R34, R31, 0x1, 0x1f ;  /* 0x0c201f001f227f89 */ /* 0x000e6200000e0000 */
[----:B--2---:R-:W-:-:S05]  /*3490*/  FMNMX.FTZ R27, R22, R27, !PT ;  /* 0x0000001b161b7209 */ /* 0x004fca0007810000 */
[----:B------:R-:W2:Y:S01]  /*34a0*/  SHFL.BFLY PT, R156, R27, 0x1, 0x1f ;  /* 0x0c201f001b9c7f89 */ /* 0x000ea200000e0000 */
[----:B-1----:R-:W-:Y:S01]  /*34b0*/  FMNMX.FTZ R199, R31, R34, !PT ;  /* 0x000000221fc77209 */ /* 0x002fe20007810000 */
[----:B------:R1:W-:Y:S03]  /*34c0*/  BAR.SYNC.DEFER_BLOCKING R208, 0x100 ;  /* 0x000400d00000751d */ /* 0x0003e60000010000 */
[C---:B------:R-:W-:Y:S01]  /*34d0*/  FSETP.NEU.FTZ.AND P1, PT, R199.reuse, -INF , PT ;  /* 0xff800000c700780b */ /* 0x040fe20003f3d000 */
[----:B------:R-:W-:-:S05]  /*34e0*/  FMUL.FTZ R172, R199, R202 ;  /* 0x000000cac7ac7220 */ /* 0x000fca0000410000 */
[----:B------:R-:W-:-:S05]  /*34f0*/  FSEL R172, R172, RZ, P1 ;  /* 0x000000ffacac7208 */ /* 0x000fca0000800000 */
[--C-:B------:R-:W-:Y:S01]  /*3500*/  FFMA.FTZ R3, R3, R202, -R172.reuse ;  /* 0x000000ca03037223 */ /* 0x100fe200000108ac */
[----:B--2---:R-:W-:Y:S01]  /*3510*/  FMNMX.FTZ R156, R27, R156, !PT ;  /* 0x0000009c1b9c7209 */ /* 0x004fe20007810000 */
[-CC-:B------:R-:W-:Y:S01]  /*3520*/  FFMA.FTZ R22, R25, R202.reuse, -R172.reuse ;  /* 0x000000ca19167223 */ /* 0x180fe200000108ac */
[-CC-:B------:R-:W-:Y:S01]  /*3530*/  FFMA.FTZ R23, R23, R202.reuse, -R172.reuse ;  /* 0x000000ca17177223 */ /* 0x180fe200000108ac */
[-CC-:B------:R-:W-:Y:S01]  /*3540*/  FFMA.FTZ R159, R29, R202.reuse, -R172.reuse ;  /* 0x000000ca1d9f7223 */ /* 0x180fe200000108ac */
[C---:B------:R-:W-:Y:S01]  /*3550*/  FSETP.NEU.FTZ.AND P1, PT, R156.reuse, -INF , PT ;  /* 0xff8000009c00780b */ /* 0x040fe20003f3d000 */
[-C--:B------:R-:W-:Y:S01]  /*3560*/  FMUL.FTZ R173, R156, R202.reuse ;  /* 0x000000ca9cad7220 */ /* 0x080fe20000410000 */
[----:B------:R-:W-:Y:S01]  /*3570*/  MUFU.EX2 R3, R3 ;  /* 0x0000000300037308 */ /* 0x000fe20000000800 */
[-CC-:B------:R-:W-:Y:S01]  /*3580*/  FFMA.FTZ R174, R174, R202.reuse, -R172.reuse ;  /* 0x000000caaeae7223 */ /* 0x180fe200000108ac */
[-CC-:B------:R-:W-:Y:S01]  /*3590*/  FFMA.FTZ R175, R175, R202.reuse, -R172.reuse ;  /* 0x000000caafaf7223 */ /* 0x180fe200000108ac */
[-CC-:B------:R-:W-:Y:S01]  /*35a0*/  FFMA.FTZ R176, R176, R202.reuse, -R172.reuse ;  /* 0x000000cab0b07223 */ /* 0x180fe200000108ac */
[----:B------:R-:W-:Y:S01]  /*35b0*/  FSEL R173, R173, RZ, P1 ;  /* 0x000000ffadad7208 */ /* 0x000fe20000800000 */
        /* <DEDUP_REMOVED lines=20> */
[----:B--2---:R-:W-:Y:S01]  /*3700*/  F2FP.F16.F32.PACK_AB R152, R22, R3 ;  /* 0x000000031698723e */ /* 0x004fe200000000ff */
        /* <DEDUP_REMOVED lines=15> */
[----:B---3--:R-:W-:Y:S01]  /*3800*/  F2FP.F16.F32.PACK_AB R154, R159, R23 ;  /* 0x000000179f9a723e */ /* 0x008fe200000000ff */
[-CC-:B------:R-:W-:Y:S01]  /*3810*/  FFMA.FTZ R191, R191, R202.reuse, -R173.reuse ;  /* 0x000000cabfbf7223 */ /* 0x180fe200000108ad */
[-CC-:B------:R-:W-:Y:S01]  /*3820*/  FFMA.FTZ R193, R193, R202.reuse, -R173.reuse ;  /* 0x000000cac1c17223 */ /* 0x180fe200000108ad */
[-CC-:B------:R-:W-:Y:S01]  /*3830*/  FFMA.FTZ R195, R195, R202.reuse, -R173.reuse ;  /* 0x000000cac3c37223 */ /* 0x180fe200000108ad */
[-CC-:B------:R-:W-:Y:S01]  /*3840*/  FFMA.FTZ R164, R164, R202.reuse, -R172.reuse ;  /* 0x000000caa4a47223 */ /* 0x180fe200000108ac */
[-CC-:B------:R-:W-:Y:S01]  /*3850*/  FFMA.FTZ R165, R165, R202.reuse, -R172.reuse ;  /* 0x000000caa5a57223 */ /* 0x180fe200000108ac */
[-CC-:B------:R-:W-:Y:S01]  /*3860*/  FFMA.FTZ R166, R166, R202.reuse, -R172.reuse ;  /* 0x000000caa6a67223 */ /* 0x180fe200000108ac */
[----:B------:R-:W-:Y:S01]  /*3870*/  MUFU.EX2 R162, R162 ;  /* 0x000000a200a27308 */ /* 0x000fe20000000800 */
[-C--:B------:R-:W-:Y:S01]  /*3880*/  FFMA.FTZ R167, R167, R202.reuse, -R172 ;  /* 0x000000caa7a77223 */ /* 0x080fe200000108ac */
[-CC-:B------:R-:W-:Y:S01]  /*3890*/  FFMA.FTZ R168, R168, R202.reuse, -R173.reuse ;  /* 0x000000caa8a87223 */ /* 0x180fe200000108ad */
[-CC-:B------:R-:W-:Y:S01]  /*38a0*/  FFMA.FTZ R169, R169, R202.reuse, -R173.reuse ;  /* 0x000000caa9a97223 */ /* 0x180fe200000108ad */
[-CC-:B------:R-:W-:Y:S01]  /*38b0*/  FFMA.FTZ R170, R170, R202.reuse, -R173.reuse ;  /* 0x000000caaaaa7223 */ /* 0x180fe200000108ad */
[----:B------:R-:W-:Y:S01]  /*38c0*/  FFMA.FTZ R171, R171, R202, -R173 ;  /* 0x000000caabab7223 */ /* 0x000fe200000108ad */
[----:B------:R-:W-:-:S02]  /*38d0*/  FADD.FTZ R22, R3, R22 ;  /* 0x0000001603167221 */ /* 0x000fc40000010000 */
[----:B------:R-:W3:Y:S01]  /*38e0*/  MUFU.EX2 R163, R163 ;  /* 0x000000a300a37308 */ /* 0x000ee20000000800 */
[----:B--2---:R-:W-:Y:S01]  /*38f0*/  F2FP.F16.F32.PACK_AB R153, R161, R160 ;  /* 0x000000a0a199723e */ /* 0x004fe200000000ff */
[----:B------:R-:W-:Y:S01]  /*3900*/  FADD.FTZ R161, R160, R161 ;  /* 0x000000a1a0a17221 */ /* 0x000fe20000010000 */
[----:B------:R-:W-:-:S04]  /*3910*/  FADD.FTZ R22, R23, R22 ;  /* 0x0000001617167221 */ /* 0x000fc80000010000 */
[----:B------:R-:W-:Y:S01]  /*3920*/  FADD.FTZ R159, R159, R22 ;  /* 0x000000169f9f7221 */ /* 0x000fe20000010000 */
[----:B------:R-:W-:Y:S08]  /*3930*/  MUFU.EX2 R174, R174 ;  /* 0x000000ae00ae7308 */ /* 0x000ff00000000800 */
[----:B------:R-:W2:Y:S01]  /*3940*/  MUFU.EX2 R175, R175 ;  /* 0x000000af00af7308 */ /* 0x000ea20000000800 */
[----:B---3--:R-:W-:Y:S01]  /*3950*/  F2FP.F16.F32.PACK_AB R155, R163, R162 ;  /* 0x000000a2a39b723e */ /* 0x008fe200000000ff */
        /* <DEDUP_REMOVED lines=9> */
[----:B------:R-:W3:Y:S08]  /*39f0*/  MUFU.EX2 R179, R179 ;  /* 0x000000b300b37308 */ /* 0x000ef00000000800 */
[----:B------:R-:W-:Y:S08]  /*3a00*/  MUFU.EX2 R180, R180 ;  /* 0x000000b400b47308 */ /* 0x000ff00000000800 */
[----:B------:R-:W4:Y:S08]  /*3a10*/  MUFU.EX2 R181, R181 ;  /* 0x000000b500b57308 */ /* 0x000f300000000800 */
[----:B------:R-:W5:Y:S08]  /*3a20*/  MUFU.EX2 R182, R182 ;  /* 0x000000b600b67308 */ /* 0x000f700000000800 */
[----:B------:R-:W-:Y:S08]  /*3a30*/  MUFU.EX2 R184, R184 ;  /* 0x000000b800b87308 */ /* 0x000ff00000000800 */
[----:B------:R-:W-:Y:S08]  /*3a40*/  MUFU.EX2 R186, R186 ;  /* 0x000000ba00ba7308 */ /* 0x000ff00000000800 */
[----:B------:R-:W-:Y:S08]  /*3a50*/  MUFU.EX2 R188, R188 ;  /* 0x000000bc00bc7308 */ /* 0x000ff00000000800 */
[----:B------:R-:W0:Y:S08]  /*3a60*/  MUFU.EX2 R183, R183 ;  /* 0x000000b700b77308 */ /* 0x000e300000000800 */
[----:B------:R-:W1:Y:S08]  /*3a70*/  MUFU.EX2 R185, R185 ;  /* 0x000000b900b97308 */ /* 0x000e700000000800 */
[----:B------:R-:W1:Y:S08]  /*3a80*/  MUFU.EX2 R187, R187 ;  /* 0x000000bb00bb7308 */ /* 0x000e700000000800 */
[----:B------:R-:W1:Y:S08]  /*3a90*/  MUFU.EX2 R189, R189 ;  /* 0x000000bd00bd7308 */ /* 0x000e700000000800 */
[----:B------:R-:W-:Y:S08]  /*3aa0*/  MUFU.EX2 R204, R204 ;  /* 0x000000cc00cc7308 */ /* 0x000ff00000000800 */
[----:B------:R-:W1:Y:S08]  /*3ab0*/  MUFU.EX2 R205, R205 ;  /* 0x000000cd00cd7308 */ /* 0x000e700000000800 */
[----:B------:R-:W-:Y:S08]  /*3ac0*/  MUFU.EX2 R206, R206 ;  /* 0x000000ce00ce7308 */ /* 0x000ff00000000800 */
[----:B------:R-:W-:Y:S08]  /*3ad0*/  MUFU.EX2 R207, R207 ;  /* 0x000000cf00cf7308 */ /* 0x000ff00000000800 */
[----:B------:R-:W-:Y:S08]  /*3ae0*/  MUFU.EX2 R203, R203 ;  /* 0x000000cb00cb7308 */ /* 0x000ff00000000800 */
[----:B------:R-:W1:Y:S08]  /*3af0*/  MUFU.EX2 R198, R198 ;  /* 0x000000c600c67308 */ /* 0x000e700000000800 */
[----:B------:R-:W-:Y:S08]  /*3b00*/  MUFU.EX2 R200, R200 ;  /* 0x000000c800c87308 */ /* 0x000ff00000000800 */
        /* <DEDUP_REMOVED lines=13> */
[----:B------:R-:W-:Y:S01]  /*3be0*/  MUFU.EX2 R168, R168 ;  /* 0x000000a800a87308 */ /* 0x000fe20000000800 */
[----:B------:R-:W-:-:S02]  /*3bf0*/  WARPGROUP.DEPBAR.LE gsb0, 0x0 ;  /* 0x00008000000079c5 */ /* 0x000fc40000010000 */
[----:B--2---:R-:W-:Y:S01]  /*3c00*/  F2FP.F16.F32.PACK_AB R152, R175, R174 ;  /* 0x000000aeaf98723e */ /* 0x004fe200000000ff */
[----:B------:R-:W-:Y:S01]  /*3c10*/  FADD.FTZ R174, R174, R159 ;  /* 0x0000009faeae7221 */ /* 0x000fe20000010000 */
[----:B---3--:R-:W-:Y:S01]  /*3c20*/  F2FP.F16.F32.PACK_AB R153, R179, R178 ;  /* 0x000000b2b399723e */ /* 0x008fe200000000ff */
[----:B------:R-:W-:Y:S01]  /*3c30*/  FADD.FTZ R178, R178, R163 ;  /* 0x000000a3b2b27221 */ /* 0x000fe20000010000 */
[----:B------:R-:W-:Y:S01]  /*3c40*/  F2FP.F16.F32.PACK_AB R154, R177, R176 ;  /* 0x000000b0b19a723e */ /* 0x000fe200000000ff */
[----:B------:R-:W2:Y:S01]  /*3c50*/  MUFU.EX2 R169, R169 ;  /* 0x000000a900a97308 */ /* 0x000ea20000000800 */
[----:B----4-:R-:W-:Y:S01]  /*3c60*/  F2FP.F16.F32.PACK_AB R155, R181, R180 ;  /* 0x000000b4b59b723e */ /* 0x010fe200000000ff */
        /* <DEDUP_REMOVED lines=10> */
[----:B------:R-:W-:Y:S01]  /*3d10*/  UMOV UR11, 0x40000040 ;  /* 0x40000040000b7882 */ /* 0x000fe20000000000 */
[----:B-----5:R-:W-:Y:S01]  /*3d20*/  FADD.FTZ R177, R182, R177 ;  /* 0x000000b1b6b17221 */ /* 0x020fe20000010000 */
[----:B------:R-:W3:Y:S01]  /*3d30*/  MUFU.EX2 R171, R171 ;  /* 0x000000ab00ab7308 */ /* 0x000ee20000000800 */
[----:B0-----:R-:W-:-:S02]  /*3d40*/  FADD.FTZ R180, R183, R180 ;  /* 0x000000b4b7b47221 */ /* 0x001fc40000010000 */
[----:B------:R-:W-:Y:S02]  /*3d50*/  FADD.FTZ R177, R184, R177 ;  /* 0x000000b1b8b17221 */ /* 0x000fe40000010000 */
[----:B-1----:R-:W-:Y:S02]  /*3d60*/  FADD.FTZ R180, R185, R180 ;  /* 0x000000b4b9b47221 */ /* 0x002fe40000010000 */
[----:B------:R-:W-:Y:S02]  /*3d70*/  FADD.FTZ R177, R186, R177 ;  /* 0x000000b1bab17221 */ /* 0x000fe40000010000 */
[----:B------:R-:W-:Y:S02]  /*3d80*/  FADD.FTZ R180, R187, R180 ;  /* 0x000000b4bbb47221 */ /* 0x000fe40000010000 */
[----:B------:R-:W-:Y:S02]  /*3d90*/  FADD.FTZ R177, R188, R177 ;  /* 0x000000b1bcb17221 */ /* 0x000fe40000010000 */
[----:B------:R-:W-:Y:S01]  /*3da0*/  FADD.FTZ R180, R189, R180 ;  /* 0x000000b4bdb47221 */ /* 0x000fe20000010000 */
[----:B------:R-:W-:-:S02]  /*3db0*/  WARPGROUP.DEPBAR.LE gsb0, 0x0 ;  /* 0x00008000000079c5 */ /* 0x000fc40000010000 */
[----:B------:R-:W-:Y:S02]  /*3dc0*/  F2FP.F16.F32.PACK_AB R152, R184, R182 ;  /* 0x000000b6b898723e */ /* 0x000fe400000000ff */
[----:B------:R-:W-:Y:S02]  /*3dd0*/  F2FP.F16.F32.PACK_AB R153, R185, R183 ;  /* 0x000000b7b999723e */ /* 0x000fe400000000ff */
[----:B------:R-:W-:Y:S02]  /*3de0*/  F2FP.F16.F32.PACK_AB R154, R188, R186 ;  /* 0x000000babc9a723e */ /* 0x000fe400000000ff */
[----:B------:R-:W-:-:S04]  /*3df0*/  F2FP.F16.F32.PACK_AB R155, R189, R187 ;  /* 0x000000bbbd9b723e */ /* 0x000fc800000000ff */
[----:B------:R-:W-:-:S06]  /*3e00*/  WARPGROUP.ARRIVE ;  /* 0x00000000000079c5 */ /* 0x000fcc0000000000 */
[----:B------:R-:W-:Y:S01]  /*3e10*/  HGMMA.64x256x16.F32 R24, R152, gdesc[UR8].tnspB, R24, gsb0 ;  /* 0x43e0000898187df0 */ /* 0x000fe20008000818 */
[----:B------:R-:W-:Y:S01]  /*3e20*/  UIADD3 UR10, UR4, 0x180, URZ ;  /* 0x00000180040a7890 */ /* 0x000fe2000fffe03f */
[----:B------:R-:W-:Y:S01]  /*3e30*/  UMOV UR11, 0x40000040 ;  /* 0x40000040000b7882 */ /* 0x000fe20000000000 */
[----:B------:R-:W-:Y:S02]  /*3e40*/  WARPGROUP.DEPBAR.LE gsb0, 0x0 ;  /* 0x00008000000079c5 */ /* 0x000fe40000010000 */
[----:B------:R-:W-:Y:S01]  /*3e50*/  F2FP.F16.F32.PACK_AB R152, R205, R204 ;  /* 0x000000cccd98723e */ /* 0x000fe200000000ff */
[----:B------:R-:W-:Y:S01]  /*3e60*/  FADD.FTZ R204, R204, R177 ;  /* 0x000000b1cccc7221 */ /* 0x000fe20000010000 */
[C---:B------:R-:W-:Y:S01]  /*3e70*/  F2FP.F16.F32.PACK_AB R153, R198.reuse, R203 ;  /* 0x000000cbc699723e */ /* 0x040fe200000000ff */
        /* <DEDUP_REMOVED lines=33> */
[----:B--2---:R-:W-:Y:S01]  /*4090*/  F2FP.F16.F32.PACK_AB R153, R169, R168 ;  /* 0x000000a8a999723e */ /* 0x004fe200000000ff */
[----:B------:R-:W-:Y:S01]  /*40a0*/  FADD.FTZ R168, R168, R195 ;  /* 0x000000c3a8a87221 */ /* 0x000fe20000010000 */
[----:B------:R-:W-:Y:S01]  /*40b0*/  F2FP.F16.F32.PACK_AB R154, R167, R166 ;  /* 0x000000a6a79a723e */ /* 0x000fe200000000ff */
[----:B------:R-:W-:Y:S01]  /*40c0*/  FADD.FTZ R165, R165, R164 ;  /* 0x000000a4a5a57221 */ /* 0x000fe20000010000 */
[----:B---3--:R-:W-:Y:S01]  /*40d0*/  F2FP.F16.F32.PACK_AB R155, R171, R170 ;  /* 0x000000aaab9b723e */ /* 0x008fe200000000ff */
        /* <DEDUP_REMOVED lines=10> */
.L_x_1121:
[----:B------:R-:W-:Y:S01]  /*4180*/  UIADD3 UR52, UR52, 0x32460, URZ ;  /* 0x0003246034347890 */ /* 0x000fe2000fffe03f */
[----:B------:R-:W-:-:S03]  /*4190*/  ISETP.GE.AND P1, PT, R157, 0x61, PT ;  /* 0x000000619d00780c */ /* 0x000fc60003f26270 */
[----:B------:R-:W-:-:S09]  /*41a0*/  UPRMT UR52, UR53, 0x654, UR52 ;  /* 0x0000065435347896 */ /* 0x000fd20008000034 */
[----:B------:R-:W-:Y:S01]  /*41b0*/  SYNCS.ARRIVE.TRANS64.RED.A1T0 RZ, [UR52], RZ ;  /* 0x000000ffffff79a7 */ /* 0x000fe20008100434 */
[----:B------:R-:W-:Y:S05]  /*41c0*/  @!P1 BRA `(.L_x_1122) ;  /* 0x0000002800609947 */ /* 0x000fea0003800000 */
[----:B------:R-:W-:Y:S01]  /*41d0*/  VIADD R3, R158, 0xfffffffe ;  /* 0xfffffffe9e037836 */ /* 0x000fe20000000000 */
[----:B------:R-:W-:Y:S01]  /*41e0*/  MOV R200, R199 ;  /* 0x000000c700c87202 */ /* 0x000fe20000000f00 */
[----:B------:R-:W-:-:S07]  /*41f0*/  IMAD.MOV.U32 R201, RZ, RZ, R156 ;  /* 0x000000ffffc97224 */ /* 0x000fce00078e009c */
.L_x_1133:
[----:B------:R-:W-:Y:S01]  /*4200*/  UIADD3 UR38, UR38, 0x1, URZ ;  /* 0x0000000126267890 */ /* 0x000fe2000fffe03f */
[C---:B------:R-:W-:Y:S01]  /*4210*/  ISETP.GT.AND P1, PT, R3.reuse, RZ, PT ;  /* 0x000000ff0300720c */ /* 0x040fe20003f24270 */
[----:B------:R-:W-:Y:S02]  /*4220*/  VIADD R3, R3, 0xffffffff ;  /* 0xffffffff03037836 */ /* 0x000fe40000000000 */
[----:B------:R-:W-:-:S04]  /*4230*/  UISETP.NE.AND UP0, UPT, UR38, 0x2, UPT ;  /* 0x000000022600788c */ /* 0x000fc8000bf05270 */
[----:B------:R-:W-:Y:S02]  /*4240*/  USEL UR4, URZ, 0x1, UP0 ;  /* 0x000000013f047887 */ /* 0x000fe40008000000 */
[----:B------:R-:W-:Y:S02]  /*4250*/  USEL UR38, UR38, URZ, UP0 ;  /* 0x0000003f26267287 */ /* 0x000fe40008000000 */
[----:B------:R-:W-:Y:S01]  /*4260*/  ULOP3.LUT UR39, UR39, UR4, URZ, 0x3c, !UPT ;  /* 0x0000000427277292 */ /* 0x000fe2000f8e3c3f */
[----:B------:R-:W-:Y:S11]  /*4270*/  @!P0 BRA `(.L_x_1123) ;  /* 0x0000000000048947 */ /* 0x000ff60003800000 */
[----:B------:R-:W-:Y:S01]  /*4280*/  BPT.TRAP 0x1 ;  /* 0x000000040000795c */ /* 0x000fe20000300000 */
.L_x_1123:
        /* <DEDUP_REMOVED lines=9> */
.L_x_1124:
[----:B-1----:R-:W-:Y:S05]  /*4320*/  @P2 BRA `(.L_x_1125) ;  /* 0x0000000000082947 */ /* 0x002fea0003800000 */
[----:B------:R-:W1:Y:S02]  /*4330*/  SYNCS.PHASECHK.TRANS64.TRYWAIT P2, [UR4+0x32430], R0 ;  /* 0x03243000ff0075a7 */ /* 0x000e640008040144 */
[----:B-1----:R-:W-:Y:S05]  /*4340*/  @!P2 BRA `(.L_x_1126) ;  /* 0x000000c00028a947 */ /* 0x002fea0003800000 */
.L_x_1125:
[----:B------:R-:W-:Y:S01]  /*4350*/  R2UR UR52, R20 ;  /* 0x00000000143472ca */ /* 0x000fe200000e0000 */
[----:B------:R-:W-:Y:S01]  /*4360*/  UIMAD UR5, UR38, 0x300, UR60 ;  /* 0x00000300260578a4 */ /* 0x000fe2000f8e023c */
[----:B------:R-:W-:Y:S01]  /*4370*/  R2UR UR53, R21 ;  /* 0x00000000153572ca */ /* 0x000fe200000e0000 */
[----:B-1----:R-:W-:Y:S01]  /*4380*/  WARPGROUP.ARRIVE ;  /* 0x00000000000079c5 */ /* 0x002fe20000000000 */
[----:B------:R-:W-:-:S04]  /*4390*/  UMOV UR55, 0x40000040 ;  /* 0x4000004000377882 */ /* 0x000fc80000000000 */
[----:B------:R-:W-:-:S07]  /*43a0*/  UMOV UR54, UR5 ;  /* 0x0000000500367c82 */ /* 0x000fce0008000000 */
[----:B------:R-:W-:Y:S01]  /*43b0*/  HGMMA.64x96x16.F32 R152, gdesc[UR52], RZ, !UPT, gsb0 ;  /* 0x01600000349879f0 */ /* 0x000fe2000c0008ff */
[----:B------:R-:W-:Y:S01]  /*43c0*/  R2UR UR52, R18 ;  /* 0x00000000123472ca */ /* 0x000fe200000e0000 */
[----:B------:R-:W-:Y:S01]  /*43d0*/  UIADD3 UR54, UR5, 0x2, URZ ;  /* 0x0000000205367890 */ /* 0x000fe2000fffe03f */
[----:B------:R-:W-:Y:S01]  /*43e0*/  R2UR UR53, R19 ;  /* 0x00000000133572ca */ /* 0x000fe200000e0000 */
[----:B------:R-:W-:Y:S01]  /*43f0*/  UMOV UR55, 0x40000040 ;  /* 0x4000004000377882 */ /* 0x000fe20000000000 */
[----:B------:R-:W-:Y:S02]  /*4400*/  WARPGROUP.DEPBAR.LE gsb0, 0x0 ;  /* 0x00008000000079c5 */ /* 0x000fe40000010000 */
[----:B------:R-:W-:-:S09]  /*4410*/  WARPGROUP.ARRIVE ;  /* 0x00000000000079c5 */ /* 0x000fd20000000000 */
[----:B------:R-:W-:Y:S01]  /*4420*/  HGMMA.64x96x16.F32 R152, gdesc[UR52], R152, gsb0 ;  /* 0x01600000349879f0 */ /* 0x000fe20008000898 */
        /* <DEDUP_REMOVED lines=13> */
[----:B------:R-:W-:Y:S03]  /*4500*/  HGMMA.64x96x16.F32 R152, gdesc[UR52], R152, gsb0 ;  /* 0x01600000349879f0 */ /* 0x000fe60008000898 */
[----:B------:R-:W-:Y:S02]  /*4510*/  WARPGROUP.DEPBAR.LE gsb0, 0x0 ;  /* 0x00008000000079c5 */ /* 0x000fe40000010000 */
[----:B------:R-:W-:Y:S05]  /*4520*/  @!P0 BRA `(.L_x_1127) ;  /* 0x0000000000048947 */ /* 0x000fea0003800000 */
[----:B------:R-:W-:Y:S01]  /*4530*/  BPT.TRAP 0x1 ;  /* 0x000000040000795c */ /* 0x000fe20000300000 */
.L_x_1127:
[----:B------:R1:W2:Y:S01]  /*4540*/  SYNCS.PHASECHK.TRANS64.TRYWAIT P2, [UR4+0x32450], R0 ;  /* 0x03245000ff0075a7 */ /* 0x0002a20008040144 */
[----:B------:R-:W-:Y:S05]  /*4550*/  @!P0 BRA `(.L_x_1128) ;  /* 0x0000000000048947 */ /* 0x000fea0003800000 */
[----:B------:R-:W-:Y:S01]  /*4560*/  BPT.TRAP 0x1 ;  /* 0x000000040000795c */ /* 0x000fe20000300000 */
.L_x_1128:
[----:B--2---:R-:W-:Y:S05]  /*4570*/  @P2 BRA `(.L_x_1129) ;  /* 0x0000000000082947 */ /* 0x004fea0003800000 */
[----:B------:R-:W2:Y:S02]  /*4580*/  SYNCS.PHASECHK.TRANS64.TRYWAIT P2, [UR4+0x32450], R0 ;  /* 0x03245000ff0075a7 */ /* 0x000ea40008040144 */
[----:B--2---:R-:W-:Y:S05]  /*4590*/  @!P2 BRA `(.L_x_1130) ;  /* 0x000000bc00aca947 */ /* 0x004fea0003800000 */
.L_x_1129:
[----:B------:R-:W-:Y:S01]  /*45a0*/  R2UR UR52, R12 ;  /* 0x000000000c3472ca */ /* 0x000fe200000e0000 */
[----:B------:R-:W-:Y:S01]  /*45b0*/  UIMAD UR5, UR38, 0xc00, UR7 ;  /* 0x00000c00260578a4 */ /* 0x000fe2000f8e0207 */
[----:B------:R-:W-:Y:S01]  /*45c0*/  R2UR UR53, R13 ;  /* 0x000000000d3572ca */ /* 0x000fe200000e0000 */
[----:B------:R-:W-:Y:S01]  /*45d0*/  WARPGROUP.ARRIVE ;  /* 0x00000000000079c5 */ /* 0x000fe20000000000 */
[----:B------:R-:W-:Y:S01]  /*45e0*/  UMOV UR55, 0x40000040 ;  /* 0x4000004000377882 */ /* 0x000fe20000000000 */
[----:B------:R-:W-:-:S04]  /*45f0*/  UIADD3 UR10, UR5, 0x302, URZ ;  /* 0x00000302050a7890 */ /* 0x000fc8000fffe03f */
[----:B------:R-:W3:Y:S01]  /*4600*/  S2R R202, SR_TID.X ;  /* 0x0000000000ca7919 */ /* 0x000ee20000002100 */
[----:B------:R-:W-:Y:S01]  /*4610*/  UMOV UR11, 0x40000040 ;  /* 0x40000040000b7882 */ /* 0x000fe20000000000 */
[----:B------:R-:W-:Y:S01]  /*4620*/  UMOV UR54, UR5 ;  /* 0x0000000500367c82 */ /* 0x000fe20008000000 */
[----:B------:R-:W-:Y:S01]  /*4630*/  UIADD3 UR14, UR5, 0x304, URZ ;  /* 0x00000304050e7890 */ /* 0x000fe2000fffe03f */
[----:B------:R-:W-:Y:S01]  /*4640*/  UMOV UR15, 0x40000040 ;  /* 0x40000040000f7882 */ /* 0x000fe20000000000 */
[----:B------:R-:W-:Y:S01]  /*4650*/  UIADD3 UR18, UR5, 0x306, URZ ;  /* 0x0000030605127890 */ /* 0x000fe2000fffe03f */
[----:B------:R-:W-:Y:S01]  /*4660*/  UMOV UR19, 0x40000040 ;  /* 0x4000004000137882 */ /* 0x000fe20000000000 */
[----:B------:R-:W-:Y:S01]  /*4670*/  HGMMA.64x96x16.F32 R152, gdesc[UR52], R152, gsb0 ;  /* 0x01600000349879f0 */ /* 0x000fe20008000898 */
[----:B------:R-:W-:Y:S01]  /*4680*/  R2UR UR52, R10 ;  /* 0x000000000a3472ca */ /* 0x000fe200000e0000 */
[----:B------:R-:W-:Y:S01]  /*4690*/  UIADD3 UR54, UR5, 0x2, URZ ;  /* 0x0000000205367890 */ /* 0x000fe2000fffe03f */
[----:B------:R-:W-:Y:S01]  /*46a0*/  R2UR UR53, R11 ;  /* 0x000000000b3572ca */ /* 0x000fe200000e0000 */
[----:B------:R-:W-:Y:S01]  /*46b0*/  UMOV UR55, 0x40000040 ;  /* 0x4000004000377882 */ /* 0x000fe20000000000 */
[----:B------:R-:W-:Y:S01]  /*46c0*/  UIADD3 UR22, UR5, 0x600, URZ ;  /* 0x0000060005167890 */ /* 0x000fe2000fffe03f */
        /* <DEDUP_REMOVED lines=12> */
[----:B---3--:R-:W-:Y:S01]  /*4790*/  SHF.R.U32.HI R202, RZ, 0x7, R202 ;  /* 0x00000007ffca7819 */ /* 0x008fe200000116ca */
[----:B------:R-:W-:-:S03]  /*47a0*/  UMOV UR51, 0x40000040 ;  /* 0x4000004000337882 */ /* 0x000fc60000000000 */
[----:B012---:R-:W-:Y:S01]  /*47b0*/  IADD3 R0, -R202, 0xb, RZ ;  /* 0x0000000bca007810 */ /* 0x007fe20007ffe1ff */
[----:B------:R-:W-:Y:S02]  /*47c0*/  WARPGROUP.DEPBAR.LE gsb0, 0x0 ;  /* 0x00008000000079c5 */ /* 0x000fe40000010000 */
[----:B------:R-:W-:-:S06]  /*47d0*/  WARPGROUP.ARRIVE ;  /* 0x00000000000079c5 */ /* 0x000fcc0000000000 */
        /* <DEDUP_REMOVED lines=22> */
[----:B------:R-:W-:Y:S01]  /*4940*/  UIADD3 UR54, UR5, 0x906, URZ ;  /* 0x0000090605367890 */ /* 0x000fe2000fffe03f */
[----:B------:R-:W-:Y:S01]  /*4950*/  UMOV UR55, 0x40000040 ;  /* 0x4000004000377882 */ /* 0x000fe20000000000 */
[----:B------:R-:W-:Y:S01]  /*4960*/  UMOV UR52, UR56 ;  /* 0x0000003800347c82 */ /* 0x000fe20008000000 */
[----:B------:R-:W-:Y:S01]  /*4970*/  UMOV UR53, UR57 ;  /* 0x0000003900357c82 */ /* 0x000fe20008000000 */
        /* <DEDUP_REMOVED lines=37> */
.L_x_1131:
[----:B------:R-:W-:Y:S01]  /*4bd0*/  ULDC UR5, c[0x0][0xad0] ;  /* 0x0002b40000057ab9 */ /* 0x000fe20000000800 */
[----:B------:R-:W-:Y:S01]  /*4be0*/  UMOV UR11, 0x40000040 ;  /* 0x40000040000b7882 */ /* 0x000fe20000000000 */
        /* <DEDUP_REMOVED lines=58> */
[----:B------:R-:W-:-:S04]  /*4f90*/  FMUL.FTZ R198, R198, UR5 ;  /* 0x00000005c6c67c20 */ /* 0x000fc80008410000 */
        /* <DEDUP_REMOVED lines=77> */
[----:B------:R-:W-:Y:S01]  /*5470*/  SYNCS.ARRIVE.TRANS64.RED.A1T0 RZ, [UR5], RZ ;  /* 0x000000ffffff79a7 */ /* 0x000fe20008100405 */
[----:B------:R-:W3:Y:S01]  /*5480*/  SHFL.BFLY PT, R202, R207, 0x2, 0x1f ;  /* 0x0c401f00cfca7f89 */ /* 0x000ee200000e0000 */
[----:B------:R-:W-:-:S04]  /*5490*/  UIMAD UR5, UR38, 0xc00, UR6 ;  /* 0x00000c00260578a4 */ /* 0x000fc8000f8e0206 */
[----:B------:R-:W4:Y:S01]  /*54a0*/  MUFU.TANH R194, R194 ;  /* 0x000000c200c27308 */ /* 0x000f220000002400 */
[----:B-1----:R-:W-:Y:S02]  /*54b0*/  FMNMX.FTZ R204, R190, R205, !PT ;  /* 0x000000cdbecc7209 */ /* 0x002fe40007810000 */
[----:B------:R-:W-:-:S05]  /*54c0*/  UMOV UR10, UR5 ;  /* 0x00000005000a7c82 */ /* 0x000fca0008000000 */
[----:B------:R-:W1:Y:S01]  /*54d0*/  MUFU.TANH R195, R195 ;  /* 0x000000c300c37308 */ /* 0x000e620000002400 */
[----:B--2---:R-:W-:-:S07]  /*54e0*/  FMNMX.FTZ R199, R191, R204, !PT ;  /* 0x000000ccbfc77209 */ /* 0x004fce0007810000 */
[----:B------:R-:W2:Y:S01]  /*54f0*/  MUFU.TANH R198, R198 ;  /* 0x000000c600c67308 */ /* 0x000ea20000002400 */
[----:B----4-:R-:W-:-:S07]  /*5500*/  FMNMX.FTZ R204, R194, R199, !PT ;  /* 0x000000c7c2cc7209 */ /* 0x010fce0007810000 */
[----:B------:R-:W4:Y:S01]  /*5510*/  MUFU.TANH R203, R203 ;  /* 0x000000cb00cb7308 */ /* 0x000f220000002400 */
[----:B-1----:R-:W-:-:S04]  /*5520*/  FMNMX.FTZ R199, R195, R204, !PT ;  /* 0x000000ccc3c77209 */ /* 0x002fc80007810000 */
[----:B--2---:R-:W-:Y:S02]  /*5530*/  FMNMX.FTZ R206, R198, R199, !PT ;  /* 0x000000c7c6ce7209 */ /* 0x004fe40007810000 */
[----:B---3--:R-:W-:Y:S02]  /*5540*/  FMNMX.FTZ R199, R207, R202, !PT ;  /* 0x000000cacfc77209 */ /* 0x008fe40007810000 */
[----:B------:R-:W1:Y:S03]  /*5550*/  LDC R202, c[0x0][0xa80] ;  /* 0x0002a000ffca7b82 */ /* 0x000e660000000800 */
[----:B------:R-:W2:Y:S01]  /*5560*/  SHFL.BFLY PT, R204, R199, 0x1, 0x1f ;  /* 0x0c201f00c7cc7f89 */ /* 0x000ea200000e0000 */
[----:B----4-:R-:W-:-:S05]  /*5570*/  FMNMX.FTZ R206, R203, R206, !PT ;  /* 0x000000cecbce7209 */ /* 0x010fca0007810000 */
[----:B------:R-:W3:Y:S01]  /*5580*/  SHFL.BFLY PT, R205, R206, 0x2, 0x1f ;  /* 0x0c401f00cecd7f89 */ /* 0x000ee200000e0000 */
[----:B--2---:R-:W-:Y:S02]  /*5590*/  FMNMX.FTZ R199, R199, R204, !PT ;  /* 0x000000ccc7c77209 */ /* 0x004fe40007810000 */
[----:B---3--:R-:W-:-:S03]  /*55a0*/  FMNMX.FTZ R206, R206, R205, !PT ;  /* 0x000000cdcece7209 */ /* 0x008fc60007810000 */
[----:B------:R-:W-:-:S04]  /*55b0*/  FADD.FTZ R205, -R199, R200 ;  /* 0x000000c8c7cd7221 */ /* 0x000fc80000010100 */
[-C--:B-1----:R-:W-:Y:S01]  /*55c0*/  FMUL.FTZ R200, R205, R202.reuse ;  /* 0x000000cacdc87220 */ /* 0x082fe20000410000 */
[-C--:B------:R-:W-:Y:S01]  /*55d0*/  FMUL.FTZ R205, R199, R202.reuse ;  /* 0x000000cac7cd7220 */ /* 0x080fe20000410000 */
[----:B------:R-:W1:Y:S03]  /*55e0*/  SHFL.BFLY PT, R208, R206, 0x1, 0x1f ;  /* 0x0c201f00ced07f89 */ /* 0x000e6600000e0000 */
[-CC-:B------:R-:W-:Y:S01]  /*55f0*/  FFMA.FTZ R204, R153, R202.reuse, -R205.reuse ;  /* 0x000000ca99cc7223 */ /* 0x180fe200000108cd */
[-CC-:B------:R-:W-:Y:S01]  /*5600*/  FFMA.FTZ R207, R152, R202.reuse, -R205.reuse ;  /* 0x000000ca98cf7223 */ /* 0x180fe200000108cd */
[----:B------:R-:W2:Y:S01]  /*5610*/  S2R R153, SR_TID.X ;  /* 0x0000000000997919 */ /* 0x000ea20000002100 */
        /* <DEDUP_REMOVED lines=17> */
[----:B------:R-:W-:Y:S01]  /*5730*/  FFMA.FTZ R185, R185, R202, -R205 ;  /* 0x000000cab9b97223 */ /* 0x000fe200000108cd */
[----:B-1----:R-:W-:Y:S01]  /*5740*/  FMNMX.FTZ R156, R206, R208, !PT ;  /* 0x000000d0ce9c7209 */ /* 0x002fe20007810000 */
[----:B------:R-:W-:Y:S01]  /*5750*/  MUFU.EX2 R204, R204 ;  /* 0x000000cc00cc7308 */ /* 0x000fe20000000800 */
[-C--:B---3--:R-:W-:Y:S01]  /*5760*/  FMUL.FTZ R24, R24, R200.reuse ;  /* 0x000000c818187220 */ /* 0x088fe20000410000 */
[-C--:B------:R-:W-:Y:S01]  /*5770*/  FMUL.FTZ R25, R25, R200.reuse ;  /* 0x000000c819197220 */ /* 0x080fe20000410000 */
[----:B------:R-:W-:Y:S01]  /*5780*/  FMUL.FTZ R28, R28, R200 ;  /* 0x000000c81c1c7220 */ /* 0x000fe20000410000 */
[----:B------:R-:W-:Y:S01]  /*5790*/  FMUL.FTZ R209, R156, R202 ;  /* 0x000000ca9cd17220 */ /* 0x000fe20000410000 */
[-C--:B------:R-:W-:Y:S01]  /*57a0*/  FMUL.FTZ R29, R29, R200.reuse ;  /* 0x000000c81d1d7220 */ /* 0x080fe20000410000 */
[-C--:B------:R-:W-:Y:S01]  /*57b0*/  FMUL.FTZ R32, R32, R200.reuse ;  /* 0x000000c820207220 */ /* 0x080fe20000410000 */
[----:B------:R-:W-:Y:S01]  /*57c0*/  FMUL.FTZ R33, R33, R200 ;  /* 0x000000c821217220 */ /* 0x000fe20000410000 */
[----:B------:R1:W-:Y:S01]  /*57d0*/  MUFU.EX2 R206, R152 ;  /* 0x0000009800ce7308 */ /* 0x0003e20000000800 */
[-CC-:B------:R-:W-:Y:S01]  /*57e0*/  FFMA.FTZ R210, R154, R202.reuse, -R209.reuse ;  /* 0x000000ca9ad27223 */ /* 0x180fe200000108d1 */
[-CC-:B------:R-:W-:Y:S01]  /*57f0*/  FFMA.FTZ R158, R158, R202.reuse, -R209.reuse ;  /* 0x000000ca9e9e7223 */ /* 0x180fe200000108d1 */
[----:B------:R-:W-:Y:S01]  /*5800*/  FFMA.FTZ R159, R159, R202, -R209 ;  /* 0x000000ca9f9f7223 */ /* 0x000fe200000108d1 */
[----:B--2---:R-:W-:Y:S01]  /*5810*/  SHF.R.U32.HI R153, RZ, 0x7, R153 ;  /* 0x00000007ff997819 */ /* 0x004fe20000011699 */
[-C--:B------:R-:W-:Y:S01]  /*5820*/  FMUL.FTZ R36, R36, R200.reuse ;  /* 0x000000c824247220 */ /* 0x080fe20000410000 */
[-C--:B------:R-:W-:Y:S01]  /*5830*/  FMUL.FTZ R37, R37, R200.reuse ;  /* 0x000000c825257220 */ /* 0x080fe20000410000 */
[----:B------:R-:W-:Y:S01]  /*5840*/  FMUL.FTZ R40, R40, R200 ;  /* 0x000000c828287220 */ /* 0x000fe20000410000 */
[----:B------:R-:W-:Y:S01]  /*5850*/  MUFU.EX2 R157, R157 ;  /* 0x0000009d009d7308 */ /* 0x000fe20000000800 */
[----:B-1----:R-:W-:Y:S01]  /*5860*/  FADD.FTZ R152, -R156, R201 ;  /* 0x000000c99c987221 */ /* 0x002fe20000010100 */
[----:B------:R-:W-:Y:S01]  /*5870*/  FFMA.FTZ R201, R155, R202, -R209 ;  /* 0x000000ca9bc97223 */ /* 0x000fe200000108d1 */
[-C--:B------:R-:W-:Y:S01]  /*5880*/  FMUL.FTZ R41, R41, R200.reuse ;  /* 0x000000c829297220 */ /* 0x080fe20000410000 */
[----:B------:R-:W-:Y:S01]  /*5890*/  FMUL.FTZ R44, R44, R200 ;  /* 0x000000c82c2c7220 */ /* 0x000fe20000410000 */
[----:B------:R-:W-:Y:S01]  /*58a0*/  FMUL.FTZ R152, R152, R202 ;  /* 0x000000ca98987220 */ /* 0x000fe20000410000 */
        /* <DEDUP_REMOVED lines=17> */
[----:B------:R-:W-:Y:S01]  /*59c0*/  FMUL.FTZ R76, R76, R200 ;  /* 0x000000c84c4c7220 */ /* 0x000fe20000410000 */
[----:B------:R-:W3:Y:S01]  /*59d0*/  MUFU.EX2 R201, R201 ;  /* 0x000000c900c97308 */ /* 0x000ee20000000800 */
[----:B-1----:R-:W-:-:S02]  /*59e0*/  VIADD R152, R153, 0x8 ;  /* 0x0000000899987836 */ /* 0x002fc40000000000 */
[-C--:B------:R-:W-:Y:S01]  /*59f0*/  FMUL.FTZ R77, R77, R200.reuse ;  /* 0x000000c84d4d7220 */ /* 0x080fe20000410000 */
[-C--:B------:R-:W-:Y:S01]  /*5a00*/  FMUL.FTZ R80, R80, R200.reuse ;  /* 0x000000c850507220 */ /* 0x080fe20000410000 */
[-C--:B------:R-:W-:Y:S01]  /*5a10*/  FMUL.FTZ R81, R81, R200.reuse ;  /* 0x000000c851517220 */ /* 0x080fe20000410000 */
[-C--:B------:R-:W-:Y:S01]  /*5a20*/  FMUL.FTZ R84, R84, R200.reuse ;  /* 0x000000c854547220 */ /* 0x080fe20000410000 */
[----:B------:R1:W-:Y:S01]  /*5a30*/  BAR.SYNC.DEFER_BLOCKING R152, 0x100 ;  /* 0x000400980000751d */ /* 0x0003e20000010000 */
        /* <DEDUP_REMOVED lines=35> */
[-C--:B--2---:R-:W-:Y:S01]  /*5c70*/  FMUL.FTZ R26, R26, R208.reuse ;  /* 0x000000d01a1a7220 */ /* 0x084fe20000410000 */
        /* <DEDUP_REMOVED lines=63> */
[----:B-1----:R-:W-:Y:S01]  /*6070*/  F2FP.F16.F32.PACK_AB R152, R204, R207 ;  /* 0x000000cfcc98723e */ /* 0x002fe200000000ff */
[--C-:B------:R-:W-:Y:S01]  /*6080*/  FFMA.FTZ R162, R162, R202, -R209.reuse ;  /* 0x000000caa2a27223 */ /* 0x100fe200000108d1 */
[----:B------:R-:W-:Y:S01]  /*6090*/  F2FP.F16.F32.PACK_AB R154, R157, R206 ;  /* 0x000000ce9d9a723e */ /* 0x000fe200000000ff */
[--C-:B------:R-:W-:Y:S01]  /*60a0*/  FFMA.FTZ R163, R163, R202, -R209.reuse ;  /* 0x000000caa3a37223 */ /* 0x100fe200000108d1 */
[----:B---3--:R-:W-:Y:S01]  /*60b0*/  F2FP.F16.F32.PACK_AB R153, R201, R210 ;  /* 0x000000d2c999723e */ /* 0x008fe200000000ff */
[--C-:B------:R-:W-:Y:S01]  /*60c0*/  FFMA.FTZ R166, R166, R202, -R209.reuse ;  /* 0x000000caa6a67223 */ /* 0x100fe200000108d1 */
[----:B----4-:R-:W-:Y:S01]  /*60d0*/  F2FP.F16.F32.PACK_AB R155, R159, R158 ;  /* 0x0000009e9f9b723e */ /* 0x010fe200000000ff */
[-CC-:B------:R-:W-:Y:S01]  /*60e0*/  FFMA.FTZ R167, R167, R202.reuse, -R209.reuse ;  /* 0x000000caa7a77223 */ /* 0x180fe200000108d1 */
[----:B------:R-:W-:Y:S01]  /*60f0*/  MUFU.EX2 R160, R160 ;  /* 0x000000a000a07308 */ /* 0x000fe20000000800 */
[-CC-:B------:R-:W-:Y:S01]  /*6100*/  FFMA.FTZ R170, R170, R202.reuse, -R209.reuse ;  /* 0x000000caaaaa7223 */ /* 0x180fe200000108d1 */
[----:B------:R-:W-:Y:S01]  /*6110*/  WARPGROUP.ARRIVE ;  /* 0x00000000000079c5 */ /* 0x000fe20000000000 */
[-CC-:B------:R-:W-:Y:S01]  /*6120*/  FFMA.FTZ R171, R171, R202.reuse, -R209.reuse ;  /* 0x000000caabab7223 */ /* 0x180fe200000108d1 */
[-CC-:B------:R-:W-:Y:S01]  /*6130*/  FFMA.FTZ R174, R174, R202.reuse, -R209.reuse ;  /* 0x000000caaeae7223 */ /* 0x180fe200000108d1 */
[-CC-:B------:R-:W-:Y:S01]  /*6140*/  FFMA.FTZ R175, R175, R202.reuse, -R209.reuse ;  /* 0x000000caafaf7223 */ /* 0x180fe200000108d1 */
[-CC-:B------:R-:W-:Y:S01]  /*6150*/  FFMA.FTZ R178, R178, R202.reuse, -R209.reuse ;  /* 0x000000cab2b27223 */ /* 0x180fe200000108d1 */
[-CC-:B------:R-:W-:Y:S01]  /*6160*/  FFMA.FTZ R179, R179, R202.reuse, -R209.reuse ;  /* 0x000000cab3b37223 */ /* 0x180fe200000108d1 */
[----:B------:R-:W-:Y:S01]  /*6170*/  HGMMA.64x256x16.F32 R24, R152, gdesc[UR8].tnspB, R24, gsb0 ;  /* 0x43e0000898187df0 */ /* 0x000fe20008000818 */
[----:B------:R-:W1:Y:S01]  /*6180*/  MUFU.EX2 R161, R161 ;  /* 0x000000a100a17308 */ /* 0x000e620000000800 */
[----:B------:R-:W-:Y:S01]  /*6190*/  UIADD3 UR10, UR5, 0x80, URZ ;  /* 0x00000080050a7890 */ /* 0x000fe2000fffe03f */
[-CC-:B------:R-:W-:Y:S01]  /*61a0*/  FFMA.FTZ R182, R182, R202.reuse, -R209.reuse ;  /* 0x000000cab6b67223 */ /* 0x180fe200000108d1 */
[----:B------:R-:W-:Y:S01]  /*61b0*/  UMOV UR11, 0x40000040 ;  /* 0x40000040000b7882 */ /* 0x000fe20000000000 */
[-C--:B------:R-:W-:Y:S01]  /*61c0*/  FFMA.FTZ R183, R183, R202.reuse, -R209 ;  /* 0x000000cab7b77223 */ /* 0x080fe200000108d1 */
[-CC-:B------:R-:W-:Y:S01]  /*61d0*/  FFMA.FTZ R188, R188, R202.reuse, -R205.reuse ;  /* 0x000000cabcbc7223 */ /* 0x180fe200000108cd */
[-C--:B------:R-:W-:Y:S01]  /*61e0*/  FFMA.FTZ R189, R189, R202.reuse, -R205 ;  /* 0x000000cabdbd7223 */ /* 0x080fe200000108cd */
[-CC-:B------:R-:W-:Y:S01]  /*61f0*/  FFMA.FTZ R186, R186, R202.reuse, -R209.reuse ;  /* 0x000000cababa7223 */ /* 0x180fe200000108d1 */
[----:B------:R-:W-:Y:S01]  /*6200*/  MUFU.EX2 R164, R164 ;  /* 0x000000a400a47308 */ /* 0x000fe20000000800 */
[-CC-:B------:R-:W-:Y:S01]  /*6210*/  FFMA.FTZ R187, R187, R202.reuse, -R209.reuse ;  /* 0x000000cabbbb7223 */ /* 0x180fe200000108d1 */
[-CC-:B------:R-:W-:Y:S01]  /*6220*/  FFMA.FTZ R190, R190, R202.reuse, -R209.reuse ;  /* 0x000000cabebe7223 */ /* 0x180fe200000108d1 */
[-C--:B------:R-:W-:Y:S01]  /*6230*/  FFMA.FTZ R191, R191, R202.reuse, -R209 ;  /* 0x000000cabfbf7223 */ /* 0x080fe200000108d1 */
[-CC-:B------:R-:W-:Y:S01]  /*6240*/  FFMA.FTZ R192, R192, R202.reuse, -R205.reuse ;  /* 0x000000cac0c07223 */ /* 0x180fe200000108cd */
[-CC-:B------:R-:W-:Y:S01]  /*6250*/  FFMA.FTZ R193, R193, R202.reuse, -R205.reuse ;  /* 0x000000cac1c17223 */ /* 0x180fe200000108cd */
[-CC-:B------:R-:W-:Y:S01]  /*6260*/  FFMA.FTZ R196, R196, R202.reuse, -R205.reuse ;  /* 0x000000cac4c47223 */ /* 0x180fe200000108cd */
[-C--:B------:R-:W-:Y:S01]  /*6270*/  FFMA.FTZ R197, R197, R202.reuse, -R205 ;  /* 0x000000cac5c57223 */ /* 0x080fe200000108cd */
[----:B------:R-:W-:Y:S01]  /*6280*/  MUFU.EX2 R165, R165 ;  /* 0x000000a500a57308 */ /* 0x000fe20000000800 */
[-CC-:B------:R-:W-:Y:S01]  /*6290*/  FFMA.FTZ R194, R194, R202.reuse, -R209.reuse ;  /* 0x000000cac2c27223 */ /* 0x180fe200000108d1 */
[-CC-:B------:R-:W-:Y:S01]  /*62a0*/  FFMA.FTZ R195, R195, R202.reuse, -R209.reuse ;  /* 0x000000cac3c37223 */ /* 0x180fe200000108d1 */
[-CC-:B------:R-:W-:Y:S01]  /*62b0*/  FFMA.FTZ R198, R198, R202.reuse, -R209.reuse ;  /* 0x000000cac6c67223 */ /* 0x180fe200000108d1 */
[----:B------:R-:W-:Y:S01]  /*62c0*/  FFMA.FTZ R203, R203, R202, -R209 ;  /* 0x000000cacbcb7223 */ /* 0x000fe200000108d1 */
[----:B------:R-:W-:Y:S01]  /*62d0*/  FFMA.FTZ R23, R200, R23, R207 ;  /* 0x00000017c8177223 */ /* 0x000fe200000100cf */
[----:B------:R-:W-:-:S02]  /*62e0*/  FFMA.FTZ R22, R208, R22, R210 ;  /* 0x00000016d0167223 */ /* 0x000fc400000100d2 */
[----:B------:R-:W-:Y:S01]  /*62f0*/  MUFU.EX2 R162, R162 ;  /* 0x000000a200a27308 */ /* 0x000fe20000000800 */
[----:B------:R-:W-:Y:S01]  /*6300*/  FADD.FTZ R23, R204, R23 ;  /* 0x00000017cc177221 */ /* 0x000fe20000010000 */
[----:B------:R-:W-:-:S03]  /*6310*/  FADD.FTZ R201, R201, R22 ;  /* 0x00000016c9c97221 */ /* 0x000fc60000010000 */
[----:B------:R-:W-:Y:S01]  /*6320*/  FADD.FTZ R206, R206, R23 ;  /* 0x00000017cece7221 */ /* 0x000fe20000010000 */
[----:B------:R-:W-:Y:S02]  /*6330*/  FADD.FTZ R158, R158, R201 ;  /* 0x000000c99e9e7221 */ /* 0x000fe40000010000 */
[----:B------:R-:W2:Y:S01]  /*6340*/  MUFU.EX2 R163, R163 ;  /* 0x000000a300a37308 */ /* 0x000ea20000000800 */
[----:B------:R-:W-:Y:S01]  /*6350*/  FADD.FTZ R157, R157, R206 ;  /* 0x000000ce9d9d7221 */ /* 0x000fe20000010000 */
[----:B------:R-:W-:-:S06]  /*6360*/  FADD.FTZ R159, R159, R158 ;  /* 0x0000009e9f9f7221 */ /* 0x000fcc0000010000 */
        /* <DEDUP_REMOVED lines=120> */
.L_x_1132:
[----:B------:R-:W-:Y:S01]  /*6af0*/  UIADD3 UR4, UR4, 0x32460, URZ ;  /* 0x0003246004047890 */ /* 0x000fe2000fffe03f */
[----:B------:R-:W-:Y:S02]  /*6b00*/  IMAD.MOV.U32 R201, RZ, RZ, R156 ;  /* 0x000000ffffc97224 */ /* 0x000fe400078e009c */
[----:B------:R-:W-:Y:S01]  /*6b10*/  IMAD.MOV.U32 R200, RZ, RZ, R199 ;  /* 0x000000ffffc87224 */ /* 0x000fe200078e00c7 */
[----:B------:R-:W-:-:S09]  /*6b20*/  UPRMT UR4, UR58, 0x654, UR4 ;  /* 0x000006543a047896 */ /* 0x000fd20008000004 */
[----:B------:R-:W-:Y:S01]  /*6b30*/  SYNCS.ARRIVE.TRANS64.RED.A1T0 RZ, [UR4], RZ ;  /* 0x000000ffffff79a7 */ /* 0x000fe20008100404 */
[----:B------:R-:W-:Y:S05]  /*6b40*/  @P1 BRA `(.L_x_1133) ;  /* 0xffffffd400ac1947 */ /* 0x000fea000383ffff */
.L_x_1122:
[----:B------:R-:W0:Y:S01]  /*6b50*/  SHFL.BFLY PT, R4, R23, 0x2, 0x1f ;  /* 0x0c401f0017047f89 */ /* 0x000e2200000e0000 */
[----:B------:R-:W-:Y:S01]  /*6b60*/  IMAD.MOV.U32 R7, RZ, RZ, RZ ;  /* 0x000000ffff077224 */ /* 0x000fe200078e00ff */
[----:B------:R-:W-:Y:S01]  /*6b70*/  R2UR UR4, R219 ;  /* 0x00000000db0472ca */ /* 0x000fe200000e0000 */
[----:B------:R-:W-:Y:S01]  /*6b80*/  UIADD3 UR38, UR38, 0x1, URZ ;  /* 0x0000000126267890 */ /* 0x000fe2000fffe03f */
[----:B------:R-:W1:Y:S01]  /*6b90*/  SHFL.BFLY PT, R5, R22, 0x2, 0x1f ;  /* 0x0c401f0016057f89 */ /* 0x000e6200000e0000 */
[----:B------:R-:W-:Y:S01]  /*6ba0*/  IMAD.MOV.U32 R8, RZ, RZ, -0x800000 ;  /* 0xff800000ff087424 */ /* 0x000fe200078e00ff */
[----:B------:R2:W-:Y:S06]  /*6bb0*/  BAR.ARV R0, 0x100 ;  /* 0x000400000000751d */ /* 0x0005ec0000002000 */
[----:B------:R-:W-:-:S02]  /*6bc0*/  UISETP.NE.AND UP0, UPT, UR38, 0x2, UPT ;  /* 0x000000022600788c */ /* 0x000fc4000bf05270 */
[----:B------:R-:W-:Y:S06]  /*6bd0*/  BAR.ARV 0x8, 0x180 ;  /* 0x0206000000007b1d */ /* 0x000fec0000002000 */
[----:B------:R-:W-:Y:S01]  /*6be0*/  UIADD3 UR4, UR4, 0x1, URZ ;  /* 0x0000000104047890 */ /* 0x000fe2000fffe03f */
[----:B--2---:R-:W-:Y:S02]  /*6bf0*/  IMAD.MOV.U32 R0, RZ, RZ, -0x800000 ;  /* 0xff800000ff007424 */ /* 0x004fe400078e00ff */
[----:B0-----:R-:W-:Y:S01]  /*6c00*/  FADD.FTZ R4, R4, R23 ;  /* 0x0000001704047221 */ /* 0x001fe20000010000 */
[----:B------:R-:W-:Y:S01]  /*6c10*/  PLOP3.LUT P0, PT, PT, PT, PT, 0x8, 0x0 ;  /* 0x000000000000781c */ /* 0x000fe20003f0e170 */
[----:B------:R-:W-:Y:S01]  /*6c20*/  USEL UR38, UR38, URZ, UP0 ;  /* 0x0000003f26267287 */ /* 0x000fe20008000000 */
[----:B-1----:R-:W-:-:S02]  /*6c30*/  FADD.FTZ R6, R5, R22 ;  /* 0x0000001605067221 */ /* 0x002fc40000010000 */
[----:B------:R-:W0:Y:S01]  /*6c40*/  SHFL.BFLY PT, R3, R4, 0x1, 0x1f ;  /* 0x0c201f0004037f89 */ /* 0x000e2200000e0000 */
[----:B------:R-:W-:Y:S01]  /*6c50*/  MOV R219, UR4 ;  /* 0x0000000400db7c02 */ /* 0x000fe20008000f00 */
[----:B------:R-:W-:Y:S02]  /*6c60*/  USEL UR4, URZ, 0x1, UP0 ;  /* 0x000000013f047887 */ /* 0x000fe40008000000 */
[----:B------:R-:W1:Y:S02]  /*6c70*/  SHFL.BFLY PT, R5, R6, 0x1, 0x1f ;  /* 0x0c201f0006057f89 */ /* 0x000e6400000e0000 */
[----:B------:R-:W-:Y:S01]  /*6c80*/  ULOP3.LUT UR39, UR39, UR4, URZ, 0x3c, !UPT ;  /* 0x0000000427277292 */ /* 0x000fe2000f8e3c3f */
[----:B0-----:R-:W-:Y:S01]  /*6c90*/  FADD.FTZ R9, R4, R3 ;  /* 0x0000000304097221 */ /* 0x001fe20000010000 */
[----:B------:R-:W-:Y:S02]  /*6ca0*/  IMAD.MOV.U32 R3, RZ, RZ, RZ ;  /* 0x000000ffff037224 */ /* 0x000fe400078e00ff */
[----:B-1----:R-:W-:-:S02]  /*6cb0*/  FADD.FTZ R5, R6, R5 ;  /* 0x0000000506057221 */ /* 0x002fc40000010000 */
[----:B------:R-:W-:-:S03]  /*6cc0*/  FSETP.NE.FTZ.AND P1, PT, R9, RZ, PT ;  /* 0x000000ff0900720b */ /* 0x000fc60003f35000 */
[----:B------:R-:W-:-:S10]  /*6cd0*/  FSETP.NE.FTZ.AND P2, PT, R5, RZ, PT ;  /* 0x000000ff0500720b */ /* 0x000fd40003f55000 */
[----:B------:R-:W0:Y:S01]  /*6ce0*/  @P1 MUFU.RCP R7, R9 ;  /* 0x0000000900071308 */ /* 0x000e220000001000 */
[C---:B------:R-:W-:Y:S02]  /*6cf0*/  @P1 FMUL.FTZ R4, R202.reuse, 0.69314718246459960938 ;  /* 0x3f317218ca041820 */ /* 0x040fe40000410000 */
[----:B------:R-:W-:-:S05]  /*6d00*/  @P2 FMUL.FTZ R202, R202, 0.69314718246459960938 ;  /* 0x3f317218caca2820 */ /* 0x000fca0000410000 */
[----:B------:R-:W-:Y:S08]  /*6d10*/  @P1 MUFU.LG2 R6, R9 ;  /* 0x0000000900061308 */ /* 0x000ff00000000c00 */
[----:B------:R-:W1:Y:S01]  /*6d20*/  @P2 MUFU.RCP R3, R5 ;  /* 0x0000000500032308 */ /* 0x000e620000001000 */
[-C--:B0-----:R-:W-:Y:S01]  /*6d30*/  FMUL.FTZ R24, R24, R7.reuse ;  /* 0x0000000718187220 */ /* 0x081fe20000410000 */
        /* <DEDUP_REMOVED lines=64> */
[----:B------:R0:W1:Y:S01]  /*7140*/  @P2 MUFU.LG2 R7, R5 ;  /* 0x0000000500072308 */ /* 0x0000620000000c00 */
        /* <DEDUP_REMOVED lines=66> */
[----:B------:R-:W-:-:S07]  /*7570*/  @P2 FFMA.FTZ R0, R202, R156, R7 ;  /* 0x0000009cca002223 */ /* 0x000fce0000010007 */
.L_x_1108:
[----:B0-----:R-:W0:Y:S01]  /*7580*/  S2R R4, SR_CgaCtaId ;  /* 0x0000000000047919 */ /* 0x001e220000008800 */
        /* <DEDUP_REMOVED lines=30> */
[----:B------:R-:W-:Y:S02]  /*7770*/  MOV R4, R151 ;  /* 0x0000009700047202 */ /* 0x000fe40000000f00 */
[----:B0-----:R-:W-:-:S02]  /*7780*/  MOV R5, R6 ;  /* 0x0000000600057202 */ /* 0x001fc40000000f00 */
[----:B------:R-:W-:Y:S02]  /*7790*/  F2FP.F16.F32.PACK_AB R51, R159, R51 ;  /* 0x000000339f33723e */ /* 0x000fe400000000ff */
[----:B------:R-:W-:Y:S01]  /*77a0*/  F2FP.F16.F32.PACK_AB R57, R155, R58 ;  /* 0x0000003a9b39723e */ /* 0x000fe200000000ff */
[----:B------:R-:W-:Y:S01]  /*77b0*/  IMAD.WIDE R102, R225, 0x2, R4 ;  /* 0x00000002e1667825 */ /* 0x000fe200078e0204 */
[----:B------:R-:W-:Y:S02]  /*77c0*/  F2FP.F16.F32.PACK_AB R64, R65, R64 ;  /* 0x000000404140723e */ /* 0x000fe400000000ff */
[----:B------:R-:W-:Y:S02]  /*77d0*/  F2FP.F16.F32.PACK_AB R58, R61, R60 ;  /* 0x0000003c3d3a723e */ /* 0x000fe400000000ff */
[C---:B------:R-:W-:Y:S02]  /*77e0*/  IADD3 R157, P1, R102.reuse, 0x20, RZ ;  /* 0x00000020669d7810 */ /* 0x040fe40007f3e0ff */
[----:B------:R-:W-:-:S02]  /*77f0*/  LOP3.LUT R11, R102, 0x380, RZ, 0xc0, !PT ;  /* 0x00000380660b7812 */ /* 0x000fc400078ec0ff */
[C---:B------:R-:W-:Y:S01]  /*7800*/  IADD3 R171, P0, R102.reuse, 0x40, RZ ;  /* 0x0000004066ab7810 */ /* 0x040fe20007f1e0ff */
[--C-:B------:R-:W-:Y:S01]  /*7810*/  IMAD.X R13, RZ, RZ, R103.reuse, P1 ;  /* 0x000000ffff0d7224 */ /* 0x100fe200008e0667 */
[C---:B------:R-:W-:Y:S02]  /*7820*/  IADD3 R173, P4, R102.reuse, 0x60, RZ ;  /* 0x0000006066ad7810 */ /* 0x040fe40007f9e0ff */
        /* <DEDUP_REMOVED lines=8> */
[----:B------:R-:W-:Y:S01]  /*78b0*/  IADD3 R183, P1, R102, 0x8000, RZ ;  /* 0x0000800066b77810 */ /* 0x000fe20007f3e0ff */
[--C-:B------:R-:W-:Y:S01]  /*78c0*/  IMAD.X R23, RZ, RZ, R103.reuse, P5 ;  /* 0x000000ffff177224 */ /* 0x100fe200028e0667 */
[----:B------:R-:W-:Y:S01]  /*78d0*/  LOP3.LUT R12, R157, 0x380, RZ, 0xc0, !PT ;  /* 0x000003809d0c7812 */ /* 0x000fe200078ec0ff */
[----:B------:R-:W-:Y:S01]  /*78e0*/  IMAD.X R31, RZ, RZ, R103, P2 ;  /* 0x000000ffff1f7224 */ /* 0x000fe200010e0667 */
[----:B------:R-:W-:-:S02]  /*78f0*/  SHF.R.U64 R11, R11, 0x3, RZ ;  /* 0x000000030b0b7819 */ /* 0x000fc400000012ff */
[----:B------:R-:W-:Y:S02]  /*7900*/  IADD3.X R39, RZ, R103, RZ, P1, !PT ;  /* 0x00000067ff277210 */ /* 0x000fe40000ffe4ff */
[----:B------:R-:W-:Y:S02]  /*7910*/  LOP3.LUT R14, R171, 0x380, RZ, 0xc0, !PT ;  /* 0x00000380ab0e7812 */ /* 0x000fe400078ec0ff */
[----:B------:R-:W-:Y:S02]  /*7920*/  SHF.R.U64 R12, R12, 0x3, RZ ;  /* 0x000000030c0c7819 */ /* 0x000fe400000012ff */
[C---:B------:R-:W-:Y:S02]  /*7930*/  IADD3 R46, P0, R102.reuse, 0x8020, RZ ;  /* 0x00008020662e7810 */ /* 0x040fe40007f1e0ff */
        /* <DEDUP_REMOVED lines=13> */
[----:B------:R-:W-:Y:S01]  /*7a10*/  LOP3.LUT R102, R11, R102, RZ, 0x3c, !PT ;  /* 0x000000660b667212 */ /* 0x000fe200078e3cff */
[----:B------:R-:W-:Y:S01]  /*7a20*/  IMAD.X R11, RZ, RZ, R103, P1 ;  /* 0x000000ffff0b7224 */ /* 0x000fe200008e0667 */
[----:B------:R-:W-:-:S02]  /*7a30*/  LOP3.LUT R18, R175, 0x380, RZ, 0xc0, !PT ;  /* 0x00000380af127812 */ /* 0x000fc400078ec0ff */
[----:B------:R-:W-:Y:S02]  /*7a40*/  SHF.R.U64 R14, R14, 0x3, RZ ;  /* 0x000000030e0e7819 */ /* 0x000fe400000012ff */
[----:B------:R-:W-:Y:S02]  /*7a50*/  LOP3.LUT R12, R12, R157, RZ, 0x3c, !PT ;  /* 0x0000009d0c0c7212 */ /* 0x000fe400078e3cff */
[----:B------:R-:W-:Y:S02]  /*7a60*/  LOP3.LUT R20, R177, 0x380, RZ, 0xc0, !PT ;  /* 0x00000380b1147812 */ /* 0x000fe400078ec0ff */
[----:B------:R-:W-:Y:S02]  /*7a70*/  SHF.R.U64 R16, R16, 0x3, RZ ;  /* 0x0000000310107819 */ /* 0x000fe400000012ff */
[----:B------:R-:W-:Y:S02]  /*7a80*/  LOP3.LUT R22, R179, 0x380, RZ, 0xc0, !PT ;  /* 0x00000380b3167812 */ /* 0x000fe400078ec0ff */
[----:B------:R-:W-:-:S02]  /*7a90*/  LOP3.LUT R157, R46, 0x380, RZ, 0xc0, !PT ;  /* 0x000003802e9d7812 */ /* 0x000fc400078ec0ff */
[----:B------:R-:W-:Y:S02]  /*7aa0*/  SHF.R.U64 R18, R18, 0x3, RZ ;  /* 0x0000000312127819 */ /* 0x000fe400000012ff */
[----:B------:R-:W-:Y:S02]  /*7ab0*/  LOP3.LUT R30, R181, 0x380, RZ, 0xc0, !PT ;  /* 0x00000380b51e7812 */ /* 0x000fe400078ec0ff */
[----:B------:R-:W-:Y:S01]  /*7ac0*/  MOV R102, R102 ;  /* 0x0000006600667202 */ /* 0x000fe20000000f00 */
[----:B------:R-:W-:Y:S01]  /*7ad0*/  BAR.SYNC.DEFER_BLOCKING 0x1, 0x100 ;  /* 0x0044000000007b1d */ /* 0x000fe20000010000 */
[----:B------:R-:W-:Y:S02]  /*7ae0*/  LOP3.LUT R38, R183, 0x380, RZ, 0xc0, !PT ;  /* 0x00000380b7267812 */ /* 0x000fe400078ec0ff */
[----:B------:R-:W-:Y:S02]  /*7af0*/  LOP3.LUT R103, R98, 0x380, RZ, 0xc0, !PT ;  /* 0x0000038062677812 */ /* 0x000fe400078ec0ff */
[----:B------:R-:W-:-:S02]  /*7b00*/  LOP3.LUT R14, R14, R171, RZ, 0x3c, !PT ;  /* 0x000000ab0e0e7212 */ /* 0x000fc400078e3cff */
[----:B------:R-:W-:Y:S02]  /*7b10*/  SHF.R.U64 R20, R20, 0x3, RZ ;  /* 0x0000000314147819 */ /* 0x000fe400000012ff */
[----:B------:R-:W-:Y:S02]  /*7b20*/  LOP3.LUT R16, R16, R173, RZ, 0x3c, !PT ;  /* 0x000000ad10107212 */ /* 0x000fe400078e3cff */
[----:B------:R-:W-:Y:S02]  /*7b30*/  SHF.R.U64 R22, R22, 0x3, RZ ;  /* 0x0000000316167819 */ /* 0x000fe400000012ff */
[----:B------:R-:W-:Y:S02]  /*7b40*/  LOP3.LUT R171, R54, 0x380, RZ, 0xc0, !PT ;  /* 0x0000038036ab7812 */ /* 0x000fe400078ec0ff */
[----:B------:R-:W-:Y:S02]  /*7b50*/  SHF.R.U64 R157, R157, 0x3, RZ ;  /* 0x000000039d9d7819 */ /* 0x000fe400000012ff */
[----:B------:R-:W-:-:S02]  /*7b60*/  LOP3.LUT R18, R18, R175, RZ, 0x3c, !PT ;  /* 0x000000af12127212 */ /* 0x000fc400078e3cff */
[----:B------:R-:W-:Y:S02]  /*7b70*/  SHF.R.U64 R30, R30, 0x3, RZ ;  /* 0x000000031e1e7819 */ /* 0x000fe400000012ff */
[----:B------:R-:W-:Y:S02]  /*7b80*/  LOP3.LUT R173, R62, 0x380, RZ, 0xc0, !PT ;  /* 0x000003803ead7812 */ /* 0x000fe400078ec0ff */
[----:B------:R-:W-:Y:S01]  /*7b90*/  LOP3.LUT R94, R6, 0x380, RZ, 0xc0, !PT ;  /* 0x00000380065e7812 */ /* 0x000fe200078ec0ff */
[----:B------:R-:W-:Y:S01]  /*7ba0*/  STSM.16.M88.4 [R102], R24 ;  /* 0x0000001866007844 */ /* 0x000fe20000000200 */
[----:B------:R-:W-:Y:S02]  /*7bb0*/  SHF.R.U64 R38, R38, 0x3, RZ ;  /* 0x0000000326267819 */ /* 0x000fe400000012ff */
[----:B------:R-:W-:Y:S02]  /*7bc0*/  LOP3.LUT R175, R70, 0x380, RZ, 0xc0, !PT ;  /* 0x0000038046af7812 */ /* 0x000fe400078ec0ff */
[----:B------:R-:W-:-:S02]  /*7bd0*/  SHF.R.U64 R103, R103, 0x3, RZ ;  /* 0x0000000367677819 */ /* 0x000fc400000012ff */
[----:B------:R-:W-:Y:S02]  /*7be0*/  LOP3.LUT R20, R20, R177, RZ, 0x3c, !PT ;  /* 0x000000b114147212 */ /* 0x000fe400078e3cff */
[----:B------:R-:W-:Y:S02]  /*7bf0*/  MOV R13, R12 ;  /* 0x0000000c000d7202 */ /* 0x000fe40000000f00 */
[----:B------:R-:W-:Y:S02]  /*7c00*/  LOP3.LUT R22, R22, R179, RZ, 0x3c, !PT ;  /* 0x000000b316167212 */ /* 0x000fe400078e3cff */
[----:B------:R-:W-:Y:S01]  /*7c10*/  SHF.R.U64 R171, R171, 0x3, RZ ;  /* 0x00000003abab7819 */ /* 0x000fe200000012ff */
[----:B------:R-:W-:Y:S01]  /*7c20*/  STSM.16.M88.4 [R13], R32 ;  /* 0x000000200d007844 */ /* 0x000fe20000000200 */
[----:B------:R-:W-:Y:S02]  /*7c30*/  LOP3.LUT R46, R157, R46, RZ, 0x3c, !PT ;  /* 0x0000002e9d2e7212 */ /* 0x000fe400078e3cff */
[----:B------:R-:W-:-:S02]  /*7c40*/  MOV R14, R14 ;  /* 0x0000000e000e7202 */ /* 0x000fc40000000f00 */
[----:B------:R-:W-:Y:S02]  /*7c50*/  LOP3.LUT R30, R30, R181, RZ, 0x3c, !PT ;  /* 0x000000b51e1e7212 */ /* 0x000fe400078e3cff */
[----:B------:R-:W-:Y:S01]  /*7c60*/  SHF.R.U64 R173, R173, 0x3, RZ ;  /* 0x00000003adad7819 */ /* 0x000fe200000012ff */
[----:B------:R-:W-:Y:S01]  /*7c70*/  STSM.16.M88.4 [R14], R40 ;  /* 0x000000280e007844 */ /* 0x000fe20000000200 */
[----:B------:R-:W-:Y:S02]  /*7c80*/  LOP3.LUT R157, R156, 0x380, RZ, 0xc0, !PT ;  /* 0x000003809c9d7812 */ /* 0x000fe400078ec0ff */
[----:B------:R-:W-:Y:S02]  /*7c90*/  SHF.R.U64 R29, R94, 0x3, RZ ;  /* 0x000000035e1d7819 */ /* 0x000fe400000012ff */
[----:B------:R-:W-:Y:S02]  /*7ca0*/  MOV R16, R16 ;  /* 0x0000001000107202 */ /* 0x000fe40000000f00 */
[----:B------:R-:W-:-:S02]  /*7cb0*/  LOP3.LUT R38, R38, R183, RZ, 0x3c, !PT ;  /* 0x000000b726267212 */ /* 0x000fc400078e3cff */
[----:B------:R-:W-:Y:S01]  /*7cc0*/  SHF.R.U64 R175, R175, 0x3, RZ ;  /* 0x00000003afaf7819 */ /* 0x000fe200000012ff */
[----:B------:R-:W-:Y:S01]  /*7cd0*/  STSM.16.M88.4 [R16], R48 ;  /* 0x0000003010007844 */ /* 0x000fe20000000200 */
[----:B------:R-:W-:Y:S02]  /*7ce0*/  LOP3.LUT R98, R103, R98, RZ, 0x3c, !PT ;  /* 0x0000006267627212 */ /* 0x000fe400078e3cff */
[----:B------:R-:W-:Y:S02]  /*7cf0*/  MOV R18, R18 ;  /* 0x0000001200127202 */ /* 0x000fe40000000f00 */
[----:B------:R-:W-:Y:S02]  /*7d00*/  F2FP.F16.F32.PACK_AB R59, R154, R59 ;  /* 0x0000003b9a3b723e */ /* 0x000fe400000000ff */
[----:B------:R-:W-:Y:S02]  /*7d10*/  F2FP.F16.F32.PACK_AB R65, R153, R66 ;  /* 0x000000429941723e */ /* 0x000fe400000000ff */
[----:B------:R-:W-:Y:S01]  /*7d20*/  F2FP.F16.F32.PACK_AB R72, R73, R72 ;  /* 0x000000484948723e */ /* 0x000fe200000000ff */
[----:B------:R-:W-:Y:S01]  /*7d30*/  STSM.16.M88.4 [R18], R56 ;  /* 0x0000003812007844 */ /* 0x000fe20000000200 */
[----:B------:R-:W-:-:S02]  /*7d40*/  MOV R20, R20 ;  /* 0x0000001400147202 */ /* 0x000fc40000000f00 */
[----:B------:R-:W-:Y:S02]  /*7d50*/  F2FP.F16.F32.PACK_AB R66, R69, R68 ;  /* 0x000000444542723e */ /* 0x000fe400000000ff */
[----:B------:R-:W-:Y:S02]  /*7d60*/  F2FP.F16.F32.PACK_AB R67, R152, R67 ;  /* 0x000000439843723e */ /* 0x000fe400000000ff */
[----:B------:R-:W-:Y:S02]  /*7d70*/  F2FP.F16.F32.PACK_AB R73, R9, R74 ;  /* 0x0000004a0949723e */ /* 0x000fe400000000ff */
[----:B------:R-:W-:Y:S01]  /*7d80*/  F2FP.F16.F32.PACK_AB R80, R81, R80 ;  /* 0x000000505150723e */ /* 0x000fe200000000ff */
[----:B------:R-:W-:Y:S01]  /*7d90*/  STSM.16.M88.4 [R20], R64 ;  /* 0x0000004014007844 */ /* 0x000fe20000000200 */
[----:B------:R-:W-:Y:S02]  /*7da0*/  LOP3.LUT R54, R171, R54, RZ, 0x3c, !PT ;  /* 0x00000036ab367212 */ /* 0x000fe400078e3cff */
[----:B------:R-:W-:-:S02]  /*7db0*/  MOV R22, R22 ;  /* 0x0000001600167202 */ /* 0x000fc40000000f00 */
[----:B------:R-:W-:Y:S02]  /*7dc0*/  F2FP.F16.F32.PACK_AB R74, R77, R76 ;  /* 0x0000004c4d4a723e */ /* 0x000fe400000000ff */
[----:B------:R-:W-:Y:S02]  /*7dd0*/  F2FP.F16.F32.PACK_AB R75, R75, R78 ;  /* 0x0000004e4b4b723e */ /* 0x000fe400000000ff */
[----:B------:R-:W-:Y:S02]  /*7de0*/  F2FP.F16.F32.PACK_AB R81, R83, R82 ;  /* 0x000000525351723e */ /* 0x000fe400000000ff */
[----:B------:R-:W-:Y:S01]  /*7df0*/  LOP3.LUT R62, R173, R62, RZ, 0x3c, !PT ;  /* 0x0000003ead3e7212 */ /* 0x000fe200078e3cff */
[----:B------:R0:W-:Y:S01]  /*7e00*/  STSM.16.M88.4 [R22], R72 ;  /* 0x0000004816007844 */ /* 0x0001e20000000200 */
[----:B------:R-:W-:Y:S02]  /*7e10*/  SHF.R.U64 R157, R157, 0x3, RZ ;  /* 0x000000039d9d7819 */ /* 0x000fe400000012ff */
[----:B------:R-:W-:-:S02]  /*7e20*/  LOP3.LUT R94, R29, R6, RZ, 0x3c, !PT ;  /* 0x000000061d5e7212 */ /* 0x000fc400078e3cff */
[----:B------:R-:W-:Y:S02]  /*7e30*/  MOV R30, R30 ;  /* 0x0000001e001e7202 */ /* 0x000fe40000000f00 */
[----:B------:R-:W-:Y:S02]  /*7e40*/  F2FP.F16.F32.PACK_AB R82, R85, R84 ;  /* 0x000000545552723e */ /* 0x000fe400000000ff */
[----:B------:R-:W-:Y:S02]  /*7e50*/  F2FP.F16.F32.PACK_AB R83, R87, R86 ;  /* 0x000000565753723e */ /* 0x000fe400000000ff */
[----:B------:R-:W-:Y:S02]  /*7e60*/  LOP3.LUT R70, R175, R70, RZ, 0x3c, !PT ;  /* 0x00000046af467212 */ /* 0x000fe400078e3cff */
[----:B------:R-:W-:Y:S01]  /*7e70*/  MOV R38, R38 ;  /* 0x0000002600267202 */ /* 0x000fe20000000f00 */
[----:B------:R1:W-:Y:S01]  /*7e80*/  STSM.16.M88.4 [R30], R80 ;  /* 0x000000501e007844 */ /* 0x0003e20000000200 */
[----:B------:R-:W-:Y:S01]  /*7e90*/  MOV R6, R98 ;  /* 0x0000006200067202 */ /* 0x000fe20000000f00 */
[----:B0-----:R-:W0:Y:S01]  /*7ea0*/  LDC R72, c[0x0][0xce8] ;  /* 0x00033a00ff487b82 */ /* 0x001e220000000800 */
[----:B------:R-:W-:-:S02]  /*7eb0*/  F2FP.F16.F32.PACK_AB R76, R89, R88 ;  /* 0x00000058594c723e */ /* 0x000fc400000000ff */
[----:B------:R-:W-:Y:S02]  /*7ec0*/  F2FP.F16.F32.PACK_AB R77, R91, R90 ;  /* 0x0000005a5b4d723e */ /* 0x000fe400000000ff */
[----:B------:R-:W-:Y:S02]  /*7ed0*/  F2FP.F16.F32.PACK_AB R78, R93, R92 ;  /* 0x0000005c5d4e723e */ /* 0x000fe400000000ff */
[----:B------:R-:W-:Y:S02]  /*7ee0*/  F2FP.F16.F32.PACK_AB R79, R166, R79 ;  /* 0x0000004fa64f723e */ /* 0x000fe400000000ff */
[----:B------:R-:W-:Y:S02]  /*7ef0*/  F2FP.F16.F32.PACK_AB R96, R97, R96 ;  /* 0x000000606160723e */ /* 0x000fe400000000ff */
[----:B------:R-:W-:Y:S01]  /*7f00*/  F2FP.F16.F32.PACK_AB R104, R105, R104 ;  /* 0x000000686968723e */ /* 0x000fe200000000ff */
[----:B------:R1:W-:Y:S01]  /*7f10*/  STSM.16.M88.4 [R38], R76 ;  /* 0x0000004c26007844 */ /* 0x0003e20000000200 */
[----:B------:R-:W-:-:S02]  /*7f20*/  MOV R46, R46 ;  /* 0x0000002e002e7202 */ /* 0x000fc40000000f00 */
        /* <DEDUP_REMOVED lines=10> */
[----:B------:R-:W-:Y:S01]  /*7fd0*/  F2FP.F16.F32.PACK_AB R120, R121, R120 ;  /* 0x000000787978723e */ /* 0x000fe200000000ff */
[----:B------:R1:W-:Y:S01]  /*7fe0*/  STSM.16.M88.4 [R54], R104 ;  /* 0x0000006836007844 */ /* 0x0003e20000000200 */
[----:B------:R-:W-:Y:S02]  /*7ff0*/  LOP3.LUT R10, R157, R156, RZ, 0x3c, !PT ;  /* 0x0000009c9d0a7212 */ /* 0x000fe400078e3cff */
[----:B------:R-:W-:-:S02]  /*8000*/  MOV R62, R62 ;  /* 0x0000003e003e7202 */ /* 0x000fc40000000f00 */
[----:B------:R-:W-:Y:S02]  /*8010*/  F2FP.F16.F32.PACK_AB R114, R117, R116 ;  /* 0x000000747572723e */ /* 0x000fe400000000ff */
[----:B------:R-:W-:Y:S02]  /*8020*/  F2FP.F16.F32.PACK_AB R115, R119, R118 ;  /* 0x000000767773723e */ /* 0x000fe400000000ff */
[----:B------:R-:W-:Y:S02]  /*8030*/  F2FP.F16.F32.PACK_AB R121, R123, R122 ;  /* 0x0000007a7b79723e */ /* 0x000fe400000000ff */
[----:B------:R-:W-:Y:S01]  /*8040*/  F2FP.F16.F32.PACK_AB R128, R129, R128 ;  /* 0x000000808180723e */ /* 0x000fe200000000ff */
[----:B------:R1:W-:Y:S01]  /*8050*/  STSM.16.M88.4 [R62], R112 ;  /* 0x000000703e007844 */ /* 0x0003e20000000200 */
[----:B------:R-:W-:Y:S02]  /*8060*/  MOV R70, R70 ;  /* 0x0000004600467202 */ /* 0x000fe40000000f00 */
[----:B------:R-:W-:-:S02]  /*8070*/  F2FP.F16.F32.PACK_AB R122, R125, R124 ;  /* 0x0000007c7d7a723e */ /* 0x000fc400000000ff */
[----:B------:R-:W-:Y:S02]  /*8080*/  F2FP.F16.F32.PACK_AB R123, R127, R126 ;  /* 0x0000007e7f7b723e */ /* 0x000fe400000000ff */
[----:B------:R-:W-:Y:S02]  /*8090*/  F2FP.F16.F32.PACK_AB R129, R131, R130 ;  /* 0x000000828381723e */ /* 0x000fe400000000ff */
[----:B------:R-:W-:Y:S01]  /*80a0*/  F2FP.F16.F32.PACK_AB R136, R137, R136 ;  /* 0x000000888988723e */ /* 0x000fe200000000ff */
[----:B------:R1:W-:Y:S01]  /*80b0*/  STSM.16.M88.4 [R70], R120 ;  /* 0x0000007846007844 */ /* 0x0003e20000000200 */
[----:B------:R-:W-:Y:S02]  /*80c0*/  MOV R94, R94 ;  /* 0x0000005e005e7202 */ /* 0x000fe40000000f00 */
[----:B------:R-:W-:Y:S02]  /*80d0*/  F2FP.F16.F32.PACK_AB R130, R133, R132 ;  /* 0x000000848582723e */ /* 0x000fe400000000ff */
[----:B------:R-:W-:-:S02]  /*80e0*/  F2FP.F16.F32.PACK_AB R131, R135, R134 ;  /* 0x000000868783723e */ /* 0x000fc400000000ff */
[----:B------:R-:W-:Y:S02]  /*80f0*/  F2FP.F16.F32.PACK_AB R137, R139, R138 ;  /* 0x0000008a8b89723e */ /* 0x000fe400000000ff */
[----:B------:R-:W-:Y:S01]  /*8100*/  F2FP.F16.F32.PACK_AB R144, R145, R144 ;  /* 0x000000909190723e */ /* 0x000fe200000000ff */
[----:B------:R1:W-:Y:S01]  /*8110*/  STSM.16.M88.4 [R94], R128 ;  /* 0x000000805e007844 */ /* 0x0003e20000000200 */
[----:B------:R-:W-:Y:S02]  /*8120*/  F2FP.F16.F32.PACK_AB R138, R141, R140 ;  /* 0x0000008c8d8a723e */ /* 0x000fe400000000ff */
[----:B------:R-:W-:Y:S02]  /*8130*/  F2FP.F16.F32.PACK_AB R139, R143, R142 ;  /* 0x0000008e8f8b723e */ /* 0x000fe400000000ff */
[----:B------:R-:W-:Y:S02]  /*8140*/  F2FP.F16.F32.PACK_AB R145, R147, R146 ;  /* 0x000000929391723e */ /* 0x000fe400000000ff */
[----:B------:R-:W-:Y:S01]  /*8150*/  MOV R12, R10 ;  /* 0x0000000a000c7202 */ /* 0x000fe20000000f00 */
[----:B------:R1:W-:Y:S01]  /*8160*/  STSM.16.M88.4 [R6], R136 ;  /* 0x0000008806007844 */ /* 0x0003e20000000200 */
[----:B------:R-:W-:-:S02]  /*8170*/  F2FP.F16.F32.PACK_AB R146, R149, R148 ;  /* 0x000000949592723e */ /* 0x000fc400000000ff */
[----:B------:R-:W-:Y:S02]  /*8180*/  F2FP.F16.F32.PACK_AB R147, R3, R150 ;  /* 0x000000960393723e */ /* 0x000fe400000000ff */
[----:B------:R-:W-:Y:S02]  /*8190*/  R2UR UR4, R218 ;  /* 0x00000000da0472ca */ /* 0x000fe400000e0000 */
[----:B------:R-:W-:Y:S01]  /*81a0*/  PLOP3.LUT P0, PT, PT, PT, UP0, 0x80, 0x0 ;  /* 0x000000000000781c */ /* 0x000fe20003f0f008 */
[----:B------:R1:W-:Y:S01]  /*81b0*/  STSM.16.M88.4 [R12], R144 ;  /* 0x000000900c007844 */ /* 0x0003e20000000200 */
[----:B------:R-:W-:-:S09]  /*81c0*/  R2UR UR12, R216 ;  /* 0x00000000d80c72ca */ /* 0x000fd200000e0000 */
[----:B------:R-:W-:Y:S02]  /*81d0*/  USHF.L.U64.HI UR11, UR61, 0x2, UR4 ;  /* 0x000000023d0b7899 */ /* 0x000fe40008010204 */
[----:B------:R-:W-:-:S04]  /*81e0*/  UIADD3 UR4, UP1, UR10, UR8, URZ ;  /* 0x000000080a047290 */ /* 0x000fc8000ff3e03f */
[----:B------:R-:W-:Y:S02]  /*81f0*/  UIADD3.X UR7, UR11, UR9, URZ, UP1, !UPT ;  /* 0x000000090b077290 */ /* 0x000fe40008ffe43f */
[----:B------:R-:W-:Y:S01]  /*8200*/  IMAD.U32 R10, RZ, RZ, UR4 ;  /* 0x00000004ff0a7e24 */ /* 0x000fe2000f8e00ff */
[----:B------:R-:W-:-:S03]  /*8210*/  ULDC.64 UR8, c[0x0][0xd08] ;  /* 0x0003420000087ab9 */ /* 0x000fc60000000a00 */
[----:B------:R-:W-:Y:S01]  /*8220*/  MOV R11, UR7 ;  /* 0x00000007000b7c02 */ /* 0x000fe20008000f00 */
[----:B------:R-:W-:Y:S06]  /*8230*/  BAR.SYNC.DEFER_BLOCKING 0x1, 0x100 ;  /* 0x0044000000007b1d */ /* 0x000fec0000010000 */
[----:B------:R-:W2:Y:S01]  /*8240*/  @P0 LDG.E R3, desc[UR36][R10.64] ;  /* 0x000000240a030981 */ /* 0x000ea2000c1e1900 */
[----:B------:R-:W-:Y:S01]  /*8250*/  UISETP.NE.U32.AND UP1, UPT, UR8, URZ, UPT ;  /* 0x0000003f0800728c */ /* 0x000fe2000bf25070 */
[----:B0-----:R-:W-:Y:S01]  /*8260*/  ISETP.NE.AND P1, PT, R72, 0x1, PT ;  /* 0x000000014800780c */ /* 0x001fe20003f25270 */
[----:B------:R-:W-:Y:S01]  /*8270*/  ULDC UR7, c[0x0][0xb88] ;  /* 0x0002e20000077ab9 */ /* 0x000fe20000000800 */
[----:B------:R-:W-:Y:S01]  /*8280*/  UMOV UR4, URZ ;  /* 0x0000003f00047c82 */ /* 0x000fe20008000000 */
[----:B------:R-:W-:Y:S01]  /*8290*/  UISETP.NE.AND.EX UP1, UPT, UR9, URZ, UPT, UP1 ;  /* 0x0000003f0900728c */ /* 0x000fe2000bf25310 */
[----:B------:R-:W-:-:S05]  /*82a0*/  IMAD.U32 R15, RZ, RZ, UR12 ;  /* 0x0000000cff0f7e24 */ /* 0x000fca000f8e00ff */
[----:B------:R-:W-:-:S04]  /*82b0*/  PLOP3.LUT P2, PT, PT, PT, UP1, 0x80, 0x0 ;  /* 0x000000000000781c */ /* 0x000fc80003f4f018 */
[----:B------:R-:W0:Y:S01]  /*82c0*/  @P1 LDC R9, c[0x0][0xcec] ;  /* 0x00033b00ff091b82 */ /* 0x000e220000000800 */
[----:B------:R-:W-:-:S04]  /*82d0*/  @UP1 UIADD3 UR8, UP2, UR10, UR8, URZ ;  /* 0x000000080a081290 */ /* 0x000fc8000ff5e03f */
[----:B------:R-:W-:Y:S02]  /*82e0*/  @UP1 UIADD3.X UR9, UR11, UR9, URZ, UP2, !UPT ;  /* 0x000000090b091290 */ /* 0x000fe400097fe43f */
[----:B------:R-:W-:Y:S01]  /*82f0*/  IMAD.U32 R16, RZ, RZ, UR8 ;  /* 0x00000008ff107e24 */ /* 0x000fe2000f8e00ff */
[----:B------:R-:W3:Y:S03]  /*8300*/  @P1 LDC R13, c[0x0][0xcf0] ;  /* 0x00033c00ff0d1b82 */ /* 0x000ee60000000800 */
[----:B------:R-:W-:Y:S01]  /*8310*/  IMAD.U32 R17, RZ, RZ, UR9 ;  /* 0x00000009ff117e24 */ /* 0x000fe2000f8e00ff */
[----:B--2---:R-:W-:Y:S01]  /*8320*/  @P0 R2UR UR4, R3 ;  /* 0x00000000030402ca */ /* 0x004fe200000e0000 */
[----:B------:R-:W-:-:S06]  /*8330*/  IMAD.U32 R3, RZ, RZ, UR7 ;  /* 0x00000007ff037e24 */ /* 0x000fcc000f8e00ff */
[----:B------:R1:W5:Y:S01]  /*8340*/  @P2 LDG.E R3, desc[UR36][R16.64] ;  /* 0x0000002410032981 */ /* 0x000362000c1e1900 */
[----:B0--3--:R-:W-:Y:S07]  /*8350*/  @P2 BRA `(.L_x_1136) ;  /* 0x0000000000102947 */ /* 0x009fee0003800000 */
[----:B------:R-:W-:Y:S05]  /*8360*/  @!P0 BRA `(.L_x_1136) ;  /* 0x00000000000c8947 */ /* 0x000fea0003800000 */
[----:B-1----:R-:W2:Y:S04]  /*8370*/  LDG.E R6, desc[UR36][R10.64] ;  /* 0x000000240a067981 */ /* 0x002ea8000c1e1900 */
[----:B-----5:R-:W2:Y:S02]  /*8380*/  LDG.E R3, desc[UR36][R10.64+0x4] ;  /* 0x000004240a037981 */ /* 0x020ea4000c1e1900 */
[----:B--2---:R-:W-:-:S07]  /*8390*/  IMAD.IADD R3, R3, 0x1, -R6 ;  /* 0x0000000103037824 */ /* 0x004fce00078e0a06 */
.L_x_1136:
[----:B------:R-:W-:Y:S01]  /*83a0*/  R2UR UR17, R215 ;  /* 0x00000000d71172ca */ /* 0x000fe200000e0000 */
[----:B------:R-:W-:Y:S01]  /*83b0*/  ULDC.64 UR12, c[0x0][0xc90] ;  /* 0x00032400000c7ab9 */ /* 0x000fe20000000a00 */
[----:B------:R-:W-:Y:S01]  /*83c0*/  R2UR UR15, R218 ;  /* 0x00000000da0f72ca */ /* 0x000fe200000e0000 */
[----:B------:R-:W-:Y:S01]  /*83d0*/  USHF.R.S32.HI UR11, URZ, 0x1f, UR4 ;  /* 0x0000001f3f0b7899 */ /* 0x000fe20008011404 */
[----:B-1----:R-:W-:Y:S01]  /*83e0*/  IMAD R12, R15, 0x80, R224 ;  /* 0x000000800f0c7824 */ /* 0x002fe200078e02e0 */
[----:B------:R-:W-:Y:S01]  /*83f0*/  UMOV UR10, UR4 ;  /* 0x00000004000a7c82 */ /* 0x000fe20008000000 */
[----:B------:R-:W-:Y:S01]  /*8400*/  USEL UR61, UR61, URZ, !UP0 ;  /* 0x0000003f3d3d7287 */ /* 0x000fe2000c000000 */
[----:B------:R-:W-:Y:S01]  /*8410*/  R2UR UR16, R216 ;  /* 0x00000000d81072ca */ /* 0x000fe200000e0000 */
[----:B------:R-:W-:Y:S01]  /*8420*/  @P1 IMAD.HI.U32 R6, R12, R9, RZ ;  /* 0x000000090c061227 */ /* 0x000fe200078e00ff */
[----:B------:R-:W0:Y:S03]  /*8430*/  @P1 LDC R73, c[0x0][0xcf0] ;  /* 0x00033c00ff491b82 */ /* 0x000e260000000800 */
[----:B------:R-:W-:Y:S01]  /*8440*/  IMAD.MOV.U32 R10, RZ, RZ, R12 ;  /* 0x000000ffff0a7224 */ /* 0x000fe200078e000c */
[----:B------:R-:W-:Y:S01]  /*8450*/  USHF.R.S32.HI UR14, URZ, 0x1f, UR17 ;  /* 0x0000001f3f0e7899 */ /* 0x000fe20008011411 */
[----:B------:R-:W-:Y:S01]  /*8460*/  @P1 SHF.R.U32.HI R10, RZ, R13, R6 ;  /* 0x0000000dff0a1219 */ /* 0x000fe20000011606 */
[----:B------:R-:W-:Y:S01]  /*8470*/  UIMAD.WIDE.U32 UR8, UR17, UR12, UR10 ;  /* 0x0000000c110872a5 */ /* 0x000fe2000f8e000a */
[----:B------:R-:W-:Y:S01]  /*8480*/  IMAD R9, R217, 0x40, R2 ;  /* 0x00000040d9097824 */ /* 0x000fe200078e0202 */
[----:B------:R-:W-:Y:S01]  /*8490*/  UIMAD UR7, UR14, UR12, URZ ;  /* 0x0000000c0e0772a4 */ /* 0x000fe2000f8e023f */
[----:B------:R-:W-:Y:S01]  /*84a0*/  IADD3 R11, -R10, RZ, RZ ;  /* 0x000000ff0a0b7210 */ /* 0x000fe20007ffe1ff */
[----:B------:R-:W-:Y:S01]  /*84b0*/  USEL UR15, UR15, URZ, !UP0 ;  /* 0x0000003f0f0f7287 */ /* 0x000fe2000c000000 */
[----:B------:R-:W-:Y:S01]  /*84c0*/  IMAD.WIDE R4, R9, 0x2, R4 ;  /* 0x0000000209047825 */ /* 0x000fe200078e0204 */
[----:B------:R-:W-:Y:S01]  /*84d0*/  UIMAD UR7, UR17, UR13, UR7 ;  /* 0x0000000d110772a4 */ /* 0x000fe2000f8e0207 */
[----:B------:R-:W-:-:S02]  /*84e0*/  SHF.R.S32.HI R6, RZ, 0x1f, R10 ;  /* 0x0000001fff067819 */ /* 0x000fc4000001140a */
[----:B------:R-:W-:Y:S01]  /*84f0*/  ULDC.64 UR12, c[0x0][0xc98] ;  /* 0x00032600000c7ab9 */ /* 0x000fe20000000a00 */
[----:B------:R-:W-:Y:S01]  /*8500*/  UIADD3 UR9, UR9, UR7, URZ ;  /* 0x0000000709097290 */ /* 0x000fe2000fffe03f */
[----:B------:R-:W-:Y:S01]  /*8510*/  IMAD R9, R72, R11, R12 ;  /* 0x0000000b48097224 */ /* 0x000fe200078e020c */
[----:B------:R-:W-:Y:S01]  /*8520*/  UIMAD UR7, UR15, UR12, URZ ;  /* 0x0000000c0f0772a4 */ /* 0x000fe2000f8e023f */
[C---:B------:R-:W-:Y:S01]  /*8530*/  IADD3 R33, P2, R4.reuse, 0x5000, RZ ;  /* 0x0000500004217810 */ /* 0x040fe20007f5e0ff */
[----:B------:R-:W-:Y:S01]  /*8540*/  UIMAD.WIDE.U32 UR8, UR61, UR12, UR8 ;  /* 0x0000000c3d0872a5 */ /* 0x000fe2000f8e0008 */
[C---:B------:R-:W-:Y:S01]  /*8550*/  IADD3 R17, P5, R4.reuse, 0x1000, RZ ;  /* 0x0000100004117810 */ /* 0x040fe20007fbe0ff */
[----:B------:R-:W-:Y:S01]  /*8560*/  UIMAD UR7, UR61, UR13, UR7 ;  /* 0x0000000d3d0772a4 */ /* 0x000fe2000f8e0207 */
[C---:B------:R-:W-:Y:S01]  /*8570*/  IADD3 R21, P4, R4.reuse, 0x2000, RZ ;  /* 0x0000200004157810 */ /* 0x040fe20007f9e0ff */
[----:B-----5:R-:W-:Y:S01]  /*8580*/  IMAD R79, R3, R72, RZ ;  /* 0x00000048034f7224 */ /* 0x020fe200078e02ff */
[----:B------:R-:W-:Y:S01]  /*8590*/  IADD3 R29, P3, R4, 0x4000, RZ ;  /* 0x00004000041d7810 */ /* 0x000fe20007f7e0ff */
[----:B------:R-:W-:Y:S01]  /*85a0*/  ULDC.64 UR12, c[0x0][0xba0] ;  /* 0x0002e800000c7ab9 */ /* 0x000fe20000000a00 */
[----:B------:R-:W-:Y:S01]  /*85b0*/  IADD3 R10, P0, R10, UR8, RZ ;  /* 0x000000080a0a7c10 */ /* 0x000fe2000ff1e0ff */
[----:B------:R-:W-:Y:S01]  /*85c0*/  IMAD.U32 R11, RZ, RZ, UR7 ;  /* 0x00000007ff0b7e24 */ /* 0x000fe2000f8e00ff */
[----:B------:R-:W-:-:S02]  /*85d0*/  LOP3.LUT R32, R33, 0x380, RZ, 0xc0, !PT ;  /* 0x0000038021207812 */ /* 0x000fc400078ec0ff */
[----:B------:R-:W-:Y:S02]  /*85e0*/  LOP3.LUT R16, R17, 0x380, RZ, 0xc0, !PT ;  /* 0x0000038011107812 */ /* 0x000fe400078ec0ff */
[----:B------:R-:W-:Y:S01]  /*85f0*/  IADD3.X R11, R6, UR9, R11, P0, !PT ;  /* 0x00000009060b7c10 */ /* 0x000fe200087fe40b */
[----:B------:R-:W-:Y:S01]  /*8600*/  ULDC.64 UR8, c[0x0][0xc88] ;  /* 0x0003220000087ab9 */ /* 0x000fe20000000a00 */
[----:B------:R-:W-:Y:S02]  /*8610*/  SHF.R.S32.HI R6, RZ, 0x1f, R9 ;  /* 0x0000001fff067819 */ /* 0x000fe40000011409 */
[----:B------:R-:W-:Y:S01]  /*8620*/  IADD3 R25, P0, R4, 0x3000, RZ ;  /* 0x0000300004197810 */ /* 0x000fe20007f1e0ff */
[----:B------:R-:W-:Y:S01]  /*8630*/  IMAD.WIDE.U32 R10, R9, UR8, R10 ;  /* 0x00000008090a7c25 */ /* 0x000fe2000f8e000a */
[----:B------:R-:W-:Y:S02]  /*8640*/  LOP3.LUT R20, R21, 0x380, RZ, 0xc0, !PT ;  /* 0x0000038015147812 */ /* 0x000fe400078ec0ff */
[----:B------:R-:W-:Y:S01]  /*8650*/  LOP3.LUT R24, R25, 0x380, RZ, 0xc0, !PT ;  /* 0x0000038019187812 */ /* 0x000fe200078ec0ff */
[----:B------:R-:W-:Y:S01]  /*8660*/  IMAD R6, R6, UR8, RZ ;  /* 0x0000000806067c24 */ /* 0x000fe2000f8e02ff */
[----:B------:R-:W-:-:S02]  /*8670*/  LOP3.LUT R28, R29, 0x380, RZ, 0xc0, !PT ;  /* 0x000003801d1c7812 */ /* 0x000fc400078ec0ff */
[----:B------:R-:W-:Y:S01]  /*8680*/  SHF.R.U64 R24, R24, 0x3, RZ ;  /* 0x0000000318187819 */ /* 0x000fe200000012ff */
[----:B------:R-:W-:Y:S01]  /*8690*/  IMAD R13, R9, UR9, R6 ;  /* 0x00000009090d7c24 */ /* 0x000fe2000f8e0206 */
[----:B------:R-:W-:Y:S01]  /*86a0*/  ULDC.64 UR8, c[0x0][0xc50] ;  /* 0x0003140000087ab9 */ /* 0x000fe20000000a00 */
[----:B------:R-:W-:Y:S02]  /*86b0*/  SHF.R.U64 R32, R32, 0x3, RZ ;  /* 0x0000000320207819 */ /* 0x000fe400000012ff */
[----:B------:R-:W-:Y:S01]  /*86c0*/  IMAD.IADD R9, R11, 0x1, R13 ;  /* 0x000000010b097824 */ /* 0x000fe200078e020d */
[----:B------:R-:W-:Y:S02]  /*86d0*/  LEA R13, P6, R10, UR8, 0x2 ;  /* 0x000000080a0d7c11 */ /* 0x000fe4000f8c10ff */
[----:B------:R-:W-:Y:S01]  /*86e0*/  LOP3.LUT R24, R24, R25, RZ, 0x3c, !PT ;  /* 0x0000001918187212 */ /* 0x000fe200078e3cff */
[----:B------:R-:W-:Y:S01]  /*86f0*/  IMAD.X R25, RZ, RZ, R5, P0 ;  /* 0x000000ffff197224 */ /* 0x000fe200000e0605 */
[----:B------:R-:W-:Y:S01]  /*8700*/  SHF.R.U64 R16, R16, 0x3, RZ ;  /* 0x0000000310107819 */ /* 0x000fe200000012ff */
[----:B------:R-:W-:Y:S01]  /*8710*/  SHFL.IDX PT, R46, R13, RZ, 0x1c1f ;  /* 0x001c1fff0d2e7589 */ /* 0x000fe200000e0000 */
[----:B------:R-:W-:-:S02]  /*8720*/  SHF.R.U64 R20, R20, 0x3, RZ ;  /* 0x0000000314147819 */ /* 0x000fc400000012ff */
[----:B------:R-:W-:Y:S01]  /*8730*/  SHF.R.U64 R28, R28, 0x3, RZ ;  /* 0x000000031c1c7819 */ /* 0x000fe200000012ff */
[----:B------:R-:W-:Y:S01]  /*8740*/  SHFL.IDX PT, R50, R13, 0x1, 0x1c1f ;  /* 0x003c1f000d327f89 */ /* 0x000fe200000e0000 */
[----:B------:R-:W-:Y:S02]  /*8750*/  IADD3 R11, P0, R4, 0x9000, RZ ;  /* 0x00009000040b7810 */ /* 0x000fe40007f1e0ff */
[----:B------:R-:W-:Y:S01]  /*8760*/  LEA.HI.X R14, R10, UR9, R9, 0x2, P6 ;  /* 0x000000090a0e7c11 */ /* 0x000fe2000b0f1409 */
[----:B------:R-:W-:Y:S01]  /*8770*/  IMAD.U32 R9, RZ, RZ, UR16 ;  /* 0x00000010ff097e24 */ /* 0x000fe2000f8e00ff */
        /* <DEDUP_REMOVED lines=10> */
[C---:B------:R-:W-:Y:S01]  /*8820*/  IADD3 R49, P2, R4.reuse, 0xb000, RZ ;  /* 0x0000b00004317810 */ /* 0x040fe20007f5e0ff */
[----:B------:R-:W-:Y:S01]  /*8830*/  IMAD R18, R9, 0x80, R222 ;  /* 0x0000008009127824 */ /* 0x000fe200078e02de */
[C---:B------:R-:W-:Y:S01]  /*8840*/  IADD3 R37, P6, R4.reuse, 0x6000, RZ ;  /* 0x0000600004257810 */ /* 0x040fe20007fde0ff */
[----:B------:R-:W2:Y:S01]  /*8850*/  SHFL.IDX PT, R51, R14, 0x1, 0x1c1f ;  /* 0x003c1f000e337f89 */ /* 0x000ea200000e0000 */
[----:B------:R-:W-:Y:S01]  /*8860*/  IADD3 R41, P5, R4, 0x7000, RZ ;  /* 0x0000700004297810 */ /* 0x000fe20007fbe0ff */
[----:B------:R-:W-:Y:S01]  /*8870*/  VIADD R6, R18, 0x8 ;  /* 0x0000000812067836 */ /* 0x000fe20000000000 */
[----:B------:R-:W-:-:S02]  /*8880*/  IADD3 R61, P4, R4, 0x8000, RZ ;  /* 0x00008000043d7810 */ /* 0x000fc40007f9e0ff */
[----:B------:R-:W-:Y:S02]  /*8890*/  IADD3 R45, P3, R4, 0xa000, RZ ;  /* 0x0000a000042d7810 */ /* 0x000fe40007f7e0ff */
[----:B------:R-:W-:Y:S02]  /*88a0*/  SHF.R.U64 R10, R10, 0x3, RZ ;  /* 0x000000030a0a7819 */ /* 0x000fe400000012ff */
[----:B------:R-:W-:Y:S02]  /*88b0*/  LOP3.LUT R48, R49, 0x380, RZ, 0xc0, !PT ;  /* 0x0000038031307812 */ /* 0x000fe400078ec0ff */
[----:B------:R-:W-:Y:S02]  /*88c0*/  LOP3.LUT R36, R37, 0x380, RZ, 0xc0, !PT ;  /* 0x0000038025247812 */ /* 0x000fe400078ec0ff */
[----:B------:R-:W-:Y:S02]  /*88d0*/  LOP3.LUT R40, R41, 0x380, RZ, 0xc0, !PT ;  /* 0x0000038029287812 */ /* 0x000fe400078ec0ff */
[----:B------:R-:W-:-:S02]  /*88e0*/  LOP3.LUT R60, R61, 0x380, RZ, 0xc0, !PT ;  /* 0x000003803d3c7812 */ /* 0x000fc400078ec0ff */
[----:B------:R-:W-:Y:S02]  /*88f0*/  LOP3.LUT R44, R45, 0x380, RZ, 0xc0, !PT ;  /* 0x000003802d2c7812 */ /* 0x000fe400078ec0ff */
[----:B------:R-:W-:Y:S01]  /*8900*/  LOP3.LUT R10, R10, R11, RZ, 0x3c, !PT ;  /* 0x0000000b0a0a7212 */ /* 0x000fe200078e3cff */
[----:B------:R-:W-:Y:S01]  /*8910*/  IMAD.X R11, RZ, RZ, R5, P0 ;  /* 0x000000ffff0b7224 */ /* 0x000fe200000e0605 */
[----:B------:R-:W-:Y:S02]  /*8920*/  SHF.R.U64 R48, R48, 0x3, RZ ;  /* 0x0000000330307819 */ /* 0x000fe400000012ff */
[----:B------:R-:W-:Y:S02]  /*8930*/  SHF.R.U64 R36, R36, 0x3, RZ ;  /* 0x0000000324247819 */ /* 0x000fe400000012ff */
[----:B------:R-:W-:Y:S02]  /*8940*/  SHF.R.U64 R40, R40, 0x3, RZ ;  /* 0x0000000328287819 */ /* 0x000fe400000012ff */
[----:B------:R-:W-:-:S02]  /*8950*/  SHF.R.U64 R60, R60, 0x3, RZ ;  /* 0x000000033c3c7819 */ /* 0x000fc400000012ff */
[----:B------:R-:W-:Y:S02]  /*8960*/  SHF.R.U64 R44, R44, 0x3, RZ ;  /* 0x000000032c2c7819 */ /* 0x000fe400000012ff */
[----:B------:R-:W-:Y:S02]  /*8970*/  LOP3.LUT P0, RZ, R220, 0x3, RZ, 0xc0, !PT ;  /* 0x00000003dcff7812 */ /* 0x000fe4000780c0ff */
[----:B------:R-:W-:Y:S01]  /*8980*/  LOP3.LUT R48, R48, R49, RZ, 0x3c, !PT ;  /* 0x0000003130307212 */ /* 0x000fe200078e3cff */
[--C-:B------:R-:W-:Y:S01]  /*8990*/  IMAD.X R49, RZ, RZ, R5.reuse, P2 ;  /* 0x000000ffff317224 */ /* 0x100fe200010e0605 */
[----:B------:R-:W-:Y:S01]  /*89a0*/  LOP3.LUT R36, R36, R37, RZ, 0x3c, !PT ;  /* 0x0000002524247212 */ /* 0x000fe200078e3cff */
[--C-:B------:R-:W-:Y:S01]  /*89b0*/  IMAD.X R37, RZ, RZ, R5.reuse, P6 ;  /* 0x000000ffff257224 */ /* 0x100fe200030e0605 */
[----:B------:R-:W-:Y:S02]  /*89c0*/  LOP3.LUT R40, R40, R41, RZ, 0x3c, !PT ;  /* 0x0000002928287212 */ /* 0x000fe400078e3cff */
[----:B------:R-:W-:Y:S01]  /*89d0*/  LOP3.LUT R60, R60, R61, RZ, 0x3c, !PT ;  /* 0x0000003d3c3c7212 */ /* 0x000fe200078e3cff */
[--C-:B------:R-:W-:Y:S01]  /*89e0*/  IMAD.X R61, RZ, RZ, R5.reuse, P4 ;  /* 0x000000ffff3d7224 */ /* 0x100fe200020e0605 */
[----:B------:R-:W-:Y:S01]  /*89f0*/  LOP3.LUT R44, R44, R45, RZ, 0x3c, !PT ;  /* 0x0000002d2c2c7212 */ /* 0x000fe200078e3cff */
[----:B------:R-:W-:Y:S01]  /*8a00*/  IMAD.X R45, RZ, RZ, R5, P3 ;  /* 0x000000ffff2d7224 */ /* 0x000fe200018e0605 */
[----:B------:R-:W-:-:S02]  /*8a10*/  ISETP.GE.OR P2, PT, R18, R79, P0 ;  /* 0x0000004f1200720c */ /* 0x000fc40000746670 */
[----:B------:R-:W-:Y:S02]  /*8a20*/  IADD3.X R41, RZ, R5, RZ, P5, !PT ;  /* 0x00000005ff297210 */ /* 0x000fe40002ffe4ff */
[----:B------:R-:W-:Y:S02]  /*8a30*/  ISETP.GE.OR P0, PT, R6, R79, P0 ;  /* 0x0000004f0600720c */ /* 0x000fe40000706670 */
[C---:B------:R-:W-:Y:S02]  /*8a40*/  IADD3 R69, P6, R4.reuse, 0xc000, RZ ;  /* 0x0000c00004457810 */ /* 0x040fe40007fde0ff */
[C---:B------:R-:W-:Y:S02]  /*8a50*/  IADD3 R65, P5, R4.reuse, 0xd000, RZ ;  /* 0x0000d00004417810 */ /* 0x040fe40007fbe0ff */
[C---:B------:R-:W-:Y:S02]  /*8a60*/  IADD3 R53, P4, R4.reuse, 0xe000, RZ ;  /* 0x0000e00004357810 */ /* 0x040fe40007f9e0ff */
[C---:B------:R-:W-:Y:S01]  /*8a70*/  LOP3.LUT R9, R4.reuse, 0x380, RZ, 0xc0, !PT ;  /* 0x0000038004097812 */ /* 0x040fe200078ec0ff */
[----:B-1----:R-:W-:Y:S01]  /*8a80*/  @!P2 ST.E desc[UR36][R46.64], R8 ;  /* 0x000000082e00a985 */ /* 0x002fe2000c101924 */
[----:B------:R-:W-:-:S02]  /*8a90*/  IADD3 R12, P3, R4, 0xf000, RZ ;  /* 0x0000f000040c7810 */ /* 0x000fc40007f7e0ff */
        /* <DEDUP_REMOVED lines=11> */
[----:B------:R-:W5:Y:S01]  /*8b50*/  LD.E.128 R16, desc[UR36][R16.64] ;  /* 0x0000002410107980 */ /* 0x000f62000c101d00 */
[----:B------:R-:W-:-:S02]  /*8b60*/  SHF.R.U64 R64, R64, 0x3, RZ ;  /* 0x0000000340407819 */ /* 0x000fc400000012ff */
[----:B------:R-:W-:Y:S01]  /*8b70*/  SHF.R.U64 R52, R52, 0x3, RZ ;  /* 0x0000000334347819 */ /* 0x000fe200000012ff */
[----:B-1----:R-:W-:Y:S01]  /*8b80*/  IMAD R0, R214, 0x20, R217 ;  /* 0x00000020d6007824 */ /* 0x002fe200078e02d9 */
[----:B------:R-:W-:Y:S01]  /*8b90*/  LOP3.LUT R4, R9, R4, RZ, 0x3c, !PT ;  /* 0x0000000409047212 */ /* 0x000fe200078e3cff */
[----:B------:R-:W5:Y:S01]  /*8ba0*/  LD.E.128 R20, desc[UR36][R20.64] ;  /* 0x0000002414147980 */ /* 0x000f62000c101d00 */
[----:B------:R-:W-:Y:S02]  /*8bb0*/  SHF.R.U64 R3, R3, 0x3, RZ ;  /* 0x0000000303037819 */ /* 0x000fe400000012ff */
[----:B------:R-:W-:Y:S01]  /*8bc0*/  LOP3.LUT R68, R68, R69, RZ, 0x3c, !PT ;  /* 0x0000004544447212 */ /* 0x000fe200078e3cff */
[--C-:B------:R-:W-:Y:S01]  /*8bd0*/  IMAD.X R69, RZ, RZ, R5.reuse, P6 ;  /* 0x000000ffff457224 */ /* 0x100fe200030e0605 */
[----:B------:R-:W-:Y:S01]  /*8be0*/  LOP3.LUT R64, R64, R65, RZ, 0x3c, !PT ;  /* 0x0000004140407212 */ /* 0x000fe200078e3cff */
[----:B------:R-:W-:Y:S01]  /*8bf0*/  UIMAD UR7, UR4, UR13, UR7 ;  /* 0x0000000d040772a4 */ /* 0x000fe2000f8e0207 */
[----:B------:R-:W-:Y:S01]  /*8c00*/  LOP3.LUT R52, R52, R53, RZ, 0x3c, !PT ;  /* 0x0000003534347212 */ /* 0x000fe200078e3cff */
[----:B------:R-:W-:Y:S01]  /*8c10*/  IMAD.X R53, RZ, RZ, R5, P4 ;  /* 0x000000ffff357224 */ /* 0x000fe200020e0605 */
[----:B------:R-:W-:Y:S01]  /*8c20*/  LOP3.LUT R56, R3, R12, RZ, 0x3c, !PT ;  /* 0x0000000c03387212 */ /* 0x000fe200078e3cff */
[----:B------:R-:W5:Y:S01]  /*8c30*/  LD.E.128 R24, desc[UR36][R24.64] ;  /* 0x0000002418187980 */ /* 0x000f62000c101d00 */
[----:B------:R-:W-:-:S03]  /*8c40*/  IADD3.X R65, RZ, R5, RZ, P5, !PT ;  /* 0x00000005ff417210 */ /* 0x000fc60002ffe4ff */
[----:B------:R1:W5:Y:S01]  /*8c50*/  LD.E.128 R12, desc[UR36][R4.64] ;  /* 0x00000024040c7980 */ /* 0x000362000c101d00 */
[----:B------:R-:W-:Y:S01]  /*8c60*/  UIADD3 UR9, UR9, UR7, URZ ;  /* 0x0000000709097290 */ /* 0x000fe2000fffe03f */
[----:B------:R-:W-:Y:S01]  /*8c70*/  IMAD.U32 R3, RZ, RZ, UR16 ;  /* 0x00000010ff037e24 */ /* 0x000fe2000f8e00ff */
[----:B------:R-:W-:Y:S01]  /*8c80*/  UIMAD UR4, UR14, UR10, URZ ;  /* 0x0000000a0e0472a4 */ /* 0x000fe2000f8e023f */
[----:B------:R-:W5:Y:S04]  /*8c90*/  LD.E.128 R28, desc[UR36][R28.64] ;  /* 0x000000241c1c7980 */ /* 0x000f68000c101d00 */
[----:B------:R-:W5:Y:S01]  /*8ca0*/  LD.E.128 R32, desc[UR36][R32.64] ;  /* 0x0000002420207980 */ /* 0x000f62000c101d00 */
[----:B-1----:R-:W1:Y:S01]  /*8cb0*/  @P1 LDC R5, c[0x0][0xcec] ;  /* 0x00033b00ff051b82 */ /* 0x002e620000000800 */
[----:B------:R-:W-:Y:S01]  /*8cc0*/  UIMAD UR4, UR17, UR11, UR4 ;  /* 0x0000000b110472a4 */ /* 0x000fe2000f8e0204 */
[----:B------:R-:W-:Y:S01]  /*8cd0*/  IMAD R6, R3, 0x80, R0 ;  /* 0x0000008003067824 */ /* 0x000fe200078e0200 */
[----:B------:R-:W-:Y:S01]  /*8ce0*/  UIMAD.WIDE.U32 UR8, UR17, UR10, UR8 ;  /* 0x0000000a110872a5 */ /* 0x000fe2000f8e0008 */
[----:B------:R-:W5:Y:S02]  /*8cf0*/  LD.E.128 R36, desc[UR36][R36.64] ;  /* 0x0000002424247980 */ /* 0x000f64000c101d00 */
        /* <DEDUP_REMOVED lines=8> */
[----:B------:R-:W5:Y:S04]  /*8d80*/  LD.E.128 R8, desc[UR36][R10.64] ;  /* 0x000000240a087980 */ /* 0x000f68000c101d00 */
[----:B------:R-:W5:Y:S01]  /*8d90*/  LD.E.128 R44, desc[UR36][R44.64] ;  /* 0x000000242c2c7980 */ /* 0x000f62000c101d00 */
[----:B-1----:R-:W-:Y:S01]  /*8da0*/  @P1 IMAD.HI.U32 R0, R6, R5, RZ ;  /* 0x0000000506001227 */ /* 0x002fe200078e00ff */
[----:B------:R-:W-:Y:S02]  /*8db0*/  UIADD3 UR4, UR9, UR4, URZ ;  /* 0x0000000409047290 */ /* 0x000fe4000fffe03f */
[----:B------:R-:W5:Y:S02]  /*8dc0*/  LD.E.128 R48, desc[UR36][R48.64] ;  /* 0x0000002430307980 */ /* 0x000f64000c101d00 */
[----:B0-----:R-:W-:Y:S01]  /*8dd0*/  @P1 SHF.R.U32.HI R3, RZ, R73, R0 ;  /* 0x00000049ff031219 */ /* 0x001fe20000011600 */
[----:B------:R-:W-:Y:S01]  /*8de0*/  IMAD.U32 R4, RZ, RZ, UR8 ;  /* 0x00000008ff047e24 */ /* 0x000fe2000f8e00ff */
[----:B------:R-:W5:Y:S02]  /*8df0*/  LD.E.128 R68, desc[UR36][R68.64] ;  /* 0x0000002444447980 */ /* 0x000f64000c101d00 */
[--C-:B------:R-:W-:Y:S01]  /*8e00*/  SHF.R.S32.HI R0, RZ, 0x1f, R3.reuse ;  /* 0x0000001fff007819 */ /* 0x100fe20000011403 */
[----:B------:R-:W-:Y:S01]  /*8e10*/  IMAD.MOV R73, RZ, RZ, -R3 ;  /* 0x000000ffff497224 */ /* 0x000fe200078e0a03 */
[----:B------:R-:W5:Y:S01]  /*8e20*/  LD.E.128 R64, desc[UR36][R64.64] ;  /* 0x0000002440407980 */ /* 0x000f62000c101d00 */
[----:B------:R-:W-:Y:S01]  /*8e30*/  IMAD.U32 R5, RZ, RZ, UR9 ;  /* 0x00000009ff057e24 */ /* 0x000fe2000f8e00ff */
[----:B------:R-:W-:Y:S01]  /*8e40*/  ULDC.64 UR8, c[0x0][0xbe0] ;  /* 0x0002f80000087ab9 */ /* 0x000fe20000000a00 */
[----:B------:R-:W-:Y:S01]  /*8e50*/  IMAD R73, R72, R73, R6 ;  /* 0x0000004948497224 */ /* 0x000fe200078e0206 */
[----:B------:R-:W-:Y:S01]  /*8e60*/  MOV R5, UR4 ;  /* 0x0000000400057c02 */ /* 0x000fe20008000f00 */
[----:B------:R-:W-:Y:S01]  /*8e70*/  IMAD R0, R0, UR8, RZ ;  /* 0x0000000800007c24 */ /* 0x000fe2000f8e02ff */
[----:B------:R-:W5:Y:S03]  /*8e80*/  LD.E.128 R52, desc[UR36][R52.64] ;  /* 0x0000002434347980 */ /* 0x000f66000c101d00 */
[C---:B------:R-:W-:Y:S01]  /*8e90*/  IMAD R75, R3.reuse, UR9, R0 ;  /* 0x00000009034b7c24 */ /* 0x040fe2000f8e0200 */
[----:B------:R-:W5:Y:S01]  /*8ea0*/  LD.E.128 R56, desc[UR36][R56.64] ;  /* 0x0000002438387980 */ /* 0x000f62000c101d00 */
[----:B------:R-:W-:Y:S01]  /*8eb0*/  SHF.R.S32.HI R0, RZ, 0x1f, R73 ;  /* 0x0000001fff007819 */ /* 0x000fe20000011449 */
        /* <DEDUP_REMOVED lines=18> */
[----:B------:R-:W-:Y:S02]  /*8fe0*/  IMAD.IADD R3, R5, 0x1, R3 ;  /* 0x0000000105037824 */ /* 0x000fe400078e0203 */
[----:B------:R-:W-:Y:S01]  /*8ff0*/  VIADD R151, R151, 0x32420 ;  /* 0x0003242097977836 */ /* 0x000fe20000000000 */
[-C--:B------:R-:W-:Y:S01]  /*9000*/  ISETP.GE.AND P1, PT, R0, R79.reuse, PT ;  /* 0x0000004f0000720c */ /* 0x080fe20003f26270 */
[----:B------:R-:W-:Y:S01]  /*9010*/  VIADD R0, R78, 0x40 ;  /* 0x000000404e007836 */ /* 0x000fe20000000000 */
[----:B------:R-:W-:Y:S02]  /*9020*/  LEA.HI.X R3, R4, UR9, R3, 0x1, P3 ;  /* 0x0000000904037c11 */ /* 0x000fe400098f0c03 */
[----:B------:R-:W-:Y:S01]  /*9030*/  PRMT R151, RZ, 0x654, R151 ;  /* 0x00000654ff977816 */ /* 0x000fe20000000097 */
[----:B0-----:R0:W1:Y:S01]  /*9040*/  SHFL.IDX PT, R76, R6, RZ, 0x181f ;  /* 0x00181fff064c7589 */ /* 0x00106200000e0000 */
[----:B------:R-:W-:Y:S01]  /*9050*/  ISETP.GE.AND P0, PT, R0, R79, PT ;  /* 0x0000004f0000720c */ /* 0x000fe20003f06270 */
[----:B------:R-:W-:Y:S01]  /*9060*/  BSSY B1, `(.L_x_1137) ;  /* 0x0000016000017945 */ /* 0x000fe20003800000 */
[----:B------:R0:W-:Y:S01]  /*9070*/  SYNCS.ARRIVE.TRANS64.RED.A1T0 RZ, [R151+URZ], RZ ;  /* 0x000000ff97ff79a7 */ /* 0x0001e2000810043f */
[----:B------:R0:W2:Y:S01]  /*9080*/  SHFL.IDX PT, R0, R3, RZ, 0x181f ;  /* 0x00181fff03007589 */ /* 0x0000a200000e0000 */
[----:B------:R-:W-:Y:S01]  /*9090*/  SHF.R.S32.HI R80, RZ, 0x1f, R2 ;  /* 0x0000001fff507819 */ /* 0x000fe20000011402 */
[----:B------:R-:W-:Y:S08]  /*90a0*/  @P2 BRA `(.L_x_1138) ;  /* 0x0000000000442947 */ /* 0x000ff00003800000 */
        /* <DEDUP_REMOVED lines=17> */
.L_x_1138:
[----:B------:R-:W-:Y:S05]  /*91c0*/  BSYNC B1 ;  /* 0x0000000000017941 */ /* 0x000fea0003800000 */
.L_x_1137:
[----:B--2---:R2:W4:Y:S01]  /*91d0*/  SHFL.IDX PT, R0, R3, 0x1, 0x181f ;  /* 0x00381f0003007f89 */ /* 0x00452200000e0000 */
[----:B------:R-:W-:Y:S03]  /*91e0*/  BSSY B1, `(.L_x_1139) ;  /* 0x0000014000017945 */ /* 0x000fe60003800000 */
[----:B---3-5:R2:W3:Y:S01]  /*91f0*/  SHFL.IDX PT, R28, R6, 0x1, 0x181f ;  /* 0x00381f00061c7f89 */ /* 0x0284e200000e0000 */
[----:B------:R-:W-:Y:S05]  /*9200*/  @P1 BRA `(.L_x_1140) ;  /* 0x0000000000441947 */ /* 0x000fea0003800000 */
[----:B------:R-:W-:Y:S02]  /*9210*/  ULDC UR4, c[0x0][0xbc8] ;  /* 0x0002f20000047ab9 */ /* 0x000fe40000000800 */
[----:B------:R-:W-:Y:S02]  /*9220*/  ISETP.GE.AND P4, PT, R2, UR4, PT ;  /* 0x0000000402007c0c */ /* 0x000fe4000bf86270 */
[----:B------:R-:W-:Y:S02]  /*9230*/  ISETP.GE.AND P3, PT, R212, UR4, PT ;  /* 0x00000004d4007c0c */ /* 0x000fe4000bf66270 */
[----:B------:R-:W-:Y:S02]  /*9240*/  ISETP.GE.AND P2, PT, R211, UR4, PT ;  /* 0x00000004d3007c0c */ /* 0x000fe4000bf46270 */
[----:B------:R-:W-:-:S07]  /*9250*/  ISETP.GE.AND P1, PT, R213, UR4, PT ;  /* 0x00000004d5007c0c */ /* 0x000fce000bf26270 */
[-C--:B---3--:R-:W-:Y:S02]  /*9260*/  @!P4 LEA R4, P6, R2, R28.reuse, 0x1 ;  /* 0x0000001c0204c211 */ /* 0x088fe400078c08ff */
[----:B------:R-:W-:Y:S02]  /*9270*/  @!P3 LEA R12, P5, R212, R28, 0x1 ;  /* 0x0000001cd40cb211 */ /* 0x000fe400078a08ff */
        /* <DEDUP_REMOVED lines=10> */
.L_x_1140:
[----:B------:R-:W-:Y:S05]  /*9320*/  BSYNC B1 ;  /* 0x0000000000017941 */ /* 0x000fea0003800000 */
.L_x_1139:
        /* <DEDUP_REMOVED lines=10> */
[-C--:B------:R-:W-:Y:S02]  /*93d0*/  @!P2 LEA R8, P5, R212, R12.reuse, 0x1 ;  /* 0x0000000cd408a211 */ /* 0x080fe400078a08ff */
        /* <DEDUP_REMOVED lines=10> */
.L_x_1142:
[----:B------:R-:W-:Y:S05]  /*9480*/  BSYNC B1 ;  /* 0x0000000000017941 */ /* 0x000fea0003800000 */
.L_x_1141:
[----:B0-----:R-:W-:Y:S01]  /*9490*/  IADD3 R0, R78, 0x60, RZ ;  /* 0x000000604e007810 */ /* 0x001fe20007ffe0ff */
[----:B---3--:R0:W3:Y:S03]  /*94a0*/  SHFL.IDX PT, R12, R3, 0x3, 0x181f ;  /* 0x00781f00030c7f89 */ /* 0x0080e600000e0000 */
[----:B------:R-:W-:Y:S01]  /*94b0*/  ISETP.GE.AND P0, PT, R0, R79, PT ;  /* 0x0000004f0000720c */ /* 0x000fe20003f06270 */
[----:B--2-4-:R-:W2:-:S12]  /*94c0*/  SHFL.IDX PT, R6, R6, 0x3, 0x181f ;  /* 0x00781f0006067f89 */ /* 0x014e9800000e0000 */
[----:B0-----:R-:W-:Y:S05]  /*94d0*/  @P0 BRA `(.L_x_1143) ;  /* 0x0000000c00d80947 */ /* 0x001fea0003800000 */
[----:B------:R-:W-:Y:S02]  /*94e0*/  ULDC UR4, c[0x0][0xbc8] ;  /* 0x0002f20000047ab9 */ /* 0x000fe40000000800 */
[----:B------:R-:W-:Y:S02]  /*94f0*/  ISETP.GE.AND P3, PT, R2, UR4, PT ;  /* 0x0000000402007c0c */ /* 0x000fe4000bf66270 */
[----:B------:R-:W-:Y:S02]  /*9500*/  ISETP.GE.AND P4, PT, R212, UR4, PT ;  /* 0x00000004d4007c0c */ /* 0x000fe4000bf86270 */
[----:B------:R-:W-:-:S09]  /*9510*/  ISETP.GE.AND P5, PT, R211, UR4, PT ;  /* 0x00000004d3007c0c */ /* 0x000fd2000bfa6270 */
[-C--:B--2---:R-:W-:Y:S02]  /*9520*/  @!P3 LEA R4, P0, R2, R6.reuse, 0x1 ;  /* 0x000000060204b211 */ /* 0x084fe400078008ff */
[-C--:B------:R-:W-:Y:S02]  /*9530*/  @!P4 LEA R8, P1, R212, R6.reuse, 0x1 ;  /* 0x00000006d408c211 */ /* 0x080fe400078208ff */
[C---:B------:R-:W-:Y:S02]  /*9540*/  @!P5 LEA R10, P2, R211.reuse, R6, 0x1 ;  /* 0x00000006d30ad211 */ /* 0x040fe400078408ff */
        /* <DEDUP_REMOVED lines=12> */
.L_x_1135:
[----:B------:R-:W-:Y:S01]  /*9610*/  ULDC.64 UR8, c[0x0][0xd00] ;  /* 0x0003400000087ab9 */ /* 0x000fe20000000a00 */
[----:B------:R-:W-:Y:S01]  /*9620*/  ULDC UR4, c[0x0][0xb88] ;  /* 0x0002e20000047ab9 */ /* 0x000fe20000000800 */
[----:B------:R-:W-:Y:S01]  /*9630*/  UISETP.NE.U32.AND UP0, UPT, UR8, URZ, UPT ;  /* 0x0000003f0800728c */ /* 0x000fe2000bf05070 */
[----:B------:R-:W0:Y:S01]  /*9640*/  LDC R13, c[0x0][0xce8] ;  /* 0x00033a00ff0d7b82 */ /* 0x000e220000000800 */
[----:B------:R-:W-:Y:S02]  /*9650*/  R2UR UR7, R215 ;  /* 0x00000000d70772ca */ /* 0x000fe400000e0000 */
        /* <DEDUP_REMOVED lines=20> */
[----:B------:R-:W0:Y:S10]  /*97a0*/  S2R R6, SR_TID.X ;  /* 0x0000000000067919 */ /* 0x000e340000002100 */
[----:B------:R-:W3:Y:S01]  /*97b0*/  @P0 LDC R11, c[0x0][0xcec] ;  /* 0x00033b00ff0b0b82 */ /* 0x000ee20000000800 */
[----:B0-----:R-:W-:-:S05]  /*97c0*/  VIADD R6, R6, 0xffffff80 ;  /* 0xffffff8006067836 */ /* 0x001fca0000000000 */
[----:B------:R-:W-:Y:S02]  /*97d0*/  ISETP.GE.AND P1, PT, R6, 0x80, PT ;  /* 0x000000800600780c */ /* 0x000fe40003f26270 */
[----:B--2---:R-:W-:-:S13]  /*97e0*/  @P2 R2UR UR4, R3 ;  /* 0x00000000030422ca */ /* 0x004fda00000e0000 */
[----:B------:R-:W-:Y:S01]  /*97f0*/  USHF.R.S32.HI UR10, URZ, 0x1f, UR4 ;  /* 0x0000001f3f0a7899 */ /* 0x000fe20008011404 */
[----:B-1-3--:R-:W-:Y:S11]  /*9800*/  @P3 BRA `(.L_x_1144) ;  /* 0x0000000000103947 */ /* 0x00aff60003800000 */
[----:B------:R-:W-:Y:S05]  /*9810*/  @!P2 BRA `(.L_x_1144) ;  /* 0x00000000000ca947 */ /* 0x000fea0003800000 */
[----:B------:R-:W2:Y:S04]  /*9820*/  LDG.E R3, desc[UR36][R4.64] ;  /* 0x0000002404037981 */ /* 0x000ea8000c1e1900 */
[----:B-----5:R-:W2:Y:S02]  /*9830*/  LDG.E R0, desc[UR36][R4.64+0x4] ;  /* 0x0000042404007981 */ /* 0x020ea4000c1e1900 */
[----:B--2---:R-:W-:-:S07]  /*9840*/  IMAD.IADD R0, R0, 0x1, -R3 ;  /* 0x0000000100007824 */ /* 0x004fce00078e0a03 */
.L_x_1144:
[----:B------:R-:W-:Y:S01]  /*9850*/  R2UR UR7, R218 ;  /* 0x00000000da0772ca */ /* 0x000fe200000e0000 */
[----:B------:R-:W-:Y:S01]  /*9860*/  USEL UR61, UR61, URZ, !UP0 ;  /* 0x0000003f3d3d7287 */ /* 0x000fe2000c000000 */
[----:B------:R-:W-:Y:S11]  /*9870*/  BSSY B1, `(.L_x_1145) ;  /* 0x000002f000017945 */ /* 0x000ff60003800000 */
[----:B------:R-:W-:Y:S01]  /*9880*/  USEL UR12, UR7, URZ, !UP0 ;  /* 0x0000003f070c7287 */ /* 0x000fe2000c000000 */
[----:B------:R-:W-:Y:S11]  /*9890*/  @P1 BRA `(.L_x_1146) ;  /* 0x0000000000b01947 */ /* 0x000ff60003800000 */
[----:B------:R-:W0:Y:S01]  /*98a0*/  S2R R4, SR_TID.X ;  /* 0x0000000000047919 */ /* 0x000e220000002100 */
[----:B------:R-:W1:Y:S01]  /*98b0*/  LDC R6, c[0x0][0xce8] ;  /* 0x00033a00ff067b82 */ /* 0x000e620000000800 */
[----:B------:R-:W-:-:S13]  /*98c0*/  R2UR UR7, R216 ;  /* 0x00000000d80772ca */ /* 0x000fda00000e0000 */
[----:B------:R-:W-:-:S05]  /*98d0*/  IMAD.U32 R3, RZ, RZ, UR7 ;  /* 0x00000007ff037e24 */ /* 0x000fca000f8e00ff */
[----:B0-----:R-:W-:Y:S01]  /*98e0*/  LEA R3, R3, R4, 0x7 ;  /* 0x0000000403037211 */ /* 0x001fe200078e38ff */
[----:B-1---5:R-:W-:-:S04]  /*98f0*/  IMAD R4, R0, R6, RZ ;  /* 0x0000000600047224 */ /* 0x022fc800078e02ff */
[----:B------:R-:W-:-:S05]  /*9900*/  VIADD R5, R3, 0xffffff80 ;  /* 0xffffff8003057836 */ /* 0x000fca0000000000 */
[----:B------:R-:W-:-:S13]  /*9910*/  ISETP.GE.AND P1, PT, R5, R4, PT ;  /* 0x000000040500720c */ /* 0x000fda0003f26270 */
[----:B------:R-:W-:Y:S05]  /*9920*/  @P1 BRA `(.L_x_1146) ;  /* 0x00000000008c1947 */ /* 0x000fea0003800000 */
[----:B------:R-:W-:Y:S01]  /*9930*/  ISETP.NE.AND P1, PT, R6, 0x1, PT ;  /* 0x000000010600780c */ /* 0x000fe20003f25270 */
[----:B------:R-:W-:Y:S01]  /*9940*/  ULDC.64 UR14, c[0x0][0xc90] ;  /* 0x00032400000e7ab9 */ /* 0x000fe20000000a00 */
[----:B------:R-:W-:Y:S01]  /*9950*/  R2UR UR13, R215 ;  /* 0x00000000d70d72ca */ /* 0x000fe200000e0000 */
[----:B------:R-:W-:Y:S01]  /*9960*/  UIMAD UR7, UR11, UR14, URZ ;  /* 0x0000000e0b0772a4 */ /* 0x000fe2000f8e023f */
[----:B------:R-:W-:Y:S01]  /*9970*/  UMOV UR8, UR4 ;  /* 0x0000000400087c82 */ /* 0x000fe20008000000 */
[----:B------:R-:W-:-:S08]  /*9980*/  UMOV UR9, UR10 ;  /* 0x0000000a00097c82 */ /* 0x000fd00008000000 */
[----:B------:R-:W0:Y:S02]  /*9990*/  @P1 LDC R4, c[0x0][0xcec] ;  /* 0x00033b00ff041b82 */ /* 0x000e240000000800 */
[----:B------:R-:W-:Y:S02]  /*99a0*/  UIMAD.WIDE.U32 UR8, UR13, UR14, UR8 ;  /* 0x0000000e0d0872a5 */ /* 0x000fe4000f8e0008 */
[----:B------:R-:W-:-:S03]  /*99b0*/  UIMAD UR7, UR13, UR15, UR7 ;  /* 0x0000000f0d0772a4 */ /* 0x000fc6000f8e0207 */
[----:B------:R-:W-:Y:S01]  /*99c0*/  ULDC.64 UR14, c[0x0][0xc98] ;  /* 0x00032600000e7ab9 */ /* 0x000fe20000000a00 */
[----:B------:R-:W1:Y:S01]  /*99d0*/  @P1 LDC R8, c[0x0][0xcf0] ;  /* 0x00033c00ff081b82 */ /* 0x000e620000000800 */
[----:B------:R-:W-:Y:S02]  /*99e0*/  UIADD3 UR9, UR9, UR7, URZ ;  /* 0x0000000709097290 */ /* 0x000fe4000fffe03f */
[----:B------:R-:W-:Y:S02]  /*99f0*/  UIMAD UR7, UR12, UR14, URZ ;  /* 0x0000000e0c0772a4 */ /* 0x000fe4000f8e023f */
[----:B------:R-:W-:Y:S02]  /*9a00*/  UIMAD.WIDE.U32 UR8, UR61, UR14, UR8 ;  /* 0x0000000e3d0872a5 */ /* 0x000fe4000f8e0008 */
[----:B------:R-:W-:-:S03]  /*9a10*/  UIMAD UR7, UR61, UR15, UR7 ;  /* 0x0000000f3d0772a4 */ /* 0x000fc6000f8e0207 */
        /* <DEDUP_REMOVED lines=20> */
.L_x_1146:
[----:B------:R-:W-:Y:S05]  /*9b60*/  BSYNC B1 ;  /* 0x0000000000017941 */ /* 0x000fea0003800000 */
.L_x_1145:
[----:B------:R-:W-:Y:S01]  /*9b70*/  R2UR UR13, R216 ;  /* 0x00000000d80d72ca */ /* 0x000fe200000e0000 */
[----:B------:R-:W1:Y:S01]  /*9b80*/  @P0 LDC R5, c[0x0][0xcf0] ;  /* 0x00033c00ff050b82 */ /* 0x000e620000000800 */
[----:B------:R-:W-:Y:S01]  /*9b90*/  ULDC.64 UR14, c[0x0][0xba0] ;  /* 0x0002e800000e7ab9 */ /* 0x000fe20000000a00 */
[----:B------:R-:W-:Y:S01]  /*9ba0*/  R2UR UR16, R215 ;  /* 0x00000000d71072ca */ /* 0x000fe200000e0000 */
[----:B------:R-:W-:Y:S01]  /*9bb0*/  UIMAD UR7, UR10, UR14, URZ ;  /* 0x0000000e0a0772a4 */ /* 0x000fe2000f8e023f */
[----:B0-----:R-:W-:Y:S01]  /*9bc0*/  IMAD R3, R214, 0x20, R217 ;  /* 0x00000020d6037824 */ /* 0x001fe200078e02d9 */
[----:B------:R-:W-:Y:S01]  /*9bd0*/  UIMAD.WIDE.U32 UR8, UR4, UR14, URZ ;  /* 0x0000000e040872a5 */ /* 0x000fe2000f8e003f */
[----:B------:R-:W-:Y:S01]  /*9be0*/  BSSY B1, `(.L_x_1147) ;  /* 0x0000043000017945 */ /* 0x000fe20003800000 */
[----:B------:R-:W-:Y:S01]  /*9bf0*/  UIMAD UR7, UR4, UR15, UR7 ;  /* 0x0000000f040772a4 */ /* 0x000fe2000f8e0207 */
[----:B------:R-:W-:Y:S02]  /*9c00*/  SHF.R.S32.HI R18, RZ, 0x1f, R2 ;  /* 0x0000001fff127819 */ /* 0x000fe40000011402 */
[----:B------:R-:W-:Y:S01]  /*9c10*/  ULDC.64 UR14, c[0x0][0xbe8] ;  /* 0x0002fa00000e7ab9 */ /* 0x000fe20000000a00 */
[----:B------:R-:W-:Y:S01]  /*9c20*/  UIADD3 UR9, UR9, UR7, URZ ;  /* 0x0000000709097290 */ /* 0x000fe2000fffe03f */
[----:B------:R-:W-:Y:S01]  /*9c30*/  IMAD.U32 R8, RZ, RZ, UR13 ;  /* 0x0000000dff087e24 */ /* 0x000fe2000f8e00ff */
[----:B------:R-:W-:Y:S01]  /*9c40*/  UIMAD UR4, UR11, UR14, URZ ;  /* 0x0000000e0b0472a4 */ /* 0x000fe2000f8e023f */
[----:B------:R-:W-:Y:S01]  /*9c50*/  IMAD.U32 R10, RZ, RZ, UR13 ;  /* 0x0000000dff0a7e24 */ /* 0x000fe2000f8e00ff */
[----:B------:R-:W-:-:S02]  /*9c60*/  UIMAD.WIDE.U32 UR8, UR16, UR14, UR8 ;  /* 0x0000000e100872a5 */ /* 0x000fc4000f8e0008 */
[----:B------:R-:W-:Y:S01]  /*9c70*/  LEA R8, R8, R3, 0x7 ;  /* 0x0000000308087211 */ /* 0x000fe200078e38ff */
[----:B------:R-:W-:Y:S01]  /*9c80*/  UIMAD UR4, UR16, UR15, UR4 ;  /* 0x0000000f100472a4 */ /* 0x000fe2000f8e0204 */
[----:B------:R-:W-:Y:S01]  /*9c90*/  IMAD R10, R10, 0x80, R217 ;  /* 0x000000800a0a7824 */ /* 0x000fe200078e02d9 */
[----:B------:R-:W-:Y:S02]  /*9ca0*/  ULDC.64 UR10, c[0x0][0xbf0] ;  /* 0x0002fc00000a7ab9 */ /* 0x000fe40000000a00 */
[----:B------:R-:W-:Y:S01]  /*9cb0*/  @P0 IMAD.HI.U32 R4, R8, R11, RZ ;  /* 0x0000000b08040227 */ /* 0x000fe200078e00ff */
[----:B------:R-:W-:Y:S02]  /*9cc0*/  UIADD3 UR9, UR9, UR4, URZ ;  /* 0x0000000409097290 */ /* 0x000fe4000fffe03f */
[----:B------:R-:W-:Y:S01]  /*9cd0*/  UIMAD UR4, UR12, UR10, URZ ;  /* 0x0000000a0c0472a4 */ /* 0x000fe2000f8e023f */
[----:B------:R-:W-:Y:S01]  /*9ce0*/  IMAD.MOV.U32 R3, RZ, RZ, R8 ;  /* 0x000000ffff037224 */ /* 0x000fe200078e0008 */
[----:B-1----:R-:W-:Y:S01]  /*9cf0*/  @P0 SHF.R.U32.HI R3, RZ, R5, R4 ;  /* 0x00000005ff030219 */ /* 0x002fe20000011604 */
[----:B------:R-:W-:-:S02]  /*9d00*/  UIMAD.WIDE.U32 UR8, UR61, UR10, UR8 ;  /* 0x0000000a3d0872a5 */ /* 0x000fc4000f8e0008 */
[----:B------:R-:W-:Y:S01]  /*9d10*/  UIMAD UR4, UR61, UR11, UR4 ;  /* 0x0000000b3d0472a4 */ /* 0x000fe2000f8e0204 */
[--C-:B------:R-:W-:Y:S01]  /*9d20*/  SHF.R.S32.HI R4, RZ, 0x1f, R3.reuse ;  /* 0x0000001fff047819 */ /* 0x100fe20000011403 */
[----:B------:R-:W-:Y:S01]  /*9d30*/  IMAD.MOV R9, RZ, RZ, -R3 ;  /* 0x000000ffff097224 */ /* 0x000fe200078e0a03 */
[----:B------:R-:W-:Y:S01]  /*9d40*/  ULDC.64 UR10, c[0x0][0xbe0] ;  /* 0x0002f800000a7ab9 */ /* 0x000fe20000000a00 */
[----:B------:R-:W-:Y:S02]  /*9d50*/  UIADD3 UR4, UR9, UR4, URZ ;  /* 0x0000000409047290 */ /* 0x000fe4000fffe03f */
[----:B------:R-:W-:Y:S02]  /*9d60*/  IMAD.U32 R5, RZ, RZ, UR9 ;  /* 0x00000009ff057e24 */ /* 0x000fe4000f8e00ff */
[----:B------:R-:W-:Y:S02]  /*9d70*/  IMAD R6, R4, UR10, RZ ;  /* 0x0000000a04067c24 */ /* 0x000fe4000f8e02ff */
[----:B------:R-:W-:Y:S01]  /*9d80*/  IMAD.U32 R4, RZ, RZ, UR8 ;  /* 0x00000008ff047e24 */ /* 0x000fe2000f8e00ff */
[----:B------:R-:W-:Y:S01]  /*9d90*/  ULDC.64 UR8, c[0x0][0xbd8] ;  /* 0x0002f60000087ab9 */ /* 0x000fe20000000a00 */
[----:B------:R-:W-:-:S02]  /*9da0*/  IMAD.U32 R5, RZ, RZ, UR4 ;  /* 0x00000004ff057e24 */ /* 0x000fc4000f8e00ff */
[----:B------:R-:W-:Y:S02]  /*9db0*/  IMAD R9, R13, R9, R8 ;  /* 0x000000090d097224 */ /* 0x000fe400078e0208 */
[C---:B------:R-:W-:Y:S02]  /*9dc0*/  IMAD R11, R3.reuse, UR11, R6 ;  /* 0x0000000b030b7c24 */ /* 0x040fe4000f8e0206 */
[----:B------:R-:W-:Y:S01]  /*9dd0*/  IMAD.WIDE.U32 R4, R3, UR10, R4 ;  /* 0x0000000a03047c25 */ /* 0x000fe2000f8e0004 */
[----:B------:R-:W-:-:S03]  /*9de0*/  SHF.R.S32.HI R3, RZ, 0x1f, R9 ;  /* 0x0000001fff037819 */ /* 0x000fc60000011409 */
[----:B------:R-:W-:Y:S02]  /*9df0*/  IMAD.IADD R5, R5, 0x1, R11 ;  /* 0x0000000105057824 */ /* 0x000fe400078e020b */
[----:B------:R-:W-:Y:S02]  /*9e00*/  IMAD R6, R3, UR8, RZ ;  /* 0x0000000803067c24 */ /* 0x000fe4000f8e02ff */
[----:B-----5:R-:W-:Y:S01]  /*9e10*/  IMAD R13, R0, R13, RZ ;  /* 0x0000000d000d7224 */ /* 0x020fe200078e02ff */
[C---:B------:R-:W-:Y:S01]  /*9e20*/  IADD3 R0, R10.reuse, 0x20, RZ ;  /* 0x000000200a007810 */ /* 0x040fe20007ffe0ff */
[C---:B------:R-:W-:Y:S02]  /*9e30*/  IMAD R3, R9.reuse, UR9, R6 ;  /* 0x0000000909037c24 */ /* 0x040fe4000f8e0206 */
[----:B------:R-:W-:Y:S01]  /*9e40*/  IMAD.WIDE.U32 R4, R9, UR8, R4 ;  /* 0x0000000809047c25 */ /* 0x000fe2000f8e0004 */
[-C--:B------:R-:W-:Y:S01]  /*9e50*/  ISETP.GE.AND P2, PT, R10, R13.reuse, PT ;  /* 0x0000000d0a00720c */ /* 0x080fe20003f46270 */
[----:B------:R-:W-:Y:S01]  /*9e60*/  ULDC.64 UR8, c[0x0][0xb80] ;  /* 0x0002e00000087ab9 */ /* 0x000fe20000000a00 */
[----:B------:R-:W-:Y:S01]  /*9e70*/  ISETP.GE.AND P1, PT, R0, R13, PT ;  /* 0x0000000d0000720c */ /* 0x000fe20003f26270 */
[----:B------:R-:W-:Y:S01]  /*9e80*/  IMAD.IADD R3, R5, 0x1, R3 ;  /* 0x0000000105037824 */ /* 0x000fe200078e0203 */
[----:B------:R-:W-:Y:S01]  /*9e90*/  LEA R6, P3, R4, UR8, 0x1 ;  /* 0x0000000804067c11 */ /* 0x000fe2000f8608ff */
[----:B------:R-:W-:-:S03]  /*9ea0*/  VIADD R0, R10, 0x40 ;  /* 0x000000400a007836 */ /* 0x000fc60000000000 */
[----:B------:R-:W-:Y:S02]  /*9eb0*/  LEA.HI.X R3, R4, UR9, R3, 0x1, P3 ;  /* 0x0000000904037c11 */ /* 0x000fe400098f0c03 */
[----:B------:R-:W-:Y:S01]  /*9ec0*/  ISETP.GE.AND P0, PT, R0, R13, PT ;  /* 0x0000000d0000720c */ /* 0x000fe20003f06270 */
[----:B------:R0:W1:Y:S04]  /*9ed0*/  SHFL.IDX PT, R4, R6, RZ, 0x181f ;  /* 0x00181fff06047589 */ /* 0x00006800000e0000 */
[----:B------:R0:W2:Y:S01]  /*9ee0*/  SHFL.IDX PT, R0, R3, RZ, 0x181f ;  /* 0x00181fff03007589 */ /* 0x0000a200000e0000 */
[----:B------:R-:W-:Y:S07]  /*9ef0*/  @P2 BRA `(.L_x_1148) ;  /* 0x0000000000442947 */ /* 0x000fee0003800000 */
        /* <DEDUP_REMOVED lines=17> */
.L_x_1148:
[----:B------:R-:W-:Y:S05]  /*a010*/  BSYNC B1 ;  /* 0x0000000000017941 */ /* 0x000fea0003800000 */
.L_x_1147:
[----:B--2---:R2:W4:Y:S01]  /*a020*/  SHFL.IDX PT, R0, R3, 0x1, 0x181f ;  /* 0x00381f0003007f89 */ /* 0x00452200000e0000 */
[----:B------:R-:W-:Y:S03]  /*a030*/  BSSY B1, `(.L_x_1149) ;  /* 0x0000014000017945 */ /* 0x000fe60003800000 */
[----:B-1-3--:R2:W1:Y:S01]  /*a040*/  SHFL.IDX PT, R4, R6, 0x1, 0x181f ;  /* 0x00381f0006047f89 */ /* 0x00a46200000e0000 */
[----:B------:R-:W-:Y:S05]  /*a050*/  @P1 BRA `(.L_x_1150) ;  /* 0x0000000000441947 */ /* 0x000fea0003800000 */
[----:B------:R-:W-:Y:S02]  /*a060*/  ULDC UR4, c[0x0][0xbc8] ;  /* 0x0002f20000047ab9 */ /* 0x000fe40000000800 */
[----:B------:R-:W-:Y:S02]  /*a070*/  ISETP.GE.AND P4, PT, R2, UR4, PT ;  /* 0x0000000402007c0c */ /* 0x000fe4000bf86270 */
[----:B------:R-:W-:Y:S02]  /*a080*/  ISETP.GE.AND P3, PT, R212, UR4, PT ;  /* 0x00000004d4007c0c */ /* 0x000fe4000bf66270 */
[----:B------:R-:W-:Y:S02]  /*a090*/  ISETP.GE.AND P2, PT, R211, UR4, PT ;  /* 0x00000004d3007c0c */ /* 0x000fe4000bf46270 */
[----:B------:R-:W-:-:S07]  /*a0a0*/  ISETP.GE.AND P1, PT, R213, UR4, PT ;  /* 0x00000004d5007c0c */ /* 0x000fce000bf26270 */
[-C--:B-1----:R-:W-:Y:S02]  /*a0b0*/  @!P4 LEA R8, P6, R2, R4.reuse, 0x1 ;  /* 0x000000040208c211 */ /* 0x082fe400078c08ff */
[----:B------:R-:W-:Y:S02]  /*a0c0*/  @!P3 LEA R14, P5, R212, R4, 0x1 ;  /* 0x00000004d40eb211 */ /* 0x000fe400078a08ff */
[----:B----4-:R-:W-:Y:S02]  /*a0d0*/  @!P4 LEA.HI.X R9, R2, R0, R18, 0x1, P6 ;  /* 0x000000000209c211 */ /* 0x010fe400030f0c12 */
        /* <DEDUP_REMOVED lines=9> */
.L_x_1150:
[----:B------:R-:W-:Y:S05]  /*a170*/  BSYNC B1 ;  /* 0x0000000000017941 */ /* 0x000fea0003800000 */
.L_x_1149:
[----:B----4-:R4:W0:Y:S01]  /*a180*/  SHFL.IDX PT, R0, R3, 0x2, 0x181f ;  /* 0x00581f0003007f89 */ /* 0x01082200000e0000 */
        /* <DEDUP_REMOVED lines=9> */
[-C--:B------:R-:W-:Y:S02]  /*a220*/  @!P2 LEA R14, P5, R212, R4.reuse, 0x1 ;  /* 0x00000004d40ea211 */ /* 0x080fe400078a08ff */
        /* <DEDUP_REMOVED lines=10> */
.L_x_1152:
[----:B------:R-:W-:Y:S05]  /*a2d0*/  BSYNC B1 ;  /* 0x0000000000017941 */ /* 0x000fea0003800000 */
.L_x_1151:
[----:B0-----:R-:W-:Y:S01]  /*a2e0*/  VIADD R0, R10, 0x60 ;  /* 0x000000600a007836 */ /* 0x001fe20000000000 */
[----:B---3--:R0:W3:Y:S04]  /*a2f0*/  SHFL.IDX PT, R8, R3, 0x3, 0x181f ;  /* 0x00781f0003087f89 */ /* 0x0080e800000e0000 */
[----:B------:R-:W-:Y:S01]  /*a300*/  ISETP.GE.AND P0, PT, R0, R13, PT ;  /* 0x0000000d0000720c */ /* 0x000fe20003f06270 */
[----:B-1----:R0:W1:-:S12]  /*a310*/  SHFL.IDX PT, R4, R6, 0x3, 0x181f ;  /* 0x00781f0006047f89 */ /* 0x00205800000e0000 */
[----:B0-----:R-:W-:Y:S05]  /*a320*/  @P0 BRA `(.L_x_1143) ;  /* 0x0000000000440947 */ /* 0x001fea0003800000 */
        /* <DEDUP_REMOVED lines=8> */
[----:B---3--:R-:W-:Y:S02]  /*a3b0*/  @!P3 LEA.HI.X R11, R2, R8, R18, 0x1, P6 ;  /* 0x00000008020bb211 */ /* 0x008fe400030f0c12 */
        /* <DEDUP_REMOVED lines=8> */
.L_x_1143:
[----:B------:R-:W-:Y:S05]  /*a440*/  BSYNC B0 ;  /* 0x0000000000007941 */ /* 0x000fea0003800000 */
.L_x_1134:
[----:B------:R-:W-:Y:S02]  /*a450*/  ULDC UR4, c[0x0][0xd3c] ;  /* 0x00034f0000047ab9 */ /* 0x000fe40000000800 */
[----:B------:R-:W-:-:S13]  /*a460*/  ISETP.GE.AND P0, PT, R7, UR4, PT ;  /* 0x0000000407007c0c */ /* 0x000fda000bf06270 */
[----:B------:R-:W-:Y:S05]  /*a470*/  @!P0 BRA `(.L_x_1153) ;  /* 0xffffff6800648947 */ /* 0x000fea000383ffff */
[----:B------:R-:W-:Y:S05]  /*a480*/  EXIT ;  /* 0x000000000000794d */ /* 0x000fea0003800000 */
.L_x_1105:
[----:B------:R-:W-:-:S08]  /*a490*/  NOP ;  /* 0x0000000000007918 */ /* 0x000fd00000000000 */
[----:B0-----:R-:W0:-:S00]  /*a4a0*/  USETMAXREG.DEALLOC.CTAPOOL 0x28 ;  /* 0x00000028000079c8 */ /* 0x001e0000080e0500 */
        /* <DEDUP_REMOVED lines=14> */
.L_x_1154:
        /* <DEDUP_REMOVED lines=40> */
.L_x_1160:
[----:B------:R-:W0:Y:S01]  /*a810*/  LDC R2, c[0x0][0xd3c] ;  /* 0x00034f00ff027b82 */ /* 0x000e220000000800 */
[----:B------:R-:W-:-:S06]  /*a820*/  UIADD3 UR4, UR4, 0x1f, URZ ;  /* 0x0000001f04047890 */ /* 0x000fcc000fffe03f */
        /* <DEDUP_REMOVED lines=10> */
.L_x_1159:
[----:B------:R-:W-:Y:S05]  /*a8d0*/  BSYNC B0 ;  /* 0x0000000000007941 */ /* 0x000fea0003800000 */
.L_x_1158:
        /* <DEDUP_REMOVED lines=21> */
.L_x_1156:
        /* <DEDUP_REMOVED lines=13> */
[----:B------:R-:W-:-:S06]  /*ab00*/  VIADD R16, R19, 0xffffffff ;  /* 0xffffffff13107836 */ /* 0x000fcc0000000000 */
[----:B------:R2:W3:Y:S02]  /*ab10*/  SHFL.IDX PT, R16, R7, R16, 0x1f ;  /* 0x00001f1007107589 */ /* 0x0004e400000e0000 */
.L_x_1161:
[----:B---3--:R-:W-:Y:S01]  /*ab20*/  IMAD R16, R16, UR5, R8 ;  /* 0x0000000510107c24 */ /* 0x008fe2000f8e0208 */
[----:B0-----:R-:W-:Y:S01]  /*ab30*/  IABS R2, R10 ;  /* 0x0000000a00027213 */ /* 0x001fe20000000000 */
[----:B-1----:R-:W-:Y:S02]  /*ab40*/  IMAD.MOV R0, RZ, RZ, -R3 ;  /* 0x000000ffff007224 */ /* 0x002fe400078e0a03 */
[----:B------:R-:W-:Y:S01]  /*ab50*/  VIADD R19, R19, UR4 ;  /* 0x0000000413137c36 */ /* 0x000fe20008000000 */
[----:B------:R-:W-:Y:S01]  /*ab60*/  IADD3 R11, -R16, UR6, RZ ;  /* 0x00000006100b7c10 */ /* 0x000fe2000fffe1ff */
[----:B------:R-:W-:Y:S01]  /*ab70*/  IMAD.MOV R4, RZ, RZ, -R2 ;  /* 0x000000ffff047224 */ /* 0x000fe200078e0a02 */
[----:B------:R-:W-:Y:S01]  /*ab80*/  MOV R2, RZ ;  /* 0x000000ff00027202 */ /* 0x000fe20000000f00 */
[----:B--2---:R-:W-:Y:S01]  /*ab90*/  IMAD R7, R0, R9, RZ ;  /* 0x0000000900077224 */ /* 0x004fe200078e02ff */
[----:B------:R-:W-:-:S03]  /*aba0*/  IABS R0, R11 ;  /* 0x0000000b00007213 */ /* 0x000fc60000000000 */
        /* <DEDUP_REMOVED lines=19> */
.L_x_1157:
[----:B------:R-:W-:Y:S01]  /*ace0*/  ULDC UR4, c[0x0][0xd3c] ;  /* 0x00034f0000047ab9 */ /* 0x000fe20000000800 */
[----:B------:R-:W-:Y:S02]  /*acf0*/  IMAD.MOV.U32 R17, RZ, RZ, RZ ;  /* 0x000000ffff117224 */ /* 0x000fe400078e00ff */
[----:B------:R-:W-:Y:S02]  /*ad00*/  IMAD.U32 R16, RZ, RZ, UR6 ;  /* 0x00000006ff107e24 */ /* 0x000fe4000f8e00ff */
[----:B------:R-:W-:Y:S02]  /*ad10*/  IMAD.MOV.U32 R18, RZ, RZ, RZ ;  /* 0x000000ffff127224 */ /* 0x000fe400078e00ff */
[----:B------:R-:W-:-:S07]  /*ad20*/  IMAD.U32 R19, RZ, RZ, UR4 ;  /* 0x00000004ff137e24 */ /* 0x000fce000f8e00ff */
.L_x_1162:
[----:B------:R-:W-:-:S13]  /*ad30*/  ISETP.NE.AND P0, PT, R5, RZ, PT ;  /* 0x000000ff0500720c */ /* 0x000fda0003f05270 */
[----:B------:R-:W0:Y:S01]  /*ad40*/  @!P0 S2R R3, SR_CgaCtaId ;  /* 0x0000000000038919 */ /* 0x000e220000008800 */
[----:B------:R-:W-:-:S04]  /*ad50*/  @!P0 MOV R0, 0x400 ;  /* 0x0000040000008802 */ /* 0x000fc80000000f00 */
[----:B0-----:R-:W-:-:S05]  /*ad60*/  @!P0 LEA R0, R3, R0, 0x18 ;  /* 0x0000000003008211 */ /* 0x001fca00078ec0ff */
[----:B------:R1:W-:Y:S01]  /*ad70*/  @!P0 STS.128 [R0+0x324d0], R16 ;  /* 0x0324d01000008388 */ /* 0x0003e20000000c00 */
[----:B------:R-:W-:Y:S06]  /*ad80*/  BAR.ARV 0x5, 0x180 ;  /* 0x0146000000007b1d */ /* 0x000fec0000002000 */
.L_x_1155:
[----:B------:R2:W-:Y:S01]  /*ad90*/  STL [R1+0x18], RZ ;  /* 0x000018ff01007387 */ /* 0x0005e20000100800 */
[----:B------:R-:W-:Y:S01]  /*ada0*/  ULDC UR4, c[0x0][0xd3c] ;  /* 0x00034f0000047ab9 */ /* 0x000fe20000000800 */
[----:B------:R-:W-:Y:S01]  /*adb0*/  IMAD.MOV.U32 R27, RZ, RZ, 0x1 ;  /* 0x00000001ff1b7424 */ /* 0x000fe200078e00ff */
[----:B0-----:R-:W-:Y:S01]  /*adc0*/  ISETP.GE.AND P0, PT, R19, UR4, PT ;  /* 0x0000000413007c0c */ /* 0x001fe2000bf06270 */
[----:B------:R-:W-:-:S12]  /*add0*/  IMAD.MOV.U32 R24, RZ, RZ, RZ ;  /* 0x000000ffff187224 */ /* 0x000fd800078e00ff */
[----:B--2---:R-:W-:Y:S05]  /*ade0*/  @P0 BRA `(.L_x_1163) ;  /* 0x0000005000300947 */ /* 0x004fea0003800000 */
[----:B-1----:R-:W2:Y:S01]  /*adf0*/  LDL R0, [R1+0x24] ;  /* 0x0000240001007983 */ /* 0x002ea20000100800 */
[----:B------:R-:W0:Y:S01]  /*ae00*/  S2UR UR5, SR_CgaCtaId ;  /* 0x00000000000579c3 */ /* 0x000e220000008800 */
[----:B------:R-:W-:Y:S01]  /*ae10*/  BSSY B8, `(.L_x_1163) ;  /* 0x0000509000087945 */ /* 0x000fe20003800000 */
[----:B------:R-:W-:Y:S01]  /*ae20*/  MOV R27, 0x1 ;  /* 0x00000001001b7802 */ /* 0x000fe20000000f00 */
[----:B------:R-:W1:Y:S01]  /*ae30*/  S2R R5, SR_TID.X ;  /* 0x0000000000057919 */ /* 0x000e620000002100 */
[----:B------:R-:W-:Y:S01]  /*ae40*/  IMAD.MOV.U32 R24, RZ, RZ, RZ ;  /* 0x000000ffff187224 */ /* 0x000fe200078e00ff */
[----:B------:R-:W-:Y:S01]  /*ae50*/  ULDC UR39, c[0x0][0xc] ;  /* 0x0000030000277ab9 */ /* 0x000fe20000000800 */
[----:B------:R3:W-:Y:S01]  /*ae60*/  STL [R1+0x18], RZ ;  /* 0x000018ff01007387 */ /* 0x0007e20000100800 */
[C---:B-1----:R-:W-:Y:S02]  /*ae70*/  LOP3.LUT R4, R5.reuse, 0x7f, RZ, 0xc0, !PT ;  /* 0x0000007f05047812 */ /* 0x042fe400078ec0ff */
[----:B--2---:R-:W-:Y:S01]  /*ae80*/  R2UR UR4, R0 ;  /* 0x00000000000472ca */ /* 0x004fe200000e0000 */
[----:B------:R-:W-:-:S05]  /*ae90*/  IMAD.SHL.U32 R0, R5, 0x8, RZ ;  /* 0x0000000805007824 */ /* 0x000fca00078e00ff */
[----:B------:R-:W-:-:S04]  /*aea0*/  LOP3.LUT R2, R0, 0x1f8, RZ, 0xc0, !PT ;  /* 0x000001f800027812 */ /* 0x000fc800078ec0ff */
[----:B------:R-:W-:Y:S01]  /*aeb0*/  LOP3.LUT R3, R2, 0x38, R5, 0x78, !PT ;  /* 0x0000003802037812 */ /* 0x000fe200078e7805 */
[----:B------:R-:W-:Y:S01]  /*aec0*/  IMAD.SHL.U32 R2, R5, 0x10, RZ ;  /* 0x0000001005027824 */ /* 0x000fe200078e00ff */
[----:B------:R-:W-:Y:S01]  /*aed0*/  SHF.R.U32.HI R5, RZ, 0x3, R4 ;  /* 0x00000003ff057819 */ /* 0x000fe20000011604 */
[----:B------:R-:W-:Y:S01]  /*aee0*/  ULOP3.LUT UR38, UR4, 0x2, URZ, 0xfc, !UPT ;  /* 0x0000000204267892 */ /* 0x000fe2000f8efc3f */
[----:B------:R-:W-:Y:S02]  /*aef0*/  LOP3.LUT R30, R3, 0x200, R0, 0xf8, !PT ;  /* 0x00000200031e7812 */ /* 0x000fe400078ef800 */
[----:B------:R-:W-:Y:S01]  /*af00*/  UMOV UR4, 0x400 ;  /* 0x0000040000047882 */ /* 0x000fe20000000000 */
[----:B------:R-:W-:Y:S01]  /*af10*/  LOP3.LUT R4, R0, 0x38, RZ, 0xc0, !PT ;  /* 0x0000003800047812 */ /* 0x000fe200078ec0ff */
[----:B0-----:R-:W-:Y:S01]  /*af20*/  ULEA UR4, UR5, UR4, 0x18 ;  /* 0x0000000405047291 */ /* 0x001fe2000f8ec03f */
[----:B------:R-:W-:Y:S02]  /*af30*/  LOP3.LUT R0, R5, 0x70, R2, 0xf8, !PT ;  /* 0x0000007005007812 */ /* 0x000fe400078ef802 */
[----:B------:R-:W-:-:S02]  /*af40*/  LOP3.LUT R3, R4, 0x40, RZ, 0xfc, !PT ;  /* 0x0000004004037812 */ /* 0x000fc400078efcff */
[C---:B------:R-:W-:Y:S01]  /*af50*/  LOP3.LUT R2, R4.reuse, 0x80, RZ, 0xfc, !PT ;  /* 0x0000008004027812 */ /* 0x040fe200078efcff */
[----:B------:R-:W-:Y:S01]  /*af60*/  IMAD.U32 R22, RZ, RZ, UR4 ;  /* 0x00000004ff167e24 */ /* 0x000fe2000f8e00ff */
[----:B------:R-:W-:-:S03]  /*af70*/  LOP3.LUT R0, R4, 0xc0, RZ, 0xfc, !PT ;  /* 0x000000c004007812 */ /* 0x000fc600078efcff */
[----:B---3--:R-:W-:-:S07]  /*af80*/  IMAD R26, R30, 0x2, R22 ;  /* 0x000000021e1a7824 */ /* 0x008fce00078e0216 */
.L_x_1230:
[----:B0-----:R-:W0:Y:S02]  /*af90*/  LDC.64 R34, c[0x0][0xd88] ;  /* 0x00036200ff227b82 */ /* 0x001e240000000a00 */
[----:B0-----:R-:W-:-:S06]  /*afa0*/  IMAD.WIDE R34, R19, 0x4, R34 ;  /* 0x0000000413227825 */ /* 0x001fcc00078e0222 */
[----:B--2---:R0:W2:Y:S01]  /*afb0*/  LDG.E R34, desc[UR36][R34.64] ;  /* 0x0000002422227981 */ /* 0x0040a2000c1e1900 */
[----:B------:R-:W-:Y:S05]  /*afc0*/  YIELD ;  /* 0x0000000000007946 */ /* 0x000fea0003800000 */
[----:B------:R-:W-:Y:S01]  /*afd0*/  ULDC.64 UR4, c[0x0][0xb20] ;  /* 0x0002c80000047ab9 */ /* 0x000fe20000000a00 */
[----:B------:R-:W-:Y:S01]  /*afe0*/  IMAD.MOV.U32 R32, RZ, RZ, RZ ;  /* 0x000000ffff207224 */ /* 0x000fe200078e00ff */
[----:B------:R-:W-:Y:S01]  /*aff0*/  ISETP.NE.U32.AND P0, PT, RZ, UR4, PT ;  /* 0x00000004ff007c0c */ /* 0x000fe2000bf05070 */
[----:B------:R-:W-:-:S03]  /*b000*/  ULDC.64 UR6, c[0x0][0xb10] ;  /* 0x0002c40000067ab9 */ /* 0x000fc60000000a00 */
[----:B------:R-:W-:Y:S01]  /*b010*/  ISETP.NE.AND.EX P0, PT, RZ, UR5, PT, P0 ;  /* 0x00000005ff007c0c */ /* 0x000fe2000bf05300 */
[----:B0-----:R-:W-:Y:S01]  /*b020*/  IMAD.MOV.U32 R35, RZ, RZ, RZ ;  /* 0x000000ffff237224 */ /* 0x001fe200078e00ff */
        /* <DEDUP_REMOVED lines=9> */
[----:B------:R-:W-:Y:S02]  /*b0c0*/  LOP3.LUT R23, R23, 0xffffffbf, RZ, 0xc0, !PT ;  /* 0xffffffbf17177812 */ /* 0x000fe400078ec0ff */
[----:B------:R-:W-:Y:S02]  /*b0d0*/  ISETP.NE.AND.EX P2, PT, RZ, UR5, PT, P0 ;  /* 0x00000005ff007c0c */ /* 0x000fe4000bf45300 */
[----:B------:R-:W-:Y:S02]  /*b0e0*/  ISETP.NE.U32.AND P0, PT, RZ, UR6, PT ;  /* 0x00000006ff007c0c */ /* 0x000fe4000bf05070 */
[----:B-1----:R-:W-:Y:S02]  /*b0f0*/  IADD3 R2, P1, R25, UR4, RZ ;  /* 0x0000000419027c10 */ /* 0x002fe4000ff3e0ff */
[----:B------:R-:W-:-:S02]  /*b100*/  ISETP.NE.AND.EX P0, PT, RZ, UR7, PT, P0 ;  /* 0x00000007ff007c0c */ /* 0x000fc4000bf05300 */
[----:B------:R-:W-:Y:S01]  /*b110*/  IADD3.X R3, R28, UR5, RZ, P1, !PT ;  /* 0x000000051c037c10 */ /* 0x000fe20008ffe4ff */
[----:B------:R-:W-:-:S04]  /*b120*/  ULDC.64 UR4, c[0x0][0x418] ;  /* 0x0001060000047ab9 */ /* 0x000fc80000000a00 */
[----:B------:R-:W-:Y:S01]  /*b130*/  @P2 LOP3.LUT R23, R23, 0x40, RZ, 0xfc, !PT ;  /* 0x0000004017172812 */ /* 0x000fe200078efcff */
[----:B------:R1:W5:Y:S05]  /*b140*/  @P2 LDG.E R35, desc[UR36][R2.64] ;  /* 0x0000002402232981 */ /* 0x00036a000c1e1900 */
[----:B------:R-:W-:-:S04]  /*b150*/  @P0 IADD3 R4, P1, R25, UR6, RZ ;  /* 0x0000000619040c10 */ /* 0x000fc8000ff3e0ff */
[----:B------:R-:W-:-:S05]  /*b160*/  @P0 IADD3.X R5, R28, UR7, RZ, P1, !PT ;  /* 0x000000071c050c10 */ /* 0x000fca0008ffe4ff */
        /* <DEDUP_REMOVED lines=11> */
[----:B-1----:R-:W-:-:S05]  /*b220*/  IMAD.U32 R0, RZ, RZ, UR4 ;  /* 0x00000004ff007e24 */ /* 0x002fca000f8e00ff */
[----:B------:R0:W-:Y:S01]  /*b230*/  STL [R1+0x8], R0 ;  /* 0x0000080001007387 */ /* 0x0001e20000100800 */
[----:B------:R-:W-:Y:S05]  /*b240*/  @!P2 BRA `(.L_x_1164) ;  /* 0x000000000010a947 */ /* 0x000fea0003800000 */
[----:B------:R-:W2:Y:S04]  /*b250*/  LDG.E R5, desc[UR36][R2.64] ;  /* 0x0000002402057981 */ /* 0x000ea8000c1e1900 */
[----:B0-----:R-:W2:Y:S02]  /*b260*/  LDG.E R0, desc[UR36][R2.64+0x4] ;  /* 0x0000042402007981 */ /* 0x001ea4000c1e1900 */
[----:B--2---:R-:W-:-:S05]  /*b270*/  IADD3 R0, -R5, R0, RZ ;  /* 0x0000000005007210 */ /* 0x004fca0007ffe1ff */
[----:B------:R2:W-:Y:S02]  /*b280*/  STL [R1+0x8], R0 ;  /* 0x0000080001007387 */ /* 0x0005e40000100800 */
.L_x_1164:
        /* <DEDUP_REMOVED lines=9> */
.L_x_1165:
[----:B------:R-:W-:Y:S02]  /*b320*/  ULDC.64 UR4, c[0x0][0xb00] ;  /* 0x0002c00000047ab9 */ /* 0x000fe40000000a00 */
[----:B------:R-:W-:-:S04]  /*b330*/  ISETP.NE.U32.AND P0, PT, RZ, UR4, PT ;  /* 0x00000004ff007c0c */ /* 0x000fc8000bf05070 */
[----:B------:R-:W-:-:S13]  /*b340*/  ISETP.NE.AND.EX P0, PT, RZ, UR5, PT, P0 ;  /* 0x00000005ff007c0c */ /* 0x000fda000bf05300 */
[----:B------:R-:W-:Y:S05]  /*b350*/  @!P0 BRA `(.L_x_1166) ;  /* 0x0000000000148947 */ /* 0x000fea0003800000 */
[----:B-1----:R-:W1:Y:S02]  /*b360*/  LDC.64 R2, c[0x0][0xb00] ;  /* 0x0002c000ff027b82 */ /* 0x002e640000000a00 */
[----:B-1----:R-:W-:-:S05]  /*b370*/  IMAD.WIDE R2, R29, 0x4, R2 ;  /* 0x000000041d027825 */ /* 0x002fca00078e0202 */
[----:B------:R-:W3:Y:S04]  /*b380*/  LDG.E R7, desc[UR36][R2.64] ;  /* 0x0000002402077981 */ /* 0x000ee8000c1e1900 */
[----:B0-2---:R-:W3:Y:S02]  /*b390*/  LDG.E R0, desc[UR36][R2.64+0x4] ;  /* 0x0000042402007981 */ /* 0x005ee4000c1e1900 */
[----:B---3--:R-:W-:-:S07]  /*b3a0*/  IMAD.IADD R7, R0, 0x1, -R7 ;  /* 0x0000000100077824 */ /* 0x008fce00078e0a07 */
.L_x_1166:
[----:B-----5:R-:W-:Y:S01]  /*b3b0*/  IMAD.IADD R33, R7, 0x1, -R32 ;  /* 0x0000000107217824 */ /* 0x020fe200078e0a20 */
[----:B------:R-:W-:Y:S03]  /*b3c0*/  BSSY B7, `(.L_x_1167) ;  /* 0x000040f000077945 */ /* 0x000fe60003800000 */
[C---:B012---:R-:W-:Y:S01]  /*b3d0*/  VIADD R0, R33.reuse, 0x5f ;  /* 0x0000005f21007836 */ /* 0x047fe20000000000 */
[----:B------:R0:W-:Y:S01]  /*b3e0*/  STL [R1], R33 ;  /* 0x0000002101007387 */ /* 0x0001e20000100800 */
[----:B------:R-:W-:Y:S02]  /*b3f0*/  ISETP.GT.AND P0, PT, R33, RZ, PT ;  /* 0x000000ff2100720c */ /* 0x000fe40003f04270 */
[----:B------:R-:W-:-:S05]  /*b400*/  IMAD.HI R0, R0, 0x2aaaaaab, RZ ;  /* 0x2aaaaaab00007827 */ /* 0x000fca00078e02ff */
[----:B------:R-:W-:-:S04]  /*b410*/  SHF.R.U32.HI R3, RZ, 0x1f, R0 ;  /* 0x0000001fff037819 */ /* 0x000fc80000011600 */
        /* <DEDUP_REMOVED lines=10> */
[----:B0-----:R-:W1:Y:S02]  /*b4c0*/  FLO.U32 R0, UR4 ;  /* 0x0000000400007d00 */ /* 0x001e6400080e0000 */
[----:B-1----:R-:W-:-:S06]  /*b4d0*/  ISETP.EQ.U32.AND P0, PT, R0, R5, PT ;  /* 0x000000050000720c */ /* 0x002fcc0003f02070 */
[----:B------:R-:W2:Y:S07]  /*b4e0*/  POPC R5, UR4 ;  /* 0x0000000400057d09 */ /* 0x000eae0008000000 */
[----:B--2---:R-:W2:Y:S01]  /*b4f0*/  @P0 ATOMG.E.ADD.STRONG.GPU PT, R3, desc[UR36][R2.64], R5 ;  /* 0x00000005020309a8 */ /* 0x004ea200081ee1e4 */
[----:B------:R-:W0:Y:S02]  /*b500*/  S2R R4, SR_LTMASK ;  /* 0x0000000000047919 */ /* 0x000e240000003900 */
[----:B0-----:R-:W-:-:S04]  /*b510*/  LOP3.LUT R4, R4, UR4, RZ, 0xc0, !PT ;  /* 0x0000000404047c12 */ /* 0x001fc8000f8ec0ff */
[----:B------:R-:W0:Y:S01]  /*b520*/  POPC R7, R4 ;  /* 0x0000000400077309 */ /* 0x000e220000000000 */
[----:B--2---:R-:W0:Y:S02]  /*b530*/  SHFL.IDX PT, R0, R3, R0, 0x1f ;  /* 0x00001f0003007589 */ /* 0x004e2400000e0000 */
[----:B0-----:R-:W-:Y:S01]  /*b540*/  IADD3 R16, R0, UR39, R7 ;  /* 0x0000002700107c10 */ /* 0x001fe2000fffe007 */
[----:B------:R-:W-:Y:S06]  /*b550*/  BRA `(.L_x_1169) ;  /* 0x0000003c00d47947 */ /* 0x000fec0003800000 */
.L_x_1168:
[----:B0-----:R-:W-:Y:S01]  /*b560*/  VIADD R0, R22, 0x1c400 ;  /* 0x0001c40016007836 */ /* 0x001fe20000000000 */
        /* <DEDUP_REMOVED lines=18> */
[----:B0-----:R-:W-:Y:S05]  /*b690*/  CALL.ABS.NOINC R2 ;  /* 0x0000000002007343 */ /* 0x001fea0003c00000 */
.L_x_1171:
[----:B------:R-:W-:Y:S05]  /*b6a0*/  BSYNC B6 ;  /* 0x0000000000067941 */ /* 0x000fea0003800000 */
.L_x_1170:
        /* <DEDUP_REMOVED lines=8> */
[----:B------:R0:W1:Y:S01]  /*b730*/  LDC.64 R2, c[0x4][R31] ;  /* 0x010000001f027b82 */ /* 0x0000620000000a00 */
        /* <DEDUP_REMOVED lines=11> */
.L_x_1174:
        /* <DEDUP_REMOVED lines=15> */
.L_x_1173:
[----:B------:R-:W-:Y:S05]  /*b8e0*/  BSYNC B6 ;  /* 0x0000000000067941 */ /* 0x000fea0003800000 */
.L_x_1172:
[----:B------:R-:W2:Y:S01]  /*b8f0*/  LDL R31, [R1+0x1c] ;  /* 0x00001c00011f7983 */ /* 0x000ea20000100800 */
[----:B------:R-:W-:Y:S01]  /*b900*/  ULDC.64 UR4, c[0x0][0xaf0] ;  /* 0x0002bc0000047ab9 */ /* 0x000fe20000000a00 */
[----:B------:R-:W0:Y:S01]  /*b910*/  LDC R9, c[0x0][0x430] ;  /* 0x00010c00ff097b82 */ /* 0x000e220000000800 */
[----:B------:R-:W-:Y:S01]  /*b920*/  ISETP.NE.U32.AND P0, PT, RZ, UR4, PT ;  /* 0x00000004ff007c0c */ /* 0x000fe2000bf05070 */
[----:B------:R-:W1:Y:S03]  /*b930*/  S2R R20, SR_TID.X ;  /* 0x0000000000147919 */ /* 0x000e660000002100 */
[----:B------:R-:W-:-:S13]  /*b940*/  ISETP.NE.AND.EX P0, PT, RZ, UR5, PT, P0 ;  /* 0x00000005ff007c0c */ /* 0x000fda000bf05300 */
[----:B------:R-:W-:Y:S01]  /*b950*/  @P0 IADD3 R2, P1, R25, UR4, RZ ;  /* 0x0000000419020c10 */ /* 0x000fe2000ff3e0ff */
[----:B------:R-:W3:Y:S01]  /*b960*/  S2R R21, SR_TID.X ;  /* 0x0000000000157919 */ /* 0x000ee20000002100 */
[----:B------:R-:W-:Y:S02]  /*b970*/  ULDC UR4, c[0x0][0x320] ;  /* 0x0000c80000047ab9 */ /* 0x000fe40000000800 */
[----:B------:R-:W-:-:S05]  /*b980*/  @P0 IADD3.X R3, R28, UR5, RZ, P1, !PT ;  /* 0x000000051c030c10 */ /* 0x000fca0008ffe4ff */
[----:B------:R4:W4:Y:S01]  /*b990*/  @P0 LDG.E R29, desc[UR36][R2.64] ;  /* 0x00000024021d0981 */ /* 0x000922000c1e1900 */
[----:B0-----:R-:W-:Y:S01]  /*b9a0*/  ISETP.NE.AND P2, PT, R9, 0x1, PT ;  /* 0x000000010900780c */ /* 0x001fe20003f45270 */
[----:B------:R-:W-:Y:S01]  /*b9b0*/  IMAD.MOV.U32 R36, RZ, RZ, RZ ;  /* 0x000000ffff247224 */ /* 0x000fe200078e00ff */
[----:B------:R-:W-:Y:S02]  /*b9c0*/  LOP3.LUT R23, R23, 0xffff7fff, RZ, 0xc0, !PT ;  /* 0xffff7fff17177812 */ /* 0x000fe400078ec0ff */
[----:B-1----:R-:W-:-:S04]  /*b9d0*/  LOP3.LUT R20, R20, 0x7f, RZ, 0xc0, !PT ;  /* 0x0000007f14147812 */ /* 0x002fc800078ec0ff */
[----:B------:R-:W-:-:S05]  /*b9e0*/  SHF.R.U32.HI R0, RZ, 0x3, R20 ;  /* 0x00000003ff007819 */ /* 0x000fca0000011614 */
[----:B------:R-:W0:Y:S01]  /*b9f0*/  @P2 LDC R4, c[0x0][0x434] ;  /* 0x00010d00ff042b82 */ /* 0x000e220000000800 */
[----:B------:R-:W-:-:S07]  /*ba00*/  @P2 LOP3.LUT R23, R23, 0x8000, RZ, 0xfc, !PT ;  /* 0x0000800017172812 */ /* 0x000fce00078efcff */
[----:B------:R-:W1:Y:S01]  /*ba10*/  @P2 LDC R5, c[0x0][0x438] ;  /* 0x00010e00ff052b82 */ /* 0x000e620000000800 */
[----:B---3--:R-:W-:-:S05]  /*ba20*/  IMAD.SHL.U32 R20, R21, 0x10, RZ ;  /* 0x0000001015147824 */ /* 0x008fca00078e00ff */
[----:B------:R-:W-:Y:S02]  /*ba30*/  LOP3.LUT R20, R0, 0x70, R20, 0xf8, !PT ;  /* 0x0000007000147812 */ /* 0x000fe400078ef814 */
[----:B------:R-:W-:Y:S01]  /*ba40*/  LOP3.LUT R23, R23, 0xffffffef, RZ, 0xc0, !PT ;  /* 0xffffffef17177812 */ /* 0x000fe200078ec0ff */
[----:B------:R-:W-:Y:S01]  /*ba50*/  UMOV UR5, 0xffffffff ;  /* 0xffffffff00057882 */ /* 0x000fe20000000000 */
[----:B--2---:R-:W-:Y:S02]  /*ba60*/  VIADD R8, R31, 0xffffffff ;  /* 0xffffffff1f087836 */ /* 0x004fe40000000000 */
[----:B------:R-:W2:Y:S02]  /*ba70*/  S2R R31, SR_TID.X ;  /* 0x00000000001f7919 */ /* 0x000ea40000002100 */
[----:B------:R-:W-:-:S05]  /*ba80*/  IMAD R37, R8, 0x60, R20 ;  /* 0x0000006008257824 */ /* 0x000fca00078e0214 */
[C---:B------:R-:W-:Y:S02]  /*ba90*/  ISETP.GE.AND P0, PT, R37.reuse, R33, PT ;  /* 0x000000212500720c */ /* 0x040fe40003f06270 */
[----:B------:R-:W-:Y:S02]  /*baa0*/  IADD3 R37, R37, R32, RZ ;  /* 0x0000002025257210 */ /* 0x000fe40007ffe0ff */
[----:B------:R-:W-:-:S03]  /*bab0*/  ISETP.GT.U32.OR P0, PT, R20, 0x5f, P0 ;  /* 0x0000005f1400780c */ /* 0x000fc60000704470 */
[----:B0-----:R-:W-:-:S04]  /*bac0*/  @P2 IMAD.HI.U32 R4, R37, R4, RZ ;  /* 0x0000000425042227 */ /* 0x001fc800078e00ff */
[----:B------:R-:W-:Y:S01]  /*bad0*/  IMAD.MOV.U32 R0, RZ, RZ, R37 ;  /* 0x000000ffff007224 */ /* 0x000fe200078e0025 */
[----:B-1----:R-:W-:-:S05]  /*bae0*/  @P2 SHF.R.U32.HI R0, RZ, R5, R4 ;  /* 0x00000005ff002219 */ /* 0x002fca0000011604 */
[----:B------:R-:W0:Y:S01]  /*baf0*/  @!P0 LDC.64 R4, c[0x0][0x428] ;  /* 0x00010a00ff048b82 */ /* 0x000e220000000a00 */
[--C-:B----4-:R-:W-:Y:S01]  /*bb00*/  @!P0 SHF.R.S32.HI R3, RZ, 0x1f, R0.reuse ;  /* 0x0000001fff038819 */ /* 0x110fe20000011400 */
[----:B------:R-:W-:Y:S01]  /*bb10*/  @!P0 IMAD.MOV.U32 R2, RZ, RZ, R0 ;  /* 0x000000ffff028224 */ /* 0x000fe200078e0000 */
[----:B------:R-:W-:-:S05]  /*bb20*/  SHF.R.S32.HI R33, RZ, 0x1f, R29 ;  /* 0x0000001fff217819 */ /* 0x000fca000001141d */
[----:B------:R-:W1:Y:S01]  /*bb30*/  @!P0 LDC.64 R6, c[0x0][0x418] ;  /* 0x00010600ff068b82 */ /* 0x000e620000000a00 */
[----:B--2---:R-:W-:-:S05]  /*bb40*/  IMAD.SHL.U32 R31, R31, 0x8, RZ ;  /* 0x000000081f1f7824 */ /* 0x004fca00078e00ff */
[----:B------:R-:W-:-:S04]  /*bb50*/  LOP3.LUT R31, R31, 0x38, RZ, 0xc0, !PT ;  /* 0x000000381f1f7812 */ /* 0x000fc800078ec0ff */
[----:B------:R-:W-:Y:S01]  /*bb60*/  LOP3.LUT R11, R31, 0x40, RZ, 0xfc, !PT ;  /* 0x000000401f0b7812 */ /* 0x000fe200078efcff */
[----:B0-----:R-:W-:-:S03]  /*bb70*/  @!P0 IMAD.WIDE.U32 R2, R29, R4, R2 ;  /* 0x000000041d028225 */ /* 0x001fc600078e0002 */
[----:B------:R-:W-:Y:S01]  /*bb80*/  ISETP.GE.AND P3, PT, R11, UR4, PT ;  /* 0x000000040b007c0c */ /* 0x000fe2000bf66270 */
[----:B------:R-:W-:-:S04]  /*bb90*/  @!P0 IMAD R4, R33, R4, RZ ;  /* 0x0000000421048224 */ /* 0x000fc800078e02ff */
[----:B------:R-:W-:Y:S01]  /*bba0*/  @!P0 IMAD R5, R29, R5, R4 ;  /* 0x000000051d058224 */ /* 0x000fe200078e0204 */
[----:B-1----:R-:W-:-:S03]  /*bbb0*/  @!P0 LEA R6, P1, R2, R6, 0x2 ;  /* 0x0000000602068211 */ /* 0x002fc600078210ff */
[----:B------:R-:W-:Y:S01]  /*bbc0*/  @!P0 IMAD.IADD R5, R3, 0x1, R5 ;  /* 0x0000000103058824 */ /* 0x000fe200078e0205 */
[----:B------:R-:W-:-:S03]  /*bbd0*/  LOP3.LUT R10, R31, 0x80, RZ, 0xfc, !PT ;  /* 0x000000801f0a7812 */ /* 0x000fc600078efcff */
[----:B------:R-:W-:Y:S02]  /*bbe0*/  @P3 LOP3.LUT R23, R23, 0x10, RZ, 0xfc, !PT ;  /* 0x0000001017173812 */ /* 0x000fe400078efcff */
[----:B------:R-:W-:Y:S02]  /*bbf0*/  @!P0 LEA.HI.X R7, R2, R7, R5, 0x2, P1 ;  /* 0x0000000702078211 */ /* 0x000fe400008f1405 */
[----:B------:R-:W-:Y:S01]  /*bc00*/  ISETP.GE.AND P1, PT, R10, UR4, PT ;  /* 0x000000040a007c0c */ /* 0x000fe2000bf26270 */
[----:B------:R-:W-:Y:S01]  /*bc10*/  IMAD.MOV R0, RZ, RZ, -R0 ;  /* 0x000000ffff007224 */ /* 0x000fe200078e0a00 */
[----:B------:R-:W-:Y:S01]  /*bc20*/  ISETP.GE.AND P2, PT, R31, UR4, PT ;  /* 0x000000041f007c0c */ /* 0x000fe2000bf46270 */
[----:B------:R0:W5:Y:S01]  /*bc30*/  @!P0 LDG.E R36, desc[UR36][R6.64] ;  /* 0x0000002406248981 */ /* 0x000162000c1e1900 */
[----:B------:R-:W-:Y:S01]  /*bc40*/  LOP3.LUT R23, R23, 0xfffffffe, RZ, 0xc0, !PT ;  /* 0xfffffffe17177812 */ /* 0x000fe200078ec0ff */
[----:B------:R-:W-:Y:S01]  /*bc50*/  IMAD R37, R9, R0, R37 ;  /* 0x0000000009257224 */ /* 0x000fe200078e0225 */
[----:B------:R-:W-:-:S02]  /*bc60*/  LOP3.LUT R9, R31, 0xc0, RZ, 0xfc, !PT ;  /* 0x000000c01f097812 */ /* 0x000fc400078efcff */
[----:B------:R-:W-:Y:S02]  /*bc70*/  LOP3.LUT R23, R23, 0xfffffff7, RZ, 0xc0, !PT ;  /* 0xfffffff717177812 */ /* 0x000fe400078ec0ff */
[----:B------:R-:W-:-:S03]  /*bc80*/  ISETP.GE.AND P0, PT, R9, UR4, PT ;  /* 0x0000000409007c0c */ /* 0x000fc6000bf06270 */
[----:B------:R-:W-:-:S04]  /*bc90*/  @P1 LOP3.LUT R23, R23, 0x8, RZ, 0xfc, !PT ;  /* 0x0000000817171812 */ /* 0x000fc800078efcff */
[----:B------:R-:W-:-:S04]  /*bca0*/  @P2 LOP3.LUT R23, R23, 0x1, RZ, 0xfc, !PT ;  /* 0x0000000117172812 */ /* 0x000fc800078efcff */
[----:B------:R-:W-:-:S04]  /*bcb0*/  LOP3.LUT R23, R23, 0xfffffffb, RZ, 0xc0, !PT ;  /* 0xfffffffb17177812 */ /* 0x000fc800078ec0ff */
[----:B------:R-:W-:Y:S01]  /*bcc0*/  @P0 LOP3.LUT R23, R23, 0x4, RZ, 0xfc, !PT ;  /* 0x0000000417170812 */ /* 0x000fe200078efcff */
[----:B0-----:R-:W-:Y:S06]  /*bcd0*/  BRA.DIV UR5, `(.L_x_1175) ;  /* 0x0000004605f47947 */ /* 0x001fec000b800000 */
.L_x_1248:
[----:B------:R-:W-:Y:S01]  /*bce0*/  IMAD.U32 R0, RZ, RZ, UR38 ;  /* 0x00000026ff007e24 */ /* 0x000fe2000f8e00ff */
[----:B------:R-:W-:Y:S02]  /*bcf0*/  SEL R2, RZ, 0x1, P2 ;  /* 0x00000001ff027807 */ /* 0x000fe40001000000 */
[----:B------:R-:W-:Y:S02]  /*bd00*/  ISETP.GT.U32.AND P1, PT, R20, 0x5f, PT ;  /* 0x0000005f1400780c */ /* 0x000fe40003f24070 */
[----:B------:R-:W-:Y:S01]  /*bd10*/  ISETP.NE.AND P0, PT, R0, 0x3, PT ;  /* 0x000000030000780c */ /* 0x000fe20003f05270 */
[----:B------:R0:W-:Y:S01]  /*bd20*/  STL [R1+0x20], R2 ;  /* 0x0000200201007387 */ /* 0x0001e20000100800 */
[----:B------:R-:W-:Y:S02]  /*bd30*/  LOP3.LUT R23, R23, 0xfffffbff, RZ, 0xc0, !PT ;  /* 0xfffffbff17177812 */ /* 0x000fe400078ec0ff */
[----:B------:R-:W-:-:S09]  /*bd40*/  SHF.R.S32.HI R28, RZ, 0x1f, R18 ;  /* 0x0000001fff1c7819 */ /* 0x000fd20000011412 */
[----:B------:R-:W-:-:S04]  /*bd50*/  @P0 LOP3.LUT R23, R23, 0x400, RZ, 0xfc, !PT ;  /* 0x0000040017170812 */ /* 0x000fc800078efcff */
[----:B------:R-:W-:-:S04]  /*bd60*/  LOP3.LUT R23, R23, 0xffffffdf, RZ, 0xc0, !PT ;  /* 0xffffffdf17177812 */ /* 0x000fc800078ec0ff */
[----:B------:R-:W-:Y:S01]  /*bd70*/  @P1 LOP3.LUT R23, R23, 0x20, RZ, 0xfc, !PT ;  /* 0x0000002017171812 */ /* 0x000fe200078efcff */
[----:B0-----:R-:W-:Y:S06]  /*bd80*/  @!P0 BRA `(.L_x_1176) ;  /* 0x0000000000048947 */ /* 0x001fec0003800000 */
[----:B------:R-:W-:Y:S01]  /*bd90*/  BPT.TRAP 0x1 ;  /* 0x000000040000795c */ /* 0x000fe20000300000 */
.L_x_1176:
[----:B------:R-:W-:Y:S01]  /*bda0*/  IMAD R25, R24, 0x8, R22 ;  /* 0x0000000818197824 */ /* 0x000fe200078e0216 */
[----:B------:R-:W-:Y:S01]  /*bdb0*/  SHF.L.U32 R0, R27, 0x1f, RZ ;  /* 0x0000001f1b007819 */ /* 0x000fe200000006ff */
[----:B------:R-:W-:Y:S03]  /*bdc0*/  BSSY B0, `(.L_x_1177) ;  /* 0x0000003000007945 */ /* 0x000fe60003800000 */
[----:B------:R-:W0:Y:S02]  /*bdd0*/  SYNCS.PHASECHK.TRANS64.TRYWAIT P0, [R25+URZ+0x32440], R0 ;  /* 0x03244000190075a7 */ /* 0x000e24000800017f */
[----:B0-----:R-:W-:Y:S05]  /*bde0*/  @!P0 BRA `(.L_x_1178) ;  /* 0x0000004400e08947 */ /* 0x001fea0003800000 */
.L_x_1249:
[----:B------:R-:W-:Y:S05]  /*bdf0*/  BSYNC B0 ;  /* 0x0000000000007941 */ /* 0x000fea0003800000 */
.L_x_1177:
[----:B------:R-:W2:Y:S01]  /*be00*/  LDL R7, [R1] ;  /* 0x0000000001077983 */ /* 0x000ea20000100800 */
[----:B0-----:R-:W-:Y:S01]  /*be10*/  SHF.R.S32.HI R0, RZ, 0x1f, R37 ;  /* 0x0000001fff007819 */ /* 0x001fe20000011425 */
[----:B------:R-:W-:Y:S01]  /*be20*/  ULDC.64 UR4, c[0x0][0x300] ;  /* 0x0000c00000047ab9 */ /* 0x000fe20000000a00 */
[----:B-----5:R-:W-:Y:S01]  /*be30*/  SHF.R.S32.HI R4, RZ, 0x1f, R36 ;  /* 0x0000001fff047819 */ /* 0x020fe20000011424 */
[----:B------:R-:W-:Y:S01]  /*be40*/  IMAD.WIDE.U32 R2, R37, UR4, RZ ;  /* 0x0000000425027c25 */ /* 0x000fe2000f8e00ff */
[----:B------:R-:W-:Y:S01]  /*be50*/  LOP3.LUT R23, R23, 0xfffffffd, RZ, 0xc0, !PT ;  /* 0xfffffffd17177812 */ /* 0x000fe200078ec0ff */
[----:B------:R0:W-:Y:S04]  /*be60*/  STL [R1+0x10], R0 ;  /* 0x0000100001007387 */ /* 0x0001e80000100800 */
[----:B------:R1:W-:Y:S01]  /*be70*/  STL [R1+0x14], R4 ;  /* 0x0000140401007387 */ /* 0x0003e20000100800 */
[----:B0-----:R-:W-:-:S04]  /*be80*/  IMAD R0, R0, UR4, RZ ;  /* 0x0000000400007c24 */ /* 0x001fc8000f8e02ff */
[----:B------:R-:W-:Y:S01]  /*be90*/  IMAD R0, R37, UR5, R0 ;  /* 0x0000000525007c24 */ /* 0x000fe2000f8e0200 */
[----:B------:R-:W-:-:S04]  /*bea0*/  ULDC.64 UR4, c[0x0][0x310] ;  /* 0x0000c40000047ab9 */ /* 0x000fc80000000a00 */
[----:B------:R-:W-:Y:S01]  /*beb0*/  IADD3 R3, R3, R0, RZ ;  /* 0x0000000003037210 */ /* 0x000fe20007ffe0ff */
[----:B------:R-:W-:Y:S02]  /*bec0*/  IMAD R0, R4, UR4, RZ ;  /* 0x0000000404007c24 */ /* 0x000fe4000f8e02ff */
[----:B-1----:R-:W0:Y:S02]  /*bed0*/  S2R R4, SR_TID.X ;  /* 0x0000000000047919 */ /* 0x002e240000002100 */
        /* <DEDUP_REMOVED lines=16> */
[----:B--2---:R-:W-:-:S02]  /*bfe0*/  IMAD R31, R8, -0x60, R7 ;  /* 0xffffffa0081f7824 */ /* 0x004fc400078e0207 */
[----:B0-----:R-:W-:Y:S02]  /*bff0*/  IMAD.SHL.U32 R7, R5, 0x8, RZ ;  /* 0x0000000805077824 */ /* 0x001fe400078e00ff */
[----:B------:R-:W-:Y:S02]  /*c000*/  IMAD.IADD R31, R31, 0x1, -R6 ;  /* 0x000000011f1f7824 */ /* 0x000fe400078e0a06 */
[----:B------:R-:W-:Y:S01]  /*c010*/  IMAD R5, R24, 0x1800, R30 ;  /* 0x0000180018057824 */ /* 0x000fe200078e021e */
[----:B------:R-:W-:Y:S02]  /*c020*/  LOP3.LUT R7, R7, 0x38, RZ, 0xc0, !PT ;  /* 0x0000003807077812 */ /* 0x000fe400078ec0ff */
[----:B------:R-:W-:Y:S02]  /*c030*/  ISETP.GE.AND P0, PT, R31, 0x1, PT ;  /* 0x000000011f00780c */ /* 0x000fe40003f06270 */
[----:B------:R-:W-:-:S13]  /*c040*/  ISETP.GE.AND P2, PT, R7, UR4, PT ;  /* 0x0000000407007c0c */ /* 0x000fda000bf46270 */
[----:B------:R-:W-:Y:S01]  /*c050*/  @P2 LOP3.LUT R23, R23, 0x2, RZ, 0xfc, !PT ;  /* 0x0000000217172812 */ /* 0x000fe200078efcff */
[----:B------:R-:W-:Y:S06]  /*c060*/  BRA.DIV UR5, `(.L_x_1179) ;  /* 0x0000004605547947 */ /* 0x000fec000b800000 */
[----:B------:R-:W0:Y:S01]  /*c070*/  SHFL.IDX PT, R3, R0, RZ, 0x181f ;  /* 0x00181fff00037589 */ /* 0x000e2200000e0000 */
[----:B------:R-:W-:-:S03]  /*c080*/  @P0 IMAD R6, R5, 0x2, R22 ;  /* 0x0000000205060824 */ /* 0x000fc600078e0216 */
[----:B------:R-:W1:Y:S01]  /*c090*/  SHFL.IDX PT, R2, R4, RZ, 0x181f ;  /* 0x00181fff04027589 */ /* 0x000e6200000e0000 */
[----:B0-----:R-:W-:-:S05]  /*c0a0*/  @P0 LEA R3, P1, R7, R3, 0x1 ;  /* 0x0000000307030211 */ /* 0x001fca00078208ff */
[----:B-1----:R-:W-:-:S05]  /*c0b0*/  @P0 IMAD.X R2, RZ, RZ, R2, P1 ;  /* 0x000000ffff020224 */ /* 0x002fca00008e0602 */
        /* <DEDUP_REMOVED lines=47> */
.L_x_1263:
        /* <DEDUP_REMOVED lines=10> */
.L_x_1180:
[----:B------:R-:W-:Y:S02]  /*c450*/  PLOP3.LUT P1, PT, P1, P0, PT, 0xa2, 0x0 ;  /* 0x000000000000781c */ /* 0x000fe40000f21472 */
[----:B------:R-:W-:-:S08]  /*c460*/  @P0 R2UR P1, UR4, R25 ;  /* 0x00000000190402ca */ /* 0x000fd00000020000 */
[----:B------:R-:W-:-:S05]  /*c470*/  @P0 PLOP3.LUT P0, PT, P1, PT, PT, 0x80, 0x0 ;  /* 0x000000000000081c */ /* 0x000fca0000f0f070 */
[----:B------:R-:W-:Y:S01]  /*c480*/  @!P1 SYNCS.ARRIVE.TRANS64.RED.A0T1 RZ, [UR4+0x32430], RZ ;  /* 0x032430ffffff99a7 */ /* 0x000fe20008200404 */
[----:B------:R-:W-:Y:S07]  /*c490*/  @!P1 ARRIVES.LDGSTSBAR.64.TRANSCNT [UR4+0x32430] ;  /* 0x03243000ff0099b0 */ /* 0x000fee0008000a84 */
[----:B------:R-:W-:Y:S05]  /*c4a0*/  @P0 BRA.U.ANY `(.L_x_1180) ;  /* 0xfffffffd00e80947 */ /* 0x000fea000393ffff */
[----:B------:R-:W-:Y:S01]  /*c4b0*/  NOP ;  /* 0x0000000000007918 */ /* 0x000fe20000000000 */
[----:B------:R-:W-:-:S13]  /*c4c0*/  LOP3.LUT P2, RZ, R23, 0x400, RZ, 0xc0, !PT ;  /* 0x0000040017ff7812 */ /* 0x000fda000784c0ff */
[----:B------:R-:W-:Y:S05]  /*c4d0*/  @!P2 BRA `(.L_x_1181) ;  /* 0x000000000004a947 */ /* 0x000fea0003800000 */
[----:B------:R-:W-:Y:S01]  /*c4e0*/  BPT.TRAP 0x1 ;  /* 0x000000040000795c */ /* 0x000fe20000300000 */
.L_x_1181:
[----:B------:R1:W5:Y:S01]  /*c4f0*/  LDL.LU R0, [R1+0x4] ;  /* 0x0000040001007983 */ /* 0x0003620000300800 */
[----:B------:R-:W-:Y:S01]  /*c500*/  LOP3.LUT P0, RZ, R23, 0x40, RZ, 0xc0, !PT ;  /* 0x0000004017ff7812 */ /* 0x000fe2000780c0ff */
[----:B------:R1:W-:-:S12]  /*c510*/  SYNCS.ARRIVE.TRANS64.A1T0 RZ, [R25+URZ+0x32430], RZ ;  /* 0x032430ff19ff79a7 */ /* 0x0003d8000810003f */
[----:B------:R-:W-:Y:S05]  /*c520*/  WARPSYNC.ALL ;  /* 0x0000000000007948 */ /* 0x000fea0003800000 */
[----:B------:R-:W-:Y:S01]  /*c530*/  SEL R34, R34, RZ, !P0 ;  /* 0x000000ff22227207 */ /* 0x000fe20004000000 */
[----:B------:R-:W-:Y:S01]  /*c540*/  BSSY B6, `(.L_x_1182) ;  /* 0x0000019000067945 */ /* 0x000fe20003800000 */
[----:B------:R-:W-:Y:S01]  /*c550*/  BAR.SYNC.DEFER_BLOCKING 0x8, 0x180 ;  /* 0x0206000000007b1d */ /* 0x000fe20000010000 */
[----:B-----5:R-:W-:-:S05]  /*c560*/  SEL R0, R0, RZ, !P0 ;  /* 0x000000ff00007207 */ /* 0x020fca0004000000 */
[----:B------:R2:W-:Y:S02]  /*c570*/  STL [R1+0xc], R0 ;  /* 0x00000c0001007387 */ /* 0x0005e40000100800 */
[----:B--2---:R-:W-:-:S05]  /*c580*/  VIADD R0, R22, 0x18400 ;  /* 0x0001840016007836 */ /* 0x004fca0000000000 */
[----:B------:R-:W-:Y:S02]  /*c590*/  LOP3.LUT P0, RZ, R0, 0x3ff, RZ, 0xc0, !PT ;  /* 0x000003ff00ff7812 */ /* 0x000fe4000780c0ff */
[----:B------:R-:W-:-:S05]  /*c5a0*/  SHF.R.S32.HI R0, RZ, 0x1f, R35 ;  /* 0x0000001fff007819 */ /* 0x000fca0000011423 */
[----:B------:R2:W-:Y:S06]  /*c5b0*/  STL [R1+0x4], R0 ;  /* 0x0000040001007387 */ /* 0x0005ec0000100800 */
        /* <DEDUP_REMOVED lines=16> */
[----:B012---:R-:W-:Y:S05]  /*c6c0*/  CALL.ABS.NOINC R2 ;  /* 0x0000000002007343 */ /* 0x007fea0003c00000 */
.L_x_1183:
[----:B------:R-:W-:Y:S05]  /*c6d0*/  BSYNC B6 ;  /* 0x0000000000067941 */ /* 0x000fea0003800000 */
.L_x_1182:
[----:B------:R-:W3:Y:S01]  /*c6e0*/  LDL R21, [R1+0x4] ;  /* 0x0000040001157983 */ /* 0x000ee20000100800 */
[----:B------:R-:W4:Y:S03]  /*c6f0*/  LDC R7, c[0x0][0x448] ;  /* 0x00011200ff077b82 */ /* 0x000f260000000800 */
[----:B------:R-:W5:Y:S01]  /*c700*/  LDL R20, [R1+0xc] ;  /* 0x00000c0001147983 */ /* 0x000f620000100800 */
[----:B------:R-:W-:Y:S01]  /*c710*/  IMAD.SHL.U32 R4, R17, 0x80, RZ ;  /* 0x0000008011047824 */ /* 0x000fe200078e00ff */
[----:B------:R-:W-:Y:S01]  /*c720*/  ULDC.64 UR4, c[0x0][0x298] ;  /* 0x0000a60000047ab9 */ /* 0x000fe20000000a00 */
[----:B------:R-:W-:Y:S01]  /*c730*/  LOP3.LUT R23, R23, 0xfffeffff, RZ, 0xc0, !PT ;  /* 0xfffeffff17177812 */ /* 0x000fe200078ec0ff */
[----:B0-----:R-:W0:Y:S01]  /*c740*/  S2R R2, SR_TID.X ;  /* 0x0000000000027919 */ /* 0x001e220000002100 */
[----:B--2---:R-:W2:Y:S01]  /*c750*/  S2R R0, SR_TID.X ;  /* 0x0000000000007919 */ /* 0x004ea20000002100 */
[----:B------:R-:W1:Y:S01]  /*c760*/  S2R R6, SR_TID.X ;  /* 0x0000000000067919 */ /* 0x000e620000002100 */
[----:B----4-:R-:W-:-:S13]  /*c770*/  ISETP.NE.AND P0, PT, R7, 0x1, PT ;  /* 0x000000010700780c */ /* 0x010fda0003f05270 */
[----:B------:R-:W-:Y:S02]  /*c780*/  @P0 LOP3.LUT R23, R23, 0x10000, RZ, 0xfc, !PT ;  /* 0x0001000017170812 */ /* 0x000fe400078efcff */
[----:B0-----:R-:W-:-:S04]  /*c790*/  LOP3.LUT R2, R2, 0x7f, RZ, 0xc0, !PT ;  /* 0x0000007f02027812 */ /* 0x001fc800078ec0ff */
[----:B------:R-:W-:Y:S02]  /*c7a0*/  SHF.R.U32.HI R2, RZ, 0x3, R2 ;  /* 0x00000003ff027819 */ /* 0x000fe40000011602 */
[----:B--2---:R-:W-:Y:S02]  /*c7b0*/  SHF.L.U32 R3, R0, 0x4, RZ ;  /* 0x0000000400037819 */ /* 0x004fe400000006ff */
[----:B------:R-:W0:Y:S02]  /*c7c0*/  @P0 LDC R0, c[0x0][0x44c] ;  /* 0x00011300ff000b82 */ /* 0x000e240000000800 */
[----:B------:R-:W-:-:S04]  /*c7d0*/  LOP3.LUT R3, R2, 0x70, R3, 0xf8, !PT ;  /* 0x0000007002037812 */ /* 0x000fc800078ef803 */
[----:B------:R-:W-:Y:S02]  /*c7e0*/  LOP3.LUT R17, R3, R4, RZ, 0xfc, !PT ;  /* 0x0000000403117212 */ /* 0x000fe400078efcff */
[----:B------:R-:W2:Y:S03]  /*c7f0*/  @P0 LDC R2, c[0x0][0x450] ;  /* 0x00011400ff020b82 */ /* 0x000ea60000000800 */
[----:B0-----:R-:W-:-:S04]  /*c800*/  @P0 IMAD.HI.U32 R3, R17, R0, RZ ;  /* 0x0000000011030227 */ /* 0x001fc800078e00ff */
[----:B------:R-:W-:Y:S01]  /*c810*/  IMAD.MOV.U32 R0, RZ, RZ, R17 ;  /* 0x000000ffff007224 */ /* 0x000fe200078e0011 */
[----:B--2---:R-:W-:Y:S01]  /*c820*/  @P0 SHF.R.U32.HI R0, RZ, R2, R3 ;  /* 0x00000002ff000219 */ /* 0x004fe20000011603 */
[----:B------:R-:W-:-:S04]  /*c830*/  IMAD.WIDE.U32 R2, R35, UR4, RZ ;  /* 0x0000000423027c25 */ /* 0x000fc8000f8e00ff */
[----:B---3--:R-:W-:Y:S01]  /*c840*/  IMAD R5, R21, UR4, RZ ;  /* 0x0000000415057c24 */ /* 0x008fe2000f8e02ff */
[----:B-1----:R-:W-:-:S03]  /*c850*/  LOP3.LUT R21, R6, 0x7f, RZ, 0xc0, !PT ;  /* 0x0000007f06157812 */ /* 0x002fc600078ec0ff */
[----:B------:R-:W-:Y:S01]  /*c860*/  IMAD R5, R35, UR5, R5 ;  /* 0x0000000523057c24 */ /* 0x000fe2000f8e0205 */
[----:B------:R-:W-:Y:S01]  /*c870*/  ULDC.64 UR4, c[0x0][0x2d8] ;  /* 0x0000b60000047ab9 */ /* 0x000fe20000000a00 */
[----:B------:R-:W-:Y:S02]  /*c880*/  SHF.R.U32.HI R21, RZ, 0x3, R21 ;  /* 0x00000003ff157819 */ /* 0x000fe40000011615 */
[----:B------:R-:W-:Y:S02]  /*c890*/  IMAD.IADD R3, R3, 0x1, R5 ;  /* 0x0000000103037824 */ /* 0x000fe400078e0205 */
[----:B------:R-:W-:Y:S02]  /*c8a0*/  IMAD R5, R28, UR4, RZ ;  /* 0x000000041c057c24 */ /* 0x000fe4000f8e02ff */
[----:B------:R-:W-:-:S04]  /*c8b0*/  IMAD.WIDE.U32 R2, R18, UR4, R2 ;  /* 0x0000000412027c25 */ /* 0x000fc8000f8e0002 */
[----:B------:R-:W-:Y:S01]  /*c8c0*/  IMAD R5, R18, UR5, R5 ;  /* 0x0000000512057c24 */ /* 0x000fe2000f8e0205 */
[----:B------:R-:W-:-:S03]  /*c8d0*/  ULDC.64 UR4, c[0x0][0x2e0] ;  /* 0x0000b80000047ab9 */ /* 0x000fc60000000a00 */
[----:B------:R-:W-:Y:S02]  /*c8e0*/  IMAD.IADD R3, R3, 0x1, R5 ;  /* 0x0000000103037824 */ /* 0x000fe400078e0205 */
[----:B-----5:R-:W-:Y:S01]  /*c8f0*/  IMAD R5, R20, UR4, RZ ;  /* 0x0000000414057c24 */ /* 0x020fe2000f8e02ff */
[----:B------:R-:W-:Y:S01]  /*c900*/  SHF.L.U32 R20, R6, 0x3, RZ ;  /* 0x0000000306147819 */ /* 0x000fe200000006ff */
[----:B------:R-:W-:-:S03]  /*c910*/  IMAD.WIDE.U32 R2, R34, UR4, R2 ;  /* 0x0000000422027c25 */ /* 0x000fc6000f8e0002 */
[----:B------:R-:W-:Y:S01]  /*c920*/  LOP3.LUT R20, R20, 0x38, RZ, 0xc0, !PT ;  /* 0x0000003814147812 */ /* 0x000fe200078ec0ff */
[----:B------:R-:W-:Y:S01]  /*c930*/  IMAD R5, R34, UR5, R5 ;  /* 0x0000000522057c24 */ /* 0x000fe2000f8e0205 */
[----:B------:R-:W-:-:S03]  /*c940*/  ULDC.64 UR4, c[0x0][0x2d0] ;  /* 0x0000b40000047ab9 */ /* 0x000fc60000000a00 */
[----:B------:R-:W-:Y:S01]  /*c950*/  IMAD.IADD R3, R3, 0x1, R5 ;  /* 0x0000000103037824 */ /* 0x000fe200078e0205 */
[----:B------:R-:W-:Y:S01]  /*c960*/  SHF.R.S32.HI R5, RZ, 0x1f, R0 ;  /* 0x0000001fff057819 */ /* 0x000fe20000011400 */
[----:B------:R-:W-:-:S04]  /*c970*/  IMAD.WIDE.U32 R2, R0, UR4, R2 ;  /* 0x0000000400027c25 */ /* 0x000fc8000f8e0002 */
[----:B------:R-:W-:-:S04]  /*c980*/  IMAD R5, R5, UR4, RZ ;  /* 0x0000000405057c24 */ /* 0x000fc8000f8e02ff */
[----:B------:R-:W-:Y:S01]  /*c990*/  IMAD R5, R0, UR5, R5 ;  /* 0x0000000500057c24 */ /* 0x000fe2000f8e0205 */
[----:B------:R-:W-:Y:S01]  /*c9a0*/  ULDC.64 UR4, c[0x0][0x2c8] ;  /* 0x0000b20000047ab9 */ /* 0x000fe20000000a00 */
[----:B------:R-:W-:Y:S02]  /*c9b0*/  IMAD.MOV R0, RZ, RZ, -R0 ;  /* 0x000000ffff007224 */ /* 0x000fe400078e0a00 */
[----:B------:R-:W-:Y:S02]  /*c9c0*/  IMAD.IADD R3, R3, 0x1, R5 ;  /* 0x0000000103037824 */ /* 0x000fe400078e0205 */
[----:B------:R-:W-:-:S04]  /*c9d0*/  IMAD R0, R7, R0, R17 ;  /* 0x0000000007007224 */ /* 0x000fc800078e0211 */
[----:B------:R-:W-:Y:S01]  /*c9e0*/  IMAD.WIDE.U32 R2, R0, UR4, R2 ;  /* 0x0000000400027c25 */ /* 0x000fe2000f8e0002 */
[----:B------:R-:W-:-:S05]  /*c9f0*/  SHF.R.S32.HI R5, RZ, 0x1f, R0 ;  /* 0x0000001fff057819 */ /* 0x000fca0000011400 */
[----:B------:R-:W-:-:S04]  /*ca00*/  IMAD R5, R5, UR4, RZ ;  /* 0x0000000405057c24 */ /* 0x000fc8000f8e02ff */
[----:B------:R-:W-:Y:S01]  /*ca10*/  IMAD R5, R0, UR5, R5 ;  /* 0x0000000500057c24 */ /* 0x000fe2000f8e0205 */
[----:B------:R-:W-:Y:S02]  /*ca20*/  ULDC.64 UR4, c[0x0][0x280] ;  /* 0x0000a00000047ab9 */ /* 0x000fe40000000a00 */
[----:B------:R-:W-:Y:S01]  /*ca30*/  LEA R0, P0, R2, UR4, 0x1 ;  /* 0x0000000402007c11 */ /* 0x000fe2000f8008ff */
[----:B------:R-:W-:Y:S01]  /*ca40*/  IMAD.IADD R5, R3, 0x1, R5 ;  /* 0x0000000103057824 */ /* 0x000fe200078e0205 */
[----:B------:R-:W-:-:S04]  /*ca50*/  ULDC UR4, c[0x0][0x2b8] ;  /* 0x0000ae0000047ab9 */ /* 0x000fc80000000800 */
[----:B------:R-:W-:Y:S01]  /*ca60*/  LEA.HI.X R5, R2, UR5, R5, 0x1, P0 ;  /* 0x0000000502057c11 */ /* 0x000fe200080f0c05 */
[----:B------:R-:W-:Y:S01]  /*ca70*/  UMOV UR5, 0xffffffff ;  /* 0xffffffff00057882 */ /* 0x000fe20000000000 */
[----:B------:R-:W-:Y:S02]  /*ca80*/  ISETP.GE.AND P0, PT, R20, UR4, PT ;  /* 0x0000000414007c0c */ /* 0x000fe4000bf06270 */
[----:B------:R-:W-:Y:S11]  /*ca90*/  BRA.DIV UR5, `(.L_x_1184) ;  /* 0x0000004205c87947 */ /* 0x000ff6000b800000 */
[----:B------:R-:W2:Y:S01]  /*caa0*/  LDL.LU R2, [R1+0x8] ;  /* 0x0000080001027983 */ /* 0x000ea20000300800 */
[----:B------:R-:W2:Y:S03]  /*cab0*/  LDC R3, c[0x0][0x448] ;  /* 0x00011200ff037b82 */ /* 0x000ea60000000800 */
[----:B------:R-:W0:Y:S01]  /*cac0*/  SHFL.IDX PT, R10, R0, RZ, 0x181f ;  /* 0x00181fff000a7589 */ /* 0x000e2200000e0000 */
[----:B------:R-:W-:-:S03]  /*cad0*/  IMAD.IADD R4, R21, 0x1, R4 ;  /* 0x0000000115047824 */ /* 0x000fc600078e0204 */
[----:B------:R-:W-:Y:S01]  /*cae0*/  SHFL.IDX PT, R7, R0, 0x1, 0x181f ;  /* 0x00381f0000077f89 */ /* 0x000fe200000e0000 */
[----:B------:R-:W-:-:S03]  /*caf0*/  VIADD R8, R4, 0x10 ;  /* 0x0000001004087836 */ /* 0x000fc60000000000 */
[----:B------:R-:W-:Y:S04]  /*cb00*/  SHFL.IDX PT, R11, R0, 0x2, 0x181f ;  /* 0x00581f00000b7f89 */ /* 0x000fe800000e0000 */
[----:B------:R-:W-:Y:S01]  /*cb10*/  SHFL.IDX PT, R12, R0, 0x3, 0x181f ;  /* 0x00781f00000c7f89 */ /* 0x000fe200000e0000 */
[----:B------:R-:W-:Y:S01]  /*cb20*/  LOP3.LUT R23, R23, 0xffffdfff, RZ, 0xc0, !PT ;  /* 0xffffdfff17177812 */ /* 0x000fe200078ec0ff */
[----:B--2---:R-:W-:Y:S02]  /*cb30*/  IMAD R6, R2, R3, RZ ;  /* 0x0000000302067224 */ /* 0x004fe400078e02ff */
[----:B------:R-:W1:Y:S03]  /*cb40*/  SHFL.IDX PT, R3, R5, RZ, 0x181f ;  /* 0x00181fff05037589 */ /* 0x000e6600000e0000 */
[-C--:B------:R-:W-:Y:S01]  /*cb50*/  ISETP.GE.AND P6, PT, R4, R6.reuse, PT ;  /* 0x000000060400720c */ /* 0x080fe20003fc6270 */
[----:B------:R-:W2:Y:S01]  /*cb60*/  SHFL.IDX PT, R2, R5, 0x1, 0x181f ;  /* 0x00381f0005027f89 */ /* 0x000ea200000e0000 */
[----:B------:R-:W-:-:S11]  /*cb70*/  ISETP.GE.AND P5, PT, R8, R6, PT ;  /* 0x000000060800720c */ /* 0x000fd60003fa6270 */
[----:B0-----:R-:W-:-:S05]  /*cb80*/  @!P6 LEA R10, P1, R20, R10, 0x1 ;  /* 0x0000000a140ae211 */ /* 0x001fca00078208ff */
[----:B-1----:R-:W-:Y:S01]  /*cb90*/  @!P6 IMAD.X R3, RZ, RZ, R3, P1 ;  /* 0x000000ffff03e224 */ /* 0x002fe200008e0603 */
[----:B------:R-:W-:Y:S01]  /*cba0*/  @!P5 LEA R7, P1, R20, R7, 0x1 ;  /* 0x000000071407d211 */ /* 0x000fe200078208ff */
[----:B------:R-:W-:-:S04]  /*cbb0*/  VIADD R8, R4, 0x20 ;  /* 0x0000002004087836 */ /* 0x000fc80000000000 */
[----:B--2---:R-:W-:Y:S02]  /*cbc0*/  @!P5 IMAD.X R9, RZ, RZ, R2, P1 ;  /* 0x000000ffff09d224 */ /* 0x004fe400008e0602 */
[----:B------:R-:W0:Y:S01]  /*cbd0*/  SHFL.IDX PT, R2, R5, 0x2, 0x181f ;  /* 0x00581f0005027f89 */ /* 0x000e2200000e0000 */
[----:B------:R-:W-:-:S13]  /*cbe0*/  ISETP.GE.AND P3, PT, R8, R6, PT ;  /* 0x000000060800720c */ /* 0x000fda0003f66270 */
[----:B------:R-:W-:-:S05]  /*cbf0*/  @!P3 LEA R11, P1, R20, R11, 0x1 ;  /* 0x0000000b140bb211 */ /* 0x000fca00078208ff */
[----:B0-----:R-:W-:Y:S02]  /*cc00*/  @!P3 IMAD.X R8, RZ, RZ, R2, P1 ;  /* 0x000000ffff08b224 */ /* 0x001fe400008e0602 */
[----:B------:R-:W-:-:S05]  /*cc10*/  VIADD R2, R4, 0x30 ;  /* 0x0000003004027836 */ /* 0x000fca0000000000 */
[----:B------:R-:W-:Y:S01]  /*cc20*/  ISETP.GE.AND P2, PT, R2, R6, PT ;  /* 0x000000060200720c */ /* 0x000fe20003f46270 */
[----:B------:R-:W-:-:S05]  /*cc30*/  VIADD R2, R4, 0x40 ;  /* 0x0000004004027836 */ /* 0x000fca0000000000 */
[----:B------:R-:W-:Y:S02]  /*cc40*/  ISETP.GE.AND P4, PT, R2, R6, PT ;  /* 0x000000060200720c */ /* 0x000fe40003f86270 */
[----:B------:R-:W0:Y:S05]  /*cc50*/  SHFL.IDX PT, R2, R5, 0x3, 0x181f ;  /* 0x00781f0005027f89 */ /* 0x000e2a00000e0000 */
[----:B------:R-:W-:Y:S02]  /*cc60*/  @!P2 LEA R14, P1, R20, R12, 0x1 ;  /* 0x0000000c140ea211 */ /* 0x000fe400078208ff */
[----:B------:R-:W1:Y:S02]  /*cc70*/  SHFL.IDX PT, R12, R0, 0x4, 0x181f ;  /* 0x00981f00000c7f89 */ /* 0x000e6400000e0000 */
[----:B0-----:R-:W-:-:S02]  /*cc80*/  @!P2 IADD3.X R13, RZ, R2, RZ, P1, !PT ;  /* 0x00000002ff0da210 */ /* 0x001fc40000ffe4ff */
[----:B------:R-:W0:Y:S01]  /*cc90*/  SHFL.IDX PT, R2, R5, 0x4, 0x181f ;  /* 0x00981f0005027f89 */ /* 0x000e2200000e0000 */
[----:B-1----:R-:W-:Y:S02]  /*cca0*/  @!P4 LEA R15, P1, R20, R12, 0x1 ;  /* 0x0000000c140fc211 */ /* 0x002fe400078208ff */
[----:B------:R-:W-:-:S04]  /*ccb0*/  @P6 LOP3.LUT R23, R23, 0x2000, RZ, 0xfc, !PT ;  /* 0x0000200017176812 */ /* 0x000fc800078efcff */
[----:B------:R-:W-:Y:S01]  /*ccc0*/  LOP3.LUT R23, R23, 0xffffefff, RZ, 0xc0, !PT ;  /* 0xffffefff17177812 */ /* 0x000fe200078ec0ff */
[----:B0-----:R-:W-:Y:S02]  /*ccd0*/  @!P4 IMAD.X R12, RZ, RZ, R2, P1 ;  /* 0x000000ffff0cc224 */ /* 0x001fe400008e0602 */
[----:B------:R-:W-:-:S05]  /*cce0*/  @!P6 IMAD.MOV.U32 R2, RZ, RZ, R10 ;  /* 0x000000ffff02e224 */ /* 0x000fca00078e000a */
[----:B------:R0:W-:Y:S01]  /*ccf0*/  @!P6 LDGSTS.E.BYPASS.LTC128B.128 [R26+0x18400], desc[UR36][R2.64], !P0 ;  /* 0x18400000021aefae */ /* 0x0001e2000c101d64 */
[----:B------:R-:W-:Y:S01]  /*cd00*/  @P5 LOP3.LUT R23, R23, 0x1000, RZ, 0xfc, !PT ;  /* 0x0000100017175812 */ /* 0x000fe200078efcff */
[----:B0-----:R-:W-:Y:S02]  /*cd10*/  @!P5 IMAD.MOV.U32 R2, RZ, RZ, R7 ;  /* 0x000000ffff02d224 */ /* 0x001fe400078e0007 */
[----:B------:R-:W-:-:S05]  /*cd20*/  @!P5 IMAD.MOV.U32 R3, RZ, RZ, R9 ;  /* 0x000000ffff03d224 */ /* 0x000fca00078e0009 */
[----:B------:R0:W-:Y:S01]  /*cd30*/  @!P5 LDGSTS.E.BYPASS.LTC128B.128 [R26+0x18c00], desc[UR36][R2.64], !P0 ;  /* 0x18c00000021adfae */ /* 0x0001e2000c101d64 */
[----:B------:R-:W-:-:S03]  /*cd40*/  LOP3.LUT R23, R23, 0xfffff7ff, RZ, 0xc0, !PT ;  /* 0xfffff7ff17177812 */ /* 0x000fc600078ec0ff */
[----:B------:R-:W1:Y:S01]  /*cd50*/  SHFL.IDX PT, R9, R0, 0x5, 0x181f ;  /* 0x00b81f0000097f89 */ /* 0x000e6200000e0000 */
[----:B0-----:R-:W-:Y:S02]  /*cd60*/  @!P3 IMAD.MOV.U32 R2, RZ, RZ, R11 ;  /* 0x000000ffff02b224 */ /* 0x001fe400078e000b */
[----:B------:R-:W-:-:S05]  /*cd70*/  @!P3 IMAD.MOV.U32 R3, RZ, RZ, R8 ;  /* 0x000000ffff03b224 */ /* 0x000fca00078e0008 */
[----:B------:R0:W-:Y:S01]  /*cd80*/  @!P3 LDGSTS.E.BYPASS.LTC128B.128 [R26+0x19400], desc[UR36][R2.64], !P0 ;  /* 0x19400000021abfae */ /* 0x0001e2000c101d64 */
[----:B------:R-:W-:-:S03]  /*cd90*/  @P3 LOP3.LUT R23, R23, 0x800, RZ, 0xfc, !PT ;  /* 0x0000080017173812 */ /* 0x000fc600078efcff */
[----:B------:R-:W2:Y:S01]  /*cda0*/  SHFL.IDX PT, R8, R5, 0x5, 0x181f ;  /* 0x00b81f0005087f89 */ /* 0x000ea200000e0000 */
[----:B0-----:R-:W-:-:S03]  /*cdb0*/  VIADD R2, R4, 0x50 ;  /* 0x0000005004027836 */ /* 0x001fc60000000000 */
[----:B------:R-:W0:Y:S01]  /*cdc0*/  SHFL.IDX PT, R7, R0, 0x6, 0x181f ;  /* 0x00d81f0000077f89 */ /* 0x000e2200000e0000 */
[----:B------:R-:W-:Y:S01]  /*cdd0*/  @!P2 IMAD.MOV.U32 R3, RZ, RZ, R13 ;  /* 0x000000ffff03a224 */ /* 0x000fe200078e000d */
[----:B------:R-:W-:Y:S02]  /*cde0*/  ISETP.GE.AND P3, PT, R2, R6, PT ;  /* 0x000000060200720c */ /* 0x000fe40003f66270 */
[----:B------:R-:W-:Y:S02]  /*cdf0*/  @!P2 MOV R2, R14 ;  /* 0x0000000e0002a202 */ /* 0x000fe40000000f00 */
[----:B------:R-:W-:-:S03]  /*ce00*/  LOP3.LUT R23, R23, 0xfffffdff, RZ, 0xc0, !PT ;  /* 0xfffffdff17177812 */ /* 0x000fc600078ec0ff */
[----:B------:R3:W-:Y:S01]  /*ce10*/  @!P2 LDGSTS.E.BYPASS.LTC128B.128 [R26+0x19c00], desc[UR36][R2.64], !P0 ;  /* 0x19c00000021aafae */ /* 0x0007e2000c101d64 */
[----:B------:R-:W-:-:S03]  /*ce20*/  @P2 LOP3.LUT R23, R23, 0x200, RZ, 0xfc, !PT ;  /* 0x0000020017172812 */ /* 0x000fc600078efcff */
[----:B---3--:R-:W3:Y:S01]  /*ce30*/  SHFL.IDX PT, R2, R5, 0x6, 0x181f ;  /* 0x00d81f0005027f89 */ /* 0x008ee200000e0000 */
[----:B------:R-:W-:-:S05]  /*ce40*/  VIADD R3, R4, 0x60 ;  /* 0x0000006004037836 */ /* 0x000fca0000000000 */
[----:B------:R-:W-:Y:S02]  /*ce50*/  ISETP.GE.AND P2, PT, R3, R6, PT ;  /* 0x000000060300720c */ /* 0x000fe40003f46270 */
[----:B-1----:R-:W-:-:S05]  /*ce60*/  @!P3 LEA R9, P1, R20, R9, 0x1 ;  /* 0x000000091409b211 */ /* 0x002fca00078208ff */
[----:B--2---:R-:W-:-:S06]  /*ce70*/  @!P3 IMAD.X R8, RZ, RZ, R8, P1 ;  /* 0x000000ffff08b224 */ /* 0x004fcc00008e0608 */
[----:B0-----:R-:W-:Y:S01]  /*ce80*/  @!P2 LEA R7, P1, R20, R7, 0x1 ;  /* 0x000000071407a211 */ /* 0x001fe200078208ff */
[----:B------:R-:W-:-:S04]  /*ce90*/  @!P4 IMAD.MOV.U32 R3, RZ, RZ, R12 ;  /* 0x000000ffff03c224 */ /* 0x000fc800078e000c */
[----:B---3--:R-:W-:Y:S02]  /*cea0*/  @!P2 IMAD.X R10, RZ, RZ, R2, P1 ;  /* 0x000000ffff0aa224 */ /* 0x008fe400008e0602 */
[----:B------:R-:W-:-:S05]  /*ceb0*/  @!P4 IMAD.MOV.U32 R2, RZ, RZ, R15 ;  /* 0x000000ffff02c224 */ /* 0x000fca00078e000f */
[----:B------:R0:W-:Y:S01]  /*cec0*/  @!P4 LDGSTS.E.BYPASS.LTC128B.128 [R26+0x1a400], desc[UR36][R2.64], !P0 ;  /* 0x1a400000021acfae */ /* 0x0001e2000c101d64 */
[----:B------:R-:W-:Y:S01]  /*ced0*/  LOP3.LUT R23, R23, 0xfffffeff, RZ, 0xc0, !PT ;  /* 0xfffffeff17177812 */ /* 0x000fe200078ec0ff */
[----:B0-----:R-:W-:Y:S02]  /*cee0*/  @!P3 IMAD.MOV.U32 R2, RZ, RZ, R9 ;  /* 0x000000ffff02b224 */ /* 0x001fe400078e0009 */
[----:B------:R-:W-:-:S05]  /*cef0*/  @!P3 IMAD.MOV.U32 R3, RZ, RZ, R8 ;  /* 0x000000ffff03b224 */ /* 0x000fca00078e0008 */
[----:B------:R0:W-:Y:S04]  /*cf00*/  @!P3 LDGSTS.E.BYPASS.LTC128B.128 [R26+0x1ac00], desc[UR36][R2.64], !P0 ;  /* 0x1ac00000021abfae */ /* 0x0001e8000c101d64 */
[----:B------:R-:W1:Y:S01]  /*cf10*/  SHFL.IDX PT, R5, R5, 0x7, 0x181f ;  /* 0x00f81f0005057f89 */ /* 0x000e6200000e0000 */
[----:B0-----:R-:W-:Y:S01]  /*cf20*/  @!P2 IMAD.MOV.U32 R2, RZ, RZ, R7 ;  /* 0x000000ffff02a224 */ /* 0x001fe200078e0007 */
[----:B------:R-:W-:Y:S02]  /*cf30*/  @!P2 MOV R3, R10 ;  /* 0x0000000a0003a202 */ /* 0x000fe40000000f00 */
[----:B------:R-:W0:Y:S04]  /*cf40*/  SHFL.IDX PT, R0, R0, 0x7, 0x181f ;  /* 0x00f81f0000007f89 */ /* 0x000e2800000e0000 */
[----:B------:R2:W-:Y:S01]  /*cf50*/  @!P2 LDGSTS.E.BYPASS.LTC128B.128 [R26+0x1b400], desc[UR36][R2.64], !P0 ;  /* 0x1b400000021aafae */ /* 0x0005e2000c101d64 */
[----:B------:R-:W-:-:S04]  /*cf60*/  @P4 LOP3.LUT R23, R23, 0x100, RZ, 0xfc, !PT ;  /* 0x0000010017174812 */ /* 0x000fc800078efcff */
[----:B------:R-:W-:-:S04]  /*cf70*/  LOP3.LUT R23, R23, 0xffffff7f, RZ, 0xc0, !PT ;  /* 0xffffff7f17177812 */ /* 0x000fc800078ec0ff */
[----:B------:R-:W-:-:S04]  /*cf80*/  @P3 LOP3.LUT R23, R23, 0x80, RZ, 0xfc, !PT ;  /* 0x0000008017173812 */ /* 0x000fc800078efcff */
[----:B------:R-:W-:-:S04]  /*cf90*/  LOP3.LUT R23, R23, 0xffffffbf, RZ, 0xc0, !PT ;  /* 0xffffffbf17177812 */ /* 0x000fc800078ec0ff */
[----:B-12---:R-:W-:-:S07]  /*cfa0*/  @P2 LOP3.LUT R23, R23, 0x40, RZ, 0xfc, !PT ;  /* 0x0000004017172812 */ /* 0x006fce00078efcff */
.L_x_1280:
[----:B------:R-:W-:Y:S01]  /*cfb0*/  VIADD R4, R4, 0x70 ;  /* 0x0000007004047836 */ /* 0x000fe20000000000 */
[----:B------:R-:W-:-:S04]  /*cfc0*/  LOP3.LUT R23, R23, 0xffffbfff, RZ, 0xc0, !PT ;  /* 0xffffbfff17177812 */ /* 0x000fc800078ec0ff */
[----:B------:R-:W-:-:S13]  /*cfd0*/  ISETP.GE.AND P2, PT, R4, R6, PT ;  /* 0x000000060400720c */ /* 0x000fda0003f46270 */
[----:B0-----:R-:W-:Y:S02]  /*cfe0*/  @!P2 LEA R2, P1, R20, R0, 0x1 ;  /* 0x000000001402a211 */ /* 0x001fe400078208ff */
[----:B------:R-:W-:-:S03]  /*cff0*/  @P2 LOP3.LUT R23, R23, 0x4000, RZ, 0xfc, !PT ;  /* 0x0000400017172812 */ /* 0x000fc600078efcff */
[----:B------:R-:W-:-:S05]  /*d000*/  @!P2 IMAD.X R3, RZ, RZ, R5, P1 ;  /* 0x000000ffff03a224 */ /* 0x000fca00008e0605 */
[----:B------:R-:W-:Y:S01]  /*d010*/  @!PT LDS RZ, [RZ] ;  /* 0x00000000fffff984 */ /* 0x000fe20000000800 */
[----:B------:R-:W-:Y:S01]  /*d020*/  @!PT LDS RZ, [RZ] ;  /* 0x00000000fffff984 */ /* 0x000fe20000000800 */
[----:B------:R-:W-:Y:S01]  /*d030*/  @!PT LDS RZ, [RZ] ;  /* 0x00000000fffff984 */ /* 0x000fe20000000800 */
[----:B------:R0:W-:Y:S01]  /*d040*/  @!P2 LDGSTS.E.BYPASS.LTC128B.128 [R26+0x1bc00], desc[UR36][R2.64], !P0 ;  /* 0x1bc00000021aafae */ /* 0x0001e2000c101d64 */
[----:B------:R-:W-:Y:S01]  /*d050*/  PLOP3.LUT P0, PT, PT, PT, PT, 0x80, 0x0 ;  /* 0x000000000000781c */ /* 0x000fe20003f0f070 */
[----:B------:R-:W-:-:S12]  /*d060*/  NOP ;  /* 0x0000000000007918 */ /* 0x000fd80000000000 */
.L_x_1185:
[----:B------:R-:W-:Y:S02]  /*d070*/  PLOP3.LUT P1, PT, P1, P0, PT, 0xa2, 0x0 ;  /* 0x000000000000781c */ /* 0x000fe40000f21472 */
[----:B------:R-:W-:-:S08]  /*d080*/  @P0 R2UR P1, UR4, R22 ;  /* 0x00000000160402ca */ /* 0x000fd00000020000 */
[----:B------:R-:W-:-:S05]  /*d090*/  @P0 PLOP3.LUT P0, PT, P1, PT, PT, 0x80, 0x0 ;  /* 0x000000000000081c */ /* 0x000fca0000f0f070 */
[----:B------:R-:W-:Y:S01]  /*d0a0*/  @!P1 SYNCS.ARRIVE.TRANS64.RED.A0T1 RZ, [UR4+0x32400], RZ ;  /* 0x032400ffffff99a7 */ /* 0x000fe20008200404 */
[----:B------:R-:W-:Y:S07]  /*d0b0*/  @!P1 ARRIVES.LDGSTSBAR.64.TRANSCNT [UR4+0x32400] ;  /* 0x03240000ff0099b0 */ /* 0x000fee0008000a84 */
[----:B------:R-:W-:Y:S05]  /*d0c0*/  @P0 BRA.U.ANY `(.L_x_1185) ;  /* 0xfffffffd00e80947 */ /* 0x000fea000393ffff */
[----:B------:R-:W-:Y:S01]  /*d0d0*/  NOP ;  /* 0x0000000000007918 */ /* 0x000fe20000000000 */
[----:B------:R-:W-:Y:S01]  /*d0e0*/  VIADD R0, R22, 0x22400 ;  /* 0x0002240016007836 */ /* 0x000fe20000000000 */
[----:B------:R1:W-:Y:S01]  /*d0f0*/  SYNCS.ARRIVE.TRANS64.A1T0 RZ, [R22+URZ+0x32400], RZ ;  /* 0x032400ff16ff79a7 */ /* 0x0003e2000810003f */
[----:B------:R-:W-:Y:S03]  /*d100*/  BSSY B6, `(.L_x_1186) ;  /* 0x0000013000067945 */ /* 0x000fe60003800000 */
[----:B------:R-:W-:-:S13]  /*d110*/  LOP3.LUT P0, RZ, R0, 0x3ff, RZ, 0xc0, !PT ;  /* 0x000003ff00ff7812 */ /* 0x000fda000780c0ff */
[----:B-1----:R-:W-:Y:S05]  /*d120*/  @!P0 BRA `(.L_x_1187) ;  /* 0x0000000000408947 */ /* 0x002fea0003800000 */
        /* <DEDUP_REMOVED lines=16> */
.L_x_1187:
[----:B------:R-:W-:Y:S05]  /*d230*/  BSYNC B6 ;  /* 0x0000000000067941 */ /* 0x000fea0003800000 */
.L_x_1186:
[----:B------:R-:W2:Y:S01]  /*d240*/  LDL.LU R21, [R1+0x4] ;  /* 0x0000040001157983 */ /* 0x000ea20000300800 */
[----:B0-----:R-:W0:Y:S01]  /*d250*/  LDC R2, c[0x0][0x448] ;  /* 0x00011200ff027b82 */ /* 0x001e220000000800 */
[----:B------:R-:W-:Y:S02]  /*d260*/  ULDC.64 UR4, c[0x0][0x398] ;  /* 0x0000e60000047ab9 */ /* 0x000fe40000000a00 */
[----:B------:R-:W3:Y:S01]  /*d270*/  LDL.LU R20, [R1+0xc] ;  /* 0x00000c0001147983 */ /* 0x000ee20000300800 */
[----:B0-----:R-:W-:-:S13]  /*d280*/  ISETP.NE.AND P6, PT, R2, 0x1, PT ;  /* 0x000000010200780c */ /* 0x001fda0003fc5270 */
[----:B------:R-:W0:Y:S08]  /*d290*/  @P6 LDC R3, c[0x0][0x44c] ;  /* 0x00011300ff036b82 */ /* 0x000e300000000800 */
[----:B------:R-:W1:Y:S01]  /*d2a0*/  @P6 LDC R2, c[0x0][0x450] ;  /* 0x00011400ff026b82 */ /* 0x000e620000000800 */
[----:B------:R-:W-:Y:S02]  /*d2b0*/  IMAD.MOV.U32 R0, RZ, RZ, R17 ;  /* 0x000000ffff007224 */ /* 0x000fe400078e0011 */
[----:B0-----:R-:W-:-:S05]  /*d2c0*/  @P6 IMAD.HI.U32 R3, R17, R3, RZ ;  /* 0x0000000311036227 */ /* 0x001fca00078e00ff */
[----:B-1----:R-:W-:Y:S01]  /*d2d0*/  @P6 SHF.R.U32.HI R0, RZ, R2, R3 ;  /* 0x00000002ff006219 */ /* 0x002fe20000011603 */
[----:B------:R-:W-:Y:S01]  /*d2e0*/  IMAD.WIDE.U32 R2, R35, UR4, RZ ;  /* 0x0000000423027c25 */ /* 0x000fe2000f8e00ff */
[----:B------:R-:W0:Y:S02]  /*d2f0*/  S2R R7, SR_TID.X ;  /* 0x0000000000077919 */ /* 0x000e240000002100 */
[----:B------:R-:W-:Y:S01]  /*d300*/  SHF.R.S32.HI R5, RZ, 0x1f, R0 ;  /* 0x0000001fff057819 */ /* 0x000fe20000011400 */
[----:B0-----:R-:W-:-:S05]  /*d310*/  IMAD.SHL.U32 R6, R7, 0x8, RZ ;  /* 0x0000000807067824 */ /* 0x001fca00078e00ff */
[----:B------:R-:W-:Y:S01]  /*d320*/  LOP3.LUT R6, R6, 0x38, RZ, 0xc0, !PT ;  /* 0x0000003806067812 */ /* 0x000fe200078ec0ff */
[----:B--2---:R-:W-:-:S04]  /*d330*/  IMAD R4, R21, UR4, RZ ;  /* 0x0000000415047c24 */ /* 0x004fc8000f8e02ff */
[----:B------:R-:W-:Y:S01]  /*d340*/  IMAD R4, R35, UR5, R4 ;  /* 0x0000000523047c24 */ /* 0x000fe2000f8e0204 */
[----:B------:R-:W-:-:S03]  /*d350*/  ULDC.64 UR4, c[0x0][0x3d8] ;  /* 0x0000f60000047ab9 */ /* 0x000fc60000000a00 */
[----:B------:R-:W-:Y:S02]  /*d360*/  IMAD.IADD R3, R3, 0x1, R4 ;  /* 0x0000000103037824 */ /* 0x000fe400078e0204 */
[----:B------:R-:W-:Y:S02]  /*d370*/  IMAD R4, R28, UR4, RZ ;  /* 0x000000041c047c24 */ /* 0x000fe4000f8e02ff */
[----:B------:R-:W-:-:S04]  /*d380*/  IMAD.WIDE.U32 R2, R18, UR4, R2 ;  /* 0x0000000412027c25 */ /* 0x000fc8000f8e0002 */
[----:B------:R-:W-:Y:S01]  /*d390*/  IMAD R4, R18, UR5, R4 ;  /* 0x0000000512047c24 */ /* 0x000fe2000f8e0204 */
[----:B------:R-:W-:-:S03]  /*d3a0*/  ULDC.64 UR4, c[0x0][0x3e0] ;  /* 0x0000f80000047ab9 */ /* 0x000fc60000000a00 */
[----:B------:R-:W-:Y:S02]  /*d3b0*/  IMAD.IADD R3, R3, 0x1, R4 ;  /* 0x0000000103037824 */ /* 0x000fe400078e0204 */
[----:B---3--:R-:W-:Y:S02]  /*d3c0*/  IMAD R4, R20, UR4, RZ ;  /* 0x0000000414047c24 */ /* 0x008fe4000f8e02ff */
[----:B------:R-:W-:Y:S01]  /*d3d0*/  IMAD.WIDE.U32 R2, R34, UR4, R2 ;  /* 0x0000000422027c25 */ /* 0x000fe2000f8e0002 */
[----:B------:R-:W-:-:S03]  /*d3e0*/  ULDC UR4, c[0x0][0x448] ;  /* 0x0001120000047ab9 */ /* 0x000fc60000000800 */
[----:B------:R-:W-:-:S04]  /*d3f0*/  IMAD R4, R34, UR5, R4 ;  /* 0x0000000522047c24 */ /* 0x000fc8000f8e0204 */
[----:B------:R-:W-:Y:S02]  /*d400*/  IMAD.IADD R3, R3, 0x1, R4 ;  /* 0x0000000103037824 */ /* 0x000fe400078e0204 */
[----:B------:R-:W-:-:S04]  /*d410*/  IMAD.MOV R4, RZ, RZ, -R0 ;  /* 0x000000ffff047224 */ /* 0x000fc800078e0a00 */
[----:B------:R-:W-:Y:S01]  /*d420*/  IMAD R4, R4, UR4, R17 ;  /* 0x0000000404047c24 */ /* 0x000fe2000f8e0211 */
[----:B------:R-:W-:Y:S02]  /*d430*/  ULDC.64 UR4, c[0x0][0x3d0] ;  /* 0x0000f40000047ab9 */ /* 0x000fe40000000a00 */
[----:B------:R-:W-:Y:S02]  /*d440*/  IMAD R5, R5, UR4, RZ ;  /* 0x0000000405057c24 */ /* 0x000fe4000f8e02ff */
[----:B------:R-:W-:-:S04]  /*d450*/  IMAD.WIDE.U32 R2, R0, UR4, R2 ;  /* 0x0000000400027c25 */ /* 0x000fc8000f8e0002 */
[----:B------:R-:W-:Y:S01]  /*d460*/  IMAD R5, R0, UR5, R5 ;  /* 0x0000000500057c24 */ /* 0x000fe2000f8e0205 */
[----:B------:R-:W-:Y:S01]  /*d470*/  SHF.R.S32.HI R0, RZ, 0x1f, R4 ;  /* 0x0000001fff007819 */ /* 0x000fe20000011404 */
[----:B------:R-:W-:-:S03]  /*d480*/  ULDC.64 UR4, c[0x0][0x3c8] ;  /* 0x0000f20000047ab9 */ /* 0x000fc60000000a00 */
[----:B------:R-:W-:Y:S01]  /*d490*/  IADD3 R3, R3, R5, RZ ;  /* 0x0000000503037210 */ /* 0x000fe20007ffe0ff */
[----:B------:R-:W-:Y:S02]  /*d4a0*/  IMAD R0, R0, UR4, RZ ;  /* 0x0000000400007c24 */ /* 0x000fe4000f8e02ff */
[----:B------:R-:W-:Y:S02]  /*d4b0*/  IMAD.SHL.U32 R20, R7, 0x8, RZ ;  /* 0x0000000807147824 */ /* 0x000fe400078e00ff */
[C---:B------:R-:W-:Y:S02]  /*d4c0*/  IMAD R0, R4.reuse, UR5, R0 ;  /* 0x0000000504007c24 */ /* 0x040fe4000f8e0200 */
[----:B------:R-:W-:Y:S01]  /*d4d0*/  IMAD.WIDE.U32 R2, R4, UR4, R2 ;  /* 0x0000000404027c25 */ /* 0x000fe2000f8e0002 */
[----:B------:R-:W-:Y:S01]  /*d4e0*/  ULDC.64 UR4, c[0x0][0x390] ;  /* 0x0000e40000047ab9 */ /* 0x000fe20000000a00 */
[----:B------:R-:W-:Y:S02]  /*d4f0*/  LOP3.LUT R20, R20, 0x38, RZ, 0xc0, !PT ;  /* 0x0000003814147812 */ /* 0x000fe400078ec0ff */
[----:B------:R-:W-:Y:S01]  /*d500*/  IMAD.IADD R4, R3, 0x1, R0 ;  /* 0x0000000103047824 */ /* 0x000fe200078e0200 */
[----:B------:R-:W-:Y:S01]  /*d510*/  LEA R0, P0, R2, UR4, 0x1 ;  /* 0x0000000402007c11 */ /* 0x000fe2000f8008ff */
[----:B------:R-:W-:Y:S01]  /*d520*/  ULDC UR4, c[0x0][0x3b8] ;  /* 0x0000ee0000047ab9 */ /* 0x000fe20000000800 */
[----:B------:R-:W-:-:S02]  /*d530*/  LOP3.LUT R9, R20, 0x40, RZ, 0xfc, !PT ;  /* 0x0000004014097812 */ /* 0x000fc400078efcff */
[C---:B------:R-:W-:Y:S02]  /*d540*/  LOP3.LUT R8, R20.reuse, 0x80, RZ, 0xfc, !PT ;  /* 0x0000008014087812 */ /* 0x040fe400078efcff */
[----:B------:R-:W-:Y:S02]  /*d550*/  LOP3.LUT R7, R20, 0xc0, RZ, 0xfc, !PT ;  /* 0x000000c014077812 */ /* 0x000fe400078efcff */
[----:B------:R-:W-:Y:S01]  /*d560*/  LEA.HI.X R4, R2, UR5, R4, 0x1, P0 ;  /* 0x0000000502047c11 */ /* 0x000fe200080f0c04 */
[----:B------:R-:W-:Y:S01]  /*d570*/  UMOV UR5, 0xffffffff ;  /* 0xffffffff00057882 */ /* 0x000fe20000000000 */
[----:B------:R-:W-:Y:S02]  /*d580*/  ISETP.GE.AND P4, PT, R6, UR4, PT ;  /* 0x0000000406007c0c */ /* 0x000fe4000bf86270 */
[----:B------:R-:W-:Y:S02]  /*d590*/  ISETP.GE.AND P3, PT, R9, UR4, PT ;  /* 0x0000000409007c0c */ /* 0x000fe4000bf66270 */
[----:B------:R-:W-:-:S02]  /*d5a0*/  ISETP.GE.AND P2, PT, R8, UR4, PT ;  /* 0x0000000408007c0c */ /* 0x000fc4000bf46270 */
[----:B------:R-:W-:Y:S01]  /*d5b0*/  ISETP.GE.AND P1, PT, R7, UR4, PT ;  /* 0x0000000407007c0c */ /* 0x000fe2000bf26270 */
[----:B------:R-:W-:-:S12]  /*d5c0*/  BRA.DIV UR5, `(.L_x_1188) ;  /* 0x0000004205c47947 */ /* 0x000fd8000b800000 */
[----:B------:R-:W0:Y:S01]  /*d5d0*/  SHFL.IDX PT, R3, R0, RZ, 0x181f ;  /* 0x00181fff00037589 */ /* 0x000e2200000e0000 */
[C---:B------:R-:W-:Y:S02]  /*d5e0*/  LOP3.LUT P6, RZ, R23.reuse, 0x2000, RZ, 0xc0, !PT ;  /* 0x0000200017ff7812 */ /* 0x040fe400078cc0ff */
[----:B------:R-:W-:Y:S01]  /*d5f0*/  LOP3.LUT P5, RZ, R23, 0x1000, RZ, 0xc0, !PT ;  /* 0x0000100017ff7812 */ /* 0x000fe200078ac0ff */
[----:B------:R-:W1:Y:S04]  /*d600*/  SHFL.IDX PT, R2, R4, RZ, 0x181f ;  /* 0x00181fff04027589 */ /* 0x000e6800000e0000 */
[----:B------:R-:W-:Y:S04]  /*d610*/  SHFL.IDX PT, R5, R4, 0x1, 0x181f ;  /* 0x00381f0004057f89 */ /* 0x000fe800000e0000 */
[----:B------:R-:W-:Y:S02]  /*d620*/  SHFL.IDX PT, R14, R0, 0x7, 0x181f ;  /* 0x00f81f00000e7f89 */ /* 0x000fe400000e0000 */
[----:B0-----:R-:W-:-:S05]  /*d630*/  @!P6 LEA R3, P0, R6, R3, 0x1 ;  /* 0x000000030603e211 */ /* 0x001fca00078008ff */
[----:B-1----:R-:W-:-:S05]  /*d640*/  @!P6 IMAD.X R2, RZ, RZ, R2, P0 ;  /* 0x000000ffff02e224 */ /* 0x002fca00000e0602 */
[----:B------:R-:W-:-:S04]  /*d650*/  @!P6 LOP3.LUT R3, R3, R2, RZ, 0x3c, !PT ;  /* 0x000000020303e212 */ /* 0x000fc800078e3cff */
[----:B------:R-:W-:-:S04]  /*d660*/  @!P6 LOP3.LUT R2, R3, R2, RZ, 0x3c, !PT ;  /* 0x000000020302e212 */ /* 0x000fc800078e3cff */
[----:B------:R-:W-:-:S05]  /*d670*/  @!P6 LOP3.LUT R3, R3, R2, RZ, 0x3c, !PT ;  /* 0x000000020303e212 */ /* 0x000fca00078e3cff */
[----:B------:R-:W-:Y:S04]  /*d680*/  @!P6 LDGSTS.E.BYPASS.LTC128B.128 [R26+0x22400], desc[UR36][R2.64], !P4 ;  /* 0x22400000021aefae */ /* 0x000fe8000e101d64 */
[----:B------:R-:W-:Y:S04]  /*d690*/  @!P6 LDGSTS.E.BYPASS.LTC128B.128 [R26+0x26400], desc[UR36][R2.64+0x80], !P3 ;  /* 0x26400080021aefae */ /* 0x000fe8000d901d64 */
[----:B------:R-:W-:Y:S04]  /*d6a0*/  @!P6 LDGSTS.E.BYPASS.LTC128B.128 [R26+0x2a400], desc[UR36][R2.64+0x100], !P2 ;  /* 0x2a400100021aefae */ /* 0x000fe8000d101d64 */
[----:B------:R0:W-:Y:S01]  /*d6b0*/  @!P6 LDGSTS.E.BYPASS.LTC128B.128 [R26+0x2e400], desc[UR36][R2.64+0x180], !P1 ;  /* 0x2e400180021aefae */ /* 0x0001e2000c901d64 */
[----:B------:R-:W-:-:S02]  /*d6c0*/  LOP3.LUT P6, RZ, R23, 0x80, RZ, 0xc0, !PT ;  /* 0x0000008017ff7812 */ /* 0x000fc400078cc0ff */
[----:B------:R-:W-:Y:S01]  /*d6d0*/  LOP3.LUT R23, R23, 0xfff7ffff, RZ, 0xc0, !PT ;  /* 0xfff7ffff17177812 */ /* 0x000fe200078ec0ff */
[----:B0-----:R-:W0:Y:S10]  /*d6e0*/  SHFL.IDX PT, R2, R0, 0x1, 0x181f ;  /* 0x00381f0000027f89 */ /* 0x001e3400000e0000 */
[----:B------:R-:W-:-:S04]  /*d6f0*/  @P6 LOP3.LUT R23, R23, 0x80000, RZ, 0xfc, !PT ;  /* 0x0008000017176812 */ /* 0x000fc800078efcff */
[----:B------:R-:W-:Y:S02]  /*d700*/  LOP3.LUT P6, RZ, R23, 0x200, RZ, 0xc0, !PT ;  /* 0x0000020017ff7812 */ /* 0x000fe400078cc0ff */
[----:B0-----:R-:W-:-:S05]  /*d710*/  @!P5 LEA R2, P0, R6, R2, 0x1 ;  /* 0x000000020602d211 */ /* 0x001fca00078008ff */
[----:B------:R-:W-:Y:S02]  /*d720*/  @!P5 IMAD.X R3, RZ, RZ, R5, P0 ;  /* 0x000000ffff03d224 */ /* 0x000fe400000e0605 */
[----:B------:R-:W-:Y:S04]  /*d730*/  SHFL.IDX PT, R5, R4, 0x2, 0x181f ;  /* 0x00581f0004057f89 */ /* 0x000fe800000e0000 */
        /* <DEDUP_REMOVED lines=8> */
[C---:B------:R-:W-:Y:S02]  /*d7c0*/  LOP3.LUT P5, RZ, R23.reuse, 0x100, RZ, 0xc0, !PT ;  /* 0x0000010017ff7812 */ /* 0x040fe400078ac0ff */
[----:B------:R-:W-:-:S11]  /*d7d0*/  LOP3.LUT R23, R23, 0xffefffff, RZ, 0xc0, !PT ;  /* 0xffefffff17177812 */ /* 0x000fd600078ec0ff */
[----:B------:R-:W-:-:S04]  /*d7e0*/  @P5 LOP3.LUT R23, R23, 0x100000, RZ, 0xfc, !PT ;  /* 0x0010000017175812 */ /* 0x000fc800078efcff */
[----:B------:R-:W-:-:S13]  /*d7f0*/  LOP3.LUT P5, RZ, R23, 0x800, RZ, 0xc0, !PT ;  /* 0x0000080017ff7812 */ /* 0x000fda00078ac0ff */
[----:B0-----:R-:W-:-:S05]  /*d800*/  @!P5 LEA R2, P0, R6, R2, 0x1 ;  /* 0x000000020602d211 */ /* 0x001fca00078008ff */
[----:B------:R-:W-:Y:S02]  /*d810*/  @!P5 IMAD.X R3, RZ, RZ, R5, P0 ;  /* 0x000000ffff03d224 */ /* 0x000fe400000e0605 */
[----:B------:R-:W-:Y:S04]  /*d820*/  SHFL.IDX PT, R5, R4, 0x3, 0x181f ;  /* 0x00781f0004057f89 */ /* 0x000fe800000e0000 */
[----:B------:R-:W-:Y:S04]  /*d830*/  @!P5 LDGSTS.E.BYPASS.LTC128B.128 [R26+0x23400], desc[UR36][R2.64], !P4 ;  /* 0x23400000021adfae */ /* 0x000fe8000e101d64 */
[----:B------:R-:W-:Y:S04]  /*d840*/  @!P5 LDGSTS.E.BYPASS.LTC128B.128 [R26+0x27400], desc[UR36][R2.64+0x80], !P3 ;  /* 0x27400080021adfae */ /* 0x000fe8000d901d64 */
[----:B------:R-:W-:Y:S04]  /*d850*/  @!P5 LDGSTS.E.BYPASS.LTC128B.128 [R26+0x2b400], desc[UR36][R2.64+0x100], !P2 ;  /* 0x2b400100021adfae */ /* 0x000fe8000d101d64 */
[----:B------:R0:W-:Y:S01]  /*d860*/  @!P5 LDGSTS.E.BYPASS.LTC128B.128 [R26+0x2f400], desc[UR36][R2.64+0x180], !P1 ;  /* 0x2f400180021adfae */ /* 0x0001e2000c901d64 */
[----:B------:R-:W-:-:S03]  /*d870*/  LOP3.LUT P5, RZ, R23, 0x100000, RZ, 0xc0, !PT ;  /* 0x0010000017ff7812 */ /* 0x000fc600078ac0ff */
[----:B0-----:R-:W0:Y:S02]  /*d880*/  SHFL.IDX PT, R2, R0, 0x3, 0x181f ;  /* 0x00781f0000027f89 */ /* 0x001e2400000e0000 */
        /* <DEDUP_REMOVED lines=9> */
[----:B0-----:R-:W-:-:S04]  /*d920*/  @!P5 LEA R2, P0, R6, R2, 0x1 ;  /* 0x000000020602d211 */ /* 0x001fc800078008ff */
[----:B------:R-:W-:Y:S02]  /*d930*/  @!P5 IADD3.X R3, RZ, R5, RZ, P0, !PT ;  /* 0x00000005ff03d210 */ /* 0x000fe400007fe4ff */
        /* <DEDUP_REMOVED lines=13> */
[----:B------:R0:W-:Y:S04]  /*da10*/  @!P6 LDGSTS.E.BYPASS.LTC128B.128 [R26+0x30c00], desc[UR36][R2.64+0x180], !P1 ;  /* 0x30c00180021aefae */ /* 0x0001e8000c901d64 */
[----:B0-----:R-:W0:Y:S02]  /*da20*/  SHFL.IDX PT, R2, R0, 0x6, 0x181f ;  /* 0x00d81f0000027f89 */ /* 0x001e2400000e0000 */
[----:B0-----:R-:W-:-:S05]  /*da30*/  @!P5 LEA R2, P0, R6, R2, 0x1 ;  /* 0x000000020602d211 */ /* 0x001fca00078008ff */
[----:B------:R-:W-:Y:S02]  /*da40*/  @!P5 IMAD.X R3, RZ, RZ, R5, P0 ;  /* 0x000000ffff03d224 */ /* 0x000fe400000e0605 */
[----:B------:R0:W1:Y:S04]  /*da50*/  SHFL.IDX PT, R5, R4, 0x7, 0x181f ;  /* 0x00f81f0004057f89 */ /* 0x00006800000e0000 */
[----:B------:R0:W-:Y:S04]  /*da60*/  @!P5 LDGSTS.E.BYPASS.LTC128B.128 [R26+0x25400], desc[UR36][R2.64], !P4 ;  /* 0x25400000021adfae */ /* 0x0001e8000e101d64 */
[----:B------:R0:W-:Y:S04]  /*da70*/  @!P5 LDGSTS.E.BYPASS.LTC128B.128 [R26+0x29400], desc[UR36][R2.64+0x80], !P3 ;  /* 0x29400080021adfae */ /* 0x0001e8000d901d64 */
[----:B------:R0:W-:Y:S04]  /*da80*/  @!P5 LDGSTS.E.BYPASS.LTC128B.128 [R26+0x2d400], desc[UR36][R2.64+0x100], !P2 ;  /* 0x2d400100021adfae */ /* 0x0001e8000d101d64 */
[----:B------:R0:W-:Y:S02]  /*da90*/  @!P5 LDGSTS.E.BYPASS.LTC128B.128 [R26+0x31400], desc[UR36][R2.64+0x180], !P1 ;  /* 0x31400180021adfae */ /* 0x0001e4000c901d64 */
.L_x_1298:
[----:B------:R-:W-:Y:S01]  /*daa0*/  LOP3.LUT P0, RZ, R23, 0x4000, RZ, 0xc0, !PT ;  /* 0x0000400017ff7812 */ /* 0x000fe2000780c0ff */
[----:B------:R-:W-:-:S12]  /*dab0*/  BSSY B0, `(.L_x_1189) ;  /* 0x000000b000007945 */ /* 0x000fd80003800000 */
[----:B------:R-:W-:Y:S05]  /*dac0*/  @P0 BRA `(.L_x_1190) ;  /* 0x0000000000240947 */ /* 0x000fea0003800000 */
[----:B0-----:R-:W-:-:S05]  /*dad0*/  LEA R2, P0, R6, R14, 0x1 ;  /* 0x0000000e06027211 */ /* 0x001fca00078008ff */
[----:B-1----:R-:W-:-:S05]  /*dae0*/  IMAD.X R3, RZ, RZ, R5, P0 ;  /* 0x000000ffff037224 */ /* 0x002fca00000e0605 */
[----:B------:R-:W-:Y:S01]  /*daf0*/  @!PT LDS RZ, [RZ] ;  /* 0x00000000fffff984 */ /* 0x000fe20000000800 */
[----:B------:R-:W-:Y:S01]  /*db00*/  @!PT LDS RZ, [RZ] ;  /* 0x00000000fffff984 */ /* 0x000fe20000000800 */
[----:B------:R-:W-:Y:S01]  /*db10*/  @!PT LDS RZ, [RZ] ;  /* 0x00000000fffff984 */ /* 0x000fe20000000800 */
[----:B------:R2:W-:Y:S04]  /*db20*/  LDGSTS.E.BYPASS.LTC128B.128 [R26+0x25c00], desc[UR36][R2.64], !P4 ;  /* 0x25c00000021a7fae */ /* 0x0005e8000e101d64 */
[----:B------:R2:W-:Y:S04]  /*db30*/  LDGSTS.E.BYPASS.LTC128B.128 [R26+0x29c00], desc[UR36][R2.64+0x80], !P3 ;  /* 0x29c00080021a7fae */ /* 0x0005e8000d901d64 */
[----:B------:R2:W-:Y:S04]  /*db40*/  LDGSTS.E.BYPASS.LTC128B.128 [R26+0x2dc00], desc[UR36][R2.64+0x100], !P2 ;  /* 0x2dc00100021a7fae */ /* 0x0005e8000d101d64 */
[----:B------:R2:W-:Y:S02]  /*db50*/  LDGSTS.E.BYPASS.LTC128B.128 [R26+0x31c00], desc[UR36][R2.64+0x180], !P1 ;  /* 0x31c00180021a7fae */ /* 0x0005e4000c901d64 */
.L_x_1190:
[----:B------:R-:W-:Y:S05]  /*db60*/  BSYNC B0 ;  /* 0x0000000000007941 */ /* 0x000fea0003800000 */
.L_x_1189:
[----:B------:R-:W-:Y:S01]  /*db70*/  NOP ;  /* 0x0000000000007918 */ /* 0x000fe20000000000 */
[----:B------:R-:W-:-:S13]  /*db80*/  PLOP3.LUT P0, PT, PT, PT, PT, 0x80, 0x0 ;  /* 0x000000000000781c */ /* 0x000fda0003f0f070 */
.L_x_1191:
[----:B------:R-:W-:Y:S02]  /*db90*/  PLOP3.LUT P1, PT, P1, P0, PT, 0xa2, 0x0 ;  /* 0x000000000000781c */ /* 0x000fe40000f21472 */
[----:B------:R-:W-:-:S08]  /*dba0*/  @P0 R2UR P1, UR4, R22 ;  /* 0x00000000160402ca */ /* 0x000fd00000020000 */
[----:B------:R-:W-:-:S05]  /*dbb0*/  @P0 PLOP3.LUT P0, PT, P1, PT, PT, 0x80, 0x0 ;  /* 0x000000000000081c */ /* 0x000fca0000f0f070 */
[----:B------:R-:W-:Y:S01]  /*dbc0*/  @!P1 SYNCS.ARRIVE.TRANS64.RED.A0T1 RZ, [UR4+0x32410], RZ ;  /* 0x032410ffffff99a7 */ /* 0x000fe20008200404 */
[----:B------:R-:W-:Y:S07]  /*dbd0*/  @!P1 ARRIVES.LDGSTSBAR.64.TRANSCNT [UR4+0x32410] ;  /* 0x03241000ff0099b0 */ /* 0x000fee0008000a84 */
[----:B------:R-:W-:Y:S05]  /*dbe0*/  @P0 BRA.U.ANY `(.L_x_1191) ;  /* 0xfffffffd00e80947 */ /* 0x000fea000393ffff */
[----:B0-2---:R-:W2:Y:S02]  /*dbf0*/  LDL.LU R2, [R1+0x18] ;  /* 0x0000180001027983 */ /* 0x005ea40000300800 */
        /* <DEDUP_REMOVED lines=11> */
.L_x_1299:
[----:B------:R-:W-:Y:S05]  /*dcb0*/  BSYNC B0 ;  /* 0x0000000000007941 */ /* 0x000fea0003800000 */
.L_x_1192:
[----:B------:R-:W-:-:S13]  /*dcc0*/  LOP3.LUT P0, RZ, R23, 0x400, RZ, 0xc0, !PT ;  /* 0x0000040017ff7812 */ /* 0x000fda000780c0ff */
[----:B------:R-:W-:Y:S05]  /*dcd0*/  @!P0 BRA `(.L_x_1194) ;  /* 0x0000000000048947 */ /* 0x000fea0003800000 */
[----:B------:R-:W-:Y:S01]  /*dce0*/  BPT.TRAP 0x1 ;  /* 0x000000040000795c */ /* 0x000fe20000300000 */
.L_x_1194:
[----:B------:R-:W-:Y:S01]  /*dcf0*/  SHF.L.U32 R0, R27, 0x1f, RZ ;  /* 0x0000001f1b007819 */ /* 0x000fe200000006ff */
[----:B------:R-:W-:Y:S03]  /*dd00*/  BSSY B0, `(.L_x_1195) ;  /* 0x0000003000007945 */ /* 0x000fe60003800000 */
[----:B------:R-:W2:Y:S02]  /*dd10*/  SYNCS.PHASECHK.TRANS64.TRYWAIT P0, [R25+URZ+0x32460], R0 ;  /* 0x03246000190075a7 */ /* 0x000ea4000800017f */
[----:B--2---:R-:W-:Y:S05]  /*dd20*/  @!P0 BRA `(.L_x_1196) ;  /* 0x0000004400948947 */ /* 0x004fea0003800000 */
.L_x_1300:
[----:B------:R-:W-:Y:S05]  /*dd30*/  BSYNC B0 ;  /* 0x0000000000007941 */ /* 0x000fea0003800000 */
.L_x_1195:
[----:B------:R-:W2:Y:S01]  /*dd40*/  LDL.LU R2, [R1+0x10] ;  /* 0x0000100001027983 */ /* 0x000ea20000300800 */
[----:B------:R-:W-:-:S03]  /*dd50*/  ULDC.64 UR4, c[0x0][0x328] ;  /* 0x0000ca0000047ab9 */ /* 0x000fc60000000a00 */
[----:B------:R-:W3:Y:S04]  /*dd60*/  LDL.LU R6, [R1+0x14] ;  /* 0x0000140001067983 */ /* 0x000ee80000300800 */
[----:B------:R-:W4:Y:S01]  /*dd70*/  LDL.LU R4, [R1+0x20] ;  /* 0x0000200001047983 */ /* 0x000f220000300800 */
[C---:B------:R-:W-:Y:S02]  /*dd80*/  LOP3.LUT P3, RZ, R23.reuse, 0x10, RZ, 0xc0, !PT ;  /* 0x0000001017ff7812 */ /* 0x040fe4000786c0ff */
[C---:B------:R-:W-:Y:S02]  /*dd90*/  LOP3.LUT P2, RZ, R23.reuse, 0x8, RZ, 0xc0, !PT ;  /* 0x0000000817ff7812 */ /* 0x040fe4000784c0ff */
[C---:B------:R-:W-:Y:S02]  /*dda0*/  LOP3.LUT P1, RZ, R23.reuse, 0x4, RZ, 0xc0, !PT ;  /* 0x0000000417ff7812 */ /* 0x040fe4000782c0ff */
[----:B------:R-:W-:-:S02]  /*ddb0*/  LOP3.LUT P4, RZ, R23, 0x1, RZ, 0xc0, !PT ;  /* 0x0000000117ff7812 */ /* 0x000fc4000788c0ff */
[----:B------:R-:W-:Y:S01]  /*ddc0*/  SEL R7, RZ, 0x8, P1 ;  /* 0x00000008ff077807 */ /* 0x000fe20000800000 */
[----:B--2---:R-:W-:Y:S02]  /*ddd0*/  IMAD R0, R2, UR4, RZ ;  /* 0x0000000402007c24 */ /* 0x004fe4000f8e02ff */
[----:B0-----:R-:W-:-:S04]  /*dde0*/  IMAD.WIDE.U32 R2, R37, UR4, RZ ;  /* 0x0000000425027c25 */ /* 0x001fc8000f8e00ff */
[----:B-1----:R-:W-:Y:S01]  /*ddf0*/  IMAD R5, R37, UR5, R0 ;  /* 0x0000000525057c24 */ /* 0x002fe2000f8e0200 */
[----:B------:R-:W-:Y:S01]  /*de00*/  ULDC.64 UR4, c[0x0][0x338] ;  /* 0x0000ce0000047ab9 */ /* 0x000fe20000000a00 */
[----:B------:R-:W-:Y:S02]  /*de10*/  SEL R0, RZ, 0x2, P3 ;  /* 0x00000002ff007807 */ /* 0x000fe40001800000 */
[----:B------:R-:W-:Y:S02]  /*de20*/  IMAD.IADD R3, R3, 0x1, R5 ;  /* 0x0000000103037824 */ /* 0x000fe400078e0205 */
[----:B---3--:R-:W-:Y:S02]  /*de30*/  IMAD R5, R6, UR4, RZ ;  /* 0x0000000406057c24 */ /* 0x008fe4000f8e02ff */
[----:B------:R-:W-:-:S04]  /*de40*/  IMAD.WIDE.U32 R2, R36, UR4, R2 ;  /* 0x0000000424027c25 */ /* 0x000fc8000f8e0002 */
[----:B------:R-:W-:Y:S01]  /*de50*/  IMAD R5, R36, UR5, R5 ;  /* 0x0000000524057c24 */ /* 0x000fe2000f8e0205 */
[----:B------:R-:W-:-:S03]  /*de60*/  ULDC.64 UR4, c[0x0][0x330] ;  /* 0x0000cc0000047ab9 */ /* 0x000fc60000000a00 */
        /* <DEDUP_REMOVED lines=8> */
[----:B------:R-:W-:Y:S02]  /*def0*/  LEA.HI.X R6, R2, UR5, R3, 0x1, P0 ;  /* 0x0000000502067c11 */ /* 0x000fe400080f0c03 */
[----:B------:R-:W-:-:S04]  /*df00*/  SEL R3, RZ, 0x4, P2 ;  /* 0x00000004ff037807 */ /* 0x000fc80001000000 */
[----:B----4-:R-:W-:Y:S01]  /*df10*/  IADD3 R0, R3, R0, R4 ;  /* 0x0000000003007210 */ /* 0x010fe20007ffe004 */
[----:B------:R-:W-:-:S04]  /*df20*/  IMAD R4, R24, 0x6000, R30 ;  /* 0x0000600018047824 */ /* 0x000fc800078e021e */
[----:B------:R-:W-:Y:S01]  /*df30*/  IMAD.IADD R7, R0, 0x1, R7 ;  /* 0x0000000100077824 */ /* 0x000fe200078e0207 */
[----:B------:R-:W-:Y:S06]  /*df40*/  BRA.DIV UR4, `(.L_x_1197) ;  /* 0x0000004604207947 */ /* 0x000fec000b800000 */
[----:B------:R-:W0:Y:S01]  /*df50*/  S2R R2, SR_TID.X ;  /* 0x0000000000027919 */ /* 0x000e220000002100 */
[----:B------:R-:W-:Y:S01]  /*df60*/  IMAD R4, R4, 0x2, R22 ;  /* 0x0000000204047824 */ /* 0x000fe200078e0216 */
[C---:B------:R-:W-:Y:S01]  /*df70*/  LOP3.LUT P2, RZ, R7.reuse, 0x2, RZ, 0xc0, !PT ;  /* 0x0000000207ff7812 */ /* 0x040fe2000784c0ff */
[----:B------:R-:W1:Y:S01]  /*df80*/  SHFL.IDX PT, R14, R5, RZ, 0x181f ;  /* 0x00181fff050e7589 */ /* 0x000e6200000e0000 */
[----:B------:R-:W-:-:S03]  /*df90*/  LOP3.LUT P1, RZ, R7, 0x4, RZ, 0xc0, !PT ;  /* 0x0000000407ff7812 */ /* 0x000fc6000782c0ff */
[----:B------:R-:W2:Y:S01]  /*dfa0*/  SHFL.IDX PT, R3, R6, RZ, 0x181f ;  /* 0x00181fff06037589 */ /* 0x000ea200000e0000 */
[----:B0-----:R-:W-:-:S05]  /*dfb0*/  IMAD.SHL.U32 R2, R2, 0x8, RZ ;  /* 0x0000000802027824 */ /* 0x001fca00078e00ff */
[----:B------:R-:W-:-:S05]  /*dfc0*/  LOP3.LUT R2, R2, 0x38, RZ, 0xc0, !PT ;  /* 0x0000003802027812 */ /* 0x000fca00078ec0ff */
[----:B------:R-:W-:-:S05]  /*dfd0*/  IMAD.SHL.U32 R0, R2, 0x2, RZ ;  /* 0x0000000202007824 */ /* 0x000fca00078e00ff */
[----:B-1----:R-:W-:Y:S02]  /*dfe0*/  IADD3 R2, P0, R14, R0, RZ ;  /* 0x000000000e027210 */ /* 0x002fe40007f1e0ff */
[----:B------:R-:W0:Y:S03]  /*dff0*/  SHFL.IDX PT, R14, R5, 0x1, 0x181f ;  /* 0x00381f00050e7f89 */ /* 0x000e2600000e0000 */
[----:B--2---:R-:W-:Y:S01]  /*e000*/  IMAD.X R3, RZ, RZ, R3, P0 ;  /* 0x000000ffff037224 */ /* 0x004fe200000e0603 */
        /* <DEDUP_REMOVED lines=8> */
[----:B------:R1:W-:Y:S01]  /*e090*/  LDGSTS.E.BYPASS.LTC128B.128 [R4+0x9400], desc[UR36][R2.64+0x180], !P3 ;  /* 0x0940018002047fae */ /* 0x0003e2000d901d64 */
[----:B0-----:R-:W-:-:S03]  /*e0a0*/  IADD3 R8, P3, R14, R0, RZ ;  /* 0x000000000e087210 */ /* 0x001fc60007f7e0ff */
[----:B------:R-:W-:Y:S04]  /*e0b0*/  SHFL.IDX PT, R14, R5, 0x2, 0x181f ;  /* 0x00581f00050e7f89 */ /* 0x000fe800000e0000 */
[----:B-1----:R-:W0:Y:S02]  /*e0c0*/  SHFL.IDX PT, R3, R6, 0x1, 0x181f ;  /* 0x00381f0006037f89 */ /* 0x002e2400000e0000 */
        /* <DEDUP_REMOVED lines=11> */
[----:B------:R-:W1:Y:S02]  /*e180*/  SHFL.IDX PT, R14, R5, 0x3, 0x181f ;  /* 0x00781f00050e7f89 */ /* 0x000e6400000e0000 */
        /* <DEDUP_REMOVED lines=12> */
[----:B0-----:R-:W-:Y:S02]  /*e250*/  IADD3.X R9, RZ, R3, RZ, P3, !PT ;  /* 0x00000003ff097210 */ /* 0x001fe40001ffe4ff */
        /* <DEDUP_REMOVED lines=21> */
.L_x_1314:
[----:B0-2---:R-:W-:Y:S02]  /*e3b0*/  IADD3 R2, P3, R14, R0, RZ ;  /* 0x000000000e027210 */ /* 0x005fe40007f7e0ff */
[C---:B------:R-:W-:Y:S02]  /*e3c0*/  ISETP.LT.OR P2, PT, R31.reuse, 0x51, !P2 ;  /* 0x000000511f00780c */ /* 0x040fe40005741670 */
[C---:B------:R-:W-:Y:S01]  /*e3d0*/  ISETP.LT.OR P1, PT, R31.reuse, 0x51, !P1 ;  /* 0x000000511f00780c */ /* 0x040fe20004f21670 */
[----:B------:R-:W-:Y:S01]  /*e3e0*/  IMAD.X R3, RZ, RZ, R6, P3 ;  /* 0x000000ffff037224 */ /* 0x000fe200018e0606 */
[C---:B------:R-:W-:Y:S02]  /*e3f0*/  ISETP.LT.OR P3, PT, R31.reuse, 0x51, P4 ;  /* 0x000000511f00780c */ /* 0x040fe40002761670 */
[----:B------:R-:W-:-:S11]  /*e400*/  ISETP.LT.OR P0, PT, R31, 0x51, !P0 ;  /* 0x000000511f00780c */ /* 0x000fd60004701670 */
        /* <DEDUP_REMOVED lines=9> */
.L_x_1198:
        /* <DEDUP_REMOVED lines=10> */
.L_x_1199:
[----:B0-----:R-:W2:Y:S01]  /*e540*/  LDL.LU R2, [R1] ;  /* 0x0000000001027983 */ /* 0x001ea20000300800 */
[----:B------:R0:W-:Y:S01]  /*e550*/  SYNCS.ARRIVE.TRANS64.A1T0 RZ, [R25+URZ+0x32450], RZ ;  /* 0x032450ff19ff79a7 */ /* 0x0001e2000810003f */
[----:B------:R-:W-:Y:S01]  /*e560*/  BSSY B0, `(.L_x_1200) ;  /* 0x00000dd000007945 */ /* 0x000fe20003800000 */
[----:B--2---:R-:W-:-:S13]  /*e570*/  ISETP.GE.AND P0, PT, R2, 0x61, PT ;  /* 0x000000610200780c */ /* 0x004fda0003f06270 */
[----:B0-----:R-:W-:Y:S05]  /*e580*/  @!P0 BRA `(.L_x_1201) ;  /* 0x0000000c00688947 */ /* 0x001fea0003800000 */
[----:B------:R-:W2:Y:S02]  /*e590*/  LDL.LU R2, [R1+0x1c] ;  /* 0x00001c0001027983 */ /* 0x000ea40000300800 */
[----:B--2---:R-:W-:-:S07]  /*e5a0*/  VIADD R21, R2, 0xfffffffe ;  /* 0xfffffffe02157836 */ /* 0x004fce0000000000 */
.L_x_1214:
[----:B0-----:R-:W0:Y:S01]  /*e5b0*/  S2R R2, SR_TID.X ;  /* 0x0000000000027919 */ /* 0x001e220000002100 */
[----:B------:R-:W-:Y:S01]  /*e5c0*/  IMAD R8, R21, 0x60, R32 ;  /* 0x0000006015087824 */ /* 0x000fe200078e0220 */
[----:B------:R-:W-:Y:S01]  /*e5d0*/  LOP3.LUT P1, RZ, R23, 0x400, RZ, 0xc0, !PT ;  /* 0x0000040017ff7812 */ /* 0x000fe2000782c0ff */
[----:B------:R-:W-:Y:S01]  /*e5e0*/  VIADD R24, R24, 0x1 ;  /* 0x0000000118187836 */ /* 0x000fe20000000000 */
[C---:B0-----:R-:W-:Y:S01]  /*e5f0*/  LOP3.LUT R3, R2.reuse, 0x7f, RZ, 0xc0, !PT ;  /* 0x0000007f02037812 */ /* 0x041fe200078ec0ff */
[----:B------:R-:W-:-:S03]  /*e600*/  IMAD.SHL.U32 R2, R2, 0x10, RZ ;  /* 0x0000001002027824 */ /* 0x000fc600078e00ff */
[----:B------:R-:W-:Y:S02]  /*e610*/  SHF.R.U32.HI R4, RZ, 0x3, R3 ;  /* 0x00000003ff047819 */ /* 0x000fe40000011603 */
[----:B------:R-:W0:Y:S02]  /*e620*/  LDC R3, c[0x0][0x430] ;  /* 0x00010c00ff037b82 */ /* 0x000e240000000800 */
[----:B------:R-:W-:-:S04]  /*e630*/  LOP3.LUT R2, R4, 0x70, R2, 0xf8, !PT ;  /* 0x0000007004027812 */ /* 0x000fc800078ef802 */
[C---:B------:R-:W-:Y:S01]  /*e640*/  ISETP.GT.U32.AND P2, PT, R2.reuse, 0x5f, PT ;  /* 0x0000005f0200780c */ /* 0x040fe20003f44070 */
[----:B------:R-:W-:-:S04]  /*e650*/  IMAD.IADD R8, R2, 0x1, R8 ;  /* 0x0000000102087824 */ /* 0x000fc800078e0208 */
[----:B------:R-:W-:-:S08]  /*e660*/  IMAD.MOV.U32 R9, RZ, RZ, R8 ;  /* 0x000000ffff097224 */ /* 0x000fd000078e0008 */
[----:B-1----:R-:W1:Y:S01]  /*e670*/  @!P2 LDC.64 R4, c[0x0][0x428] ;  /* 0x00010a00ff04ab82 */ /* 0x002e620000000a00 */
[----:B0-----:R-:W-:-:S13]  /*e680*/  ISETP.NE.AND P0, PT, R3, 0x1, PT ;  /* 0x000000010300780c */ /* 0x001fda0003f05270 */
[----:B------:R-:W0:Y:S08]  /*e690*/  @P0 LDC R3, c[0x0][0x434] ;  /* 0x00010d00ff030b82 */ /* 0x000e300000000800 */
[----:B--2---:R-:W2:Y:S01]  /*e6a0*/  @P0 LDC R7, c[0x0][0x438] ;  /* 0x00010e00ff070b82 */ /* 0x004ea20000000800 */
[----:B0-----:R-:W-:-:S05]  /*e6b0*/  @P0 IMAD.HI.U32 R2, R8, R3, RZ ;  /* 0x0000000308020227 */ /* 0x001fca00078e00ff */
[----:B--2---:R-:W-:Y:S01]  /*e6c0*/  @P0 SHF.R.U32.HI R9, RZ, R7, R2 ;  /* 0x00000007ff090219 */ /* 0x004fe20000011602 */
[----:B-1----:R-:W-:Y:S01]  /*e6d0*/  @!P2 IMAD R2, R33, R4, RZ ;  /* 0x000000042102a224 */ /* 0x002fe200078e02ff */
[----:B------:R-:W0:Y:S02]  /*e6e0*/  @!P2 LDC.64 R6, c[0x0][0x418] ;  /* 0x00010600ff06ab82 */ /* 0x000e240000000a00 */
[--C-:B------:R-:W-:Y:S01]  /*e6f0*/  @!P2 SHF.R.S32.HI R3, RZ, 0x1f, R9.reuse ;  /* 0x0000001fff03a819 */ /* 0x100fe20000011409 */
[----:B------:R-:W-:Y:S02]  /*e700*/  @!P2 IMAD R5, R29, R5, R2 ;  /* 0x000000051d05a224 */ /* 0x000fe400078e0202 */
[----:B------:R-:W-:-:S04]  /*e710*/  @!P2 IMAD.MOV.U32 R2, RZ, RZ, R9 ;  /* 0x000000ffff02a224 */ /* 0x000fc800078e0009 */
[----:B------:R-:W-:Y:S01]  /*e720*/  @!P2 IMAD.WIDE.U32 R2, R29, R4, R2 ;  /* 0x000000041d02a225 */ /* 0x000fe200078e0002 */
[----:B------:R-:W-:Y:S05]  /*e730*/  YIELD ;  /* 0x0000000000007946 */ /* 0x000fea0003800000 */
[----:B------:R-:W-:Y:S01]  /*e740*/  @!P2 IADD3 R3, R5, R3, RZ ;  /* 0x000000030503a210 */ /* 0x000fe20007ffe0ff */
[----:B------:R-:W-:Y:S01]  /*e750*/  IMAD.MOV.U32 R4, RZ, RZ, RZ ;  /* 0x000000ffff047224 */ /* 0x000fe200078e00ff */
[----:B------:R-:W-:Y:S01]  /*e760*/  ULDC UR4, c[0x0][0x430] ;  /* 0x00010c0000047ab9 */ /* 0x000fe20000000800 */
[----:B0-----:R-:W-:-:S04]  /*e770*/  @!P2 LEA R6, P0, R2, R6, 0x2 ;  /* 0x000000060206a211 */ /* 0x001fc800078010ff */
[----:B------:R-:W-:Y:S02]  /*e780*/  @!P2 LEA.HI.X R7, R2, R7, R3, 0x2, P0 ;  /* 0x000000070207a211 */ /* 0x000fe400000f1403 */
[C---:B------:R-:W-:Y:S01]  /*e790*/  ISETP.NE.AND P0, PT, R24.reuse, 0x2, PT ;  /* 0x000000021800780c */ /* 0x040fe20003f05270 */
[----:B------:R-:W-:Y:S02]  /*e7a0*/  IMAD.MOV R5, RZ, RZ, -R9 ;  /* 0x000000ffff057224 */ /* 0x000fe400078e0a09 */
[----:B------:R0:W5:Y:S01]  /*e7b0*/  @!P2 LDG.E R4, desc[UR36][R6.64] ;  /* 0x000000240604a981 */ /* 0x000162000c1e1900 */
[----:B------:R-:W-:Y:S01]  /*e7c0*/  SEL R2, RZ, 0x1, P0 ;  /* 0x00000001ff027807 */ /* 0x000fe20000000000 */
[----:B------:R-:W-:Y:S01]  /*e7d0*/  IMAD R5, R5, UR4, R8 ;  /* 0x0000000405057c24 */ /* 0x000fe2000f8e0208 */
[----:B------:R-:W-:Y:S02]  /*e7e0*/  SEL R24, R24, RZ, P0 ;  /* 0x000000ff18187207 */ /* 0x000fe40000000000 */
[----:B------:R-:W-:Y:S01]  /*e7f0*/  LOP3.LUT R27, R27, R2, RZ, 0x3c, !PT ;  /* 0x000000021b1b7212 */ /* 0x000fe200078e3cff */
[----:B------:R-:W-:-:S02]  /*e800*/  IMAD.MOV.U32 R2, RZ, RZ, R21 ;  /* 0x000000ffff027224 */ /* 0x000fc400078e0015 */
[----:B------:R-:W-:-:S03]  /*e810*/  VIADD R21, R21, 0xffffffff ;  /* 0xffffffff15157836 */ /* 0x000fc60000000000 */
[----:B------:R-:W-:Y:S01]  /*e820*/  ISETP.GT.AND P2, PT, R2, RZ, PT ;  /* 0x000000ff0200720c */ /* 0x000fe20003f44270 */
[----:B0-----:R-:W-:-:S12]  /*e830*/  @!P1 BRA `(.L_x_1202) ;  /* 0x0000000000049947 */ /* 0x001fd80003800000 */
[----:B------:R-:W-:Y:S01]  /*e840*/  BPT.TRAP 0x1 ;  /* 0x000000040000795c */ /* 0x000fe20000300000 */
.L_x_1202:
[----:B------:R-:W-:Y:S01]  /*e850*/  IMAD R10, R24, 0x8, R22 ;  /* 0x00000008180a7824 */ /* 0x000fe200078e0216 */
[----:B------:R-:W-:Y:S01]  /*e860*/  SHF.L.U32 R20, R27, 0x1f, RZ ;  /* 0x0000001f1b147819 */ /* 0x000fe200000006ff */
[----:B------:R-:W-:Y:S01]  /*e870*/  BSSY B1, `(.L_x_1203) ;  /* 0x0000004000017945 */ /* 0x000fe20003800000 */
[----:B------:R-:W-:Y:S02]  /*e880*/  SHF.R.S32.HI R9, RZ, 0x1f, R5 ;  /* 0x0000001fff097819 */ /* 0x000fe40000011405 */
[----:B------:R-:W0:Y:S02]  /*e890*/  SYNCS.PHASECHK.TRANS64.TRYWAIT P0, [R10+URZ+0x32440], R20 ;  /* 0x032440140a0075a7 */ /* 0x000e24000800017f */
[----:B0-----:R-:W-:Y:S05]  /*e8a0*/  @!P0 BRA `(.L_x_1204) ;  /* 0x0000004400088947 */ /* 0x001fea0003800000 */
.L_x_1315:
[----:B------:R-:W-:Y:S05]  /*e8b0*/  BSYNC B1 ;  /* 0x0000000000017941 */ /* 0x000fea0003800000 */
.L_x_1203:
        /* <DEDUP_REMOVED lines=13> */
[----:B------:R-:W-:Y:S02]  /*e990*/  IADD3 R3, R3, R6, RZ ;  /* 0x0000000603037210 */ /* 0x000fe40007ffe0ff */
[----:B------:R-:W-:Y:S02]  /*e9a0*/  IMAD R6, R18, UR5, R7 ;  /* 0x0000000512067c24 */ /* 0x000fe4000f8e0207 */
[----:B------:R-:W-:Y:S02]  /*e9b0*/  IMAD R7, R24, 0x1800, R30 ;  /* 0x0000180018077824 */ /* 0x000fe400078e021e */
        /* <DEDUP_REMOVED lines=8> */
[----:B------:R-:W-:-:S03]  /*ea40*/  IMAD R7, R7, 0x2, R22 ;  /* 0x0000000207077824 */ /* 0x000fc600078e0216 */
[----:B------:R-:W2:Y:S04]  /*ea50*/  SHFL.IDX PT, R3, R8, RZ, 0x181f ;  /* 0x00181fff08037589 */ /* 0x000ea800000e0000 */
[----:B------:R-:W-:Y:S01]  /*ea60*/  SHFL.IDX PT, R14, R6, 0x5, 0x181f ;  /* 0x00b81f00060e7f89 */ /* 0x000fe200000e0000 */
        /* <DEDUP_REMOVED lines=21> */
[----:B-1----:R-:W-:-:S05]  /*ebc0*/  IADD3 R2, P0, R2, R0, RZ ;  /* 0x0000000002027210 */ /* 0x002fca0007f1e0ff */
[----:B--2---:R-:W-:-:S05]  /*ebd0*/  IMAD.X R3, RZ, RZ, R3, P0 ;  /* 0x000000ffff037224 */ /* 0x004fca00000e0603 */
[----:B---3--:R1:W-:Y:S03]  /*ebe0*/  LDGSTS.E.BYPASS.LTC128B.128 [R7+0x1e400], desc[UR36][R2.64], !P1 ;  /* 0x1e40000002077fae */ /* 0x0083e6000c901d64 */
.L_x_1329:
[----:B-1----:R-:W-:-:S04]  /*ebf0*/  IADD3 R2, P0, R14, R0, RZ ;  /* 0x000000000e027210 */ /* 0x002fc80007f1e0ff */
[----:B------:R-:W-:Y:S02]  /*ec00*/  IADD3.X R3, RZ, R8, RZ, P0, !PT ;  /* 0x00000008ff037210 */ /* 0x000fe400007fe4ff */
[----:B------:R-:W-:-:S03]  /*ec10*/  PLOP3.LUT P0, PT, PT, PT, PT, 0x80, 0x0 ;  /* 0x000000000000781c */ /* 0x000fc60003f0f070 */
[----:B------:R-:W-:Y:S01]  /*ec20*/  @!PT LDS RZ, [RZ] ;  /* 0x00000000fffff984 */ /* 0x000fe20000000800 */
[----:B------:R-:W-:Y:S01]  /*ec30*/  @!PT LDS RZ, [RZ] ;  /* 0x00000000fffff984 */ /* 0x000fe20000000800 */
[----:B------:R-:W-:Y:S01]  /*ec40*/  @!PT LDS RZ, [RZ] ;  /* 0x00000000fffff984 */ /* 0x000fe20000000800 */
[----:B------:R1:W-:Y:S01]  /*ec50*/  LDGSTS.E.BYPASS.LTC128B.128 [R7+0x1ec00], desc[UR36][R2.64], !P1 ;  /* 0x1ec0000002077fae */ /* 0x0003e2000c901d64 */
[----:B------:R-:W-:-:S09]  /*ec60*/  NOP ;  /* 0x0000000000007918 */ /* 0x000fd20000000000 */
.L_x_1206:
        /* <DEDUP_REMOVED lines=10> */
.L_x_1207:
[----:B------:R2:W-:Y:S01]  /*ed10*/  SYNCS.ARRIVE.TRANS64.A1T0 RZ, [R10+URZ+0x32430], RZ ;  /* 0x032430ff0aff79a7 */ /* 0x0005e2000810003f */
[----:B------:R-:W-:Y:S05]  /*ed20*/  @!P3 BRA `(.L_x_1208) ;  /* 0x000000000004b947 */ /* 0x000fea0003800000 */
[----:B------:R-:W-:Y:S01]  /*ed30*/  BPT.TRAP 0x1 ;  /* 0x000000040000795c */ /* 0x000fe20000300000 */
.L_x_1208:
[----:B------:R-:W3:Y:S01]  /*ed40*/  SYNCS.PHASECHK.TRANS64.TRYWAIT P0, [R10+URZ+0x32460], R20 ;  /* 0x032460140a0075a7 */ /* 0x000ee2000800017f */
[----:B------:R-:W-:Y:S04]  /*ed50*/  BSSY B1, `(.L_x_1209) ;  /* 0x0000002000017945 */ /* 0x000fe80003800000 */
[----:B---3--:R-:W-:Y:S05]  /*ed60*/  @!P0 BRA `(.L_x_1210) ;  /* 0x00000044008c8947 */ /* 0x008fea0003800000 */
.L_x_1330:
[----:B------:R-:W-:Y:S05]  /*ed70*/  BSYNC B1 ;  /* 0x0000000000017941 */ /* 0x000fea0003800000 */
.L_x_1209:
[----:B------:R-:W-:Y:S01]  /*ed80*/  ULDC.64 UR4, c[0x0][0x328] ;  /* 0x0000ca0000047ab9 */ /* 0x000fe20000000a00 */
[----:B------:R-:W-:Y:S01]  /*ed90*/  LOP3.LUT P5, RZ, R23, 0x1, RZ, 0xc0, !PT ;  /* 0x0000000117ff7812 */ /* 0x000fe200078ac0ff */
[----:B-1----:R-:W-:Y:S01]  /*eda0*/  IMAD R2, R9, UR4, RZ ;  /* 0x0000000409027c24 */ /* 0x002fe2000f8e02ff */
        /* <DEDUP_REMOVED lines=24> */
[----:B------:R-:W1:Y:S04]  /*ef30*/  SHFL.IDX PT, R3, R25, RZ, 0x181f ;  /* 0x00181fff19037589 */ /* 0x000e6800000e0000 */
[----:B------:R-:W-:Y:S04]  /*ef40*/  SHFL.IDX PT, R4, R25, 0x1, 0x181f ;  /* 0x00381f0019047f89 */ /* 0x000fe800000e0000 */
[----:B------:R-:W-:Y:S04]  /*ef50*/  SHFL.IDX PT, R8, R17, 0x2, 0x181f ;  /* 0x00581f0011087f89 */ /* 0x000fe800000e0000 */
[----:B------:R-:W-:Y:S01]  /*ef60*/  SHFL.IDX PT, R5, R25, 0x3, 0x181f ;  /* 0x00781f0019057f89 */ /* 0x000fe200000e0000 */
[----:B0-----:R-:W-:-:S03]  /*ef70*/  IADD3 R2, P0, R14, R0, RZ ;  /* 0x000000000e027210 */ /* 0x001fc60007f1e0ff */
[----:B------:R-:W0:Y:S02]  /*ef80*/  SHFL.IDX PT, R14, R17, 0x1, 0x181f ;  /* 0x00381f00110e7f89 */ /* 0x000e2400000e0000 */
[----:B-1----:R-:W-:-:S05]  /*ef90*/  IMAD.X R3, RZ, RZ, R3, P0 ;  /* 0x000000ffff037224 */ /* 0x002fca00000e0603 */
        /* <DEDUP_REMOVED lines=9> */
[----:B-1----:R-:W-:Y:S04]  /*f030*/  SHFL.IDX PT, R3, R25, 0x4, 0x181f ;  /* 0x00981f0019037f89 */ /* 0x002fe800000e0000 */
[----:B------:R1:W-:Y:S04]  /*f040*/  LDGSTS.E.BYPASS.LTC128B.128 [R20+0xc00], desc[UR36][R6.64], !P5 ;  /* 0x00c0000006147fae */ /* 0x0003e8000e901d64 */
[----:B------:R1:W-:Y:S04]  /*f050*/  LDGSTS.E.BYPASS.LTC128B.128 [R20+0x3c00], desc[UR36][R6.64+0x80], !P4 ;  /* 0x03c0008006147fae */ /* 0x0003e8000e101d64 */
[----:B------:R1:W-:Y:S04]  /*f060*/  LDGSTS.E.BYPASS.LTC128B.128 [R20+0x6c00], desc[UR36][R6.64+0x100], !P3 ;  /* 0x06c0010006147fae */ /* 0x0003e8000d901d64 */
[----:B------:R1:W-:Y:S01]  /*f070*/  LDGSTS.E.BYPASS.LTC128B.128 [R20+0x9c00], desc[UR36][R6.64+0x180], !P1 ;  /* 0x09c0018006147fae */ /* 0x0003e2000c901d64 */
[----:B0-----:R-:W-:Y:S01]  /*f080*/  IMAD.X R9, RZ, RZ, R4, P0 ;  /* 0x000000ffff097224 */ /* 0x001fe200000e0604 */
[----:B------:R-:W-:-:S02]  /*f090*/  IADD3 R4, P0, R14, R0, RZ ;  /* 0x000000000e047210 */ /* 0x000fc40007f1e0ff */
[----:B------:R-:W-:Y:S02]  /*f0a0*/  SHFL.IDX PT, R25, R25, 0x5, 0x181f ;  /* 0x00b81f0019197f89 */ /* 0x000fe400000e0000 */
[----:B------:R-:W-:Y:S02]  /*f0b0*/  IADD3.X R5, RZ, R5, RZ, P0, !PT ;  /* 0x00000005ff057210 */ /* 0x000fe400007fe4ff */
[----:B------:R-:W0:Y:S04]  /*f0c0*/  SHFL.IDX PT, R14, R17, 0x4, 0x181f ;  /* 0x00981f00110e7f89 */ /* 0x000e2800000e0000 */
        /* <DEDUP_REMOVED lines=15> */
.L_x_1344:
[----:B01----:R-:W-:-:S05]  /*f1c0*/  IADD3 R2, P0, R14, R0, RZ ;  /* 0x000000000e027210 */ /* 0x003fca0007f1e0ff */
        /* <DEDUP_REMOVED lines=10> */
.L_x_1212:
        /* <DEDUP_REMOVED lines=10> */
.L_x_1213:
[----:B------:R1:W-:Y:S01]  /*f310*/  SYNCS.ARRIVE.TRANS64.A1T0 RZ, [R10+URZ+0x32450], RZ ;  /* 0x032450ff0aff79a7 */ /* 0x0003e2000810003f */
[----:B------:R-:W-:Y:S05]  /*f320*/  @P2 BRA `(.L_x_1214) ;  /* 0xfffffff000a02947 */ /* 0x000fea000383ffff */
.L_x_1201:
[----:B------:R-:W-:Y:S05]  /*f330*/  BSYNC B0 ;  /* 0x0000000000007941 */ /* 0x000fea0003800000 */
.L_x_1200:
[----:B0-----:R-:W0:Y:S01]  /*f340*/  S2R R2, SR_TID.X ;  /* 0x0000000000027919 */ /* 0x001e220000002100 */
[----:B------:R-:W-:Y:S01]  /*f350*/  VIADD R24, R24, 0x1 ;  /* 0x0000000118187836 */ /* 0x000fe20000000000 */
[----:B------:R-:W-:Y:S04]  /*f360*/  BSSY B0, `(.L_x_1215) ;  /* 0x0000012000007945 */ /* 0x000fe80003800000 */
[----:B------:R-:W-:-:S04]  /*f370*/  ISETP.NE.AND P0, PT, R24, 0x2, PT ;  /* 0x000000021800780c */ /* 0x000fc80003f05270 */
[----:B------:R-:W-:Y:S02]  /*f380*/  SEL R0, RZ, 0x1, P0 ;  /* 0x00000001ff007807 */ /* 0x000fe40000000000 */
[----:B0-----:R-:W-:-:S04]  /*f390*/  LOP3.LUT R2, R2, 0x7f, RZ, 0xc0, !PT ;  /* 0x0000007f02027812 */ /* 0x001fc800078ec0ff */
[----:B------:R-:W-:-:S13]  /*f3a0*/  ISETP.NE.AND P1, PT, R2, RZ, PT ;  /* 0x000000ff0200720c */ /* 0x000fda0003f25270 */
[----:B------:R-:W-:Y:S05]  /*f3b0*/  @P1 BRA `(.L_x_1216) ;  /* 0x0000000000301947 */ /* 0x000fea0003800000 */
[----:B------:R-:W0:Y:S01]  /*f3c0*/  S2R R5, SR_LANEID ;  /* 0x0000000000057919 */ /* 0x000e220000000000 */
[----:B------:R-:W-:Y:S01]  /*f3d0*/  VOTEU.ANY UR4, UPT, PT ;  /* 0x0000000000047886 */ /* 0x000fe200038e0100 */
[----:B------:R-:W3:Y:S01]  /*f3e0*/  LDC.64 R2, c[0x0][0xd60] ;  /* 0x00035800ff027b82 */ /* 0x000ee20000000a00 */
[----:B------:R-:W0:Y:S02]  /*f3f0*/  FLO.U32 R4, UR4 ;  /* 0x0000000400047d00 */ /* 0x000e2400080e0000 */
[----:B0-----:R-:W-:-:S06]  /*f400*/  ISETP.EQ.U32.AND P1, PT, R4, R5, PT ;  /* 0x000000050400720c */ /* 0x001fcc0003f22070 */
[----:B------:R-:W3:Y:S07]  /*f410*/  POPC R5, UR4 ;  /* 0x0000000400057d09 */ /* 0x000eee0008000000 */
[----:B---3--:R-:W3:Y:S01]  /*f420*/  @P1 ATOMG.E.ADD.STRONG.GPU PT, R3, desc[UR36][R2.64], R5 ;  /* 0x00000005020319a8 */ /* 0x008ee200081ee1e4 */
[----:B------:R-:W0:Y:S02]  /*f430*/  S2R R6, SR_LTMASK ;  /* 0x0000000000067919 */ /* 0x000e240000003900 */
[----:B0-----:R-:W-:-:S04]  /*f440*/  LOP3.LUT R6, R6, UR4, RZ, 0xc0, !PT ;  /* 0x0000000406067c12 */ /* 0x001fc8000f8ec0ff */
[----:B------:R-:W0:Y:S01]  /*f450*/  POPC R7, R6 ;  /* 0x0000000600077309 */ /* 0x000e220000000000 */
[----:B---3--:R-:W0:Y:S02]  /*f460*/  SHFL.IDX PT, R4, R3, R4, 0x1f ;  /* 0x00001f0403047589 */ /* 0x008e2400000e0000 */
[----:B0-----:R-:W-:-:S07]  /*f470*/  IADD3 R16, R4, UR39, R7 ;  /* 0x0000002704107c10 */ /* 0x001fce000fffe007 */
.L_x_1216:
[----:B------:R-:W-:Y:S05]  /*f480*/  BSYNC B0 ;  /* 0x0000000000007941 */ /* 0x000fea0003800000 */
.L_x_1215:
[----:B------:R-:W-:Y:S02]  /*f490*/  SEL R24, R24, RZ, P0 ;  /* 0x000000ff18187207 */ /* 0x000fe40000000000 */
[----:B------:R-:W-:-:S07]  /*f4a0*/  LOP3.LUT R27, R27, R0, RZ, 0x3c, !PT ;  /* 0x000000001b1b7212 */ /* 0x000fce00078e3cff */
.L_x_1169:
[----:B------:R-:W-:Y:S05]  /*f4b0*/  BSYNC B7 ;  /* 0x0000000000077941 */ /* 0x000fea0003800000 */
.L_x_1167:
        /* <DEDUP_REMOVED lines=11> */
.L_x_1217:
[----:B0-----:R-:W0:Y:S01]  /*f570*/  S2R R0, SR_TID.X ;  /* 0x0000000000007919 */ /* 0x001e220000002100 */
[----:B------:R-:W-:Y:S01]  /*f580*/  UMOV UR4, 0xffffffff ;  /* 0xffffffff00047882 */ /* 0x000fe20000000000 */
[----:B0-----:R-:W-:-:S04]  /*f590*/  LOP3.LUT R8, R0, 0x1f, RZ, 0xc0, !PT ;  /* 0x0000001f00087812 */ /* 0x001fc800078ec0ff */
[----:B------:R-:W-:Y:S01]  /*f5a0*/  ISETP.NE.AND P0, PT, R8, 0x1f, PT ;  /* 0x0000001f0800780c */ /* 0x000fe20003f05270 */
[----:B------:R-:W-:-:S12]  /*f5b0*/  BRA.DIV UR4, `(.L_x_1219) ;  /* 0x0000004604587947 */ /* 0x000fd8000b800000 */
[----:B------:R-:W-:Y:S01]  /*f5c0*/  IMAD.IADD R5, R19, 0x1, R8 ;  /* 0x0000000113057824 */ /* 0x000fe200078e0208 */
[----:B------:R-:W-:-:S04]  /*f5d0*/  ULDC UR4, c[0x0][0xd3c] ;  /* 0x00034f0000047ab9 */ /* 0x000fc80000000800 */
[----:B------:R-:W-:-:S13]  /*f5e0*/  ISETP.GE.OR P1, PT, R5, UR4, !P0 ;  /* 0x0000000405007c0c */ /* 0x000fda000c726670 */
[----:B------:R-:W0:Y:S02]  /*f5f0*/  @!P1 LDC.64 R2, c[0x0][0xd80] ;  /* 0x00036000ff029b82 */ /* 0x000e240000000a00 */
[----:B0-----:R-:W-:-:S06]  /*f600*/  @!P1 IMAD.WIDE R2, R5, 0x4, R2 ;  /* 0x0000000405029825 */ /* 0x001fcc00078e0202 */
        /* <DEDUP_REMOVED lines=9> */
[----:B------:R-:W0:Y:S02]  /*f6a0*/  SHFL.UP PT, R14, R4, 0x1, RZ ;  /* 0x04200000040e7989 */ /* 0x000e2400000e00ff */
[----:B0-----:R-:W-:-:S04]  /*f6b0*/  SEL R5, R14, RZ, P1 ;  /* 0x000000ff0e057207 */ /* 0x001fc80000800000 */
[----:B------:R-:W-:Y:S02]  /*f6c0*/  IADD3 R6, R4, R5, RZ ;  /* 0x0000000504067210 */ /* 0x000fe40007ffe0ff */
[----:B------:R-:W-:Y:S04]  /*f6d0*/  SHFL.IDX PT, R5, R16, RZ, 0x1f ;  /* 0x00001fff10057589 */ /* 0x000fe800000e0000 */
        /* <DEDUP_REMOVED lines=12> */
[----:B------:R0:W3:Y:S02]  /*f7a0*/  SHFL.IDX PT, R14, R6, 0x1f, 0x1f ;  /* 0x03e01f00060e7f89 */ /* 0x0000e400000e0000 */
.L_x_1354:
[----:B------:R-:W-:Y:S02]  /*f7b0*/  ULDC UR4, c[0x0][0xd38] ;  /* 0x00034e0000047ab9 */ /* 0x000fe40000000800 */
[----:B------:R-:W-:-:S04]  /*f7c0*/  IMAD.U32 R7, RZ, RZ, UR4 ;  /* 0x00000004ff077e24 */ /* 0x000fc8000f8e00ff */
[----:B---3--:R-:W-:-:S04]  /*f7d0*/  IMAD R3, R14, R7, RZ ;  /* 0x000000070e037224 */ /* 0x008fc800078e02ff */
[----:B------:R-:W-:-:S05]  /*f7e0*/  IMAD.IADD R8, R0, 0x1, R3 ;  /* 0x0000000100087824 */ /* 0x000fca00078e0203 */
[----:B------:R-:W-:-:S13]  /*f7f0*/  ISETP.GT.AND P6, PT, R8, R5, PT ;  /* 0x000000050800720c */ /* 0x000fda0003fc4270 */
[----:B------:R-:W-:Y:S05]  /*f800*/  @P6 BRA `(.L_x_1220) ;  /* 0x00000000009c6947 */ /* 0x000fea0003800000 */
.L_x_1225:
[----:B------:R-:W3:Y:S01]  /*f810*/  LDC R0, c[0x0][0xd3c] ;  /* 0x00034f00ff007b82 */ /* 0x000ee20000000800 */
[----:B------:R-:W-:-:S05]  /*f820*/  VIADD R19, R19, 0x1f ;  /* 0x0000001f13137836 */ /* 0x000fca0000000000 */
[----:B---3--:R-:W-:-:S13]  /*f830*/  ISETP.GE.AND P6, PT, R19, R0, PT ;  /* 0x000000001300720c */ /* 0x008fda0003fc6270 */
[----:B------:R-:W-:Y:S05]  /*f840*/  @P6 BRA `(.L_x_1221) ;  /* 0x0000000400446947 */ /* 0x000fea0003800000 */
[----:B------:R-:W3:Y:S01]  /*f850*/  S2R R2, SR_TID.X ;  /* 0x0000000000027919 */ /* 0x000ee20000002100 */
[----:B------:R-:W-:Y:S01]  /*f860*/  BSSY B0, `(.L_x_1222) ;  /* 0x0000009000007945 */ /* 0x000fe20003800000 */
[----:B------:R-:W-:Y:S01]  /*f870*/  IMAD.MOV.U32 R4, RZ, RZ, RZ ;  /* 0x000000ffff047224 */ /* 0x000fe200078e00ff */
[----:B---3--:R-:W-:-:S04]  /*f880*/  LOP3.LUT R2, R2, 0x1f, RZ, 0xc0, !PT ;  /* 0x0000001f02027812 */ /* 0x008fc800078ec0ff */
[----:B------:R-:W-:-:S04]  /*f890*/  IADD3 R7, R19, R2, RZ ;  /* 0x0000000213077210 */ /* 0x000fc80007ffe0ff */
[----:B------:R-:W-:-:S13]  /*f8a0*/  ISETP.GE.OR P6, PT, R7, R0, !P0 ;  /* 0x000000000700720c */ /* 0x000fda00047c6670 */
[----:B------:R-:W-:Y:S05]  /*f8b0*/  @P6 BRA `(.L_x_1223) ;  /* 0x00000000000c6947 */ /* 0x000fea0003800000 */
[----:B------:R-:W3:Y:S02]  /*f8c0*/  LDC.64 R2, c[0x0][0xd80] ;  /* 0x00036000ff027b82 */ /* 0x000ee40000000a00 */
[----:B---3--:R-:W-:-:S05]  /*f8d0*/  IMAD.WIDE R2, R7, 0x4, R2 ;  /* 0x0000000407027825 */ /* 0x008fca00078e0202 */
[----:B------:R3:W5:Y:S02]  /*f8e0*/  LDG.E R4, desc[UR36][R2.64] ;  /* 0x0000002402047981 */ /* 0x000764000c1e1900 */
.L_x_1223:
[----:B------:R-:W-:Y:S05]  /*f8f0*/  BSYNC B0 ;  /* 0x0000000000007941 */ /* 0x000fea0003800000 */
.L_x_1222:
[----:B------:R-:W-:-:S03]  /*f900*/  UMOV UR4, 0xffffffff ;  /* 0xffffffff00047882 */ /* 0x000fc60000000000 */
[----:B------:R-:W-:Y:S05]  /*f910*/  BRA.DIV UR4, `(.L_x_1224) ;  /* 0x0000004604a47947 */ /* 0x000fea000b800000 */
[----:B-----5:R-:W4:Y:S02]  /*f920*/  SHFL.UP PT, R14, R4, 0x1, RZ ;  /* 0x04200000040e7989 */ /* 0x020f2400000e00ff */
[----:B----4-:R-:W-:-:S05]  /*f930*/  SEL R13, R14, RZ, P1 ;  /* 0x000000ff0e0d7207 */ /* 0x010fca0000800000 */
[----:B------:R-:W-:-:S05]  /*f940*/  IMAD.IADD R13, R4, 0x1, R13 ;  /* 0x00000001040d7824 */ /* 0x000fca00078e020d */
[----:B------:R-:W4:Y:S02]  /*f950*/  SHFL.UP PT, R14, R13, 0x2, RZ ;  /* 0x044000000d0e7989 */ /* 0x000f2400000e00ff */
[----:B----4-:R-:W-:-:S05]  /*f960*/  SEL R0, R14, RZ, P2 ;  /* 0x000000ff0e007207 */ /* 0x010fca0001000000 */
[----:B------:R-:W-:-:S05]  /*f970*/  IMAD.IADD R0, R13, 0x1, R0 ;  /* 0x000000010d007824 */ /* 0x000fca00078e0200 */
[----:B------:R-:W3:Y:S02]  /*f980*/  SHFL.UP PT, R14, R0, 0x4, RZ ;  /* 0x04800000000e7989 */ /* 0x000ee400000e00ff */
[----:B---3--:R-:W-:-:S05]  /*f990*/  SEL R3, R14, RZ, P3 ;  /* 0x000000ff0e037207 */ /* 0x008fca0001800000 */
[----:B------:R-:W-:-:S05]  /*f9a0*/  IMAD.IADD R2, R0, 0x1, R3 ;  /* 0x0000000100027824 */ /* 0x000fca00078e0203 */
[----:B------:R-:W3:Y:S02]  /*f9b0*/  SHFL.UP PT, R14, R2, 0x8, RZ ;  /* 0x05000000020e7989 */ /* 0x000ee400000e00ff */
[----:B---3--:R-:W-:-:S05]  /*f9c0*/  SEL R3, R14, RZ, P4 ;  /* 0x000000ff0e037207 */ /* 0x008fca0002000000 */
[----:B------:R-:W-:-:S05]  /*f9d0*/  IMAD.IADD R3, R2, 0x1, R3 ;  /* 0x0000000102037824 */ /* 0x000fca00078e0203 */
[----:B------:R-:W0:Y:S02]  /*f9e0*/  SHFL.UP PT, R14, R3, 0x10, RZ ;  /* 0x06000000030e7989 */ /* 0x000e2400000e00ff */
[----:B0-----:R-:W-:-:S05]  /*f9f0*/  SEL R6, R14, RZ, P5 ;  /* 0x000000ff0e067207 */ /* 0x001fca0002800000 */
[----:B------:R-:W-:-:S05]  /*fa00*/  IMAD.IADD R6, R3, 0x1, R6 ;  /* 0x0000000103067824 */ /* 0x000fca00078e0206 */
[----:B------:R0:W3:Y:S02]  /*fa10*/  SHFL.IDX PT, R14, R6, 0x1f, 0x1f ;  /* 0x03e01f00060e7f89 */ /* 0x0000e400000e0000 */
.L_x_1362:
[----:B------:R-:W-:Y:S02]  /*fa20*/  ULDC UR4, c[0x0][0xd38] ;  /* 0x00034e0000047ab9 */ /* 0x000fe40000000800 */
[----:B------:R-:W-:-:S04]  /*fa30*/  IMAD.U32 R7, RZ, RZ, UR4 ;  /* 0x00000004ff077e24 */ /* 0x000fc8000f8e00ff */
[----:B---3--:R-:W-:-:S05]  /*fa40*/  IMAD R3, R14, R7, RZ ;  /* 0x000000070e037224 */ /* 0x008fca00078e02ff */
[----:B------:R-:W-:-:S04]  /*fa50*/  IADD3 R8, R3, R8, RZ ;  /* 0x0000000803087210 */ /* 0x000fc80007ffe0ff */
[----:B------:R-:W-:-:S13]  /*fa60*/  ISETP.GT.AND P6, PT, R8, R5, PT ;  /* 0x000000050800720c */ /* 0x000fda0003fc4270 */
[----:B------:R-:W-:Y:S05]  /*fa70*/  @!P6 BRA `(.L_x_1225) ;  /* 0xfffffffc0064e947 */ /* 0x000fea000383ffff */
.L_x_1220:
[----:B------:R-:W-:Y:S01]  /*fa80*/  IMAD.IADD R8, R8, 0x1, -R3 ;  /* 0x0000000108087824 */ /* 0x000fe200078e0a03 */
[----:B------:R-:W-:-:S03]  /*fa90*/  UMOV UR4, 0xffffffff ;  /* 0xffffffff00047882 */ /* 0x000fc60000000000 */
[----:B------:R-:W-:-:S05]  /*faa0*/  IMAD R0, R6, R7, R8 ;  /* 0x0000000706007224 */ /* 0x000fca00078e0208 */
[----:B------:R-:W-:Y:S01]  /*fab0*/  ISETP.GT.AND P6, PT, R0, R5, PT ;  /* 0x000000050000720c */ /* 0x000fe20003fc4270 */
[----:B------:R-:W-:-:S12]  /*fac0*/  BRA.DIV UR4, `(.L_x_1226) ;  /* 0x0000004604f47947 */ /* 0x000fd8000b800000 */
[----:B------:R-:W-:-:S04]  /*fad0*/  VOTE.ANY R2, PT, !P6 ;  /* 0x0000000000027806 */ /* 0x000fc800070e0100 */
[----:B------:R-:W3:Y:S02]  /*fae0*/  POPC R0, R2 ;  /* 0x0000000200007309 */ /* 0x000ee40000000000 */
[----:B---3--:R3:W4:Y:S02]  /*faf0*/  SHFL.IDX PT, R4, R4, R0, 0x1f ;  /* 0x00001f0004047589 */ /* 0x00872400000e0000 */
.L_x_1366:
[----:B------:R-:W-:Y:S01]  /*fb00*/  ISETP.NE.AND P0, PT, R2, RZ, PT ;  /* 0x000000ff0200720c */ /* 0x000fe20003f05270 */
[----:B------:R-:W-:-:S12]  /*fb10*/  IMAD.MOV.U32 R14, RZ, RZ, RZ ;  /* 0x000000ffff0e7224 */ /* 0x000fd800078e00ff */
[----:B------:R-:W-:Y:S05]  /*fb20*/  @!P0 BRA `(.L_x_1227) ;  /* 0x0000000000108947 */ /* 0x000fea0003800000 */
[----:B------:R-:W-:Y:S01]  /*fb30*/  UMOV UR4, 0xffffffff ;  /* 0xffffffff00047882 */ /* 0x000fe20000000000 */
[----:B------:R-:W-:Y:S02]  /*fb40*/  VIADD R12, R0, 0xffffffff ;  /* 0xffffffff000c7836 */ /* 0x000fe40000000000 */
[----:B------:R-:W-:Y:S05]  /*fb50*/  BRA.DIV UR4, `(.L_x_1228) ;  /* 0x0000004a04187947 */ /* 0x000fea000b800000 */
[----:B------:R0:W0:Y:S02]  /*fb60*/  SHFL.IDX PT, R14, R6, R12, 0x1f ;  /* 0x00001f0c060e7589 */ /* 0x00002400000e0000 */
.L_x_1227:
[----:B0---4-:R-:W-:Y:S01]  /*fb70*/  IABS R6, R4 ;  /* 0x0000000400067213 */ /* 0x011fe20000000000 */
[----:B------:R-:W-:Y:S02]  /*fb80*/  IMAD R16, R14, R7, R8 ;  /* 0x000000070e107224 */ /* 0x000fe400078e0208 */
[----:B------:R-:W-:Y:S01]  /*fb90*/  IMAD.IADD R19, R0, 0x1, R19 ;  /* 0x0000000100137824 */ /* 0x000fe200078e0213 */
[----:B------:R-:W0:Y:S08]  /*fba0*/  I2F.RP R9, R6 ;  /* 0x0000000600097306 */ /* 0x000e300000209400 */
[----:B0-----:R-:W0:Y:S02]  /*fbb0*/  MUFU.RCP R9, R9 ;  /* 0x0000000900097308 */ /* 0x001e240000001000 */
[----:B0-----:R-:W-:-:S06]  /*fbc0*/  VIADD R2, R9, 0xffffffe ;  /* 0x0ffffffe09027836 */ /* 0x001fcc0000000000 */
[----:B------:R0:W4:Y:S02]  /*fbd0*/  F2I.FTZ.U32.TRUNC.NTZ R3, R2 ;  /* 0x0000000200037305 */ /* 0x000124000021f000 */
[----:B0-----:R-:W-:Y:S02]  /*fbe0*/  IMAD.MOV.U32 R2, RZ, RZ, RZ ;  /* 0x000000ffff027224 */ /* 0x001fe400078e00ff */
[----:B----4-:R-:W-:-:S04]  /*fbf0*/  IMAD.MOV R7, RZ, RZ, -R3 ;  /* 0x000000ffff077224 */ /* 0x010fc800078e0a03 */
[----:B------:R-:W-:-:S04]  /*fc00*/  IMAD R7, R7, R6, RZ ;  /* 0x0000000607077224 */ /* 0x000fc800078e02ff */
[----:B------:R-:W-:-:S04]  /*fc10*/  IMAD.HI.U32 R3, R3, R7, R2 ;  /* 0x0000000703037227 */ /* 0x000fc800078e0002 */
[----:B------:R-:W-:Y:S01]  /*fc20*/  IMAD.IADD R7, R5, 0x1, -R16 ;  /* 0x0000000105077824 */ /* 0x000fe200078e0a10 */
[----:B------:R-:W-:-:S04]  /*fc30*/  IABS R5, R4 ;  /* 0x0000000400057213 */ /* 0x000fc80000000000 */
[----:B------:R-:W-:Y:S02]  /*fc40*/  IABS R2, R7 ;  /* 0x0000000700027213 */ /* 0x000fe40000000000 */
[----:B------:R-:W-:-:S03]  /*fc50*/  IADD3 R5, RZ, -R5, RZ ;  /* 0x80000005ff057210 */ /* 0x000fc60007ffe0ff */
        /* <DEDUP_REMOVED lines=16> */
.L_x_1221:
[----:B------:R-:W-:Y:S01]  /*fd60*/  UMOV UR4, URZ ;  /* 0x0000003f00047c82 */ /* 0x000fe20008000000 */
[----:B------:R-:W-:Y:S01]  /*fd70*/  UMOV UR5, URZ ;  /* 0x0000003f00057c82 */ /* 0x000fe20008000000 */
[----:B------:R-:W-:Y:S01]  /*fd80*/  ULDC UR6, c[0x0][0xd3c] ;  /* 0x00034f0000067ab9 */ /* 0x000fe20000000800 */
[----:B------:R-:W-:Y:S01]  /*fd90*/  MOV R16, R5 ;  /* 0x0000000500107202 */ /* 0x000fe20000000f00 */
[----:B------:R-:W-:Y:S02]  /*fda0*/  IMAD.U32 R17, RZ, RZ, UR4 ;  /* 0x00000004ff117e24 */ /* 0x000fe4000f8e00ff */
[----:B------:R-:W-:Y:S02]  /*fdb0*/  IMAD.U32 R18, RZ, RZ, UR5 ;  /* 0x00000005ff127e24 */ /* 0x000fe4000f8e00ff */
[----:B------:R-:W-:-:S07]  /*fdc0*/  IMAD.U32 R19, RZ, RZ, UR6 ;  /* 0x00000006ff137e24 */ /* 0x000fce000f8e00ff */
.L_x_1229:
[----:B---3--:R-:W3:Y:S01]  /*fdd0*/  S2R R0, SR_TID.X ;  /* 0x0000000000007919 */ /* 0x008ee20000002100 */
[----:B------:R-:W-:Y:S05]  /*fde0*/  WARPSYNC.ALL ;  /* 0x0000000000007948 */ /* 0x000fea0003800000 */
[----:B------:R-:W-:Y:S01]  /*fdf0*/  BAR.SYNC.DEFER_BLOCKING 0x4, 0x180 ;  /* 0x0106000000007b1d */ /* 0x000fe20000010000 */
[----:B---3--:R-:W-:-:S04]  /*fe00*/  LOP3.LUT R0, R0, 0x1f, RZ, 0xc0, !PT ;  /* 0x0000001f00007812 */ /* 0x008fc800078ec0ff */
[----:B------:R-:W-:-:S13]  /*fe10*/  ISETP.NE.AND P0, PT, R0, RZ, PT ;  /* 0x000000ff0000720c */ /* 0x000fda0003f05270 */
[----:B------:R-:W3:Y:S01]  /*fe20*/  @!P0 S2R R3, SR_CgaCtaId ;  /* 0x0000000000038919 */ /* 0x000ee20000008800 */
[----:B------:R-:W-:-:S04]  /*fe30*/  @!P0 MOV R0, 0x400 ;  /* 0x0000040000008802 */ /* 0x000fc80000000f00 */
[----:B---3--:R-:W-:-:S05]  /*fe40*/  @!P0 LEA R22, R3, R0, 0x18 ;  /* 0x0000000003168211 */ /* 0x008fca00078ec0ff */
[----:B------:R3:W-:Y:S01]  /*fe50*/  @!P0 STS.128 [R22+0x324d0], R16 ;  /* 0x0324d01016008388 */ /* 0x0007e20000000c00 */
[----:B------:R-:W-:Y:S06]  /*fe60*/  BAR.ARV 0x5, 0x180 ;  /* 0x0146000000007b1d */ /* 0x000fec0000002000 */
.L_x_1218:
[----:B------:R-:W-:Y:S02]  /*fe70*/  ULDC UR4, c[0x0][0xd3c] ;  /* 0x00034f0000047ab9 */ /* 0x000fe40000000800 */
[----:B----4-:R-:W-:-:S13]  /*fe80*/  ISETP.GE.AND P0, PT, R19, UR4, PT ;  /* 0x0000000413007c0c */ /* 0x010fda000bf06270 */
[----:B------:R-:W-:Y:S05]  /*fe90*/  @!P0 BRA `(.L_x_1230) ;  /* 0xffffffb0003c8947 */ /* 0x000fea000383ffff */
[----:B------:R-:W-:Y:S05]  /*fea0*/  BSYNC B8 ;  /* 0x0000000000087941 */ /* 0x000fea0003800000 */
.L_x_1163:
[----:B01----:R-:W4:Y:S01]  /*feb0*/  LDL.LU R0, [R1+0x18] ;  /* 0x0000180001007983 */ /* 0x003f220000300800 */
        /* <DEDUP_REMOVED lines=11> */
.L_x_1369:
[----:B------:R-:W-:Y:S05]  /*ff70*/  BSYNC B0 ;  /* 0x0000000000007941 */ /* 0x000fea0003800000 */
.L_x_1231:
[----:B------:R-:W-:-:S03]  /*ff80*/  UMOV UR4, 0xffffffff ;  /* 0xffffffff00047882 */ /* 0x000fc60000000000 */
[----:B------:R-:W-:Y:S05]  /*ff90*/  BRA.DIV UR4, `(.L_x_1233) ;  /* 0x0000004604407947 */ /* 0x000fea000b800000 */
[----:B0-----:R-:W0:Y:S02]  /*ffa0*/  S2R R0, SR_TID.X ;  /* 0x0000000000007919 */ /* 0x001e240000002100 */
[----:B0-----:R-:W-:-:S04]  /*ffb0*/  SHF.R.U32.HI R0, RZ, 0x5, R0 ;  /* 0x00000005ff007819 */ /* 0x001fc80000011600 */
[----:B------:R-:W-:-:S05]  /*ffc0*/  LOP3.LUT R0, R0, 0x3, RZ, 0xc0, !PT ;  /* 0x0000000300007812 */ /* 0x000fca00078ec0ff */
[----:B------:R0:W1:Y:S02]  /*ffd0*/  SHFL.IDX PT, R14, R0, RZ, 0x1f ;  /* 0x00001fff000e7589 */ /* 0x00006400000e0000 */
.L_x_1372:
[----:B-1----:R-:W-:Y:S01]  /*ffe0*/  ISETP.NE.AND P0, PT, R14, RZ, PT ;  /* 0x000000ff0e00720c */ /* 0x002fe20003f05270 */
[----:B------:R-:W-:-:S12]  /*fff0*/  BSSY B0, `(.L_x_1234) ;  /* 0x0000026000007945 */ /* 0x000fd80003800000 */
[----:B------:R-:W-:Y:S05]  /*10000*/  @P0 BRA `(.L_x_1235) ;  /* 0x0000000000900947 */ /* 0x000fea0003800000 */
[----:B------:R-:W-:-:S03]  /*10010*/  UMOV UR4, 0xffffffff ;  /* 0xffffffff00047882 */ /* 0x000fc60000000000 */
[----:B------:R-:W-:Y:S05]  /*10020*/  BRA.DIV UR4, `(.L_x_1236) ;  /* 0x0000004604507947 */ /* 0x000fea000b800000 */
[----:B------:R-:W-:-:S13]  /*10030*/  ELECT P6, URZ, PT ;  /* 0x00000000003f782f */ /* 0x000fda00038c0000 */
.L_x_1375:
[----:B------:R-:W-:Y:S05]  /*10040*/  @!P6 BRA `(.L_x_1235) ;  /* 0x000000000080e947 */ /* 0x000fea0003800000 */
[----:B0-----:R-:W4:Y:S02]  /*10050*/  LDL R0, [R1+0x24] ;  /* 0x0000240001007983 */ /* 0x001f240000100800 */
[----:B----4-:R-:W-:-:S13]  /*10060*/  R2UR UR4, R0 ;  /* 0x00000000000472ca */ /* 0x010fda00000e0000 */
[----:B------:R-:W-:-:S06]  /*10070*/  ULOP3.LUT UR4, UR4, 0x2, URZ, 0xfc, !UPT ;  /* 0x0000000204047892 */ /* 0x000fcc000f8efc3f */
[----:B------:R-:W-:-:S05]  /*10080*/  IMAD.U32 R0, RZ, RZ, UR4 ;  /* 0x00000004ff007e24 */ /* 0x000fca000f8e00ff */
[----:B------:R-:W-:-:S13]  /*10090*/  ISETP.NE.AND P0, PT, R0, 0x3, PT ;  /* 0x000000030000780c */ /* 0x000fda0003f05270 */
[----:B------:R-:W-:Y:S05]  /*100a0*/  @!P0 BRA `(.L_x_1237) ;  /* 0x0000000000048947 */ /* 0x000fea0003800000 */
[----:B------:R-:W-:Y:S01]  /*100b0*/  BPT.TRAP 0x1 ;  /* 0x000000040000795c */ /* 0x000fe20000300000 */
.L_x_1237:
[C---:B------:R-:W-:Y:S01]  /*100c0*/  IMAD R3, R24.reuse, 0x8, R5 ;  /* 0x0000000818037824 */ /* 0x040fe200078e0205 */
[----:B------:R-:W-:Y:S02]  /*100d0*/  SHF.L.U32 R2, R27, 0x1f, RZ ;  /* 0x0000001f1b027819 */ /* 0x000fe400000006ff */
[----:B------:R-:W-:Y:S02]  /*100e0*/  IADD3 R24, R24, 0x1, RZ ;  /* 0x0000000118187810 */ /* 0x000fe40007ffe0ff */
[----:B------:R-:W0:Y:S02]  /*100f0*/  SYNCS.PHASECHK.TRANS64.TRYWAIT P1, [R3+URZ+0x32440], R2 ;  /* 0x03244002030075a7 */ /* 0x000e24000802017f */
[----:B------:R-:W-:-:S04]  /*10100*/  ISETP.NE.AND P2, PT, R24, 0x2, PT ;  /* 0x000000021800780c */ /* 0x000fc80003f45270 */
[----:B------:R-:W-:Y:S01]  /*10110*/  SEL R0, RZ, 0x1, P2 ;  /* 0x00000001ff007807 */ /* 0x000fe20001000000 */
[----:B0-----:R-:W-:Y:S08]  /*10120*/  @!P1 BRA `(.L_x_1238) ;  /* 0x0000004400309947 */ /* 0x001ff00003800000 */
.L_x_1376:
[----:B------:R-:W-:Y:S02]  /*10130*/  SEL R24, R24, RZ, P2 ;  /* 0x000000ff18187207 */ /* 0x000fe40001000000 */
[----:B------:R-:W-:Y:S01]  /*10140*/  LOP3.LUT R0, R27, R0, RZ, 0x3c, !PT ;  /* 0x000000001b007212 */ /* 0x000fe200078e3cff */
[----:B------:R-:W-:Y:S06]  /*10150*/  @!P0 BRA `(.L_x_1239) ;  /* 0x0000000000048947 */ /* 0x000fec0003800000 */
[----:B------:R-:W-:Y:S01]  /*10160*/  BPT.TRAP 0x1 ;  /* 0x000000040000795c */ /* 0x000fe20000300000 */
.L_x_1239:
[----:B------:R-:W-:Y:S01]  /*10170*/  IMAD R5, R24, 0x8, R5 ;  /* 0x0000000818057824 */ /* 0x000fe200078e0205 */
[----:B------:R-:W-:-:S04]  /*10180*/  SHF.L.U32 R0, R0, 0x1f, RZ ;  /* 0x0000001f00007819 */ /* 0x000fc800000006ff */
[----:B------:R-:W1:Y:S02]  /*10190*/  SYNCS.PHASECHK.TRANS64.TRYWAIT P1, [R5+URZ+0x32440], R0 ;  /* 0x03244000050075a7 */ /* 0x000e64000802017f */
[----:B-1----:R-:W-:Y:S05]  /*101a0*/  @!P1 BRA `(.L_x_1240) ;  /* 0x0000004400249947 */ /* 0x002fea0003800000 */
.L_x_1377:
[----:B------:R-:W-:Y:S05]  /*101b0*/  @!P0 BRA `(.L_x_1241) ;  /* 0x0000000000048947 */ /* 0x000fea0003800000 */
[----:B------:R-:W-:Y:S01]  /*101c0*/  BPT.TRAP 0x1 ;  /* 0x000000040000795c */ /* 0x000fe20000300000 */
.L_x_1241:
[----:B------:R-:W4:Y:S02]  /*101d0*/  SYNCS.PHASECHK.TRANS64.TRYWAIT P1, [R3+URZ+0x32460], R2 ;  /* 0x03246002030075a7 */ /* 0x000f24000802017f */
[----:B----4-:R-:W-:Y:S05]  /*101e0*/  @!P1 BRA `(.L_x_1242) ;  /* 0x0000004400289947 */ /* 0x010fea0003800000 */
.L_x_1378:
[----:B------:R-:W-:Y:S05]  /*101f0*/  @!P0 BRA `(.L_x_1243) ;  /* 0x0000000000048947 */ /* 0x000fea0003800000 */
[----:B------:R-:W-:Y:S01]  /*10200*/  BPT.TRAP 0x1 ;  /* 0x000000040000795c */ /* 0x000fe20000300000 */
.L_x_1243:
[----:B------:R0:W0:Y:S02]  /*10210*/  SYNCS.PHASECHK.TRANS64.TRYWAIT P0, [R5+URZ+0x32460], R0 ;  /* 0x03246000050075a7 */ /* 0x000024000800017f */
[----:B0-----:R-:W-:Y:S05]  /*10220*/  @!P0 NANOSLEEP.SYNCS 0x989680 ;  /* 0x009896800000895d */ /* 0x001fea0003900000 */
[----:B------:R-:W0:Y:S02]  /*10230*/  @!P0 SYNCS.PHASECHK.TRANS64 P0, [R5+URZ+0x32460], R0 ;  /* 0x03246000050085a7 */ /* 0x000e24000800007f */
[----:B0-----:R-:W-:Y:S05]  /*10240*/  @!P0 BRA `(.L_x_1243) ;  /* 0xfffffffc00f08947 */ /* 0x001fea000383ffff */
.L_x_1235:
[----:B------:R-:W-:Y:S05]  /*10250*/  BSYNC B0 ;  /* 0x0000000000007941 */ /* 0x000fea0003800000 */
.L_x_1234:
[----:B------:R-:W-:Y:S05]  /*10260*/  EXIT ;  /* 0x000000000000794d */ /* 0x000fea0003800000 */
.L_x_1110:
[----:B-1----:R-:W-:-:S04]  /*10270*/  IMAD.U32 R3, RZ, RZ, UR40 ;  /* 0x00000028ff037e24 */ /* 0x002fc8000f8e00ff */
[----:B------:R1:W2:Y:S03]  /*10280*/  SYNCS.PHASECHK.TRANS64.TRYWAIT P0, [R3+URZ+0x32400], R0 ;  /* 0x03240000030075a7 */ /* 0x0002a6000800017f */
[----:B--2---:R-:W-:Y:S05]  /*10290*/  @!P0 NANOSLEEP.SYNCS 0x989680 ;  /* 0x009896800000895d */ /* 0x004fea0003900000 */
[----:B------:R-:W2:Y:S02]  /*102a0*/  @!P0 SYNCS.PHASECHK.TRANS64 P0, [R3+URZ+0x32400], R0 ;  /* 0x03240000030085a7 */ /* 0x000ea4000800007f */
[----:B--2---:R-:W-:Y:S05]  /*102b0*/  @!P0 BRA `(.L_x_1110) ;  /* 0xfffffffc00ec8947 */ /* 0x004fea000383ffff */
[----:B------:R-:W-:Y:S05]  /*102c0*/  BRA `(.L_x_1244) ;  /* 0xffffff1400587947 */ /* 0x000fea000383ffff */
.L_x_1114:
[----:B0-----:R-:W-:-:S04]  /*102d0*/  IMAD.U32 R4, RZ, RZ, UR52 ;  /* 0x00000034ff047e24 */ /* 0x001fc8000f8e00ff */
[----:B------:R0:W2:Y:S03]  /*102e0*/  SYNCS.PHASECHK.TRANS64.TRYWAIT P1, [R4+URZ+0x32430], R3 ;  /* 0x03243003040075a7 */ /* 0x0000a6000802017f */
[----:B--2---:R-:W-:Y:S05]  /*102f0*/  @!P1 NANOSLEEP.SYNCS 0x989680 ;  /* 0x009896800000995d */ /* 0x004fea0003900000 */
[----:B------:R-:W2:Y:S02]  /*10300*/  @!P1 SYNCS.PHASECHK.TRANS64 P1, [R4+URZ+0x32430], R3 ;  /* 0x03243003040095a7 */ /* 0x000ea4000802007f */
[----:B--2---:R-:W-:Y:S05]  /*10310*/  @!P1 BRA `(.L_x_1114) ;  /* 0xfffffffc00ec9947 */ /* 0x004fea000383ffff */
[----:B------:R-:W-:Y:S05]  /*10320*/  BRA `(.L_x_1113) ;  /* 0xffffff1400807947 */ /* 0x000fea000383ffff */
.L_x_1115:
[----:B0-----:R-:W-:-:S04]  /*10330*/  IMAD.U32 R5, RZ, RZ, UR40 ;  /* 0x00000028ff057e24 */ /* 0x001fc8000f8e00ff */
[----:B------:R0:W2:Y:S03]  /*10340*/  SYNCS.PHASECHK.TRANS64.TRYWAIT P1, [R5+URZ+0x32410], R0 ;  /* 0x03241000050075a7 */ /* 0x0000a6000802017f */
[----:B--2---:R-:W-:Y:S05]  /*10350*/  @!P1 NANOSLEEP.SYNCS 0x989680 ;  /* 0x009896800000995d */ /* 0x004fea0003900000 */
[----:B------:R-:W2:Y:S02]  /*10360*/  @!P1 SYNCS.PHASECHK.TRANS64 P1, [R5+URZ+0x32410], R0 ;  /* 0x03241000050095a7 */ /* 0x000ea4000802007f */
[----:B--2---:R-:W-:Y:S05]  /*10370*/  @!P1 BRA `(.L_x_1115) ;  /* 0xfffffffc00ec9947 */ /* 0x004fea000383ffff */
[----:B------:R-:W-:Y:S05]  /*10380*/  BRA `(.L_x_1245) ;  /* 0xffffff1800407947 */ /* 0x000fea000383ffff */
.L_x_1119:
[----:B0-----:R-:W-:-:S04]  /*10390*/  IMAD.U32 R0, RZ, RZ, UR52 ;  /* 0x00000034ff007e24 */ /* 0x001fc8000f8e00ff */
[----:B------:R0:W3:Y:S03]  /*103a0*/  SYNCS.PHASECHK.TRANS64.TRYWAIT P1, [R0+URZ+0x32450], R3 ;  /* 0x03245003000075a7 */ /* 0x0000e6000802017f */
[----:B---3--:R-:W-:Y:S05]  /*103b0*/  @!P1 NANOSLEEP.SYNCS 0x989680 ;  /* 0x009896800000995d */ /* 0x008fea0003900000 */
[----:B------:R-:W3:Y:S02]  /*103c0*/  @!P1 SYNCS.PHASECHK.TRANS64 P1, [R0+URZ+0x32450], R3 ;  /* 0x03245003000095a7 */ /* 0x000ee4000802007f */
[----:B---3--:R-:W-:Y:S05]  /*103d0*/  @!P1 BRA `(.L_x_1119) ;  /* 0xfffffffc00ec9947 */ /* 0x008fea000383ffff */
[----:B------:R-:W-:Y:S05]  /*103e0*/  BRA `(.L_x_1118) ;  /* 0xffffff1800487947 */ /* 0x000fea000383ffff */
.L_x_1126:
[----:B-1----:R-:W-:-:S04]  /*103f0*/  IMAD.U32 R153, RZ, RZ, UR4 ;  /* 0x00000004ff997e24 */ /* 0x002fc8000f8e00ff */
[----:B------:R1:W2:Y:S03]  /*10400*/  SYNCS.PHASECHK.TRANS64.TRYWAIT P2, [R153+URZ+0x32430], R0 ;  /* 0x03243000990075a7 */ /* 0x0002a6000804017f */
[----:B--2---:R-:W-:Y:S05]  /*10410*/  @!P2 NANOSLEEP.SYNCS 0x989680 ;  /* 0x009896800000a95d */ /* 0x004fea0003900000 */
[----:B------:R-:W2:Y:S02]  /*10420*/  @!P2 SYNCS.PHASECHK.TRANS64 P2, [R153+URZ+0x32430], R0 ;  /* 0x032430009900a5a7 */ /* 0x000ea4000804007f */
[----:B--2---:R-:W-:Y:S05]  /*10430*/  @!P2 BRA `(.L_x_1126) ;  /* 0xfffffffc00eca947 */ /* 0x004fea000383ffff */
[----:B------:R-:W-:Y:S05]  /*10440*/  BRA `(.L_x_1125) ;  /* 0xffffff3c00c07947 */ /* 0x000fea000383ffff */
.L_x_1130:
[----:B--2---:R-:W-:-:S04]  /*10450*/  IMAD.U32 R203, RZ, RZ, UR4 ;  /* 0x00000004ffcb7e24 */ /* 0x004fc8000f8e00ff */
[----:B------:R2:W3:Y:S03]  /*10460*/  SYNCS.PHASECHK.TRANS64.TRYWAIT P2, [R203+URZ+0x32450], R0 ;  /* 0x03245000cb0075a7 */ /* 0x0004e6000804017f */
[----:B---3--:R-:W-:Y:S05]  /*10470*/  @!P2 NANOSLEEP.SYNCS 0x989680 ;  /* 0x009896800000a95d */ /* 0x008fea0003900000 */
[----:B------:R-:W3:Y:S02]  /*10480*/  @!P2 SYNCS.PHASECHK.TRANS64 P2, [R203+URZ+0x32450], R0 ;  /* 0x03245000cb00a5a7 */ /* 0x000ee4000804007f */
[----:B---3--:R-:W-:Y:S05]  /*10490*/  @!P2 BRA `(.L_x_1130) ;  /* 0xfffffffc00eca947 */ /* 0x008fea000383ffff */
[----:B------:R-:W-:Y:S05]  /*104a0*/  BRA `(.L_x_1129) ;  /* 0xffffff40003c7947 */ /* 0x000fea000383ffff */
.L_x_1175:
[----:B------:R-:W-:Y:S01]  /*104b0*/  SHF.R.U32.HI R9, RZ, 0x5, R21 ;  /* 0x00000005ff097819 */ /* 0x000fe20000011615 */
[----:B------:R-:W-:Y:S01]  /*104c0*/  BSSY B0, `(.L_x_1246) ;  /* 0x0000009000007945 */ /* 0x000fe20003800000 */
[----:B------:R-:W-:Y:S02]  /*104d0*/  IMAD.MOV.U32 R12, RZ, RZ, RZ ;  /* 0x000000ffff0c7224 */ /* 0x000fe400078e00ff */
[----:B------:R-:W-:Y:S01]  /*104e0*/  LOP3.LUT R9, R9, 0x3, RZ, 0xc0, !PT ;  /* 0x0000000309097812 */ /* 0x000fe200078ec0ff */
[----:B------:R-:W-:Y:S02]  /*104f0*/  IMAD.MOV.U32 R11, RZ, RZ, 0x1f ;  /* 0x0000001fff0b7424 */ /* 0x000fe400078e00ff */
[----:B------:R-:W-:Y:S01]  /*10500*/  IMAD.MOV.U32 R15, RZ, RZ, -0x1 ;  /* 0xffffffffff0f7424 */ /* 0x000fe200078e00ff */
[----:B------:R-:W-:-:S07]  /*10510*/  MOV R13, R9 ;  /* 0x00000009000d7202 */ /* 0x000fce0000000f00 */
[----:B-----5:R-:W-:Y:S05]  /*10520*/  WARPSYNC.COLLECTIVE R15, `(.L_x_1247) ;  /* 0x000000000f087348 */ /* 0x020fea0003c00000 */
[----:B------:R0:W1:Y:S02]  /*10530*/  SHFL.IDX P6, R14, R13, R12, R11 ;  /* 0x0000000c0d0e7389 */ /* 0x00006400000c000b */
[----:B01---5:R-:W-:Y:S01]  /*10540*/  ENDCOLLECTIVE ;  /* 0x000000000000791b */ /* 0x023fe20003800000 */
.L_x_1247:
[----:B------:R-:W-:Y:S05]  /*10550*/  BSYNC B0 ;  /* 0x0000000000007941 */ /* 0x000fea0003800000 */
.L_x_1246:
[----:B------:R-:W-:Y:S05]  /*10560*/  BRA `(.L_x_1248) ;  /* 0xffffffb400dc7947 */ /* 0x000fea000383ffff */
.L_x_1178:
[----:B0-----:R0:W1:Y:S02]  /*10570*/  SYNCS.PHASECHK.TRANS64.TRYWAIT P0, [R25+URZ+0x32440], R0 ;  /* 0x03244000190075a7 */ /* 0x001064000800017f */
[----:B-1----:R-:W-:Y:S05]  /*10580*/  @!P0 NANOSLEEP.SYNCS 0x989680 ;  /* 0x009896800000895d */ /* 0x002fea0003900000 */
[----:B------:R-:W1:Y:S02]  /*10590*/  @!P0 SYNCS.PHASECHK.TRANS64 P0, [R25+URZ+0x32440], R0 ;  /* 0x03244000190085a7 */ /* 0x000e64000800007f */
[----:B-1----:R-:W-:Y:S05]  /*105a0*/  @!P0 BRA `(.L_x_1178) ;  /* 0xfffffffc00f08947 */ /* 0x002fea000383ffff */
[----:B------:R-:W-:Y:S05]  /*105b0*/  BRA `(.L_x_1249) ;  /* 0xffffffb8000c7947 */ /* 0x000fea000383ffff */
.L_x_1179:
        /* <DEDUP_REMOVED lines=8> */
.L_x_1251:
[----:B------:R-:W-:Y:S05]  /*10640*/  BSYNC B0 ;  /* 0x0000000000007941 */ /* 0x000fea0003800000 */
.L_x_1250:
[----:B------:R-:W-:Y:S01]  /*10650*/  IMAD.MOV.U32 R13, RZ, RZ, R0 ;  /* 0x000000ffff0d7224 */ /* 0x000fe200078e0000 */
[----:B------:R-:W-:Y:S01]  /*10660*/  MOV R2, R14 ;  /* 0x0000000e00027202 */ /* 0x000fe20000000f00 */
[----:B------:R-:W-:Y:S02]  /*10670*/  IMAD.MOV.U32 R12, RZ, RZ, RZ ;  /* 0x000000ffff0c7224 */ /* 0x000fe400078e00ff */
[----:B------:R-:W-:Y:S02]  /*10680*/  IMAD.MOV.U32 R11, RZ, RZ, 0x181f ;  /* 0x0000181fff0b7424 */ /* 0x000fe400078e00ff */
[----:B------:R-:W-:Y:S02]  /*10690*/  IMAD.MOV.U32 R15, RZ, RZ, -0x1 ;  /* 0xffffffffff0f7424 */ /* 0x000fe400078e00ff */
[----:B------:R-:W-:-:S07]  /*106a0*/  @P0 IMAD R6, R5, 0x2, R22 ;  /* 0x0000000205060824 */ /* 0x000fce00078e0216 */
[----:B------:R-:W-:Y:S05]  /*106b0*/  WARPSYNC.COLLECTIVE R15, `(.L_x_1252) ;  /* 0x000000000f087348 */ /* 0x000fea0003c00000 */
[----:B------:R0:W1:Y:S02]  /*106c0*/  SHFL.IDX P6, R14, R13, R12, R11 ;  /* 0x0000000c0d0e7389 */ /* 0x00006400000c000b */
[----:B01----:R-:W-:Y:S01]  /*106d0*/  ENDCOLLECTIVE ;  /* 0x000000000000791b */ /* 0x003fe20003800000 */
.L_x_1252:
[----:B------:R-:W-:Y:S01]  /*106e0*/  MOV R13, R4 ;  /* 0x00000004000d7202 */ /* 0x000fe20000000f00 */
[----:B------:R-:W-:Y:S02]  /*106f0*/  IMAD.MOV.U32 R12, RZ, RZ, 0x1 ;  /* 0x00000001ff0c7424 */ /* 0x000fe400078e00ff */
[----:B------:R-:W-:-:S07]  /*10700*/  IMAD.MOV.U32 R3, RZ, RZ, R14 ;  /* 0x000000ffff037224 */ /* 0x000fce00078e000e */
[----:B------:R-:W-:Y:S05]  /*10710*/  WARPSYNC.COLLECTIVE R15, `(.L_x_1253) ;  /* 0x000000000f087348 */ /* 0x000fea0003c00000 */
[----:B------:R0:W1:Y:S02]  /*10720*/  SHFL.IDX P6, R14, R13, R12, R11 ;  /* 0x0000000c0d0e7389 */ /* 0x00006400000c000b */
[----:B01----:R-:W-:Y:S01]  /*10730*/  ENDCOLLECTIVE ;  /* 0x000000000000791b */ /* 0x003fe20003800000 */
.L_x_1253:
        /* <DEDUP_REMOVED lines=15> */
.L_x_1254:
[----:B------:R-:W-:Y:S02]  /*10830*/  @P0 IMAD R6, R5, 0x2, R22 ;  /* 0x0000000205060824 */ /* 0x000fe400078e0216 */
[----:B------:R-:W-:Y:S01]  /*10840*/  IMAD.MOV.U32 R13, RZ, RZ, R4 ;  /* 0x000000ffff0d7224 */ /* 0x000fe200078e0004 */
[----:B------:R-:W-:Y:S01]  /*10850*/  MOV R12, 0x2 ;  /* 0x00000002000c7802 */ /* 0x000fe20000000f00 */
[----:B------:R-:W-:-:S07]  /*10860*/  IMAD.MOV.U32 R3, RZ, RZ, R14 ;  /* 0x000000ffff037224 */ /* 0x000fce00078e000e */
[----:B------:R-:W-:Y:S05]  /*10870*/  WARPSYNC.COLLECTIVE R15, `(.L_x_1255) ;  /* 0x000000000f087348 */ /* 0x000fea0003c00000 */
[----:B------:R0:W1:Y:S02]  /*10880*/  SHFL.IDX P6, R14, R13, R12, R11 ;  /* 0x0000000c0d0e7389 */ /* 0x00006400000c000b */
[----:B01----:R-:W-:Y:S01]  /*10890*/  ENDCOLLECTIVE ;  /* 0x000000000000791b */ /* 0x003fe20003800000 */
.L_x_1255:
        /* <DEDUP_REMOVED lines=15> */
.L_x_1256:
[----:B------:R-:W-:Y:S02]  /*10990*/  @P0 IMAD R6, R5, 0x2, R22 ;  /* 0x0000000205060824 */ /* 0x000fe400078e0216 */
[----:B------:R-:W-:Y:S02]  /*109a0*/  IMAD.MOV.U32 R13, RZ, RZ, R4 ;  /* 0x000000ffff0d7224 */ /* 0x000fe400078e0004 */
[----:B------:R-:W-:Y:S02]  /*109b0*/  IMAD.MOV.U32 R12, RZ, RZ, 0x3 ;  /* 0x00000003ff0c7424 */ /* 0x000fe400078e00ff */
[----:B------:R-:W-:-:S07]  /*109c0*/  IMAD.MOV.U32 R3, RZ, RZ, R14 ;  /* 0x000000ffff037224 */ /* 0x000fce00078e000e */
[----:B------:R-:W-:Y:S05]  /*109d0*/  WARPSYNC.COLLECTIVE R15, `(.L_x_1257) ;  /* 0x000000000f087348 */ /* 0x000fea0003c00000 */
[----:B------:R0:W1:Y:S02]  /*109e0*/  SHFL.IDX P6, R14, R13, R12, R11 ;  /* 0x0000000c0d0e7389 */ /* 0x00006400000c000b */
[----:B01----:R-:W-:Y:S01]  /*109f0*/  ENDCOLLECTIVE ;  /* 0x000000000000791b */ /* 0x003fe20003800000 */
.L_x_1257:
        /* <DEDUP_REMOVED lines=15> */
.L_x_1258:
[----:B------:R-:W-:Y:S02]  /*10af0*/  @P0 IMAD R6, R5, 0x2, R22 ;  /* 0x0000000205060824 */ /* 0x000fe400078e0216 */
[----:B------:R-:W-:Y:S02]  /*10b00*/  IMAD.MOV.U32 R13, RZ, RZ, R4 ;  /* 0x000000ffff0d7224 */ /* 0x000fe400078e0004 */
[----:B------:R-:W-:Y:S02]  /*10b10*/  IMAD.MOV.U32 R12, RZ, RZ, 0x4 ;  /* 0x00000004ff0c7424 */ /* 0x000fe400078e00ff */
[----:B------:R-:W-:-:S07]  /*10b20*/  IMAD.MOV.U32 R3, RZ, RZ, R14 ;  /* 0x000000ffff037224 */ /* 0x000fce00078e000e */
[----:B------:R-:W-:Y:S05]  /*10b30*/  WARPSYNC.COLLECTIVE R15, `(.L_x_1259) ;  /* 0x000000000f087348 */ /* 0x000fea0003c00000 */
[----:B------:R0:W1:Y:S02]  /*10b40*/  SHFL.IDX P6, R14, R13, R12, R11 ;  /* 0x0000000c0d0e7389 */ /* 0x00006400000c000b */
[----:B01----:R-:W-:Y:S01]  /*10b50*/  ENDCOLLECTIVE ;  /* 0x000000000000791b */ /* 0x003fe20003800000 */
.L_x_1259:
        /* <DEDUP_REMOVED lines=15> */
.L_x_1260:
[----:B------:R-:W-:Y:S02]  /*10c50*/  @P0 IMAD R6, R5, 0x2, R22 ;  /* 0x0000000205060824 */ /* 0x000fe400078e0216 */
[----:B------:R-:W-:Y:S02]  /*10c60*/  IMAD.MOV.U32 R13, RZ, RZ, R4 ;  /* 0x000000ffff0d7224 */ /* 0x000fe400078e0004 */
[----:B------:R-:W-:Y:S02]  /*10c70*/  IMAD.MOV.U32 R12, RZ, RZ, 0x5 ;  /* 0x00000005ff0c7424 */ /* 0x000fe400078e00ff */
[----:B------:R-:W-:-:S07]  /*10c80*/  IMAD.MOV.U32 R3, RZ, RZ, R14 ;  /* 0x000000ffff037224 */ /* 0x000fce00078e000e */
[----:B------:R-:W-:Y:S05]  /*10c90*/  WARPSYNC.COLLECTIVE R15, `(.L_x_1261) ;  /* 0x000000000f087348 */ /* 0x000fea0003c00000 */
[----:B------:R0:W1:Y:S02]  /*10ca0*/  SHFL.IDX P6, R14, R13, R12, R11 ;  /* 0x0000000c0d0e7389 */ /* 0x00006400000c000b */
[----:B01----:R-:W-:Y:S01]  /*10cb0*/  ENDCOLLECTIVE ;  /* 0x000000000000791b */ /* 0x003fe20003800000 */
.L_x_1261:
        /* <DEDUP_REMOVED lines=10> */
.L_x_1262:
[----:B------:R-:W-:Y:S01]  /*10d60*/  @!PT LDS RZ, [RZ] ;  /* 0x00000000fffff984 */ /* 0x000fe20000000800 */
[----:B------:R-:W-:Y:S01]  /*10d70*/  @!PT LDS RZ, [RZ] ;  /* 0x00000000fffff984 */ /* 0x000fe20000000800 */
[----:B------:R-:W-:Y:S01]  /*10d80*/  @!PT LDS RZ, [RZ] ;  /* 0x00000000fffff984 */ /* 0x000fe20000000800 */
[----:B------:R0:W-:Y:S01]  /*10d90*/  @P0 LDGSTS.E.BYPASS.LTC128B.128 [R6+0x1e400], desc[UR36][R2.64], !P2 ;  /* 0x1e40000002060fae */ /* 0x0001e2000d101d64 */
[----:B------:R-:W-:Y:S01]  /*10da0*/  MOV R0, R14 ;  /* 0x0000000e00007202 */ /* 0x000fe20000000f00 */
[----:B------:R-:W-:Y:S06]  /*10db0*/  BRA `(.L_x_1263) ;  /* 0xffffffb4007c7947 */ /* 0x000fec000383ffff */
.L_x_1184:
[----:B------:R0:W5:Y:S01]  /*10dc0*/  LDL.LU R6, [R1+0x8] ;  /* 0x0000080001067983 */ /* 0x0001620000300800 */
[----:B------:R-:W-:Y:S01]  /*10dd0*/  IMAD.MOV.U32 R13, RZ, RZ, R5 ;  /* 0x000000ffff0d7224 */ /* 0x000fe200078e0005 */
[----:B------:R-:W-:Y:S01]  /*10de0*/  IADD3 R4, R21, R4, RZ ;  /* 0x0000000415047210 */ /* 0x000fe20007ffe0ff */
[----:B------:R-:W-:Y:S01]  /*10df0*/  IMAD.MOV.U32 R12, RZ, RZ, RZ ;  /* 0x000000ffff0c7224 */ /* 0x000fe200078e00ff */
[----:B------:R-:W-:Y:S01]  /*10e00*/  LOP3.LUT R23, R23, 0xffffdfff, RZ, 0xc0, !PT ;  /* 0xffffdfff17177812 */ /* 0x000fe200078ec0ff */
[----:B------:R-:W-:Y:S02]  /*10e10*/  IMAD.MOV.U32 R11, RZ, RZ, 0x181f ;  /* 0x0000181fff0b7424 */ /* 0x000fe400078e00ff */
[----:B------:R-:W-:-:S07]  /*10e20*/  IMAD.MOV.U32 R15, RZ, RZ, -0x1 ;  /* 0xffffffffff0f7424 */ /* 0x000fce00078e00ff */
[----:B0----5:R-:W-:Y:S05]  /*10e30*/  WARPSYNC.COLLECTIVE R15, `(.L_x_1264) ;  /* 0x000000000f087348 */ /* 0x021fea0003c00000 */
[----:B------:R1:W2:Y:S02]  /*10e40*/  SHFL.IDX P6, R14, R13, R12, R11 ;  /* 0x0000000c0d0e7389 */ /* 0x0002a400000c000b */
[----:B012--5:R-:W-:Y:S01]  /*10e50*/  ENDCOLLECTIVE ;  /* 0x000000000000791b */ /* 0x027fe20003800000 */
.L_x_1264:
[----:B------:R-:W-:Y:S02]  /*10e60*/  IMAD.MOV.U32 R13, RZ, RZ, R0 ;  /* 0x000000ffff0d7224 */ /* 0x000fe400078e0000 */
[----:B------:R-:W-:-:S07]  /*10e70*/  IMAD.MOV.U32 R3, RZ, RZ, R14 ;  /* 0x000000ffff037224 */ /* 0x000fce00078e000e */
[----:B------:R-:W-:Y:S05]  /*10e80*/  WARPSYNC.COLLECTIVE R15, `(.L_x_1265) ;  /* 0x000000000f087348 */ /* 0x000fea0003c00000 */
[----:B------:R0:W1:Y:S02]  /*10e90*/  SHFL.IDX P6, R14, R13, R12, R11 ;  /* 0x0000000c0d0e7389 */ /* 0x00006400000c000b */
[----:B01----:R-:W-:Y:S01]  /*10ea0*/  ENDCOLLECTIVE ;  /* 0x000000000000791b */ /* 0x003fe20003800000 */
.L_x_1265:
[----:B------:R-:W-:Y:S02]  /*10eb0*/  IMAD.MOV.U32 R13, RZ, RZ, R5 ;  /* 0x000000ffff0d7224 */ /* 0x000fe400078e0005 */
[----:B------:R-:W-:Y:S02]  /*10ec0*/  IMAD.MOV.U32 R12, RZ, RZ, 0x1 ;  /* 0x00000001ff0c7424 */ /* 0x000fe400078e00ff */
[----:B------:R-:W-:-:S07]  /*10ed0*/  IMAD.MOV.U32 R10, RZ, RZ, R14 ;  /* 0x000000ffff0a7224 */ /* 0x000fce00078e000e */
[----:B------:R-:W-:Y:S05]  /*10ee0*/  WARPSYNC.COLLECTIVE R15, `(.L_x_1266) ;  /* 0x000000000f087348 */ /* 0x000fea0003c00000 */
[----:B------:R0:W1:Y:S02]  /*10ef0*/  SHFL.IDX P6, R14, R13, R12, R11 ;  /* 0x0000000c0d0e7389 */ /* 0x00006400000c000b */
[----:B01----:R-:W-:Y:S01]  /*10f00*/  ENDCOLLECTIVE ;  /* 0x000000000000791b */ /* 0x003fe20003800000 */
.L_x_1266:
[----:B------:R-:W-:Y:S02]  /*10f10*/  IMAD.MOV.U32 R13, RZ, RZ, R0 ;  /* 0x000000ffff0d7224 */ /* 0x000fe400078e0000 */
[----:B------:R-:W-:-:S05]  /*10f20*/  IMAD R6, R6, R7, RZ ;  /* 0x0000000706067224 */ /* 0x000fca00078e02ff */
[----:B------:R-:W-:-:S13]  /*10f30*/  ISETP.GE.AND P2, PT, R4, R6, PT ;  /* 0x000000060400720c */ /* 0x000fda0003f46270 */
[----:B------:R-:W-:Y:S02]  /*10f40*/  @!P2 LEA R10, P1, R20, R10, 0x1 ;  /* 0x0000000a140aa211 */ /* 0x000fe400078208ff */
[----:B------:R-:W-:-:S03]  /*10f50*/  @P2 LOP3.LUT R23, R23, 0x2000, RZ, 0xfc, !PT ;  /* 0x0000200017172812 */ /* 0x000fc600078efcff */
[----:B------:R-:W-:Y:S01]  /*10f60*/  @!P2 IMAD.X R3, RZ, RZ, R3, P1 ;  /* 0x000000ffff03a224 */ /* 0x000fe200008e0603 */
[----:B------:R-:W-:Y:S01]  /*10f70*/  LOP3.LUT R23, R23, 0xffffefff, RZ, 0xc0, !PT ;  /* 0xffffefff17177812 */ /* 0x000fe200078ec0ff */
[----:B------:R-:W-:-:S05]  /*10f80*/  @!P2 IMAD.MOV.U32 R2, RZ, RZ, R10 ;  /* 0x000000ffff02a224 */ /* 0x000fca00078e000a */
        /* <DEDUP_REMOVED lines=10> */
.L_x_1267:
[----:B------:R-:W-:Y:S01]  /*11030*/  @P2 LOP3.LUT R23, R23, 0x1000, RZ, 0xfc, !PT ;  /* 0x0000100017172812 */ /* 0x000fe200078efcff */
[----:B------:R-:W-:-:S03]  /*11040*/  IMAD.MOV.U32 R13, RZ, RZ, R5 ;  /* 0x000000ffff0d7224 */ /* 0x000fc600078e0005 */
[----:B------:R-:W-:Y:S01]  /*11050*/  LOP3.LUT R23, R23, 0xfffff7ff, RZ, 0xc0, !PT ;  /* 0xfffff7ff17177812 */ /* 0x000fe200078ec0ff */
[----:B------:R-:W-:Y:S01]  /*11060*/  IMAD.MOV.U32 R12, RZ, RZ, 0x2 ;  /* 0x00000002ff0c7424 */ /* 0x000fe200078e00ff */
[----:B------:R-:W-:-:S07]  /*11070*/  MOV R7, R14 ;  /* 0x0000000e00077202 */ /* 0x000fce0000000f00 */
[----:B------:R-:W-:Y:S05]  /*11080*/  WARPSYNC.COLLECTIVE R15, `(.L_x_1268) ;  /* 0x000000000f087348 */ /* 0x000fea0003c00000 */
[----:B------:R0:W1:Y:S02]  /*11090*/  SHFL.IDX P6, R14, R13, R12, R11 ;  /* 0x0000000c0d0e7389 */ /* 0x00006400000c000b */
[----:B01----:R-:W-:Y:S01]  /*110a0*/  ENDCOLLECTIVE ;  /* 0x000000000000791b */ /* 0x003fe20003800000 */
.L_x_1268:
[----:B------:R-:W-:-:S05]  /*110b0*/  @!P2 LEA R7, P1, R20, R7, 0x1 ;  /* 0x000000071407a211 */ /* 0x000fca00078208ff */
[----:B------:R-:W-:Y:S02]  /*110c0*/  @!P2 IMAD.X R9, RZ, RZ, R2, P1 ;  /* 0x000000ffff09a224 */ /* 0x000fe400008e0602 */
[----:B------:R-:W-:Y:S02]  /*110d0*/  @!P2 IMAD.MOV.U32 R2, RZ, RZ, R7 ;  /* 0x000000ffff02a224 */ /* 0x000fe400078e0007 */
[----:B------:R-:W-:Y:S01]  /*110e0*/  @!P2 IMAD.MOV.U32 R3, RZ, RZ, R9 ;  /* 0x000000ffff03a224 */ /* 0x000fe200078e0009 */
[----:B------:R-:W-:-:S04]  /*110f0*/  MOV R13, R0 ;  /* 0x00000000000d7202 */ /* 0x000fc80000000f00 */
        /* <DEDUP_REMOVED lines=10> */
.L_x_1269:
[----:B------:R-:W-:Y:S01]  /*111a0*/  @P2 LOP3.LUT R23, R23, 0x800, RZ, 0xfc, !PT ;  /* 0x0000080017172812 */ /* 0x000fe200078efcff */
[----:B------:R-:W-:-:S03]  /*111b0*/  IMAD.MOV.U32 R13, RZ, RZ, R5 ;  /* 0x000000ffff0d7224 */ /* 0x000fc600078e0005 */
[----:B------:R-:W-:Y:S01]  /*111c0*/  LOP3.LUT R23, R23, 0xfffffdff, RZ, 0xc0, !PT ;  /* 0xfffffdff17177812 */ /* 0x000fe200078ec0ff */
[----:B------:R-:W-:Y:S02]  /*111d0*/  IMAD.MOV.U32 R12, RZ, RZ, 0x3 ;  /* 0x00000003ff0c7424 */ /* 0x000fe400078e00ff */
[----:B------:R-:W-:-:S05]  /*111e0*/  IMAD.MOV.U32 R11, RZ, RZ, R14 ;  /* 0x000000ffff0b7224 */ /* 0x000fca00078e000e */
[----:B------:R-:W-:-:S05]  /*111f0*/  @!P2 LEA R11, P1, R20, R11, 0x1 ;  /* 0x0000000b140ba211 */ /* 0x000fca00078208ff */
[----:B------:R-:W-:Y:S02]  /*11200*/  @!P2 IMAD.X R8, RZ, RZ, R2, P1 ;  /* 0x000000ffff08a224 */ /* 0x000fe400008e0602 */
[----:B------:R-:W-:Y:S01]  /*11210*/  @!P2 IMAD.MOV.U32 R2, RZ, RZ, R11 ;  /* 0x000000ffff02a224 */ /* 0x000fe200078e000b */
[----:B------:R-:W-:Y:S01]  /*11220*/  MOV R11, 0x181f ;  /* 0x0000181f000b7802 */ /* 0x000fe20000000f00 */
[----:B------:R-:W-:-:S07]  /*11230*/  @!P2 IMAD.MOV.U32 R3, RZ, RZ, R8 ;  /* 0x000000ffff03a224 */ /* 0x000fce00078e0008 */
[----:B------:R-:W-:Y:S05]  /*11240*/  WARPSYNC.COLLECTIVE R15, `(.L_x_1270) ;  /* 0x000000000f087348 */ /* 0x000fea0003c00000 */
[----:B------:R0:W1:Y:S02]  /*11250*/  SHFL.IDX P6, R14, R13, R12, R11 ;  /* 0x0000000c0d0e7389 */ /* 0x00006400000c000b */
[----:B01----:R-:W-:Y:S01]  /*11260*/  ENDCOLLECTIVE ;  /* 0x000000000000791b */ /* 0x003fe20003800000 */
.L_x_1270:
[----:B------:R-:W-:Y:S01]  /*11270*/  @!PT LDS RZ, [RZ] ;  /* 0x00000000fffff984 */ /* 0x000fe20000000800 */
[----:B------:R-:W-:Y:S01]  /*11280*/  @!PT LDS RZ, [RZ] ;  /* 0x00000000fffff984 */ /* 0x000fe20000000800 */
[----:B------:R-:W-:Y:S01]  /*11290*/  @!PT LDS RZ, [RZ] ;  /* 0x00000000fffff984 */ /* 0x000fe20000000800 */
[----:B------:R0:W-:Y:S01]  /*112a0*/  @!P2 LDGSTS.E.BYPASS.LTC128B.128 [R26+0x19400], desc[UR36][R2.64], !P0 ;  /* 0x19400000021aafae */ /* 0x0001e2000c101d64 */
[----:B------:R-:W-:Y:S02]  /*112b0*/  IMAD.MOV.U32 R13, RZ, RZ, R0 ;  /* 0x000000ffff0d7224 */ /* 0x000fe400078e0000 */
[----:B0-----:R-:W-:-:S05]  /*112c0*/  VIADD R2, R4, 0x30 ;  /* 0x0000003004027836 */ /* 0x001fca0000000000 */
[----:B------:R-:W-:Y:S01]  /*112d0*/  ISETP.GE.AND P2, PT, R2, R6, PT ;  /* 0x000000060200720c */ /* 0x000fe20003f46270 */
[----:B------:R-:W-:-:S12]  /*112e0*/  IMAD.MOV.U32 R2, RZ, RZ, R14 ;  /* 0x000000ffff027224 */ /* 0x000fd800078e000e */
[----:B------:R-:W-:Y:S05]  /*112f0*/  WARPSYNC.COLLECTIVE R15, `(.L_x_1271) ;  /* 0x000000000f087348 */ /* 0x000fea0003c00000 */
[----:B------:R0:W1:Y:S02]  /*11300*/  SHFL.IDX P6, R14, R13, R12, R11 ;  /* 0x0000000c0d0e7389 */ /* 0x00006400000c000b */
[----:B01----:R-:W-:Y:S01]  /*11310*/  ENDCOLLECTIVE ;  /* 0x000000000000791b */ /* 0x003fe20003800000 */
.L_x_1271:
[----:B------:R-:W-:-:S04]  /*11320*/  @P2 LOP3.LUT R23, R23, 0x200, RZ, 0xfc, !PT ;  /* 0x0000020017172812 */ /* 0x000fc800078efcff */
[----:B------:R-:W-:Y:S01]  /*11330*/  LOP3.LUT R23, R23, 0xfffffeff, RZ, 0xc0, !PT ;  /* 0xfffffeff17177812 */ /* 0x000fe200078ec0ff */
[----:B------:R-:W-:-:S05]  /*11340*/  IMAD.MOV.U32 R12, RZ, RZ, R14 ;  /* 0x000000ffff0c7224 */ /* 0x000fca00078e000e */
[----:B------:R-:W-:Y:S01]  /*11350*/  @!P2 LEA R14, P1, R20, R12, 0x1 ;  /* 0x0000000c140ea211 */ /* 0x000fe200078208ff */
[----:B------:R-:W-:-:S04]  /*11360*/  IMAD.MOV.U32 R12, RZ, RZ, 0x4 ;  /* 0x00000004ff0c7424 */ /* 0x000fc800078e00ff */
[----:B------:R-:W-:Y:S02]  /*11370*/  @!P2 IMAD.X R13, RZ, RZ, R2, P1 ;  /* 0x000000ffff0da224 */ /* 0x000fe400008e0602 */
[----:B------:R-:W-:Y:S02]  /*11380*/  @!P2 IMAD.MOV.U32 R2, RZ, RZ, R14 ;  /* 0x000000ffff02a224 */ /* 0x000fe400078e000e */
[----:B------:R-:W-:Y:S01]  /*11390*/  @!P2 IMAD.MOV.U32 R3, RZ, RZ, R13 ;  /* 0x000000ffff03a224 */ /* 0x000fe200078e000d */
[----:B------:R-:W-:-:S04]  /*113a0*/  MOV R13, R5 ;  /* 0x00000005000d7202 */ /* 0x000fc80000000f00 */
[----:B------:R-:W-:Y:S01]  /*113b0*/  @!PT LDS RZ, [RZ] ;  /* 0x00000000fffff984 */ /* 0x000fe20000000800 */
[----:B------:R-:W-:Y:S01]  /*113c0*/  @!PT LDS RZ, [RZ] ;  /* 0x00000000fffff984 */ /* 0x000fe20000000800 */
[----:B------:R-:W-:Y:S01]  /*113d0*/  @!PT LDS RZ, [RZ] ;  /* 0x00000000fffff984 */ /* 0x000fe20000000800 */
[----:B------:R0:W-:Y:S03]  /*113e0*/  @!P2 LDGSTS.E.BYPASS.LTC128B.128 [R26+0x19c00], desc[UR36][R2.64], !P0 ;  /* 0x19c00000021aafae */ /* 0x0001e6000c101d64 */
[----:B0-----:R-:W-:Y:S05]  /*113f0*/  WARPSYNC.COLLECTIVE R15, `(.L_x_1272) ;  /* 0x000000000f087348 */ /* 0x001fea0003c00000 */
[----:B------:R1:W2:Y:S02]  /*11400*/  SHFL.IDX P6, R14, R13, R12, R11 ;  /* 0x0000000c0d0e7389 */ /* 0x0002a400000c000b */
[----:B012---:R-:W-:Y:S01]  /*11410*/  ENDCOLLECTIVE ;  /* 0x000000000000791b */ /* 0x007fe20003800000 */
.L_x_1272:
[----:B------:R-:W-:-:S05]  /*11420*/  VIADD R2, R4, 0x40 ;  /* 0x0000004004027836 */ /* 0x000fca0000000000 */
[----:B------:R-:W-:Y:S01]  /*11430*/  ISETP.GE.AND P2, PT, R2, R6, PT ;  /* 0x000000060200720c */ /* 0x000fe20003f46270 */
[----:B------:R-:W-:Y:S02]  /*11440*/  IMAD.MOV.U32 R13, RZ, RZ, R0 ;  /* 0x000000ffff0d7224 */ /* 0x000fe400078e0000 */
[----:B------:R-:W-:-:S10]  /*11450*/  IMAD.MOV.U32 R2, RZ, RZ, R14 ;  /* 0x000000ffff027224 */ /* 0x000fd400078e000e */
[----:B------:R-:W-:Y:S05]  /*11460*/  WARPSYNC.COLLECTIVE R15, `(.L_x_1273) ;  /* 0x000000000f087348 */ /* 0x000fea0003c00000 */
[----:B------:R0:W1:Y:S02]  /*11470*/  SHFL.IDX P6, R14, R13, R12, R11 ;  /* 0x0000000c0d0e7389 */ /* 0x00006400000c000b */
[----:B01----:R-:W-:Y:S01]  /*11480*/  ENDCOLLECTIVE ;  /* 0x000000000000791b */ /* 0x003fe20003800000 */
.L_x_1273:
[----:B------:R-:W-:-:S04]  /*11490*/  @P2 LOP3.LUT R23, R23, 0x100, RZ, 0xfc, !PT ;  /* 0x0000010017172812 */ /* 0x000fc800078efcff */
[----:B------:R-:W-:Y:S01]  /*114a0*/  LOP3.LUT R23, R23, 0xffffff7f, RZ, 0xc0, !PT ;  /* 0xffffff7f17177812 */ /* 0x000fe200078ec0ff */
[----:B------:R-:W-:Y:S02]  /*114b0*/  IMAD.MOV.U32 R13, RZ, RZ, R5 ;  /* 0x000000ffff0d7224 */ /* 0x000fe400078e0005 */
[----:B------:R-:W-:-:S05]  /*114c0*/  IMAD.MOV.U32 R12, RZ, RZ, R14 ;  /* 0x000000ffff0c7224 */ /* 0x000fca00078e000e */
[----:B------:R-:W-:-:S05]  /*114d0*/  @!P2 LEA R15, P1, R20, R12, 0x1 ;  /* 0x0000000c140fa211 */ /* 0x000fca00078208ff */
[----:B------:R-:W-:Y:S02]  /*114e0*/  @!P2 IMAD.X R12, RZ, RZ, R2, P1 ;  /* 0x000000ffff0ca224 */ /* 0x000fe400008e0602 */
[----:B------:R-:W-:Y:S02]  /*114f0*/  @!P2 IMAD.MOV.U32 R2, RZ, RZ, R15 ;  /* 0x000000ffff02a224 */ /* 0x000fe400078e000f */
[----:B------:R-:W-:Y:S02]  /*11500*/  @!P2 IMAD.MOV.U32 R3, RZ, RZ, R12 ;  /* 0x000000ffff03a224 */ /* 0x000fe400078e000c */
[----:B------:R-:W-:Y:S02]  /*11510*/  IMAD.MOV.U32 R12, RZ, RZ, 0x5 ;  /* 0x00000005ff0c7424 */ /* 0x000fe400078e00ff */
[----:B------:R-:W-:Y:S01]  /*11520*/  IMAD.MOV.U32 R15, RZ, RZ, -0x1 ;  /* 0xffffffffff0f7424 */ /* 0x000fe200078e00ff */
[----:B------:R-:W-:Y:S01]  /*11530*/  @!PT LDS RZ, [RZ] ;  /* 0x00000000fffff984 */ /* 0x000fe20000000800 */
[----:B------:R-:W-:Y:S01]  /*11540*/  @!PT LDS RZ, [RZ] ;  /* 0x00000000fffff984 */ /* 0x000fe20000000800 */
[----:B------:R-:W-:Y:S01]  /*11550*/  @!PT LDS RZ, [RZ] ;  /* 0x00000000fffff984 */ /* 0x000fe20000000800 */
[----:B------:R0:W-:Y:S06]  /*11560*/  @!P2 LDGSTS.E.BYPASS.LTC128B.128 [R26+0x1a400], desc[UR36][R2.64], !P0 ;  /* 0x1a400000021aafae */ /* 0x0001ec000c101d64 */
[----:B0-----:R-:W-:Y:S05]  /*11570*/  WARPSYNC.COLLECTIVE R15, `(.L_x_1274) ;  /* 0x000000000f087348 */ /* 0x001fea0003c00000 */
[----:B------:R1:W2:Y:S02]  /*11580*/  SHFL.IDX P6, R14, R13, R12, R11 ;  /* 0x0000000c0d0e7389 */ /* 0x0002a400000c000b */
[----:B012---:R-:W-:Y:S01]  /*11590*/  ENDCOLLECTIVE ;  /* 0x000000000000791b */ /* 0x007fe20003800000 */
.L_x_1274:
[----:B------:R-:W-:-:S04]  /*115a0*/  IADD3 R2, R4, 0x50, RZ ;  /* 0x0000005004027810 */ /* 0x000fc80007ffe0ff */
[----:B------:R-:W-:Y:S01]  /*115b0*/  ISETP.GE.AND P2, PT, R2, R6, PT ;  /* 0x000000060200720c */ /* 0x000fe20003f46270 */
[----:B------:R-:W-:Y:S02]  /*115c0*/  IMAD.MOV.U32 R13, RZ, RZ, R0 ;  /* 0x000000ffff0d7224 */ /* 0x000fe400078e0000 */
[----:B------:R-:W-:-:S10]  /*115d0*/  IMAD.MOV.U32 R8, RZ, RZ, R14 ;  /* 0x000000ffff087224 */ /* 0x000fd400078e000e */
[----:B------:R-:W-:-:S07]  /*115e0*/  @P2 LOP3.LUT R23, R23, 0x80, RZ, 0xfc, !PT ;  /* 0x0000008017172812 */ /* 0x000fce00078efcff */
[----:B------:R-:W-:Y:S05]  /*115f0*/  WARPSYNC.COLLECTIVE R15, `(.L_x_1275) ;  /* 0x000000000f087348 */ /* 0x000fea0003c00000 */
[----:B------:R0:W1:Y:S02]  /*11600*/  SHFL.IDX P6, R14, R13, R12, R11 ;  /* 0x0000000c0d0e7389 */ /* 0x00006400000c000b */
[----:B01----:R-:W-:Y:S01]  /*11610*/  ENDCOLLECTIVE ;  /* 0x000000000000791b */ /* 0x003fe20003800000 */
.L_x_1275:
[----:B------:R-:W-:Y:S01]  /*11620*/  LOP3.LUT R23, R23, 0xffffffbf, RZ, 0xc0, !PT ;  /* 0xffffffbf17177812 */ /* 0x000fe200078ec0ff */
[----:B------:R-:W-:Y:S02]  /*11630*/  IMAD.MOV.U32 R13, RZ, RZ, R5 ;  /* 0x000000ffff0d7224 */ /* 0x000fe400078e0005 */
[----:B------:R-:W-:Y:S02]  /*11640*/  IMAD.MOV.U32 R12, RZ, RZ, 0x6 ;  /* 0x00000006ff0c7424 */ /* 0x000fe400078e00ff */
[----:B------:R-:W-:-:S07]  /*11650*/  IMAD.MOV.U32 R9, RZ, RZ, R14 ;  /* 0x000000ffff097224 */ /* 0x000fce00078e000e */
[----:B------:R-:W-:Y:S05]  /*11660*/  WARPSYNC.COLLECTIVE R15, `(.L_x_1276) ;  /* 0x000000000f087348 */ /* 0x000fea0003c00000 */
[----:B------:R0:W1:Y:S02]  /*11670*/  SHFL.IDX P6, R14, R13, R12, R11 ;  /* 0x0000000c0d0e7389 */ /* 0x00006400000c000b */
[----:B01----:R-:W-:Y:S01]  /*11680*/  ENDCOLLECTIVE ;  /* 0x000000000000791b */ /* 0x003fe20003800000 */
.L_x_1276:
[----:B------:R-:W-:-:S04]  /*11690*/  @!P2 LEA R9, P1, R20, R9, 0x1 ;  /* 0x000000091409a211 */ /* 0x000fc800078208ff */
[----:B------:R-:W-:Y:S01]  /*116a0*/  @!P2 MOV R2, R9 ;  /* 0x000000090002a202 */ /* 0x000fe20000000f00 */
[----:B------:R-:W-:-:S04]  /*116b0*/  @!P2 IMAD.X R8, RZ, RZ, R8, P1 ;  /* 0x000000ffff08a224 */ /* 0x000fc800008e0608 */
        /* <DEDUP_REMOVED lines=10> */
.L_x_1277:
[----:B------:R-:W-:-:S05]  /*11760*/  VIADD R3, R4, 0x60 ;  /* 0x0000006004037836 */ /* 0x000fca0000000000 */
[----:B------:R-:W-:Y:S01]  /*11770*/  ISETP.GE.AND P2, PT, R3, R6, PT ;  /* 0x000000060300720c */ /* 0x000fe20003f46270 */
[----:B------:R-:W-:Y:S02]  /*11780*/  IMAD.MOV.U32 R13, RZ, RZ, R5 ;  /* 0x000000ffff0d7224 */ /* 0x000fe400078e0005 */
[----:B------:R-:W-:-:S10]  /*11790*/  IMAD.MOV.U32 R12, RZ, RZ, 0x7 ;  /* 0x00000007ff0c7424 */ /* 0x000fd400078e00ff */
[----:B------:R-:W-:Y:S01]  /*117a0*/  @P2 LOP3.LUT R23, R23, 0x40, RZ, 0xfc, !PT ;  /* 0x0000004017172812 */ /* 0x000fe200078efcff */
[----:B------:R-:W-:-:S07]  /*117b0*/  IMAD.MOV.U32 R7, RZ, RZ, R14 ;  /* 0x000000ffff077224 */ /* 0x000fce00078e000e */
[----:B------:R-:W-:Y:S05]  /*117c0*/  WARPSYNC.COLLECTIVE R15, `(.L_x_1278) ;  /* 0x000000000f087348 */ /* 0x000fea0003c00000 */
[----:B------:R0:W1:Y:S02]  /*117d0*/  SHFL.IDX P6, R14, R13, R12, R11 ;  /* 0x0000000c0d0e7389 */ /* 0x00006400000c000b */
[----:B01----:R-:W-:Y:S01]  /*117e0*/  ENDCOLLECTIVE ;  /* 0x000000000000791b */ /* 0x003fe20003800000 */
.L_x_1278:
        /* <DEDUP_REMOVED lines=8> */
[----:B------:R0:W-:Y:S01]  /*11870*/  @!P2 LDGSTS.E.BYPASS.LTC128B.128 [R26+0x1b400], desc[UR36][R2.64], !P0 ;  /* 0x1b400000021aafae */ /* 0x0001e2000c101d64 */
[----:B------:R-:W-:-:S07]  /*11880*/  IMAD.MOV.U32 R5, RZ, RZ, R14 ;  /* 0x000000ffff057224 */ /* 0x000fce00078e000e */
[----:B0-----:R-:W-:Y:S05]  /*11890*/  WARPSYNC.COLLECTIVE R15, `(.L_x_1279) ;  /* 0x000000000f087348 */ /* 0x001fea0003c00000 */
[----:B------:R1:W2:Y:S02]  /*118a0*/  SHFL.IDX P6, R14, R13, R12, R11 ;  /* 0x0000000c0d0e7389 */ /* 0x0002a400000c000b */
[----:B012---:R-:W-:Y:S01]  /*118b0*/  ENDCOLLECTIVE ;  /* 0x000000000000791b */ /* 0x007fe20003800000 */
.L_x_1279:
[----:B------:R-:W-:Y:S01]  /*118c0*/  IMAD.MOV.U32 R0, RZ, RZ, R14 ;  /* 0x000000ffff007224 */ /* 0x000fe200078e000e */
[----:B------:R-:W-:Y:S06]  /*118d0*/  BRA `(.L_x_1280) ;  /* 0xffffffb400b47947 */ /* 0x000fec000383ffff */
.L_x_1188:
[----:B------:R-:W-:Y:S01]  /*118e0*/  BSSY B0, `(.L_x_1281) ;  /* 0x0000008000007945 */ /* 0x000fe20003800000 */
[----:B------:R-:W-:Y:S01]  /*118f0*/  MOV R13, R4 ;  /* 0x00000004000d7202 */ /* 0x000fe20000000f00 */
[----:B------:R-:W-:Y:S02]  /*11900*/  IMAD.MOV.U32 R12, RZ, RZ, RZ ;  /* 0x000000ffff0c7224 */ /* 0x000fe400078e00ff */
[----:B------:R-:W-:Y:S02]  /*11910*/  IMAD.MOV.U32 R11, RZ, RZ, 0x181f ;  /* 0x0000181fff0b7424 */ /* 0x000fe400078e00ff */
[----:B------:R-:W-:-:S07]  /*11920*/  IMAD.MOV.U32 R15, RZ, RZ, -0x1 ;  /* 0xffffffffff0f7424 */ /* 0x000fce00078e00ff */
[----:B------:R-:W-:Y:S05]  /*11930*/  WARPSYNC.COLLECTIVE R15, `(.L_x_1282) ;  /* 0x000000000f087348 */ /* 0x000fea0003c00000 */
[----:B------:R0:W1:Y:S02]  /*11940*/  SHFL.IDX P6, R14, R13, R12, R11 ;  /* 0x0000000c0d0e7389 */ /* 0x00006400000c000b */
[----:B01----:R-:W-:Y:S01]  /*11950*/  ENDCOLLECTIVE ;  /* 0x000000000000791b */ /* 0x003fe20003800000 */
.L_x_1282:
[----:B------:R-:W-:Y:S05]  /*11960*/  BSYNC B0 ;  /* 0x0000000000007941 */ /* 0x000fea0003800000 */
.L_x_1281:
[----:B------:R-:W-:Y:S01]  /*11970*/  IMAD.MOV.U32 R13, RZ, RZ, R0 ;  /* 0x000000ffff0d7224 */ /* 0x000fe200078e0000 */
[----:B------:R-:W-:Y:S01]  /*11980*/  MOV R15, 0xffffffff ;  /* 0xffffffff000f7802 */ /* 0x000fe20000000f00 */
[----:B------:R-:W-:Y:S01]  /*11990*/  IMAD.MOV.U32 R12, RZ, RZ, RZ ;  /* 0x000000ffff0c7224 */ /* 0x000fe200078e00ff */
[----:B------:R-:W-:Y:S01]  /*119a0*/  LOP3.LUT P5, RZ, R23, 0x2000, RZ, 0xc0, !PT ;  /* 0x0000200017ff7812 */ /* 0x000fe200078ac0ff */
[----:B------:R-:W-:Y:S02]  /*119b0*/  IMAD.MOV.U32 R11, RZ, RZ, 0x181f ;  /* 0x0000181fff0b7424 */ /* 0x000fe400078e00ff */
[----:B------:R-:W-:-:S10]  /*119c0*/  IMAD.MOV.U32 R2, RZ, RZ, R14 ;  /* 0x000000ffff027224 */ /* 0x000fd400078e000e */
[----:B------:R-:W-:Y:S05]  /*119d0*/  WARPSYNC.COLLECTIVE R15, `(.L_x_1283) ;  /* 0x000000000f087348 */ /* 0x000fea0003c00000 */
[----:B------:R0:W1:Y:S02]  /*119e0*/  SHFL.IDX P6, R14, R13, R12, R11 ;  /* 0x0000000c0d0e7389 */ /* 0x00006400000c000b */
[----:B01----:R-:W-:Y:S01]  /*119f0*/  ENDCOLLECTIVE ;  /* 0x000000000000791b */ /* 0x003fe20003800000 */
.L_x_1283:
[----:B------:R-:W-:Y:S02]  /*11a00*/  IMAD.MOV.U32 R13, RZ, RZ, R4 ;  /* 0x000000ffff0d7224 */ /* 0x000fe400078e0004 */
[----:B------:R-:W-:Y:S02]  /*11a10*/  IMAD.MOV.U32 R12, RZ, RZ, 0x1 ;  /* 0x00000001ff0c7424 */ /* 0x000fe400078e00ff */
[----:B------:R-:W-:-:S07]  /*11a20*/  IMAD.MOV.U32 R3, RZ, RZ, R14 ;  /* 0x000000ffff037224 */ /* 0x000fce00078e000e */
[----:B------:R-:W-:Y:S05]  /*11a30*/  WARPSYNC.COLLECTIVE R15, `(.L_x_1284) ;  /* 0x000000000f087348 */ /* 0x000fea0003c00000 */
[----:B------:R0:W1:Y:S02]  /*11a40*/  SHFL.IDX P6, R14, R13, R12, R11 ;  /* 0x0000000c0d0e7389 */ /* 0x00006400000c000b */
[----:B01----:R-:W-:Y:S01]  /*11a50*/  ENDCOLLECTIVE ;  /* 0x000000000000791b */ /* 0x003fe20003800000 */
.L_x_1284:
        /* <DEDUP_REMOVED lines=10> */
.L_x_1285:
[----:B------:R-:W-:Y:S01]  /*11b00*/  @!PT LDS RZ, [RZ] ;  /* 0x00000000fffff984 */ /* 0x000fe20000000800 */
[----:B------:R-:W-:Y:S01]  /*11b10*/  @!PT LDS RZ, [RZ] ;  /* 0x00000000fffff984 */ /* 0x000fe20000000800 */
[----:B------:R-:W-:Y:S01]  /*11b20*/  @!PT LDS RZ, [RZ] ;  /* 0x00000000fffff984 */ /* 0x000fe20000000800 */
[----:B------:R-:W-:Y:S04]  /*11b30*/  @!P5 LDGSTS.E.BYPASS.LTC128B.128 [R26+0x22400], desc[UR36][R2.64], !P4 ;  /* 0x22400000021adfae */ /* 0x000fe8000e101d64 */
[----:B------:R-:W-:Y:S04]  /*11b40*/  @!P5 LDGSTS.E.BYPASS.LTC128B.128 [R26+0x26400], desc[UR36][R2.64+0x80], !P3 ;  /* 0x26400080021adfae */ /* 0x000fe8000d901d64 */
[----:B------:R-:W-:Y:S01]  /*11b50*/  @!P5 LDGSTS.E.BYPASS.LTC128B.128 [R26+0x2a400], desc[UR36][R2.64+0x100], !P2 ;  /* 0x2a400100021adfae */ /* 0x000fe2000d101d64 */
[----:B------:R-:W-:-:S03]  /*11b60*/  IMAD.MOV.U32 R13, RZ, RZ, R4 ;  /* 0x000000ffff0d7224 */ /* 0x000fc600078e0004 */
[----:B------:R0:W-:Y:S01]  /*11b70*/  @!P5 LDGSTS.E.BYPASS.LTC128B.128 [R26+0x2e400], desc[UR36][R2.64+0x180], !P1 ;  /* 0x2e400180021adfae */ /* 0x0001e2000c901d64 */
[----:B------:R-:W-:Y:S01]  /*11b80*/  IMAD.MOV.U32 R12, RZ, RZ, 0x2 ;  /* 0x00000002ff0c7424 */ /* 0x000fe200078e00ff */
[C---:B------:R-:W-:Y:S02]  /*11b90*/  LOP3.LUT P5, RZ, R23.reuse, 0x800, RZ, 0xc0, !PT ;  /* 0x0000080017ff7812 */ /* 0x040fe400078ac0ff */
[----:B------:R-:W-:Y:S01]  /*11ba0*/  LOP3.LUT P6, RZ, R23, 0x1000, RZ, 0xc0, !PT ;  /* 0x0000100017ff7812 */ /* 0x000fe200078cc0ff */
[----:B0-----:R-:W-:-:S12]  /*11bb0*/  IMAD.MOV.U32 R2, RZ, RZ, R14 ;  /* 0x000000ffff027224 */ /* 0x001fd800078e000e */
[----:B------:R-:W-:-:S04]  /*11bc0*/  @!P6 LEA R2, P0, R6, R2, 0x1 ;  /* 0x000000020602e211 */ /* 0x000fc800078008ff */
[----:B------:R-:W-:-:S05]  /*11bd0*/  @!P6 IADD3.X R3, RZ, R5, RZ, P0, !PT ;  /* 0x00000005ff03e210 */ /* 0x000fca00007fe4ff */
[----:B------:R0:W-:Y:S04]  /*11be0*/  @!P6 LDGSTS.E.BYPASS.LTC128B.128 [R26+0x22c00], desc[UR36][R2.64], !P4 ;  /* 0x22c00000021aefae */ /* 0x0001e8000e101d64 */
[----:B------:R0:W-:Y:S04]  /*11bf0*/  @!P6 LDGSTS.E.BYPASS.LTC128B.128 [R26+0x26c00], desc[UR36][R2.64+0x80], !P3 ;  /* 0x26c00080021aefae */ /* 0x0001e8000d901d64 */
[----:B------:R0:W-:Y:S04]  /*11c00*/  @!P6 LDGSTS.E.BYPASS.LTC128B.128 [R26+0x2ac00], desc[UR36][R2.64+0x100], !P2 ;  /* 0x2ac00100021aefae */ /* 0x0001e8000d101d64 */
[----:B------:R0:W-:Y:S02]  /*11c10*/  @!P6 LDGSTS.E.BYPASS.LTC128B.128 [R26+0x2ec00], desc[UR36][R2.64+0x180], !P1 ;  /* 0x2ec00180021aefae */ /* 0x0001e4000c901d64 */
[----:B0-----:R-:W-:Y:S05]  /*11c20*/  WARPSYNC.COLLECTIVE R15, `(.L_x_1286) ;  /* 0x000000000f087348 */ /* 0x001fea0003c00000 */
[----:B------:R1:W2:Y:S02]  /*11c30*/  SHFL.IDX P6, R14, R13, R12, R11 ;  /* 0x0000000c0d0e7389 */ /* 0x0002a400000c000b */
[----:B012---:R-:W-:Y:S01]  /*11c40*/  ENDCOLLECTIVE ;  /* 0x000000000000791b */ /* 0x007fe20003800000 */
.L_x_1286:
[----:B------:R-:W-:Y:S02]  /*11c50*/  IMAD.MOV.U32 R13, RZ, RZ, R0 ;  /* 0x000000ffff0d7224 */ /* 0x000fe400078e0000 */
[----:B------:R-:W-:-:S07]  /*11c60*/  IMAD.MOV.U32 R5, RZ, RZ, R14 ;  /* 0x000000ffff057224 */ /* 0x000fce00078e000e */
[----:B------:R-:W-:Y:S05]  /*11c70*/  WARPSYNC.COLLECTIVE R15, `(.L_x_1287) ;  /* 0x000000000f087348 */ /* 0x000fea0003c00000 */
[----:B------:R0:W1:Y:S02]  /*11c80*/  SHFL.IDX P6, R14, R13, R12, R11 ;  /* 0x0000000c0d0e7389 */ /* 0x00006400000c000b */
[----:B01----:R-:W-:Y:S01]  /*11c90*/  ENDCOLLECTIVE ;  /* 0x000000000000791b */ /* 0x003fe20003800000 */
.L_x_1287:
[----:B------:R-:W-:Y:S01]  /*11ca0*/  IMAD.MOV.U32 R13, RZ, RZ, R4 ;  /* 0x000000ffff0d7224 */ /* 0x000fe200078e0004 */
[----:B------:R-:W-:Y:S01]  /*11cb0*/  MOV R12, 0x3 ;  /* 0x00000003000c7802 */ /* 0x000fe20000000f00 */
[----:B------:R-:W-:-:S07]  /*11cc0*/  IMAD.MOV.U32 R2, RZ, RZ, R14 ;  /* 0x000000ffff027224 */ /* 0x000fce00078e000e */
[----:B------:R-:W-:Y:S05]  /*11cd0*/  WARPSYNC.COLLECTIVE R15, `(.L_x_1288) ;  /* 0x000000000f087348 */ /* 0x000fea0003c00000 */
[----:B------:R0:W1:Y:S02]  /*11ce0*/  SHFL.IDX P6, R14, R13, R12, R11 ;  /* 0x0000000c0d0e7389 */ /* 0x00006400000c000b */
[----:B01----:R-:W-:Y:S01]  /*11cf0*/  ENDCOLLECTIVE ;  /* 0x000000000000791b */ /* 0x003fe20003800000 */
.L_x_1288:
[----:B------:R-:W-:-:S05]  /*11d00*/  @!P5 LEA R2, P0, R6, R2, 0x1 ;  /* 0x000000020602d211 */ /* 0x000fca00078008ff */
[----:B------:R-:W-:-:S05]  /*11d10*/  @!P5 IMAD.X R3, RZ, RZ, R5, P0 ;  /* 0x000000ffff03d224 */ /* 0x000fca00000e0605 */
[----:B------:R-:W-:Y:S01]  /*11d20*/  @!PT LDS RZ, [RZ] ;  /* 0x00000000fffff984 */ /* 0x000fe20000000800 */
[----:B------:R-:W-:Y:S01]  /*11d30*/  @!PT LDS RZ, [RZ] ;  /* 0x00000000fffff984 */ /* 0x000fe20000000800 */
[----:B------:R-:W-:Y:S01]  /*11d40*/  @!PT LDS RZ, [RZ] ;  /* 0x00000000fffff984 */ /* 0x000fe20000000800 */
[----:B------:R0:W-:Y:S01]  /*11d50*/  @!P5 LDGSTS.E.BYPASS.LTC128B.128 [R26+0x23400], desc[UR36][R2.64], !P4 ;  /* 0x23400000021adfae */ /* 0x0001e2000e101d64 */
[----:B------:R-:W-:-:S03]  /*11d60*/  IMAD.MOV.U32 R13, RZ, RZ, R0 ;  /* 0x000000ffff0d7224 */ /* 0x000fc600078e0000 */
[----:B------:R0:W-:Y:S04]  /*11d70*/  @!P5 LDGSTS.E.BYPASS.LTC128B.128 [R26+0x27400], desc[UR36][R2.64+0x80], !P3 ;  /* 0x27400080021adfae */ /* 0x0001e8000d901d64 */
[----:B------:R0:W-:Y:S01]  /*11d80*/  @!P5 LDGSTS.E.BYPASS.LTC128B.128 [R26+0x2b400], desc[UR36][R2.64+0x100], !P2 ;  /* 0x2b400100021adfae */ /* 0x0001e2000d101d64 */
[----:B------:R-:W-:-:S03]  /*11d90*/  IMAD.MOV.U32 R5, RZ, RZ, R14 ;  /* 0x000000ffff057224 */ /* 0x000fc600078e000e */
[----:B------:R0:W-:Y:S01]  /*11da0*/  @!P5 LDGSTS.E.BYPASS.LTC128B.128 [R26+0x2f400], desc[UR36][R2.64+0x180], !P1 ;  /* 0x2f400180021adfae */ /* 0x0001e2000c901d64 */
[----:B------:R-:W-:-:S13]  /*11db0*/  LOP3.LUT P5, RZ, R23, 0x100, RZ, 0xc0, !PT ;  /* 0x0000010017ff7812 */ /* 0x000fda00078ac0ff */
[----:B0-----:R-:W-:Y:S05]  /*11dc0*/  WARPSYNC.COLLECTIVE R15, `(.L_x_1289) ;  /* 0x000000000f087348 */ /* 0x001fea0003c00000 */
[----:B------:R1:W2:Y:S02]  /*11dd0*/  SHFL.IDX P6, R14, R13, R12, R11 ;  /* 0x0000000c0d0e7389 */ /* 0x0002a400000c000b */
[----:B012---:R-:W-:Y:S01]  /*11de0*/  ENDCOLLECTIVE ;  /* 0x000000000000791b */ /* 0x007fe20003800000 */
.L_x_1289:
[----:B------:R-:W-:Y:S02]  /*11df0*/  IMAD.MOV.U32 R13, RZ, RZ, R4 ;  /* 0x000000ffff0d7224 */ /* 0x000fe400078e0004 */
[----:B------:R-:W-:Y:S01]  /*11e00*/  IMAD.MOV.U32 R12, RZ, RZ, 0x4 ;  /* 0x00000004ff0c7424 */ /* 0x000fe200078e00ff */
[----:B------:R-:W-:Y:S01]  /*11e10*/  LOP3.LUT P6, RZ, R23, 0x200, RZ, 0xc0, !PT ;  /* 0x0000020017ff7812 */ /* 0x000fe200078cc0ff */
[----:B------:R-:W-:-:S12]  /*11e20*/  IMAD.MOV.U32 R2, RZ, RZ, R14 ;  /* 0x000000ffff027224 */ /* 0x000fd800078e000e */
[----:B------:R-:W-:-:S05]  /*11e30*/  @!P6 LEA R2, P0, R6, R2, 0x1 ;  /* 0x000000020602e211 */ /* 0x000fca00078008ff */
[----:B------:R-:W-:-:S05]  /*11e40*/  @!P6 IMAD.X R3, RZ, RZ, R5, P0 ;  /* 0x000000ffff03e224 */ /* 0x000fca00000e0605 */
        /* <DEDUP_REMOVED lines=10> */
.L_x_1290:
[----:B------:R-:W-:Y:S01]  /*11ef0*/  MOV R13, R0 ;  /* 0x00000000000d7202 */ /* 0x000fe20000000f00 */
[----:B------:R-:W-:-:S07]  /*11f00*/  IMAD.MOV.U32 R5, RZ, RZ, R14 ;  /* 0x000000ffff057224 */ /* 0x000fce00078e000e */
[----:B------:R-:W-:Y:S05]  /*11f10*/  WARPSYNC.COLLECTIVE R15, `(.L_x_1291) ;  /* 0x000000000f087348 */ /* 0x000fea0003c00000 */
[----:B------:R0:W1:Y:S02]  /*11f20*/  SHFL.IDX P6, R14, R13, R12, R11 ;  /* 0x0000000c0d0e7389 */ /* 0x00006400000c000b */
[----:B01----:R-:W-:Y:S01]  /*11f30*/  ENDCOLLECTIVE ;  /* 0x000000000000791b */ /* 0x003fe20003800000 */
.L_x_1291:
[----:B------:R-:W-:Y:S02]  /*11f40*/  IMAD.MOV.U32 R13, RZ, RZ, R4 ;  /* 0x000000ffff0d7224 */ /* 0x000fe400078e0004 */
[----:B------:R-:W-:Y:S02]  /*11f50*/  IMAD.MOV.U32 R12, RZ, RZ, 0x5 ;  /* 0x00000005ff0c7424 */ /* 0x000fe400078e00ff */
[----:B------:R-:W-:-:S07]  /*11f60*/  IMAD.MOV.U32 R2, RZ, RZ, R14 ;  /* 0x000000ffff027224 */ /* 0x000fce00078e000e */
[----:B------:R-:W-:Y:S05]  /*11f70*/  WARPSYNC.COLLECTIVE R15, `(.L_x_1292) ;  /* 0x000000000f087348 */ /* 0x000fea0003c00000 */
[----:B------:R0:W1:Y:S02]  /*11f80*/  SHFL.IDX P6, R14, R13, R12, R11 ;  /* 0x0000000c0d0e7389 */ /* 0x00006400000c000b */
[----:B01----:R-:W-:Y:S01]  /*11f90*/  ENDCOLLECTIVE ;  /* 0x000000000000791b */ /* 0x003fe20003800000 */
.L_x_1292:
        /* <DEDUP_REMOVED lines=15> */
.L_x_1293:
[----:B------:R-:W-:Y:S02]  /*12090*/  IMAD.MOV.U32 R13, RZ, RZ, R4 ;  /* 0x000000ffff0d7224 */ /* 0x000fe400078e0004 */
[----:B------:R-:W-:Y:S01]  /*120a0*/  IMAD.MOV.U32 R12, RZ, RZ, 0x6 ;  /* 0x00000006ff0c7424 */ /* 0x000fe200078e00ff */
[----:B------:R-:W-:Y:S01]  /*120b0*/  LOP3.LUT P6, RZ, R23, 0x80, RZ, 0xc0, !PT ;  /* 0x0000008017ff7812 */ /* 0x000fe200078cc0ff */
[----:B------:R-:W-:-:S12]  /*120c0*/  IMAD.MOV.U32 R2, RZ, RZ, R14 ;  /* 0x000000ffff027224 */ /* 0x000fd800078e000e */
[----:B------:R-:W-:-:S04]  /*120d0*/  @!P6 LEA R2, P0, R6, R2, 0x1 ;  /* 0x000000020602e211 */ /* 0x000fc800078008ff */
[----:B------:R-:W-:-:S05]  /*120e0*/  @!P6 IADD3.X R3, RZ, R5, RZ, P0, !PT ;  /* 0x00000005ff03e210 */ /* 0x000fca00007fe4ff */
        /* <DEDUP_REMOVED lines=10> */
.L_x_1294:
[----:B------:R-:W-:Y:S02]  /*12190*/  IMAD.MOV.U32 R13, RZ, RZ, R0 ;  /* 0x000000ffff0d7224 */ /* 0x000fe400078e0000 */
[----:B------:R-:W-:-:S07]  /*121a0*/  IMAD.MOV.U32 R5, RZ, RZ, R14 ;  /* 0x000000ffff057224 */ /* 0x000fce00078e000e */
[----:B------:R-:W-:Y:S05]  /*121b0*/  WARPSYNC.COLLECTIVE R15, `(.L_x_1295) ;  /* 0x000000000f087348 */ /* 0x000fea0003c00000 */
[----:B------:R0:W1:Y:S02]  /*121c0*/  SHFL.IDX P6, R14, R13, R12, R11 ;  /* 0x0000000c0d0e7389 */ /* 0x00006400000c000b */
[----:B01----:R-:W-:Y:S01]  /*121d0*/  ENDCOLLECTIVE ;  /* 0x000000000000791b */ /* 0x003fe20003800000 */
.L_x_1295:
[----:B------:R-:W-:Y:S01]  /*121e0*/  IMAD.MOV.U32 R13, RZ, RZ, R4 ;  /* 0x000000ffff0d7224 */ /* 0x000fe200078e0004 */
[----:B------:R-:W-:Y:S01]  /*121f0*/  MOV R12, 0x7 ;  /* 0x00000007000c7802 */ /* 0x000fe20000000f00 */
[----:B------:R-:W-:-:S07]  /*12200*/  IMAD.MOV.U32 R2, RZ, RZ, R14 ;  /* 0x000000ffff027224 */ /* 0x000fce00078e000e */
[----:B------:R-:W-:Y:S05]  /*12210*/  WARPSYNC.COLLECTIVE R15, `(.L_x_1296) ;  /* 0x000000000f087348 */ /* 0x000fea0003c00000 */
[----:B------:R0:W1:Y:S02]  /*12220*/  SHFL.IDX P6, R14, R13, R12, R11 ;  /* 0x0000000c0d0e7389 */ /* 0x00006400000c000b */
[----:B01----:R-:W-:Y:S01]  /*12230*/  ENDCOLLECTIVE ;  /* 0x000000000000791b */ /* 0x003fe20003800000 */
.L_x_1296:
        /* <DEDUP_REMOVED lines=10> */
[----:B------:R0:W-:Y:S04]  /*122e0*/  @!P5 LDGSTS.E.BYPASS.LTC128B.128 [R26+0x31400], desc[UR36][R2.64+0x180], !P1 ;  /* 0x31400180021adfae */ /* 0x0001e8000c901d64 */
[----:B0-----:R-:W-:Y:S05]  /*122f0*/  WARPSYNC.COLLECTIVE R15, `(.L_x_1297) ;  /* 0x000000000f087348 */ /* 0x001fea0003c00000 */
[----:B------:R1:W2:Y:S02]  /*12300*/  SHFL.IDX P6, R14, R13, R12, R11 ;  /* 0x0000000c0d0e7389 */ /* 0x0002a400000c000b */
[----:B012---:R-:W-:Y:S01]  /*12310*/  ENDCOLLECTIVE ;  /* 0x000000000000791b */ /* 0x007fe20003800000 */
.L_x_1297:
[----:B------:R-:W-:Y:S05]  /*12320*/  BRA `(.L_x_1298) ;  /* 0xffffffb400dc7947 */ /* 0x000fea000383ffff */
.L_x_1193:
[----:B0-----:R0:W2:Y:S02]  /*12330*/  SYNCS.PHASECHK.TRANS64.TRYWAIT P0, [R22+URZ+0x32420], R3 ;  /* 0x03242003160075a7 */ /* 0x0010a4000800017f */
[----:B--2---:R-:W-:Y:S05]  /*12340*/  @!P0 NANOSLEEP.SYNCS 0x989680 ;  /* 0x009896800000895d */ /* 0x004fea0003900000 */
[----:B------:R-:W2:Y:S02]  /*12350*/  @!P0 SYNCS.PHASECHK.TRANS64 P0, [R22+URZ+0x32420], R3 ;  /* 0x03242003160085a7 */ /* 0x000ea4000800007f */
[----:B--2---:R-:W-:Y:S05]  /*12360*/  @!P0 BRA `(.L_x_1193) ;  /* 0xfffffffc00f08947 */ /* 0x004fea000383ffff */
[----:B------:R-:W-:Y:S05]  /*12370*/  BRA `(.L_x_1299) ;  /* 0xffffffb8004c7947 */ /* 0x000fea000383ffff */
.L_x_1196:
[----:B--2---:R2:W3:Y:S02]  /*12380*/  SYNCS.PHASECHK.TRANS64.TRYWAIT P0, [R25+URZ+0x32460], R0 ;  /* 0x03246000190075a7 */ /* 0x0044e4000800017f */
[----:B---3--:R-:W-:Y:S05]  /*12390*/  @!P0 NANOSLEEP.SYNCS 0x989680 ;  /* 0x009896800000895d */ /* 0x008fea0003900000 */
[----:B------:R-:W3:Y:S02]  /*123a0*/  @!P0 SYNCS.PHASECHK.TRANS64 P0, [R25+URZ+0x32460], R0 ;  /* 0x03246000190085a7 */ /* 0x000ee4000800007f */
[----:B---3--:R-:W-:Y:S05]  /*123b0*/  @!P0 BRA `(.L_x_1196) ;  /* 0xfffffffc00f08947 */ /* 0x008fea000383ffff */
[----:B------:R-:W-:Y:S05]  /*123c0*/  BRA `(.L_x_1300) ;  /* 0xffffffb800587947 */ /* 0x000fea000383ffff */
.L_x_1197:
        /* <DEDUP_REMOVED lines=8> */
.L_x_1302:
[----:B------:R-:W-:Y:S05]  /*12450*/  BSYNC B0 ;  /* 0x0000000000007941 */ /* 0x000fea0003800000 */
.L_x_1301:
[----:B------:R-:W0:Y:S01]  /*12460*/  S2R R8, SR_TID.X ;  /* 0x0000000000087919 */ /* 0x000e220000002100 */
[----:B------:R-:W-:Y:S01]  /*12470*/  MOV R13, R5 ;  /* 0x00000005000d7202 */ /* 0x000fe20000000f00 */
[----:B------:R-:W-:Y:S01]  /*12480*/  IMAD.MOV.U32 R12, RZ, RZ, RZ ;  /* 0x000000ffff0c7224 */ /* 0x000fe200078e00ff */
[C---:B------:R-:W-:Y:S01]  /*12490*/  LOP3.LUT P2, RZ, R7.reuse, 0x2, RZ, 0xc0, !PT ;  /* 0x0000000207ff7812 */ /* 0x040fe2000784c0ff */
[----:B------:R-:W-:Y:S01]  /*124a0*/  IMAD.MOV.U32 R11, RZ, RZ, 0x181f ;  /* 0x0000181fff0b7424 */ /* 0x000fe200078e00ff */
[----:B------:R-:W-:Y:S01]  /*124b0*/  LOP3.LUT P1, RZ, R7, 0x4, RZ, 0xc0, !PT ;  /* 0x0000000407ff7812 */ /* 0x000fe2000782c0ff */
[----:B------:R-:W-:Y:S02]  /*124c0*/  IMAD.MOV.U32 R15, RZ, RZ, -0x1 ;  /* 0xffffffffff0f7424 */ /* 0x000fe400078e00ff */
[----:B------:R-:W-:Y:S01]  /*124d0*/  IMAD.MOV.U32 R3, RZ, RZ, R14 ;  /* 0x000000ffff037224 */ /* 0x000fe200078e000e */
[----:B------:R-:W-:Y:S01]  /*124e0*/  ISETP.LT.OR P3, PT, R31, 0x1, !P1 ;  /* 0x000000011f00780c */ /* 0x000fe20004f61670 */
[----:B------:R-:W-:-:S12]  /*124f0*/  IMAD R4, R4, 0x2, R22 ;  /* 0x0000000204047824 */ /* 0x000fd800078e0216 */
[----:B0-----:R-:W-:Y:S05]  /*12500*/  WARPSYNC.COLLECTIVE R15, `(.L_x_1303) ;  /* 0x000000000f087348 */ /* 0x001fea0003c00000 */
[----:B------:R1:W2:Y:S02]  /*12510*/  SHFL.IDX P6, R14, R13, R12, R11 ;  /* 0x0000000c0d0e7389 */ /* 0x0002a400000c000b */
[----:B012---:R-:W-:Y:S01]  /*12520*/  ENDCOLLECTIVE ;  /* 0x000000000000791b */ /* 0x007fe20003800000 */
.L_x_1303:
[----:B------:R-:W-:Y:S01]  /*12530*/  MOV R13, R6 ;  /* 0x00000006000d7202 */ /* 0x000fe20000000f00 */
[----:B------:R-:W-:Y:S02]  /*12540*/  IMAD.MOV.U32 R12, RZ, RZ, 0x1 ;  /* 0x00000001ff0c7424 */ /* 0x000fe400078e00ff */
[----:B------:R-:W-:-:S05]  /*12550*/  IMAD.SHL.U32 R8, R8, 0x8, RZ ;  /* 0x0000000808087824 */ /* 0x000fca00078e00ff */
[----:B------:R-:W-:-:S05]  /*12560*/  LOP3.LUT R8, R8, 0x38, RZ, 0xc0, !PT ;  /* 0x0000003808087812 */ /* 0x000fca00078ec0ff */
[----:B------:R-:W-:-:S05]  /*12570*/  IMAD.SHL.U32 R0, R8, 0x2, RZ ;  /* 0x0000000208007824 */ /* 0x000fca00078e00ff */
[----:B------:R-:W-:-:S13]  /*12580*/  IADD3 R2, P0, R14, R0, RZ ;  /* 0x000000000e027210 */ /* 0x000fda0007f1e0ff */
[----:B------:R-:W-:Y:S05]  /*12590*/  WARPSYNC.COLLECTIVE R15, `(.L_x_1304) ;  /* 0x000000000f087348 */ /* 0x000fea0003c00000 */
[----:B------:R0:W1:Y:S02]  /*125a0*/  SHFL.IDX P6, R14, R13, R12, R11 ;  /* 0x0000000c0d0e7389 */ /* 0x00006400000c000b */
[----:B01----:R-:W-:Y:S01]  /*125b0*/  ENDCOLLECTIVE ;  /* 0x000000000000791b */ /* 0x003fe20003800000 */
.L_x_1304:
        /* <DEDUP_REMOVED lines=17> */
.L_x_1305:
[----:B------:R-:W-:Y:S02]  /*126d0*/  IMAD.MOV.U32 R13, RZ, RZ, R6 ;  /* 0x000000ffff0d7224 */ /* 0x000fe400078e0006 */
[----:B------:R-:W-:Y:S01]  /*126e0*/  IMAD.MOV.U32 R12, RZ, RZ, 0x2 ;  /* 0x00000002ff0c7424 */ /* 0x000fe200078e00ff */
[----:B------:R-:W-:-:S13]  /*126f0*/  IADD3 R2, P3, R14, R0, RZ ;  /* 0x000000000e027210 */ /* 0x000fda0007f7e0ff */
[----:B------:R-:W-:Y:S05]  /*12700*/  WARPSYNC.COLLECTIVE R15, `(.L_x_1306) ;  /* 0x000000000f087348 */ /* 0x000fea0003c00000 */
[----:B------:R0:W1:Y:S02]  /*12710*/  SHFL.IDX P6, R14, R13, R12, R11 ;  /* 0x0000000c0d0e7389 */ /* 0x00006400000c000b */
[----:B01----:R-:W-:Y:S01]  /*12720*/  ENDCOLLECTIVE ;  /* 0x000000000000791b */ /* 0x003fe20003800000 */
.L_x_1306:
        /* <DEDUP_REMOVED lines=17> */
.L_x_1307:
[----:B------:R-:W-:Y:S02]  /*12840*/  IMAD.MOV.U32 R13, RZ, RZ, R6 ;  /* 0x000000ffff0d7224 */ /* 0x000fe400078e0006 */
[----:B------:R-:W-:Y:S01]  /*12850*/  IMAD.MOV.U32 R12, RZ, RZ, 0x3 ;  /* 0x00000003ff0c7424 */ /* 0x000fe200078e00ff */
[----:B------:R-:W-:-:S13]  /*12860*/  IADD3 R2, P3, R14, R0, RZ ;  /* 0x000000000e027210 */ /* 0x000fda0007f7e0ff */
[----:B------:R-:W-:Y:S05]  /*12870*/  WARPSYNC.COLLECTIVE R15, `(.L_x_1308) ;  /* 0x000000000f087348 */ /* 0x000fea0003c00000 */
[----:B------:R0:W1:Y:S02]  /*12880*/  SHFL.IDX P6, R14, R13, R12, R11 ;  /* 0x0000000c0d0e7389 */ /* 0x00006400000c000b */
[----:B01----:R-:W-:Y:S01]  /*12890*/  ENDCOLLECTIVE ;  /* 0x000000000000791b */ /* 0x003fe20003800000 */
.L_x_1308:
        /* <DEDUP_REMOVED lines=17> */
.L_x_1309:
[----:B------:R-:W-:Y:S01]  /*129b0*/  IMAD.MOV.U32 R13, RZ, RZ, R6 ;  /* 0x000000ffff0d7224 */ /* 0x000fe200078e0006 */
[----:B------:R-:W-:Y:S02]  /*129c0*/  MOV R12, 0x4 ;  /* 0x00000004000c7802 */ /* 0x000fe40000000f00 */
[----:B------:R-:W-:-:S13]  /*129d0*/  IADD3 R2, P3, R14, R0, RZ ;  /* 0x000000000e027210 */ /* 0x000fda0007f7e0ff */
[----:B------:R-:W-:Y:S05]  /*129e0*/  WARPSYNC.COLLECTIVE R15, `(.L_x_1310) ;  /* 0x000000000f087348 */ /* 0x000fea0003c00000 */
[----:B------:R0:W1:Y:S02]  /*129f0*/  SHFL.IDX P6, R14, R13, R12, R11 ;  /* 0x0000000c0d0e7389 */ /* 0x00006400000c000b */
[----:B01----:R-:W-:Y:S01]  /*12a00*/  ENDCOLLECTIVE ;  /* 0x000000000000791b */ /* 0x003fe20003800000 */
.L_x_1310:
        /* <DEDUP_REMOVED lines=17> */
.L_x_1311:
[----:B------:R-:W-:Y:S02]  /*12b20*/  IMAD.MOV.U32 R13, RZ, RZ, R6 ;  /* 0x000000ffff0d7224 */ /* 0x000fe400078e0006 */
[----:B------:R-:W-:Y:S01]  /*12b30*/  IMAD.MOV.U32 R12, RZ, RZ, 0x5 ;  /* 0x00000005ff0c7424 */ /* 0x000fe200078e00ff */
[----:B------:R-:W-:-:S13]  /*12b40*/  IADD3 R2, P3, R14, R0, RZ ;  /* 0x000000000e027210 */ /* 0x000fda0007f7e0ff */
[----:B------:R-:W-:Y:S05]  /*12b50*/  WARPSYNC.COLLECTIVE R15, `(.L_x_1312) ;  /* 0x000000000f087348 */ /* 0x000fea0003c00000 */
[----:B------:R0:W1:Y:S02]  /*12b60*/  SHFL.IDX P6, R14, R13, R12, R11 ;  /* 0x0000000c0d0e7389 */ /* 0x00006400000c000b */
[----:B01----:R-:W-:Y:S01]  /*12b70*/  ENDCOLLECTIVE ;  /* 0x000000000000791b */ /* 0x003fe20003800000 */
.L_x_1312:
        /* <DEDUP_REMOVED lines=12> */
.L_x_1313:
        /* <DEDUP_REMOVED lines=9> */
.L_x_1204:
[----:B0-----:R0:W1:Y:S02]  /*12cd0*/  SYNCS.PHASECHK.TRANS64.TRYWAIT P0, [R10+URZ+0x32440], R20 ;  /* 0x032440140a0075a7 */ /* 0x001064000800017f */
[----:B-1----:R-:W-:Y:S05]  /*12ce0*/  @!P0 NANOSLEEP.SYNCS 0x989680 ;  /* 0x009896800000895d */ /* 0x002fea0003900000 */
[----:B------:R-:W1:Y:S02]  /*12cf0*/  @!P0 SYNCS.PHASECHK.TRANS64 P0, [R10+URZ+0x32440], R20 ;  /* 0x032440140a0085a7 */ /* 0x000e64000800007f */
[----:B-1----:R-:W-:Y:S05]  /*12d00*/  @!P0 BRA `(.L_x_1204) ;  /* 0xfffffffc00f08947 */ /* 0x002fea000383ffff */
[----:B------:R-:W-:Y:S05]  /*12d10*/  BRA `(.L_x_1315) ;  /* 0xffffffb800e47947 */ /* 0x000fea000383ffff */
.L_x_1205:
        /* <DEDUP_REMOVED lines=8> */
.L_x_1317:
[----:B------:R-:W-:Y:S05]  /*12da0*/  BSYNC B1 ;  /* 0x0000000000017941 */ /* 0x000fea0003800000 */
.L_x_1316:
        /* <DEDUP_REMOVED lines=9> */
.L_x_1318:
[----:B------:R-:W-:Y:S02]  /*12e40*/  IMAD.MOV.U32 R13, RZ, RZ, R8 ;  /* 0x000000ffff0d7224 */ /* 0x000fe400078e0008 */
[----:B------:R-:W-:Y:S02]  /*12e50*/  IMAD.MOV.U32 R12, RZ, RZ, 0x1 ;  /* 0x00000001ff0c7424 */ /* 0x000fe400078e00ff */
[----:B------:R-:W-:-:S07]  /*12e60*/  IMAD.MOV.U32 R2, RZ, RZ, R14 ;  /* 0x000000ffff027224 */ /* 0x000fce00078e000e */
[----:B------:R-:W-:Y:S05]  /*12e70*/  WARPSYNC.COLLECTIVE R15, `(.L_x_1319) ;  /* 0x000000000f087348 */ /* 0x000fea0003c00000 */
[----:B------:R0:W1:Y:S02]  /*12e80*/  SHFL.IDX P6, R14, R13, R12, R11 ;  /* 0x0000000c0d0e7389 */ /* 0x00006400000c000b */
[----:B01----:R-:W-:Y:S01]  /*12e90*/  ENDCOLLECTIVE ;  /* 0x000000000000791b */ /* 0x003fe20003800000 */
.L_x_1319:
        /* <DEDUP_REMOVED lines=11> */
.L_x_1320:
[----:B------:R-:W-:Y:S02]  /*12f50*/  IMAD.MOV.U32 R13, RZ, RZ, R8 ;  /* 0x000000ffff0d7224 */ /* 0x000fe400078e0008 */
[----:B------:R-:W-:Y:S01]  /*12f60*/  IMAD.MOV.U32 R12, RZ, RZ, 0x2 ;  /* 0x00000002ff0c7424 */ /* 0x000fe200078e00ff */
[----:B------:R-:W-:-:S07]  /*12f70*/  MOV R2, R14 ;  /* 0x0000000e00027202 */ /* 0x000fce0000000f00 */
[----:B------:R-:W-:Y:S05]  /*12f80*/  WARPSYNC.COLLECTIVE R15, `(.L_x_1321) ;  /* 0x000000000f087348 */ /* 0x000fea0003c00000 */
[----:B------:R0:W1:Y:S02]  /*12f90*/  SHFL.IDX P6, R14, R13, R12, R11 ;  /* 0x0000000c0d0e7389 */ /* 0x00006400000c000b */
[----:B01----:R-:W-:Y:S01]  /*12fa0*/  ENDCOLLECTIVE ;  /* 0x000000000000791b */ /* 0x003fe20003800000 */
.L_x_1321:
        /* <DEDUP_REMOVED lines=11> */
.L_x_1322:
[----:B------:R-:W-:Y:S01]  /*13060*/  MOV R13, R8 ;  /* 0x00000008000d7202 */ /* 0x000fe20000000f00 */
[----:B------:R-:W-:Y:S02]  /*13070*/  IMAD.MOV.U32 R12, RZ, RZ, 0x3 ;  /* 0x00000003ff0c7424 */ /* 0x000fe400078e00ff */
[----:B------:R-:W-:-:S07]  /*13080*/  IMAD.MOV.U32 R2, RZ, RZ, R14 ;  /* 0x000000ffff027224 */ /* 0x000fce00078e000e */
[----:B------:R-:W-:Y:S05]  /*13090*/  WARPSYNC.COLLECTIVE R15, `(.L_x_1323) ;  /* 0x000000000f087348 */ /* 0x000fea0003c00000 */
[----:B------:R0:W1:Y:S02]  /*130a0*/  SHFL.IDX P6, R14, R13, R12, R11 ;  /* 0x0000000c0d0e7389 */ /* 0x00006400000c000b */
[----:B01----:R-:W-:Y:S01]  /*130b0*/  ENDCOLLECTIVE ;  /* 0x000000000000791b */ /* 0x003fe20003800000 */
.L_x_1323:
        /* <DEDUP_REMOVED lines=11> */
.L_x_1324:
[----:B------:R-:W-:Y:S02]  /*13170*/  IMAD.MOV.U32 R13, RZ, RZ, R8 ;  /* 0x000000ffff0d7224 */ /* 0x000fe400078e0008 */
[----:B------:R-:W-:Y:S02]  /*13180*/  IMAD.MOV.U32 R12, RZ, RZ, 0x4 ;  /* 0x00000004ff0c7424 */ /* 0x000fe400078e00ff */
[----:B------:R-:W-:-:S07]  /*13190*/  IMAD.MOV.U32 R2, RZ, RZ, R14 ;  /* 0x000000ffff027224 */ /* 0x000fce00078e000e */
[----:B------:R-:W-:Y:S05]  /*131a0*/  WARPSYNC.COLLECTIVE R15, `(.L_x_1325) ;  /* 0x000000000f087348 */ /* 0x000fea0003c00000 */
[----:B------:R0:W1:Y:S02]  /*131b0*/  SHFL.IDX P6, R14, R13, R12, R11 ;  /* 0x0000000c0d0e7389 */ /* 0x00006400000c000b */
[----:B01----:R-:W-:Y:S01]  /*131c0*/  ENDCOLLECTIVE ;  /* 0x000000000000791b */ /* 0x003fe20003800000 */
.L_x_1325:
        /* <DEDUP_REMOVED lines=11> */
.L_x_1326:
[----:B------:R-:W-:Y:S02]  /*13280*/  IMAD.MOV.U32 R13, RZ, RZ, R8 ;  /* 0x000000ffff0d7224 */ /* 0x000fe400078e0008 */
[----:B------:R-:W-:Y:S02]  /*13290*/  IMAD.MOV.U32 R12, RZ, RZ, 0x5 ;  /* 0x00000005ff0c7424 */ /* 0x000fe400078e00ff */
[----:B------:R-:W-:-:S07]  /*132a0*/  IMAD.MOV.U32 R2, RZ, RZ, R14 ;  /* 0x000000ffff027224 */ /* 0x000fce00078e000e */
[----:B------:R-:W-:Y:S05]  /*132b0*/  WARPSYNC.COLLECTIVE R15, `(.L_x_1327) ;  /* 0x000000000f087348 */ /* 0x000fea0003c00000 */
[----:B------:R0:W1:Y:S02]  /*132c0*/  SHFL.IDX P6, R14, R13, R12, R11 ;  /* 0x0000000c0d0e7389 */ /* 0x00006400000c000b */
[----:B01----:R-:W-:Y:S01]  /*132d0*/  ENDCOLLECTIVE ;  /* 0x000000000000791b */ /* 0x003fe20003800000 */
.L_x_1327:
        /* <DEDUP_REMOVED lines=11> */
.L_x_1328:
[----:B------:R-:W-:Y:S05]  /*13390*/  BRA `(.L_x_1329) ;  /* 0xffffffb800147947 */ /* 0x000fea000383ffff */
.L_x_1210:
[----:B---3--:R3:W4:Y:S02]  /*133a0*/  SYNCS.PHASECHK.TRANS64.TRYWAIT P0, [R10+URZ+0x32460], R20 ;  /* 0x032460140a0075a7 */ /* 0x008724000800017f */
[----:B----4-:R-:W-:Y:S05]  /*133b0*/  @!P0 NANOSLEEP.SYNCS 0x989680 ;  /* 0x009896800000895d */ /* 0x010fea0003900000 */
[----:B------:R-:W4:Y:S02]  /*133c0*/  @!P0 SYNCS.PHASECHK.TRANS64 P0, [R10+URZ+0x32460], R20 ;  /* 0x032460140a0085a7 */ /* 0x000f24000800007f */
[----:B----4-:R-:W-:Y:S05]  /*133d0*/  @!P0 BRA `(.L_x_1210) ;  /* 0xfffffffc00f08947 */ /* 0x010fea000383ffff */
[----:B------:R-:W-:Y:S05]  /*133e0*/  BRA `(.L_x_1330) ;  /* 0xffffffb800607947 */ /* 0x000fea000383ffff */
.L_x_1211:
[----:B------:R-:W-:Y:S01]  /*133f0*/  BSSY B1, `(.L_x_1331) ;  /* 0x0000008000017945 */ /* 0x000fe20003800000 */
[----:B------:R-:W-:Y:S01]  /*13400*/  MOV R13, R25 ;  /* 0x00000019000d7202 */ /* 0x000fe20000000f00 */
[----:B------:R-:W-:Y:S02]  /*13410*/  IMAD.MOV.U32 R12, RZ, RZ, RZ ;  /* 0x000000ffff0c7224 */ /* 0x000fe400078e00ff */
[----:B------:R-:W-:Y:S02]  /*13420*/  IMAD.MOV.U32 R11, RZ, RZ, 0x181f ;  /* 0x0000181fff0b7424 */ /* 0x000fe400078e00ff */
[----:B------:R-:W-:-:S07]  /*13430*/  IMAD.MOV.U32 R15, RZ, RZ, -0x1 ;  /* 0xffffffffff0f7424 */ /* 0x000fce00078e00ff */
[----:B--2---:R-:W-:Y:S05]  /*13440*/  WARPSYNC.COLLECTIVE R15, `(.L_x_1332) ;  /* 0x000000000f087348 */ /* 0x004fea0003c00000 */
[----:B------:R0:W1:Y:S02]  /*13450*/  SHFL.IDX P6, R14, R13, R12, R11 ;  /* 0x0000000c0d0e7389 */ /* 0x00006400000c000b */
[----:B012---:R-:W-:Y:S01]  /*13460*/  ENDCOLLECTIVE ;  /* 0x000000000000791b */ /* 0x007fe20003800000 */
.L_x_1332:
[----:B------:R-:W-:Y:S05]  /*13470*/  BSYNC B1 ;  /* 0x0000000000017941 */ /* 0x000fea0003800000 */
.L_x_1331:
        /* <DEDUP_REMOVED lines=9> */
.L_x_1333:
[----:B------:R-:W-:Y:S02]  /*13510*/  IMAD.MOV.U32 R13, RZ, RZ, R25 ;  /* 0x000000ffff0d7224 */ /* 0x000fe400078e0019 */
[----:B------:R-:W-:Y:S01]  /*13520*/  IMAD.MOV.U32 R12, RZ, RZ, 0x1 ;  /* 0x00000001ff0c7424 */ /* 0x000fe200078e00ff */
[----:B------:R-:W-:-:S13]  /*13530*/  IADD3 R2, P0, R14, R0, RZ ;  /* 0x000000000e027210 */ /* 0x000fda0007f1e0ff */
[----:B------:R-:W-:Y:S05]  /*13540*/  WARPSYNC.COLLECTIVE R15, `(.L_x_1334) ;  /* 0x000000000f087348 */ /* 0x000fea0003c00000 */
[----:B------:R0:W1:Y:S02]  /*13550*/  SHFL.IDX P6, R14, R13, R12, R11 ;  /* 0x0000000c0d0e7389 */ /* 0x00006400000c000b */
[----:B01----:R-:W-:Y:S01]  /*13560*/  ENDCOLLECTIVE ;  /* 0x000000000000791b */ /* 0x003fe20003800000 */
.L_x_1334:
        /* <DEDUP_REMOVED lines=13> */
.L_x_1335:
[----:B------:R-:W-:Y:S01]  /*13640*/  MOV R13, R25 ;  /* 0x00000019000d7202 */ /* 0x000fe20000000f00 */
[----:B------:R-:W-:Y:S01]  /*13650*/  IMAD.MOV.U32 R12, RZ, RZ, 0x2 ;  /* 0x00000002ff0c7424 */ /* 0x000fe200078e00ff */
[----:B------:R-:W-:-:S13]  /*13660*/  IADD3 R2, P0, R14, R0, RZ ;  /* 0x000000000e027210 */ /* 0x000fda0007f1e0ff */
[----:B------:R-:W-:Y:S05]  /*13670*/  WARPSYNC.COLLECTIVE R15, `(.L_x_1336) ;  /* 0x000000000f087348 */ /* 0x000fea0003c00000 */
[----:B------:R0:W1:Y:S02]  /*13680*/  SHFL.IDX P6, R14, R13, R12, R11 ;  /* 0x0000000c0d0e7389 */ /* 0x00006400000c000b */
[----:B01----:R-:W-:Y:S01]  /*13690*/  ENDCOLLECTIVE ;  /* 0x000000000000791b */ /* 0x003fe20003800000 */
.L_x_1336:
        /* <DEDUP_REMOVED lines=13> */
.L_x_1337:
[----:B------:R-:W-:Y:S02]  /*13770*/  IMAD.MOV.U32 R13, RZ, RZ, R25 ;  /* 0x000000ffff0d7224 */ /* 0x000fe400078e0019 */
[----:B------:R-:W-:Y:S02]  /*13780*/  IMAD.MOV.U32 R12, RZ, RZ, 0x3 ;  /* 0x00000003ff0c7424 */ /* 0x000fe400078e00ff */
[----:B------:R-:W-:-:S07]  /*13790*/  IMAD.MOV.U32 R8, RZ, RZ, R14 ;  /* 0x000000ffff087224 */ /* 0x000fce00078e000e */
[----:B------:R-:W-:Y:S05]  /*137a0*/  WARPSYNC.COLLECTIVE R15, `(.L_x_1338) ;  /* 0x000000000f087348 */ /* 0x000fea0003c00000 */
[----:B------:R0:W1:Y:S02]  /*137b0*/  SHFL.IDX P6, R14, R13, R12, R11 ;  /* 0x0000000c0d0e7389 */ /* 0x00006400000c000b */
[----:B01----:R-:W-:Y:S01]  /*137c0*/  ENDCOLLECTIVE ;  /* 0x000000000000791b */ /* 0x003fe20003800000 */
.L_x_1338:
        /* <DEDUP_REMOVED lines=14> */
.L_x_1339:
[----:B------:R-:W-:Y:S02]  /*138b0*/  IMAD.MOV.U32 R13, RZ, RZ, R25 ;  /* 0x000000ffff0d7224 */ /* 0x000fe400078e0019 */
[----:B------:R-:W-:Y:S01]  /*138c0*/  IMAD.MOV.U32 R12, RZ, RZ, 0x4 ;  /* 0x00000004ff0c7424 */ /* 0x000fe200078e00ff */
[----:B------:R-:W-:-:S13]  /*138d0*/  IADD3 R2, P0, R14, R0, RZ ;  /* 0x000000000e027210 */ /* 0x000fda0007f1e0ff */
[----:B------:R-:W-:Y:S05]  /*138e0*/  WARPSYNC.COLLECTIVE R15, `(.L_x_1340) ;  /* 0x000000000f087348 */ /* 0x000fea0003c00000 */
[----:B------:R0:W1:Y:S02]  /*138f0*/  SHFL.IDX P6, R14, R13, R12, R11 ;  /* 0x0000000c0d0e7389 */ /* 0x00006400000c000b */
[----:B01----:R-:W-:Y:S01]  /*13900*/  ENDCOLLECTIVE ;  /* 0x000000000000791b */ /* 0x003fe20003800000 */
.L_x_1340:
        /* <DEDUP_REMOVED lines=13> */
.L_x_1341:
[----:B------:R-:W-:Y:S01]  /*139e0*/  MOV R13, R25 ;  /* 0x00000019000d7202 */ /* 0x000fe20000000f00 */
[----:B------:R-:W-:Y:S01]  /*139f0*/  IMAD.MOV.U32 R12, RZ, RZ, 0x5 ;  /* 0x00000005ff0c7424 */ /* 0x000fe200078e00ff */
[----:B------:R-:W-:-:S13]  /*13a00*/  IADD3 R2, P0, R14, R0, RZ ;  /* 0x000000000e027210 */ /* 0x000fda0007f1e0ff */
[----:B------:R-:W-:Y:S05]  /*13a10*/  WARPSYNC.COLLECTIVE R15, `(.L_x_1342) ;  /* 0x000000000f087348 */ /* 0x000fea0003c00000 */
[----:B------:R0:W1:Y:S02]  /*13a20*/  SHFL.IDX P6, R14, R13, R12, R11 ;  /* 0x0000000c0d0e7389 */ /* 0x00006400000c000b */
[----:B01----:R-:W-:Y:S01]  /*13a30*/  ENDCOLLECTIVE ;  /* 0x000000000000791b */ /* 0x003fe20003800000 */
.L_x_1342:
        /* <DEDUP_REMOVED lines=13> */
.L_x_1343:
[----:B------:R-:W-:Y:S05]  /*13b10*/  BRA `(.L_x_1344) ;  /* 0xffffffb400a87947 */ /* 0x000fea000383ffff */
.L_x_1219:
        /* <DEDUP_REMOVED lines=8> */
.L_x_1346:
[----:B------:R-:W-:Y:S05]  /*13ba0*/  BSYNC B0 ;  /* 0x0000000000007941 */ /* 0x000fea0003800000 */
.L_x_1345:
[----:B------:R-:W-:Y:S01]  /*13bb0*/  IMAD.MOV.U32 R13, RZ, RZ, R16 ;  /* 0x000000ffff0d7224 */ /* 0x000fe200078e0010 */
[----:B------:R-:W-:Y:S01]  /*13bc0*/  MOV R5, R14 ;  /* 0x0000000e00057202 */ /* 0x000fe20000000f00 */
[----:B------:R-:W-:Y:S02]  /*13bd0*/  IMAD.MOV.U32 R12, RZ, RZ, 0x1 ;  /* 0x00000001ff0c7424 */ /* 0x000fe400078e00ff */
[----:B------:R-:W-:Y:S02]  /*13be0*/  IMAD.MOV.U32 R11, RZ, RZ, 0x1f ;  /* 0x0000001fff0b7424 */ /* 0x000fe400078e00ff */
[----:B------:R-:W-:Y:S02]  /*13bf0*/  IMAD.MOV.U32 R15, RZ, RZ, -0x1 ;  /* 0xffffffffff0f7424 */ /* 0x000fe400078e00ff */
[----:B------:R-:W-:-:S07]  /*13c00*/  IMAD.IADD R7, R19, 0x1, R8 ;  /* 0x0000000113077824 */ /* 0x000fce00078e0208 */
[----:B------:R-:W-:Y:S05]  /*13c10*/  WARPSYNC.COLLECTIVE R15, `(.L_x_1347) ;  /* 0x000000000f087348 */ /* 0x000fea0003c00000 */
[----:B------:R0:W1:Y:S02]  /*13c20*/  SHFL.IDX P6, R14, R13, R12, R11 ;  /* 0x0000000c0d0e7389 */ /* 0x00006400000c000b */
[----:B01----:R-:W-:Y:S01]  /*13c30*/  ENDCOLLECTIVE ;  /* 0x000000000000791b */ /* 0x003fe20003800000 */
.L_x_1347:
        /* <DEDUP_REMOVED lines=11> */
[C---:B------:R-:W-:Y:S02]  /*13cf0*/  ISETP.GE.U32.AND P5, PT, R8.reuse, 0x10, PT ;  /* 0x000000100800780c */ /* 0x040fe40003fa6070 */
[----:B--2---:R-:W-:Y:S02]  /*13d00*/  @!P1 MOV R4, R2 ;  /* 0x0000000200049202 */ /* 0x004fe40000000f00 */
[----:B------:R-:W-:-:S03]  /*13d10*/  ISETP.NE.AND P1, PT, R8, RZ, PT ;  /* 0x000000ff0800720c */ /* 0x000fc60003f25270 */
[----:B------:R-:W-:-:S10]  /*13d20*/  IMAD.MOV.U32 R13, RZ, RZ, R4 ;  /* 0x000000ffff0d7224 */ /* 0x000fd400078e0004 */
[----:B------:R-:W-:Y:S05]  /*13d30*/  WARPSYNC.COLLECTIVE R15, `(.L_x_1348) ;  /* 0x000000000f087348 */ /* 0x000fea0003c00000 */
[----:B------:R0:W1:Y:S02]  /*13d40*/  SHFL.UP P6, R14, R13, R12, R11 ;  /* 0x0400000c0d0e7389 */ /* 0x00006400000c000b */
[----:B01----:R-:W-:Y:S01]  /*13d50*/  ENDCOLLECTIVE ;  /* 0x000000000000791b */ /* 0x003fe20003800000 */
.L_x_1348:
[----:B------:R-:W-:Y:S01]  /*13d60*/  IMAD.MOV.U32 R12, RZ, RZ, 0x2 ;  /* 0x00000002ff0c7424 */ /* 0x000fe200078e00ff */
[----:B------:R-:W-:-:S05]  /*13d70*/  SEL R7, R14, RZ, P1 ;  /* 0x000000ff0e077207 */ /* 0x000fca0000800000 */
[----:B------:R-:W-:-:S04]  /*13d80*/  IMAD.IADD R6, R4, 0x1, R7 ;  /* 0x0000000104067824 */ /* 0x000fc800078e0207 */
[----:B------:R-:W-:-:S07]  /*13d90*/  IMAD.MOV.U32 R13, RZ, RZ, R6 ;  /* 0x000000ffff0d7224 */ /* 0x000fce00078e0006 */
[----:B------:R-:W-:Y:S05]  /*13da0*/  WARPSYNC.COLLECTIVE R15, `(.L_x_1349) ;  /* 0x000000000f087348 */ /* 0x000fea0003c00000 */
[----:B------:R0:W1:Y:S02]  /*13db0*/  SHFL.UP P6, R14, R13, R12, R11 ;  /* 0x0400000c0d0e7389 */ /* 0x00006400000c000b */
[----:B01----:R-:W-:Y:S01]  /*13dc0*/  ENDCOLLECTIVE ;  /* 0x000000000000791b */ /* 0x003fe20003800000 */
.L_x_1349:
[----:B------:R-:W-:Y:S02]  /*13dd0*/  MOV R12, 0x4 ;  /* 0x00000004000c7802 */ /* 0x000fe40000000f00 */
[----:B------:R-:W-:-:S05]  /*13de0*/  SEL R7, R14, RZ, P2 ;  /* 0x000000ff0e077207 */ /* 0x000fca0001000000 */
[----:B------:R-:W-:-:S04]  /*13df0*/  IMAD.IADD R7, R6, 0x1, R7 ;  /* 0x0000000106077824 */ /* 0x000fc800078e0207 */
[----:B------:R-:W-:-:S07]  /*13e00*/  IMAD.MOV.U32 R13, RZ, RZ, R7 ;  /* 0x000000ffff0d7224 */ /* 0x000fce00078e0007 */
[----:B------:R-:W-:Y:S05]  /*13e10*/  WARPSYNC.COLLECTIVE R15, `(.L_x_1350) ;  /* 0x000000000f087348 */ /* 0x000fea0003c00000 */
[----:B------:R0:W1:Y:S02]  /*13e20*/  SHFL.UP P6, R14, R13, R12, R11 ;  /* 0x0400000c0d0e7389 */ /* 0x00006400000c000b */
[----:B01----:R-:W-:Y:S01]  /*13e30*/  ENDCOLLECTIVE ;  /* 0x000000000000791b */ /* 0x003fe20003800000 */
.L_x_1350:
[----:B------:R-:W-:Y:S01]  /*13e40*/  IMAD.MOV.U32 R12, RZ, RZ, 0x8 ;  /* 0x00000008ff0c7424 */ /* 0x000fe200078e00ff */
[----:B------:R-:W-:-:S05]  /*13e50*/  SEL R2, R14, RZ, P3 ;  /* 0x000000ff0e027207 */ /* 0x000fca0001800000 */
[----:B------:R-:W-:-:S04]  /*13e60*/  IMAD.IADD R2, R7, 0x1, R2 ;  /* 0x0000000107027824 */ /* 0x000fc800078e0202 */
[----:B------:R-:W-:-:S07]  /*13e70*/  IMAD.MOV.U32 R13, RZ, RZ, R2 ;  /* 0x000000ffff0d7224 */ /* 0x000fce00078e0002 */
[----:B------:R-:W-:Y:S05]  /*13e80*/  WARPSYNC.COLLECTIVE R15, `(.L_x_1351) ;  /* 0x000000000f087348 */ /* 0x000fea0003c00000 */
[----:B------:R0:W1:Y:S02]  /*13e90*/  SHFL.UP P6, R14, R13, R12, R11 ;  /* 0x0400000c0d0e7389 */ /* 0x00006400000c000b */
[----:B01----:R-:W-:Y:S01]  /*13ea0*/  ENDCOLLECTIVE ;  /* 0x000000000000791b */ /* 0x003fe20003800000 */
.L_x_1351:
[----:B------:R-:W-:Y:S01]  /*13eb0*/  IMAD.MOV.U32 R12, RZ, RZ, 0x10 ;  /* 0x00000010ff0c7424 */ /* 0x000fe200078e00ff */
[----:B------:R-:W-:-:S05]  /*13ec0*/  SEL R3, R14, RZ, P4 ;  /* 0x000000ff0e037207 */ /* 0x000fca0002000000 */
[----:B------:R-:W-:-:S04]  /*13ed0*/  IMAD.IADD R3, R2, 0x1, R3 ;  /* 0x0000000102037824 */ /* 0x000fc800078e0203 */
[----:B------:R-:W-:-:S07]  /*13ee0*/  IMAD.MOV.U32 R13, RZ, RZ, R3 ;  /* 0x000000ffff0d7224 */ /* 0x000fce00078e0003 */
[----:B------:R-:W-:Y:S05]  /*13ef0*/  WARPSYNC.COLLECTIVE R15, `(.L_x_1352) ;  /* 0x000000000f087348 */ /* 0x000fea0003c00000 */
[----:B------:R0:W1:Y:S02]  /*13f00*/  SHFL.UP P6, R14, R13, R12, R11 ;  /* 0x0400000c0d0e7389 */ /* 0x00006400000c000b */
[----:B01----:R-:W-:Y:S01]  /*13f10*/  ENDCOLLECTIVE ;  /* 0x000000000000791b */ /* 0x003fe20003800000 */
.L_x_1352:
        /* <DEDUP_REMOVED lines=8> */
.L_x_1353:
[----:B------:R-:W-:Y:S05]  /*13fa0*/  BRA `(.L_x_1354) ;  /* 0xffffffb800007947 */ /* 0x000fea000383ffff */
.L_x_1224:
[----:B------:R-:W-:Y:S01]  /*13fb0*/  BSSY B0, `(.L_x_1355) ;  /* 0x0000008000007945 */ /* 0x000fe20003800000 */
[----:B-----5:R-:W-:Y:S02]  /*13fc0*/  IMAD.MOV.U32 R13, RZ, RZ, R4 ;  /* 0x000000ffff0d7224 */ /* 0x020fe400078e0004 */
[----:B------:R-:W-:Y:S02]  /*13fd0*/  IMAD.MOV.U32 R12, RZ, RZ, 0x1 ;  /* 0x00000001ff0c7424 */ /* 0x000fe400078e00ff */
[----:B------:R-:W-:Y:S02]  /*13fe0*/  IMAD.MOV.U32 R11, RZ, RZ, RZ ;  /* 0x000000ffff0b7224 */ /* 0x000fe400078e00ff */
[----:B------:R-:W-:-:S07]  /*13ff0*/  IMAD.MOV.U32 R15, RZ, RZ, -0x1 ;  /* 0xffffffffff0f7424 */ /* 0x000fce00078e00ff */
[----:B0123--:R-:W-:Y:S05]  /*14000*/  WARPSYNC.COLLECTIVE R15, `(.L_x_1356) ;  /* 0x000000000f087348 */ /* 0x00ffea0003c00000 */
[----:B------:R4:W0:Y:S02]  /*14010*/  SHFL.UP P6, R14, R13, R12, R11 ;  /* 0x0400000c0d0e7389 */ /* 0x00082400000c000b */
[----:B01234-:R-:W-:Y:S01]  /*14020*/  ENDCOLLECTIVE ;  /* 0x000000000000791b */ /* 0x01ffe20003800000 */
.L_x_1356:
[----:B------:R-:W-:Y:S05]  /*14030*/  BSYNC B0 ;  /* 0x0000000000007941 */ /* 0x000fea0003800000 */
.L_x_1355:
[----:B------:R-:W-:Y:S01]  /*14040*/  SEL R13, R14, RZ, P1 ;  /* 0x000000ff0e0d7207 */ /* 0x000fe20000800000 */
[----:B------:R-:W-:Y:S01]  /*14050*/  IMAD.MOV.U32 R11, RZ, RZ, RZ ;  /* 0x000000ffff0b7224 */ /* 0x000fe200078e00ff */
[----:B------:R-:W-:Y:S01]  /*14060*/  MOV R12, 0x2 ;  /* 0x00000002000c7802 */ /* 0x000fe20000000f00 */
[----:B------:R-:W-:Y:S02]  /*14070*/  IMAD.MOV.U32 R15, RZ, RZ, -0x1 ;  /* 0xffffffffff0f7424 */ /* 0x000fe400078e00ff */
[----:B------:R-:W-:-:S07]  /*14080*/  IMAD.IADD R13, R4, 0x1, R13 ;  /* 0x00000001040d7824 */ /* 0x000fce00078e020d */
[----:B------:R-:W-:Y:S05]  /*14090*/  WARPSYNC.COLLECTIVE R15, `(.L_x_1357) ;  /* 0x000000000f087348 */ /* 0x000fea0003c00000 */
[----:B------:R0:W1:Y:S02]  /*140a0*/  SHFL.UP P6, R14, R13, R12, R11 ;  /* 0x0400000c0d0e7389 */ /* 0x00006400000c000b */
[----:B01----:R-:W-:Y:S01]  /*140b0*/  ENDCOLLECTIVE ;  /* 0x000000000000791b */ /* 0x003fe20003800000 */
.L_x_1357:
[----:B------:R-:W-:Y:S01]  /*140c0*/  IMAD.MOV.U32 R12, RZ, RZ, 0x4 ;  /* 0x00000004ff0c7424 */ /* 0x000fe200078e00ff */
[----:B------:R-:W-:-:S05]  /*140d0*/  SEL R0, R14, RZ, P2 ;  /* 0x000000ff0e007207 */ /* 0x000fca0001000000 */
[----:B------:R-:W-:-:S04]  /*140e0*/  IMAD.IADD R0, R13, 0x1, R0 ;  /* 0x000000010d007824 */ /* 0x000fc800078e0200 */
[----:B------:R-:W-:-:S07]  /*140f0*/  IMAD.MOV.U32 R13, RZ, RZ, R0 ;  /* 0x000000ffff0d7224 */ /* 0x000fce00078e0000 */
[----:B------:R-:W-:Y:S05]  /*14100*/  WARPSYNC.COLLECTIVE R15, `(.L_x_1358) ;  /* 0x000000000f087348 */ /* 0x000fea0003c00000 */
[----:B------:R0:W1:Y:S02]  /*14110*/  SHFL.UP P6, R14, R13, R12, R11 ;  /* 0x0400000c0d0e7389 */ /* 0x00006400000c000b */
[----:B01----:R-:W-:Y:S01]  /*14120*/  ENDCOLLECTIVE ;  /* 0x000000000000791b */ /* 0x003fe20003800000 */
.L_x_1358:
[----:B------:R-:W-:Y:S02]  /*14130*/  MOV R12, 0x8 ;  /* 0x00000008000c7802 */ /* 0x000fe40000000f00 */
[----:B------:R-:W-:-:S05]  /*14140*/  SEL R3, R14, RZ, P3 ;  /* 0x000000ff0e037207 */ /* 0x000fca0001800000 */
[----:B------:R-:W-:-:S04]  /*14150*/  IMAD.IADD R2, R0, 0x1, R3 ;  /* 0x0000000100027824 */ /* 0x000fc800078e0203 */
[----:B------:R-:W-:-:S07]  /*14160*/  IMAD.MOV.U32 R13, RZ, RZ, R2 ;  /* 0x000000ffff0d7224 */ /* 0x000fce00078e0002 */
[----:B------:R-:W-:Y:S05]  /*14170*/  WARPSYNC.COLLECTIVE R15, `(.L_x_1359) ;  /* 0x000000000f087348 */ /* 0x000fea0003c00000 */
[----:B------:R0:W1:Y:S02]  /*14180*/  SHFL.UP P6, R14, R13, R12, R11 ;  /* 0x0400000c0d0e7389 */ /* 0x00006400000c000b */
[----:B01----:R-:W-:Y:S01]  /*14190*/  ENDCOLLECTIVE ;  /* 0x000000000000791b */ /* 0x003fe20003800000 */
.L_x_1359:
[----:B------:R-:W-:Y:S01]  /*141a0*/  IMAD.MOV.U32 R12, RZ, RZ, 0x10 ;  /* 0x00000010ff0c7424 */ /* 0x000fe200078e00ff */
[----:B------:R-:W-:-:S05]  /*141b0*/  SEL R3, R14, RZ, P4 ;  /* 0x000000ff0e037207 */ /* 0x000fca0002000000 */
[----:B------:R-:W-:-:S04]  /*141c0*/  IMAD.IADD R3, R2, 0x1, R3 ;  /* 0x0000000102037824 */ /* 0x000fc800078e0203 */
[----:B------:R-:W-:-:S07]  /*141d0*/  IMAD.MOV.U32 R13, RZ, RZ, R3 ;  /* 0x000000ffff0d7224 */ /* 0x000fce00078e0003 */
[----:B------:R-:W-:Y:S05]  /*141e0*/  WARPSYNC.COLLECTIVE R15, `(.L_x_1360) ;  /* 0x000000000f087348 */ /* 0x000fea0003c00000 */
[----:B------:R0:W1:Y:S02]  /*141f0*/  SHFL.UP P6, R14, R13, R12, R11 ;  /* 0x0400000c0d0e7389 */ /* 0x00006400000c000b */
[----:B01----:R-:W-:Y:S01]  /*14200*/  ENDCOLLECTIVE ;  /* 0x000000000000791b */ /* 0x003fe20003800000 */
.L_x_1360:
[----:B------:R-:W-:Y:S02]  /*14210*/  IMAD.MOV.U32 R12, RZ, RZ, 0x1f ;  /* 0x0000001fff0c7424 */ /* 0x000fe400078e00ff */
[----:B------:R-:W-:Y:S01]  /*14220*/  IMAD.MOV.U32 R11, RZ, RZ, 0x1f ;  /* 0x0000001fff0b7424 */ /* 0x000fe200078e00ff */
[----:B------:R-:W-:-:S05]  /*14230*/  SEL R6, R14, RZ, P5 ;  /* 0x000000ff0e067207 */ /* 0x000fca0002800000 */
[----:B------:R-:W-:-:S04]  /*14240*/  IMAD.IADD R6, R3, 0x1, R6 ;  /* 0x0000000103067824 */ /* 0x000fc800078e0206 */
[----:B------:R-:W-:-:S07]  /*14250*/  IMAD.MOV.U32 R13, RZ, RZ, R6 ;  /* 0x000000ffff0d7224 */ /* 0x000fce00078e0006 */
[----:B------:R-:W-:Y:S05]  /*14260*/  WARPSYNC.COLLECTIVE R15, `(.L_x_1361) ;  /* 0x000000000f087348 */ /* 0x000fea0003c00000 */
[----:B------:R0:W1:Y:S02]  /*14270*/  SHFL.IDX P6, R14, R13, R12, R11 ;  /* 0x0000000c0d0e7389 */ /* 0x00006400000c000b */
[----:B01----:R-:W-:Y:S01]  /*14280*/  ENDCOLLECTIVE ;  /* 0x000000000000791b */ /* 0x003fe20003800000 */
.L_x_1361:
[----:B------:R-:W-:Y:S05]  /*14290*/  BRA `(.L_x_1362) ;  /* 0xffffffb400e07947 */ /* 0x000fea000383ffff */
.L_x_1226:
[----:B------:R-:W-:Y:S01]  /*142a0*/  BSSY B0, `(.L_x_1363) ;  /* 0x0000006000007945 */ /* 0x000fe20003800000 */
[----:B------:R-:W-:Y:S02]  /*142b0*/  PLOP3.LUT P6, PT, P6, PT, PT, 0x8, 0x0 ;  /* 0x000000000000781c */ /* 0x000fe400037ce170 */
[----:B------:R-:W-:-:S11]  /*142c0*/  MOV R15, 0xffffffff ;  /* 0xffffffff000f7802 */ /* 0x000fd60000000f00 */
[----:B012---:R-:W-:Y:S05]  /*142d0*/  WARPSYNC.COLLECTIVE R15, `(.L_x_1364) ;  /* 0x000000000f087348 */ /* 0x007fea0003c00000 */
[----:B------:R-:W-:Y:S01]  /*142e0*/  VOTE.ANY R14, PT, P6 ;  /* 0x00000000000e7806 */ /* 0x000fe200030e0100 */
[----:B012---:R-:W-:Y:S06]  /*142f0*/  ENDCOLLECTIVE ;  /* 0x000000000000791b */ /* 0x007fec0003800000 */
.L_x_1364:
[----:B------:R-:W-:Y:S05]  /*14300*/  BSYNC B0 ;  /* 0x0000000000007941 */ /* 0x000fea0003800000 */
.L_x_1363:
        /* <DEDUP_REMOVED lines=9> */
.L_x_1365:
[----:B------:R-:W-:Y:S01]  /*143a0*/  IMAD.MOV.U32 R4, RZ, RZ, R14 ;  /* 0x000000ffff047224 */ /* 0x000fe200078e000e */
[----:B------:R-:W-:Y:S06]  /*143b0*/  BRA `(.L_x_1366) ;  /* 0xffffffb400d07947 */ /* 0x000fec000383ffff */
.L_x_1228:
[----:B------:R-:W-:Y:S01]  /*143c0*/  BSSY B0, `(.L_x_1367) ;  /* 0x0000007000007945 */ /* 0x000fe20003800000 */
[----:B------:R-:W-:Y:S01]  /*143d0*/  IMAD.MOV.U32 R13, RZ, RZ, R6 ;  /* 0x000000ffff0d7224 */ /* 0x000fe200078e0006 */
[----:B------:R-:W-:Y:S01]  /*143e0*/  MOV R11, 0x1f ;  /* 0x0000001f000b7802 */ /* 0x000fe20000000f00 */
[----:B------:R-:W-:-:S07]  /*143f0*/  IMAD.MOV.U32 R15, RZ, RZ, -0x1 ;  /* 0xffffffffff0f7424 */ /* 0x000fce00078e00ff */
[----:B01234-:R-:W-:Y:S05]  /*14400*/  WARPSYNC.COLLECTIVE R15, `(.L_x_1368) ;  /* 0x000000000f087348 */ /* 0x01ffea0003c00000 */
[----:B------:R0:W0:Y:S02]  /*14410*/  SHFL.IDX P6, R14, R13, R12, R11 ;  /* 0x0000000c0d0e7389 */ /* 0x00002400000c000b */
[----:B01234-:R-:W-:Y:S01]  /*14420*/  ENDCOLLECTIVE ;  /* 0x000000000000791b */ /* 0x01ffe20003800000 */
.L_x_1368:
[----:B------:R-:W-:Y:S05]  /*14430*/  BSYNC B0 ;  /* 0x0000000000007941 */ /* 0x000fea0003800000 */
.L_x_1367:
[----:B------:R-:W-:Y:S05]  /*14440*/  BRA `(.L_x_1227) ;  /* 0xffffffb400c87947 */ /* 0x000fea000383ffff */
.L_x_1232:
[----:B0-----:R0:W1:Y:S02]  /*14450*/  SYNCS.PHASECHK.TRANS64.TRYWAIT P0, [R5+URZ+0x32420], R0 ;  /* 0x03242000050075a7 */ /* 0x001064000800017f */
[----:B-1----:R-:W-:Y:S05]  /*14460*/  @!P0 NANOSLEEP.SYNCS 0x989680 ;  /* 0x009896800000895d */ /* 0x002fea0003900000 */
[----:B------:R-:W1:Y:S02]  /*14470*/  @!P0 SYNCS.PHASECHK.TRANS64 P0, [R5+URZ+0x32420], R0 ;  /* 0x03242000050085a7 */ /* 0x000e64000800007f */
[----:B-1----:R-:W-:Y:S05]  /*14480*/  @!P0 BRA `(.L_x_1232) ;  /* 0xfffffffc00f08947 */ /* 0x002fea000383ffff */
[----:B------:R-:W-:Y:S05]  /*14490*/  BRA `(.L_x_1369) ;  /* 0xffffffb800b47947 */ /* 0x000fea000383ffff */
.L_x_1233:
[----:B------:R-:W1:Y:S01]  /*144a0*/  S2R R2, SR_TID.X ;  /* 0x0000000000027919 */ /* 0x000e620000002100 */
[----:B------:R-:W-:Y:S01]  /*144b0*/  BSSY B0, `(.L_x_1370) ;  /* 0x000000a000007945 */ /* 0x000fe20003800000 */
[----:B------:R-:W-:Y:S02]  /*144c0*/  IMAD.MOV.U32 R12, RZ, RZ, RZ ;  /* 0x000000ffff0c7224 */ /* 0x000fe400078e00ff */
[----:B------:R-:W-:Y:S02]  /*144d0*/  IMAD.MOV.U32 R11, RZ, RZ, 0x1f ;  /* 0x0000001fff0b7424 */ /* 0x000fe400078e00ff */
[----:B------:R-:W-:Y:S01]  /*144e0*/  IMAD.MOV.U32 R15, RZ, RZ, -0x1 ;  /* 0xffffffffff0f7424 */ /* 0x000fe200078e00ff */
[----:B-1----:R-:W-:-:S04]  /*144f0*/  SHF.R.U32.HI R2, RZ, 0x5, R2 ;  /* 0x00000005ff027819 */ /* 0x002fc80000011602 */
[----:B------:R-:W-:-:S05]  /*14500*/  LOP3.LUT R2, R2, 0x3, RZ, 0xc0, !PT ;  /* 0x0000000302027812 */ /* 0x000fca00078ec0ff */
[----:B------:R-:W-:-:S07]  /*14510*/  IMAD.MOV.U32 R13, RZ, RZ, R2 ;  /* 0x000000ffff0d7224 */ /* 0x000fce00078e0002 */
[----:B0-23--:R-:W-:Y:S05]  /*14520*/  WARPSYNC.COLLECTIVE R15, `(.L_x_1371) ;  /* 0x000000000f087348 */ /* 0x00dfea0003c00000 */
[----:B------:R1:W4:Y:S02]  /*14530*/  SHFL.IDX P6, R14, R13, R12, R11 ;  /* 0x0000000c0d0e7389 */ /* 0x00032400000c000b */
[----:B01234-:R-:W-:Y:S01]  /*14540*/  ENDCOLLECTIVE ;  /* 0x000000000000791b */ /* 0x01ffe20003800000 */
.L_x_1371:
[----:B------:R-:W-:Y:S05]  /*14550*/  BSYNC B0 ;  /* 0x0000000000007941 */ /* 0x000fea0003800000 */
.L_x_1370:
[----:B------:R-:W-:Y:S05]  /*14560*/  BRA `(.L_x_1372) ;  /* 0xffffffb8009c7947 */ /* 0x000fea000383ffff */
.L_x_1236:
[----:B------:R-:W-:Y:S01]  /*14570*/  BSSY B1, `(.L_x_1373) ;  /* 0x0000006000017945 */ /* 0x000fe20003800000 */
[----:B------:R-:W-:-:S07]  /*14580*/  IMAD.MOV.U32 R15, RZ, RZ, -0x1 ;  /* 0xffffffffff0f7424 */ /* 0x000fce00078e00ff */
[----:B0-23--:R-:W-:Y:S05]  /*14590*/  WARPSYNC.COLLECTIVE R15, `(.L_x_1374) ;  /* 0x000000000f0c7348 */ /* 0x00dfea0003c00000 */
[----:B------:R-:W-:Y:S02]  /*145a0*/  ELECT P6, UR62, PT ;  /* 0x00000000003e782f */ /* 0x000fe400038c0000 */
[----:B------:R-:W-:Y:S01]  /*145b0*/  MOV R14, UR62 ;  /* 0x0000003e000e7c02 */ /* 0x000fe20008000f00 */
[----:B0-23--:R-:W-:Y:S10]  /*145c0*/  ENDCOLLECTIVE ;  /* 0x000000000000791b */ /* 0x00dff40003800000 */
.L_x_1374:
[----:B------:R-:W-:Y:S05]  /*145d0*/  BSYNC B1 ;  /* 0x0000000000017941 */ /* 0x000fea0003800000 */
.L_x_1373:
[----:B------:R-:W-:Y:S05]  /*145e0*/  BRA `(.L_x_1375) ;  /* 0xffffffb800947947 */ /* 0x000fea000383ffff */
.L_x_1238:
[----:B0-----:R0:W1:Y:S02]  /*145f0*/  SYNCS.PHASECHK.TRANS64.TRYWAIT P1, [R3+URZ+0x32440], R2 ;  /* 0x03244002030075a7 */ /* 0x001064000802017f */
[----:B-1----:R-:W-:Y:S05]  /*14600*/  @!P1 NANOSLEEP.SYNCS 0x989680 ;  /* 0x009896800000995d */ /* 0x002fea0003900000 */
[----:B------:R-:W1:Y:S02]  /*14610*/  @!P1 SYNCS.PHASECHK.TRANS64 P1, [R3+URZ+0x32440], R2 ;  /* 0x03244002030095a7 */ /* 0x000e64000802007f */
[----:B-1----:R-:W-:Y:S05]  /*14620*/  @!P1 BRA `(.L_x_1238) ;  /* 0xfffffffc00f09947 */ /* 0x002fea000383ffff */
[----:B------:R-:W-:Y:S05]  /*14630*/  BRA `(.L_x_1376) ;  /* 0xffffffb800bc7947 */ /* 0x000fea000383ffff */
.L_x_1240:
[----:B-1----:R1:W4:Y:S02]  /*14640*/  SYNCS.PHASECHK.TRANS64.TRYWAIT P1, [R5+URZ+0x32440], R0 ;  /* 0x03244000050075a7 */ /* 0x002324000802017f */
[----:B----4-:R-:W-:Y:S05]  /*14650*/  @!P1 NANOSLEEP.SYNCS 0x989680 ;  /* 0x009896800000995d */ /* 0x010fea0003900000 */
[----:B------:R-:W4:Y:S02]  /*14660*/  @!P1 SYNCS.PHASECHK.TRANS64 P1, [R5+URZ+0x32440], R0 ;  /* 0x03244000050095a7 */ /* 0x000f24000802007f */
[----:B----4-:R-:W-:Y:S05]  /*14670*/  @!P1 BRA `(.L_x_1240) ;  /* 0xfffffffc00f09947 */ /* 0x010fea000383ffff */
[----:B------:R-:W-:Y:S05]  /*14680*/  BRA `(.L_x_1377) ;  /* 0xffffffb800c87947 */ /* 0x000fea000383ffff */
.L_x_1242:
[----:B----4-:R4:W0:Y:S02]  /*14690*/  SYNCS.PHASECHK.TRANS64.TRYWAIT P1, [R3+URZ+0x32460], R2 ;  /* 0x03246002030075a7 */ /* 0x010824000802017f */
[----:B0-----:R-:W-:Y:S05]  /*146a0*/  @!P1 NANOSLEEP.SYNCS 0x989680 ;  /* 0x009896800000995d */ /* 0x001fea0003900000 */
[----:B------:R-:W0:Y:S02]  /*146b0*/  @!P1 SYNCS.PHASECHK.TRANS64 P1, [R3+URZ+0x32460], R2 ;  /* 0x03246002030095a7 */ /* 0x000e24000802007f */
[----:B0-----:R-:W-:Y:S05]  /*146c0*/  @!P1 BRA `(.L_x_1242) ;  /* 0xfffffffc00f09947 */ /* 0x001fea000383ffff */
[----:B------:R-:W-:Y:S05]  /*146d0*/  BRA `(.L_x_1378) ;  /* 0xffffffb800c47947 */ /* 0x000fea000383ffff */
.L_x_1379:
        /* <DEDUP_REMOVED lines=10> */
.L_x_6452:


//--------------------- .text._ZN7cutlass13device_kernelIN5flash11enable_sm90INS1_16FlashAttnFwdSm90INS1_25CollectiveMainloopFwdSm90ILi2EN4cute5tupleIJNS5_1CILi1EEES8_S8_EEENS6_IJNS7_ILi128EEENS7_ILi96EEENS7_ILi64EEEEEELi256ENS_6half_tEfNS_4arch4Sm90ELb0ELb0ELb1ELb1ELb1ELb1ELb1ELb1ELb0ELb1ELb0ELb0EEENS1_21CollectiveEpilogueFwdINS6_IJSA_NS7_ILi256EEESB_EEES9_SE_SG_Li256ELb1ELb1ELb0ELb0EEENS1_36VarlenDynamicPersistentTileSchedulerILi128ELi96ELi256ELi128ELb0ELb1ELb1ELb0ELb1ELb1EEEEEEEEEvNT_6ParamsE --------------------------
	.section	.text._ZN7cutlass13device_kernelIN5flash11enable_sm90INS1_16FlashAttnFwdSm90INS1_25CollectiveMainloopFwdSm90ILi2EN4cute5tupleIJNS5_1CILi1EEES8_S8_EEENS6_IJNS7_ILi128EEENS7_ILi96EEENS7_ILi64EEEEEELi256ENS_6half_tEfNS_4arch4Sm90ELb0ELb0ELb1ELb1ELb1ELb1ELb1ELb1ELb0ELb1ELb0ELb0EEENS1_21CollectiveEpilogueFwdINS6_IJSA_NS7_ILi256EEESB_EEES9_SE_SG_Li256ELb1ELb1ELb0ELb0EEENS1_36VarlenDynamicPersistentTileSchedulerILi128ELi96ELi256ELi128ELb0ELb1ELb1ELb0ELb1ELb1EEEEEEEEEvNT_6ParamsE,"ax",@progbits
	.align	128
.text._ZN7cutlass13device_kernelIN5flash11enable_sm90INS1_16FlashAttnFwdSm90INS1_25CollectiveMainloopFwdSm90ILi2EN4cute5tupleIJNS5_1CILi1EEES8_S8_EEENS6_IJNS7_ILi128EEENS7_ILi96EEENS7_ILi64EEEEEELi256ENS_6half_tEfNS_4arch4Sm90ELb0ELb0ELb1ELb1ELb1ELb1ELb1ELb1ELb0ELb1ELb0ELb0EEENS1_21CollectiveEpilogueFwdINS6_IJSA_NS7_ILi256EEESB_EEES9_SE_SG_Li256ELb1ELb1ELb0ELb0EEENS1_36VarlenDynamicPersistentTileSchedulerILi128ELi96ELi256ELi128ELb0ELb1ELb1ELb0ELb1ELb1EEEEEEEEEvNT_6ParamsE:
        .type           _ZN7cutlass13device_kernelIN5flash11enable_sm90INS1_16FlashAttnFwdSm90INS1_25CollectiveMainloopFwdSm90ILi2EN4cute5tupleIJNS5_1CILi1EEES8_S8_EEENS6_IJNS7_ILi128EEENS7_ILi96EEENS7_ILi64EEEEEELi256ENS_6half_tEfNS_4arch4Sm90ELb0ELb0ELb1ELb1ELb1ELb1ELb1ELb1ELb0ELb1ELb0ELb0EEENS1_21CollectiveEpilogueFwdINS6_IJSA_NS7_ILi256EEESB_EEES9_SE_SG_Li256ELb1ELb1ELb0ELb0EEENS1_36VarlenDynamicPersistentTileSchedulerILi128ELi96ELi256ELi128ELb0ELb1ELb1ELb0ELb1ELb1EEEEEEEEEvNT_6ParamsE,@function
        .size           _ZN7cutlass13device_kernelIN5flash11enable_sm90INS1_16FlashAttnFwdSm90INS1_25CollectiveMainloopFwdSm90ILi2EN4cute5tupleIJNS5_1CILi1EEES8_S8_EEENS6_IJNS7_ILi128EEENS7_ILi96EEENS7_ILi64EEEEEELi256ENS_6half_tEfNS_4arch4Sm90ELb0ELb0ELb1ELb1ELb1ELb1ELb1ELb1ELb0ELb1ELb0ELb0EEENS1_21CollectiveEpilogueFwdINS6_IJSA_NS7_ILi256EEESB_EEES9_SE_SG_Li256ELb1ELb1ELb0ELb0EEENS1_36VarlenDynamicPersistentTileSchedulerILi128ELi96ELi256ELi128ELb0ELb1ELb1ELb0ELb1ELb1EEEEEEEEEvNT_6ParamsE,(.L_x_6453 - _ZN7cutlass13device_kernelIN5flash11enable_sm90INS1_16FlashAttnFwdSm90INS1_25CollectiveMainloopFwdSm90ILi2EN4cute5tupleIJNS5_1CILi1EEES8_S8_EEENS6_IJNS7_ILi128EEENS7_ILi96EEENS7_ILi64EEEEEELi256ENS_6half_tEfNS_4arch4Sm90ELb0ELb0ELb1ELb1ELb1ELb1ELb1ELb1ELb0ELb1ELb0ELb0EEENS1_21CollectiveEpilogueFwdINS6_IJSA_NS7_ILi256EEESB_EEES9_SE_SG_Li256ELb1ELb1ELb0ELb0EEENS1_36VarlenDynamicPersistentTileSchedulerILi128ELi96ELi256ELi128ELb0ELb1ELb1ELb0ELb1ELb1EEEEEEEEEvNT_6ParamsE)
        .other          _ZN7cutlass13device_kernelIN5flash11enable_sm90INS1_16FlashAttnFwdSm90INS1_25CollectiveMainloopFwdSm90ILi2EN4cute5tupleIJNS5_1CILi1EEES8_S8_EEENS6_IJNS7_ILi128EEENS7_ILi96EEENS7_ILi64EEEEEELi256ENS_6half_tEfNS_4arch4Sm90ELb0ELb0ELb1ELb1ELb1ELb1ELb1ELb1ELb0ELb1ELb0ELb0EEENS1_21CollectiveEpilogueFwdINS6_IJSA_NS7_ILi256EEESB_EEES9_SE_SG_Li256ELb1ELb1ELb0ELb0EEENS1_36VarlenDynamicPersistentTileSchedulerILi128ELi96ELi256ELi128ELb0ELb1ELb1ELb0ELb1ELb1EEEEEEEEEvNT_6ParamsE,@"STO_CUDA_ENTRY STV_DEFAULT"
_ZN7cutlass13device_kernelIN5flash11enable_sm90INS1_16FlashAttnFwdSm90INS1_25CollectiveMainloopFwdSm90ILi2EN4cute5tupleIJNS5_1CILi1EEES8_S8_EEENS6_IJNS7_ILi128EEENS7_ILi96EEENS7_ILi64EEEEEELi256ENS_6half_tEfNS_4arch4Sm90ELb0ELb0ELb1ELb1ELb1ELb1ELb1ELb1ELb0ELb1ELb0ELb0EEENS1_21CollectiveEpilogueFwdINS6_IJSA_NS7_ILi256EEESB_EEES9_SE_SG_Li256ELb1ELb1ELb0ELb0EEENS1_36VarlenDynamicPersistentTileSchedulerILi128ELi96ELi256ELi128ELb0ELb1ELb1ELb0ELb1ELb1EEEEEEEEEvNT_6ParamsE:
        /* <DEDUP_REMOVED lines=17> */
.L_x_1381:
[----:B------:R-:W-:Y:S05]  /*0110*/  BSYNC B0 ;  /* 0x0000000000007941 */ /* 0x000fea0003800000 */
.L_x_1380:
[----:B------:R-:W-:Y:S01]  /*0120*/  VOTEU.ANY UP0, P0 ;  /* 0x00000000003f7886 */ /* 0x000fe20000000100 */
[----:B------:R-:W0:Y:S01]  /*0130*/  SHFL.IDX PT, R2, R0, RZ, 0x1f ;  /* 0x00001fff00027589 */ /* 0x000e2200000e0000 */
[----:B------:R-:W-:Y:S01]  /*0140*/  UMOV UR4, 0x80 ;  /* 0x0000008000047882 */ /* 0x000fe20000000000 */
[----:B------:R-:W-:Y:S01]  /*0150*/  UMOV UR7, 0x100 ;  /* 0x0000010000077882 */ /* 0x000fe20000000000 */
[----:B------:R-:W-:Y:S01]  /*0160*/  VOTEU.ANY UP1, P0 ;  /* 0x00000000003f7886 */ /* 0x000fe20000020100 */
[----:B------:R-:W1:Y:S01]  /*0170*/  @UP0 S2UR UR8, SR_CgaCtaId ;  /* 0x00000000000809c3 */ /* 0x000e620000008800 */
[----:B------:R-:W-:Y:S01]  /*0180*/  @UP0 UMOV UR6, 0x400 ;  /* 0x0000040000060882 */ /* 0x000fe20000000000 */
[----:B------:R-:W-:-:S04]  /*0190*/  @UP0 UIADD3 UR4, -UR4, 0x100000, URZ ;  /* 0x0010000004040890 */ /* 0x000fc8000fffe13f */
[----:B------:R-:W-:Y:S02]  /*01a0*/  @UP0 USHF.L.U32 UR5, UR4, 0xb, URZ ;  /* 0x0000000b04050899 */ /* 0x000fe4000800063f */
[----:B------:R-:W-:Y:S01]  /*01b0*/  @UP0 USHF.L.U32 UR4, UR4, 0x1, URZ ;  /* 0x0000000104040899 */ /* 0x000fe2000800063f */
[----:B------:R-:W-:Y:S01]  /*01c0*/  SHF.R.U32.HI R3, RZ, 0x7, R3 ;  /* 0x00000007ff037819 */ /* 0x000fe20000011603 */
[----:B------:R-:W-:Y:S01]  /*01d0*/  VOTEU.ANY UP2, P0 ;  /* 0x00000000003f7886 */ /* 0x000fe20000040100 */
[----:B0-----:R-:W-:-:S03]  /*01e0*/  ISETP.NE.AND P1, PT, R2, RZ, PT ;  /* 0x000000ff0200720c */ /* 0x001fc60003f25270 */
[----:B------:R0:W2:Y:S01]  /*01f0*/  SHFL.IDX PT, R2, R3, RZ, 0x1f ;  /* 0x00001fff03027589 */ /* 0x0000a200000e0000 */
[----:B-1----:R-:W-:Y:S02]  /*0200*/  @UP0 ULEA UR8, UR8, UR6, 0x18 ;  /* 0x0000000608080291 */ /* 0x002fe4000f8ec03f */
[----:B------:R-:W-:-:S04]  /*0210*/  @UP0 UIADD3 UR6, -UR7, 0x100000, URZ ;  /* 0x0010000007060890 */ /* 0x000fc8000fffe13f */
[----:B------:R-:W-:Y:S02]  /*0220*/  @UP0 USHF.L.U32 UR7, UR6, 0xb, URZ ;  /* 0x0000000b06070899 */ /* 0x000fe4000800063f */
[----:B------:R-:W-:Y:S01]  /*0230*/  @UP0 USHF.L.U32 UR6, UR6, 0x1, URZ ;  /* 0x0000000106060899 */ /* 0x000fe2000800063f */
[----:B------:R-:W-:Y:S01]  /*0240*/  VOTEU.ANY UP0, P0 ;  /* 0x00000000003f7886 */ /* 0x000fe20000000100 */
[----:B------:R-:W1:Y:S04]  /*0250*/  FENCE.VIEW.ASYNC.S ;  /* 0x00000000000073c6 */ /* 0x000e680000000000 */
[----:B-1----:R0:W1:Y:S01]  /*0260*/  @UP0 SYNCS.EXCH.64 URZ, [UR8+0x32400], UR4 ;  /* 0x03240004083f05b2 */ /* 0x0020620008000100 */
[----:B------:R0:W3:Y:S05]  /*0270*/  @UP1 SYNCS.EXCH.64 URZ, [UR8+0x32410], UR4 ;  /* 0x03241004083f15b2 */ /* 0x0000ea0008000100 */
[----:B------:R0:W4:Y:S02]  /*0280*/  @UP2 SYNCS.EXCH.64 URZ, [UR8+0x32420], UR6 ;  /* 0x03242006083f25b2 */ /* 0x0001240008000100 */
        /* <DEDUP_REMOVED lines=19> */
.L_x_1382:
        /* <DEDUP_REMOVED lines=22> */
.L_x_1383:
        /* <DEDUP_REMOVED lines=18> */
.L_x_1384:
        /* <DEDUP_REMOVED lines=22> */
.L_x_1385:
        /* <DEDUP_REMOVED lines=22> */
.L_x_1386:
[----:B--2---:R-:W-:Y:S01]  /*0900*/  ISETP.NE.AND P0, PT, R2, RZ, PT ;  /* 0x000000ff0200720c */ /* 0x004fe20003f05270 */
[----:B------:R-:W-:Y:S01]  /*0910*/  IMAD.MOV.U32 R2, RZ, RZ, 0x1 ;  /* 0x00000001ff027424 */ /* 0x000fe200078e00ff */
[----:B------:R-:W-:Y:S01]  /*0920*/  NOP ;  /* 0x0000000000007918 */ /* 0x000fe20000000000 */
[----:B------:R-:W-:Y:S01]  /*0930*/  ULDC.64 UR60, c[0x0][0x208] ;  /* 0x00008200003c7ab9 */ /* 0x000fe20000000a00 */
[----:B------:R-:W-:Y:S02]  /*0940*/  BSSY B9, `(.L_x_1387) ;  /* 0x0001888000097945 */ /* 0x000fe40003800000 */
[----:B------:R-:W-:-:S05]  /*0950*/  SEL R2, R2, 0x2, !P0 ;  /* 0x0000000202027807 */ /* 0x000fca0004000000 */
[----:B------:R2:W-:Y:S01]  /*0960*/  STL [R1+0x8], R2 ;  /* 0x0000080201007387 */ /* 0x0005e20000100800 */
[----:B01-34-:R-:W-:Y:S06]  /*0970*/  BAR.SYNC.DEFER_BLOCKING 0x0 ;  /* 0x0000000000007b1d */ /* 0x01bfec0000010000 */
[----:B------:R-:W-:Y:S05]  /*0980*/  @!P0 BRA `(.L_x_1388) ;  /* 0x0000011400648947 */ /* 0x000fea0003800000 */
.L_x_1389:
[----:B------:R-:W-:-:S08]  /*0990*/  NOP ;  /* 0x0000000000007918 */ /* 0x000fd00000000000 */
[----:B------:R-:W0:Y:S02]  /*09a0*/  USETMAXREG.TRY_ALLOC.CTAPOOL UP0, 0xe8 ;  /* 0x000000e8000079c8 */ /* 0x000e240008000600 */
[----:B0-----:R-:W-:-:S13]  /*09b0*/  PLOP3.LUT P0, PT, PT, PT, UP0, 0x80, 0x0 ;  /* 0x000000000000781c */ /* 0x001fda0003f0f008 */
[----:B------:R-:W-:Y:S05]  /*09c0*/  @!P0 BRA `(.L_x_1389) ;  /* 0xfffffffc00f08947 */ /* 0x000fea000383ffff */
[----:B------:R-:W2:Y:S01]  /*09d0*/  S2R R0, SR_TID.X ;  /* 0x0000000000007919 */ /* 0x000ea20000002100 */
[----:B------:R-:W-:Y:S01]  /*09e0*/  MOV R19, 0x400 ;  /* 0x0000040000137802 */ /* 0x000fe20000000f00 */
[----:B------:R-:W-:Y:S01]  /*09f0*/  ULDC UR4, c[0x0][0xd3c] ;  /* 0x00034f0000047ab9 */ /* 0x000fe20000000800 */
[----:B--2---:R-:W-:Y:S02]  /*0a00*/  SHF.R.U32.HI R2, RZ, 0x7, R0 ;  /* 0x00000007ff027819 */ /* 0x004fe40000011600 */
[----:B------:R-:W0:Y:S01]  /*0a10*/  S2R R0, SR_CgaCtaId ;  /* 0x0000000000007919 */ /* 0x000e220000008800 */
        /* <DEDUP_REMOVED lines=9> */
[----:B------:R-:W2:Y:S01]  /*0ab0*/  LDL.LU R13, [R1+0x8] ;  /* 0x00000800010d7983 */ /* 0x000ea20000300800 */
[----:B------:R-:W0:Y:S02]  /*0ac0*/  S2R R0, SR_TID.X ;  /* 0x0000000000007919 */ /* 0x000e240000002100 */
[----:B0-----:R-:W-:-:S05]  /*0ad0*/  VIADD R12, R0, 0xffffff80 ;  /* 0xffffff80000c7836 */ /* 0x001fca0000000000 */
[----:B------:R-:W-:-:S04]  /*0ae0*/  SHF.R.S32.HI R0, RZ, 0x1f, R12 ;  /* 0x0000001fff007819 */ /* 0x000fc8000001140c */
[----:B------:R-:W-:-:S04]  /*0af0*/  LEA.HI R2, R0, R12, RZ, 0x7 ;  /* 0x0000000c00027211 */ /* 0x000fc800078f38ff */
[----:B------:R-:W-:-:S05]  /*0b00*/  LOP3.LUT R3, R2, 0xffffff80, RZ, 0xc0, !PT ;  /* 0xffffff8002037812 */ /* 0x000fca00078ec0ff */
[----:B------:R-:W-:-:S05]  /*0b10*/  IMAD.IADD R11, R12, 0x1, -R3 ;  /* 0x000000010c0b7824 */ /* 0x000fca00078e0a03 */
[----:B------:R-:W-:-:S04]  /*0b20*/  SHF.R.S32.HI R7, RZ, 0x1f, R11 ;  /* 0x0000001fff077819 */ /* 0x000fc8000001140b */
[----:B------:R-:W-:-:S04]  /*0b30*/  LEA.HI R8, R7, R11, RZ, 0x2 ;  /* 0x0000000b07087211 */ /* 0x000fc800078f10ff */
[--C-:B------:R-:W-:Y:S02]  /*0b40*/  SHF.R.S32.HI R4, RZ, 0x2, R8.reuse ;  /* 0x00000002ff047819 */ /* 0x100fe40000011408 */
[----:B------:R-:W-:-:S04]  /*0b50*/  SHF.R.S32.HI R3, RZ, 0x1f, R8 ;  /* 0x0000001fff037819 */ /* 0x000fc80000011408 */
[----:B------:R-:W-:Y:S02]  /*0b60*/  LEA.HI R5, R3, R4, RZ, 0x3 ;  /* 0x0000000403057211 */ /* 0x000fe400078f18ff */
[----:B------:R-:W-:Y:S02]  /*0b70*/  LEA.HI R3, R0, R12, RZ, 0x4 ;  /* 0x0000000c00037211 */ /* 0x000fe400078f20ff */
[----:B------:R-:W-:Y:S02]  /*0b80*/  SHF.R.S32.HI R14, RZ, 0x7, R2 ;  /* 0x00000007ff0e7819 */ /* 0x000fe40000011402 */
[----:B------:R-:W-:Y:S02]  /*0b90*/  LOP3.LUT R9, R5, 0xfffffff8, RZ, 0xc0, !PT ;  /* 0xfffffff805097812 */ /* 0x000fe400078ec0ff */
[----:B------:R-:W-:Y:S02]  /*0ba0*/  SHF.R.S32.HI R6, RZ, 0x4, R3 ;  /* 0x00000004ff067819 */ /* 0x000fe40000011403 */
[----:B------:R-:W-:-:S02]  /*0bb0*/  LEA.HI R7, R7, R11, RZ, 0x5 ;  /* 0x0000000b07077211 */ /* 0x000fc400078f28ff */
[----:B------:R-:W-:Y:S01]  /*0bc0*/  LEA.HI R2, R2, R14, RZ, 0x1 ;  /* 0x0000000e02027211 */ /* 0x000fe200078f08ff */
[----:B------:R-:W-:Y:S01]  /*0bd0*/  IMAD.IADD R10, R4, 0x1, -R9 ;  /* 0x00000001040a7824 */ /* 0x000fe200078e0a09 */
[C---:B------:R-:W-:Y:S02]  /*0be0*/  LOP3.LUT R4, R3.reuse, 0x3fffff0, RZ, 0xc0, !PT ;  /* 0x03fffff003047812 */ /* 0x040fe400078ec0ff */
[----:B------:R-:W-:Y:S02]  /*0bf0*/  LEA.HI R3, R3, R6, RZ, 0x1 ;  /* 0x0000000603037211 */ /* 0x000fe400078f08ff */
[----:B------:R-:W-:Y:S02]  /*0c00*/  SHF.R.S32.HI R7, RZ, 0x5, R7 ;  /* 0x00000005ff077819 */ /* 0x000fe40000011407 */
[----:B------:R-:W-:Y:S02]  /*0c10*/  LOP3.LUT R2, R2, 0x3fffffe, RZ, 0xc0, !PT ;  /* 0x03fffffe02027812 */ /* 0x000fe400078ec0ff */
[-C--:B------:R-:W-:Y:S01]  /*0c20*/  LEA.HI R5, R0, R12.reuse, RZ, 0x5 ;  /* 0x0000000c00057211 */ /* 0x080fe200078f28ff */
[----:B------:R-:W-:Y:S01]  /*0c30*/  IMAD R7, R7, 0x10, R10 ;  /* 0x0000001007077824 */ /* 0x000fe200078e020a */
[----:B------:R-:W-:Y:S01]  /*0c40*/  LOP3.LUT R3, R3, 0x1ffffffe, RZ, 0xc0, !PT ;  /* 0x1ffffffe03037812 */ /* 0x000fe200078ec0ff */
[----:B------:R-:W-:Y:S01]  /*0c50*/  IMAD.IADD R2, R14, 0x1, -R2 ;  /* 0x000000010e027824 */ /* 0x000fe200078e0a02 */
[----:B------:R-:W-:Y:S01]  /*0c60*/  SHF.R.S32.HI R15, RZ, 0x5, R5 ;  /* 0x00000005ff0f7819 */ /* 0x000fe20000011405 */
[----:B------:R-:W-:Y:S01]  /*0c70*/  IMAD.IADD R4, R12, 0x1, -R4 ;  /* 0x000000010c047824 */ /* 0x000fe200078e0a04 */
[----:B------:R-:W-:Y:S01]  /*0c80*/  IADD3 R3, R6, -R3, RZ ;  /* 0x8000000306037210 */ /* 0x000fe20007ffe0ff */
[----:B------:R-:W-:Y:S01]  /*0c90*/  IMAD R6, R2, 0x40, R7 ;  /* 0x0000004002067824 */ /* 0x000fe200078e0207 */
[----:B------:R-:W-:Y:S01]  /*0ca0*/  LEA.HI R2, R0, R12, RZ, 0x2 ;  /* 0x0000000c00027211 */ /* 0x000fe200078f10ff */
[----:B------:R-:W-:-:S03]  /*0cb0*/  IMAD R4, R15, 0x10, R4 ;  /* 0x000000100f047824 */ /* 0x000fc600078e0204 */
[--C-:B------:R-:W-:Y:S01]  /*0cc0*/  SHF.R.S32.HI R200, RZ, 0x2, R2.reuse ;  /* 0x00000002ffc87819 */ /* 0x100fe20000011402 */
[----:B------:R-:W-:Y:S01]  /*0cd0*/  IMAD R5, R4, 0x8, R3 ;  /* 0x0000000804057824 */ /* 0x000fe200078e0203 */
[----:B------:R-:W-:Y:S02]  /*0ce0*/  LEA.HI R0, R0, R12, RZ, 0x3 ;  /* 0x0000000c00007211 */ /* 0x000fe400078f18ff */
[----:B------:R-:W-:Y:S01]  /*0cf0*/  SHF.R.S32.HI R3, RZ, 0x1f, R2 ;  /* 0x0000001fff037819 */ /* 0x000fe20000011402 */
[----:B------:R-:W-:Y:S01]  /*0d00*/  VIADD R9, R200, 0x40 ;  /* 0x00000040c8097836 */ /* 0x000fe20000000000 */
[----:B------:R-:W-:Y:S02]  /*0d10*/  LOP3.LUT R2, R2, 0xfffffffc, RZ, 0xc0, !PT ;  /* 0xfffffffc02027812 */ /* 0x000fe400078ec0ff */
[----:B------:R-:W-:Y:S02]  /*0d20*/  SHF.R.S32.HI R4, RZ, 0x3, R0 ;  /* 0x00000003ff047819 */ /* 0x000fe40000011400 */
[----:B------:R-:W-:Y:S01]  /*0d30*/  LOP3.LUT R0, R0, 0xfffffff8, RZ, 0xc0, !PT ;  /* 0xfffffff800007812 */ /* 0x000fe200078ec0ff */
[----:B------:R-:W-:Y:S01]  /*0d40*/  IMAD.IADD R7, R12, 0x1, -R2 ;  /* 0x000000010c077824 */ /* 0x000fe200078e0a02 */
[----:B------:R-:W-:-:S02]  /*0d50*/  SHF.R.S32.HI R4, RZ, 0x1f, R9 ;  /* 0x0000001fff047819 */ /* 0x000fc40000011409 */
[----:B------:R-:W-:Y:S01]  /*0d60*/  LEA.HI R3, R3, R200, RZ, 0x3 ;  /* 0x000000c803037211 */ /* 0x000fe200078f18ff */
[----:B------:R-:W-:Y:S01]  /*0d70*/  IMAD.IADD R0, R12, 0x1, -R0 ;  /* 0x000000010c007824 */ /* 0x000fe200078e0a00 */
[----:B------:R-:W-:Y:S01]  /*0d80*/  LEA.HI R4, R4, R9, RZ, 0x3 ;  /* 0x0000000904047211 */ /* 0x000fe200078f18ff */
[----:B------:R-:W-:Y:S01]  /*0d90*/  IMAD.SHL.U32 R2, R9, 0x40, RZ ;  /* 0x0000004009027824 */ /* 0x000fe200078e00ff */
[----:B------:R-:W-:Y:S02]  /*0da0*/  LOP3.LUT R3, R3, 0xfffffff8, RZ, 0xc0, !PT ;  /* 0xfffffff803037812 */ /* 0x000fe400078ec0ff */
[----:B------:R-:W-:Y:S01]  /*0db0*/  LEA.HI R0, R7, R7, RZ, 0x1 ;  /* 0x0000000707007211 */ /* 0x000fe200078f08ff */
[----:B------:R-:W-:Y:S02]  /*0dc0*/  IMAD.SHL.U32 R4, R4, 0x40, RZ ;  /* 0x0000004004047824 */ /* 0x000fe400078e00ff */
[----:B------:R-:W-:Y:S01]  /*0dd0*/  IMAD.IADD R10, R200, 0x1, -R3 ;  /* 0x00000001c80a7824 */ /* 0x000fe200078e0a03 */
[----:B------:R-:W-:-:S02]  /*0de0*/  LOP3.LUT R0, R0, 0x1ffffffe, RZ, 0xc0, !PT ;  /* 0x1ffffffe00007812 */ /* 0x000fc400078ec0ff */
[----:B------:R-:W-:Y:S02]  /*0df0*/  LOP3.LUT R3, R2, 0x1c0, RZ, 0xc0, !PT ;  /* 0x000001c002037812 */ /* 0x000fe400078ec0ff */
[C---:B------:R-:W-:Y:S01]  /*0e00*/  SHF.L.U32 R16, R7.reuse, 0x3, RZ ;  /* 0x0000000307107819 */ /* 0x040fe200000006ff */
[C---:B------:R-:W-:Y:S01]  /*0e10*/  IMAD.SHL.U32 R22, R7.reuse, 0x4, RZ ;  /* 0x0000000407167824 */ /* 0x040fe200078e00ff */
[----:B------:R-:W-:Y:S01]  /*0e20*/  LOP3.LUT R4, R4, 0xfffffe00, RZ, 0xc0, !PT ;  /* 0xfffffe0004047812 */ /* 0x000fe200078ec0ff */
[----:B------:R-:W-:Y:S01]  /*0e30*/  IMAD.IADD R0, R7, 0x1, -R0 ;  /* 0x0000000107007824 */ /* 0x000fe200078e0a00 */
[----:B------:R-:W-:Y:S01]  /*0e40*/  SHF.R.U32.HI R7, RZ, 0x3, R3 ;  /* 0x00000003ff077819 */ /* 0x000fe20000011603 */
[----:B------:R-:W-:Y:S01]  /*0e50*/  STL [R1+0x74], R6 ;  /* 0x0000740601007387 */ /* 0x000fe20000100800 */
[----:B------:R-:W-:Y:S02]  /*0e60*/  LOP3.LUT R3, R3, 0x38, R16, 0xf8, !PT ;  /* 0x0000003803037812 */ /* 0x000fe400078ef810 */
[----:B------:R-:W-:Y:S01]  /*0e70*/  LOP3.LUT R8, R8, 0x7ffffffc, RZ, 0xc0, !PT ;  /* 0x7ffffffc08087812 */ /* 0x000fe200078ec0ff */
[----:B------:R-:W-:Y:S04]  /*0e80*/  STL [R1+0x64], RZ ;  /* 0x000064ff01007387 */ /* 0x000fe80000100800 */
[----:B------:R-:W-:Y:S04]  /*0e90*/  STL [R1+0x6c], R10 ;  /* 0x00006c0a01007387 */ /* 0x000fe80000100800 */
[----:B------:R0:W-:Y:S01]  /*0ea0*/  STL [R1+0x58], R4 ;  /* 0x0000580401007387 */ /* 0x0001e20000100800 */
[----:B------:R-:W-:Y:S01]  /*0eb0*/  SHF.L.U32 R5, R5, 0x3, RZ ;  /* 0x0000000305057819 */ /* 0x000fe200000006ff */
[----:B------:R-:W-:Y:S01]  /*0ec0*/  IMAD R0, R0, 0x8, R6 ;  /* 0x0000000800007824 */ /* 0x000fe200078e0206 */
[----:B0-----:R-:W-:Y:S01]  /*0ed0*/  LOP3.LUT R4, R4, R3, R7, 0xf6, !PT ;  /* 0x0000000304047212 */ /* 0x001fe200078ef607 */
[----:B------:R-:W-:-:S04]  /*0ee0*/  IMAD.IADD R7, R11, 0x1, -R8 ;  /* 0x000000010b077824 */ /* 0x000fc800078e0a08 */
[----:B------:R-:W-:Y:S01]  /*0ef0*/  IMAD R3, R4, 0x2, R19 ;  /* 0x0000000204037824 */ /* 0x000fe200078e0213 */
[----:B------:R0:W-:Y:S04]  /*0f00*/  STL [R1+0x78], R7 ;  /* 0x0000780701007387 */ /* 0x0001e80000100800 */
[----:B------:R0:W-:Y:S04]  /*0f10*/  STL [R1+0x80], R5 ;  /* 0x0000800501007387 */ /* 0x0001e80000100800 */
[----:B------:R0:W-:Y:S04]  /*0f20*/  STL [R1+0x7c], R0 ;  /* 0x00007c0001007387 */ /* 0x0001e80000100800 */
[----:B------:R0:W-:Y:S01]  /*0f30*/  STL [R1+0x70], R3 ;  /* 0x0000700301007387 */ /* 0x0001e20000100800 */
[C---:B------:R-:W-:Y:S01]  /*0f40*/  VIADD R2, R16.reuse, 0x20 ;  /* 0x0000002010027836 */ /* 0x040fe20000000000 */
[C---:B------:R-:W-:Y:S01]  /*0f50*/  IADD3 R206, R16.reuse, 0xa0, RZ ;  /* 0x000000a010ce7810 */ /* 0x040fe20007ffe0ff */
[----:B------:R-:W-:-:S02]  /*0f60*/  VIADD R209, R16, 0x40 ;  /* 0x0000004010d17836 */ /* 0x000fc40000000000 */
[C---:B------:R-:W-:Y:S02]  /*0f70*/  VIADD R208, R16.reuse, 0x60 ;  /* 0x0000006010d07836 */ /* 0x040fe40000000000 */
[C---:B------:R-:W-:Y:S02]  /*0f80*/  VIADD R207, R16.reuse, 0x80 ;  /* 0x0000008010cf7836 */ /* 0x040fe40000000000 */
[C---:B------:R-:W-:Y:S02]  /*0f90*/  VIADD R211, R16.reuse, 0xc0 ;  /* 0x000000c010d37836 */ /* 0x040fe40000000000 */
[----:B------:R-:W-:Y:S01]  /*0fa0*/  VIADD R210, R16, 0xe0 ;  /* 0x000000e010d27836 */ /* 0x000fe20000000000 */
[----:B------:R-:W-:Y:S01]  /*0fb0*/  MOV R203, RZ ;  /* 0x000000ff00cb7202 */ /* 0x000fe20000000f00 */
[----:B------:R-:W-:Y:S01]  /*0fc0*/  IMAD.MOV.U32 R18, RZ, RZ, RZ ;  /* 0x000000ffff127224 */ /* 0x000fe200078e00ff */
[----:B------:R-:W-:Y:S01]  /*0fd0*/  SHF.R.S32.HI R17, RZ, 0x1f, R16 ;  /* 0x0000001fff117819 */ /* 0x000fe20000011410 */
[----:B------:R-:W-:Y:S01]  /*0fe0*/  IMAD.MOV.U32 R212, RZ, RZ, RZ ;  /* 0x000000ffffd47224 */ /* 0x000fe200078e00ff */
[----:B------:R-:W-:Y:S01]  /*0ff0*/  SHF.R.S32.HI R202, RZ, 0x1f, R2 ;  /* 0x0000001fffca7819 */ /* 0x000fe20000011402 */
[----:B------:R-:W-:Y:S01]  /*1000*/  IMAD.MOV.U32 R201, RZ, RZ, RZ ;  /* 0x000000ffffc97224 */ /* 0x000fe200078e00ff */
[----:B------:R-:W-:Y:S01]  /*1010*/  SHF.R.S32.HI R218, RZ, 0x1f, R209 ;  /* 0x0000001fffda7819 */ /* 0x000fe200000114d1 */
[----:B------:R-:W-:Y:S01]  /*1020*/  VIADD R204, R22, 0x10 ;  /* 0x0000001016cc7836 */ /* 0x000fe20000000000 */
[----:B------:R-:W-:-:S02]  /*1030*/  SHF.R.S32.HI R217, RZ, 0x1f, R208 ;  /* 0x0000001fffd97819 */ /* 0x000fc400000114d0 */
[----:B------:R-:W-:Y:S02]  /*1040*/  SHF.R.S32.HI R216, RZ, 0x1f, R207 ;  /* 0x0000001fffd87819 */ /* 0x000fe400000114cf */
[----:B------:R-:W-:Y:S02]  /*1050*/  SHF.R.S32.HI R215, RZ, 0x1f, R206 ;  /* 0x0000001fffd77819 */ /* 0x000fe400000114ce */
[----:B------:R-:W-:Y:S02]  /*1060*/  SHF.R.S32.HI R214, RZ, 0x1f, R211 ;  /* 0x0000001fffd67819 */ /* 0x000fe400000114d3 */
[----:B------:R-:W-:Y:S02]  /*1070*/  SHF.R.S32.HI R213, RZ, 0x1f, R210 ;  /* 0x0000001fffd57819 */ /* 0x000fe400000114d2 */
[----:B0-2---:R-:W-:-:S07]  /*1080*/  LOP3.LUT R205, R13, 0x1, RZ, 0xfc, !PT ;  /* 0x000000010dcd7812 */ /* 0x005fce00078efcff */
.L_x_1533:
[----:B0-----:R-:W0:Y:S02]  /*1090*/  LDC.64 R4, c[0x0][0xd88] ;  /* 0x00036200ff047b82 */ /* 0x001e240000000a00 */
[----:B0-----:R-:W-:-:S05]  /*10a0*/  IMAD.WIDE R4, R35, 0x4, R4 ;  /* 0x0000000423047825 */ /* 0x001fca00078e0204 */
[----:B--2---:R-:W2:Y:S01]  /*10b0*/  LDG.E R3, desc[UR60][R4.64] ;  /* 0x0000003c04037981 */ /* 0x004ea2000c1e1900 */
        /* <DEDUP_REMOVED lines=10> */
[----:B---3--:R-:W-:-:S08]  /*1160*/  IMAD.SHL.U32 R32, R3, 0x4, RZ ;  /* 0x0000000403207824 */ /* 0x008fd000078e00ff */
[C---:B------:R-:W-:Y:S01]  /*1170*/  @P1 LEA R6, P2, R3.reuse, UR4, 0x2 ;  /* 0x0000000403061c11 */ /* 0x040fe2000f8410ff */
[----:B------:R0:W-:Y:S01]  /*1180*/  STL [R1+0x5c], R3 ;  /* 0x00005c0301007387 */ /* 0x0001e20000100800 */
[C-C-:B------:R-:W-:Y:S02]  /*1190*/  SHF.L.U64.HI R35, R3.reuse, 0x2, R0.reuse ;  /* 0x0000000203237819 */ /* 0x140fe40000010200 */
[----:B------:R-:W-:Y:S01]  /*11a0*/  @P1 LEA.HI.X R7, R3, UR5, R0, 0x2, P2 ;  /* 0x0000000503071c11 */ /* 0x000fe200090f1400 */
[----:B------:R-:W-:Y:S01]  /*11b0*/  IMAD.MOV.U32 R0, RZ, RZ, RZ ;  /* 0x000000ffff007224 */ /* 0x000fe200078e00ff */
[----:B------:R-:W-:Y:S02]  /*11c0*/  ISETP.NE.U32.AND P2, PT, RZ, UR8, PT ;  /* 0x00000008ff007c0c */ /* 0x000fe4000bf45070 */
[----:B------:R-:W-:Y:S02]  /*11d0*/  IADD3 R8, P3, R32, UR6, RZ ;  /* 0x0000000620087c10 */ /* 0x000fe4000ff7e0ff */
[----:B------:R-:W-:Y:S01]  /*11e0*/  ISETP.NE.AND.EX P2, PT, RZ, UR9, PT, P2 ;  /* 0x00000009ff007c0c */ /* 0x000fe2000bf45320 */
[----:B------:R0:W5:Y:S01]  /*11f0*/  @P1 LDG.E R0, desc[UR60][R6.64] ;  /* 0x0000003c06001981 */ /* 0x000162000c1e1900 */
[----:B------:R-:W-:Y:S01]  /*1200*/  ULDC UR4, c[0x0][0x288] ;  /* 0x0000a20000047ab9 */ /* 0x000fe20000000800 */
[----:B------:R-:W-:Y:S01]  /*1210*/  IADD3.X R9, R35, UR7, RZ, P3, !PT ;  /* 0x0000000723097c10 */ /* 0x000fe20009ffe4ff */
[----:B------:R-:W-:Y:S01]  /*1220*/  IMAD.U32 R90, RZ, RZ, UR4 ;  /* 0x00000004ff5a7e24 */ /* 0x000fe2000f8e00ff */
[----:B------:R-:W-:-:S03]  /*1230*/  ULDC.64 UR4, c[0x0][0x418] ;  /* 0x0001060000047ab9 */ /* 0x000fc60000000a00 */
[----:B------:R0:W5:Y:S05]  /*1240*/  @P0 LDG.E R88, desc[UR60][R8.64] ;  /* 0x0000003c08580981 */ /* 0x00016a000c1e1900 */
[----:B------:R-:W-:-:S04]  /*1250*/  @P2 IADD3 R4, P1, R32, UR8, RZ ;  /* 0x0000000820042c10 */ /* 0x000fc8000ff3e0ff */
[----:B------:R-:W-:-:S05]  /*1260*/  @P2 IADD3.X R5, R35, UR9, RZ, P1, !PT ;  /* 0x0000000923052c10 */ /* 0x000fca0008ffe4ff */
[----:B------:R0:W5:Y:S01]  /*1270*/  @P2 LDG.E R90, desc[UR60][R4.64] ;  /* 0x0000003c045a2981 */ /* 0x000162000c1e1900 */
[----:B------:R-:W-:-:S03]  /*1280*/  UISETP.NE.U32.AND UP0, UPT, UR4, URZ, UPT ;  /* 0x0000003f0400728c */ /* 0x000fc6000bf05070 */
[----:B------:R-:W-:Y:S01]  /*1290*/  ULDC UR4, c[0x0][0x424] ;  /* 0x0001090000047ab9 */ /* 0x000fe20000000800 */
[----:B------:R-:W-:-:S03]  /*12a0*/  UISETP.NE.AND.EX UP0, UPT, UR5, URZ, UPT, UP0 ;  /* 0x0000003f0500728c */ /* 0x000fc6000bf05300 */
[----:B------:R-:W-:Y:S01]  /*12b0*/  ULDC UR5, c[0x0][0x2f0] ;  /* 0x0000bc0000057ab9 */ /* 0x000fe20000000800 */
[----:B------:R-:W-:-:S04]  /*12c0*/  USEL UR4, UR4, 0x1, UP0 ;  /* 0x0000000104047887 */ /* 0x000fc80008000000 */
[----:B------:R-:W-:-:S03]  /*12d0*/  UIMAD UR4, UR4, UR5, URZ ;  /* 0x00000005040472a4 */ /* 0x000fc6000f8e023f */
[----:B------:R-:W-:Y:S02]  /*12e0*/  ULDC UR5, c[0x0][0x348] ;  /* 0x0000d20000057ab9 */ /* 0x000fe40000000800 */
[----:B----4-:R-:W-:Y:S01]  /*12f0*/  MOV R30, UR5 ;  /* 0x00000005001e7c02 */ /* 0x010fe20008000f00 */
[----:B------:R-:W-:Y:S02]  /*1300*/  IMAD.U32 R31, RZ, RZ, UR4 ;  /* 0x00000004ff1f7e24 */ /* 0x000fe4000f8e00ff */
[----:B------:R-:W-:Y:S01]  /*1310*/  IMAD.MOV.U32 R29, RZ, RZ, R3 ;  /* 0x000000ffff1d7224 */ /* 0x000fe200078e0003 */
[----:B01----:R-:W-:Y:S06]  /*1320*/  @P2 BRA `(.L_x_1391) ;  /* 0x0000000000242947 */ /* 0x003fec0003800000 */
        /* <DEDUP_REMOVED lines=8> */
[----:B--2---:R-:W-:-:S07]  /*13b0*/  IMAD.IADD R90, R3, 0x1, -R90 ;  /* 0x00000001035a7824 */ /* 0x004fce00078e0a5a */
.L_x_1391:
        /* <DEDUP_REMOVED lines=10> */
.L_x_1392:
[----:B------:R-:W-:Y:S05]  /*1460*/  @!P0 BRA `(.L_x_1393) ;  /* 0x00000000000c8947 */ /* 0x000fea0003800000 */
[----:B------:R-:W2:Y:S04]  /*1470*/  LDG.E R4, desc[UR60][R8.64] ;  /* 0x0000003c08047981 */ /* 0x000ea8000c1e1900 */
[----:B------:R-:W2:Y:S02]  /*1480*/  LDG.E R31, desc[UR60][R8.64+0x4] ;  /* 0x0000043c081f7981 */ /* 0x000ea4000c1e1900 */
[----:B--2---:R-:W-:-:S07]  /*1490*/  IMAD.IADD R31, R31, 0x1, -R4 ;  /* 0x000000011f1f7824 */ /* 0x004fce00078e0a04 */
.L_x_1393:
        /* <DEDUP_REMOVED lines=17> */
[----:B--2---:R-:W-:-:S05]  /*15b0*/  @P0 IADD3 R30, -R3, R8, RZ ;  /* 0x00000008031e0210 */ /* 0x004fca0007ffe1ff */
[----:B------:R-:W-:-:S04]  /*15c0*/  IMAD.IADD R187, R9, 0x1, R30 ;  /* 0x0000000109bb7824 */ /* 0x000fc800078e021e */
[----:B------:R-:W-:-:S04]  /*15d0*/  VIADD R0, R187, 0x5f ;  /* 0x0000005fbb007836 */ /* 0x000fc80000000000 */
        /* <DEDUP_REMOVED lines=36> */
.L_x_1396:
[----:B------:R-:W-:Y:S05]  /*1820*/  BSYNC B6 ;  /* 0x0000000000067941 */ /* 0x000fea0003800000 */
.L_x_1395:
        /* <DEDUP_REMOVED lines=20> */
.L_x_1398:
[----:B------:R-:W-:Y:S05]  /*1970*/  BSYNC B6 ;  /* 0x0000000000067941 */ /* 0x000fea0003800000 */
.L_x_1397:
[----:B------:R-:W-:Y:S01]  /*1980*/  ULDC.64 UR4, c[0x0][0xaf0] ;  /* 0x0002bc0000047ab9 */ /* 0x000fe20000000a00 */
[----:B------:R-:W2:Y:S01]  /*1990*/  LDL R36, [R1+0x6c] ;  /* 0x00006c0001247983 */ /* 0x000ea20000100800 */
[----:B------:R-:W-:Y:S01]  /*19a0*/  ISETP.NE.U32.AND P0, PT, RZ, UR4, PT ;  /* 0x00000004ff007c0c */ /* 0x000fe2000bf05070 */
[----:B------:R-:W0:Y:S03]  /*19b0*/  LDC.64 R66, c[0x0][0x408] ;  /* 0x00010200ff427b82 */ /* 0x000e260000000a00 */
[----:B------:R-:W-:-:S05]  /*19c0*/  ISETP.NE.AND.EX P0, PT, RZ, UR5, PT, P0 ;  /* 0x00000005ff007c0c */ /* 0x000fca000bf05300 */
[----:B------:R-:W1:Y:S08]  /*19d0*/  LDC.64 R60, c[0x0][0x3f8] ;  /* 0x0000fe00ff3c7b82 */ /* 0x000e700000000a00 */
[----:B------:R-:W-:Y:S01]  /*19e0*/  @P0 IADD3 R4, P1, R32, UR4, RZ ;  /* 0x0000000420040c10 */ /* 0x000fe2000ff3e0ff */
[----:B------:R-:W-:Y:S01]  /*19f0*/  ULDC UR4, c[0x0][0x320] ;  /* 0x0000c80000047ab9 */ /* 0x000fe20000000800 */
[----:B------:R-:W3:Y:S02]  /*1a00*/  LDC R89, c[0x0][0x3f4] ;  /* 0x0000fd00ff597b82 */ /* 0x000ee40000000800 */
[----:B------:R-:W-:-:S02]  /*1a10*/  @P0 IADD3.X R5, R35, UR5, RZ, P1, !PT ;  /* 0x0000000523050c10 */ /* 0x000fc40008ffe4ff */
[----:B------:R-:W-:-:S03]  /*1a20*/  ISETP.GE.AND P1, PT, R2, UR4, PT ;  /* 0x0000000402007c0c */ /* 0x000fc6000bf26270 */
[----:B------:R4:W2:Y:S01]  /*1a30*/  @P0 LDG.E R29, desc[UR60][R4.64] ;  /* 0x0000003c041d0981 */ /* 0x0008a2000c1e1900 */
[----:B------:R-:W-:Y:S01]  /*1a40*/  SEL R3, RZ, 0xffffffff, P1 ;  /* 0xffffffffff037807 */ /* 0x000fe20000800000 */
[--C-:B0-----:R-:W-:Y:S01]  /*1a50*/  IMAD.WIDE.U32 R10, R200, R66, R16.reuse ;  /* 0x00000042c80a7225 */ /* 0x101fe200078e0010 */
[----:B------:R-:W-:Y:S01]  /*1a60*/  ISETP.GE.AND P0, PT, R16, UR4, PT ;  /* 0x0000000410007c0c */ /* 0x000fe2000bf06270 */
[----:B------:R-:W0:Y:S01]  /*1a70*/  S2R R21, SR_TID.X ;  /* 0x0000000000157919 */ /* 0x000e220000002100 */
[----:B------:R-:W-:Y:S01]  /*1a80*/  ISETP.GE.AND P1, PT, R208, UR4, PT ;  /* 0x00000004d0007c0c */ /* 0x000fe2000bf26270 */
[----:B------:R-:W-:Y:S01]  /*1a90*/  IMAD.SHL.U32 R3, R3, 0x2, RZ ;  /* 0x0000000203037824 */ /* 0x000fe200078e00ff */
[----:B------:R-:W-:Y:S01]  /*1aa0*/  SEL R0, RZ, 0x1, P0 ;  /* 0x00000001ff007807 */ /* 0x000fe20000000000 */
[----:B------:R-:W3:Y:S01]  /*1ab0*/  S2R R20, SR_TID.X ;  /* 0x0000000000147919 */ /* 0x000ee20000002100 */
[----:B------:R-:W-:Y:S01]  /*1ac0*/  ISETP.GE.AND P0, PT, R209, UR4, PT ;  /* 0x00000004d1007c0c */ /* 0x000fe2000bf06270 */
[----:B-1----:R-:W-:Y:S01]  /*1ad0*/  IMAD.WIDE.U32 R8, R200, R60, R16 ;  /* 0x0000003cc8087225 */ /* 0x002fe200078e0010 */
[----:B------:R-:W-:-:S02]  /*1ae0*/  LOP3.LUT R0, R3, 0x2, R0, 0xe2, !PT ;  /* 0x0000000203007812 */ /* 0x000fc400078ee200 */
[----:B------:R-:W-:Y:S02]  /*1af0*/  SEL R3, RZ, 0x4, P0 ;  /* 0x00000004ff037807 */ /* 0x000fe40000000000 */
[----:B------:R-:W-:Y:S02]  /*1b00*/  SHF.R.S32.HI R7, RZ, 0x1f, R200 ;  /* 0x0000001fff077819 */ /* 0x000fe400000114c8 */
[----:B------:R-:W-:Y:S01]  /*1b10*/  SHF.R.S32.HI R23, RZ, 0x1f, R22 ;  /* 0x0000001fff177819 */ /* 0x000fe20000011416 */
[----:B------:R-:W-:Y:S01]  /*1b20*/  IMAD.MOV.U32 R78, RZ, RZ, 0x20 ;  /* 0x00000020ff4e7424 */ /* 0x000fe200078e00ff */
[----:B----4-:R-:W-:Y:S01]  /*1b30*/  SEL R4, RZ, 0x8, P1 ;  /* 0x00000008ff047807 */ /* 0x010fe20000800000 */
[----:B------:R-:W-:Y:S01]  /*1b40*/  IMAD.IADD R88, R88, 0x1, R31 ;  /* 0x0000000158587824 */ /* 0x000fe200078e021f */
[----:B------:R-:W-:Y:S01]  /*1b50*/  ISETP.GE.AND P0, PT, R207, UR4, PT ;  /* 0x00000004cf007c0c */ /* 0x000fe2000bf06270 */
[----:B------:R-:W-:Y:S01]  /*1b60*/  IMAD R77, R61, 0x60, RZ ;  /* 0x000000603d4d7824 */ /* 0x000fe200078e02ff */
[----:B------:R-:W-:Y:S01]  /*1b70*/  ISETP.GE.AND P1, PT, R206, UR4, PT ;  /* 0x00000004ce007c0c */ /* 0x000fe2000bf26270 */
[----:B------:R-:W-:Y:S01]  /*1b80*/  IMAD.SHL.U32 R85, R60, 0x40, RZ ;  /* 0x000000403c557824 */ /* 0x000fe200078e00ff */
[----:B------:R-:W-:-:S02]  /*1b90*/  LOP3.LUT R0, R4, R0, R3, 0xfe, !PT ;  /* 0x0000000004007212 */ /* 0x000fc400078efe03 */
[----:B------:R-:W-:Y:S02]  /*1ba0*/  SEL R3, RZ, 0x10, P0 ;  /* 0x00000010ff037807 */ /* 0x000fe40000000000 */
[----:B------:R-:W-:Y:S02]  /*1bb0*/  SEL R4, RZ, 0x20, P1 ;  /* 0x00000020ff047807 */ /* 0x000fe40000800000 */
[----:B------:R-:W-:Y:S02]  /*1bc0*/  ISETP.GE.AND P0, PT, R211, UR4, PT ;  /* 0x00000004d3007c0c */ /* 0x000fe4000bf06270 */
[----:B------:R-:W-:Y:S02]  /*1bd0*/  ISETP.GE.AND P1, PT, R210, UR4, PT ;  /* 0x00000004d2007c0c */ /* 0x000fe4000bf26270 */
[----:B------:R-:W-:Y:S01]  /*1be0*/  LOP3.LUT R0, R4, R0, R3, 0xfe, !PT ;  /* 0x0000000004007212 */ /* 0x000fe200078efe03 */
[----:B------:R-:W-:Y:S01]  /*1bf0*/  IMAD R4, R7, R60, RZ ;  /* 0x0000003c07047224 */ /* 0x000fe200078e02ff */
[----:B------:R-:W-:-:S02]  /*1c00*/  SEL R87, RZ, 0x40, P0 ;  /* 0x00000040ff577807 */ /* 0x000fc40000000000 */
[----:B------:R-:W-:Y:S01]  /*1c10*/  SEL R3, RZ, 0x7fff80, P1 ;  /* 0x007fff80ff037807 */ /* 0x000fe20000800000 */
[----:B0-----:R-:W-:Y:S01]  /*1c20*/  VIADD R37, R21, 0xffffff80 ;  /* 0xffffff8015257836 */ /* 0x001fe20000000000 */
[----:B---3--:R-:W-:Y:S01]  /*1c30*/  ISETP.GE.AND P0, PT, R16, R89, PT ;  /* 0x000000591000720c */ /* 0x008fe20003f06270 */
[C---:B------:R-:W-:Y:S01]  /*1c40*/  IMAD R13, R200.reuse, R61, R4 ;  /* 0x0000003dc80d7224 */ /* 0x040fe200078e0204 */
[----:B------:R-:W-:Y:S01]  /*1c50*/  LOP3.LUT R87, R3, R0, R87, 0xfe, !PT ;  /* 0x0000000003577212 */ /* 0x000fe200078efe57 */
[-C--:B------:R-:W-:Y:S01]  /*1c60*/  IMAD R0, R7, R66.reuse, RZ ;  /* 0x0000004207007224 */ /* 0x080fe200078e02ff */
[----:B------:R-:W-:Y:S01]  /*1c70*/  SHF.R.U32.HI R21, RZ, 0x7, R20 ;  /* 0x00000007ff157819 */ /* 0x000fe20000011614 */
[----:B------:R-:W-:Y:S01]  /*1c80*/  IMAD.WIDE.U32 R6, R200, R66, R22 ;  /* 0x00000042c8067225 */ /* 0x000fe200078e0016 */
[----:B------:R-:W-:Y:S02]  /*1c90*/  SEL R3, R89, RZ, P0 ;  /* 0x000000ff59037207 */ /* 0x000fe40000000000 */
[----:B------:R-:W-:Y:S01]  /*1ca0*/  SHF.L.U64.HI R84, R66, 0x6, R67 ;  /* 0x0000000642547819 */ /* 0x000fe20000010243 */
[C---:B------:R-:W-:Y:S01]  /*1cb0*/  IMAD R15, R200.reuse, R67, R0 ;  /* 0x00000043c80f7224 */ /* 0x040fe200078e0200 */
[----:B------:R-:W-:Y:S01]  /*1cc0*/  ISETP.NE.AND P6, PT, R21, 0x1, PT ;  /* 0x000000011500780c */ /* 0x000fe20003fc5270 */
[----:B------:R-:W-:Y:S01]  /*1cd0*/  IMAD.WIDE.U32 R4, R200, R60, R22 ;  /* 0x0000003cc8047225 */ /* 0x000fe200078e0016 */
[----:B------:R-:W-:-:S02]  /*1ce0*/  SHF.L.U32 R83, R66, 0x6, RZ ;  /* 0x0000000642537819 */ /* 0x000fc400000006ff */
[----:B------:R-:W-:Y:S01]  /*1cf0*/  SHF.L.U64.HI R86, R60, 0x6, R61 ;  /* 0x000000063c567819 */ /* 0x000fe2000001023d */
[----:B------:R-:W-:Y:S01]  /*1d00*/  IMAD.IADD R7, R7, 0x1, R15 ;  /* 0x0000000107077824 */ /* 0x000fe200078e020f */
[----:B------:R-:W-:Y:S01]  /*1d10*/  IADD3 R5, R5, R13, RZ ;  /* 0x0000000d05057210 */ /* 0x000fe20007ffe0ff */
[----:B------:R-:W-:Y:S02]  /*1d20*/  IMAD.IADD R3, R16, 0x1, R3 ;  /* 0x0000000110037824 */ /* 0x000fe400078e0203 */
[----:B-----5:R-:W-:Y:S02]  /*1d30*/  IMAD.WIDE.U32 R62, R28, R66, R6 ;  /* 0x000000421c3e7225 */ /* 0x020fe400078e0006 */
[----:B------:R-:W3:Y:S01]  /*1d40*/  LDL R6, [R1+0x58] ;  /* 0x0000580001067983 */ /* 0x000ee20000100800 */
[----:B------:R-:W-:Y:S01]  /*1d50*/  SHF.R.S32.HI R0, RZ, 0x1f, R3 ;  /* 0x0000001fff007819 */ /* 0x000fe20000011403 */
[----:B------:R-:W-:Y:S02]  /*1d60*/  VIADD R91, R21, 0x8 ;  /* 0x00000008155b7836 */ /* 0x000fe40000000000 */
[C---:B------:R-:W-:Y:S01]  /*1d70*/  VIADD R21, R200.reuse, 0x40 ;  /* 0x00000040c8157836 */ /* 0x040fe20000000000 */
[----:B------:R-:W-:Y:S05]  /*1d80*/  @!P6 WARPSYNC.ALL ;  /* 0x000000000000e948 */ /* 0x000fea0003800000 */
[----:B------:R-:W-:Y:S01]  /*1d90*/  VIADD R7, R200, 0x40 ;  /* 0x00000040c8077836 */ /* 0x000fe20000000000 */
[----:B------:R-:W-:Y:S01]  /*1da0*/  LEA.HI R3, R0, R3, RZ, 0x3 ;  /* 0x0000000300037211 */ /* 0x000fe200078f18ff */
[----:B------:R-:W-:Y:S01]  /*1db0*/  IMAD.WIDE.U32 R52, R28, R60, R4 ;  /* 0x0000003c1c347225 */ /* 0x000fe200078e0004 */
[----:B------:R-:W-:-:S03]  /*1dc0*/  ULDC UR4, c[0x0][0x2f4] ;  /* 0x0000bd0000047ab9 */ /* 0x000fc60000000800 */
[----:B------:R-:W-:Y:S02]  /*1dd0*/  IMAD.SHL.U32 R21, R21, 0x40, RZ ;  /* 0x0000004015157824 */ /* 0x000fe400078e00ff */
[----:B------:R-:W-:Y:S02]  /*1de0*/  IMAD.SHL.U32 R7, R7, 0x40, RZ ;  /* 0x0000004007077824 */ /* 0x000fe400078e00ff */
[----:B------:R-:W-:Y:S01]  /*1df0*/  IMAD.IADD R9, R13, 0x1, R9 ;  /* 0x000000010d097824 */ /* 0x000fe200078e0209 */
[----:B------:R-:W-:Y:S01]  /*1e00*/  SHF.R.S32.HI R13, RZ, 0x1f, R28 ;  /* 0x0000001fff0d7819 */ /* 0x000fe2000001141c */
[----:B------:R-:W-:Y:S01]  /*1e10*/  IMAD.IADD R11, R15, 0x1, R11 ;  /* 0x000000010f0b7824 */ /* 0x000fe200078e020b */
[----:B------:R-:W-:Y:S01]  /*1e20*/  LOP3.LUT R21, R21, 0x1c0, RZ, 0xc0, !PT ;  /* 0x000001c015157812 */ /* 0x000fe200078ec0ff */
[----:B------:R-:W-:Y:S01]  /*1e30*/  IMAD.WIDE.U32 R54, R28, R60, R8 ;  /* 0x0000003c1c367225 */ /* 0x000fe200078e0008 */
[----:B------:R-:W-:-:S03]  /*1e40*/  LOP3.LUT R7, R7, 0x1c0, RZ, 0xc0, !PT ;  /* 0x000001c007077812 */ /* 0x000fc600078ec0ff */
[----:B------:R-:W-:Y:S01]  /*1e50*/  IMAD R12, R13, R60, RZ ;  /* 0x0000003c0d0c7224 */ /* 0x000fe200078e02ff */
[----:B------:R-:W-:Y:S01]  /*1e60*/  LOP3.LUT R0, R21, 0x38, R3, 0xf8, !PT ;  /* 0x0000003815007812 */ /* 0x000fe200078ef803 */
[-C--:B------:R-:W-:Y:S01]  /*1e70*/  IMAD R13, R13, R66.reuse, RZ ;  /* 0x000000420d0d7224 */ /* 0x080fe200078e02ff */
[----:B------:R-:W-:Y:S01]  /*1e80*/  SHF.R.U32.HI R7, RZ, 0x3, R7 ;  /* 0x00000003ff077819 */ /* 0x000fe20000011607 */
[----:B------:R-:W-:Y:S01]  /*1e90*/  IMAD R9, R67, 0x60, RZ ;  /* 0x0000006043097824 */ /* 0x000fe200078e02ff */
[----:B------:R-:W-:Y:S01]  /*1ea0*/  PRMT R4, R87, 0x8880, RZ ;  /* 0x0000888057047816 */ /* 0x000fe200000000ff */
[----:B------:R-:W-:Y:S01]  /*1eb0*/  IMAD R13, R28, R67, R13 ;  /* 0x000000431c0d7224 */ /* 0x000fe200078e020d */
[----:B------:R-:W-:Y:S01]  /*1ec0*/  LOP3.LUT R0, R0, R7, RZ, 0x3c, !PT ;  /* 0x0000000700007212 */ /* 0x000fe200078e3cff */
[----:B------:R-:W-:Y:S01]  /*1ed0*/  IMAD.WIDE.U32 R64, R28, R66, R10 ;  /* 0x000000421c407225 */ /* 0x000fe200078e000a */
[----:B------:R-:W-:-:S03]  /*1ee0*/  LOP3.LUT R68, R3, 0xfffffff8, RZ, 0xc0, !PT ;  /* 0xfffffff803447812 */ /* 0x000fc600078ec0ff */
[----:B------:R-:W-:Y:S01]  /*1ef0*/  IMAD.WIDE.U32 R66, R66, 0x60, RZ ;  /* 0x0000006042427825 */ /* 0x000fe200078e00ff */
[----:B------:R-:W-:-:S03]  /*1f00*/  ISETP.GE.AND P2, PT, R2, UR4, PT ;  /* 0x0000000402007c0c */ /* 0x000fc6000bf46270 */
[----:B------:R-:W-:Y:S02]  /*1f10*/  IMAD R15, R28, R61, R12 ;  /* 0x0000003d1c0f7224 */ /* 0x000fe400078e020c */
[----:B------:R-:W-:Y:S01]  /*1f20*/  IMAD.WIDE.U32 R60, R60, 0x60, RZ ;  /* 0x000000603c3c7825 */ /* 0x000fe200078e00ff */
[----:B------:R-:W-:-:S03]  /*1f30*/  SHF.R.S32.HI R69, RZ, 0x3, R3 ;  /* 0x00000003ff457819 */ /* 0x000fc60000011403 */
[----:B------:R-:W-:Y:S01]  /*1f40*/  IMAD.IADD R76, R67, 0x1, R9 ;  /* 0x00000001434c7824 */ /* 0x000fe200078e0209 */
[----:B------:R-:W-:Y:S01]  /*1f50*/  SHF.R.S32.HI R81, RZ, 0x1f, R34 ;  /* 0x0000001fff517819 */ /* 0x000fe20000011422 */
[----:B------:R-:W-:Y:S01]  /*1f60*/  IMAD.IADD R77, R61, 0x1, R77 ;  /* 0x000000013d4d7824 */ /* 0x000fe200078e024d */
[----:B------:R-:W-:Y:S01]  /*1f70*/  SHF.L.U32 R89, R89, 0x1, RZ ;  /* 0x0000000159597819 */ /* 0x000fe200000006ff */
[----:B------:R-:W-:Y:S01]  /*1f80*/  IMAD.IADD R73, R53, 0x1, R15 ;  /* 0x0000000135497824 */ /* 0x000fe200078e020f */
[----:B------:R-:W-:Y:S01]  /*1f90*/  IADD3 R71, R63, R13, RZ ;  /* 0x0000000d3f477210 */ /* 0x000fe20007ffe0ff */
[----:B------:R-:W-:Y:S01]  /*1fa0*/  IMAD.IADD R72, R15, 0x1, R55 ;  /* 0x000000010f487824 */ /* 0x000fe200078e0237 */
[----:B------:R-:W-:Y:S01]  /*1fb0*/  SHF.R.S32.HI R32, RZ, 0x1f, R68 ;  /* 0x0000001fff207819 */ /* 0x000fe20000011444 */
[----:B------:R-:W-:Y:S02]  /*1fc0*/  IMAD.IADD R70, R13, 0x1, R65 ;  /* 0x000000010d467824 */ /* 0x000fe400078e0241 */
[C---:B--2---:R-:W-:Y:S01]  /*1fd0*/  IMAD.SHL.U32 R82, R36.reuse, 0x40, RZ ;  /* 0x0000004024527824 */ /* 0x044fe200078e00ff */
[----:B------:R-:W-:Y:S01]  /*1fe0*/  @!P6 BAR.SYNC.DEFER_BLOCKING 0x9, 0x100 ;  /* 0x024400000000eb1d */ /* 0x000fe20000010000 */
[----:B------:R-:W-:-:S02]  /*1ff0*/  LOP3.LUT P1, RZ, R36, 0x4, RZ, 0xc0, !PT ;  /* 0x0000000424ff7812 */ /* 0x000fc4000782c0ff */
[----:B------:R-:W-:Y:S02]  /*2000*/  SHF.R.S32.HI R36, RZ, 0x1f, R37 ;  /* 0x0000001fff247819 */ /* 0x000fe40000011425 */
[----:B------:R-:W-:Y:S02]  /*2010*/  LOP3.LUT R82, R82, 0x1c0, RZ, 0xc0, !PT ;  /* 0x000001c052527812 */ /* 0x000fe400078ec0ff */
[----:B------:R-:W-:-:S04]  /*2020*/  LEA.HI R36, R36, R37, RZ, 0x2 ;  /* 0x0000002524247211 */ /* 0x000fc800078f10ff */
[----:B------:R-:W-:-:S05]  /*2030*/  LOP3.LUT R36, R36, 0xfffffffc, RZ, 0xc0, !PT ;  /* 0xfffffffc24247812 */ /* 0x000fca00078ec0ff */
[----:B------:R-:W-:-:S04]  /*2040*/  IMAD.IADD R36, R37, 0x1, -R36 ;  /* 0x0000000125247824 */ /* 0x000fc800078e0a24 */
[----:B------:R-:W-:Y:S02]  /*2050*/  IMAD R79, R36, 0x40, R200 ;  /* 0x00000040244f7824 */ /* 0x000fe400078e02c8 */
[----:B------:R-:W-:Y:S01]  /*2060*/  VIADD R36, R20, 0xffffff80 ;  /* 0xffffff8014247836 */ /* 0x000fe20000000000 */
[----:B------:R-:W-:-:S04]  /*2070*/  SHF.R.U32.HI R80, RZ, 0x3, R82 ;  /* 0x00000003ff507819 */ /* 0x000fc80000011652 */
[----:B------:R-:W-:Y:S02]  /*2080*/  SHF.R.S32.HI R20, RZ, 0x1f, R36 ;  /* 0x0000001fff147819 */ /* 0x000fe40000011424 */
[----:B------:R-:W-:Y:S02]  /*2090*/  LOP3.LUT R5, R82, 0x18, R16, 0xf8, !PT ;  /* 0x0000001852057812 */ /* 0x000fe400078ef810 */
[----:B------:R-:W-:Y:S02]  /*20a0*/  LEA.HI R20, R20, R36, RZ, 0x5 ;  /* 0x0000002414147211 */ /* 0x000fe400078f28ff */
[----:B------:R-:W-:Y:S02]  /*20b0*/  LOP3.LUT R5, R5, R80, RZ, 0x3c, !PT ;  /* 0x0000005005057212 */ /* 0x000fe400078e3cff */
[----:B------:R-:W-:-:S05]  /*20c0*/  SHF.R.S32.HI R20, RZ, 0x5, R20 ;  /* 0x00000005ff147819 */ /* 0x000fca0000011414 */
[----:B------:R-:W-:Y:S01]  /*20d0*/  IMAD R75, R20, 0x200, R5 ;  /* 0x00000200144b7824 */ /* 0x000fe200078e0205 */
[----:B------:R-:W-:Y:S02]  /*20e0*/  LOP3.LUT R5, R82, 0x38, R3, 0xf8, !PT ;  /* 0x0000003852057812 */ /* 0x000fe400078ef803 */
[----:B------:R-:W-:Y:S02]  /*20f0*/  SEL R78, R78, 0xffffffe0, !P1 ;  /* 0xffffffe04e4e7807 */ /* 0x000fe40004800000 */
[----:B------:R-:W-:Y:S02]  /*2100*/  LOP3.LUT R31, R5, R80, RZ, 0x3c, !PT ;  /* 0x00000050051f7212 */ /* 0x000fe400078e3cff */
[----:B------:R-:W-:Y:S01]  /*2110*/  PRMT R5, R4, 0x7710, RZ ;  /* 0x0000771004057816 */ /* 0x000fe200000000ff */
[----:B------:R-:W-:Y:S02]  /*2120*/  IMAD.IADD R74, R78, 0x1, R75 ;  /* 0x000000014e4a7824 */ /* 0x000fe400078e024b */
[----:B------:R-:W-:Y:S01]  /*2130*/  IMAD R31, R20, 0x200, R31 ;  /* 0x00000200141f7824 */ /* 0x000fe200078e021f */
[----:B------:R-:W-:-:S02]  /*2140*/  LOP3.LUT R20, R5, 0x1, RZ, 0xc0, !PT ;  /* 0x0000000105147812 */ /* 0x000fc400078ec0ff */
[C---:B------:R-:W-:Y:S02]  /*2150*/  LOP3.LUT R10, R5.reuse, 0x2, RZ, 0xc0, !PT ;  /* 0x00000002050a7812 */ /* 0x040fe400078ec0ff */
[C---:B------:R-:W-:Y:S02]  /*2160*/  LOP3.LUT R9, R5.reuse, 0x4, RZ, 0xc0, !PT ;  /* 0x0000000405097812 */ /* 0x040fe400078ec0ff */
[C---:B------:R-:W-:Y:S02]  /*2170*/  LOP3.LUT R8, R5.reuse, 0x8, RZ, 0xc0, !PT ;  /* 0x0000000805087812 */ /* 0x040fe400078ec0ff */
[----:B------:R-:W-:Y:S02]  /*2180*/  LOP3.LUT R7, R5, 0x10, RZ, 0xc0, !PT ;  /* 0x0000001005077812 */ /* 0x000fe400078ec0ff */
[----:B------:R-:W-:Y:S02]  /*2190*/  ISETP.GE.AND P1, PT, R16, UR4, PT ;  /* 0x0000000410007c0c */ /* 0x000fe4000bf26270 */
[----:B------:R-:W-:-:S02]  /*21a0*/  SHF.R.S32.HI R35, RZ, 0x1f, R29 ;  /* 0x0000001fff237819 */ /* 0x000fc4000001141d */
[----:B------:R-:W-:Y:S02]  /*21b0*/  P2R R3, PR, RZ, 0x4 ;  /* 0x00000004ff037803 */ /* 0x000fe40000000000 */
[----:B---3--:R-:W-:Y:S02]  /*21c0*/  IADD3 R21, R6, R0, RZ ;  /* 0x0000000006157210 */ /* 0x008fe40007ffe0ff */
[C---:B------:R-:W-:Y:S02]  /*21d0*/  LOP3.LUT R6, R5.reuse, 0x20, RZ, 0xc0, !PT ;  /* 0x0000002005067812 */ /* 0x040fe400078ec0ff */
[----:B------:R-:W-:-:S07]  /*21e0*/  LOP3.LUT R5, R5, 0x40, RZ, 0xc0, !PT ;  /* 0x0000004005057812 */ /* 0x000fce00078ec0ff */
.L_x_1452:
[----:B0-----:R-:W0:Y:S01]  /*21f0*/  LDC R97, c[0x0][0x430] ;  /* 0x00010c00ff617b82 */ /* 0x001e220000000800 */
[----:B------:R-:W-:Y:S02]  /*2200*/  VIADD R26, R26, 0xffffffff ;  /* 0xffffffff1a1a7836 */ /* 0x000fe40000000000 */
[----:B------:R-:W-:Y:S02]  /*2210*/  IMAD.MOV.U32 R96, RZ, RZ, RZ ;  /* 0x000000ffff607224 */ /* 0x000fe400078e00ff */
[----:B------:R-:W-:-:S03]  /*2220*/  IMAD R13, R26, 0x60, R79 ;  /* 0x000000601a0d7824 */ /* 0x000fc600078e024f */
[----:B------:R-:W1:Y:S01]  /*2230*/  LDC R58, c[0x0][0x3f4] ;  /* 0x0000fd00ff3a7b82 */ /* 0x000e620000000800 */
        /* <DEDUP_REMOVED lines=8> */
[----:B----4-:R-:W4:Y:S01]  /*22c0*/  @P3 LDC R11, c[0x0][0x438] ;  /* 0x00010e00ff0b3b82 */ /* 0x010f220000000800 */
[----:B---3--:R-:W-:-:S05]  /*22d0*/  @P3 IMAD.HI.U32 R0, R39, R0, RZ ;  /* 0x0000000027003227 */ /* 0x008fca00078e00ff */
[----:B----4-:R-:W-:Y:S01]  /*22e0*/  @P3 SHF.R.U32.HI R36, RZ, R11, R0 ;  /* 0x0000000bff243219 */ /* 0x010fe20000011600 */
[----:B0-----:R-:W-:-:S03]  /*22f0*/  @!P2 IMAD R0, R35, R14, RZ ;  /* 0x0000000e2300a224 */ /* 0x001fc600078e02ff */
[----:B------:R-:W-:Y:S01]  /*2300*/  @!P2 SHF.R.S32.HI R37, RZ, 0x1f, R36 ;  /* 0x0000001fff25a819 */ /* 0x000fe20000011424 */
        /* <DEDUP_REMOVED lines=8> */
[----:B------:R-:W-:Y:S01]  /*2390*/  IADD3 R0, -R36, RZ, RZ ;  /* 0x000000ff24007210 */ /* 0x000fe20007ffe1ff */
[----:B------:R-:W-:Y:S01]  /*23a0*/  IMAD R4, R18, 0x1800, R74 ;  /* 0x0000180012047824 */ /* 0x000fe200078e024a */
[----:B------:R-:W-:Y:S01]  /*23b0*/  ISETP.GT.AND P3, PT, R26, R27, PT ;  /* 0x0000001b1a00720c */ /* 0x000fe20003f64270 */
[----:B------:R-:W-:Y:S05]  /*23c0*/  YIELD ;  /* 0x0000000000007946 */ /* 0x000fea0003800000 */
[----:B------:R-:W-:Y:S01]  /*23d0*/  BSSY B0, `(.L_x_1399) ;  /* 0x00002e4000007945 */ /* 0x000fe20003800000 */
[----:B------:R-:W-:Y:S01]  /*23e0*/  IMAD R97, R97, R0, R39 ;  /* 0x0000000061617224 */ /* 0x000fe200078e0227 */
[----:B------:R-:W-:Y:S01]  /*23f0*/  P2R R0, PR, RZ, 0x8 ;  /* 0x00000008ff007803 */ /* 0x000fe20000000000 */
[----:B------:R-:W-:-:S02]  /*2400*/  IMAD R92, R92, 0x2, R25 ;  /* 0x000000025c5c7824 */ /* 0x000fc400078e0219 */
[----:B------:R-:W-:Y:S01]  /*2410*/  IMAD R59, R4, 0x2, R25 ;  /* 0x00000002043b7824 */ /* 0x000fe200078e0219 */
[----:B0-----:R-:W-:Y:S06]  /*2420*/  @!P2 BRA `(.L_x_1400) ;  /* 0x000000280068a947 */ /* 0x001fec0003800000 */
[----:B------:R-:W-:Y:S01]  /*2430*/  SHF.R.S32.HI R98, RZ, 0x1f, R97 ;  /* 0x0000001fff627819 */ /* 0x000fe20000011461 */
[----:B------:R-:W-:Y:S01]  /*2440*/  ULDC.64 UR4, c[0x0][0x300] ;  /* 0x0000c00000047ab9 */ /* 0x000fe20000000a00 */
[----:B-----5:R-:W-:Y:S01]  /*2450*/  SHF.R.S32.HI R99, RZ, 0x1f, R96 ;  /* 0x0000001fff637819 */ /* 0x020fe20000011460 */
[C---:B------:R-:W-:Y:S01]  /*2460*/  IMAD.WIDE.U32 R12, R97.reuse, UR4, RZ ;  /* 0x00000004610c7c25 */ /* 0x040fe2000f8e00ff */
        /* <DEDUP_REMOVED lines=18> */
[----:B------:R-:W-:Y:S01]  /*2590*/  IMAD R39, R11, R60, R4 ;  /* 0x0000003c0b277224 */ /* 0x000fe200078e0204 */
[----:B------:R-:W-:Y:S01]  /*25a0*/  LEA R102, P3, R36, UR4, 0x1 ;  /* 0x0000000424667c11 */ /* 0x000fe2000f8608ff */
[----:B------:R-:W-:Y:S02]  /*25b0*/  IMAD.IADD R103, R37, 0x1, R15 ;  /* 0x0000000125677824 */ /* 0x000fe400078e020f */
[----:B------:R-:W-:Y:S02]  /*25c0*/  IMAD R11, R11, R66, R14 ;  /* 0x000000420b0b7224 */ /* 0x000fe400078e020e */
[----:B------:R-:W-:Y:S01]  /*25d0*/  IMAD R100, R26, -0x60, R30 ;  /* 0xffffffa01a647824 */ /* 0x000fe200078e021e */
[----:B------:R-:W-:Y:S01]  /*25e0*/  LEA.HI.X R103, R36, UR5, R103, 0x1, P3 ;  /* 0x0000000524677c11 */ /* 0x000fe200098f0c67 */
[----:B------:R-:W-:-:S03]  /*25f0*/  IMAD.WIDE.U32 R12, R60, R26, RZ ;  /* 0x0000001a3c0c7225 */ /* 0x000fc600078e00ff */
        /* <DEDUP_REMOVED lines=33> */
.L_x_1403:
[----:B------:R-:W-:Y:S05]  /*2810*/  BSYNC B1 ;  /* 0x0000000000017941 */ /* 0x000fea0003800000 */
.L_x_1402:
[----:B------:R-:W-:Y:S01]  /*2820*/  VIADD R4, R200, 0x40 ;  /* 0x00000040c8047836 */ /* 0x000fe20000000000 */
[----:B------:R-:W-:Y:S01]  /*2830*/  BSSY B1, `(.L_x_1404) ;  /* 0x000001c000017945 */ /* 0x000fe20003800000 */
[----:B0-----:R-:W-:Y:S02]  /*2840*/  CS2R R40, SRZ ;  /* 0x0000000000287805 */ /* 0x001fe4000001ff00 */
[----:B------:R-:W-:Y:S01]  /*2850*/  CS2R R38, SRZ ;  /* 0x0000000000267805 */ /* 0x000fe2000001ff00 */
[----:B-----5:R-:W-:Y:S01]  /*2860*/  IMAD.MOV.U32 R11, RZ, RZ, R44 ;  /* 0x000000ffff0b7224 */ /* 0x020fe200078e002c */
[----:B------:R-:W-:Y:S02]  /*2870*/  ISETP.GE.AND P4, PT, R4, R100, PT ;  /* 0x000000640400720c */ /* 0x000fe40003f86270 */
[----:B------:R-:W-:Y:S02]  /*2880*/  CS2R R42, SRZ ;  /* 0x00000000002a7805 */ /* 0x000fe4000001ff00 */
[----:B------:R-:W-:-:S09]  /*2890*/  MOV R56, R45 ;  /* 0x0000002d00387202 */ /* 0x000fd20000000f00 */
        /* <DEDUP_REMOVED lines=21> */
.L_x_1405:
[----:B------:R-:W-:Y:S05]  /*29f0*/  BSYNC B1 ;  /* 0x0000000000017941 */ /* 0x000fea0003800000 */
.L_x_1404:
[----:B------:R-:W-:Y:S01]  /*2a00*/  IMAD.MOV.U32 R4, RZ, RZ, R48 ;  /* 0x000000ffff047224 */ /* 0x000fe200078e0030 */
[----:B------:R-:W-:Y:S01]  /*2a10*/  PRMT R108, R108, 0x5410, R11 ;  /* 0x000054106c6c7816 */ /* 0x000fe2000000000b */
[----:B0-----:R-:W-:Y:S01]  /*2a20*/  IMAD.MOV.U32 R12, RZ, RZ, R49 ;  /* 0x000000ffff0c7224 */ /* 0x001fe200078e0031 */
[----:B------:R-:W-:Y:S01]  /*2a30*/  PRMT R107, R56, 0x7610, R107 ;  /* 0x00007610386b7816 */ /* 0x000fe2000000006b */
[----:B------:R-:W-:Y:S01]  /*2a40*/  IMAD.MOV.U32 R11, RZ, RZ, R47 ;  /* 0x000000ffff0b7224 */ /* 0x000fe200078e002f */
[----:B------:R-:W-:Y:S02]  /*2a50*/  MOV R13, R51 ;  /* 0x00000033000d7202 */ /* 0x000fe40000000f00 */
[----:B------:R-:W-:Y:S01]  /*2a60*/  PRMT R113, R4, 0x5410, R12 ;  /* 0x0000541004717816 */ /* 0x000fe2000000000c */
[----:B------:R-:W-:Y:S01]  /*2a70*/  IMAD.MOV.U32 R4, RZ, RZ, R46 ;  /* 0x000000ffff047224 */ /* 0x000fe200078e002e */
[----:B------:R-:W-:Y:S01]  /*2a80*/  ISETP.NE.AND P3, PT, R205, 0x3, PT ;  /* 0x00000003cd00780c */ /* 0x000fe20003f65270 */
[----:B------:R-:W-:Y:S01]  /*2a90*/  IMAD.MOV.U32 R12, RZ, RZ, R50 ;  /* 0x000000ffff0c7224 */ /* 0x000fe200078e0032 */
[----:B------:R-:W-:Y:S01]  /*2aa0*/  PRMT R107, R107, 0x5410, R11 ;  /* 0x000054106b6b7816 */ /* 0x000fe2000000000b */
[----:B-----5:R-:W-:Y:S01]  /*2ab0*/  IMAD.MOV.U32 R11, RZ, RZ, R37 ;  /* 0x000000ffff0b7224 */ /* 0x020fe200078e0025 */
[----:B------:R-:W-:Y:S01]  /*2ac0*/  PRMT R108, R4, 0x7610, R108 ;  /* 0x00007610046c7816 */ /* 0x000fe2000000006c */
[----:B------:R-:W-:Y:S01]  /*2ad0*/  IMAD.MOV.U32 R4, RZ, RZ, R36 ;  /* 0x000000ffff047224 */ /* 0x000fe200078e0024 */
[----:B------:R-:W-:Y:S01]  /*2ae0*/  PRMT R115, R12, 0x5410, R13 ;  /* 0x000054100c737816 */ /* 0x000fe2000000000d */
[----:B------:R-:W-:-:S02]  /*2af0*/  IMAD.MOV.U32 R12, RZ, RZ, R40 ;  /* 0x000000ffff0c7224 */ /* 0x000fc400078e0028 */
[----:B------:R-:W-:Y:S01]  /*2b00*/  IMAD.MOV.U32 R13, RZ, RZ, R41 ;  /* 0x000000ffff0d7224 */ /* 0x000fe200078e0029 */
[----:B------:R-:W-:Y:S01]  /*2b10*/  PRMT R94, R4, 0x5410, R11 ;  /* 0x00005410045e7816 */ /* 0x000fe2000000000b */
[----:B------:R-:W-:Y:S01]  /*2b20*/  IMAD.MOV.U32 R4, RZ, RZ, R38 ;  /* 0x000000ffff047224 */ /* 0x000fe200078e0026 */
[----:B------:R-:W-:Y:S02]  /*2b30*/  MOV R11, R39 ;  /* 0x00000027000b7202 */ /* 0x000fe40000000f00 */
[----:B------:R-:W-:Y:S01]  /*2b40*/  PRMT R105, R12, 0x5410, R13 ;  /* 0x000054100c697816 */ /* 0x000fe2000000000d */
[----:B------:R-:W-:Y:S01]  /*2b50*/  IMAD.MOV.U32 R12, RZ, RZ, R42 ;  /* 0x000000ffff0c7224 */ /* 0x000fe200078e002a */
[----:B------:R-:W-:Y:S01]  /*2b60*/  PRMT R104, R4, 0x5410, R11 ;  /* 0x0000541004687816 */ /* 0x000fe2000000000b */
[----:B------:R-:W-:-:S05]  /*2b70*/  IMAD.MOV.U32 R13, RZ, RZ, R43 ;  /* 0x000000ffff0d7224 */ /* 0x000fca00078e002b */
[----:B------:R-:W-:Y:S01]  /*2b80*/  PRMT R106, R12, 0x5410, R13 ;  /* 0x000054100c6a7816 */ /* 0x000fe2000000000d */
[----:B------:R-:W-:Y:S06]  /*2b90*/  @!P3 BRA `(.L_x_1406) ;  /* 0x000000000004b947 */ /* 0x000fec0003800000 */
[----:B------:R-:W-:Y:S01]  /*2ba0*/  BPT.TRAP 0x1 ;  /* 0x000000040000795c */ /* 0x000fe20000300000 */
.L_x_1406:
[----:B------:R-:W-:Y:S01]  /*2bb0*/  IMAD R4, R18, 0x8, R19 ;  /* 0x0000000812047824 */ /* 0x000fe200078e0213 */
[----:B------:R-:W-:Y:S01]  /*2bc0*/  SHF.L.U32 R101, R203, 0x1f, RZ ;  /* 0x0000001fcb657819 */ /* 0x000fe200000006ff */
[----:B------:R-:W-:Y:S03]  /*2bd0*/  BSSY B1, `(.L_x_1407) ;  /* 0x0000003000017945 */ /* 0x000fe60003800000 */
[----:B------:R-:W0:Y:S02]  /*2be0*/  SYNCS.PHASECHK.TRANS64.TRYWAIT P5, [R4+URZ+0x32490], R101 ;  /* 0x03249065040075a7 */ /* 0x000e2400080a017f */
[----:B0-----:R-:W-:Y:S05]  /*2bf0*/  @!P5 BRA `(.L_x_1408) ;  /* 0x000001640078d947 */ /* 0x001fea0003800000 */
.L_x_1660:
[----:B------:R-:W-:Y:S05]  /*2c00*/  BSYNC B1 ;  /* 0x0000000000017941 */ /* 0x000fea0003800000 */
.L_x_1407:
[----:B------:R-:W-:-:S03]  /*2c10*/  UMOV UR4, 0xffffffff ;  /* 0xffffffff00047882 */ /* 0x000fc60000000000 */
[----:B------:R-:W-:Y:S05]  /*2c20*/  BRA.DIV UR4, `(.L_x_1409) ;  /* 0x0000016604807947 */ /* 0x000fea000b800000 */
[----:B------:R1:W2:Y:S04]  /*2c30*/  SHFL.IDX PT, R93, R103, RZ, 0x1c1f ;  /* 0x001c1fff675d7589 */ /* 0x0002a800000e0000 */
[----:B------:R1:W3:Y:S02]  /*2c40*/  SHFL.IDX PT, R95, R102, RZ, 0x1c1f ;  /* 0x001c1fff665f7589 */ /* 0x0002e400000e0000 */
.L_x_1664:
        /* <DEDUP_REMOVED lines=50> */
.L_x_1415:
[----:B------:R-:W-:Y:S05]  /*2f70*/  BSYNC B3 ;  /* 0x0000000000037941 */ /* 0x000fea0003800000 */
.L_x_1414:
[----:B0-----:R4:W-:Y:S02]  /*2f80*/  ST.E.128 desc[UR60][R56.64], R12 ;  /* 0x0000000c38007985 */ /* 0x0019e4000c101d3c */
.L_x_1413:
[----:B------:R-:W-:Y:S05]  /*2f90*/  BSYNC B2 ;  /* 0x0000000000027941 */ /* 0x000fea0003800000 */
.L_x_1412:
        /* <DEDUP_REMOVED lines=19> */
[CC--:B------:R-:W-:Y:S01]  /*30d0*/  FMUL.FTZ R110, R44.reuse, R47.reuse ;  /* 0x0000002f2c6e7220 */ /* 0x0c0fe20000410000 */
[----:B------:R-:W-:Y:S02]  /*30e0*/  HADD2.F32 R45, -RZ, R45.H0_H0 ;  /* 0x2000002dff2d7230 */ /* 0x000fe40000004100 */
[-C--:B------:R-:W-:Y:S01]  /*30f0*/  FMUL.FTZ R56, R11, R50.reuse ;  /* 0x000000320b387220 */ /* 0x080fe20000410000 */
[----:B------:R-:W-:Y:S01]  /*3100*/  FMUL.FTZ R51, R15, R47 ;  /* 0x0000002f0f337220 */ /* 0x000fe20000410000 */
[----:B------:R-:W-:Y:S01]  /*3110*/  FMUL.FTZ R50, R13, R50 ;  /* 0x000000320d327220 */ /* 0x000fe20000410000 */
[-C--:B------:R-:W-:Y:S01]  /*3120*/  FFMA.FTZ R110, R15, R45.reuse, -R110 ;  /* 0x0000002d0f6e7223 */ /* 0x080fe2000001086e */
[-C--:B------:R-:W-:Y:S02]  /*3130*/  FFMA.FTZ R56, R13, R46.reuse, -R56 ;  /* 0x0000002e0d387223 */ /* 0x080fe40000010838 */
[----:B------:R-:W-:Y:S01]  /*3140*/  FFMA.FTZ R47, R11, R46, R50 ;  /* 0x0000002e0b2f7223 */ /* 0x000fe20000010032 */
[----:B------:R-:W-:Y:S01]  /*3150*/  FFMA.FTZ R57, R44, R45, R51 ;  /* 0x0000002d2c397223 */ /* 0x000fe20000010033 */
[----:B------:R-:W-:-:S02]  /*3160*/  HADD2.F32 R15, -RZ, R108.H1_H1 ;  /* 0x3000006cff0f7230 */ /* 0x000fc40000004100 */
[----:B------:R-:W-:Y:S02]  /*3170*/  HADD2.F32 R108, -RZ, R108.H0_H0 ;  /* 0x2000006cff6c7230 */ /* 0x000fe40000004100 */
[----:B------:R-:W-:Y:S02]  /*3180*/  HADD2.F32 R44, -RZ, R107.H1_H1 ;  /* 0x3000006bff2c7230 */ /* 0x000fe40000004100 */
[----:B------:R-:W-:Y:S02]  /*3190*/  HADD2.F32 R11, -RZ, R12.H1_H1 ;  /* 0x3000000cff0b7230 */ /* 0x000fe40000004100 */
[----:B------:R-:W-:Y:S02]  /*31a0*/  HADD2.F32 R13, -RZ, R14.H1_H1 ;  /* 0x3000000eff0d7230 */ /* 0x000fe40000004100 */
[----:B------:R-:W-:Y:S02]  /*31b0*/  HADD2.F32 R12, -RZ, R12.H0_H0 ;  /* 0x2000000cff0c7230 */ /* 0x000fe40000004100 */
[----:B------:R-:W-:Y:S01]  /*31c0*/  FMUL.FTZ R45, R11, R108 ;  /* 0x0000006c0b2d7220 */ /* 0x000fe20000410000 */
[----:B------:R-:W-:-:S02]  /*31d0*/  HADD2.F32 R14, -RZ, R14.H0_H0 ;  /* 0x2000000eff0e7230 */ /* 0x000fc40000004100 */
[----:B------:R-:W-:Y:S01]  /*31e0*/  FMUL.FTZ R51, R13, R44 ;  /* 0x0000002c0d337220 */ /* 0x000fe20000410000 */
[----:B------:R-:W-:Y:S02]  /*31f0*/  HADD2.F32 R107, -RZ, R107.H0_H0 ;  /* 0x2000006bff6b7230 */ /* 0x000fe40000004100 */
[C---:B------:R-:W-:Y:S01]  /*3200*/  FMUL.FTZ R108, R12.reuse, R108 ;  /* 0x0000006c0c6c7220 */ /* 0x040fe20000410000 */
[-C--:B------:R-:W-:Y:S01]  /*3210*/  FFMA.FTZ R45, R12, R15.reuse, -R45 ;  /* 0x0000000f0c2d7223 */ /* 0x080fe2000001082d */
[C---:B------:R-:W-:Y:S02]  /*3220*/  FMUL.FTZ R44, R14.reuse, R44 ;  /* 0x0000002c0e2c7220 */ /* 0x040fe40000410000 */
[----:B------:R-:W-:Y:S01]  /*3230*/  FFMA.FTZ R108, R11, R15, R108 ;  /* 0x0000000f0b6c7223 */ /* 0x000fe2000001006c */
[-C--:B------:R-:W-:Y:S01]  /*3240*/  FFMA.FTZ R51, R14, R107.reuse, -R51 ;  /* 0x0000006b0e337223 */ /* 0x080fe20000010833 */
[----:B------:R-:W-:Y:S01]  /*3250*/  FFMA.FTZ R44, R13, R107, R44 ;  /* 0x0000006b0d2c7223 */ /* 0x000fe2000001002c */
[----:B------:R-:W-:-:S02]  /*3260*/  F2FP.F16.F32.PACK_AB R13, R47, R56 ;  /* 0x000000382f0d723e */ /* 0x000fc400000000ff */
[----:B------:R-:W-:Y:S02]  /*3270*/  F2FP.F16.F32.PACK_AB R15, R57, R110 ;  /* 0x0000006e390f723e */ /* 0x000fe400000000ff */
[----:B------:R-:W-:Y:S02]  /*3280*/  F2FP.F16.F32.PACK_AB R12, R108, R45 ;  /* 0x0000002d6c0c723e */ /* 0x000fe400000000ff */
[----:B------:R-:W-:-:S07]  /*3290*/  F2FP.F16.F32.PACK_AB R14, R44, R51 ;  /* 0x000000332c0e723e */ /* 0x000fce00000000ff */
.L_x_1417:
[----:B------:R-:W-:Y:S05]  /*32a0*/  BSYNC B2 ;  /* 0x0000000000027941 */ /* 0x000fea0003800000 */
.L_x_1416:
[----:B0-----:R0:W-:Y:S02]  /*32b0*/  ST.E.128 desc[UR60][R48.64], R12 ;  /* 0x0000000c30007985 */ /* 0x0011e4000c101d3c */
.L_x_1411:
[----:B------:R-:W-:Y:S05]  /*32c0*/  BSYNC B1 ;  /* 0x0000000000017941 */ /* 0x000fea0003800000 */
.L_x_1410:
[----:B------:R-:W-:-:S03]  /*32d0*/  UMOV UR4, 0xffffffff ;  /* 0xffffffff00047882 */ /* 0x000fc60000000000 */
[----:B------:R-:W-:Y:S05]  /*32e0*/  BRA.DIV UR4, `(.L_x_1418) ;  /* 0x00000162041c7947 */ /* 0x000fea000b800000 */
[----:B-1----:R-:W1:Y:S04]  /*32f0*/  SHFL.IDX PT, R103, R103, 0x1, 0x1c1f ;  /* 0x003c1f0067677f89 */ /* 0x002e6800000e0000 */
[----:B------:R0:W0:Y:S02]  /*3300*/  SHFL.IDX PT, R47, R102, 0x1, 0x1c1f ;  /* 0x003c1f00662f7f89 */ /* 0x00002400000e0000 */
.L_x_1668:
        /* <DEDUP_REMOVED lines=49> */
.L_x_1423:
[----:B------:R-:W-:Y:S05]  /*3620*/  BSYNC B2 ;  /* 0x0000000000027941 */ /* 0x000fea0003800000 */
.L_x_1422:
[----:B----4-:R0:W-:Y:S02]  /*3630*/  ST.E.128 desc[UR60][R44.64], R12 ;  /* 0x0000000c2c007985 */ /* 0x0101e4000c101d3c */
.L_x_1421:
[----:B------:R-:W-:Y:S05]  /*3640*/  BSYNC B1 ;  /* 0x0000000000017941 */ /* 0x000fea0003800000 */
.L_x_1420:
        /* <DEDUP_REMOVED lines=48> */
.L_x_1425:
[----:B------:R-:W-:Y:S05]  /*3950*/  BSYNC B1 ;  /* 0x0000000000017941 */ /* 0x000fea0003800000 */
.L_x_1424:
[----:B----4-:R0:W-:Y:S01]  /*3960*/  ST.E.128 desc[UR60][R40.64], R12 ;  /* 0x0000000c28007985 */ /* 0x0101e2000c101d3c */
[----:B------:R-:W-:Y:S05]  /*3970*/  BRA `(.L_x_1419) ;  /* 0x0000001800247947 */ /* 0x000fea0003800000 */
.L_x_1401:
[----:B------:R-:W-:Y:S01]  /*3980*/  VIADD R11, R200, 0x40 ;  /* 0x00000040c80b7836 */ /* 0x000fe20000000000 */
[----:B------:R-:W-:Y:S02]  /*3990*/  CS2R R38, SRZ ;  /* 0x0000000000267805 */ /* 0x000fe4000001ff00 */
[----:B------:R-:W-:Y:S02]  /*39a0*/  CS2R R36, SRZ ;  /* 0x0000000000247805 */ /* 0x000fe4000001ff00 */
[----:B------:R-:W-:Y:S02]  /*39b0*/  CS2R R42, SRZ ;  /* 0x00000000002a7805 */ /* 0x000fe4000001ff00 */
[----:B------:R-:W-:Y:S02]  /*39c0*/  CS2R R40, SRZ ;  /* 0x0000000000287805 */ /* 0x000fe4000001ff00 */
[----:B------:R-:W-:-:S04]  /*39d0*/  ISETP.GE.AND P2, PT, R11, R100, PT ;  /* 0x000000640b00720c */ /* 0x000fc80003f46270 */
[----:B------:R-:W-:-:S13]  /*39e0*/  ISETP.GE.OR P2, PT, R16, R58, P2 ;  /* 0x0000003a1000720c */ /* 0x000fda0001746670 */
[----:B------:R-:W-:-:S04]  /*39f0*/  @!P2 IADD3 R48, P3, P4, R54, R12, R85 ;  /* 0x0000000c3630a210 */ /* 0x000fc80007c7e055 */
[----:B------:R-:W-:Y:S02]  /*3a00*/  @!P2 IADD3.X R49, R72, R57, R86, P3, P4 ;  /* 0x000000394831a210 */ /* 0x000fe40001fe8456 */
[----:B------:R-:W-:-:S04]  /*3a10*/  @!P2 IADD3 R4, P3, P4, R64, R14, R83 ;  /* 0x0000000e4004a210 */ /* 0x000fc80007c7e053 */
[----:B------:R-:W-:Y:S02]  /*3a20*/  @!P2 IADD3.X R11, R70, R93, R84, P3, P4 ;  /* 0x0000005d460ba210 */ /* 0x000fe40001fe8454 */
[----:B------:R-:W-:-:S04]  /*3a30*/  ISETP.GE.AND P3, PT, R200, R100, PT ;  /* 0x00000064c800720c */ /* 0x000fc80003f66270 */
[----:B------:R-:W-:-:S13]  /*3a40*/  ISETP.GE.OR P3, PT, R16, R58, P3 ;  /* 0x0000003a1000720c */ /* 0x000fda0001f66670 */
[----:B------:R-:W0:Y:S01]  /*3a50*/  @!P3 LDC.64 R44, c[0x0][0x3e8] ;  /* 0x0000fa00ff2cbb82 */ /* 0x000e220000000a00 */
[----:B------:R-:W-:-:S05]  /*3a60*/  @!P3 IADD3 R12, P4, R54, R12, RZ ;  /* 0x0000000c360cb210 */ /* 0x000fca0007f9e0ff */
[----:B------:R-:W-:Y:S02]  /*3a70*/  @!P3 IMAD.X R13, R57, 0x1, R72, P4 ;  /* 0x00000001390db824 */ /* 0x000fe400020e0648 */
[----:B------:R-:W1:Y:S01]  /*3a80*/  @!P3 LDC.64 R46, c[0x0][0x400] ;  /* 0x00010000ff2ebb82 */ /* 0x000e620000000a00 */
[----:B0-----:R-:W-:-:S04]  /*3a90*/  @!P3 LEA R44, P4, R12, R44, 0x1 ;  /* 0x0000002c0c2cb211 */ /* 0x001fc800078808ff */
[----:B------:R-:W-:Y:S02]  /*3aa0*/  @!P3 LEA.HI.X R45, R12, R45, R13, 0x1, P4 ;  /* 0x0000002d0c2db211 */ /* 0x000fe400020f0c0d */
[----:B------:R-:W-:-:S03]  /*3ab0*/  @!P3 IADD3 R14, P4, R64, R14, RZ ;  /* 0x0000000e400eb210 */ /* 0x000fc60007f9e0ff */
[----:B------:R0:W2:Y:S01]  /*3ac0*/  @!P3 LDG.E.128 R36, desc[UR60][R44.64] ;  /* 0x0000003c2c24b981 */ /* 0x0000a2000c1e1d00 */
[----:B------:R-:W-:Y:S02]  /*3ad0*/  @!P3 IADD3.X R12, R93, R70, RZ, P4, !PT ;  /* 0x000000465d0cb210 */ /* 0x000fe400027fe4ff */
[----:B-1----:R-:W-:-:S04]  /*3ae0*/  @!P3 LEA R46, P4, R14, R46, 0x1 ;  /* 0x0000002e0e2eb211 */ /* 0x002fc800078808ff */
[----:B------:R-:W-:Y:S02]  /*3af0*/  @!P3 LEA.HI.X R47, R14, R47, R12, 0x1, P4 ;  /* 0x0000002f0e2fb211 */ /* 0x000fe400020f0c0c */
[----:B------:R-:W1:Y:S03]  /*3b00*/  @!P2 LDC.64 R14, c[0x0][0x3e8] ;  /* 0x0000fa00ff0eab82 */ /* 0x000e660000000a00 */
[----:B------:R3:W4:Y:S05]  /*3b10*/  @!P3 LDG.E.128 R40, desc[UR60][R46.64] ;  /* 0x0000003c2e28b981 */ /* 0x00072a000c1e1d00 */
[----:B------:R-:W5:Y:S01]  /*3b20*/  @!P2 LDC.64 R12, c[0x0][0x400] ;  /* 0x00010000ff0cab82 */ /* 0x000f620000000a00 */
[----:B0-----:R-:W-:-:S02]  /*3b30*/  CS2R R44, SRZ ;  /* 0x00000000002c7805 */ /* 0x001fc4000001ff00 */
[----:B---3--:R-:W-:Y:S02]  /*3b40*/  CS2R R46, SRZ ;  /* 0x00000000002e7805 */ /* 0x008fe4000001ff00 */
[----:B------:R-:W-:Y:S02]  /*3b50*/  CS2R R50, SRZ ;  /* 0x0000000000327805 */ /* 0x000fe4000001ff00 */
[----:B-1----:R-:W-:-:S04]  /*3b60*/  @!P2 LEA R14, P3, R48, R14, 0x1 ;  /* 0x0000000e300ea211 */ /* 0x002fc800078608ff */
[----:B------:R-:W-:Y:S02]  /*3b70*/  @!P2 LEA.HI.X R15, R48, R15, R49, 0x1, P3 ;  /* 0x0000000f300fa211 */ /* 0x000fe400018f0c31 */
[----:B------:R-:W-:Y:S02]  /*3b80*/  CS2R R48, SRZ ;  /* 0x0000000000307805 */ /* 0x000fe4000001ff00 */
[C---:B-----5:R-:W-:Y:S01]  /*3b90*/  @!P2 LEA R12, P3, R4.reuse, R12, 0x1 ;  /* 0x0000000c040ca211 */ /* 0x060fe200078608ff */
[----:B------:R-:W3:Y:S03]  /*3ba0*/  @!P2 LDG.E.128 R44, desc[UR60][R14.64] ;  /* 0x0000003c0e2ca981 */ /* 0x000ee6000c1e1d00 */
[----:B------:R-:W-:-:S05]  /*3bb0*/  @!P2 LEA.HI.X R13, R4, R13, R11, 0x1, P3 ;  /* 0x0000000d040da211 */ /* 0x000fca00018f0c0b */
[----:B------:R0:W5:Y:S01]  /*3bc0*/  @!P2 LDG.E.128 R48, desc[UR60][R12.64] ;  /* 0x0000003c0c30a981 */ /* 0x000162000c1e1d00 */
[----:B------:R-:W-:Y:S02]  /*3bd0*/  ISETP.NE.AND P3, PT, R205, 0x3, PT ;  /* 0x00000003cd00780c */ /* 0x000fe40003f65270 */
[----:B------:R-:W-:Y:S01]  /*3be0*/  ISETP.GE.AND P2, PT, R16, R58, PT ;  /* 0x0000003a1000720c */ /* 0x000fe20003f46270 */
[----:B--2---:R-:W-:Y:S02]  /*3bf0*/  IMAD.MOV.U32 R4, RZ, RZ, R38 ;  /* 0x000000ffff047224 */ /* 0x004fe400078e0026 */
[----:B------:R-:W-:Y:S02]  /*3c00*/  IMAD.MOV.U32 R11, RZ, RZ, R39 ;  /* 0x000000ffff0b7224 */ /* 0x000fe400078e0027 */
[----:B------:R-:W-:Y:S02]  /*3c10*/  IMAD.MOV.U32 R56, RZ, RZ, R36 ;  /* 0x000000ffff387224 */ /* 0x000fe400078e0024 */
[----:B------:R-:W-:Y:S01]  /*3c20*/  IMAD.MOV.U32 R57, RZ, RZ, R37 ;  /* 0x000000ffff397224 */ /* 0x000fe200078e0025 */
[----:B------:R-:W-:-:S02]  /*3c30*/  PRMT R111, R111, 0x5410, R4 ;  /* 0x000054106f6f7816 */ /* 0x000fc40000000004 */
[----:B------:R-:W-:Y:S02]  /*3c40*/  PRMT R119, R11, 0x7610, R119 ;  /* 0x000076100b777816 */ /* 0x000fe40000000077 */
[----:B------:R-:W-:Y:S01]  /*3c50*/  PRMT R112, R56, 0x7610, R112 ;  /* 0x0000761038707816 */ /* 0x000fe20000000070 */
[----:B----4-:R-:W-:Y:S01]  /*3c60*/  IMAD.MOV.U32 R4, RZ, RZ, R42 ;  /* 0x000000ffff047224 */ /* 0x010fe200078e002a */
[----:B------:R-:W-:Y:S01]  /*3c70*/  MOV R11, R43 ;  /* 0x0000002b000b7202 */ /* 0x000fe20000000f00 */
[----:B0-----:R-:W-:Y:S01]  /*3c80*/  IMAD.MOV.U32 R12, RZ, RZ, R40 ;  /* 0x000000ffff0c7224 */ /* 0x001fe200078e0028 */
[----:B------:R-:W-:Y:S01]  /*3c90*/  PRMT R113, R57, 0x7610, R113 ;  /* 0x0000761039717816 */ /* 0x000fe20000000071 */
[----:B------:R-:W-:Y:S01]  /*3ca0*/  IMAD.MOV.U32 R13, RZ, RZ, R41 ;  /* 0x000000ffff0d7224 */ /* 0x000fe200078e0029 */
[----:B------:R-:W-:Y:S02]  /*3cb0*/  PRMT R111, R4, 0x7610, R111 ;  /* 0x00007610046f7816 */ /* 0x000fe4000000006f */
[----:B------:R-:W-:-:S02]  /*3cc0*/  PRMT R119, R119, 0x5410, R11 ;  /* 0x0000541077777816 */ /* 0x000fc4000000000b */
[----:B------:R-:W-:Y:S02]  /*3cd0*/  PRMT R112, R112, 0x5410, R12 ;  /* 0x0000541070707816 */ /* 0x000fe4000000000c */
[----:B------:R-:W-:Y:S01]  /*3ce0*/  PRMT R113, R113, 0x5410, R13 ;  /* 0x0000541071717816 */ /* 0x000fe2000000000d */
[----:B---3--:R-:W-:Y:S01]  /*3cf0*/  IMAD.MOV.U32 R4, RZ, RZ, R46 ;  /* 0x000000ffff047224 */ /* 0x008fe200078e002e */
[----:B------:R-:W-:Y:S01]  /*3d00*/  MOV R13, R45 ;  /* 0x0000002d000d7202 */ /* 0x000fe20000000f00 */
[----:B------:R-:W-:Y:S02]  /*3d10*/  IMAD.MOV.U32 R11, RZ, RZ, R47 ;  /* 0x000000ffff0b7224 */ /* 0x000fe400078e002f */
[----:B------:R-:W-:-:S03]  /*3d20*/  IMAD.MOV.U32 R12, RZ, RZ, R44 ;  /* 0x000000ffff0c7224 */ /* 0x000fc600078e002c */
[----:B------:R-:W-:Y:S01]  /*3d30*/  PRMT R105, R4, 0x5410, R11 ;  /* 0x0000541004697816 */ /* 0x000fe2000000000b */
[----:B-----5:R-:W-:Y:S01]  /*3d40*/  IMAD.MOV.U32 R4, RZ, RZ, R50 ;  /* 0x000000ffff047224 */ /* 0x020fe200078e0032 */
[----:B------:R-:W-:Y:S01]  /*3d50*/  PRMT R107, R12, 0x5410, R13 ;  /* 0x000054100c6b7816 */ /* 0x000fe2000000000d */
[----:B------:R-:W-:Y:S02]  /*3d60*/  IMAD.MOV.U32 R11, RZ, RZ, R51 ;  /* 0x000000ffff0b7224 */ /* 0x000fe400078e0033 */
[----:B------:R-:W-:Y:S02]  /*3d70*/  IMAD.MOV.U32 R12, RZ, RZ, R48 ;  /* 0x000000ffff0c7224 */ /* 0x000fe400078e0030 */
[----:B------:R-:W-:Y:S01]  /*3d80*/  IMAD.MOV.U32 R13, RZ, RZ, R49 ;  /* 0x000000ffff0d7224 */ /* 0x000fe200078e0031 */
[----:B------:R-:W-:-:S04]  /*3d90*/  PRMT R108, R4, 0x5410, R11 ;  /* 0x00005410046c7816 */ /* 0x000fc8000000000b */
[----:B------:R-:W-:Y:S01]  /*3da0*/  PRMT R109, R12, 0x5410, R13 ;  /* 0x000054100c6d7816 */ /* 0x000fe2000000000d */
[----:B------:R-:W-:Y:S06]  /*3db0*/  @!P3 BRA `(.L_x_1426) ;  /* 0x000000000004b947 */ /* 0x000fec0003800000 */
[----:B------:R-:W-:Y:S01]  /*3dc0*/  BPT.TRAP 0x1 ;  /* 0x000000040000795c */ /* 0x000fe20000300000 */
.L_x_1426:
[----:B------:R-:W-:Y:S01]  /*3dd0*/  IMAD R4, R18, 0x8, R19 ;  /* 0x0000000812047824 */ /* 0x000fe200078e0213 */
[----:B------:R-:W-:Y:S01]  /*3de0*/  SHF.L.U32 R101, R203, 0x1f, RZ ;  /* 0x0000001fcb657819 */ /* 0x000fe200000006ff */
[----:B------:R-:W0:Y:S01]  /*3df0*/  LDC R104, c[0x0][0x2f4] ;  /* 0x0000bd00ff687b82 */ /* 0x000e220000000800 */
[----:B------:R-:W-:Y:S02]  /*3e00*/  BSSY B1, `(.L_x_1427) ;  /* 0x0000003000017945 */ /* 0x000fe40003800000 */
[----:B------:R-:W1:Y:S02]  /*3e10*/  SYNCS.PHASECHK.TRANS64.TRYWAIT P4, [R4+URZ+0x32490], R101 ;  /* 0x03249065040075a7 */ /* 0x000e64000808017f */
[----:B-1----:R-:W-:Y:S05]  /*3e20*/  @!P4 BRA `(.L_x_1428) ;  /* 0x000001540098c947 */ /* 0x002fea0003800000 */
.L_x_1669:
[----:B------:R-:W-:Y:S05]  /*3e30*/  BSYNC B1 ;  /* 0x0000000000017941 */ /* 0x000fea0003800000 */
.L_x_1427:
[----:B------:R-:W-:Y:S01]  /*3e40*/  UMOV UR4, 0xffffffff ;  /* 0xffffffff00047882 */ /* 0x000fe20000000000 */
[----:B0-----:R-:W-:Y:S02]  /*3e50*/  IADD3 R106, -R89, R104, RZ ;  /* 0x00000068596a7210 */ /* 0x001fe40007ffe1ff */
[----:B------:R-:W-:Y:S05]  /*3e60*/  BRA.DIV UR4, `(.L_x_1429) ;  /* 0x00000156049c7947 */ /* 0x000fea000b800000 */
[----:B------:R0:W2:Y:S04]  /*3e70*/  SHFL.IDX PT, R95, R103, RZ, 0x1c1f ;  /* 0x001c1fff675f7589 */ /* 0x0000a800000e0000 */
[----:B------:R0:W3:Y:S02]  /*3e80*/  SHFL.IDX PT, R94, R102, RZ, 0x1c1f ;  /* 0x001c1fff665e7589 */ /* 0x0000e400000e0000 */
.L_x_1673:
[----:B------:R-:W-:Y:S01]  /*3e90*/  ISETP.GE.OR P4, PT, R200, R100, P1 ;  /* 0x00000064c800720c */ /* 0x000fe20000f86670 */
[----:B------:R-:W-:-:S12]  /*3ea0*/  BSSY B1, `(.L_x_1430) ;  /* 0x0000073000017945 */ /* 0x000fd80003800000 */
[----:B------:R-:W-:Y:S05]  /*3eb0*/  @P4 BRA `(.L_x_1431) ;  /* 0x0000000400c44947 */ /* 0x000fea0003800000 */
[----:B------:R-:W4:Y:S01]  /*3ec0*/  S2R R12, SR_TID.X ;  /* 0x00000000000c7919 */ /* 0x000f220000002100 */
[----:B------:R-:W-:Y:S01]  /*3ed0*/  SEL R11, R89, R106, !P0 ;  /* 0x0000006a590b7207 */ /* 0x000fe20004000000 */
[----:B------:R-:W-:Y:S01]  /*3ee0*/  BSSY B2, `(.L_x_1432) ;  /* 0x000006a000027945 */ /* 0x000fe20003800000 */
[----:B---3--:R-:W-:-:S04]  /*3ef0*/  LEA R92, P4, R68, R94, 0x1 ;  /* 0x0000005e445c7211 */ /* 0x008fc800078808ff */
[----:B--2---:R-:W-:Y:S01]  /*3f00*/  LEA.HI.X R93, R68, R95, R32, 0x1, P4 ;  /* 0x0000005f445d7211 */ /* 0x004fe200020f0c20 */
[----:B----4-:R-:W-:Y:S01]  /*3f10*/  VIADD R13, R12, 0xffffff80 ;  /* 0xffffff800c0d7836 */ /* 0x010fe20000000000 */
[----:B------:R-:W-:-:S04]  /*3f20*/  SHF.R.S32.HI R12, RZ, 0x1f, R11 ;  /* 0x0000001fff0c7819 */ /* 0x000fc8000001140b */
[----:B------:R-:W-:Y:S02]  /*3f30*/  LEA.HI R12, R12, R11, RZ, 0x4 ;  /* 0x0000000b0c0c7211 */ /* 0x000fe400078f20ff */
[----:B------:R-:W-:Y:S02]  /*3f40*/  SHF.R.S32.HI R14, RZ, 0x1f, R13 ;  /* 0x0000001fff0e7819 */ /* 0x000fe4000001140d */
[----:B------:R-:W-:Y:S01]  /*3f50*/  LEA.HI.SX32 R11, R12, R69, 0x1c ;  /* 0x000000450c0b7211 */ /* 0x000fe200078fe2ff */
[----:B------:R-:W-:Y:S01]  /*3f60*/  IMAD R12, R18, 0x1800, R31 ;  /* 0x00001800120c7824 */ /* 0x000fe200078e021f */
[----:B------:R-:W-:-:S03]  /*3f70*/  LEA.HI R14, R14, R13, RZ, 0x5 ;  /* 0x0000000d0e0e7211 */ /* 0x000fc600078f28ff */
[----:B------:R-:W-:Y:S01]  /*3f80*/  IMAD.SHL.U32 R11, R11, 0x8, RZ ;  /* 0x000000080b0b7824 */ /* 0x000fe200078e00ff */
[----:B------:R-:W-:Y:S01]  /*3f90*/  SHF.R.S32.HI R14, RZ, 0x5, R14 ;  /* 0x00000005ff0e7819 */ /* 0x000fe2000001140e */
[----:B------:R-:W-:-:S03]  /*3fa0*/  IMAD R12, R12, 0x2, R19 ;  /* 0x000000020c0c7824 */ /* 0x000fc600078e0213 */
[----:B------:R-:W-:-:S04]  /*3fb0*/  LOP3.LUT R13, R82, 0x38, R11, 0xf8, !PT ;  /* 0x00000038520d7812 */ /* 0x000fc800078ef80b */
[----:B------:R-:W-:-:S05]  /*3fc0*/  LOP3.LUT R13, R13, R80, RZ, 0x3c, !PT ;  /* 0x000000500d0d7212 */ /* 0x000fca00078e3cff */
[----:B------:R-:W-:-:S04]  /*3fd0*/  IMAD R13, R14, 0x200, R13 ;  /* 0x000002000e0d7824 */ /* 0x000fc800078e020d */
[----:B------:R-:W-:-:S04]  /*3fe0*/  IMAD R14, R18, 0x1800, R13 ;  /* 0x00001800120e7824 */ /* 0x000fc800078e020d */
[----:B------:R-:W-:Y:S02]  /*3ff0*/  IMAD R56, R14, 0x2, R19 ;  /* 0x000000020e387824 */ /* 0x000fe400078e0213 */
[----:B------:R-:W2:Y:S04]  /*4000*/  LDS.128 R12, [R12+0x1c400] ;  /* 0x01c400000c0c7984 */ /* 0x000ea80000000c00 */
[----:B------:R-:W3:Y:S01]  /*4010*/  LDS.128 R56, [R56+0x1c400] ;  /* 0x01c4000038387984 */ /* 0x000ee20000000c00 */
[----:B------:R-:W-:Y:S05]  /*4020*/  @P2 BRA `(.L_x_1433) ;  /* 0x0000000400542947 */ /* 0x000fea0003800000 */
[----:B------:R-:W-:Y:S02]  /*4030*/  SHF.R.U32.HI R114, RZ, 0x10, R41 ;  /* 0x00000010ff727819 */ /* 0x000fe40000011629 */
[--C-:B------:R-:W-:Y:S02]  /*4040*/  SHF.R.U64 R110, R36, 0x10, R37.reuse ;  /* 0x00000010246e7819 */ /* 0x100fe40000001225 */
[----:B------:R-:W-:Y:S01]  /*4050*/  SHF.R.U32.HI R115, RZ, 0x10, R37 ;  /* 0x00000010ff737819 */ /* 0x000fe20000011625 */
[----:B------:R-:W-:Y:S01]  /*4060*/  HADD2.F32 R114, -RZ, R114.H0_H0 ;  /* 0x20000072ff727230 */ /* 0x000fe20000004100 */
[--C-:B------:R-:W-:Y:S01]  /*4070*/  SHF.R.U64 R37, R42, 0x10, R43.reuse ;  /* 0x000000102a257819 */ /* 0x100fe2000000122b */
[----:B------:R-:W-:Y:S01]  /*4080*/  HADD2.F32 R110, -RZ, R110.H0_H0 ;  /* 0x2000006eff6e7230 */ /* 0x000fe20000004100 */
[----:B------:R-:W-:Y:S01]  /*4090*/  SHF.R.U32.HI R117, RZ, 0x10, R43 ;  /* 0x00000010ff757819 */ /* 0x000fe2000001162b */
[--C-:B------:R-:W-:Y:S01]  /*40a0*/  HADD2.F32 R43, -RZ, R113.reuse.H0_H0 ;  /* 0x20000071ff2b7230 */ /* 0x100fe20000004100 */
[----:B------:R-:W-:Y:S01]  /*40b0*/  SHF.R.U64 R40, R40, 0x10, R41 ;  /* 0x0000001028287819 */ /* 0x000fe20000001229 */
[----:B------:R-:W-:Y:S01]  /*40c0*/  HADD2.F32 R113, -RZ, R113.H1_H1 ;  /* 0x30000071ff717230 */ /* 0x000fe20000004100 */
[--C-:B------:R-:W-:Y:S01]  /*40d0*/  SHF.R.U64 R36, R38, 0x10, R39.reuse ;  /* 0x0000001026247819 */ /* 0x100fe20000001227 */
[--C-:B---3--:R-:W-:Y:S01]  /*40e0*/  HADD2.F32 R38, -RZ, R57.reuse.H0_H0 ;  /* 0x20000039ff267230 */ /* 0x108fe20000004100 */
[----:B------:R-:W-:Y:S01]  /*40f0*/  SHF.R.U32.HI R118, RZ, 0x10, R39 ;  /* 0x00000010ff767819 */ /* 0x000fe20000011627 */
[----:B--2---:R-:W-:Y:S01]  /*4100*/  IMAD.MOV.U32 R39, RZ, RZ, R15 ;  /* 0x000000ffff277224 */ /* 0x004fe200078e000f */
[----:B------:R-:W-:Y:S01]  /*4110*/  MOV R41, R12 ;  /* 0x0000000c00297202 */ /* 0x000fe20000000f00 */
[----:B------:R-:W-:-:S02]  /*4120*/  HADD2.F32 R57, -RZ, R57.H1_H1 ;  /* 0x30000039ff397230 */ /* 0x000fc40000004100 */
[--C-:B------:R-:W-:Y:S02]  /*4130*/  HADD2.F32 R12, -RZ, R13.reuse.H0_H0 ;  /* 0x2000000dff0c7230 */ /* 0x100fe40000004100 */
[----:B------:R-:W-:Y:S02]  /*4140*/  HADD2.F32 R15, -RZ, R13.H1_H1 ;  /* 0x3000000dff0f7230 */ /* 0x000fe40000004100 */
[-C--:B------:R-:W-:Y:S01]  /*4150*/  FMUL.FTZ R13, R38, R113.reuse ;  /* 0x00000071260d7220 */ /* 0x080fe20000410000 */
[----:B------:R-:W-:Y:S02]  /*4160*/  HADD2.F32 R42, -RZ, R115.H0_H0 ;  /* 0x20000073ff2a7230 */ /* 0x000fe40000004100 */
[C---:B------:R-:W-:Y:S01]  /*4170*/  FMUL.FTZ R113, R12.reuse, R113 ;  /* 0x000000710c717220 */ /* 0x040fe20000410000 */
[-C--:B------:R-:W-:Y:S01]  /*4180*/  FMUL.FTZ R116, R57, R114.reuse ;  /* 0x0000007239747220 */ /* 0x080fe20000410000 */
[C---:B------:R-:W-:Y:S01]  /*4190*/  FMUL.FTZ R114, R15.reuse, R114 ;  /* 0x000000720f727220 */ /* 0x040fe20000410000 */
[-C--:B------:R-:W-:Y:S01]  /*41a0*/  FFMA.FTZ R12, R12, R43.reuse, -R13 ;  /* 0x0000002b0c0c7223 */ /* 0x080fe2000001080d */
[----:B------:R-:W-:Y:S01]  /*41b0*/  FFMA.FTZ R13, R38, R43, R113 ;  /* 0x0000002b260d7223 */ /* 0x000fe20000010071 */
[-C--:B------:R-:W-:Y:S01]  /*41c0*/  FFMA.FTZ R15, R15, R42.reuse, -R116 ;  /* 0x0000002a0f0f7223 */ /* 0x080fe20000010874 */
[----:B------:R-:W-:Y:S01]  /*41d0*/  FFMA.FTZ R38, R57, R42, R114 ;  /* 0x0000002a39267223 */ /* 0x000fe20000010072 */
[----:B------:R-:W-:-:S02]  /*41e0*/  HADD2.F32 R115, -RZ, R119.H1_H1 ;  /* 0x30000077ff737230 */ /* 0x000fc40000004100 */
[--C-:B------:R-:W-:Y:S01]  /*41f0*/  HADD2.F32 R57, -RZ, R59.reuse.H0_H0 ;  /* 0x2000003bff397230 */ /* 0x100fe20000004100 */
[----:B------:R-:W-:Y:S01]  /*4200*/  F2FP.F16.F32.PACK_AB R15, R15, R12 ;  /* 0x0000000c0f0f723e */ /* 0x000fe200000000ff */
[----:B------:R-:W-:Y:S02]  /*4210*/  HADD2.F32 R59, -RZ, R59.H1_H1 ;  /* 0x3000003bff3b7230 */ /* 0x000fe40000004100 */
[----:B------:R-:W-:Y:S02]  /*4220*/  HADD2.F32 R42, -RZ, R39.H0_H0 ;  /* 0x20000027ff2a7230 */ /* 0x000fe40000004100 */
[----:B------:R-:W-:Y:S02]  /*4230*/  HADD2.F32 R116, -RZ, R117.H0_H0 ;  /* 0x20000075ff747230 */ /* 0x000fe40000004100 */
[----:B------:R-:W-:Y:S02]  /*4240*/  HADD2.F32 R43, -RZ, R39.H1_H1 ;  /* 0x30000027ff2b7230 */ /* 0x000fe40000004100 */
[----:B------:R-:W-:Y:S01]  /*4250*/  FMUL.FTZ R39, R57, R115 ;  /* 0x0000007339277220 */ /* 0x000fe20000410000 */
[----:B------:R-:W-:-:S02]  /*4260*/  HADD2.F32 R113, -RZ, R119.H0_H0 ;  /* 0x20000077ff717230 */ /* 0x000fc40000004100 */
[-C--:B------:R-:W-:Y:S01]  /*4270*/  FMUL.FTZ R120, R59, R116.reuse ;  /* 0x000000743b787220 */ /* 0x080fe20000410000 */
[----:B------:R-:W-:Y:S02]  /*4280*/  HADD2.F32 R114, -RZ, R118.H0_H0 ;  /* 0x20000076ff727230 */ /* 0x000fe40000004100 */
[C---:B------:R-:W-:Y:S01]  /*4290*/  FMUL.FTZ R118, R42.reuse, R115 ;  /* 0x000000732a767220 */ /* 0x040fe20000410000 */
[----:B------:R-:W-:Y:S01]  /*42a0*/  FMUL.FTZ R116, R43, R116 ;  /* 0x000000742b747220 */ /* 0x000fe20000410000 */
[-C--:B------:R-:W-:Y:S02]  /*42b0*/  FFMA.FTZ R39, R42, R113.reuse, -R39 ;  /* 0x000000712a277223 */ /* 0x080fe40000010827 */
[----:B------:R-:W-:Y:S01]  /*42c0*/  FFMA.FTZ R42, R57, R113, R118 ;  /* 0x00000071392a7223 */ /* 0x000fe20000010076 */
[-C--:B------:R-:W-:Y:S01]  /*42d0*/  FFMA.FTZ R120, R43, R114.reuse, -R120 ;  /* 0x000000722b787223 */ /* 0x080fe20000010878 */
[----:B------:R-:W-:Y:S01]  /*42e0*/  FFMA.FTZ R117, R59, R114, R116 ;  /* 0x000000723b757223 */ /* 0x000fe20000010074 */
[----:B------:R-:W-:-:S02]  /*42f0*/  HADD2.F32 R57, -RZ, R112.H0_H0 ;  /* 0x20000070ff397230 */ /* 0x000fc40000004100 */
[----:B------:R-:W-:Y:S01]  /*4300*/  HADD2.F32 R112, -RZ, R112.H1_H1 ;  /* 0x30000070ff707230 */ /* 0x000fe20000004100 */
[----:B------:R-:W-:Y:S01]  /*4310*/  F2FP.F16.F32.PACK_AB R39, R120, R39 ;  /* 0x000000277827723e */ /* 0x000fe200000000ff */
[----:B------:R-:W-:Y:S01]  /*4320*/  HADD2.F32 R59, -RZ, R40.H0_H0 ;  /* 0x20000028ff3b7230 */ /* 0x000fe20000004100 */
[----:B------:R-:W-:Y:S01]  /*4330*/  F2FP.F16.F32.PACK_AB R42, R117, R42 ;  /* 0x0000002a752a723e */ /* 0x000fe200000000ff */
[--C-:B------:R-:W-:Y:S02]  /*4340*/  HADD2.F32 R43, -RZ, R56.reuse.H0_H0 ;  /* 0x20000038ff2b7230 */ /* 0x100fe40000004100 */
[--C-:B------:R-:W-:Y:S02]  /*4350*/  HADD2.F32 R40, -RZ, R41.reuse.H0_H0 ;  /* 0x20000029ff287230 */ /* 0x100fe40000004100 */
[----:B------:R-:W-:Y:S02]  /*4360*/  HADD2.F32 R56, -RZ, R56.H1_H1 ;  /* 0x30000038ff387230 */ /* 0x000fe40000004100 */
[----:B------:R-:W-:Y:S01]  /*4370*/  FMUL.FTZ R113, R43, R112 ;  /* 0x000000702b717220 */ /* 0x000fe20000410000 */
[----:B------:R-:W-:-:S02]  /*4380*/  HADD2.F32 R41, -RZ, R41.H1_H1 ;  /* 0x30000029ff297230 */ /* 0x000fc40000004100 */
[----:B------:R-:W-:Y:S01]  /*4390*/  FMUL.FTZ R112, R40, R112 ;  /* 0x0000007028707220 */ /* 0x000fe20000410000 */
[----:B------:R-:W-:Y:S01]  /*43a0*/  FMUL.FTZ R114, R56, R59 ;  /* 0x0000003b38727220 */ /* 0x000fe20000410000 */
[----:B------:R-:W-:Y:S01]  /*43b0*/  FFMA.FTZ R113, R40, R57, -R113 ;  /* 0x0000003928717223 */ /* 0x000fe20000010871 */
[----:B------:R-:W-:Y:S01]  /*43c0*/  FMUL.FTZ R59, R41, R59 ;  /* 0x0000003b293b7220 */ /* 0x000fe20000410000 */
[----:B------:R-:W-:Y:S01]  /*43d0*/  FFMA.FTZ R112, R43, R57, R112 ;  /* 0x000000392b707223 */ /* 0x000fe20000010070 */
[-C--:B------:R-:W-:Y:S01]  /*43e0*/  FFMA.FTZ R114, R41, R110.reuse, -R114 ;  /* 0x0000006e29727223 */ /* 0x080fe20000010872 */
[----:B------:R-:W-:Y:S02]  /*43f0*/  HADD2.F32 R41, -RZ, R111.H1_H1 ;  /* 0x3000006fff297230 */ /* 0x000fe40000004100 */
[----:B------:R-:W-:Y:S01]  /*4400*/  FFMA.FTZ R59, R56, R110, R59 ;  /* 0x0000006e383b7223 */ /* 0x000fe2000001003b */
[----:B------:R-:W-:Y:S02]  /*4410*/  HADD2.F32 R57, -RZ, R37.H0_H0 ;  /* 0x20000025ff397230 */ /* 0x000fe40000004100 */
[----:B------:R-:W-:Y:S01]  /*4420*/  HADD2.F32 R40, -RZ, R58.H0_H0 ;  /* 0x2000003aff287230 */ /* 0x000fe20000004100 */
[----:B------:R-:W-:Y:S01]  /*4430*/  F2FP.F16.F32.PACK_AB R12, R114, R113 ;  /* 0x00000071720c723e */ /* 0x000fe200000000ff */
[----:B------:R-:W-:Y:S01]  /*4440*/  HADD2.F32 R111, -RZ, R111.H0_H0 ;  /* 0x2000006fff6f7230 */ /* 0x000fe20000004100 */
[----:B------:R-:W-:Y:S01]  /*4450*/  F2FP.F16.F32.PACK_AB R56, R59, R112 ;  /* 0x000000703b38723e */ /* 0x000fe200000000ff */
[----:B------:R-:W-:-:S02]  /*4460*/  HADD2.F32 R37, -RZ, R14.H0_H0 ;  /* 0x2000000eff257230 */ /* 0x000fc40000004100 */
[----:B------:R-:W-:Y:S02]  /*4470*/  HADD2.F32 R58, -RZ, R58.H1_H1 ;  /* 0x3000003aff3a7230 */ /* 0x000fe40000004100 */
[----:B------:R-:W-:Y:S02]  /*4480*/  HADD2.F32 R14, -RZ, R14.H1_H1 ;  /* 0x3000000eff0e7230 */ /* 0x000fe40000004100 */
[----:B------:R-:W-:Y:S02]  /*4490*/  HADD2.F32 R43, -RZ, R36.H0_H0 ;  /* 0x20000024ff2b7230 */ /* 0x000fe40000004100 */
[----:B------:R-:W-:Y:S01]  /*44a0*/  FMUL.FTZ R36, R40, R111 ;  /* 0x0000006f28247220 */ /* 0x000fe20000410000 */
[----:B------:R-:W-:Y:S01]  /*44b0*/  FMUL.FTZ R115, R58, R57 ;  /* 0x000000393a737220 */ /* 0x000fe20000410000 */
[C---:B------:R-:W-:Y:S01]  /*44c0*/  FMUL.FTZ R111, R37.reuse, R111 ;  /* 0x0000006f256f7220 */ /* 0x040fe20000410000 */
[C---:B------:R-:W-:Y:S01]  /*44d0*/  FMUL.FTZ R57, R14.reuse, R57 ;  /* 0x000000390e397220 */ /* 0x040fe20000410000 */
[----:B------:R-:W-:Y:S01]  /*44e0*/  FFMA.FTZ R36, R37, R41, -R36 ;  /* 0x0000002925247223 */ /* 0x000fe20000010824 */
[----:B------:R-:W-:Y:S01]  /*44f0*/  FFMA.FTZ R115, R14, R43, -R115 ;  /* 0x0000002b0e737223 */ /* 0x000fe20000010873 */
[----:B------:R-:W-:Y:S01]  /*4500*/  FFMA.FTZ R111, R40, R41, R111 ;  /* 0x00000029286f7223 */ /* 0x000fe2000001006f */
[----:B------:R-:W-:Y:S01]  /*4510*/  FFMA.FTZ R58, R58, R43, R57 ;  /* 0x0000002b3a3a7223 */ /* 0x000fe20000010039 */
[----:B------:R-:W-:Y:S01]  /*4520*/  F2FP.F16.F32.PACK_AB R57, R38, R13 ;  /* 0x0000000d2639723e */ /* 0x000fe200000000ff */
[----:B------:R-:W-:Y:S01]  /*4530*/  IMAD.MOV.U32 R13, RZ, RZ, R15 ;  /* 0x000000ffff0d7224 */ /* 0x000fe200078e000f */
[----:B------:R-:W-:Y:S01]  /*4540*/  F2FP.F16.F32.PACK_AB R14, R115, R36 ;  /* 0x00000024730e723e */ /* 0x000fe200000000ff */
[----:B------:R-:W-:Y:S01]  /*4550*/  IMAD.MOV.U32 R15, RZ, RZ, R39 ;  /* 0x000000ffff0f7224 */ /* 0x000fe200078e0027 */
[----:B------:R-:W-:Y:S01]  /*4560*/  F2FP.F16.F32.PACK_AB R58, R58, R111 ;  /* 0x0000006f3a3a723e */ /* 0x000fe200000000ff */
[----:B------:R-:W-:-:S07]  /*4570*/  IMAD.MOV.U32 R59, RZ, RZ, R42 ;  /* 0x000000ffff3b7224 */ /* 0x000fce00078e002a */
.L_x_1433:
[----:B------:R-:W-:Y:S05]  /*4580*/  BSYNC B2 ;  /* 0x0000000000027941 */ /* 0x000fea0003800000 */
.L_x_1432:
[----:B------:R-:W-:Y:S01]  /*4590*/  ISETP.GE.AND P4, PT, R11, R104, PT ;  /* 0x000000680b00720c */ /* 0x000fe20003f86270 */
[----:B--2---:R4:W-:-:S12]  /*45a0*/  ST.E.128 desc[UR60][R92.64], R12 ;  /* 0x0000000c5c007985 */ /* 0x0049d8000c101d3c */
[----:B------:R-:W-:-:S05]  /*45b0*/  @!P4 IMAD.WIDE R94, R11, 0x2, R94 ;  /* 0x000000020b5ec825 */ /* 0x000fca00078e025e */
[----:B---3--:R4:W-:Y:S02]  /*45c0*/  @!P4 ST.E.128 desc[UR60][R94.64], R56 ;  /* 0x000000385e00c985 */ /* 0x0089e4000c101d3c */
.L_x_1431:
[----:B------:R-:W-:Y:S05]  /*45d0*/  BSYNC B1 ;  /* 0x0000000000017941 */ /* 0x000fea0003800000 */
.L_x_1430:
[----:B------:R-:W-:-:S03]  /*45e0*/  UMOV UR4, 0xffffffff ;  /* 0xffffffff00047882 */ /* 0x000fc60000000000 */
[----:B------:R-:W-:Y:S05]  /*45f0*/  BRA.DIV UR4, `(.L_x_1434) ;  /* 0x0000015204047947 */ /* 0x000fea000b800000 */
[----:B0-----:R-:W0:Y:S04]  /*4600*/  SHFL.IDX PT, R103, R103, 0x1, 0x1c1f ;  /* 0x003c1f0067677f89 */ /* 0x001e2800000e0000 */
[----:B------:R-:W0:Y:S02]  /*4610*/  SHFL.IDX PT, R102, R102, 0x1, 0x1c1f ;  /* 0x003c1f0066667f89 */ /* 0x000e2400000e0000 */
.L_x_1677:
[----:B------:R-:W-:-:S05]  /*4620*/  VIADD R11, R200, 0x40 ;  /* 0x00000040c80b7836 */ /* 0x000fca0000000000 */
[----:B------:R-:W-:-:S13]  /*4630*/  ISETP.GE.OR P4, PT, R11, R100, P1 ;  /* 0x000000640b00720c */ /* 0x000fda0000f86670 */
[----:B------:R-:W-:Y:S05]  /*4640*/  @P4 BRA `(.L_x_1419) ;  /* 0x0000000800f04947 */ /* 0x000fea0003800000 */
[----:B----4-:R-:W4:Y:S01]  /*4650*/  LDL R13, [R1+0x58] ;  /* 0x00005800010d7983 */ /* 0x010f220000100800 */
[----:B------:R-:W-:Y:S01]  /*4660*/  SEL R106, R89, R106, !P0 ;  /* 0x0000006a596a7207 */ /* 0x000fe20004000000 */
[C---:B------:R-:W-:Y:S01]  /*4670*/  VIADD R12, R200.reuse, 0x40 ;  /* 0x00000040c80c7836 */ /* 0x040fe20000000000 */
[----:B------:R-:W-:Y:S01]  /*4680*/  IADD3 R14, R200, 0x40, RZ ;  /* 0x00000040c80e7810 */ /* 0x000fe20007ffe0ff */
[----:B------:R-:W-:Y:S01]  /*4690*/  BSSY B1, `(.L_x_1435) ;  /* 0x000006b000017945 */ /* 0x000fe20003800000 */
[----:B------:R-:W-:Y:S01]  /*46a0*/  SHF.R.S32.HI R11, RZ, 0x1f, R106 ;  /* 0x0000001fff0b7819 */ /* 0x000fe2000001146a */
[----:B------:R-:W-:Y:S01]  /*46b0*/  IMAD.SHL.U32 R12, R12, 0x40, RZ ;  /* 0x000000400c0c7824 */ /* 0x000fe200078e00ff */
[----:B0-----:R-:W-:Y:S01]  /*46c0*/  LEA R40, P4, R68, R102, 0x1 ;  /* 0x0000006644287211 */ /* 0x001fe200078808ff */
[----:B------:R-:W-:Y:S01]  /*46d0*/  IMAD.SHL.U32 R14, R14, 0x40, RZ ;  /* 0x000000400e0e7824 */ /* 0x000fe200078e00ff */
[----:B------:R-:W-:Y:S02]  /*46e0*/  LEA.HI R106, R11, R106, RZ, 0x4 ;  /* 0x0000006a0b6a7211 */ /* 0x000fe400078f20ff */
[----:B------:R-:W-:-:S02]  /*46f0*/  LOP3.LUT R12, R12, 0x1c0, RZ, 0xc0, !PT ;  /* 0x000001c00c0c7812 */ /* 0x000fc400078ec0ff */
[----:B------:R-:W-:Y:S02]  /*4700*/  LEA.HI.SX32 R11, R106, R69, 0x1c ;  /* 0x000000456a0b7211 */ /* 0x000fe400078fe2ff */
[----:B------:R-:W-:Y:S02]  /*4710*/  LOP3.LUT R14, R14, 0x1c0, RZ, 0xc0, !PT ;  /* 0x000001c00e0e7812 */ /* 0x000fe400078ec0ff */
[----:B------:R-:W-:Y:S01]  /*4720*/  LEA.HI.X R41, R68, R103, R32, 0x1, P4 ;  /* 0x0000006744297211 */ /* 0x000fe200020f0c20 */
[----:B------:R-:W-:Y:S01]  /*4730*/  IMAD.SHL.U32 R11, R11, 0x8, RZ ;  /* 0x000000080b0b7824 */ /* 0x000fe200078e00ff */
[----:B------:R-:W-:-:S04]  /*4740*/  SHF.R.U32.HI R14, RZ, 0x3, R14 ;  /* 0x00000003ff0e7819 */ /* 0x000fc8000001160e */
[----:B------:R-:W-:-:S04]  /*4750*/  LOP3.LUT R12, R12, 0x38, R11, 0xf8, !PT ;  /* 0x000000380c0c7812 */ /* 0x000fc800078ef80b */
[----:B------:R-:W-:-:S05]  /*4760*/  LOP3.LUT R12, R12, R14, RZ, 0x3c, !PT ;  /* 0x0000000e0c0c7212 */ /* 0x000fca00078e3cff */
[----:B----4-:R-:W-:Y:S02]  /*4770*/  IMAD.IADD R13, R13, 0x1, R12 ;  /* 0x000000010d0d7824 */ /* 0x010fe400078e020c */
[C---:B------:R-:W-:Y:S02]  /*4780*/  IMAD R12, R18.reuse, 0x1800, R21 ;  /* 0x00001800120c7824 */ /* 0x040fe400078e0215 */
[----:B------:R-:W-:-:S03]  /*4790*/  IMAD R14, R18, 0x1800, R13 ;  /* 0x00001800120e7824 */ /* 0x000fc600078e020d */
[----:B------:R-:W-:Y:S01]  /*47a0*/  LEA R12, R12, R19, 0x1 ;  /* 0x000000130c0c7211 */ /* 0x000fe200078e08ff */
[----:B------:R-:W-:-:S05]  /*47b0*/  IMAD R36, R14, 0x2, R19 ;  /* 0x000000020e247824 */ /* 0x000fca00078e0213 */
[----:B------:R-:W0:Y:S04]  /*47c0*/  LDS.128 R12, [R12+0x1c400] ;  /* 0x01c400000c0c7984 */ /* 0x000e280000000c00 */
[----:B------:R-:W4:Y:S01]  /*47d0*/  LDS.128 R36, [R36+0x1c400] ;  /* 0x01c4000024247984 */ /* 0x000f220000000c00 */
[----:B------:R-:W-:Y:S05]  /*47e0*/  @P2 BRA `(.L_x_1436) ;  /* 0x0000000400542947 */ /* 0x000fea0003800000 */
[--C-:B--2---:R-:W-:Y:S02]  /*47f0*/  SHF.R.U64 R95, R48, 0x10, R49.reuse ;  /* 0x00000010305f7819 */ /* 0x104fe40000001231 */
[----:B------:R-:W-:Y:S01]  /*4800*/  SHF.R.U32.HI R48, RZ, 0x10, R49 ;  /* 0x00000010ff307819 */ /* 0x000fe20000011631 */
[----:B------:R-:W-:Y:S01]  /*4810*/  HADD2.F32 R49, -RZ, R109.H1_H1 ;  /* 0x3000006dff317230 */ /* 0x000fe20000004100 */
[--C-:B------:R-:W-:Y:S02]  /*4820*/  SHF.R.U64 R44, R44, 0x10, R45.reuse ;  /* 0x000000102c2c7819 */ /* 0x100fe4000000122d */
[----:B------:R-:W-:Y:S01]  /*4830*/  SHF.R.U32.HI R56, RZ, 0x10, R45 ;  /* 0x00000010ff387819 */ /* 0x000fe2000001162d */
[----:B----4-:R-:W-:Y:S01]  /*4840*/  IMAD.MOV.U32 R45, RZ, RZ, R36 ;  /* 0x000000ffff2d7224 */ /* 0x010fe200078e0024 */
[----:B------:R-:W-:Y:S01]  /*4850*/  SHF.R.U64 R42, R46, 0x10, R47 ;  /* 0x000000102e2a7819 */ /* 0x000fe2000000122f */
[----:B------:R-:W-:Y:S01]  /*4860*/  IMAD.MOV.U32 R46, RZ, RZ, R38 ;  /* 0x000000ffff2e7224 */ /* 0x000fe200078e0026 */
[----:B------:R-:W-:Y:S01]  /*4870*/  SHF.R.U64 R43, R50, 0x10, R51 ;  /* 0x00000010322b7819 */ /* 0x000fe20000001233 */
[----:B0-----:R-:W-:Y:S01]  /*4880*/  IMAD.MOV.U32 R36, RZ, RZ, R15 ;  /* 0x000000ffff247224 */ /* 0x001fe200078e000f */
[----:B------:R-:W-:Y:S01]  /*4890*/  SHF.R.U32.HI R59, RZ, 0x10, R47 ;  /* 0x00000010ff3b7819 */ /* 0x000fe2000001162f */
[--C-:B------:R-:W-:Y:S01]  /*48a0*/  HADD2.F32 R38, -RZ, R37.reuse.H0_H0 ;  /* 0x20000025ff267230 */ /* 0x100fe20000004100 */
[----:B------:R-:W-:Y:S01]  /*48b0*/  SHF.R.U32.HI R57, RZ, 0x10, R51 ;  /* 0x00000010ff397819 */ /* 0x000fe20000011633 */
[----:B------:R-:W-:-:S02]  /*48c0*/  HADD2.F32 R37, -RZ, R37.H1_H1 ;  /* 0x30000025ff257230 */ /* 0x000fc40000004100 */
[--C-:B------:R-:W-:Y:S02]  /*48d0*/  HADD2.F32 R15, -RZ, R13.reuse.H0_H0 ;  /* 0x2000000dff0f7230 */ /* 0x100fe40000004100 */
[----:B------:R-:W-:Y:S02]  /*48e0*/  HADD2.F32 R50, -RZ, R48.H0_H0 ;  /* 0x20000030ff327230 */ /* 0x000fe40000004100 */
[----:B------:R-:W-:Y:S02]  /*48f0*/  HADD2.F32 R13, -RZ, R13.H1_H1 ;  /* 0x3000000dff0d7230 */ /* 0x000fe40000004100 */
[----:B------:R-:W-:Y:S02]  /*4900*/  HADD2.F32 R48, -RZ, R56.H0_H0 ;  /* 0x20000038ff307230 */ /* 0x000fe40000004100 */
[-C--:B------:R-:W-:Y:S01]  /*4910*/  FMUL.FTZ R58, R37, R50.reuse ;  /* 0x00000032253a7220 */ /* 0x080fe20000410000 */
[----:B------:R-:W-:Y:S02]  /*4920*/  HADD2.F32 R47, -RZ, R107.H1_H1 ;  /* 0x3000006bff2f7230 */ /* 0x000fe40000004100 */
[-C--:B------:R-:W-:Y:S01]  /*4930*/  FMUL.FTZ R56, R38, R49.reuse ;  /* 0x0000003126387220 */ /* 0x080fe20000410000 */
[----:B------:R-:W-:Y:S01]  /*4940*/  FMUL.FTZ R50, R13, R50 ;  /* 0x000000320d327220 */ /* 0x000fe20000410000 */
[----:B------:R-:W-:Y:S01]  /*4950*/  FMUL.FTZ R49, R15, R49 ;  /* 0x000000310f317220 */ /* 0x000fe20000410000 */
[-C--:B------:R-:W-:Y:S01]  /*4960*/  FFMA.FTZ R51, R13, R48.reuse, -R58 ;  /* 0x000000300d337223 */ /* 0x080fe2000001083a */
[----:B------:R-:W-:Y:S01]  /*4970*/  FFMA.FTZ R56, R15, R47, -R56 ;  /* 0x0000002f0f387223 */ /* 0x000fe20000010838 */
[----:B------:R-:W-:Y:S01]  /*4980*/  FFMA.FTZ R58, R37, R48, R50 ;  /* 0x00000030253a7223 */ /* 0x000fe20000010032 */
[----:B------:R-:W-:-:S02]  /*4990*/  HADD2.F32 R48, -RZ, R108.H1_H1 ;  /* 0x3000006cff307230 */ /* 0x000fc40000004100 */
[----:B------:R-:W-:Y:S01]  /*49a0*/  FFMA.FTZ R49, R38, R47, R49 ;  /* 0x0000002f26317223 */ /* 0x000fe20000010031 */
[--C-:B------:R-:W-:Y:S02]  /*49b0*/  HADD2.F32 R15, -RZ, R39.reuse.H0_H0 ;  /* 0x20000027ff0f7230 */ /* 0x100fe40000004100 */
[--C-:B------:R-:W-:Y:S02]  /*49c0*/  HADD2.F32 R13, -RZ, R36.reuse.H0_H0 ;  /* 0x20000024ff0d7230 */ /* 0x100fe40000004100 */
[----:B------:R-:W-:Y:S02]  /*49d0*/  HADD2.F32 R39, -RZ, R39.H1_H1 ;  /* 0x30000027ff277230 */ /* 0x000fe40000004100 */
[-C--:B------:R-:W-:Y:S01]  /*49e0*/  FMUL.FTZ R50, R15, R48.reuse ;  /* 0x000000300f327220 */ /* 0x080fe20000410000 */
[----:B------:R-:W-:Y:S02]  /*49f0*/  HADD2.F32 R47, -RZ, R57.H0_H0 ;  /* 0x20000039ff2f7230 */ /* 0x000fe40000004100 */
[----:B------:R-:W-:Y:S01]  /*4a00*/  FMUL.FTZ R48, R13, R48 ;  /* 0x000000300d307220 */ /* 0x000fe20000410000 */
[----:B------:R-:W-:Y:S01]  /*4a10*/  HADD2.F32 R36, -RZ, R36.H1_H1 ;  /* 0x30000024ff247230 */ /* 0x000fe20000004100 */
[----:B------:R-:W-:Y:S01]  /*4a20*/  F2FP.F16.F32.PACK_AB R49, R58, R49 ;  /* 0x000000313a31723e */ /* 0x000fe200000000ff */
[----:B------:R-:W-:-:S02]  /*4a30*/  HADD2.F32 R38, -RZ, R105.H1_H1 ;  /* 0x30000069ff267230 */ /* 0x000fc40000004100 */
[-C--:B------:R-:W-:Y:S01]  /*4a40*/  FMUL.FTZ R93, R39, R47.reuse ;  /* 0x0000002f275d7220 */ /* 0x080fe20000410000 */
[----:B------:R-:W-:Y:S02]  /*4a50*/  HADD2.F32 R37, -RZ, R59.H0_H0 ;  /* 0x2000003bff257230 */ /* 0x000fe40000004100 */
[C---:B---3--:R-:W-:Y:S01]  /*4a60*/  FMUL.FTZ R94, R36.reuse, R47 ;  /* 0x0000002f245e7220 */ /* 0x048fe20000410000 */
[----:B------:R-:W-:Y:S02]  /*4a70*/  HADD2.F32 R44, -RZ, R44.H0_H0 ;  /* 0x2000002cff2c7230 */ /* 0x000fe40000004100 */
[-C--:B------:R-:W-:Y:S01]  /*4a80*/  FFMA.FTZ R57, R13, R38.reuse, -R50 ;  /* 0x000000260d397223 */ /* 0x080fe20000010832 */
[----:B------:R-:W-:Y:S01]  /*4a90*/  FFMA.FTZ R59, R15, R38, R48 ;  /* 0x000000260f3b7223 */ /* 0x000fe20000010030 */
[-C--:B------:R-:W-:Y:S01]  /*4aa0*/  FFMA.FTZ R92, R36, R37.reuse, -R93 ;  /* 0x00000025245c7223 */ /* 0x080fe2000001085d */
[----:B------:R-:W-:Y:S01]  /*4ab0*/  FFMA.FTZ R94, R39, R37, R94 ;  /* 0x00000025275e7223 */ /* 0x000fe2000001005e */
[----:B------:R-:W-:-:S02]  /*4ac0*/  HADD2.F32 R38, -RZ, R109.H0_H0 ;  /* 0x2000006dff267230 */ /* 0x000fc40000004100 */
[----:B------:R-:W-:Y:S02]  /*4ad0*/  HADD2.F32 R15, -RZ, R45.H0_H0 ;  /* 0x2000002dff0f7230 */ /* 0x000fe40000004100 */
[----:B------:R-:W-:Y:S01]  /*4ae0*/  HADD2.F32 R37, -RZ, R95.H0_H0 ;  /* 0x2000005fff257230 */ /* 0x000fe20000004100 */
[----:B------:R-:W-:Y:S01]  /*4af0*/  F2FP.F16.F32.PACK_AB R59, R94, R59 ;  /* 0x0000003b5e3b723e */ /* 0x000fe200000000ff */
[----:B------:R-:W-:Y:S02]  /*4b00*/  HADD2.F32 R45, -RZ, R45.H1_H1 ;  /* 0x3000002dff2d7230 */ /* 0x000fe40000004100 */
[----:B------:R-:W-:Y:S01]  /*4b10*/  FMUL.FTZ R48, R15, R38 ;  /* 0x000000260f307220 */ /* 0x000fe20000410000 */
[----:B------:R-:W-:Y:S02]  /*4b20*/  HADD2.F32 R36, -RZ, R107.H0_H0 ;  /* 0x2000006bff247230 */ /* 0x000fe40000004100 */
[--C-:B------:R-:W-:Y:S02]  /*4b30*/  HADD2.F32 R13, -RZ, R12.reuse.H0_H0 ;  /* 0x2000000cff0d7230 */ /* 0x100fe40000004100 */
[----:B------:R-:W-:Y:S01]  /*4b40*/  FMUL.FTZ R39, R45, R37 ;  /* 0x000000252d277220 */ /* 0x000fe20000410000 */
[----:B------:R-:W-:-:S02]  /*4b50*/  HADD2.F32 R12, -RZ, R12.H1_H1 ;  /* 0x3000000cff0c7230 */ /* 0x000fc40000004100 */
[----:B------:R-:W-:Y:S02]  /*4b60*/  HADD2.F32 R108, -RZ, R108.H0_H0 ;  /* 0x2000006cff6c7230 */ /* 0x000fe40000004100 */
[C---:B------:R-:W-:Y:S01]  /*4b70*/  FMUL.FTZ R38, R13.reuse, R38 ;  /* 0x000000260d267220 */ /* 0x040fe20000410000 */
[----:B------:R-:W-:Y:S01]  /*4b80*/  FFMA.FTZ R48, R13, R36, -R48 ;  /* 0x000000240d307223 */ /* 0x000fe20000010830 */
[C---:B------:R-:W-:Y:S01]  /*4b90*/  FMUL.FTZ R50, R12.reuse, R37 ;  /* 0x000000250c327220 */ /* 0x040fe20000410000 */
[----:B------:R-:W-:Y:S01]  /*4ba0*/  FFMA.FTZ R39, R12, R44, -R39 ;  /* 0x0000002c0c277223 */ /* 0x000fe20000010827 */
[----:B------:R-:W-:Y:S02]  /*4bb0*/  HADD2.F32 R13, -RZ, R46.H0_H0 ;  /* 0x2000002eff0d7230 */ /* 0x000fe40000004100 */
[----:B------:R-:W-:Y:S01]  /*4bc0*/  FFMA.FTZ R38, R15, R36, R38 ;  /* 0x000000240f267223 */ /* 0x000fe20000010026 */
[----:B------:R-:W-:Y:S02]  /*4bd0*/  HADD2.F32 R43, -RZ, R43.H0_H0 ;  /* 0x2000002bff2b7230 */ /* 0x000fe40000004100 */
[----:B------:R-:W-:Y:S01]  /*4be0*/  FFMA.FTZ R45, R45, R44, R50 ;  /* 0x0000002c2d2d7223 */ /* 0x000fe20000010032 */
[----:B------:R-:W-:-:S02]  /*4bf0*/  HADD2.F32 R12, -RZ, R14.H0_H0 ;  /* 0x2000000eff0c7230 */ /* 0x000fc40000004100 */
[-C--:B------:R-:W-:Y:S01]  /*4c00*/  FMUL.FTZ R37, R13, R108.reuse ;  /* 0x0000006c0d257220 */ /* 0x080fe20000410000 */
        /* <DEDUP_REMOVED lines=12> */
[----:B------:R-:W-:-:S02]  /*4cd0*/  F2FP.F16.F32.PACK_AB R12, R39, R48 ;  /* 0x00000030270c723e */ /* 0x000fc400000000ff */
[----:B------:R-:W-:Y:S02]  /*4ce0*/  F2FP.F16.F32.PACK_AB R13, R51, R56 ;  /* 0x00000038330d723e */ /* 0x000fe400000000ff */
[----:B------:R-:W-:Y:S01]  /*4cf0*/  F2FP.F16.F32.PACK_AB R14, R14, R37 ;  /* 0x000000250e0e723e */ /* 0x000fe200000000ff */
[----:B------:R-:W-:Y:S01]  /*4d00*/  IMAD.MOV.U32 R37, RZ, RZ, R49 ;  /* 0x000000ffff257224 */ /* 0x000fe200078e0031 */
[----:B------:R-:W-:Y:S02]  /*4d10*/  F2FP.F16.F32.PACK_AB R15, R92, R57 ;  /* 0x000000395c0f723e */ /* 0x000fe400000000ff */
[----:B------:R-:W-:Y:S02]  /*4d20*/  F2FP.F16.F32.PACK_AB R38, R43, R108 ;  /* 0x0000006c2b26723e */ /* 0x000fe400000000ff */
[----:B------:R-:W-:-:S07]  /*4d30*/  MOV R39, R59 ;  /* 0x0000003b00277202 */ /* 0x000fce0000000f00 */
.L_x_1436:
[----:B------:R-:W-:Y:S05]  /*4d40*/  BSYNC B1 ;  /* 0x0000000000017941 */ /* 0x000fea0003800000 */
.L_x_1435:
[----:B------:R-:W-:Y:S01]  /*4d50*/  ISETP.GE.AND P2, PT, R11, R104, PT ;  /* 0x000000680b00720c */ /* 0x000fe20003f46270 */
[----:B0-----:R0:W-:Y:S02]  /*4d60*/  ST.E.128 desc[UR60][R40.64], R12 ;  /* 0x0000000c28007985 */ /* 0x0011e4000c101d3c */
[----:B0-----:R-:W-:Y:S02]  /*4d70*/  IMAD.MOV.U32 R12, RZ, RZ, R102 ;  /* 0x000000ffff0c7224 */ /* 0x001fe400078e0066 */
[----:B------:R-:W-:-:S08]  /*4d80*/  IMAD.MOV.U32 R13, RZ, RZ, R103 ;  /* 0x000000ffff0d7224 */ /* 0x000fd000078e0067 */
[----:B------:R-:W-:Y:S05]  /*4d90*/  @P2 BRA `(.L_x_1419) ;  /* 0x00000004001c2947 */ /* 0x000fea0003800000 */
[----:B------:R-:W-:-:S05]  /*4da0*/  IMAD.WIDE R12, R11, 0x2, R12 ;  /* 0x000000020b0c7825 */ /* 0x000fca00078e020c */
[----:B----4-:R0:W-:Y:S01]  /*4db0*/  ST.E.128 desc[UR60][R12.64], R36 ;  /* 0x000000240c007985 */ /* 0x0101e2000c101d3c */
[----:B------:R-:W-:Y:S05]  /*4dc0*/  BRA `(.L_x_1419) ;  /* 0x0000000400107947 */ /* 0x000fea0003800000 */
.L_x_1400:
[----:B------:R-:W-:-:S13]  /*4dd0*/  ISETP.NE.AND P3, PT, R205, 0x3, PT ;  /* 0x00000003cd00780c */ /* 0x000fda0003f65270 */
[----:B------:R-:W-:Y:S05]  /*4de0*/  @!P3 BRA `(.L_x_1437) ;  /* 0x000000000004b947 */ /* 0x000fea0003800000 */
[----:B------:R-:W-:Y:S01]  /*4df0*/  BPT.TRAP 0x1 ;  /* 0x000000040000795c */ /* 0x000fe20000300000 */
.L_x_1437:
[----:B------:R-:W-:Y:S01]  /*4e00*/  IMAD R4, R18, 0x8, R19 ;  /* 0x0000000812047824 */ /* 0x000fe200078e0213 */
[----:B------:R-:W-:Y:S01]  /*4e10*/  SHF.L.U32 R101, R203, 0x1f, RZ ;  /* 0x0000001fcb657819 */ /* 0x000fe200000006ff */
[----:B------:R-:W-:Y:S01]  /*4e20*/  BSSY B1, `(.L_x_1438) ;  /* 0x0000004000017945 */ /* 0x000fe20003800000 */
[----:B------:R-:W-:Y:S02]  /*4e30*/  SHF.R.S32.HI R98, RZ, 0x1f, R97 ;  /* 0x0000001fff627819 */ /* 0x000fe40000011461 */
[----:B------:R-:W0:Y:S02]  /*4e40*/  SYNCS.PHASECHK.TRANS64.TRYWAIT P2, [R4+URZ+0x32490], R101 ;  /* 0x03249065040075a7 */ /* 0x000e24000804017f */
[----:B0-----:R-:W-:Y:S05]  /*4e50*/  @!P2 BRA `(.L_x_1439) ;  /* 0x000001480038a947 */ /* 0x001fea0003800000 */
.L_x_1678:
[----:B------:R-:W-:Y:S05]  /*4e60*/  BSYNC B1 ;  /* 0x0000000000017941 */ /* 0x000fea0003800000 */
.L_x_1438:
[----:B------:R-:W-:Y:S01]  /*4e70*/  ULDC.64 UR4, c[0x0][0x300] ;  /* 0x0000c00000047ab9 */ /* 0x000fe20000000a00 */
[----:B-----5:R-:W-:Y:S01]  /*4e80*/  SHF.R.S32.HI R99, RZ, 0x1f, R96 ;  /* 0x0000001fff637819 */ /* 0x020fe20000011460 */
[----:B------:R-:W-:Y:S02]  /*4e90*/  IMAD R14, R98, UR4, RZ ;  /* 0x00000004620e7c24 */ /* 0x000fe4000f8e02ff */
[----:B------:R-:W-:-:S04]  /*4ea0*/  IMAD.WIDE.U32 R12, R97, UR4, RZ ;  /* 0x00000004610c7c25 */ /* 0x000fc8000f8e00ff */
[----:B------:R-:W-:Y:S01]  /*4eb0*/  IMAD R11, R97, UR5, R14 ;  /* 0x00000005610b7c24 */ /* 0x000fe2000f8e020e */
[----:B------:R-:W-:Y:S01]  /*4ec0*/  ULDC.64 UR4, c[0x0][0x310] ;  /* 0x0000c40000047ab9 */ /* 0x000fe20000000a00 */
[----:B------:R-:W-:Y:S02]  /*4ed0*/  IMAD R100, R26, -0x60, R30 ;  /* 0xffffffa01a647824 */ /* 0x000fe400078e021e */
[----:B------:R-:W-:Y:S02]  /*4ee0*/  IMAD R15, R99, UR4, RZ ;  /* 0x00000004630f7c24 */ /* 0x000fe4000f8e02ff */
[----:B------:R-:W-:Y:S01]  /*4ef0*/  IMAD.IADD R13, R13, 0x1, R11 ;  /* 0x000000010d0d7824 */ /* 0x000fe200078e020b */
        /* <DEDUP_REMOVED lines=9> */
[----:B------:R-:W-:Y:S01]  /*4f90*/  IMAD.IADD R42, R100, 0x1, -R200 ;  /* 0x00000001642a7824 */ /* 0x000fe200078e0ac8 */
[----:B------:R-:W-:Y:S02]  /*4fa0*/  IADD3 R11, R13, R11, RZ ;  /* 0x0000000b0d0b7210 */ /* 0x000fe40007ffe0ff */
[----:B------:R-:W-:Y:S01]  /*4fb0*/  LEA R40, P2, R12, UR4, 0x1 ;  /* 0x000000040c287c11 */ /* 0x000fe2000f8408ff */
[----:B------:R-:W-:-:S03]  /*4fc0*/  UMOV UR4, 0xffffffff ;  /* 0xffffffff00047882 */ /* 0x000fc60000000000 */
[----:B------:R-:W-:Y:S02]  /*4fd0*/  LEA.HI.X R41, R12, UR5, R11, 0x1, P2 ;  /* 0x000000050c297c11 */ /* 0x000fe400090f0c0b */
[----:B------:R-:W-:Y:S01]  /*4fe0*/  ISETP.GE.AND P2, PT, R42, 0x1, PT ;  /* 0x000000012a00780c */ /* 0x000fe20003f46270 */
[----:B------:R-:W-:-:S12]  /*4ff0*/  BRA.DIV UR4, `(.L_x_1440) ;  /* 0x0000014604e47947 */ /* 0x000fd8000b800000 */
[----:B------:R1:W2:Y:S04]  /*5000*/  SHFL.IDX PT, R37, R41, RZ, 0x1c1f ;  /* 0x001c1fff29257589 */ /* 0x0002a800000e0000 */
[----:B------:R1:W3:Y:S02]  /*5010*/  SHFL.IDX PT, R14, R40, RZ, 0x1c1f ;  /* 0x001c1fff280e7589 */ /* 0x0002e400000e0000 */
.L_x_1682:
        /* <DEDUP_REMOVED lines=13> */
.L_x_1442:
[----:B------:R-:W-:Y:S05]  /*50f0*/  BSYNC B1 ;  /* 0x0000000000017941 */ /* 0x000fea0003800000 */
.L_x_1441:
[----:B------:R-:W-:-:S03]  /*5100*/  UMOV UR4, 0xffffffff ;  /* 0xffffffff00047882 */ /* 0x000fc60000000000 */
[----:B------:R-:W-:Y:S05]  /*5110*/  BRA.DIV UR4, `(.L_x_1443) ;  /* 0x0000014604e47947 */ /* 0x000fea000b800000 */
[----:B--2-4-:R2:W4:Y:S04]  /*5120*/  SHFL.IDX PT, R37, R41, 0x1, 0x1c1f ;  /* 0x003c1f0029257f89 */ /* 0x01452800000e0000 */
[----:B---3--:R2:W3:Y:S02]  /*5130*/  SHFL.IDX PT, R14, R40, 0x1, 0x1c1f ;  /* 0x003c1f00280e7f89 */ /* 0x0084e400000e0000 */
.L_x_1686:
        /* <DEDUP_REMOVED lines=13> */
.L_x_1419:
[----:B------:R-:W-:Y:S05]  /*5210*/  BSYNC B0 ;  /* 0x0000000000007941 */ /* 0x000fea0003800000 */
.L_x_1399:
        /* <DEDUP_REMOVED lines=9> */
[----:B--2---:R2:W-:Y:S01]  /*52b0*/  BAR.SYNC.DEFER_BLOCKING R91, 0x80 ;  /* 0x0002005b0000751d */ /* 0x0045e20000010000 */
[----:B-----5:R-:W-:-:S13]  /*52c0*/  LOP3.LUT P2, RZ, R11, 0x7f, RZ, 0xc0, !PT ;  /* 0x0000007f0bff7812 */ /* 0x020fda000784c0ff */
[----:B------:R-:W-:-:S05]  /*52d0*/  @!P2 VIADD R11, R4, 0x324a0 ;  /* 0x000324a0040ba836 */ /* 0x000fca0000000000 */
[----:B------:R-:W-:-:S04]  /*52e0*/  @!P2 PRMT R11, RZ, 0x654, R11 ;  /* 0x00000654ff0ba816 */ /* 0x000fc8000000000b */
[----:B------:R2:W-:Y:S01]  /*52f0*/  @!P2 SYNCS.ARRIVE.TRANS64.RED.A1T0 RZ, [R11+URZ], RZ ;  /* 0x000000ff0bffa9a7 */ /* 0x0005e2000810043f */
[----:B------:R-:W-:Y:S05]  /*5300*/  @!P3 BRA `(.L_x_1445) ;  /* 0x000000000004b947 */ /* 0x000fea0003800000 */
[----:B------:R-:W-:Y:S01]  /*5310*/  BPT.TRAP 0x1 ;  /* 0x000000040000795c */ /* 0x000fe20000300000 */
.L_x_1445:
[----:B------:R-:W-:Y:S05]  /*5320*/  BSYNC B0 ;  /* 0x0000000000007941 */ /* 0x000fea0003800000 */
.L_x_1444:
[----:B------:R-:W5:Y:S01]  /*5330*/  SYNCS.PHASECHK.TRANS64.TRYWAIT P3, [R4+URZ+0x324b0], R101 ;  /* 0x0324b065040075a7 */ /* 0x000f62000806017f */
[----:B------:R-:W-:Y:S04]  /*5340*/  BSSY B0, `(.L_x_1446) ;  /* 0x0000002000007945 */ /* 0x000fe80003800000 */
[----:B-----5:R-:W-:Y:S05]  /*5350*/  @!P3 BRA `(.L_x_1447) ;  /* 0x00000144009cb947 */ /* 0x020fea0003800000 */
.L_x_1687:
[----:B------:R-:W-:Y:S05]  /*5360*/  BSYNC B0 ;  /* 0x0000000000007941 */ /* 0x000fea0003800000 */
.L_x_1446:
[----:B------:R-:W-:Y:S01]  /*5370*/  ULDC.64 UR4, c[0x0][0x328] ;  /* 0x0000ca0000047ab9 */ /* 0x000fe20000000a00 */
[----:B------:R-:W-:Y:S01]  /*5380*/  IADD3 R100, -R200, R100, RZ ;  /* 0x00000064c8647210 */ /* 0x000fe20007ffe1ff */
[----:B------:R-:W-:Y:S01]  /*5390*/  IMAD R98, R98, UR4, RZ ;  /* 0x0000000462627c24 */ /* 0x000fe2000f8e02ff */
[----:B------:R-:W-:Y:S01]  /*53a0*/  BSSY B0, `(.L_x_1448) ;  /* 0x0000042000007945 */ /* 0x000fe20003800000 */
        /* <DEDUP_REMOVED lines=8> */
[----:B--2---:R-:W-:Y:S02]  /*5430*/  IMAD R11, R81, UR4, RZ ;  /* 0x00000004510b7c24 */ /* 0x004fe4000f8e02ff */
[----:B------:R-:W-:Y:S02]  /*5440*/  IMAD.IADD R13, R13, 0x1, R99 ;  /* 0x000000010d0d7824 */ /* 0x000fe400078e0263 */
[C---:B------:R-:W-:Y:S02]  /*5450*/  IMAD R11, R34.reuse, UR5, R11 ;  /* 0x00000005220b7c24 */ /* 0x040fe4000f8e020b */
[----:B------:R-:W-:Y:S01]  /*5460*/  IMAD.WIDE.U32 R12, R34, UR4, R12 ;  /* 0x00000004220c7c25 */ /* 0x000fe2000f8e000c */
[----:B------:R-:W-:-:S03]  /*5470*/  ULDC.64 UR4, c[0x0][0x318] ;  /* 0x0000c60000047ab9 */ /* 0x000fc60000000a00 */
[----:B------:R-:W-:Y:S01]  /*5480*/  IMAD.IADD R13, R13, 0x1, R11 ;  /* 0x000000010d0d7824 */ /* 0x000fe200078e020b */
[----:B------:R-:W-:Y:S01]  /*5490*/  LEA R44, P3, R12, UR4, 0x1 ;  /* 0x000000040c2c7c11 */ /* 0x000fe2000f8608ff */
[----:B------:R-:W-:-:S03]  /*54a0*/  IMAD R11, R18, 0x6000, R75 ;  /* 0x00006000120b7824 */ /* 0x000fc600078e024b */
[----:B------:R-:W-:Y:S01]  /*54b0*/  LEA.HI.X R45, R12, UR5, R13, 0x1, P3 ;  /* 0x000000050c2d7c11 */ /* 0x000fe200098f0c0d */
[----:B------:R-:W-:Y:S01]  /*54c0*/  IMAD.IADD R13, R78, 0x1, R11 ;  /* 0x000000014e0d7824 */ /* 0x000fe200078e020b */
[----:B------:R-:W-:Y:S01]  /*54d0*/  ISETP.GE.AND P3, PT, R100, 0x1, PT ;  /* 0x000000016400780c */ /* 0x000fe20003f66270 */
[----:B------:R0:W2:Y:S01]  /*54e0*/  SHFL.IDX PT, R49, R44, RZ, 0x1c1f ;  /* 0x001c1fff2c317589 */ /* 0x0000a200000e0000 */
[--C-:B------:R-:W-:Y:S02]  /*54f0*/  IMAD R42, R11, 0x2, R24.reuse ;  /* 0x000000020b2a7824 */ /* 0x100fe400078e0218 */
[----:B------:R-:W-:Y:S01]  /*5500*/  IMAD R11, R13, 0x2, R24 ;  /* 0x000000020d0b7824 */ /* 0x000fe200078e0218 */
[----:B------:R0:W3:Y:S08]  /*5510*/  SHFL.IDX PT, R47, R45, RZ, 0x1c1f ;  /* 0x001c1fff2d2f7589 */ /* 0x0000f000000e0000 */
[----:B0-----:R-:W-:Y:S05]  /*5520*/  @!P3 BRA `(.L_x_1449) ;  /* 0x0000000000a4b947 */ /* 0x001fea0003800000 */
[----:B------:R-:W-:Y:S02]  /*5530*/  ISETP.NE.AND P5, PT, R20, RZ, PT ;  /* 0x000000ff1400720c */ /* 0x000fe40003fa5270 */
[----:B------:R-:W-:Y:S02]  /*5540*/  ISETP.NE.AND P4, PT, R10, RZ, PT ;  /* 0x000000ff0a00720c */ /* 0x000fe40003f85270 */
[----:B------:R-:W-:-:S09]  /*5550*/  PRMT R43, R87, 0x8880, RZ ;  /* 0x00008880572b7816 */ /* 0x000fd200000000ff */
[----:B------:R-:W0:Y:S01]  /*5560*/  @P5 LDS.128 R12, [R42] ;  /* 0x000000002a0c5984 */ /* 0x000e220000000c00 */
[----:B-12---:R-:W-:-:S04]  /*5570*/  @P5 LEA R40, P3, R16, R49, 0x1 ;  /* 0x0000003110285211 */ /* 0x006fc800078608ff */
        /* <DEDUP_REMOVED lines=36> */
.L_x_1449:
[----:B------:R-:W-:Y:S05]  /*57c0*/  BSYNC B0 ;  /* 0x0000000000007941 */ /* 0x000fea0003800000 */
.L_x_1448:
[----:B------:R-:W-:Y:S01]  /*57d0*/  ISETP.GE.AND P3, PT, R100, 0x41, PT ;  /* 0x000000416400780c */ /* 0x000fe20003f66270 */
[----:B------:R-:W4:Y:S01]  /*57e0*/  SHFL.IDX PT, R45, R45, 0x1, 0x1c1f ;  /* 0x003c1f002d2d7f89 */ /* 0x000f2200000e0000 */
[----:B------:R-:W-:Y:S03]  /*57f0*/  BSSY B0, `(.L_x_1450) ;  /* 0x000002c000007945 */ /* 0x000fe60003800000 */
[----:B------:R0:W0:Y:S08]  /*5800*/  SHFL.IDX PT, R43, R44, 0x1, 0x1c1f ;  /* 0x003c1f002c2b7f89 */ /* 0x00003000000e0000 */
[----:B------:R-:W-:Y:S05]  /*5810*/  @!P3 BRA `(.L_x_1451) ;  /* 0x0000000000a4b947 */ /* 0x000fea0003800000 */
[----:B------:R-:W-:Y:S02]  /*5820*/  ISETP.NE.AND P5, PT, R20, RZ, PT ;  /* 0x000000ff1400720c */ /* 0x000fe40003fa5270 */
[----:B------:R-:W-:Y:S02]  /*5830*/  ISETP.NE.AND P4, PT, R10, RZ, PT ;  /* 0x000000ff0a00720c */ /* 0x000fe40003f85270 */
[----:B0-----:R-:W-:-:S09]  /*5840*/  PRMT R44, R87, 0x8880, RZ ;  /* 0x00008880572c7816 */ /* 0x001fd200000000ff */
[----:B------:R-:W0:Y:S01]  /*5850*/  @P5 LDS.128 R12, [R42+0x2000] ;  /* 0x002000002a0c5984 */ /* 0x000e220000000c00 */
[----:B-1----:R-:W-:-:S04]  /*5860*/  @P5 LEA R40, P3, R16, R43, 0x1 ;  /* 0x0000002b10285211 */ /* 0x002fc800078608ff */
[----:B----4-:R-:W-:Y:S02]  /*5870*/  @P5 LEA.HI.X R41, R16, R45, R17, 0x1, P3 ;  /* 0x0000002d10295211 */ /* 0x010fe400018f0c11 */
[----:B------:R-:W-:-:S04]  /*5880*/  @P4 LEA R38, P3, R2, R43, 0x1 ;  /* 0x0000002b02264211 */ /* 0x000fc800078608ff */
[----:B------:R-:W-:Y:S02]  /*5890*/  @P4 LEA.HI.X R39, R2, R45, R202, 0x1, P3 ;  /* 0x0000002d02274211 */ /* 0x000fe400018f0cca */
[----:B------:R-:W-:-:S13]  /*58a0*/  ISETP.NE.AND P3, PT, R9, RZ, PT ;  /* 0x000000ff0900720c */ /* 0x000fda0003f65270 */
[----:B------:R-:W-:-:S04]  /*58b0*/  @P3 LEA R36, P6, R209, R43, 0x1 ;  /* 0x0000002bd1243211 */ /* 0x000fc800078c08ff */
[----:B------:R-:W-:Y:S01]  /*58c0*/  @P3 LEA.HI.X R37, R209, R45, R218, 0x1, P6 ;  /* 0x0000002dd1253211 */ /* 0x000fe200030f0cda */
[----:B0-----:R0:W-:Y:S01]  /*58d0*/  @P5 ST.E.128 desc[UR60][R40.64], R12 ;  /* 0x0000000c28005985 */ /* 0x0011e2000c101d3c */
        /* <DEDUP_REMOVED lines=29> */
.L_x_1451:
[----:B------:R-:W-:Y:S05]  /*5ab0*/  BSYNC B0 ;  /* 0x0000000000007941 */ /* 0x000fea0003800000 */
.L_x_1450:
[----:B------:R-:W-:Y:S01]  /*5ac0*/  @!PT LDS RZ, [RZ] ;  /* 0x00000000fffff984 */ /* 0x000fe20000000800 */
[----:B------:R-:W-:Y:S01]  /*5ad0*/  @!PT LDS RZ, [RZ] ;  /* 0x00000000fffff984 */ /* 0x000fe20000000800 */
[----:B------:R-:W-:Y:S01]  /*5ae0*/  @!PT LDS RZ, [RZ] ;  /* 0x00000000fffff984 */ /* 0x000fe20000000800 */
[----:B------:R-:W-:Y:S01]  /*5af0*/  @!PT LDS RZ, [RZ] ;  /* 0x00000000fffff984 */ /* 0x000fe20000000800 */
[----:B------:R5:W-:Y:S06]  /*5b00*/  MEMBAR.ALL.CTA ;  /* 0x0000000000007992 */ /* 0x000bec0000008000 */
[----:B-----5:R-:W5:Y:S01]  /*5b10*/  FENCE.VIEW.ASYNC.S ;  /* 0x00000000000073c6 */ /* 0x020f620000000000 */
[----:B-1----:R-:W-:Y:S01]  /*5b20*/  @!P2 VIADD R4, R4, 0x324c0 ;  /* 0x000324c00404a836 */ /* 0x002fe20000000000 */
[----:B-----5:R1:W-:Y:S01]  /*5b30*/  BAR.SYNC.DEFER_BLOCKING R91, 0x80 ;  /* 0x0002005b0000751d */ /* 0x0203e20000010000 */
[----:B------:R-:W-:Y:S01]  /*5b40*/  ISETP.NE.AND P3, PT, R0, RZ, PT ;  /* 0x000000ff0000720c */ /* 0x000fe20003f65270 */
[----:B------:R-:W-:-:S02]  /*5b50*/  VIADD R18, R18, 0x1 ;  /* 0x0000000112127836 */ /* 0x000fc40000000000 */
[----:B------:R-:W-:-:S04]  /*5b60*/  @!P2 PRMT R4, RZ, 0x654, R4 ;  /* 0x00000654ff04a816 */ /* 0x000fc80000000004 */
[----:B------:R1:W-:Y:S01]  /*5b70*/  @!P2 SYNCS.ARRIVE.TRANS64.RED.A1T0 RZ, [R4+URZ], RZ ;  /* 0x000000ff04ffa9a7 */ /* 0x0003e2000810043f */
[----:B------:R-:W-:-:S04]  /*5b80*/  ISETP.NE.AND P2, PT, R18, 0x2, PT ;  /* 0x000000021200780c */ /* 0x000fc80003f45270 */
[----:B------:R-:W-:Y:S02]  /*5b90*/  SEL R0, RZ, 0x1, P2 ;  /* 0x00000001ff007807 */ /* 0x000fe40001000000 */
[----:B------:R-:W-:Y:S02]  /*5ba0*/  SEL R18, R18, RZ, P2 ;  /* 0x000000ff12127207 */ /* 0x000fe40001000000 */
[----:B------:R-:W-:Y:S01]  /*5bb0*/  LOP3.LUT R203, R203, R0, RZ, 0x3c, !PT ;  /* 0x00000000cbcb7212 */ /* 0x000fe200078e3cff */
[----:B-1----:R-:W-:Y:S06]  /*5bc0*/  @P3 BRA `(.L_x_1452) ;  /* 0xffffffc400883947 */ /* 0x002fec000383ffff */
[----:B------:R-:W1:Y:S01]  /*5bd0*/  S2R R11, SR_TID.X ;  /* 0x00000000000b7919 */ /* 0x000e620000002100 */
[----:B------:R-:W-:Y:S02]  /*5be0*/  PLOP3.LUT P0, PT, PT, PT, PT, 0x8, 0x0 ;  /* 0x000000000000781c */ /* 0x000fe40003f0e170 */
[----:B-1----:R-:W-:-:S04]  /*5bf0*/  SHF.R.U32.HI R11, RZ, 0x7, R11 ;  /* 0x00000007ff0b7819 */ /* 0x002fc8000001160b */
[----:B------:R-:W-:-:S13]  /*5c00*/  ISETP.NE.AND P3, PT, R11, 0x1, PT ;  /* 0x000000010b00780c */ /* 0x000fda0003f65270 */
[----:B------:R-:W-:Y:S06]  /*5c10*/  @!P3 BAR.ARV 0x9, 0x100 ;  /* 0x024400000000bb1d */ /* 0x000fec0000002000 */
.L_x_1394:
[----:B------:R-:W-:Y:S02]  /*5c20*/  ISETP.GE.AND P2, PT, R187, 0x1, PT ;  /* 0x00000001bb00780c */ /* 0x000fe40003f46270 */
[----:B------:R-:W-:Y:S02]  /*5c30*/  CS2R R4, SRZ ;  /* 0x0000000000047805 */ /* 0x000fe4000001ff00 */
[----:B------:R-:W-:Y:S01]  /*5c40*/  PLOP3.LUT P1, PT, PT, PT, PT, 0x80, 0x0 ;  /* 0x000000000000781c */ /* 0x000fe20003f2f070 */
[----:B------:R-:W-:Y:S01]  /*5c50*/  IMAD.MOV.U32 R3, RZ, RZ, RZ ;  /* 0x000000ffff037224 */ /* 0x000fe200078e00ff */
[----:B------:R-:W-:Y:S01]  /*5c60*/  MOV R0, RZ ;  /* 0x000000ff00007202 */ /* 0x000fe20000000f00 */
        /* <DEDUP_REMOVED lines=47> */
[----:B------:R-:W-:-:S02]  /*5f60*/  MOV R62, RZ ;  /* 0x000000ff003e7202 */ /* 0x000fc40000000f00 */
[----:B------:R-:W-:Y:S02]  /*5f70*/  CS2R R158, SRZ ;  /* 0x00000000009e7805 */ /* 0x000fe4000001ff00 */
[----:B------:R-:W-:Y:S01]  /*5f80*/  CS2R R176, SRZ ;  /* 0x0000000000b07805 */ /* 0x000fe2000001ff00 */
[----:B------:R-:W-:Y:S01]  /*5f90*/  IMAD.MOV.U32 R29, RZ, RZ, RZ ;  /* 0x000000ffff1d7224 */ /* 0x000fe200078e00ff */
[----:B------:R-:W-:Y:S01]  /*5fa0*/  CS2R R26, SRZ ;  /* 0x00000000001a7805 */ /* 0x000fe2000001ff00 */
[----:B------:R-:W-:Y:S01]  /*5fb0*/  IMAD.MOV.U32 R58, RZ, RZ, RZ ;  /* 0x000000ffff3a7224 */ /* 0x000fe200078e00ff */
[----:B------:R-:W-:Y:S01]  /*5fc0*/  CS2R R156, SRZ ;  /* 0x00000000009c7805 */ /* 0x000fe2000001ff00 */
[----:B------:R-:W-:Y:S01]  /*5fd0*/  IMAD.MOV.U32 R54, RZ, RZ, RZ ;  /* 0x000000ffff367224 */ /* 0x000fe200078e00ff */
[----:B------:R-:W-:Y:S02]  /*5fe0*/  CS2R R174, SRZ ;  /* 0x0000000000ae7805 */ /* 0x000fe4000001ff00 */
[----:B------:R-:W-:Y:S01]  /*5ff0*/  CS2R R24, SRZ ;  /* 0x0000000000187805 */ /* 0x000fe2000001ff00 */
[----:B------:R-:W-:Y:S01]  /*6000*/  IMAD.MOV.U32 R50, RZ, RZ, RZ ;  /* 0x000000ffff327224 */ /* 0x000fe200078e00ff */
[----:B------:R-:W-:Y:S01]  /*6010*/  MOV R46, RZ ;  /* 0x000000ff002e7202 */ /* 0x000fe20000000f00 */
[----:B0-----:R-:W-:Y:S01]  /*6020*/  IMAD.MOV.U32 R15, RZ, RZ, RZ ;  /* 0x000000ffff0f7224 */ /* 0x001fe200078e00ff */
[----:B------:R-:W-:-:S02]  /*6030*/  CS2R R154, SRZ ;  /* 0x00000000009a7805 */ /* 0x000fc4000001ff00 */
[----:B------:R-:W-:Y:S02]  /*6040*/  CS2R R172, SRZ ;  /* 0x0000000000ac7805 */ /* 0x000fe4000001ff00 */
[----:B------:R-:W-:Y:S02]  /*6050*/  CS2R R42, SRZ ;  /* 0x00000000002a7805 */ /* 0x000fe4000001ff00 */
[----:B------:R-:W-:Y:S02]  /*6060*/  CS2R R38, SRZ ;  /* 0x0000000000267805 */ /* 0x000fe4000001ff00 */
[----:B------:R-:W-:Y:S01]  /*6070*/  CS2R R152, SRZ ;  /* 0x0000000000987805 */ /* 0x000fe2000001ff00 */
[----:B------:R-:W-:Y:S01]  /*6080*/  IMAD.MOV.U32 R171, RZ, RZ, RZ ;  /* 0x000000ffffab7224 */ /* 0x000fe200078e00ff */
[----:B------:R-:W-:Y:S02]  /*6090*/  CS2R R168, SRZ ;  /* 0x0000000000a87805 */ /* 0x000fe4000001ff00 */
[----:B------:R-:W-:Y:S01]  /*60a0*/  CS2R R10, SRZ ;  /* 0x00000000000a7805 */ /* 0x000fe2000001ff00 */
[----:B------:R-:W-:Y:S06]  /*60b0*/  @P0 BRA `(.L_x_1453) ;  /* 0x00000000000c0947 */ /* 0x000fec0003800000 */
[----:B------:R-:W0:Y:S01]  /*60c0*/  FENCE.VIEW.ASYNC.G ;  /* 0x00000000000073c6 */ /* 0x000e220000000100 */
[----:B------:R-:W-:Y:S05]  /*60d0*/  WARPSYNC.ALL ;  /* 0x0000000000007948 */ /* 0x000fea0003800000 */
[----:B0-----:R-:W-:Y:S06]  /*60e0*/  BAR.ARV 0xc, 0x180 ;  /* 0x0306000000007b1d */ /* 0x001fec0000002000 */
.L_x_1453:
[----:B------:R-:W-:Y:S02]  /*60f0*/  IMAD.MOV.U32 R14, RZ, RZ, RZ ;  /* 0x000000ffff0e7224 */ /* 0x000fe400078e00ff */
[----:B------:R-:W-:Y:S01]  /*6100*/  IMAD.MOV.U32 R167, RZ, RZ, RZ ;  /* 0x000000ffffa77224 */ /* 0x000fe200078e00ff */
        /* <DEDUP_REMOVED lines=9> */
.L_x_1690:
[----:B------:R-:W-:Y:S01]  /*61a0*/  VIADD R24, R19, 0x18400 ;  /* 0x0001840013187836 */ /* 0x000fe20000000000 */
[----:B01----:R-:W-:Y:S01]  /*61b0*/  LEA.HI R0, R14, R14, RZ, 0x1 ;  /* 0x0000000e0e007211 */ /* 0x003fe200078f08ff */
[----:B------:R-:W-:Y:S03]  /*61c0*/  BSSY B6, `(.L_x_1456) ;  /* 0x0000015000067945 */ /* 0x000fe60003800000 */
[----:B------:R-:W-:Y:S02]  /*61d0*/  LOP3.LUT P0, RZ, R24, 0x1bf, RZ, 0xc0, !PT ;  /* 0x000001bf18ff7812 */ /* 0x000fe4000780c0ff */
[----:B------:R-:W-:-:S04]  /*61e0*/  LOP3.LUT R3, R0, 0xffffe, RZ, 0xc0, !PT ;  /* 0x000ffffe00037812 */ /* 0x000fc800078ec0ff */
[----:B------:R-:W-:-:S07]  /*61f0*/  IADD3 R30, R14, -R3, RZ ;  /* 0x800000030e1e7210 */ /* 0x000fce0007ffe0ff */
        /* <DEDUP_REMOVED lines=16> */
[----:B-12345:R-:W-:Y:S05]  /*6300*/  CALL.ABS.NOINC R14 ;  /* 0x000000000e007343 */ /* 0x03efea0003c00000 */
.L_x_1457:
[----:B------:R-:W-:Y:S05]  /*6310*/  BSYNC B6 ;  /* 0x0000000000067941 */ /* 0x000fea0003800000 */
.L_x_1456:
        /* <DEDUP_REMOVED lines=13> */
.L_x_1461:
[----:B-1----:R1:W2:Y:S02]  /*63f0*/  SYNCS.PHASECHK.TRANS64.TRYWAIT P0, [R19+URZ+0x32400], R0 ;  /* 0x03240000130075a7 */ /* 0x0022a4000800017f */
[----:B--2---:R-:W-:Y:S05]  /*6400*/  @!P0 NANOSLEEP.SYNCS 0x989680 ;  /* 0x009896800000895d */ /* 0x004fea0003900000 */
[----:B------:R-:W2:Y:S02]  /*6410*/  @!P0 SYNCS.PHASECHK.TRANS64 P0, [R19+URZ+0x32400], R0 ;  /* 0x03240000130085a7 */ /* 0x000ea4000800007f */
[----:B--2---:R-:W-:Y:S05]  /*6420*/  @!P0 BRA `(.L_x_1461) ;  /* 0xfffffffc00f08947 */ /* 0x004fea000383ffff */
.L_x_1460:
[----:B------:R-:W-:Y:S05]  /*6430*/  BSYNC B0 ;  /* 0x0000000000007941 */ /* 0x000fea0003800000 */
.L_x_1459:
[----:B------:R-:W-:Y:S05]  /*6440*/  BRA `(.L_x_1462) ;  /* 0x0000002000e87947 */ /* 0x000fea0003800000 */
.L_x_1458:
        /* <DEDUP_REMOVED lines=15> */
[----:B------:R-:W-:Y:S02]  /*6540*/  LEA R26, P2, R6, UR6, 0x1 ;  /* 0x00000006061a7c11 */ /* 0x000fe4000f8408ff */
[----:B------:R-:W-:Y:S02]  /*6550*/  IADD3 R27, R9, R7, RZ ;  /* 0x00000007091b7210 */ /* 0x000fe40007ffe0ff */
[----:B------:R-:W-:Y:S02]  /*6560*/  LEA.HI.X R25, R4, UR5, R25, 0x1, P1 ;  /* 0x0000000504197c11 */ /* 0x000fe400088f0c19 */
[----:B------:R-:W-:Y:S01]  /*6570*/  LEA.HI.X R27, R6, UR7, R27, 0x1, P2 ;  /* 0x00000007061b7c11 */ /* 0x000fe200090f0c1b */
[----:B------:R-:W-:Y:S06]  /*6580*/  @!P0 BRA `(.L_x_1464) ;  /* 0x0000000000408947 */ /* 0x000fec0003800000 */
        /* <DEDUP_REMOVED lines=15> */
[----:B-1234-:R-:W-:Y:S05]  /*6680*/  CALL.ABS.NOINC R14 ;  /* 0x000000000e007343 */ /* 0x01efea0003c00000 */
.L_x_1464:
[----:B------:R-:W-:Y:S05]  /*6690*/  BSYNC B6 ;  /* 0x0000000000067941 */ /* 0x000fea0003800000 */
.L_x_1463:
        /* <DEDUP_REMOVED lines=8> */
[----:B------:R0:W0:Y:S04]  /*6720*/  SHFL.IDX PT, R0, R24, RZ, 0x1c1f ;  /* 0x001c1fff18007589 */ /* 0x00002800000e0000 */
[----:B------:R0:W0:Y:S04]  /*6730*/  SHFL.IDX PT, R5, R27, RZ, 0x1c1f ;  /* 0x001c1fff1b057589 */ /* 0x00002800000e0000 */
[----:B------:R0:W0:Y:S02]  /*6740*/  SHFL.IDX PT, R14, R26, RZ, 0x1c1f ;  /* 0x001c1fff1a0e7589 */ /* 0x00002400000e0000 */
.L_x_1696:
[----:B------:R-:W5:Y:S01]  /*6750*/  LDL R29, [R1+0x6c] ;  /* 0x00006c00011d7983 */ /* 0x000f620000100800 */
[----:B------:R-:W-:-:S03]  /*6760*/  ULDC UR4, c[0x0][0x448] ;  /* 0x0001120000047ab9 */ /* 0x000fc60000000800 */
[----:B------:R-:W2:Y:S01]  /*6770*/  LDL R12, [R1+0x64] ;  /* 0x00006400010c7983 */ /* 0x000ea20000100800 */
[----:B------:R-:W-:-:S05]  /*6780*/  IMAD R13, R90, UR4, RZ ;  /* 0x000000045a0d7c24 */ /* 0x000fca000f8e02ff */
[----:B------:R-:W-:Y:S01]  /*6790*/  ISETP.GE.AND P0, PT, R6, R13, PT ;  /* 0x0000000d0600720c */ /* 0x000fe20003f06270 */
[----:B------:R-:W-:Y:S01]  /*67a0*/  BSSY B1, `(.L_x_1468) ;  /* 0x0000026000017945 */ /* 0x000fe20003800000 */
[----:B------:R-:W-:Y:S01]  /*67b0*/  IMAD R13, R33, -0x80, R13 ;  /* 0xffffff80210d7824 */ /* 0x000fe200078e020d */
[----:B------:R-:W-:Y:S02]  /*67c0*/  CS2R R10, SRZ ;  /* 0x00000000000a7805 */ /* 0x000fe4000001ff00 */
[----:B------:R-:W-:Y:S01]  /*67d0*/  CS2R R20, SRZ ;  /* 0x0000000000147805 */ /* 0x000fe2000001ff00 */
[----:B-----5:R-:W-:-:S05]  /*67e0*/  IMAD.SHL.U32 R4, R29, 0x40, RZ ;  /* 0x000000401d047824 */ /* 0x020fca00078e00ff */
[----:B------:R-:W-:Y:S02]  /*67f0*/  LOP3.LUT R7, R4, 0x1c0, RZ, 0xc0, !PT ;  /* 0x000001c004077812 */ /* 0x000fe400078ec0ff */
[----:B--2---:R-:W-:Y:S02]  /*6800*/  LEA.HI R4, R12, R12, RZ, 0x1 ;  /* 0x0000000c0c047211 */ /* 0x004fe400078f08ff */
[----:B------:R-:W-:Y:S02]  /*6810*/  LOP3.LUT R8, R7, 0x18, R16, 0xf8, !PT ;  /* 0x0000001807087812 */ /* 0x000fe400078ef810 */
[----:B------:R-:W-:Y:S02]  /*6820*/  SHF.R.U32.HI R7, RZ, 0x3, R7 ;  /* 0x00000003ff077819 */ /* 0x000fe40000011607 */
[----:B------:R-:W-:Y:S02]  /*6830*/  LOP3.LUT R4, R4, 0xfffffffe, RZ, 0xc0, !PT ;  /* 0xfffffffe04047812 */ /* 0x000fe400078ec0ff */
[----:B------:R-:W-:-:S02]  /*6840*/  LOP3.LUT R28, R8, R7, RZ, 0x3c, !PT ;  /* 0x00000007081c7212 */ /* 0x000fc400078e3cff */
[----:B------:R-:W-:Y:S02]  /*6850*/  CS2R R6, SRZ ;  /* 0x0000000000067805 */ /* 0x000fe4000001ff00 */
[----:B------:R-:W-:Y:S02]  /*6860*/  CS2R R8, SRZ ;  /* 0x0000000000087805 */ /* 0x000fe4000001ff00 */
[----:B------:R-:W-:Y:S01]  /*6870*/  IADD3 R12, R12, -R4, RZ ;  /* 0x800000040c0c7210 */ /* 0x000fe20007ffe0ff */
[----:B------:R-:W-:Y:S06]  /*6880*/  @P0 BRA `(.L_x_1469) ;  /* 0x00000000005c0947 */ /* 0x000fec0003800000 */
[----:B------:R-:W-:Y:S01]  /*6890*/  ULDC UR4, c[0x0][0x3f4] ;  /* 0x0000fd0000047ab9 */ /* 0x000fe20000000800 */
[C---:B------:R-:W-:Y:S01]  /*68a0*/  IMAD.SHL.U32 R9, R204.reuse, 0x2, RZ ;  /* 0x00000002cc097824 */ /* 0x040fe200078e00ff */
[----:B------:R-:W-:Y:S01]  /*68b0*/  ISETP.GE.AND P3, PT, R204, UR4, PT ;  /* 0x00000004cc007c0c */ /* 0x000fe2000bf66270 */
[----:B0-----:R-:W-:Y:S01]  /*68c0*/  IMAD.MOV.U32 R6, RZ, RZ, R0 ;  /* 0x000000ffff067224 */ /* 0x001fe200078e0000 */
[----:B------:R-:W-:Y:S01]  /*68d0*/  ISETP.GE.AND P2, PT, R22, UR4, PT ;  /* 0x0000000416007c0c */ /* 0x000fe2000bf46270 */
[----:B-1----:R-:W-:Y:S01]  /*68e0*/  IMAD.MOV.U32 R7, RZ, RZ, R3 ;  /* 0x000000ffff077224 */ /* 0x002fe200078e0003 */
[----:B------:R-:W-:Y:S02]  /*68f0*/  SHF.R.S32.HI R15, RZ, 0x1f, R204 ;  /* 0x0000001fff0f7819 */ /* 0x000fe400000114cc */
[----:B------:R-:W-:Y:S02]  /*6900*/  CS2R R10, SRZ ;  /* 0x00000000000a7805 */ /* 0x000fe4000001ff00 */
[----:B------:R-:W-:Y:S01]  /*6910*/  SHF.L.U64.HI R8, R204, 0x1, R15 ;  /* 0x00000001cc087819 */ /* 0x000fe2000001020f */
[----:B------:R-:W-:-:S04]  /*6920*/  IMAD.MOV.U32 R15, RZ, RZ, R5 ;  /* 0x000000ffff0f7224 */ /* 0x000fc800078e0005 */
[-C--:B------:R-:W-:Y:S02]  /*6930*/  @!P3 IADD3 R26, P0, R0, R9.reuse, RZ ;  /* 0x00000009001ab210 */ /* 0x080fe40007f1e0ff */
[----:B------:R-:W-:Y:S01]  /*6940*/  @!P3 IADD3 R4, P1, R14, R9, RZ ;  /* 0x000000090e04b210 */ /* 0x000fe20007f3e0ff */
[C---:B------:R-:W-:Y:S01]  /*6950*/  @!P2 IMAD.WIDE R24, R22.reuse, 0x2, R6 ;  /* 0x000000021618a825 */ /* 0x040fe200078e0206 */
[----:B------:R-:W-:Y:S02]  /*6960*/  CS2R R6, SRZ ;  /* 0x0000000000067805 */ /* 0x000fe4000001ff00 */
[----:B------:R-:W-:Y:S02]  /*6970*/  CS2R R20, SRZ ;  /* 0x0000000000147805 */ /* 0x000fe4000001ff00 */
[----:B------:R-:W-:Y:S01]  /*6980*/  @!P3 IADD3.X R5, R5, R8, RZ, P1, !PT ;  /* 0x000000080505b210 */ /* 0x000fe20000ffe4ff */
[----:B------:R-:W-:Y:S01]  /*6990*/  @!P3 IMAD.X R27, R3, 0x1, R8, P0 ;  /* 0x00000001031bb824 */ /* 0x000fe200000e0608 */
[----:B------:R-:W-:Y:S01]  /*69a0*/  CS2R R8, SRZ ;  /* 0x0000000000087805 */ /* 0x000fe2000001ff00 */
[----:B------:R-:W-:Y:S01]  /*69b0*/  @!P2 IMAD.WIDE R14, R22, 0x2, R14 ;  /* 0x00000002160ea825 */ /* 0x000fe200078e020e */
[----:B------:R2:W5:Y:S04]  /*69c0*/  @!P2 LD.E.64 R10, desc[UR60][R24.64] ;  /* 0x0000003c180aa980 */ /* 0x000568000c101b00 */
[----:B------:R2:W5:Y:S04]  /*69d0*/  @!P2 LD.E.64 R6, desc[UR60][R14.64] ;  /* 0x0000003c0e06a980 */ /* 0x000568000c101b00 */
[----:B------:R2:W5:Y:S04]  /*69e0*/  @!P3 LD.E.64 R20, desc[UR60][R26.64] ;  /* 0x0000003c1a14b980 */ /* 0x000568000c101b00 */
[----:B------:R2:W5:Y:S02]  /*69f0*/  @!P3 LD.E.64 R8, desc[UR60][R4.64] ;  /* 0x0000003c0408b980 */ /* 0x000564000c101b00 */
.L_x_1469:
[----:B------:R-:W-:Y:S05]  /*6a00*/  BSYNC B1 ;  /* 0x0000000000017941 */ /* 0x000fea0003800000 */
.L_x_1468:
[----:B0-----:R-:W1:Y:S01]  /*6a10*/  S2R R0, SR_TID.X ;  /* 0x0000000000007919 */ /* 0x001e620000002100 */
[----:B--2---:R-:W-:Y:S01]  /*6a20*/  SHF.L.U32 R14, R12, 0x1f, RZ ;  /* 0x0000001f0c0e7819 */ /* 0x004fe200000006ff */
[----:B-----5:R-:W-:Y:S01]  /*6a30*/  IMAD.MOV.U32 R32, RZ, RZ, R10 ;  /* 0x000000ffff207224 */ /* 0x020fe200078e000a */
[----:B------:R-:W-:Y:S01]  /*6a40*/  LOP3.LUT P1, RZ, R29, 0x4, RZ, 0xc0, !PT ;  /* 0x000000041dff7812 */ /* 0x000fe2000782c0ff */
[----:B------:R-:W-:Y:S01]  /*6a50*/  IMAD.MOV.U32 R29, RZ, RZ, R6 ;  /* 0x000000ffff1d7224 */ /* 0x000fe200078e0006 */
[----:B------:R-:W0:Y:S01]  /*6a60*/  SYNCS.PHASECHK.TRANS64.TRYWAIT P0, [R19+URZ+0x32400], R14 ;  /* 0x0324000e130075a7 */ /* 0x000e22000800017f */
[----:B------:R-:W-:Y:S01]  /*6a70*/  SHF.R.U64 R36, R6, 0x10, R7 ;  /* 0x0000001006247819 */ /* 0x000fe20000001207 */
[--C-:B------:R-:W-:Y:S01]  /*6a80*/  IMAD.MOV.U32 R15, RZ, RZ, R11.reuse ;  /* 0x000000ffff0f7224 */ /* 0x100fe200078e000b */
[----:B------:R-:W-:Y:S01]  /*6a90*/  SHF.R.U64 R34, R10, 0x10, R11 ;  /* 0x000000100a227819 */ /* 0x000fe2000000120b */
[----:B------:R-:W-:Y:S01]  /*6aa0*/  IMAD.MOV.U32 R33, RZ, RZ, R20 ;  /* 0x000000ffff217224 */ /* 0x000fe200078e0014 */
[----:B------:R-:W-:Y:S01]  /*6ab0*/  SHF.R.U64 R35, R20, 0x10, R21 ;  /* 0x0000001014237819 */ /* 0x000fe20000001215 */
[----:B------:R-:W-:Y:S01]  /*6ac0*/  IMAD.MOV.U32 R5, RZ, RZ, R7 ;  /* 0x000000ffff057224 */ /* 0x000fe200078e0007 */
[----:B------:R-:W-:Y:S01]  /*6ad0*/  SHF.R.U32.HI R11, RZ, 0x10, R11 ;  /* 0x00000010ff0b7819 */ /* 0x000fe2000001160b */
[----:B------:R-:W-:Y:S01]  /*6ae0*/  IMAD.MOV.U32 R31, RZ, RZ, R8 ;  /* 0x000000ffff1f7224 */ /* 0x000fe200078e0008 */
[----:B------:R-:W-:Y:S01]  /*6af0*/  MOV R10, R21 ;  /* 0x00000015000a7202 */ /* 0x000fe20000000f00 */
[----:B------:R-:W-:Y:S01]  /*6b00*/  IMAD.MOV.U32 R6, RZ, RZ, R9 ;  /* 0x000000ffff067224 */ /* 0x000fe200078e0009 */
[----:B------:R-:W-:Y:S01]  /*6b10*/  SHF.R.U32.HI R20, RZ, 0x10, R21 ;  /* 0x00000010ff147819 */ /* 0x000fe20000011615 */
[----:B------:R-:W-:Y:S01]  /*6b20*/  BSSY B1, `(.L_x_1470) ;  /* 0x0000017000017945 */ /* 0x000fe20003800000 */
[----:B------:R-:W-:-:S02]  /*6b30*/  SHF.R.U32.HI R7, RZ, 0x10, R7 ;  /* 0x00000010ff077819 */ /* 0x000fc40000011607 */
[----:B------:R-:W-:Y:S02]  /*6b40*/  VIMNMX R27, R13, 0x80, PT ;  /* 0x000000800d1b7848 */ /* 0x000fe40003fe0100 */
[--C-:B------:R-:W-:Y:S02]  /*6b50*/  SHF.R.U64 R37, R8, 0x10, R9.reuse ;  /* 0x0000001008257819 */ /* 0x100fe40000001209 */
[----:B------:R-:W-:Y:S02]  /*6b60*/  SHF.R.U32.HI R8, RZ, 0x10, R9 ;  /* 0x00000010ff087819 */ /* 0x000fe40000011609 */
[----:B------:R-:W-:Y:S02]  /*6b70*/  PRMT R32, R32, 0x5410, R15 ;  /* 0x0000541020207816 */ /* 0x000fe4000000000f */
[----:B------:R-:W-:Y:S02]  /*6b80*/  PRMT R34, R34, 0x5410, R11 ;  /* 0x0000541022227816 */ /* 0x000fe4000000000b */
[----:B------:R-:W-:Y:S01]  /*6b90*/  PRMT R33, R33, 0x5410, R10 ;  /* 0x0000541021217816 */ /* 0x000fe2000000000a */
[----:B-1----:R-:W-:Y:S01]  /*6ba0*/  VIADD R3, R0, 0xffffff80 ;  /* 0xffffff8000037836 */ /* 0x002fe20000000000 */
[----:B------:R-:W-:-:S02]  /*6bb0*/  PRMT R35, R35, 0x5410, R20 ;  /* 0x0000541023237816 */ /* 0x000fc40000000014 */
[----:B------:R-:W-:Y:S02]  /*6bc0*/  PRMT R29, R29, 0x5410, R5 ;  /* 0x000054101d1d7816 */ /* 0x000fe40000000005 */
[----:B------:R-:W-:Y:S02]  /*6bd0*/  SHF.R.S32.HI R0, RZ, 0x1f, R3 ;  /* 0x0000001fff007819 */ /* 0x000fe40000011403 */
[----:B------:R-:W-:Y:S02]  /*6be0*/  PRMT R36, R36, 0x5410, R7 ;  /* 0x0000541024247816 */ /* 0x000fe40000000007 */
[----:B------:R-:W-:Y:S02]  /*6bf0*/  LEA.HI R0, R0, R3, RZ, 0x5 ;  /* 0x0000000300007211 */ /* 0x000fe400078f28ff */
[----:B------:R-:W-:Y:S02]  /*6c00*/  PRMT R31, R31, 0x5410, R6 ;  /* 0x000054101f1f7816 */ /* 0x000fe40000000006 */
[----:B------:R-:W-:-:S05]  /*6c10*/  SHF.R.S32.HI R0, RZ, 0x5, R0 ;  /* 0x00000005ff007819 */ /* 0x000fca0000011400 */
[----:B------:R-:W-:-:S04]  /*6c20*/  IMAD R28, R0, 0x200, R28 ;  /* 0x00000200001c7824 */ /* 0x000fc800078e021c */
[----:B------:R-:W-:-:S04]  /*6c30*/  IMAD R3, R28, 0x2, R19 ;  /* 0x000000021c037824 */ /* 0x000fc800078e0213 */
[C---:B------:R-:W-:Y:S01]  /*6c40*/  VIADD R4, R3.reuse, 0x18400 ;  /* 0x0001840003047836 */ /* 0x040fe20000000000 */
[----:B------:R-:W-:-:S03]  /*6c50*/  IADD3 R0, R3, 0x18440, RZ ;  /* 0x0001844003007810 */ /* 0x000fc60007ffe0ff */
[----:B------:R-:W-:Y:S01]  /*6c60*/  @P1 VIADD R0, R4, 0xffffffc0 ;  /* 0xffffffc004001836 */ /* 0x000fe20000000000 */
[----:B------:R-:W-:Y:S01]  /*6c70*/  ISETP.GE.AND P1, PT, R200, R27, PT ;  /* 0x0000001bc800720c */ /* 0x000fe20003f26270 */
[----:B0-----:R-:W-:-:S12]  /*6c80*/  @!P0 BRA `(.L_x_1471) ;  /* 0x0000013000108947 */ /* 0x001fd80003800000 */
.L_x_1697:
[----:B------:R-:W-:Y:S05]  /*6c90*/  BSYNC B1 ;  /* 0x0000000000017941 */ /* 0x000fea0003800000 */
.L_x_1470:
        /* <DEDUP_REMOVED lines=11> */
[----:B0-----:R-:W-:Y:S02]  /*6d50*/  HADD2.F32 R14, -RZ, R34.H0_H0 ;  /* 0x20000022ff0e7230 */ /* 0x001fe40000004100 */
[----:B------:R-:W-:Y:S02]  /*6d60*/  HADD2.F32 R20, -RZ, R36.H0_H0 ;  /* 0x20000024ff147230 */ /* 0x000fe40000004100 */
        /* <DEDUP_REMOVED lines=33> */
.L_x_1475:
[----:B------:R-:W-:Y:S05]  /*6f80*/  BSYNC B2 ;  /* 0x0000000000027941 */ /* 0x000fea0003800000 */
.L_x_1474:
[----:B------:R-:W-:Y:S05]  /*6f90*/  @P1 BRA `(.L_x_1473) ;  /* 0x0000000000981947 */ /* 0x000fea0003800000 */
[----:B-1----:R-:W1:Y:S01]  /*6fa0*/  LDS.128 R4, [R0] ;  /* 0x0000000000047984 */ /* 0x002e620000000c00 */
        /* <DEDUP_REMOVED lines=37> */
.L_x_1473:
[----:B------:R-:W-:Y:S05]  /*7200*/  BSYNC B1 ;  /* 0x0000000000017941 */ /* 0x000fea0003800000 */
.L_x_1472:
        /* <DEDUP_REMOVED lines=22> */
[-C--:B0-----:R-:W-:Y:S01]  /*7370*/  FMUL.FTZ R14, R25, R5.reuse ;  /* 0x00000005190e7220 */ /* 0x081fe20000410000 */
        /* <DEDUP_REMOVED lines=23> */
.L_x_1478:
[----:B------:R-:W-:Y:S05]  /*74f0*/  BSYNC B1 ;  /* 0x0000000000017941 */ /* 0x000fea0003800000 */
.L_x_1477:
        /* <DEDUP_REMOVED lines=12> */
[-C--:B0-----:R-:W-:Y:S01]  /*75c0*/  FMUL.FTZ R14, R15, R4.reuse ;  /* 0x000000040f0e7220 */ /* 0x081fe20000410000 */
[----:B------:R-:W-:Y:S01]  /*75d0*/  FMUL.FTZ R20, R13, R4 ;  /* 0x000000040d147220 */ /* 0x000fe20000410000 */
        /* <DEDUP_REMOVED lines=26> */
.L_x_1466:
[----:B------:R-:W-:-:S03]  /*7780*/  UMOV UR4, 0xffffffff ;  /* 0xffffffff00047882 */ /* 0x000fc60000000000 */
[----:B------:R-:W-:Y:S05]  /*7790*/  BRA.DIV UR4, `(.L_x_1479) ;  /* 0x0000012604607947 */ /* 0x000fea000b800000 */
[----:B------:R0:W1:Y:S04]  /*77a0*/  SHFL.IDX PT, R0, R25, RZ, 0x1c1f ;  /* 0x001c1fff19007589 */ /* 0x00006800000e0000 */
[----:B------:R0:W0:Y:S04]  /*77b0*/  SHFL.IDX PT, R3, R24, RZ, 0x1c1f ;  /* 0x001c1fff18037589 */ /* 0x00002800000e0000 */
[----:B------:R0:W0:Y:S04]  /*77c0*/  SHFL.IDX PT, R4, R27, RZ, 0x1c1f ;  /* 0x001c1fff1b047589 */ /* 0x00002800000e0000 */
[----:B------:R0:W0:Y:S02]  /*77d0*/  SHFL.IDX PT, R14, R26, RZ, 0x1c1f ;  /* 0x001c1fff1a0e7589 */ /* 0x00002400000e0000 */
.L_x_1703:
[----:B------:R-:W5:Y:S01]  /*77e0*/  LDL R8, [R1+0x64] ;  /* 0x0000640001087983 */ /* 0x000f620000100800 */
[----:B------:R-:W-:Y:S01]  /*77f0*/  ULDC UR4, c[0x0][0x448] ;  /* 0x0001120000047ab9 */ /* 0x000fe20000000800 */
[----:B------:R-:W-:Y:S01]  /*7800*/  BSSY B1, `(.L_x_1480) ;  /* 0x0000019000017945 */ /* 0x000fe20003800000 */
[----:B------:R-:W-:Y:S01]  /*7810*/  IMAD R5, R90, UR4, RZ ;  /* 0x000000045a057c24 */ /* 0x000fe2000f8e02ff */
[----:B------:R-:W-:Y:S02]  /*7820*/  CS2R R10, SRZ ;  /* 0x00000000000a7805 */ /* 0x000fe4000001ff00 */
[----:B0-----:R-:W-:Y:S02]  /*7830*/  CS2R R26, SRZ ;  /* 0x00000000001a7805 */ /* 0x001fe4000001ff00 */
[----:B------:R-:W-:Y:S02]  /*7840*/  CS2R R24, SRZ ;  /* 0x0000000000187805 */ /* 0x000fe4000001ff00 */
[----:B------:R-:W-:Y:S01]  /*7850*/  ISETP.GE.AND P0, PT, R6, R5, PT ;  /* 0x000000050600720c */ /* 0x000fe20003f06270 */
[----:B------:R-:W-:Y:S01]  /*7860*/  IMAD R5, R33, -0x80, R5 ;  /* 0xffffff8021057824 */ /* 0x000fe200078e0205 */
[----:B-----5:R-:W-:-:S04]  /*7870*/  LEA.HI R7, R8, R8, RZ, 0x1 ;  /* 0x0000000808077211 */ /* 0x020fc800078f08ff */
[----:B------:R-:W-:-:S05]  /*7880*/  LOP3.LUT R7, R7, 0xfffffffe, RZ, 0xc0, !PT ;  /* 0xfffffffe07077812 */ /* 0x000fca00078ec0ff */
[----:B------:R-:W-:Y:S01]  /*7890*/  IMAD.IADD R12, R8, 0x1, -R7 ;  /* 0x00000001080c7824 */ /* 0x000fe200078e0a07 */
[----:B------:R-:W-:-:S04]  /*78a0*/  CS2R R8, SRZ ;  /* 0x0000000000087805 */ /* 0x000fc8000001ff00 */
[----:B------:R-:W-:Y:S01]  /*78b0*/  SHF.L.U32 R20, R12, 0x1f, RZ ;  /* 0x0000001f0c147819 */ /* 0x000fe200000006ff */
[----:B------:R-:W-:Y:S06]  /*78c0*/  @P0 BRA `(.L_x_1481) ;  /* 0x0000000000300947 */ /* 0x000fec0003800000 */
[----:B------:R-:W-:Y:S01]  /*78d0*/  ULDC UR4, c[0x0][0x3f4] ;  /* 0x0000fd0000047ab9 */ /* 0x000fe20000000800 */
[C---:B------:R-:W-:Y:S01]  /*78e0*/  IMAD.SHL.U32 R15, R16.reuse, 0x2, RZ ;  /* 0x00000002100f7824 */ /* 0x040fe200078e00ff */
[C---:B------:R-:W-:Y:S02]  /*78f0*/  ISETP.GE.AND P2, PT, R16.reuse, UR4, PT ;  /* 0x0000000410007c0c */ /* 0x040fe4000bf46270 */
[----:B------:R-:W-:Y:S02]  /*7900*/  SHF.L.U64.HI R11, R16, 0x1, R17 ;  /* 0x00000001100b7819 */ /* 0x000fe40000010211 */
[-C--:B------:R-:W-:Y:S02]  /*7910*/  IADD3 R14, P1, R14, R15.reuse, RZ ;  /* 0x0000000f0e0e7210 */ /* 0x080fe40007f3e0ff */
[----:B------:R-:W-:-:S03]  /*7920*/  IADD3 R6, P0, R3, R15, RZ ;  /* 0x0000000f03067210 */ /* 0x000fc60007f1e0ff */
[----:B------:R-:W-:Y:S01]  /*7930*/  IMAD.X R15, R4, 0x1, R11, P1 ;  /* 0x00000001040f7824 */ /* 0x000fe200008e060b */
[----:B-1----:R-:W-:Y:S02]  /*7940*/  IADD3.X R7, R0, R11, RZ, P0, !PT ;  /* 0x0000000b00077210 */ /* 0x002fe400007fe4ff */
[----:B------:R-:W-:Y:S01]  /*7950*/  CS2R R10, SRZ ;  /* 0x00000000000a7805 */ /* 0x000fe2000001ff00 */
[----:B------:R-:W-:Y:S06]  /*7960*/  @P2 BRA `(.L_x_1481) ;  /* 0x0000000000082947 */ /* 0x000fec0003800000 */
[----:B------:R0:W5:Y:S04]  /*7970*/  LD.E.128 R24, desc[UR60][R6.64] ;  /* 0x0000003c06187980 */ /* 0x000168000c101d00 */
[----:B------:R0:W5:Y:S02]  /*7980*/  LD.E.128 R8, desc[UR60][R14.64] ;  /* 0x0000003c0e087980 */ /* 0x000164000c101d00 */
.L_x_1481:
[----:B------:R-:W-:Y:S05]  /*7990*/  BSYNC B1 ;  /* 0x0000000000017941 */ /* 0x000fea0003800000 */
.L_x_1480:
[----:B------:R-:W2:Y:S01]  /*79a0*/  SYNCS.PHASECHK.TRANS64.TRYWAIT P1, [R19+URZ+0x32400], R20 ;  /* 0x03240014130075a7 */ /* 0x000ea2000802017f */
[----:B-----5:R-:W-:Y:S01]  /*79b0*/  MOV R40, R8 ;  /* 0x0000000800287202 */ /* 0x020fe20000000f00 */
[----:B------:R-:W-:Y:S01]  /*79c0*/  IMAD.MOV.U32 R39, RZ, RZ, R10 ;  /* 0x000000ffff277224 */ /* 0x000fe200078e000a */
[----:B----4-:R-:W-:Y:S01]  /*79d0*/  SHF.R.U64 R45, R8, 0x10, R9 ;  /* 0x00000010082d7819 */ /* 0x010fe20000001209 */
[----:B-1----:R-:W-:Y:S01]  /*79e0*/  IMAD.MOV.U32 R0, RZ, RZ, R11 ;  /* 0x000000ffff007224 */ /* 0x002fe200078e000b */
[----:B------:R-:W-:Y:S01]  /*79f0*/  SHF.R.U32.HI R8, RZ, 0x10, R9 ;  /* 0x00000010ff087819 */ /* 0x000fe20000011609 */
[----:B------:R-:W-:Y:S01]  /*7a00*/  IMAD.MOV.U32 R42, RZ, RZ, R24 ;  /* 0x000000ffff2a7224 */ /* 0x000fe200078e0018 */
[----:B------:R-:W-:Y:S01]  /*7a10*/  VIMNMX R5, R5, 0x80, PT ;  /* 0x0000008005057848 */ /* 0x000fe20003fe0100 */
[--C-:B0-----:R-:W-:Y:S01]  /*7a20*/  IMAD.MOV.U32 R7, RZ, RZ, R25.reuse ;  /* 0x000000ffff077224 */ /* 0x101fe200078e0019 */
[--C-:B------:R-:W-:Y:S01]  /*7a30*/  SHF.R.U64 R43, R24, 0x10, R25.reuse ;  /* 0x00000010182b7819 */ /* 0x100fe20000001219 */
[----:B------:R-:W-:Y:S01]  /*7a40*/  IMAD.MOV.U32 R41, RZ, RZ, R26 ;  /* 0x000000ffff297224 */ /* 0x000fe200078e001a */
[----:B------:R-:W-:Y:S01]  /*7a50*/  SHF.R.U32.HI R13, RZ, 0x10, R25 ;  /* 0x00000010ff0d7819 */ /* 0x000fe20000011619 */
[--C-:B------:R-:W-:Y:S01]  /*7a60*/  IMAD.MOV.U32 R6, RZ, RZ, R27.reuse ;  /* 0x000000ffff067224 */ /* 0x100fe200078e001b */
[----:B------:R-:W-:Y:S01]  /*7a70*/  SHF.R.U64 R44, R26, 0x10, R27 ;  /* 0x000000101a2c7819 */ /* 0x000fe2000000121b */
[----:B------:R-:W-:Y:S01]  /*7a80*/  IMAD.MOV.U32 R4, RZ, RZ, R9 ;  /* 0x000000ffff047224 */ /* 0x000fe200078e0009 */
[----:B------:R-:W-:Y:S01]  /*7a90*/  SHF.R.U32.HI R14, RZ, 0x10, R27 ;  /* 0x00000010ff0e7819 */ /* 0x000fe2000001161b */
[----:B------:R-:W0:Y:S01]  /*7aa0*/  LDC R3, c[0x0][0x3f4] ;  /* 0x0000fd00ff037b82 */ /* 0x000e220000000800 */
[----:B------:R-:W-:Y:S01]  /*7ab0*/  VIADD R15, R200, 0x40 ;  /* 0x00000040c80f7836 */ /* 0x000fe20000000000 */
[--C-:B------:R-:W-:Y:S01]  /*7ac0*/  SHF.R.U64 R46, R10, 0x10, R11.reuse ;  /* 0x000000100a2e7819 */ /* 0x100fe2000000120b */
[----:B------:R-:W-:Y:S01]  /*7ad0*/  BSSY B1, `(.L_x_1482) ;  /* 0x000000f000017945 */ /* 0x000fe20003800000 */
[----:B------:R-:W-:-:S02]  /*7ae0*/  SHF.R.U32.HI R9, RZ, 0x10, R11 ;  /* 0x00000010ff097819 */ /* 0x000fc4000001160b */
[----:B------:R-:W-:Y:S02]  /*7af0*/  PRMT R39, R39, 0x5410, R0 ;  /* 0x0000541027277816 */ /* 0x000fe40000000000 */
[----:B------:R-:W-:Y:S02]  /*7b00*/  PRMT R42, R42, 0x5410, R7 ;  /* 0x000054102a2a7816 */ /* 0x000fe40000000007 */
[----:B------:R-:W-:Y:S02]  /*7b10*/  PRMT R43, R43, 0x5410, R13 ;  /* 0x000054102b2b7816 */ /* 0x000fe4000000000d */
[----:B------:R-:W-:Y:S02]  /*7b20*/  PRMT R41, R41, 0x5410, R6 ;  /* 0x0000541029297816 */ /* 0x000fe40000000006 */
[----:B------:R-:W-:Y:S02]  /*7b30*/  PRMT R44, R44, 0x5410, R14 ;  /* 0x000054102c2c7816 */ /* 0x000fe4000000000e */
[----:B------:R-:W-:-:S02]  /*7b40*/  PRMT R40, R40, 0x5410, R4 ;  /* 0x0000541028287816 */ /* 0x000fc40000000004 */
[----:B------:R-:W-:Y:S02]  /*7b50*/  PRMT R45, R45, 0x5410, R8 ;  /* 0x000054102d2d7816 */ /* 0x000fe40000000008 */
[----:B------:R-:W-:Y:S02]  /*7b60*/  PRMT R46, R46, 0x5410, R9 ;  /* 0x000054102e2e7816 */ /* 0x000fe40000000009 */
[C---:B0-----:R-:W-:Y:S01]  /*7b70*/  ISETP.GE.AND P0, PT, R16.reuse, R3, PT ;  /* 0x000000031000720c */ /* 0x041fe20003f06270 */
[----:B------:R-:W-:-:S03]  /*7b80*/  IMAD.IADD R0, R16, 0x1, R3 ;  /* 0x0000000110007824 */ /* 0x000fc600078e0203 */
[-C--:B------:R-:W-:Y:S02]  /*7b90*/  ISETP.GE.OR P2, PT, R200, R5.reuse, P0 ;  /* 0x00000005c800720c */ /* 0x080fe40000746670 */
[----:B------:R-:W-:Y:S01]  /*7ba0*/  ISETP.GE.OR P0, PT, R15, R5, P0 ;  /* 0x000000050f00720c */ /* 0x000fe20000706670 */
[----:B--2---:R-:W-:-:S12]  /*7bb0*/  @!P1 BRA `(.L_x_1483) ;  /* 0x0000012000c89947 */ /* 0x004fd80003800000 */
.L_x_1704:
[----:B------:R-:W-:Y:S05]  /*7bc0*/  BSYNC B1 ;  /* 0x0000000000017941 */ /* 0x000fea0003800000 */
.L_x_1482:
[----:B------:R-:W-:Y:S01]  /*7bd0*/  BSSY B1, `(.L_x_1484) ;  /* 0x000005f000017945 */ /* 0x000fe20003800000 */
[----:B------:R-:W-:-:S03]  /*7be0*/  LOP3.LUT R0, R0, 0x38, RZ, 0xc0, !PT ;  /* 0x0000003800007812 */ /* 0x000fc600078ec0ff */
[----:B------:R-:W-:Y:S05]  /*7bf0*/  @P2 BRA `(.L_x_1485) ;  /* 0x0000000400702947 */ /* 0x000fea0003800000 */
[----:B------:R-:W2:Y:S01]  /*7c00*/  LDL R3, [R1+0x6c] ;  /* 0x00006c0001037983 */ /* 0x000ea20000100800 */
[----:B------:R-:W1:Y:S02]  /*7c10*/  S2R R4, SR_TID.X ;  /* 0x0000000000047919 */ /* 0x000e640000002100 */
[----:B-1----:R-:W-:-:S04]  /*7c20*/  IADD3 R4, R4, -0x80, RZ ;  /* 0xffffff8004047810 */ /* 0x002fc80007ffe0ff */
[----:B------:R-:W-:-:S04]  /*7c30*/  SHF.R.S32.HI R8, RZ, 0x1f, R4 ;  /* 0x0000001fff087819 */ /* 0x000fc80000011404 */
[----:B------:R-:W-:-:S04]  /*7c40*/  LEA.HI R8, R8, R4, RZ, 0x5 ;  /* 0x0000000408087211 */ /* 0x000fc800078f28ff */
[----:B------:R-:W-:Y:S01]  /*7c50*/  SHF.R.S32.HI R8, RZ, 0x5, R8 ;  /* 0x00000005ff087819 */ /* 0x000fe20000011408 */
[----:B------:R-:W-:Y:S02]  /*7c60*/  HADD2.F32 R28, -RZ, R40.H0_H0 ;  /* 0x20000028ff1c7230 */ /* 0x000fe40000004100 */
[----:B------:R-:W-:Y:S02]  /*7c70*/  HADD2.F32 R26, -RZ, R42.H0_H0 ;  /* 0x2000002aff1a7230 */ /* 0x000fe40000004100 */
[----:B------:R-:W-:Y:S02]  /*7c80*/  HADD2.F32 R29, -RZ, R45.H0_H0 ;  /* 0x2000002dff1d7230 */ /* 0x000fe40000004100 */
[----:B------:R-:W-:Y:S02]  /*7c90*/  HADD2.F32 R27, -RZ, R43.H0_H0 ;  /* 0x2000002bff1b7230 */ /* 0x000fe40000004100 */
[----:B--2---:R-:W-:-:S05]  /*7ca0*/  IMAD.SHL.U32 R3, R3, 0x40, RZ ;  /* 0x0000004003037824 */ /* 0x004fca00078e00ff */
[----:B------:R-:W-:-:S04]  /*7cb0*/  LOP3.LUT R5, R3, 0x1c0, RZ, 0xc0, !PT ;  /* 0x000001c003057812 */ /* 0x000fc800078ec0ff */
[----:B------:R-:W-:Y:S02]  /*7cc0*/  LOP3.LUT R3, R5, 0x38, R16, 0xf8, !PT ;  /* 0x0000003805037812 */ /* 0x000fe400078ef810 */
[----:B------:R-:W-:-:S04]  /*7cd0*/  SHF.R.U32.HI R6, RZ, 0x3, R5 ;  /* 0x00000003ff067819 */ /* 0x000fc80000011605 */
[----:B------:R-:W-:-:S05]  /*7ce0*/  LOP3.LUT R3, R3, R6, RZ, 0x3c, !PT ;  /* 0x0000000603037212 */ /* 0x000fca00078e3cff */
[----:B------:R-:W-:Y:S01]  /*7cf0*/  IMAD R4, R8, 0x200, R3 ;  /* 0x0000020008047824 */ /* 0x000fe200078e0203 */
[----:B------:R-:W-:-:S05]  /*7d00*/  LOP3.LUT R3, R6, R0, R5, 0x1e, !PT ;  /* 0x0000000006037212 */ /* 0x000fca00078e1e05 */
[----:B------:R-:W-:-:S04]  /*7d10*/  IMAD R8, R8, 0x200, R3 ;  /* 0x0000020008087824 */ /* 0x000fc800078e0203 */
[--C-:B------:R-:W-:Y:S02]  /*7d20*/  IMAD R38, R8, 0x2, R19.reuse ;  /* 0x0000000208267824 */ /* 0x100fe400078e0213 */
[----:B------:R-:W-:-:S03]  /*7d30*/  IMAD R37, R4, 0x2, R19 ;  /* 0x0000000204257824 */ /* 0x000fc600078e0213 */
[----:B------:R-:W0:Y:S04]  /*7d40*/  LDS.128 R8, [R38+0x18400] ;  /* 0x0184000026087984 */ /* 0x000e280000000c00 */
[----:B------:R-:W1:Y:S01]  /*7d50*/  LDS.128 R4, [R37+0x18400] ;  /* 0x0184000025047984 */ /* 0x000e620000000c00 */
[----:B0-----:R-:W-:Y:S02]  /*7d60*/  HADD2.F32 R20, -RZ, R8.H0_H0 ;  /* 0x20000008ff147230 */ /* 0x001fe40000004100 */
[----:B-1----:R-:W-:-:S03]  /*7d70*/  HADD2.F32 R3, -RZ, R4.H0_H0 ;  /* 0x20000004ff037230 */ /* 0x002fc60000004100 */
[C---:B------:R-:W-:Y:S01]  /*7d80*/  FMUL.FTZ R32, R20.reuse, R28 ;  /* 0x0000001c14207220 */ /* 0x040fe20000410000 */
[-C--:B------:R-:W-:Y:S01]  /*7d90*/  FMUL.FTZ R20, R20, R26.reuse ;  /* 0x0000001a14147220 */ /* 0x080fe20000410000 */
[----:B------:R-:W-:Y:S02]  /*7da0*/  HADD2.F32 R8, -RZ, R8.H1_H1 ;  /* 0x30000008ff087230 */ /* 0x000fe40000004100 */
[C---:B------:R-:W-:Y:S01]  /*7db0*/  FFMA.FTZ R32, R3.reuse, R26, -R32 ;  /* 0x0000001a03207223 */ /* 0x040fe20000010820 */
[----:B------:R-:W-:Y:S02]  /*7dc0*/  HADD2.F32 R21, -RZ, R9.H0_H0 ;  /* 0x20000009ff157230 */ /* 0x000fe40000004100 */
[----:B------:R-:W-:Y:S01]  /*7dd0*/  FFMA.FTZ R28, R3, R28, R20 ;  /* 0x0000001c031c7223 */ /* 0x000fe20000010014 */
[----:B------:R-:W-:Y:S02]  /*7de0*/  HADD2.F32 R26, -RZ, R40.H1_H1 ;  /* 0x30000028ff1a7230 */ /* 0x000fe40000004100 */
[----:B------:R-:W-:-:S02]  /*7df0*/  HADD2.F32 R20, -RZ, R42.H1_H1 ;  /* 0x3000002aff147230 */ /* 0x000fc40000004100 */
[C---:B------:R-:W-:Y:S01]  /*7e00*/  FMUL.FTZ R31, R8.reuse, R29 ;  /* 0x0000001d081f7220 */ /* 0x040fe20000410000 */
[----:B------:R-:W-:Y:S02]  /*7e10*/  HADD2.F32 R4, -RZ, R4.H1_H1 ;  /* 0x30000004ff047230 */ /* 0x000fe40000004100 */
[-C--:B------:R-:W-:Y:S01]  /*7e20*/  FMUL.FTZ R3, R8, R27.reuse ;  /* 0x0000001b08037220 */ /* 0x080fe20000410000 */
[----:B------:R-:W-:Y:S02]  /*7e30*/  HADD2.F32 R13, -RZ, R5.H0_H0 ;  /* 0x20000005ff0d7230 */ /* 0x000fe40000004100 */
[C---:B------:R-:W-:Y:S01]  /*7e40*/  FMUL.FTZ R34, R21.reuse, R26 ;  /* 0x0000001a15227220 */ /* 0x040fe20000410000 */
[----:B------:R-:W-:Y:S01]  /*7e50*/  FMUL.FTZ R21, R21, R20 ;  /* 0x0000001415157220 */ /* 0x000fe20000410000 */
[C---:B------:R-:W-:Y:S01]  /*7e60*/  FFMA.FTZ R31, R4.reuse, R27, -R31 ;  /* 0x0000001b041f7223 */ /* 0x040fe2000001081f */
[----:B------:R-:W-:Y:S01]  /*7e70*/  FFMA.FTZ R29, R4, R29, R3 ;  /* 0x0000001d041d7223 */ /* 0x000fe20000010003 */
[----:B------:R-:W-:-:S02]  /*7e80*/  HADD2.F32 R9, -RZ, R9.H1_H1 ;  /* 0x30000009ff097230 */ /* 0x000fc40000004100 */
[C---:B------:R-:W-:Y:S01]  /*7e90*/  FFMA.FTZ R34, R13.reuse, R20, -R34 ;  /* 0x000000140d227223 */ /* 0x040fe20000010822 */
[----:B------:R-:W-:Y:S02]  /*7ea0*/  HADD2.F32 R8, -RZ, R45.H1_H1 ;  /* 0x3000002dff087230 */ /* 0x000fe40000004100 */
[----:B------:R-:W-:Y:S01]  /*7eb0*/  FFMA.FTZ R26, R13, R26, R21 ;  /* 0x0000001a0d1a7223 */ /* 0x000fe20000010015 */
[----:B------:R-:W-:Y:S02]  /*7ec0*/  HADD2.F32 R4, -RZ, R43.H1_H1 ;  /* 0x3000002bff047230 */ /* 0x000fe40000004100 */
[----:B------:R-:W-:Y:S02]  /*7ed0*/  HADD2.F32 R24, -RZ, R10.H0_H0 ;  /* 0x2000000aff187230 */ /* 0x000fe40000004100 */
[----:B------:R-:W-:Y:S02]  /*7ee0*/  HADD2.F32 R13, -RZ, R39.H0_H0 ;  /* 0x20000027ff0d7230 */ /* 0x000fe40000004100 */
[----:B------:R-:W-:-:S02]  /*7ef0*/  HADD2.F32 R3, -RZ, R41.H0_H0 ;  /* 0x20000029ff037230 */ /* 0x000fc40000004100 */
[C---:B------:R-:W-:Y:S01]  /*7f00*/  FMUL.FTZ R20, R9.reuse, R8 ;  /* 0x0000000809147220 */ /* 0x040fe20000410000 */
[----:B------:R-:W-:Y:S02]  /*7f10*/  HADD2.F32 R5, -RZ, R5.H1_H1 ;  /* 0x30000005ff057230 */ /* 0x000fe40000004100 */
[----:B------:R-:W-:Y:S01]  /*7f20*/  FMUL.FTZ R36, R9, R4 ;  /* 0x0000000409247220 */ /* 0x000fe20000410000 */
[----:B------:R-:W-:Y:S02]  /*7f30*/  HADD2.F32 R14, -RZ, R6.H0_H0 ;  /* 0x20000006ff0e7230 */ /* 0x000fe40000004100 */
[C---:B------:R-:W-:Y:S01]  /*7f40*/  FMUL.FTZ R35, R24.reuse, R13 ;  /* 0x0000000d18237220 */ /* 0x040fe20000410000 */
[----:B------:R-:W-:Y:S02]  /*7f50*/  HADD2.F32 R10, -RZ, R10.H1_H1 ;  /* 0x3000000aff0a7230 */ /* 0x000fe40000004100 */
[----:B------:R-:W-:Y:S01]  /*7f60*/  FMUL.FTZ R24, R24, R3 ;  /* 0x0000000318187220 */ /* 0x000fe20000410000 */
[----:B------:R-:W-:-:S02]  /*7f70*/  HADD2.F32 R21, -RZ, R46.H0_H0 ;  /* 0x2000002eff157230 */ /* 0x000fc40000004100 */
[----:B------:R-:W-:Y:S02]  /*7f80*/  HADD2.F32 R9, -RZ, R44.H0_H0 ;  /* 0x2000002cff097230 */ /* 0x000fe40000004100 */
[C---:B------:R-:W-:Y:S01]  /*7f90*/  FFMA.FTZ R27, R5.reuse, R4, -R20 ;  /* 0x00000004051b7223 */ /* 0x040fe20000010814 */
[----:B------:R-:W-:Y:S01]  /*7fa0*/  FFMA.FTZ R33, R5, R8, R36 ;  /* 0x0000000805217223 */ /* 0x000fe20000010024 */
[----:B------:R-:W-:Y:S01]  /*7fb0*/  FFMA.FTZ R35, R14, R3, -R35 ;  /* 0x000000030e237223 */ /* 0x000fe20000010823 */
[----:B------:R-:W-:Y:S02]  /*7fc0*/  HADD2.F32 R6, -RZ, R6.H1_H1 ;  /* 0x30000006ff067230 */ /* 0x000fe40000004100 */
[----:B------:R-:W-:Y:S01]  /*7fd0*/  FMUL.FTZ R5, R10, R21 ;  /* 0x000000150a057220 */ /* 0x000fe20000410000 */
[--C-:B------:R-:W-:Y:S02]  /*7fe0*/  HADD2.F32 R25, -RZ, R11.reuse.H0_H0 ;  /* 0x2000000bff197230 */ /* 0x100fe40000004100 */
[----:B------:R-:W-:Y:S01]  /*7ff0*/  FFMA.FTZ R24, R14, R13, R24 ;  /* 0x0000000d0e187223 */ /* 0x000fe20000010018 */
[----:B------:R-:W-:Y:S01]  /*8000*/  FMUL.FTZ R3, R10, R9 ;  /* 0x000000090a037220 */ /* 0x000fe20000410000 */
[----:B------:R-:W-:-:S02]  /*8010*/  HADD2.F32 R11, -RZ, R11.H1_H1 ;  /* 0x3000000bff0b7230 */ /* 0x000fc40000004100 */
[----:B------:R-:W-:Y:S02]  /*8020*/  HADD2.F32 R10, -RZ, R39.H1_H1 ;  /* 0x30000027ff0a7230 */ /* 0x000fe40000004100 */
[----:B------:R-:W-:Y:S02]  /*8030*/  HADD2.F32 R14, -RZ, R46.H1_H1 ;  /* 0x3000002eff0e7230 */ /* 0x000fe40000004100 */
[----:B------:R-:W-:Y:S02]  /*8040*/  HADD2.F32 R4, -RZ, R41.H1_H1 ;  /* 0x30000029ff047230 */ /* 0x000fe40000004100 */
[----:B------:R-:W-:Y:S02]  /*8050*/  HADD2.F32 R8, -RZ, R44.H1_H1 ;  /* 0x3000002cff087230 */ /* 0x000fe40000004100 */
[C---:B------:R-:W-:Y:S01]  /*8060*/  FFMA.FTZ R20, R6.reuse, R9, -R5 ;  /* 0x0000000906147223 */ /* 0x040fe20000010805 */
[--C-:B------:R-:W-:Y:S02]  /*8070*/  HADD2.F32 R15, -RZ, R7.reuse.H0_H0 ;  /* 0x20000007ff0f7230 */ /* 0x100fe40000004100 */
[----:B------:R-:W-:Y:S01]  /*8080*/  FFMA.FTZ R3, R6, R21, R3 ;  /* 0x0000001506037223 */ /* 0x000fe20000010003 */
[----:B------:R-:W-:-:S02]  /*8090*/  HADD2.F32 R7, -RZ, R7.H1_H1 ;  /* 0x30000007ff077230 */ /* 0x000fc40000004100 */
[----:B------:R-:W-:Y:S01]  /*80a0*/  FMUL.FTZ R6, R25, R10 ;  /* 0x0000000a19067220 */ /* 0x000fe20000410000 */
[----:B------:R-:W-:Y:S01]  /*80b0*/  FMUL.FTZ R36, R11, R14 ;  /* 0x0000000e0b247220 */ /* 0x000fe20000410000 */
[----:B------:R-:W-:Y:S01]  /*80c0*/  FMUL.FTZ R25, R25, R4 ;  /* 0x0000000419197220 */ /* 0x000fe20000410000 */
[----:B------:R-:W-:Y:S01]  /*80d0*/  FMUL.FTZ R5, R11, R8 ;  /* 0x000000080b057220 */ /* 0x000fe20000410000 */
[----:B------:R-:W-:Y:S01]  /*80e0*/  FFMA.FTZ R11, R15, R4, -R6 ;  /* 0x000000040f0b7223 */ /* 0x000fe20000010806 */
[----:B------:R-:W-:Y:S01]  /*80f0*/  FFMA.FTZ R36, R7, R8, -R36 ;  /* 0x0000000807247223 */ /* 0x000fe20000010824 */
[----:B------:R-:W-:Y:S01]  /*8100*/  FFMA.FTZ R25, R15, R10, R25 ;  /* 0x0000000a0f197223 */ /* 0x000fe20000010019 */
[----:B------:R-:W-:Y:S01]  /*8110*/  FFMA.FTZ R14, R7, R14, R5 ;  /* 0x0000000e070e7223 */ /* 0x000fe20000010005 */
        /* <DEDUP_REMOVED lines=8> */
[----:B------:R1:W-:Y:S04]  /*81a0*/  STS.128 [R37+0x18400], R4 ;  /* 0x0184000425007388 */ /* 0x0003e80000000c00 */
[----:B------:R1:W-:Y:S02]  /*81b0*/  STS.128 [R38+0x18400], R8 ;  /* 0x0184000826007388 */ /* 0x0003e40000000c00 */
.L_x_1485:
[----:B------:R-:W-:Y:S05]  /*81c0*/  BSYNC B1 ;  /* 0x0000000000017941 */ /* 0x000fea0003800000 */
.L_x_1484:
[----:B------:R-:W-:Y:S05]  /*81d0*/  @P0 BRA `(.L_x_1476) ;  /* 0x0000000400600947 */ /* 0x000fea0003800000 */
[----:B------:R-:W2:Y:S01]  /*81e0*/  LDL R3, [R1+0x58] ;  /* 0x0000580001037983 */ /* 0x000ea20000100800 */
[C---:B-1----:R-:W-:Y:S01]  /*81f0*/  IADD3 R4, R200.reuse, 0x40, RZ ;  /* 0x00000040c8047810 */ /* 0x042fe20007ffe0ff */
[----:B------:R-:W-:Y:S02]  /*8200*/  VIADD R5, R200, 0x40 ;  /* 0x00000040c8057836 */ /* 0x000fe40000000000 */
[----:B---3--:R-:W3:Y:S02]  /*8210*/  LDL R47, [R1+0x70] ;  /* 0x00007000012f7983 */ /* 0x008ee40000100800 */
[----:B------:R-:W-:Y:S02]  /*8220*/  IMAD.SHL.U32 R4, R4, 0x40, RZ ;  /* 0x0000004004047824 */ /* 0x000fe400078e00ff */
[----:B------:R-:W-:-:S03]  /*8230*/  IMAD.SHL.U32 R5, R5, 0x40, RZ ;  /* 0x0000004005057824 */ /* 0x000fc600078e00ff */
[----:B------:R-:W-:Y:S02]  /*8240*/  LOP3.LUT R4, R4, 0x1c0, RZ, 0xc0, !PT ;  /* 0x000001c004047812 */ /* 0x000fe400078ec0ff */
[----:B------:R-:W-:Y:S02]  /*8250*/  LOP3.LUT R5, R5, 0x1c0, RZ, 0xc0, !PT ;  /* 0x000001c005057812 */ /* 0x000fe400078ec0ff */
[----:B------:R-:W-:-:S04]  /*8260*/  SHF.R.U32.HI R4, RZ, 0x3, R4 ;  /* 0x00000003ff047819 */ /* 0x000fc80000011604 */
[----:B------:R-:W-:Y:S01]  /*8270*/  LOP3.LUT R0, R4, R0, R5, 0x1e, !PT ;  /* 0x0000000004007212 */ /* 0x000fe200078e1e05 */
[----:B------:R-:W-:Y:S02]  /*8280*/  HADD2.F32 R29, -RZ, R40.H0_H0 ;  /* 0x20000028ff1d7230 */ /* 0x000fe40000004100 */
[----:B------:R-:W-:Y:S02]  /*8290*/  HADD2.F32 R27, -RZ, R42.H0_H0 ;  /* 0x2000002aff1b7230 */ /* 0x000fe40000004100 */
[----:B------:R-:W-:Y:S02]  /*82a0*/  HADD2.F32 R32, -RZ, R45.H0_H0 ;  /* 0x2000002dff207230 */ /* 0x000fe40000004100 */
[----:B------:R-:W-:Y:S02]  /*82b0*/  HADD2.F32 R28, -RZ, R43.H0_H0 ;  /* 0x2000002bff1c7230 */ /* 0x000fe40000004100 */
[----:B------:R-:W-:Y:S02]  /*82c0*/  HADD2.F32 R31, -RZ, R40.H1_H1 ;  /* 0x30000028ff1f7230 */ /* 0x000fe40000004100 */
[----:B------:R-:W-:-:S02]  /*82d0*/  HADD2.F32 R33, -RZ, R45.H1_H1 ;  /* 0x3000002dff217230 */ /* 0x000fc40000004100 */
[--C-:B------:R-:W-:Y:S02]  /*82e0*/  HADD2.F32 R38, -RZ, R46.reuse.H0_H0 ;  /* 0x2000002eff267230 */ /* 0x100fe40000004100 */
[----:B------:R-:W-:Y:S02]  /*82f0*/  HADD2.F32 R34, -RZ, R41.H0_H0 ;  /* 0x20000029ff227230 */ /* 0x000fe40000004100 */
[--C-:B------:R-:W-:Y:S02]  /*8300*/  HADD2.F32 R36, -RZ, R39.reuse.H0_H0 ;  /* 0x20000027ff247230 */ /* 0x100fe40000004100 */
[----:B------:R-:W-:Y:S02]  /*8310*/  HADD2.F32 R35, -RZ, R39.H1_H1 ;  /* 0x30000027ff237230 */ /* 0x000fe40000004100 */
[----:B------:R-:W-:Y:S02]  /*8320*/  HADD2.F32 R37, -RZ, R46.H1_H1 ;  /* 0x3000002eff257230 */ /* 0x000fe40000004100 */
[----:B--2---:R-:W-:-:S04]  /*8330*/  IMAD.IADD R0, R3, 0x1, R0 ;  /* 0x0000000103007824 */ /* 0x004fc800078e0200 */
[----:B------:R-:W-:Y:S01]  /*8340*/  IMAD R0, R0, 0x2, R19 ;  /* 0x0000000200007824 */ /* 0x000fe200078e0213 */
[----:B---3--:R-:W-:Y:S04]  /*8350*/  LDS.128 R4, [R47+0x18400] ;  /* 0x018400002f047984 */ /* 0x008fe80000000c00 */
[----:B------:R-:W0:Y:S02]  /*8360*/  LDS.128 R8, [R0+0x18400] ;  /* 0x0184000000087984 */ /* 0x000e240000000c00 */
[----:B0-----:R-:W-:Y:S02]  /*8370*/  HADD2.F32 R20, -RZ, R8.H0_H0 ;  /* 0x20000008ff147230 */ /* 0x001fe40000004100 */
[----:B------:R-:W-:Y:S02]  /*8380*/  HADD2.F32 R3, -RZ, R4.H0_H0 ;  /* 0x20000004ff037230 */ /* 0x000fe40000004100 */
[----:B------:R-:W-:-:S02]  /*8390*/  HADD2.F32 R8, -RZ, R8.H1_H1 ;  /* 0x30000008ff087230 */ /* 0x000fc40000004100 */
[-C--:B------:R-:W-:Y:S01]  /*83a0*/  FMUL.FTZ R26, R29, R20.reuse ;  /* 0x000000141d1a7220 */ /* 0x080fe20000410000 */
[C---:B------:R-:W-:Y:S01]  /*83b0*/  FMUL.FTZ R20, R27.reuse, R20 ;  /* 0x000000141b147220 */ /* 0x040fe20000410000 */
[----:B------:R-:W-:Y:S02]  /*83c0*/  HADD2.F32 R21, -RZ, R9.H0_H0 ;  /* 0x20000009ff157230 */ /* 0x000fe40000004100 */
[----:B------:R-:W-:Y:S02]  /*83d0*/  HADD2.F32 R4, -RZ, R4.H1_H1 ;  /* 0x30000004ff047230 */ /* 0x000fe40000004100 */
[-C--:B------:R-:W-:Y:S01]  /*83e0*/  FFMA.FTZ R26, R27, R3.reuse, -R26 ;  /* 0x000000031b1a7223 */ /* 0x080fe2000001081a */
[----:B------:R-:W-:Y:S01]  /*83f0*/  FFMA.FTZ R20, R29, R3, R20 ;  /* 0x000000031d147223 */ /* 0x000fe20000010014 */
[-C--:B------:R-:W-:Y:S01]  /*8400*/  FMUL.FTZ R27, R32, R8.reuse ;  /* 0x00000008201b7220 */ /* 0x080fe20000410000 */
[----:B------:R-:W-:Y:S02]  /*8410*/  HADD2.F32 R29, -RZ, R42.H1_H1 ;  /* 0x3000002aff1d7230 */ /* 0x000fe40000004100 */
[----:B------:R-:W-:Y:S01]  /*8420*/  FMUL.FTZ R3, R28, R8 ;  /* 0x000000081c037220 */ /* 0x000fe20000410000 */
[----:B------:R-:W-:-:S02]  /*8430*/  HADD2.F32 R13, -RZ, R5.H0_H0 ;  /* 0x20000005ff0d7230 */ /* 0x000fc40000004100 */
[-C--:B------:R-:W-:Y:S01]  /*8440*/  FMUL.FTZ R8, R31, R21.reuse ;  /* 0x000000151f087220 */ /* 0x080fe20000410000 */
[-C--:B------:R-:W-:Y:S01]  /*8450*/  FFMA.FTZ R27, R28, R4.reuse, -R27 ;  /* 0x000000041c1b7223 */ /* 0x080fe2000001081b */
[----:B------:R-:W-:Y:S02]  /*8460*/  HADD2.F32 R9, -RZ, R9.H1_H1 ;  /* 0x30000009ff097230 */ /* 0x000fe40000004100 */
[C---:B------:R-:W-:Y:S01]  /*8470*/  FMUL.FTZ R28, R29.reuse, R21 ;  /* 0x000000151d1c7220 */ /* 0x040fe20000410000 */
[----:B------:R-:W-:Y:S01]  /*8480*/  FFMA.FTZ R21, R29, R13, -R8 ;  /* 0x0000000d1d157223 */ /* 0x000fe20000010808 */
[----:B------:R-:W-:Y:S02]  /*8490*/  HADD2.F32 R29, -RZ, R43.H1_H1 ;  /* 0x3000002bff1d7230 */ /* 0x000fe40000004100 */
[----:B------:R-:W-:Y:S01]  /*84a0*/  FFMA.FTZ R3, R32, R4, R3 ;  /* 0x0000000420037223 */ /* 0x000fe20000010003 */
[----:B------:R-:W-:Y:S02]  /*84b0*/  HADD2.F32 R5, -RZ, R5.H1_H1 ;  /* 0x30000005ff057230 */ /* 0x000fe40000004100 */
[----:B------:R-:W-:Y:S01]  /*84c0*/  FMUL.FTZ R4, R33, R9 ;  /* 0x0000000921047220 */ /* 0x000fe20000410000 */
[----:B------:R-:W-:-:S02]  /*84d0*/  HADD2.F32 R24, -RZ, R10.H0_H0 ;  /* 0x2000000aff187230 */ /* 0x000fc40000004100 */
[C---:B------:R-:W-:Y:S01]  /*84e0*/  FMUL.FTZ R8, R29.reuse, R9 ;  /* 0x000000091d087220 */ /* 0x040fe20000410000 */
[----:B------:R-:W-:Y:S02]  /*84f0*/  HADD2.F32 R10, -RZ, R10.H1_H1 ;  /* 0x3000000aff0a7230 */ /* 0x000fe40000004100 */
[-C--:B------:R-:W-:Y:S01]  /*8500*/  FFMA.FTZ R32, R29, R5.reuse, -R4 ;  /* 0x000000051d207223 */ /* 0x080fe20000010804 */
[----:B------:R-:W-:Y:S02]  /*8510*/  HADD2.F32 R14, -RZ, R6.H0_H0 ;  /* 0x20000006ff0e7230 */ /* 0x000fe40000004100 */
[----:B------:R-:W-:Y:S01]  /*8520*/  FFMA.FTZ R9, R33, R5, R8 ;  /* 0x0000000521097223 */ /* 0x000fe20000010008 */
[----:B------:R-:W-:Y:S02]  /*8530*/  HADD2.F32 R4, -RZ, R44.H0_H0 ;  /* 0x2000002cff047230 */ /* 0x000fe40000004100 */
[----:B------:R-:W-:Y:S01]  /*8540*/  FMUL.FTZ R5, R38, R10 ;  /* 0x0000000a26057220 */ /* 0x000fe20000410000 */
[----:B------:R-:W-:-:S02]  /*8550*/  HADD2.F32 R6, -RZ, R6.H1_H1 ;  /* 0x30000006ff067230 */ /* 0x000fc40000004100 */
[----:B------:R-:W-:Y:S01]  /*8560*/  FFMA.FTZ R28, R31, R13, R28 ;  /* 0x0000000d1f1c7223 */ /* 0x000fe2000001001c */
[--C-:B------:R-:W-:Y:S02]  /*8570*/  HADD2.F32 R25, -RZ, R11.reuse.H0_H0 ;  /* 0x2000000bff197230 */ /* 0x100fe40000004100 */
[----:B------:R-:W-:Y:S01]  /*8580*/  FMUL.FTZ R31, R4, R10 ;  /* 0x0000000a041f7220 */ /* 0x000fe20000410000 */
[----:B------:R-:W-:Y:S02]  /*8590*/  HADD2.F32 R11, -RZ, R11.H1_H1 ;  /* 0x3000000bff0b7230 */ /* 0x000fe40000004100 */
[-C--:B------:R-:W-:Y:S01]  /*85a0*/  FMUL.FTZ R13, R36, R24.reuse ;  /* 0x00000018240d7220 */ /* 0x080fe20000410000 */
[----:B------:R-:W-:Y:S01]  /*85b0*/  FMUL.FTZ R29, R34, R24 ;  /* 0x00000018221d7220 */ /* 0x000fe20000410000 */
[----:B------:R-:W-:Y:S01]  /*85c0*/  FFMA.FTZ R10, R4, R6, -R5 ;  /* 0x00000006040a7223 */ /* 0x000fe20000010805 */
[----:B------:R-:W-:Y:S02]  /*85d0*/  HADD2.F32 R5, -RZ, R41.H1_H1 ;  /* 0x30000029ff057230 */ /* 0x000fe40000004100 */
[----:B------:R-:W-:-:S02]  /*85e0*/  HADD2.F32 R33, -RZ, R44.H1_H1 ;  /* 0x3000002cff217230 */ /* 0x000fc40000004100 */
[-C--:B------:R-:W-:Y:S01]  /*85f0*/  FFMA.FTZ R13, R34, R14.reuse, -R13 ;  /* 0x0000000e220d7223 */ /* 0x080fe2000001080d */
[--C-:B------:R-:W-:Y:S02]  /*8600*/  HADD2.F32 R15, -RZ, R7.reuse.H0_H0 ;  /* 0x20000007ff0f7230 */ /* 0x100fe40000004100 */
[----:B------:R-:W-:Y:S01]  /*8610*/  FFMA.FTZ R29, R36, R14, R29 ;  /* 0x0000000e241d7223 */ /* 0x000fe2000001001d */
[----:B------:R-:W-:Y:S02]  /*8620*/  HADD2.F32 R7, -RZ, R7.H1_H1 ;  /* 0x30000007ff077230 */ /* 0x000fe40000004100 */
[----:B------:R-:W-:Y:S01]  /*8630*/  FFMA.FTZ R14, R38, R6, R31 ;  /* 0x00000006260e7223 */ /* 0x000fe2000001001f */
        /* <DEDUP_REMOVED lines=18> */
.L_x_1476:
[----:B------:R-:W-:Y:S05]  /*8760*/  BSYNC B0 ;  /* 0x0000000000007941 */ /* 0x000fea0003800000 */
.L_x_1465:
[----:B------:R-:W-:Y:S01]  /*8770*/  @!PT LDS RZ, [RZ] ;  /* 0x00000000fffff984 */ /* 0x000fe20000000800 */
[----:B------:R-:W-:Y:S01]  /*8780*/  @!PT LDS RZ, [RZ] ;  /* 0x00000000fffff984 */ /* 0x000fe20000000800 */
[----:B------:R-:W-:Y:S01]  /*8790*/  @!PT LDS RZ, [RZ] ;  /* 0x00000000fffff984 */ /* 0x000fe20000000800 */
[----:B------:R-:W-:Y:S01]  /*87a0*/  @!PT LDS RZ, [RZ] ;  /* 0x00000000fffff984 */ /* 0x000fe20000000800 */
[----:B------:R5:W-:Y:S06]  /*87b0*/  MEMBAR.ALL.CTA ;  /* 0x0000000000007992 */ /* 0x000bec0000008000 */
[----:B-----5:R-:W5:Y:S01]  /*87c0*/  FENCE.VIEW.ASYNC.S ;  /* 0x00000000000073c6 */ /* 0x020f620000000000 */
[----:B------:R-:W-:Y:S05]  /*87d0*/  WARPSYNC.ALL ;  /* 0x0000000000007948 */ /* 0x000fea0003800000 */
[----:B-----5:R-:W-:Y:S06]  /*87e0*/  BAR.SYNC.DEFER_BLOCKING 0xd, 0x100 ;  /* 0x0344000000007b1d */ /* 0x020fec0000010000 */
.L_x_1462:
[----:B012---:R-:W0:Y:S01]  /*87f0*/  S2R R0, SR_TID.X ;  /* 0x0000000000007919 */ /* 0x007e220000002100 */
[----:B------:R-:W-:Y:S01]  /*8800*/  ISETP.NE.AND P0, PT, R205, 0x3, PT ;  /* 0x00000003cd00780c */ /* 0x000fe20003f05270 */
[----:B------:R-:W-:Y:S05]  /*8810*/  WARPSYNC.ALL ;  /* 0x0000000000007948 */ /* 0x000fea0003800000 */
[----:B0-----:R-:W-:-:S04]  /*8820*/  SHF.R.U32.HI R0, RZ, 0x7, R0 ;  /* 0x00000007ff007819 */ /* 0x001fc80000011600 */
[----:B------:R-:W-:-:S05]  /*8830*/  IADD3 R72, R0, 0x8, RZ ;  /* 0x0000000800487810 */ /* 0x000fca0007ffe0ff */
[----:B------:R0:W-:Y:S06]  /*8840*/  BAR.SYNC.DEFER_BLOCKING R72, 0x100 ;  /* 0x000400480000751d */ /* 0x0001ec0000010000 */
[----:B------:R-:W-:Y:S05]  /*8850*/  @!P0 BRA `(.L_x_1486) ;  /* 0x0000000000048947 */ /* 0x000fea0003800000 */
[----:B------:R-:W-:Y:S01]  /*8860*/  BPT.TRAP 0x1 ;  /* 0x000000040000795c */ /* 0x000fe20000300000 */
.L_x_1486:
[----:B------:R-:W-:Y:S01]  /*8870*/  IMAD R3, R201, 0x8, R19 ;  /* 0x00000008c9037824 */ /* 0x000fe200078e0213 */
[----:B------:R-:W-:-:S04]  /*8880*/  SHF.L.U32 R6, R212, 0x1f, RZ ;  /* 0x0000001fd4067819 */ /* 0x000fc800000006ff */
[----:B------:R1:W2:Y:S01]  /*8890*/  SYNCS.PHASECHK.TRANS64.TRYWAIT P1, [R3+URZ+0x32430], R6 ;  /* 0x03243006030075a7 */ /* 0x0002a2000802017f */
[----:B------:R-:W-:Y:S05]  /*88a0*/  @!P0 BRA `(.L_x_1487) ;  /* 0x0000000000048947 */ /* 0x000fea0003800000 */
[----:B------:R-:W-:Y:S01]  /*88b0*/  BPT.TRAP 0x1 ;  /* 0x000000040000795c */ /* 0x000fe20000300000 */
.L_x_1487:
[----:B------:R-:W-:-:S05]  /*88c0*/  VIADD R0, R19, 0x1c400 ;  /* 0x0001c40013007836 */ /* 0x000fca0000000000 */
[----:B------:R-:W-:-:S04]  /*88d0*/  SHF.R.U32.HI R0, RZ, 0x4, R0 ;  /* 0x00000004ff007819 */ /* 0x000fc80000011600 */
[----:B------:R-:W-:Y:S01]  /*88e0*/  LOP3.LUT R0, R0, 0x3fff, RZ, 0xc0, !PT ;  /* 0x00003fff00007812 */ /* 0x000fe200078ec0ff */
[----:B--2---:R-:W-:Y:S06]  /*88f0*/  @P1 BRA `(.L_x_1488) ;  /* 0x0000000000081947 */ /* 0x004fec0003800000 */
[----:B------:R-:W2:Y:S02]  /*8900*/  SYNCS.PHASECHK.TRANS64.TRYWAIT P1, [R3+URZ+0x32430], R6 ;  /* 0x03243006030075a7 */ /* 0x000ea4000802017f */
[----:B--2---:R-:W-:Y:S05]  /*8910*/  @!P1 BRA `(.L_x_1489) ;  /* 0x0000011400849947 */ /* 0x004fea0003800000 */
.L_x_1488:
[----:B------:R-:W-:Y:S01]  /*8920*/  LOP3.LUT R0, R0, 0x10000, RZ, 0xfc, !PT ;  /* 0x0001000000007812 */ /* 0x000fe200078efcff */
[----:B------:R-:W-:Y:S05]  /*8930*/  WARPSYNC.ALL ;  /* 0x0000000000007948 */ /* 0x000fea0003800000 */
[----:B------:R-:W-:Y:S01]  /*8940*/  STL [R1+0x4c], R0 ;  /* 0x00004c0001007387 */ /* 0x000fe20000100800 */
[----:B------:R-:W-:Y:S01]  /*8950*/  IMAD R30, R30, 0x2000, R19 ;  /* 0x000020001e1e7824 */ /* 0x000fe200078e0213 */
[----:B------:R-:W-:Y:S01]  /*8960*/  UMOV UR9, 0x40000040 ;  /* 0x4000004000097882 */ /* 0x000fe20000000000 */
[----:B------:R-:W-:Y:S01]  /*8970*/  IMAD R4, R201, 0x300, R0 ;  /* 0x00000300c9047824 */ /* 0x000fe200078e0200 */
[----:B------:R-:W-:Y:S01]  /*8980*/  MOV R11, UR9 ;  /* 0x00000009000b7c02 */ /* 0x000fe20008000f00 */
[----:B------:R-:W-:Y:S01]  /*8990*/  IMAD.MOV.U32 R5, RZ, RZ, 0x40000040 ;  /* 0x40000040ff057424 */ /* 0x000fe200078e00ff */
[----:B------:R-:W-:Y:S01]  /*89a0*/  R2UR UR4, R30 ;  /* 0x000000001e0472ca */ /* 0x000fe200000e0000 */
[C---:B------:R-:W-:Y:S01]  /*89b0*/  VIADD R8, R4.reuse, 0x2 ;  /* 0x0000000204087836 */ /* 0x040fe20000000000 */
[----:B------:R-:W-:Y:S01]  /*89c0*/  R2UR UR10, R4 ;  /* 0x00000000040a72ca */ /* 0x000fe200000e0000 */
[----:B---345:R-:W-:Y:S01]  /*89d0*/  WARPGROUP.ARRIVE ;  /* 0x00000000000079c5 */ /* 0x038fe20000000000 */
[----:B------:R-:W-:Y:S01]  /*89e0*/  R2UR UR11, R5 ;  /* 0x00000000050b72ca */ /* 0x000fe200000e0000 */
[----:B------:R-:W-:Y:S01]  /*89f0*/  IMAD.MOV.U32 R9, RZ, RZ, 0x40000040 ;  /* 0x40000040ff097424 */ /* 0x000fe200078e00ff */
[----:B------:R-:W-:Y:S01]  /*8a00*/  SHF.L.U32 R12, R12, 0x1f, RZ ;  /* 0x0000001f0c0c7819 */ /* 0x000fe200000006ff */
[----:B------:R-:W-:Y:S01]  /*8a10*/  IMAD.MOV.U32 R5, RZ, RZ, 0x40000040 ;  /* 0x40000040ff057424 */ /* 0x000fe200078e00ff */
[----:B------:R-:W-:Y:S05]  /*8a20*/  BSSY B0, `(.L_x_1490) ;  /* 0x0000030000007945 */ /* 0x000fea0003800000 */
[----:B------:R-:W-:-:S04]  /*8a30*/  UIADD3 UR5, UR4, 0x18400, URZ ;  /* 0x0001840004057890 */ /* 0x000fc8000fffe03f */
[----:B------:R-:W-:-:S04]  /*8a40*/  USHF.R.U32.HI UR5, URZ, 0x4, UR5 ;  /* 0x000000043f057899 */ /* 0x000fc80008011605 */
[----:B------:R-:W-:-:S04]  /*8a50*/  ULOP3.LUT UR5, UR5, 0x3fff, URZ, 0xc0, !UPT ;  /* 0x00003fff05057892 */ /* 0x000fc8000f8ec03f */
[----:B------:R-:W-:-:S04]  /*8a60*/  ULOP3.LUT UR6, UR5, 0x10000, URZ, 0xfc, !UPT ;  /* 0x0001000005067892 */ /* 0x000fc8000f8efc3f */
[----:B------:R-:W-:-:S03]  /*8a70*/  UIADD3 UR5, UR6, 0x2, URZ ;  /* 0x0000000206057890 */ /* 0x000fc6000fffe03f */
[----:B------:R-:W-:Y:S02]  /*8a80*/  UMOV UR8, UR6 ;  /* 0x0000000600087c82 */ /* 0x000fe40008000000 */
[----:B------:R-:W-:Y:S01]  /*8a90*/  HGMMA.64x96x16.F32 R24, gdesc[UR8], RZ, !UPT, gsb0 ;  /* 0x01600000081879f0 */ /* 0x000fe2000c0008ff */
[----:B------:R-:W-:Y:S01]  /*8aa0*/  R2UR UR10, R8 ;  /* 0x00000000080a72ca */ /* 0x000fe200000e0000 */
[----:B------:R-:W-:Y:S01]  /*8ab0*/  IMAD.U32 R10, RZ, RZ, UR8 ;  /* 0x00000008ff0a7e24 */ /* 0x000fe2000f8e00ff */
[----:B------:R-:W-:Y:S01]  /*8ac0*/  R2UR UR11, R9 ;  /* 0x00000000090b72ca */ /* 0x000fe200000e0000 */
[----:B------:R-:W-:Y:S01]  /*8ad0*/  UMOV UR8, UR5 ;  /* 0x0000000500087c82 */ /* 0x000fe20008000000 */
[----:B------:R-:W-:Y:S01]  /*8ae0*/  UMOV UR9, 0x40000040 ;  /* 0x4000004000097882 */ /* 0x000fe20000000000 */
[C---:B------:R-:W-:Y:S01]  /*8af0*/  VIADD R8, R4.reuse, 0x4 ;  /* 0x0000000404087836 */ /* 0x040fe20000000000 */
[----:B------:R-:W-:Y:S01]  /*8b00*/  MOV R9, 0x40000040 ;  /* 0x4000004000097802 */ /* 0x000fe20000000f00 */
[----:B------:R-:W-:Y:S01]  /*8b10*/  UIADD3 UR5, UR6, 0x4, URZ ;  /* 0x0000000406057890 */ /* 0x000fe2000fffe03f */
[----:B------:R3:W-:Y:S01]  /*8b20*/  STL.64 [R1+0x40], R10 ;  /* 0x0000400a01007387 */ /* 0x0007e20000100a00 */
[----:B------:R-:W-:-:S02]  /*8b30*/  VIADD R4, R4, 0x6 ;  /* 0x0000000604047836 */ /* 0x000fc40000000000 */
[----:B---3--:R-:W-:Y:S02]  /*8b40*/  IMAD.U32 R10, RZ, RZ, UR8 ;  /* 0x00000008ff0a7e24 */ /* 0x008fe4000f8e00ff */
[----:B------:R-:W-:-:S05]  /*8b50*/  IMAD.U32 R11, RZ, RZ, UR9 ;  /* 0x00000009ff0b7e24 */ /* 0x000fca000f8e00ff */
[----:B------:R3:W-:Y:S01]  /*8b60*/  STL.64 [R1+0x38], R10 ;  /* 0x0000380a01007387 */ /* 0x0007e20000100a00 */
[----:B------:R-:W-:Y:S02]  /*8b70*/  WARPGROUP.DEPBAR.LE gsb0, 0x0 ;  /* 0x00008000000079c5 */ /* 0x000fe40000010000 */
[----:B------:R-:W-:-:S06]  /*8b80*/  WARPGROUP.ARRIVE ;  /* 0x00000000000079c5 */ /* 0x000fcc0000000000 */
[----:B------:R-:W-:Y:S01]  /*8b90*/  HGMMA.64x96x16.F32 R24, gdesc[UR8], R24, gsb0 ;  /* 0x01600000081879f0 */ /* 0x000fe20008000818 */
[----:B------:R-:W-:Y:S01]  /*8ba0*/  R2UR UR10, R8 ;  /* 0x00000000080a72ca */ /* 0x000fe200000e0000 */
[----:B------:R-:W-:Y:S01]  /*8bb0*/  UMOV UR8, UR5 ;  /* 0x0000000500087c82 */ /* 0x000fe20008000000 */
[----:B------:R-:W-:Y:S01]  /*8bc0*/  R2UR UR11, R9 ;  /* 0x00000000090b72ca */ /* 0x000fe200000e0000 */
[----:B------:R-:W-:Y:S01]  /*8bd0*/  UMOV UR9, 0x40000040 ;  /* 0x4000004000097882 */ /* 0x000fe20000000000 */
[----:B------:R-:W-:Y:S01]  /*8be0*/  UIADD3 UR5, UR6, 0x6, URZ ;  /* 0x0000000606057890 */ /* 0x000fe2000fffe03f */
[----:B------:R-:W-:Y:S02]  /*8bf0*/  IMAD.U32 R8, RZ, RZ, UR8 ;  /* 0x00000008ff087e24 */ /* 0x000fe4000f8e00ff */
        /* <DEDUP_REMOVED lines=9> */
[----:B------:R-:W-:Y:S01]  /*8c90*/  IMAD.U32 R4, RZ, RZ, UR8 ;  /* 0x00000008ff047e24 */ /* 0x000fe2000f8e00ff */
[----:B------:R-:W-:-:S05]  /*8ca0*/  MOV R5, UR9 ;  /* 0x0000000900057c02 */ /* 0x000fca0008000f00 */
[----:B------:R3:W-:Y:S01]  /*8cb0*/  STL.64 [R1+0x28], R4 ;  /* 0x0000280401007387 */ /* 0x0007e20000100a00 */
[----:B------:R-:W-:Y:S02]  /*8cc0*/  WARPGROUP.DEPBAR.LE gsb0, 0x0 ;  /* 0x00008000000079c5 */ /* 0x000fe40000010000 */
[----:B------:R-:W-:-:S06]  /*8cd0*/  WARPGROUP.ARRIVE ;  /* 0x00000000000079c5 */ /* 0x000fcc0000000000 */
[----:B------:R-:W-:Y:S03]  /*8ce0*/  HGMMA.64x96x16.F32 R24, gdesc[UR8], R24, gsb0 ;  /* 0x01600000081879f0 */ /* 0x000fe60008000818 */
[----:B------:R-:W-:Y:S02]  /*8cf0*/  WARPGROUP.DEPBAR.LE gsb0, 0x0 ;  /* 0x00008000000079c5 */ /* 0x000fe40000010000 */
[----:B------:R-:W4:Y:S02]  /*8d00*/  SYNCS.PHASECHK.TRANS64.TRYWAIT P1, [R19+URZ+0x32410], R12 ;  /* 0x0324100c130075a7 */ /* 0x000f24000802017f */
[----:B---34-:R-:W-:Y:S05]  /*8d10*/  @!P1 BRA `(.L_x_1491) ;  /* 0x0000011000989947 */ /* 0x018fea0003800000 */
.L_x_1705:
[----:B------:R-:W-:Y:S05]  /*8d20*/  BSYNC B0 ;  /* 0x0000000000007941 */ /* 0x000fea0003800000 */
.L_x_1490:
[----:B------:R-:W-:Y:S05]  /*8d30*/  @!P0 BRA `(.L_x_1492) ;  /* 0x0000000000048947 */ /* 0x000fea0003800000 */
[----:B------:R-:W-:Y:S01]  /*8d40*/  BPT.TRAP 0x1 ;  /* 0x000000040000795c */ /* 0x000fe20000300000 */
.L_x_1492:
[----:B------:R4:W0:Y:S01]  /*8d50*/  SYNCS.PHASECHK.TRANS64.TRYWAIT P1, [R3+URZ+0x32450], R6 ;  /* 0x03245006030075a7 */ /* 0x000822000802017f */
[----:B------:R-:W-:Y:S05]  /*8d60*/  @!P0 BRA `(.L_x_1493) ;  /* 0x0000000000048947 */ /* 0x000fea0003800000 */
[----:B------:R-:W-:Y:S01]  /*8d70*/  BPT.TRAP 0x1 ;  /* 0x000000040000795c */ /* 0x000fe20000300000 */
.L_x_1493:
[----:B0-----:R-:W-:Y:S05]  /*8d80*/  @P1 BRA `(.L_x_1494) ;  /* 0x0000000000081947 */ /* 0x001fea0003800000 */
[----:B------:R-:W0:Y:S02]  /*8d90*/  SYNCS.PHASECHK.TRANS64.TRYWAIT P1, [R3+URZ+0x32450], R6 ;  /* 0x03245006030075a7 */ /* 0x000e24000802017f */
[----:B0-----:R-:W-:Y:S05]  /*8da0*/  @!P1 BRA `(.L_x_1495) ;  /* 0x0000011000889947 */ /* 0x001fea0003800000 */
.L_x_1494:
[----:B------:R-:W-:Y:S05]  /*8db0*/  WARPSYNC.ALL ;  /* 0x0000000000007948 */ /* 0x000fea0003800000 */
[----:B------:R-:W-:Y:S01]  /*8dc0*/  VIADD R219, R19, 0x400 ;  /* 0x0000040013db7836 */ /* 0x000fe20000000000 */
[----:B------:R-:W-:Y:S01]  /*8dd0*/  UIADD3 UR4, UR4, 0x22400, URZ ;  /* 0x0002240004047890 */ /* 0x000fe2000fffe03f */
[----:B------:R-:W-:Y:S01]  /*8de0*/  IMAD.MOV.U32 R5, RZ, RZ, 0x40000040 ;  /* 0x40000040ff057424 */ /* 0x000fe200078e00ff */
[----:B------:R-:W-:Y:S01]  /*8df0*/  WARPGROUP.ARRIVE ;  /* 0x00000000000079c5 */ /* 0x000fe20000000000 */
[----:B------:R-:W-:Y:S01]  /*8e00*/  UMOV UR9, 0x40000040 ;  /* 0x4000004000097882 */ /* 0x000fe20000000000 */
[----:B------:R-:W-:Y:S01]  /*8e10*/  SHF.R.U32.HI R219, RZ, 0x4, R219 ;  /* 0x00000004ffdb7819 */ /* 0x000fe200000116db */
[----:B------:R-:W-:Y:S01]  /*8e20*/  USHF.R.U32.HI UR4, URZ, 0x4, UR4 ;  /* 0x000000043f047899 */ /* 0x000fe20008011604 */
[----:B------:R-:W-:Y:S01]  /*8e30*/  R2UR UR11, R5 ;  /* 0x00000000050b72ca */ /* 0x000fe200000e0000 */
[----:B------:R-:W-:Y:S01]  /*8e40*/  IMAD.U32 R9, RZ, RZ, UR9 ;  /* 0x00000009ff097e24 */ /* 0x000fe2000f8e00ff */
[----:B------:R-:W-:Y:S01]  /*8e50*/  LOP3.LUT R219, R219, 0x3fff, RZ, 0xc0, !PT ;  /* 0x00003fffdbdb7812 */ /* 0x000fe200078ec0ff */
[----:B------:R-:W-:Y:S01]  /*8e60*/  ULOP3.LUT UR4, UR4, 0x3fff, URZ, 0xc0, !UPT ;  /* 0x00003fff04047892 */ /* 0x000fe2000f8ec03f */
[----:B------:R-:W-:Y:S01]  /*8e70*/  MOV R7, 0x40000040 ;  /* 0x4000004000077802 */ /* 0x000fe20000000f00 */
[----:B------:R-:W-:Y:S01]  /*8e80*/  UMOV UR57, 0x40000040 ;  /* 0x4000004000397882 */ /* 0x000fe20000000000 */
[----:B------:R-:W-:Y:S01]  /*8e90*/  LOP3.LUT R0, R219, 0x10000, RZ, 0xfc, !PT ;  /* 0x00010000db007812 */ /* 0x000fe200078efcff */
[----:B------:R-:W-:Y:S01]  /*8ea0*/  ULOP3.LUT UR4, UR4, 0x10000, URZ, 0xfc, !UPT ;  /* 0x0001000004047892 */ /* 0x000fe2000f8efc3f */
[----:B------:R-:W-:Y:S01]  /*8eb0*/  IMAD.MOV.U32 R5, RZ, RZ, 0x40000040 ;  /* 0x40000040ff057424 */ /* 0x000fe200078e00ff */
[----:B------:R-:W-:Y:S01]  /*8ec0*/  UMOV UR53, 0x40000040 ;  /* 0x4000004000357882 */ /* 0x000fe20000000000 */
[----:B------:R-:W-:Y:S01]  /*8ed0*/  UMOV UR49, 0x40000040 ;  /* 0x4000004000317882 */ /* 0x000fe20000000000 */
[----:B------:R-:W-:Y:S01]  /*8ee0*/  IMAD R4, R201, 0xc00, R0 ;  /* 0x00000c00c9047824 */ /* 0x000fe200078e0200 */
[----:B------:R-:W-:Y:S01]  /*8ef0*/  UIADD3 UR5, UR4, 0x2, URZ ;  /* 0x0000000204057890 */ /* 0x000fe2000fffe03f */
[----:B------:R0:W-:Y:S01]  /*8f00*/  STL [R1+0x50], R0 ;  /* 0x0000500001007387 */ /* 0x0001e20000100800 */
[----:B------:R-:W-:Y:S01]  /*8f10*/  UMOV UR8, UR4 ;  /* 0x0000000400087c82 */ /* 0x000fe20008000000 */
[C---:B-12-4-:R-:W-:Y:S01]  /*8f20*/  VIADD R6, R4.reuse, 0x2 ;  /* 0x0000000204067836 */ /* 0x056fe20000000000 */
[----:B------:R-:W-:Y:S01]  /*8f30*/  R2UR UR10, R4 ;  /* 0x00000000040a72ca */ /* 0x000fe200000e0000 */
[----:B------:R-:W-:Y:S01]  /*8f40*/  IMAD.U32 R8, RZ, RZ, UR8 ;  /* 0x00000008ff087e24 */ /* 0x000fe2000f8e00ff */
[----:B------:R-:W-:Y:S01]  /*8f50*/  UIADD3 UR56, UR4, 0x804, URZ ;  /* 0x0000080404387890 */ /* 0x000fe2000fffe03f */
[----:B------:R-:W-:Y:S01]  /*8f60*/  R2UR UR39, R5 ;  /* 0x00000000052772ca */ /* 0x000fe200000e0000 */
[----:B------:R-:W-:-:S02]  /*8f70*/  UIADD3 UR52, UR4, 0x806, URZ ;  /* 0x0000080604347890 */ /* 0x000fc4000fffe03f */
[----:B------:R1:W-:Y:S01]  /*8f80*/  STL.64 [R1+0x20], R8 ;  /* 0x0000200801007387 */ /* 0x0003e20000100a00 */
[----:B------:R-:W-:Y:S02]  /*8f90*/  UIADD3 UR48, UR4, 0xc00, URZ ;  /* 0x00000c0004307890 */ /* 0x000fe4000fffe03f */
[----:B------:R-:W-:Y:S01]  /*8fa0*/  UIADD3 UR44, UR4, 0xc02, URZ ;  /* 0x00000c02042c7890 */ /* 0x000fe2000fffe03f */
[----:B0-----:R-:W0:Y:S01]  /*8fb0*/  S2R R0, SR_TID.X ;  /* 0x0000000000007919 */ /* 0x001e220000002100 */
[----:B------:R-:W-:Y:S01]  /*8fc0*/  UMOV UR45, 0x40000040 ;  /* 0x40000040002d7882 */ /* 0x000fe20000000000 */
[----:B------:R-:W-:Y:S01]  /*8fd0*/  UIADD3 UR40, UR4, 0xc04, URZ ;  /* 0x00000c0404287890 */ /* 0x000fe2000fffe03f */
[----:B------:R-:W-:Y:S01]  /*8fe0*/  HGMMA.64x96x16.F32 R24, gdesc[UR8], R24, gsb0 ;  /* 0x01600000081879f0 */ /* 0x000fe20008000818 */
[----:B------:R-:W-:Y:S01]  /*8ff0*/  R2UR UR10, R6 ;  /* 0x00000000060a72ca */ /* 0x000fe200000e0000 */
[----:B------:R-:W-:Y:S01]  /*9000*/  UMOV UR8, UR5 ;  /* 0x0000000500087c82 */ /* 0x000fe20008000000 */
[----:B------:R-:W-:Y:S01]  /*9010*/  R2UR UR11, R7 ;  /* 0x00000000070b72ca */ /* 0x000fe200000e0000 */
[----:B------:R-:W-:Y:S01]  /*9020*/  UMOV UR9, 0x40000040 ;  /* 0x4000004000097882 */ /* 0x000fe20000000000 */
[----:B------:R-:W-:Y:S01]  /*9030*/  VIADD R6, R4, 0x4 ;  /* 0x0000000404067836 */ /* 0x000fe20000000000 */
[----:B------:R-:W-:Y:S01]  /*9040*/  UIADD3 UR5, UR4, 0x4, URZ ;  /* 0x0000000404057890 */ /* 0x000fe2000fffe03f */
[----:B------:R-:W-:Y:S01]  /*9050*/  IMAD.MOV.U32 R7, RZ, RZ, 0x40000040 ;  /* 0x40000040ff077424 */ /* 0x000fe200078e00ff */
[----:B------:R-:W-:Y:S01]  /*9060*/  UMOV UR41, 0x40000040 ;  /* 0x4000004000297882 */ /* 0x000fe20000000000 */
[----:B-1----:R-:W-:Y:S01]  /*9070*/  IMAD.U32 R8, RZ, RZ, UR8 ;  /* 0x00000008ff087e24 */ /* 0x002fe2000f8e00ff */
[----:B------:R-:W-:Y:S01]  /*9080*/  UIADD3 UR36, UR4, 0xc06, URZ ;  /* 0x00000c0604247890 */ /* 0x000fe2000fffe03f */
[----:B------:R-:W-:Y:S01]  /*9090*/  IMAD.U32 R9, RZ, RZ, UR9 ;  /* 0x00000009ff097e24 */ /* 0x000fe2000f8e00ff */
[----:B------:R-:W-:-:S04]  /*90a0*/  UMOV UR37, 0x40000040 ;  /* 0x4000004000257882 */ /* 0x000fc80000000000 */
[----:B------:R1:W-:Y:S01]  /*90b0*/  STL.64 [R1+0x18], R8 ;  /* 0x0000180801007387 */ /* 0x0003e20000100a00 */
[----:B0-----:R-:W-:-:S04]  /*90c0*/  SHF.R.U32.HI R0, RZ, 0x7, R0 ;  /* 0x00000007ff007819 */ /* 0x001fc80000011600 */
[----:B------:R-:W-:Y:S01]  /*90d0*/  IADD3 R0, -R0, 0xb, RZ ;  /* 0x0000000b00007810 */ /* 0x000fe20007ffe1ff */
[----:B------:R-:W-:Y:S02]  /*90e0*/  WARPGROUP.DEPBAR.LE gsb0, 0x0 ;  /* 0x00008000000079c5 */ /* 0x000fe40000010000 */
[----:B------:R-:W-:-:S06]  /*90f0*/  WARPGROUP.ARRIVE ;  /* 0x00000000000079c5 */ /* 0x000fcc0000000000 */
        /* <DEDUP_REMOVED lines=8> */
[----:B-1----:R-:W-:Y:S01]  /*9180*/  MOV R9, UR9 ;  /* 0x0000000900097c02 */ /* 0x002fe20008000f00 */
        /* <DEDUP_REMOVED lines=10> */
[----:B------:R-:W-:Y:S01]  /*9230*/  MOV R7, 0x40000040 ;  /* 0x4000004000077802 */ /* 0x000fe20000000f00 */
[----:B------:R-:W-:Y:S01]  /*9240*/  UIADD3 UR5, UR4, 0x400, URZ ;  /* 0x0000040004057890 */ /* 0x000fe2000fffe03f */
[----:B0-----:R-:W-:Y:S02]  /*9250*/  IMAD.U32 R8, RZ, RZ, UR8 ;  /* 0x00000008ff087e24 */ /* 0x001fe4000f8e00ff */
        /* <DEDUP_REMOVED lines=11> */
[----:B------:R-:W-:Y:S02]  /*9310*/  IMAD.MOV.U32 R7, RZ, RZ, 0x40000040 ;  /* 0x40000040ff077424 */ /* 0x000fe400078e00ff */
[----:B0-----:R-:W-:Y:S02]  /*9320*/  IMAD.U32 R8, RZ, RZ, UR8 ;  /* 0x00000008ff087e24 */ /* 0x001fe4000f8e00ff */
[----:B------:R-:W-:-:S05]  /*9330*/  IMAD.U32 R9, RZ, RZ, UR9 ;  /* 0x00000009ff097e24 */ /* 0x000fca000f8e00ff */
[----:B------:R0:W-:Y:S01]  /*9340*/  STL.64 [R1], R8 ;  /* 0x0000000801007387 */ /* 0x0001e20000100a00 */
        /* <DEDUP_REMOVED lines=10> */
[----:B------:R-:W-:Y:S01]  /*93f0*/  MOV R229, UR9 ;  /* 0x0000000900e57c02 */ /* 0x000fe20008000f00 */
[----:B------:R-:W-:Y:S01]  /*9400*/  IMAD.U32 R228, RZ, RZ, UR8 ;  /* 0x00000008ffe47e24 */ /* 0x000fe2000f8e00ff */
[----:B------:R-:W-:-:S02]  /*9410*/  WARPGROUP.DEPBAR.LE gsb0, 0x0 ;  /* 0x00008000000079c5 */ /* 0x000fc40000010000 */
        /* <DEDUP_REMOVED lines=9> */
[----:B------:R-:W-:Y:S02]  /*94b0*/  IMAD.U32 R226, RZ, RZ, UR8 ;  /* 0x00000008ffe27e24 */ /* 0x000fe4000f8e00ff */
        /* <DEDUP_REMOVED lines=34> */
[----:B------:R-:W-:Y:S02]  /*96e0*/  IMAD.U32 R220, RZ, RZ, UR8 ;  /* 0x00000008ffdc7e24 */ /* 0x000fe4000f8e00ff */
[----:B------:R-:W-:Y:S01]  /*96f0*/  IMAD.U32 R221, RZ, RZ, UR9 ;  /* 0x00000009ffdd7e24 */ /* 0x000fe2000f8e00ff */
[----:B------:R-:W-:Y:S01]  /*9700*/  R2UR UR58, R6 ;  /* 0x00000000063a72ca */ /* 0x000fe200000e0000 */
[----:B------:R-:W-:Y:S01]  /*9710*/  VIADD R6, R4, 0x606 ;  /* 0x0000060604067836 */ /* 0x000fe20000000000 */
[----:B------:R-:W-:Y:S01]  /*9720*/  R2UR UR59, R7 ;  /* 0x00000000073b72ca */ /* 0x000fe200000e0000 */
[----:B------:R-:W-:-:S03]  /*9730*/  IMAD.MOV.U32 R7, RZ, RZ, 0x40000040 ;  /* 0x40000040ff077424 */ /* 0x000fc600078e00ff */
[----:B------:R-:W-:Y:S01]  /*9740*/  R2UR UR54, R6 ;  /* 0x00000000063672ca */ /* 0x000fe200000e0000 */
[----:B------:R-:W-:Y:S01]  /*9750*/  VIADD R6, R4, 0x900 ;  /* 0x0000090004067836 */ /* 0x000fe20000000000 */
[----:B------:R-:W-:Y:S01]  /*9760*/  R2UR UR55, R7 ;  /* 0x00000000073772ca */ /* 0x000fe200000e0000 */
[----:B------:R-:W-:-:S03]  /*9770*/  IMAD.MOV.U32 R7, RZ, RZ, 0x40000040 ;  /* 0x40000040ff077424 */ /* 0x000fc600078e00ff */
[----:B------:R-:W-:Y:S01]  /*9780*/  R2UR UR50, R6 ;  /* 0x00000000063272ca */ /* 0x000fe200000e0000 */
[----:B------:R-:W-:Y:S01]  /*9790*/  VIADD R6, R4, 0x902 ;  /* 0x0000090204067836 */ /* 0x000fe20000000000 */
[----:B------:R-:W-:Y:S02]  /*97a0*/  R2UR UR51, R7 ;  /* 0x00000000073372ca */ /* 0x000fe400000e0000 */
[----:B------:R-:W-:Y:S02]  /*97b0*/  MOV R7, 0x40000040 ;  /* 0x4000004000077802 */ /* 0x000fe40000000f00 */
[----:B------:R-:W-:Y:S01]  /*97c0*/  R2UR UR46, R6 ;  /* 0x00000000062e72ca */ /* 0x000fe200000e0000 */
[C---:B------:R-:W-:Y:S01]  /*97d0*/  VIADD R6, R4.reuse, 0x904 ;  /* 0x0000090404067836 */ /* 0x040fe20000000000 */
[----:B------:R-:W-:Y:S01]  /*97e0*/  R2UR UR47, R7 ;  /* 0x00000000072f72ca */ /* 0x000fe200000e0000 */
[----:B------:R-:W-:Y:S02]  /*97f0*/  IMAD.MOV.U32 R7, RZ, RZ, 0x40000040 ;  /* 0x40000040ff077424 */ /* 0x000fe400078e00ff */
[----:B------:R-:W-:Y:S01]  /*9800*/  VIADD R4, R4, 0x906 ;  /* 0x0000090604047836 */ /* 0x000fe20000000000 */
[----:B------:R-:W-:-:S02]  /*9810*/  R2UR UR42, R6 ;  /* 0x00000000062a72ca */ /* 0x000fc400000e0000 */
[----:B------:R-:W-:Y:S02]  /*9820*/  R2UR UR43, R7 ;  /* 0x00000000072b72ca */ /* 0x000fe400000e0000 */
[----:B------:R-:W-:Y:S01]  /*9830*/  R2UR UR38, R4 ;  /* 0x00000000042672ca */ /* 0x000fe200000e0000 */
        /* <DEDUP_REMOVED lines=25> */
.L_x_1496:
[----:B------:R-:W2:Y:S01]  /*99d0*/  LDL R13, [R1+0x78] ;  /* 0x00007800010d7983 */ /* 0x000ea20000100800 */
[----:B------:R-:W-:Y:S01]  /*99e0*/  ULDC UR4, c[0x0][0xad0] ;  /* 0x0002b40000047ab9 */ /* 0x000fe20000000800 */
[----:B---3--:R-:W-:Y:S02]  /*99f0*/  IMAD R12, R189, -0x60, R187 ;  /* 0xffffffa0bd0c7824 */ /* 0x008fe400078e02bb */
[----:B------:R-:W-:Y:S01]  /*9a00*/  FMUL.FTZ R24, R24, UR4 ;  /* 0x0000000418187c20 */ /* 0x000fe20008410000 */
[----:B------:R-:W-:Y:S01]  /*9a10*/  FMUL.FTZ R25, R25, UR4 ;  /* 0x0000000419197c20 */ /* 0x000fe20008410000 */
[----:B------:R-:W-:Y:S01]  /*9a20*/  FMUL.FTZ R28, R28, UR4 ;  /* 0x000000041c1c7c20 */ /* 0x000fe20008410000 */
[----:B------:R-:W-:Y:S01]  /*9a30*/  FMUL.FTZ R29, R29, UR4 ;  /* 0x000000041d1d7c20 */ /* 0x000fe20008410000 */
[----:B------:R-:W1:Y:S01]  /*9a40*/  MUFU.TANH R5, R24 ;  /* 0x0000001800057308 */ /* 0x000e620000002400 */
[----:B------:R-:W-:Y:S02]  /*9a50*/  VIADD R12, R12, 0x60 ;  /* 0x000000600c0c7836 */ /* 0x000fe40000000000 */
        /* <DEDUP_REMOVED lines=50> */
[----:B------:R-:W-:Y:S01]  /*9d80*/  ULDC UR4, c[0x0][0xa80] ;  /* 0x0002a00000047ab9 */ /* 0x000fe20000000800 */
[----:B------:R-:W5:Y:S01]  /*9d90*/  S2R R190, SR_CgaCtaId ;  /* 0x0000000000be7919 */ /* 0x000f620000008800 */
[----:B------:R-:W-:-:S02]  /*9da0*/  LOP3.LUT R219, R219, 0x3000000, RZ, 0xfc, !PT ;  /* 0x03000000dbdb7812 */ /* 0x000fc400078efcff */
[----:B------:R-:W5:Y:S08]  /*9db0*/  MUFU.TANH R33, R33 ;  /* 0x0000002100217308 */ /* 0x000f700000002400 */
[----:B------:R-:W5:Y:S08]  /*9dc0*/  MUFU.TANH R30, R30 ;  /* 0x0000001e001e7308 */ /* 0x000f700000002400 */
[----:B------:R-:W5:Y:S08]  /*9dd0*/  MUFU.TANH R31, R31 ;  /* 0x0000001f001f7308 */ /* 0x000f700000002400 */
[----:B------:R-:W5:Y:S08]  /*9de0*/  MUFU.TANH R6, R36 ;  /* 0x0000002400067308 */ /* 0x000f700000002400 */
[----:B------:R5:W-:Y:S08]  /*9df0*/  MUFU.TANH R28, R38 ;  /* 0x00000026001c7308 */ /* 0x000bf00000002400 */
[----:B------:R-:W5:Y:S08]  /*9e00*/  MUFU.TANH R37, R37 ;  /* 0x0000002500257308 */ /* 0x000f700000002400 */
        /* <DEDUP_REMOVED lines=8> */
[----:B0-----:R-:W0:Y:S08]  /*9e90*/  MUFU.TANH R8, R48 ;  /* 0x0000003000087308 */ /* 0x001e300000002400 */
[----:B------:R-:W0:Y:S08]  /*9ea0*/  MUFU.TANH R43, R43 ;  /* 0x0000002b002b7308 */ /* 0x000e300000002400 */
        /* <DEDUP_REMOVED lines=13> */
[----:B------:R-:W-:Y:S01]  /*9f80*/  MUFU.TANH R60, R60 ;  /* 0x0000003c003c7308 */ /* 0x000fe20000002400 */
[----:B--2---:R-:W-:-:S07]  /*9f90*/  IMAD R12, R13, -0x2, R12 ;  /* 0xfffffffe0d0c7824 */ /* 0x004fce00078e020c */
[----:B------:R-:W2:Y:S01]  /*9fa0*/  MUFU.TANH R62, R62 ;  /* 0x0000003e003e7308 */ /* 0x000ea20000002400 */
[C---:B------:R-:W-:Y:S02]  /*9fb0*/  ISETP.GT.AND P4, PT, R12.reuse, RZ, PT ;  /* 0x000000ff0c00720c */ /* 0x040fe40003f84270 */
[C---:B------:R-:W-:Y:S02]  /*9fc0*/  ISETP.GT.AND P1, PT, R12.reuse, 0x1, PT ;  /* 0x000000010c00780c */ /* 0x040fe40003f24270 */
[C---:B------:R-:W-:Y:S02]  /*9fd0*/  ISETP.GT.AND P3, PT, R12.reuse, 0x8, PT ;  /* 0x000000080c00780c */ /* 0x040fe40003f64270 */
[----:B-1----:R-:W-:Y:S01]  /*9fe0*/  FSEL R5, R5, -INF , P4 ;  /* 0xff80000005057808 */ /* 0x002fe20002000000 */
[----:B------:R-:W1:Y:S01]  /*9ff0*/  MUFU.TANH R61, R61 ;  /* 0x0000003d003d7308 */ /* 0x000e620000002400 */
[----:B---3--:R-:W-:Y:S02]  /*a000*/  FSEL R7, R7, -INF , P1 ;  /* 0xff80000007077808 */ /* 0x008fe40000800000 */
[----:B------:R-:W-:-:S02]  /*a010*/  ISETP.GT.AND P2, PT, R12, 0x9, PT ;  /* 0x000000090c00780c */ /* 0x000fc40003f44270 */
[----:B----4-:R-:W-:Y:S02]  /*a020*/  FSEL R21, R21, -INF , P3 ;  /* 0xff80000015157808 */ /* 0x010fe40001800000 */
[----:B-----5:R-:W-:Y:S01]  /*a030*/  FMNMX.FTZ R38, R5, R7, !PT ;  /* 0x0000000705267209 */ /* 0x020fe20007810000 */
[----:B------:R-:W3:Y:S01]  /*a040*/  MUFU.TANH R64, R64 ;  /* 0x0000004000407308 */ /* 0x000ee20000002400 */
[----:B------:R-:W-:Y:S02]  /*a050*/  ISETP.GT.AND P5, PT, R12, 0x10, PT ;  /* 0x000000100c00780c */ /* 0x000fe40003fa4270 */
[----:B------:R-:W-:Y:S02]  /*a060*/  FSEL R25, R29, -INF , P2 ;  /* 0xff8000001d197808 */ /* 0x000fe40001000000 */
[----:B------:R-:W-:Y:S02]  /*a070*/  FMNMX.FTZ R38, R21, R38, !PT ;  /* 0x0000002615267209 */ /* 0x000fe40007810000 */
[----:B------:R-:W-:Y:S01]  /*a080*/  FSEL R4, R4, -INF , P4 ;  /* 0xff80000004047808 */ /* 0x000fe20002000000 */
[----:B------:R-:W4:Y:S01]  /*a090*/  MUFU.TANH R65, R65 ;  /* 0x0000004100417308 */ /* 0x000f220000002400 */
[----:B------:R-:W-:-:S02]  /*a0a0*/  FSEL R24, R27, -INF , P1 ;  /* 0xff8000001b187808 */ /* 0x000fc40000800000 */
[----:B------:R-:W-:Y:S02]  /*a0b0*/  ISETP.GT.AND P4, PT, R12, 0x11, PT ;  /* 0x000000110c00780c */ /* 0x000fe40003f84270 */
[----:B------:R-:W-:Y:S02]  /*a0c0*/  FSEL R27, R32, -INF , P5 ;  /* 0xff800000201b7808 */ /* 0x000fe40002800000 */
[----:B------:R-:W-:Y:S01]  /*a0d0*/  FMNMX.FTZ R38, R25, R38, !PT ;  /* 0x0000002619267209 */ /* 0x000fe20007810000 */
[----:B------:R-:W5:Y:S01]  /*a0e0*/  MUFU.TANH R68, R68 ;  /* 0x0000004400447308 */ /* 0x000f620000002400 */
[----:B------:R-:W-:Y:S02]  /*a0f0*/  ISETP.GT.AND P1, PT, R12, 0x18, PT ;  /* 0x000000180c00780c */ /* 0x000fe40003f24270 */
[----:B------:R-:W-:Y:S02]  /*a100*/  FSEL R29, R33, -INF , P4 ;  /* 0xff800000211d7808 */ /* 0x000fe40002000000 */
[----:B------:R-:W-:-:S02]  /*a110*/  FMNMX.FTZ R38, R27, R38, !PT ;  /* 0x000000261b267209 */ /* 0x000fc40007810000 */
[----:B------:R-:W-:Y:S01]  /*a120*/  FSEL R30, R30, -INF , P3 ;  /* 0xff8000001e1e7808 */ /* 0x000fe20001800000 */
[----:B------:R-:W5:Y:S01]  /*a130*/  MUFU.TANH R69, R69 ;  /* 0x0000004500457308 */ /* 0x000f620000002400 */
[----:B------:R-:W-:Y:S02]  /*a140*/  FSEL R36, R31, -INF , P2 ;  /* 0xff8000001f247808 */ /* 0x000fe40001000000 */
[----:B------:R-:W-:Y:S02]  /*a150*/  ISETP.GT.AND P3, PT, R12, 0x19, PT ;  /* 0x000000190c00780c */ /* 0x000fe40003f64270 */
[----:B------:R-:W-:Y:S02]  /*a160*/  FSEL R31, R6, -INF , P1 ;  /* 0xff800000061f7808 */ /* 0x000fe40000800000 */
[----:B------:R-:W-:Y:S01]  /*a170*/  FMNMX.FTZ R38, R29, R38, !PT ;  /* 0x000000261d267209 */ /* 0x000fe20007810000 */
[----:B------:R-:W5:Y:S01]  /*a180*/  MUFU.TANH R63, R63 ;  /* 0x0000003f003f7308 */ /* 0x000f620000002400 */
[----:B------:R-:W-:-:S02]  /*a190*/  ISETP.GT.AND P2, PT, R12, 0x20, PT ;  /* 0x000000200c00780c */ /* 0x000fc40003f44270 */
[----:B------:R-:W-:Y:S02]  /*a1a0*/  FSEL R33, R37, -INF , P3 ;  /* 0xff80000025217808 */ /* 0x000fe40001800000 */
[----:B------:R-:W-:Y:S02]  /*a1b0*/  FMNMX.FTZ R38, R31, R38, !PT ;  /* 0x000000261f267209 */ /* 0x000fe40007810000 */
[----:B------:R-:W-:Y:S01]  /*a1c0*/  FSEL R34, R34, -INF , P5 ;  /* 0xff80000022227808 */ /* 0x000fe20002800000 */
[----:B------:R-:W5:Y:S01]  /*a1d0*/  MUFU.TANH R66, R66 ;  /* 0x0000004200427308 */ /* 0x000f620000002400 */
[----:B------:R-:W-:Y:S02]  /*a1e0*/  ISETP.GT.AND P5, PT, R12, 0x21, PT ;  /* 0x000000210c00780c */ /* 0x000fe40003fa4270 */
[----:B------:R-:W-:Y:S02]  /*a1f0*/  FSEL R163, R40, -INF , P2 ;  /* 0xff80000028a37808 */ /* 0x000fe40001000000 */
[----:B------:R-:W-:-:S02]  /*a200*/  FMNMX.FTZ R38, R33, R38, !PT ;  /* 0x0000002621267209 */ /* 0x000fc40007810000 */
[----:B------:R-:W-:Y:S01]  /*a210*/  FSEL R32, R35, -INF , P4 ;  /* 0xff80000023207808 */ /* 0x000fe20002000000 */
[----:B------:R-:W5:Y:S01]  /*a220*/  MUFU.TANH R67, R67 ;  /* 0x0000004300437308 */ /* 0x000f620000002400 */
[----:B------:R-:W-:Y:S02]  /*a230*/  ISETP.GT.AND P4, PT, R12, 0x28, PT ;  /* 0x000000280c00780c */ /* 0x000fe40003f84270 */
[----:B------:R-:W-:Y:S02]  /*a240*/  FSEL R161, R41, -INF , P5 ;  /* 0xff80000029a17808 */ /* 0x000fe40002800000 */
[----:B------:R-:W-:Y:S02]  /*a250*/  FMNMX.FTZ R38, R163, R38, !PT ;  /* 0x00000026a3267209 */ /* 0x000fe40007810000 */
[----:B------:R-:W-:Y:S01]  /*a260*/  FSEL R28, R28, -INF , P1 ;  /* 0xff8000001c1c7808 */ /* 0x000fe20000800000 */
        /* <DEDUP_REMOVED lines=9> */
[----:B------:R-:W-:Y:S02]  /*a300*/  FSEL R162, R42, -INF , P2 ;  /* 0xff8000002aa27808 */ /* 0x000fe40001000000 */
[----:B------:R-:W-:Y:S02]  /*a310*/  ISETP.GT.AND P2, PT, R12, 0x31, PT ;  /* 0x000000310c00780c */ /* 0x000fe40003f44270 */
[----:B0-----:R-:W-:Y:S02]  /*a320*/  FSEL R8, R8, -INF , P3 ;  /* 0xff80000008087808 */ /* 0x001fe40001800000 */
[----:B------:R-:W-:Y:S02]  /*a330*/  FMNMX.FTZ R13, R4, R24, !PT ;  /* 0x00000018040d7209 */ /* 0x000fe40007810000 */
[----:B------:R-:W-:Y:S02]  /*a340*/  FMNMX.FTZ R35, R165, R6, !PT ;  /* 0x00000006a5237209 */ /* 0x000fe40007810000 */
[----:B------:R-:W-:-:S02]  /*a350*/  FSEL R167, R43, -INF , P5 ;  /* 0xff8000002ba77808 */ /* 0x000fc40002800000 */
[----:B------:R-:W-:Y:S02]  /*a360*/  ISETP.GT.AND P5, PT, R12, 0x38, PT ;  /* 0x000000380c00780c */ /* 0x000fe40003fa4270 */
[----:B------:R-:W-:Y:S02]  /*a370*/  FSEL R10, R10, -INF , P2 ;  /* 0xff8000000a0a7808 */ /* 0x000fe40001000000 */
[----:B------:R-:W-:Y:S02]  /*a380*/  FMNMX.FTZ R13, R30, R13, !PT ;  /* 0x0000000d1e0d7209 */ /* 0x000fe40007810000 */
[----:B------:R-:W-:Y:S02]  /*a390*/  FMNMX.FTZ R35, R8, R35, !PT ;  /* 0x0000002308237209 */ /* 0x000fe40007810000 */
[----:B------:R-:W-:Y:S02]  /*a3a0*/  FSEL R166, R46, -INF , P4 ;  /* 0xff8000002ea67808 */ /* 0x000fe40002000000 */
[----:B------:R-:W-:-:S02]  /*a3b0*/  ISETP.GT.AND P4, PT, R12, 0x39, PT ;  /* 0x000000390c00780c */ /* 0x000fc40003f84270 */
[----:B------:R-:W-:Y:S02]  /*a3c0*/  FSEL R14, R14, -INF , P5 ;  /* 0xff8000000e0e7808 */ /* 0x000fe40002800000 */
[----:B------:R-:W-:Y:S02]  /*a3d0*/  FMNMX.FTZ R13, R36, R13, !PT ;  /* 0x0000000d240d7209 */ /* 0x000fe40007810000 */
[----:B------:R-:W-:Y:S02]  /*a3e0*/  FMNMX.FTZ R35, R10, R35, !PT ;  /* 0x000000230a237209 */ /* 0x000fe40007810000 */
[----:B------:R-:W-:Y:S02]  /*a3f0*/  FSEL R164, R47, -INF , P1 ;  /* 0xff8000002fa47808 */ /* 0x000fe40000800000 */
[----:B------:R-:W-:Y:S02]  /*a400*/  ISETP.GT.AND P1, PT, R12, 0x40, PT ;  /* 0x000000400c00780c */ /* 0x000fe40003f24270 */
[----:B------:R-:W-:-:S02]  /*a410*/  FSEL R20, R20, -INF , P4 ;  /* 0xff80000014147808 */ /* 0x000fc40002000000 */
[----:B------:R-:W-:Y:S02]  /*a420*/  FMNMX.FTZ R13, R34, R13, !PT ;  /* 0x0000000d220d7209 */ /* 0x000fe40007810000 */
[----:B------:R-:W-:Y:S02]  /*a430*/  FMNMX.FTZ R35, R14, R35, !PT ;  /* 0x000000230e237209 */ /* 0x000fe40007810000 */
[----:B------:R-:W-:Y:S02]  /*a440*/  FSEL R169, R50, -INF , P3 ;  /* 0xff80000032a97808 */ /* 0x000fe40001800000 */
[----:B------:R-:W-:Y:S02]  /*a450*/  ISETP.GT.AND P3, PT, R12, 0x41, PT ;  /* 0x000000410c00780c */ /* 0x000fe40003f64270 */
[----:B------:R-:W-:Y:S02]  /*a460*/  FSEL R174, R56, -INF , P1 ;  /* 0xff80000038ae7808 */ /* 0x000fe40000800000 */
[----:B------:R-:W-:-:S02]  /*a470*/  FMNMX.FTZ R13, R32, R13, !PT ;  /* 0x0000000d200d7209 */ /* 0x000fc40007810000 */
[----:B------:R-:W-:Y:S02]  /*a480*/  FMNMX.FTZ R35, R20, R35, !PT ;  /* 0x0000002314237209 */ /* 0x000fe40007810000 */
[----:B------:R-:W-:Y:S02]  /*a490*/  FSEL R9, R9, -INF , P2 ;  /* 0xff80000009097808 */ /* 0x000fe40001000000 */
[----:B------:R-:W-:Y:S02]  /*a4a0*/  ISETP.GT.AND P2, PT, R12, 0x48, PT ;  /* 0x000000480c00780c */ /* 0x000fe40003f44270 */
[----:B------:R-:W-:Y:S02]  /*a4b0*/  FSEL R173, R57, -INF , P3 ;  /* 0xff80000039ad7808 */ /* 0x000fe40001800000 */
[----:B------:R-:W-:Y:S02]  /*a4c0*/  FMNMX.FTZ R13, R28, R13, !PT ;  /* 0x0000000d1c0d7209 */ /* 0x000fe40007810000 */
[----:B------:R-:W-:-:S02]  /*a4d0*/  FMNMX.FTZ R6, R174, R35, !PT ;  /* 0x00000023ae067209 */ /* 0x000fc40007810000 */
[----:B------:R-:W-:Y:S02]  /*a4e0*/  FSEL R11, R11, -INF , P5 ;  /* 0xff8000000b0b7808 */ /* 0x000fe40002800000 */
[----:B------:R-:W-:Y:S02]  /*a4f0*/  FSEL R15, R15, -INF , P4 ;  /* 0xff8000000f0f7808 */ /* 0x000fe40002000000 */
[----:B------:R-:W-:Y:S02]  /*a500*/  FSEL R180, R58, -INF , P1 ;  /* 0xff8000003ab47808 */ /* 0x000fe40000800000 */
[----:B------:R-:W-:Y:S02]  /*a510*/  FSEL R181, R59, -INF , P3 ;  /* 0xff8000003bb57808 */ /* 0x000fe40001800000 */
[----:B--2---:R-:W-:Y:S02]  /*a520*/  FSEL R184, R62, -INF , P2 ;  /* 0xff8000003eb87808 */ /* 0x004fe40001000000 */
[----:B------:R-:W-:-:S02]  /*a530*/  FSEL R177, R60, -INF , P2 ;  /* 0xff8000003cb17808 */ /* 0x000fc40001000000 */
[C---:B------:R-:W-:Y:S02]  /*a540*/  ISETP.GT.AND P5, PT, R12.reuse, 0x49, PT ;  /* 0x000000490c00780c */ /* 0x040fe40003fa4270 */
[C---:B------:R-:W-:Y:S02]  /*a550*/  ISETP.GT.AND P4, PT, R12.reuse, 0x50, PT ;  /* 0x000000500c00780c */ /* 0x040fe40003f84270 */
[C---:B------:R-:W-:Y:S02]  /*a560*/  ISETP.GT.AND P1, PT, R12.reuse, 0x51, PT ;  /* 0x000000510c00780c */ /* 0x040fe40003f24270 */
[C---:B------:R-:W-:Y:S02]  /*a570*/  ISETP.GT.AND P3, PT, R12.reuse, 0x58, PT ;  /* 0x000000580c00780c */ /* 0x040fe40003f64270 */
[----:B------:R-:W-:Y:S02]  /*a580*/  ISETP.GT.AND P2, PT, R12, 0x59, PT ;  /* 0x000000590c00780c */ /* 0x000fe40003f44270 */
[----:B------:R-:W-:-:S02]  /*a590*/  FMNMX.FTZ R13, R26, R13, !PT ;  /* 0x0000000d1a0d7209 */ /* 0x000fc40007810000 */
[----:B------:R-:W-:Y:S02]  /*a5a0*/  FMNMX.FTZ R12, R173, R6, !PT ;  /* 0x00000006ad0c7209 */ /* 0x000fe40007810000 */
[----:B-1----:R-:W-:Y:S02]  /*a5b0*/  FSEL R179, R61, -INF , P5 ;  /* 0xff8000003db37808 */ /* 0x002fe40002800000 */
[----:B------:R-:W-:Y:S02]  /*a5c0*/  FMNMX.FTZ R6, R162, R13, !PT ;  /* 0x0000000da2067209 */ /* 0x000fe40007810000 */
[----:B------:R-:W-:Y:S02]  /*a5d0*/  FMNMX.FTZ R12, R177, R12, !PT ;  /* 0x0000000cb10c7209 */ /* 0x000fe40007810000 */
[----:B---3--:R-:W-:Y:S02]  /*a5e0*/  FSEL R186, R64, -INF , P4 ;  /* 0xff80000040ba7808 */ /* 0x008fe40002000000 */
[----:B------:R-:W-:-:S02]  /*a5f0*/  FMNMX.FTZ R13, R167, R6, !PT ;  /* 0x00000006a70d7209 */ /* 0x000fc40007810000 */
[----:B------:R-:W-:Y:S02]  /*a600*/  FMNMX.FTZ R35, R179, R12, !PT ;  /* 0x0000000cb3237209 */ /* 0x000fe40007810000 */
[----:B----4-:R-:W-:Y:S02]  /*a610*/  FSEL R185, R65, -INF , P1 ;  /* 0xff80000041b97808 */ /* 0x010fe40000800000 */
[----:B------:R-:W-:Y:S02]  /*a620*/  FMNMX.FTZ R13, R166, R13, !PT ;  /* 0x0000000da60d7209 */ /* 0x000fe40007810000 */
[----:B------:R-:W-:Y:S02]  /*a630*/  FMNMX.FTZ R12, R186, R35, !PT ;  /* 0x00000023ba0c7209 */ /* 0x000fe40007810000 */
[----:B-----5:R-:W-:Y:S02]  /*a640*/  FSEL R183, R68, -INF , P3 ;  /* 0xff80000044b77808 */ /* 0x020fe40001800000 */
[----:B------:R-:W-:-:S02]  /*a650*/  FMNMX.FTZ R6, R164, R13, !PT ;  /* 0x0000000da4067209 */ /* 0x000fc40007810000 */
[----:B------:R-:W-:Y:S02]  /*a660*/  FMNMX.FTZ R12, R185, R12, !PT ;  /* 0x0000000cb90c7209 */ /* 0x000fe40007810000 */
[----:B------:R-:W-:Y:S02]  /*a670*/  FSEL R182, R69, -INF , P2 ;  /* 0xff80000045b67808 */ /* 0x000fe40001000000 */
[----:B------:R-:W-:Y:S02]  /*a680*/  FMNMX.FTZ R6, R169, R6, !PT ;  /* 0x00000006a9067209 */ /* 0x000fe40007810000 */
[----:B------:R-:W-:Y:S02]  /*a690*/  FMNMX.FTZ R13, R183, R12, !PT ;  /* 0x0000000cb70d7209 */ /* 0x000fe40007810000 */
[----:B------:R-:W-:Y:S02]  /*a6a0*/  FMNMX.FTZ R6, R9, R6, !PT ;  /* 0x0000000609067209 */ /* 0x000fe40007810000 */
[----:B------:R-:W-:-:S02]  /*a6b0*/  FMNMX.FTZ R12, R182, R13, !PT ;  /* 0x0000000db60c7209 */ /* 0x000fc40007810000 */
[----:B------:R-:W-:Y:S02]  /*a6c0*/  FMNMX.FTZ R6, R11, R6, !PT ;  /* 0x000000060b067209 */ /* 0x000fe40007810000 */
[----:B------:R-:W-:Y:S01]  /*a6d0*/  FSEL R176, R63, -INF , P5 ;  /* 0xff8000003fb07808 */ /* 0x000fe20002800000 */
[----:B------:R-:W0:Y:S01]  /*a6e0*/  SHFL.BFLY PT, R35, R12, 0x2, 0x1f ;  /* 0x0c401f000c237f89 */ /* 0x000e2200000e0000 */
[----:B------:R-:W-:Y:S02]  /*a6f0*/  FMNMX.FTZ R13, R15, R6, !PT ;  /* 0x000000060f0d7209 */ /* 0x000fe40007810000 */
[----:B------:R-:W-:Y:S02]  /*a700*/  FSEL R178, R66, -INF , P4 ;  /* 0xff80000042b27808 */ /* 0x000fe40002000000 */
[----:B------:R-:W-:Y:S02]  /*a710*/  FMNMX.FTZ R6, R180, R13, !PT ;  /* 0x0000000db4067209 */ /* 0x000fe40007810000 */
[----:B------:R-:W-:-:S02]  /*a720*/  FSEL R175, R67, -INF , P1 ;  /* 0xff80000043af7808 */ /* 0x000fc40000800000 */
[----:B------:R-:W-:Y:S02]  /*a730*/  FMNMX.FTZ R13, R181, R6, !PT ;  /* 0x00000006b50d7209 */ /* 0x000fe40007810000 */
[----:B------:R-:W-:Y:S02]  /*a740*/  FSEL R172, R70, -INF , P3 ;  /* 0xff80000046ac7808 */ /* 0x000fe40001800000 */
[----:B------:R-:W-:Y:S02]  /*a750*/  FMNMX.FTZ R13, R184, R13, !PT ;  /* 0x0000000db80d7209 */ /* 0x000fe40007810000 */
[----:B------:R-:W-:Y:S02]  /*a760*/  FSEL R171, R71, -INF , P2 ;  /* 0xff80000047ab7808 */ /* 0x000fe40001000000 */
[----:B------:R-:W-:-:S04]  /*a770*/  FMNMX.FTZ R13, R176, R13, !PT ;  /* 0x0000000db00d7209 */ /* 0x000fc80007810000 */
[----:B------:R-:W-:Y:S02]  /*a780*/  FMNMX.FTZ R6, R178, R13, !PT ;  /* 0x0000000db2067209 */ /* 0x000fe40007810000 */
[----:B0-----:R-:W-:Y:S02]  /*a790*/  FMNMX.FTZ R37, R12, R35, !PT ;  /* 0x000000230c257209 */ /* 0x001fe40007810000 */
[----:B------:R-:W-:Y:S02]  /*a7a0*/  FMNMX.FTZ R13, R175, R6, !PT ;  /* 0x00000006af0d7209 */ /* 0x000fe40007810000 */
[----:B------:R-:W-:Y:S01]  /*a7b0*/  MOV R12, UR4 ;  /* 0x00000004000c7c02 */ /* 0x000fe20008000f00 */
[----:B------:R-:W0:Y:S01]  /*a7c0*/  SHFL.BFLY PT, R38, R37, 0x1, 0x1f ;  /* 0x0c201f0025267f89 */ /* 0x000e2200000e0000 */
[----:B------:R-:W-:-:S04]  /*a7d0*/  FMNMX.FTZ R6, R172, R13, !PT ;  /* 0x0000000dac067209 */ /* 0x000fc80007810000 */
[----:B------:R-:W-:-:S05]  /*a7e0*/  FMNMX.FTZ R35, R171, R6, !PT ;  /* 0x00000006ab237209 */ /* 0x000fca0007810000 */
[----:B------:R-:W1:Y:S01]  /*a7f0*/  SHFL.BFLY PT, R40, R35, 0x2, 0x1f ;  /* 0x0c401f0023287f89 */ /* 0x000e6200000e0000 */
[----:B0-----:R-:W-:-:S04]  /*a800*/  FMNMX.FTZ R13, R37, R38, !PT ;  /* 0x00000026250d7209 */ /* 0x001fc80007810000 */
[C---:B------:R-:W-:Y:S01]  /*a810*/  FSETP.NEU.FTZ.AND P1, PT, R13.reuse, -INF , PT ;  /* 0xff8000000d00780b */ /* 0x040fe20003f3d000 */
[----:B------:R-:W-:-:S05]  /*a820*/  FMUL.FTZ R6, R13, R12 ;  /* 0x0000000c0d067220 */ /* 0x000fca0000410000 */
[----:B------:R-:W-:Y:S02]  /*a830*/  FSEL R6, R6, RZ, P1 ;  /* 0x000000ff06067208 */ /* 0x000fe40000800000 */
[----:B-1----:R-:W-:-:S03]  /*a840*/  FMNMX.FTZ R40, R35, R40, !PT ;  /* 0x0000002823287209 */ /* 0x002fc60007810000 */
[-CC-:B------:R-:W-:Y:S01]  /*a850*/  FFMA.FTZ R37, R5, R12.reuse, -R6.reuse ;  /* 0x0000000c05257223 */ /* 0x180fe20000010806 */
[-CC-:B------:R-:W-:Y:S01]  /*a860*/  FFMA.FTZ R7, R7, R12.reuse, -R6.reuse ;  /* 0x0000000c07077223 */ /* 0x180fe20000010806 */
[----:B------:R-:W0:Y:S01]  /*a870*/  SHFL.BFLY PT, R5, R40, 0x1, 0x1f ;  /* 0x0c201f0028057f89 */ /* 0x000e2200000e0000 */
[-CC-:B------:R-:W-:Y:S01]  /*a880*/  FFMA.FTZ R25, R25, R12.reuse, -R6.reuse ;  /* 0x0000000c19197223 */ /* 0x180fe20000010806 */
[-CC-:B------:R-:W-:Y:S01]  /*a890*/  FFMA.FTZ R21, R21, R12.reuse, -R6.reuse ;  /* 0x0000000c15157223 */ /* 0x180fe20000010806 */
[----:B------:R1:W-:Y:S01]  /*a8a0*/  MUFU.EX2 R152, R7 ;  /* 0x0000000700987308 */ /* 0x0003e20000000800 */
        /* <DEDUP_REMOVED lines=11> */
[----:B------:R-:W-:-:S04]  /*a960*/  FFMA.FTZ R183, R183, R12, -R6 ;  /* 0x0000000cb7b77223 */ /* 0x000fc80000010806 */
[----:B------:R-:W2:Y:S01]  /*a970*/  MUFU.EX2 R37, R37 ;  /* 0x0000002500257308 */ /* 0x000ea20000000800 */
[----:B0-----:R-:W-:-:S07]  /*a980*/  FMNMX.FTZ R170, R40, R5, !PT ;  /* 0x0000000528aa7209 */ /* 0x001fce0007810000 */
[----:B------:R0:W-:Y:S01]  /*a990*/  MUFU.EX2 R154, R21 ;  /* 0x00000015009a7308 */ /* 0x0001e20000000800 */
[C---:B------:R-:W-:Y:S01]  /*a9a0*/  FSETP.NEU.FTZ.AND P1, PT, R170.reuse, -INF , PT ;  /* 0xff800000aa00780b */ /* 0x040fe20003f3d000 */
[----:B------:R-:W-:-:S05]  /*a9b0*/  FMUL.FTZ R5, R170, R12 ;  /* 0x0000000caa057220 */ /* 0x000fca0000410000 */
[----:B-1----:R-:W-:Y:S01]  /*a9c0*/  FSEL R7, R5, RZ, P1 ;  /* 0x000000ff05077208 */ /* 0x002fe20000800000 */
[----:B------:R1:W-:Y:S01]  /*a9d0*/  MUFU.EX2 R156, R29 ;  /* 0x0000001d009c7308 */ /* 0x0003e20000000800 */
[----:B0-----:R-:W-:-:S03]  /*a9e0*/  FFMA.FTZ R21, R33, R12, -R6 ;  /* 0x0000000c21157223 */ /* 0x001fc60000010806 */
[-CC-:B------:R-:W-:Y:S01]  /*a9f0*/  FFMA.FTZ R25, R4, R12.reuse, -R7.reuse ;  /* 0x0000000c04197223 */ /* 0x180fe20000010807 */
[-CC-:B------:R-:W-:Y:S01]  /*aa00*/  FFMA.FTZ R24, R24, R12.reuse, -R7.reuse ;  /* 0x0000000c18187223 */ /* 0x180fe20000010807 */
[-CC-:B------:R-:W-:Y:S01]  /*aa10*/  FFMA.FTZ R30, R30, R12.reuse, -R7.reuse ;  /* 0x0000000c1e1e7223 */ /* 0x180fe20000010807 */
[----:B------:R-:W-:Y:S01]  /*aa20*/  VIADD R4, R3, 0x32440 ;  /* 0x0003244003047836 */ /* 0x000fe20000000000 */
[----:B------:R0:W-:Y:S01]  /*aa30*/  MUFU.EX2 R153, R25 ;  /* 0x0000001900997308 */ /* 0x0001e20000000800 */
[-CC-:B------:R-:W-:Y:S01]  /*aa40*/  FFMA.FTZ R36, R36, R12.reuse, -R7.reuse ;  /* 0x0000000c24247223 */ /* 0x180fe20000010807 */
[-CC-:B------:R-:W-:Y:S01]  /*aa50*/  FFMA.FTZ R34, R34, R12.reuse, -R7.reuse ;  /* 0x0000000c22227223 */ /* 0x180fe20000010807 */
[-C--:B------:R-:W-:Y:S01]  /*aa60*/  FFMA.FTZ R32, R32, R12.reuse, -R7 ;  /* 0x0000000c20207223 */ /* 0x080fe20000010807 */
[----:B------:R-:W-:Y:S01]  /*aa70*/  PRMT R5, R190, 0x654, R4 ;  /* 0x00000654be057816 */ /* 0x000fe20000000004 */
[----:B------:R-:W-:Y:S02]  /*aa80*/  IMAD R4, R201, 0xc00, R219 ;  /* 0x00000c00c9047824 */ /* 0x000fe400078e02db */
[-CC-:B------:R-:W-:Y:S01]  /*aa90*/  FFMA.FTZ R160, R26, R12.reuse, -R7.reuse ;  /* 0x0000000c1aa07223 */ /* 0x180fe20000010807 */
[----:B-1----:R-:W-:Y:S01]  /*aaa0*/  IMAD.MOV.U32 R29, RZ, RZ, 0x40000040 ;  /* 0x40000040ff1d7424 */ /* 0x002fe200078e00ff */
[----:B------:R1:W3:Y:S01]  /*aab0*/  MUFU.EX2 R38, R24 ;  /* 0x0000001800267308 */ /* 0x0002e20000000800 */
[----:B------:R4:W-:Y:S01]  /*aac0*/  SYNCS.ARRIVE.TRANS64.RED.A1T0 RZ, [R5+URZ], RZ ;  /* 0x000000ff05ff79a7 */ /* 0x0009e2000810043f */
[----:B0-----:R-:W-:Y:S01]  /*aad0*/  IMAD.MOV.U32 R25, RZ, RZ, 0x40000040 ;  /* 0x40000040ff197424 */ /* 0x001fe200078e00ff */
[----:B------:R-:W-:Y:S01]  /*aae0*/  R2UR UR6, R4 ;  /* 0x00000000040672ca */ /* 0x000fe200000e0000 */
[-CC-:B------:R-:W-:Y:S01]  /*aaf0*/  FFMA.FTZ R11, R11, R12.reuse, -R7.reuse ;  /* 0x0000000c0b0b7223 */ /* 0x180fe20000010807 */
[----:B------:R-:W-:Y:S01]  /*ab00*/  R2UR UR19, R29 ;  /* 0x000000001d1372ca */ /* 0x000fe200000e0000 */
[----:B------:R-:W-:Y:S01]  /*ab10*/  FFMA.FTZ R176, R176, R12, -R7 ;  /* 0x0000000cb0b07223 */ /* 0x000fe20000010807 */
[----:B------:R-:W-:Y:S01]  /*ab20*/  R2UR UR15, R25 ;  /* 0x00000000190f72ca */ /* 0x000fe200000e0000 */
[----:B------:R0:W5:Y:S01]  /*ab30*/  MUFU.EX2 R155, R30 ;  /* 0x0000001e009b7308 */ /* 0x0001620000000800 */
[----:B----4-:R-:W-:-:S02]  /*ab40*/  IMAD.MOV.U32 R5, RZ, RZ, 0x40000040 ;  /* 0x40000040ff057424 */ /* 0x010fc400078e00ff */
[----:B--2---:R-:W-:Y:S01]  /*ab50*/  FADD.FTZ R25, R37, R152 ;  /* 0x0000009825197221 */ /* 0x004fe20000010000 */
[----:B-1----:R-:W-:Y:S01]  /*ab60*/  VIADD R24, R4, 0x100 ;  /* 0x0000010004187836 */ /* 0x002fe20000000000 */
[----:B------:R-:W-:Y:S01]  /*ab70*/  F2FP.F16.F32.PACK_AB R152, R152, R37 ;  /* 0x000000259898723e */ /* 0x000fe200000000ff */
[-CC-:B------:R-:W-:Y:S01]  /*ab80*/  FFMA.FTZ R178, R178, R12.reuse, -R7.reuse ;  /* 0x0000000cb2b27223 */ /* 0x180fe20000010807 */
[----:B------:R-:W-:Y:S01]  /*ab90*/  R2UR UR7, R5 ;  /* 0x00000000050772ca */ /* 0x000fe200000e0000 */
[----:B------:R-:W-:Y:S01]  /*aba0*/  FFMA.FTZ R5, R28, R12, -R7 ;  /* 0x0000000c1c057223 */ /* 0x000fe20000010807 */
[----:B------:R-:W1:Y:S01]  /*abb0*/  MUFU.EX2 R36, R36 ;  /* 0x0000002400247308 */ /* 0x000e620000000800 */
[----:B---3--:R-:W-:Y:S01]  /*abc0*/  FADD.FTZ R26, R153, R38 ;  /* 0x00000026991a7221 */ /* 0x008fe20000010000 */
[----:B0-----:R-:W-:Y:S01]  /*abd0*/  VIADD R30, R4, 0x80 ;  /* 0x00000080041e7836 */ /* 0x001fe20000000000 */
[----:B------:R-:W-:Y:S01]  /*abe0*/  R2UR UR14, R24 ;  /* 0x00000000180e72ca */ /* 0x000fe200000e0000 */
[C---:B------:R-:W-:Y:S01]  /*abf0*/  VIADD R24, R4.reuse, 0x200 ;  /* 0x0000020004187836 */ /* 0x040fe20000000000 */
[C---:B------:R-:W-:Y:S01]  /*ac00*/  IADD3 R28, R4.reuse, 0x180, RZ ;  /* 0x00000180041c7810 */ /* 0x040fe20007ffe0ff */
[----:B------:R-:W-:Y:S01]  /*ac10*/  VIADD R4, R4, 0x280 ;  /* 0x0000028004047836 */ /* 0x000fe20000000000 */
[----:B------:R-:W-:Y:S01]  /*ac20*/  R2UR UR10, R30 ;  /* 0x000000001e0a72ca */ /* 0x000fe200000e0000 */
[----:B------:R-:W0:Y:S01]  /*ac30*/  MUFU.EX2 R34, R34 ;  /* 0x0000002200227308 */ /* 0x000e220000000800 */
[----:B-----5:R-:W-:Y:S01]  /*ac40*/  FADD.FTZ R29, R155, R26 ;  /* 0x0000001a9b1d7221 */ /* 0x020fe20000010000 */
[----:B------:R-:W-:Y:S01]  /*ac50*/  FADD.FTZ R30, R154, R25 ;  /* 0x000000199a1e7221 */ /* 0x000fe20000010000 */
[----:B------:R-:W-:Y:S01]  /*ac60*/  R2UR UR22, R24 ;  /* 0x00000000181672ca */ /* 0x000fe200000e0000 */
[----:B------:R-:W-:Y:S01]  /*ac70*/  IMAD.MOV.U32 R25, RZ, RZ, 0x40000040 ;  /* 0x40000040ff197424 */ /* 0x000fe200078e00ff */
[C---:B------:R-:W-:Y:S01]  /*ac80*/  F2FP.F16.F32.PACK_AB R154, R35.reuse, R154 ;  /* 0x0000009a239a723e */ /* 0x040fe200000000ff */
[----:B------:R-:W-:Y:S01]  /*ac90*/  FADD.FTZ R30, R35, R30 ;  /* 0x0000001e231e7221 */ /* 0x000fe20000010000 */
[----:B------:R-:W-:Y:S01]  /*aca0*/  F2FP.F16.F32.PACK_AB R153, R38, R153 ;  /* 0x000000992699723e */ /* 0x000fe200000000ff */
[----:B------:R-:W2:Y:S01]  /*acb0*/  MUFU.EX2 R27, R27 ;  /* 0x0000001b001b7308 */ /* 0x000ea20000000800 */
[C---:B-1----:R-:W-:Y:S01]  /*acc0*/  FADD.FTZ R29, R36.reuse, R29 ;  /* 0x0000001d241d7221 */ /* 0x042fe20000010000 */
[----:B------:R-:W-:Y:S01]  /*acd0*/  F2FP.F16.F32.PACK_AB R155, R36, R155 ;  /* 0x0000009b249b723e */ /* 0x000fe200000000ff */
[-CC-:B------:R-:W-:Y:S01]  /*ace0*/  FFMA.FTZ R175, R175, R12.reuse, -R7.reuse ;  /* 0x0000000cafaf7223 */ /* 0x180fe20000010807 */
[----:B------:R-:W-:Y:S01]  /*acf0*/  R2UR UR18, R28 ;  /* 0x000000001c1272ca */ /* 0x000fe200000e0000 */
[----:B------:R-:W-:Y:S01]  /*ad00*/  FFMA.FTZ R172, R172, R12, -R7 ;  /* 0x0000000cacac7223 */ /* 0x000fe20000010807 */
[----:B------:R-:W-:-:S02]  /*ad10*/  R2UR UR23, R25 ;  /* 0x00000000191772ca */ /* 0x000fc400000e0000 */
[----:B------:R-:W1:Y:S01]  /*ad20*/  MUFU.EX2 R157, R32 ;  /* 0x00000020009d7308 */ /* 0x000e620000000800 */
[----:B0-----:R-:W-:-:S07]  /*ad30*/  FADD.FTZ R24, R34, R29 ;  /* 0x0000001d22187221 */ /* 0x001fce0000010000 */
[----:B------:R2:W0:Y:S08]  /*ad40*/  MUFU.EX2 R159, R5 ;  /* 0x00000005009f7308 */ /* 0x0004300000000800 */
[----:B------:R3:W4:Y:S01]  /*ad50*/  MUFU.EX2 R158, R31 ;  /* 0x0000001f009e7308 */ /* 0x0007220000000800 */
[----:B--2---:R-:W-:Y:S01]  /*ad60*/  FADD.FTZ R5, R27, R30 ;  /* 0x0000001e1b057221 */ /* 0x004fe20000010000 */
[C---:B-1----:R-:W-:Y:S01]  /*ad70*/  FADD.FTZ R24, R157.reuse, R24 ;  /* 0x000000189d187221 */ /* 0x042fe20000010000 */
[----:B------:R-:W-:-:S02]  /*ad80*/  F2FP.F16.F32.PACK_AB R157, R157, R34 ;  /* 0x000000229d9d723e */ /* 0x000fc400000000ff */
[C---:B------:R-:W-:Y:S01]  /*ad90*/  FADD.FTZ R5, R156.reuse, R5 ;  /* 0x000000059c057221 */ /* 0x040fe20000010000 */
[----:B------:R-:W-:Y:S02]  /*ada0*/  F2FP.F16.F32.PACK_AB R156, R156, R27 ;  /* 0x0000001b9c9c723e */ /* 0x000fe400000000ff */
[----:B------:R-:W1:Y:S01]  /*adb0*/  MUFU.EX2 R21, R21 ;  /* 0x0000001500157308 */ /* 0x000e620000000800 */
[----:B---3--:R-:W-:Y:S02]  /*adc0*/  IMAD.MOV.U32 R31, RZ, RZ, 0x40000040 ;  /* 0x40000040ff1f7424 */ /* 0x008fe400078e00ff */
[----:B0-----:R-:W-:-:S03]  /*add0*/  FADD.FTZ R188, R159, R24 ;  /* 0x000000189fbc7221 */ /* 0x001fc60000010000 */
[----:B------:R-:W-:Y:S02]  /*ade0*/  R2UR UR11, R31 ;  /* 0x000000001f0b72ca */ /* 0x000fe400000e0000 */
[----:B------:R-:W0:Y:S01]  /*adf0*/  MUFU.EX2 R160, R160 ;  /* 0x000000a000a07308 */ /* 0x000e220000000800 */
[----:B----4-:R-:W-:-:S07]  /*ae00*/  FADD.FTZ R5, R158, R5 ;  /* 0x000000059e057221 */ /* 0x010fce0000010000 */
[----:B------:R-:W2:Y:S01]  /*ae10*/  MUFU.EX2 R163, R163 ;  /* 0x000000a300a37308 */ /* 0x000ea20000000800 */
[C---:B-1----:R-:W-:Y:S01]  /*ae20*/  F2FP.F16.F32.PACK_AB R158, R21.reuse, R158 ;  /* 0x0000009e159e723e */ /* 0x042fe200000000ff */
[----:B------:R-:W-:Y:S01]  /*ae30*/  FADD.FTZ R21, R21, R5 ;  /* 0x0000000515157221 */ /* 0x000fe20000010000 */
[----:B------:R-:W-:-:S05]  /*ae40*/  MOV R5, 0x40000040 ;  /* 0x4000004000057802 */ /* 0x000fca0000000f00 */
[----:B------:R-:W-:Y:S01]  /*ae50*/  MUFU.EX2 R8, R8 ;  /* 0x0000000800087308 */ /* 0x000fe20000000800 */
[----:B0-----:R-:W-:-:S07]  /*ae60*/  F2FP.F16.F32.PACK_AB R159, R160, R159 ;  /* 0x0000009fa09f723e */ /* 0x001fce00000000ff */
[----:B------:R-:W-:Y:S08]  /*ae70*/  MUFU.EX2 R10, R10 ;  /* 0x0000000a000a7308 */ /* 0x000ff00000000800 */
        /* <DEDUP_REMOVED lines=8> */
[----:B------:R-:W-:Y:S01]  /*af00*/  MUFU.EX2 R172, R172 ;  /* 0x000000ac00ac7308 */ /* 0x000fe20000000800 */
[----:B------:R0:W-:Y:S06]  /*af10*/  BAR.SYNC.DEFER_BLOCKING R72, 0x100 ;  /* 0x000400480000751d */ /* 0x0001ec0000010000 */
[----:B0-----:R-:W-:-:S06]  /*af20*/  WARPGROUP.ARRIVE ;  /* 0x00000000000079c5 */ /* 0x001fcc0000000000 */
[----:B------:R-:W-:Y:S01]  /*af30*/  HGMMA.64x256x16.F32 R24, R152, gdesc[UR4].tnspB, RZ, !UPT, gsb0 ;  /* 0x43e0000498187df0 */ /* 0x000fe2000c0008ff */
[----:B------:R-:W-:Y:S01]  /*af40*/  R2UR UR6, R4 ;  /* 0x00000000040672ca */ /* 0x000fe200000e0000 */
[-CC-:B------:R-:W-:Y:S01]  /*af50*/  FFMA.FTZ R4, R174, R12.reuse, -R6.reuse ;  /* 0x0000000cae047223 */ /* 0x180fe20000010806 */
[----:B------:R-:W-:Y:S01]  /*af60*/  R2UR UR7, R5 ;  /* 0x00000000050772ca */ /* 0x000fe200000e0000 */
[----:B------:R-:W-:-:S04]  /*af70*/  FFMA.FTZ R5, R173, R12, -R6 ;  /* 0x0000000cad057223 */ /* 0x000fc80000010806 */
[----:B------:R-:W-:Y:S08]  /*af80*/  MUFU.EX2 R4, R4 ;  /* 0x0000000400047308 */ /* 0x000ff00000000800 */
[----:B------:R-:W-:Y:S01]  /*af90*/  MUFU.EX2 R5, R5 ;  /* 0x0000000500057308 */ /* 0x000fe20000000800 */
[----:B------:R-:W-:Y:S02]  /*afa0*/  WARPGROUP.DEPBAR.LE gsb0, 0x0 ;  /* 0x00008000000079c5 */ /* 0x000fe40000010000 */
[----:B------:R-:W-:-:S09]  /*afb0*/  WARPGROUP.ARRIVE ;  /* 0x00000000000079c5 */ /* 0x000fd20000000000 */
[----:B------:R-:W-:Y:S03]  /*afc0*/  HGMMA.64x256x16.F32 R24, R156, gdesc[UR8].tnspB, R24, gsb0 ;  /* 0x43e000089c187df0 */ /* 0x000fe60008000818 */
[----:B------:R-:W-:Y:S02]  /*afd0*/  WARPGROUP.DEPBAR.LE gsb0, 0x0 ;  /* 0x00008000000079c5 */ /* 0x000fe40000010000 */
[-CC-:B------:R-:W-:Y:S01]  /*afe0*/  FFMA.FTZ R156, R161, R12.reuse, -R6.reuse ;  /* 0x0000000ca19c7223 */ /* 0x180fe20000010806 */
[-CC-:B------:R-:W-:Y:S01]  /*aff0*/  FFMA.FTZ R158, R165, R12.reuse, -R6.reuse ;  /* 0x0000000ca59e7223 */ /* 0x180fe20000010806 */
[-CC-:B------:R-:W-:Y:S01]  /*b000*/  FFMA.FTZ R161, R162, R12.reuse, -R7.reuse ;  /* 0x0000000ca2a17223 */ /* 0x180fe20000010807 */
[-C--:B------:R-:W-:Y:S01]  /*b010*/  FFMA.FTZ R157, R168, R12.reuse, -R6 ;  /* 0x0000000ca89d7223 */ /* 0x080fe20000010806 */
[-CC-:B------:R-:W-:Y:S01]  /*b020*/  FFMA.FTZ R162, R167, R12.reuse, -R7.reuse ;  /* 0x0000000ca7a27223 */ /* 0x180fe20000010807 */
[-CC-:B------:R-:W-:Y:S01]  /*b030*/  FFMA.FTZ R165, R166, R12.reuse, -R7.reuse ;  /* 0x0000000ca6a57223 */ /* 0x180fe20000010807 */
[-CC-:B------:R-:W-:Y:S01]  /*b040*/  FFMA.FTZ R159, R164, R12.reuse, -R7.reuse ;  /* 0x0000000ca49f7223 */ /* 0x180fe20000010807 */
[----:B------:R-:W0:Y:S01]  /*b050*/  MUFU.EX2 R156, R156 ;  /* 0x0000009c009c7308 */ /* 0x000e220000000800 */
[-CC-:B------:R-:W-:Y:S01]  /*b060*/  FFMA.FTZ R166, R9, R12.reuse, -R7.reuse ;  /* 0x0000000c09a67223 */ /* 0x180fe20000010807 */
[-CC-:B------:R-:W-:Y:S01]  /*b070*/  FFMA.FTZ R164, R169, R12.reuse, -R7.reuse ;  /* 0x0000000ca9a47223 */ /* 0x180fe20000010807 */
[-C--:B------:R-:W-:Y:S01]  /*b080*/  FFMA.FTZ R9, R15, R12.reuse, -R7 ;  /* 0x0000000c0f097223 */ /* 0x080fe20000010807 */
[----:B------:R-:W-:Y:S01]  /*b090*/  FADD.FTZ R169, R160, R188 ;  /* 0x000000bca0a97221 */ /* 0x000fe20000010000 */
[----:B--2---:R-:W-:Y:S01]  /*b0a0*/  FADD.FTZ R168, R163, R21 ;  /* 0x00000015a3a87221 */ /* 0x004fe20000010000 */
[-CC-:B------:R-:W-:Y:S01]  /*b0b0*/  FFMA.FTZ R15, R177, R12.reuse, -R6.reuse ;  /* 0x0000000cb10f7223 */ /* 0x180fe20000010806 */
[-CC-:B------:R-:W-:Y:S01]  /*b0c0*/  FFMA.FTZ R21, R179, R12.reuse, -R6.reuse ;  /* 0x0000000cb3157223 */ /* 0x180fe20000010806 */
[----:B------:R-:W-:Y:S01]  /*b0d0*/  MUFU.EX2 R157, R157 ;  /* 0x0000009d009d7308 */ /* 0x000fe20000000800 */
[-CC-:B------:R-:W-:Y:S01]  /*b0e0*/  FFMA.FTZ R160, R180, R12.reuse, -R7.reuse ;  /* 0x0000000cb4a07223 */ /* 0x180fe20000010807 */
[-C--:B------:R-:W-:Y:S01]  /*b0f0*/  FFMA.FTZ R167, R184, R12.reuse, -R7 ;  /* 0x0000000cb8a77223 */ /* 0x080fe20000010807 */
[----:B------:R-:W-:-:S05]  /*b100*/  FFMA.FTZ R6, R182, R12, -R6 ;  /* 0x0000000cb6067223 */ /* 0x000fca0000010806 */
[----:B------:R-:W1:Y:S01]  /*b110*/  MUFU.EX2 R158, R158 ;  /* 0x0000009e009e7308 */ /* 0x000e620000000800 */
[----:B0-----:R-:W-:Y:S01]  /*b120*/  F2FP.F16.F32.PACK_AB R152, R156, R163 ;  /* 0x000000a39c98723e */ /* 0x001fe200000000ff */
[-CC-:B------:R-:W-:Y:S01]  /*b130*/  FFMA.FTZ R163, R181, R12.reuse, -R7.reuse ;  /* 0x0000000cb5a37223 */ /* 0x180fe20000010807 */
[----:B------:R-:W-:-:S05]  /*b140*/  FFMA.FTZ R7, R171, R12, -R7 ;  /* 0x0000000cab077223 */ /* 0x000fca0000010807 */
[----:B------:R-:W-:Y:S08]  /*b150*/  MUFU.EX2 R161, R161 ;  /* 0x000000a100a17308 */ /* 0x000ff00000000800 */
[----:B------:R-:W0:Y:S01]  /*b160*/  MUFU.EX2 R162, R162 ;  /* 0x000000a200a27308 */ /* 0x000e220000000800 */
[----:B-1----:R-:W-:-:S07]  /*b170*/  F2FP.F16.F32.PACK_AB R154, R158, R157 ;  /* 0x0000009d9e9a723e */ /* 0x002fce00000000ff */
[----:B------:R-:W1:Y:S08]  /*b180*/  MUFU.EX2 R165, R165 ;  /* 0x000000a500a57308 */ /* 0x000e700000000800 */
[----:B------:R-:W2:Y:S01]  /*b190*/  MUFU.EX2 R159, R159 ;  /* 0x0000009f009f7308 */ /* 0x000ea20000000800 */
[----:B0-----:R-:W-:Y:S01]  /*b1a0*/  F2FP.F16.F32.PACK_AB R153, R162, R161 ;  /* 0x000000a1a299723e */ /* 0x001fe200000000ff */
[----:B------:R-:W-:-:S04]  /*b1b0*/  FADD.FTZ R161, R161, R169 ;  /* 0x000000a9a1a17221 */ /* 0x000fc80000010000 */
[----:B------:R-:W-:Y:S02]  /*b1c0*/  FADD.FTZ R161, R162, R161 ;  /* 0x000000a1a2a17221 */ /* 0x000fe40000010000 */
[----:B------:R-:W0:Y:S02]  /*b1d0*/  MUFU.EX2 R164, R164 ;  /* 0x000000a400a47308 */ /* 0x000e240000000800 */
[----:B-1----:R-:W-:-:S06]  /*b1e0*/  FADD.FTZ R161, R165, R161 ;  /* 0x000000a1a5a17221 */ /* 0x002fcc0000010000 */
[----:B------:R-:W1:Y:S01]  /*b1f0*/  MUFU.EX2 R166, R166 ;  /* 0x000000a600a67308 */ /* 0x000e620000000800 */
[C---:B--2---:R-:W-:Y:S01]  /*b200*/  F2FP.F16.F32.PACK_AB R155, R159.reuse, R165 ;  /* 0x000000a59f9b723e */ /* 0x044fe200000000ff */
[----:B------:R-:W-:-:S03]  /*b210*/  FADD.FTZ R161, R159, R161 ;  /* 0x000000a19fa17221 */ /* 0x000fc60000010000 */
[----:B------:R-:W-:-:S03]  /*b220*/  WARPGROUP.ARRIVE ;  /* 0x00000000000079c5 */ /* 0x000fc60000000000 */
[----:B------:R-:W2:Y:S01]  /*b230*/  MUFU.EX2 R9, R9 ;  /* 0x0000000900097308 */ /* 0x000ea20000000800 */
[----:B0-----:R-:W-:Y:S02]  /*b240*/  FADD.FTZ R161, R164, R161 ;  /* 0x000000a1a4a17221 */ /* 0x001fe40000010000 */
[----:B------:R-:W-:Y:S05]  /*b250*/  HGMMA.64x256x16.F32 R24, R152, gdesc[UR12].tnspB, R24, gsb0 ;  /* 0x43e0000c98187df0 */ /* 0x000fea0008000818 */
[----:B------:R-:W-:Y:S01]  /*b260*/  MUFU.EX2 R15, R15 ;  /* 0x0000000f000f7308 */ /* 0x000fe20000000800 */
[----:B-1----:R-:W-:-:S07]  /*b270*/  FADD.FTZ R161, R166, R161 ;  /* 0x000000a1a6a17221 */ /* 0x002fce0000010000 */
[----:B------:R-:W-:Y:S08]  /*b280*/  MUFU.EX2 R21, R21 ;  /* 0x0000001500157308 */ /* 0x000ff00000000800 */
[----:B------:R-:W0:Y:S08]  /*b290*/  MUFU.EX2 R160, R160 ;  /* 0x000000a000a07308 */ /* 0x000e300000000800 */
[----:B------:R-:W1:Y:S08]  /*b2a0*/  MUFU.EX2 R163, R163 ;  /* 0x000000a300a37308 */ /* 0x000e700000000800 */
[----:B------:R-:W3:Y:S08]  /*b2b0*/  MUFU.EX2 R167, R167 ;  /* 0x000000a700a77308 */ /* 0x000ef00000000800 */
[----:B------:R-:W-:Y:S08]  /*b2c0*/  MUFU.EX2 R6, R6 ;  /* 0x0000000600067308 */ /* 0x000ff00000000800 */
[----:B------:R-:W-:Y:S01]  /*b2d0*/  MUFU.EX2 R7, R7 ;  /* 0x0000000700077308 */ /* 0x000fe20000000800 */
[----:B------:R-:W-:-:S02]  /*b2e0*/  WARPGROUP.DEPBAR.LE gsb0, 0x0 ;  /* 0x00008000000079c5 */ /* 0x000fc40000010000 */
[----:B------:R-:W-:Y:S02]  /*b2f0*/  F2FP.F16.F32.PACK_AB R152, R10, R8 ;  /* 0x000000080a98723e */ /* 0x000fe400000000ff */
[----:B------:R-:W-:Y:S02]  /*b300*/  F2FP.F16.F32.PACK_AB R153, R166, R164 ;  /* 0x000000a4a699723e */ /* 0x000fe400000000ff */
[----:B------:R-:W-:Y:S02]  /*b310*/  F2FP.F16.F32.PACK_AB R154, R20, R14 ;  /* 0x0000000e149a723e */ /* 0x000fe400000000ff */
[----:B--2---:R-:W-:Y:S01]  /*b320*/  F2FP.F16.F32.PACK_AB R155, R9, R11 ;  /* 0x0000000b099b723e */ /* 0x004fe200000000ff */
[----:B------:R-:W-:-:S03]  /*b330*/  FADD.FTZ R11, R11, R161 ;  /* 0x000000a10b0b7221 */ /* 0x000fc60000010000 */
[----:B------:R-:W-:Y:S01]  /*b340*/  WARPGROUP.ARRIVE ;  /* 0x00000000000079c5 */ /* 0x000fe20000000000 */
[----:B------:R-:W-:-:S04]  /*b350*/  FADD.FTZ R11, R9, R11 ;  /* 0x0000000b090b7221 */ /* 0x000fc80000010000 */
[----:B0-----:R-:W-:Y:S01]  /*b360*/  FADD.FTZ R11, R160, R11 ;  /* 0x0000000ba00b7221 */ /* 0x001fe20000010000 */
[----:B------:R-:W-:Y:S03]  /*b370*/  HGMMA.64x256x16.F32 R24, R152, gdesc[UR16].tnspB, R24, gsb0 ;  /* 0x43e0001098187df0 */ /* 0x000fe60008000818 */
[----:B-1----:R-:W-:-:S04]  /*b380*/  FADD.FTZ R11, R163, R11 ;  /* 0x0000000ba30b7221 */ /* 0x002fc80000010000 */
[----:B---3--:R-:W-:Y:S01]  /*b390*/  FADD.FTZ R11, R167, R11 ;  /* 0x0000000ba70b7221 */ /* 0x008fe20000010000 */
[----:B------:R-:W-:Y:S02]  /*b3a0*/  WARPGROUP.DEPBAR.LE gsb0, 0x0 ;  /* 0x00008000000079c5 */ /* 0x000fe40000010000 */
[----:B------:R-:W-:Y:S01]  /*b3b0*/  FADD.FTZ R152, R156, R168 ;  /* 0x000000a89c987221 */ /* 0x000fe20000010000 */
[----:B------:R-:W-:Y:S01]  /*b3c0*/  F2FP.F16.F32.PACK_AB R153, R163, R160 ;  /* 0x000000a0a399723e */ /* 0x000fe200000000ff */
[----:B------:R-:W0:Y:S01]  /*b3d0*/  MUFU.EX2 R156, R176 ;  /* 0x000000b0009c7308 */ /* 0x000e220000000800 */
[----:B------:R-:W-:Y:S01]  /*b3e0*/  F2FP.F16.F32.PACK_AB R154, R21, R15 ;  /* 0x0000000f159a723e */ /* 0x000fe200000000ff */
[----:B------:R-:W-:-:S04]  /*b3f0*/  FADD.FTZ R152, R157, R152 ;  /* 0x000000989d987221 */ /* 0x000fc80000010000 */
[----:B------:R-:W-:Y:S01]  /*b400*/  FADD.FTZ R158, R158, R152 ;  /* 0x000000989e9e7221 */ /* 0x000fe20000010000 */
[----:B------:R-:W-:-:S03]  /*b410*/  F2FP.F16.F32.PACK_AB R152, R5, R4 ;  /* 0x000000040598723e */ /* 0x000fc600000000ff */
[----:B------:R-:W-:-:S04]  /*b420*/  FADD.FTZ R158, R8, R158 ;  /* 0x0000009e089e7221 */ /* 0x000fc80000010000 */
[----:B------:R-:W-:Y:S01]  /*b430*/  FADD.FTZ R158, R10, R158 ;  /* 0x0000009e0a9e7221 */ /* 0x000fe20000010000 */
[----:B0-----:R-:W-:-:S03]  /*b440*/  F2FP.F16.F32.PACK_AB R155, R156, R167 ;  /* 0x000000a79c9b723e */ /* 0x001fc600000000ff */
[----:B------:R-:W-:Y:S01]  /*b450*/  FADD.FTZ R158, R14, R158 ;  /* 0x0000009e0e9e7221 */ /* 0x000fe20000010000 */
[----:B------:R-:W-:Y:S01]  /*b460*/  FADD.FTZ R11, R156, R11 ;  /* 0x0000000b9c0b7221 */ /* 0x000fe20000010000 */
[----:B------:R-:W-:Y:S02]  /*b470*/  WARPGROUP.ARRIVE ;  /* 0x00000000000079c5 */ /* 0x000fe40000000000 */
[----:B------:R-:W-:-:S04]  /*b480*/  FADD.FTZ R20, R20, R158 ;  /* 0x0000009e14147221 */ /* 0x000fc80000010000 */
[----:B------:R-:W-:Y:S01]  /*b490*/  FADD.FTZ R20, R4, R20 ;  /* 0x0000001404147221 */ /* 0x000fe20000010000 */
[----:B------:R-:W-:Y:S03]  /*b4a0*/  HGMMA.64x256x16.F32 R24, R152, gdesc[UR20].tnspB, R24, gsb0 ;  /* 0x43e0001498187df0 */ /* 0x000fe60008000818 */
[----:B------:R-:W-:-:S04]  /*b4b0*/  FADD.FTZ R20, R5, R20 ;  /* 0x0000001405147221 */ /* 0x000fc80000010000 */
[----:B------:R-:W-:-:S04]  /*b4c0*/  FADD.FTZ R20, R15, R20 ;  /* 0x000000140f147221 */ /* 0x000fc80000010000 */
[----:B------:R-:W-:Y:S01]  /*b4d0*/  FADD.FTZ R21, R21, R20 ;  /* 0x0000001415157221 */ /* 0x000fe20000010000 */
        /* <DEDUP_REMOVED lines=13> */
[----:B------:R-:W-:Y:S01]  /*b5b0*/  FADD.FTZ R6, R7, R172 ;  /* 0x000000ac07067221 */ /* 0x000fe20000010000 */
[----:B------:R-:W-:Y:S03]  /*b5c0*/  HGMMA.64x256x16.F32 R24, R152, gdesc[UR4].tnspB, R24, gsb0 ;  /* 0x43e0000498187df0 */ /* 0x000fe60008000818 */
[----:B------:R-:W-:-:S02]  /*b5d0*/  WARPGROUP.DEPBAR.LE gsb0, 0x0 ;  /* 0x00008000000079c5 */ /* 0x000fc40000010000 */
[----:B------:R-:W-:Y:S05]  /*b5e0*/  @!P0 BRA `(.L_x_1497) ;  /* 0x0000000000048947 */ /* 0x000fea0003800000 */
[----:B------:R-:W-:Y:S01]  /*b5f0*/  BPT.TRAP 0x1 ;  /* 0x000000040000795c */ /* 0x000fe20000300000 */
.L_x_1497:
[----:B------:R-:W-:Y:S01]  /*b600*/  ISETP.GE.AND P1, PT, R187, 0x61, PT ;  /* 0x00000061bb00780c */ /* 0x000fe20003f26270 */
[----:B------:R-:W-:Y:S01]  /*b610*/  VIADD R3, R3, 0x32460 ;  /* 0x0003246003037836 */ /* 0x000fe20000000000 */
[----:B------:R-:W-:-:S04]  /*b620*/  ULDC UR38, c[0x0][0xad0] ;  /* 0x0002b40000267ab9 */ /* 0x000fc80000000800 */
[----:B------:R-:W-:-:S04]  /*b630*/  PRMT R3, R190, 0x654, R3 ;  /* 0x00000654be037816 */ /* 0x000fc80000000003 */
[----:B------:R0:W-:Y:S03]  /*b640*/  SYNCS.ARRIVE.TRANS64.RED.A1T0 RZ, [R3+URZ], RZ ;  /* 0x000000ff03ff79a7 */ /* 0x0001e6000810043f */
[----:B------:R-:W-:Y:S05]  /*b650*/  @!P1 BRA `(.L_x_1498) ;  /* 0x0000002c00a49947 */ /* 0x000fea0003800000 */
[----:B------:R-:W-:Y:S02]  /*b660*/  VIADD R4, R189, 0xfffffffe ;  /* 0xfffffffebd047836 */ /* 0x000fe40000000000 */
[----:B------:R-:W-:Y:S02]  /*b670*/  IMAD.MOV.U32 R7, RZ, RZ, R170 ;  /* 0x000000ffff077224 */ /* 0x000fe400078e00aa */
[----:B------:R-:W-:-:S07]  /*b680*/  IMAD.MOV.U32 R8, RZ, RZ, R13 ;  /* 0x000000ffff087224 */ /* 0x000fce00078e000d */
.L_x_1509:
[----:B------:R-:W-:Y:S01]  /*b690*/  VIADD R201, R201, 0x1 ;  /* 0x00000001c9c97836 */ /* 0x000fe20000000000 */
[----:B------:R-:W-:Y:S05]  /*b6a0*/  YIELD ;  /* 0x0000000000007946 */ /* 0x000fea0003800000 */
[----:B------:R-:W-:Y:S02]  /*b6b0*/  ISETP.NE.AND P2, PT, R201, 0x2, PT ;  /* 0x00000002c900780c */ /* 0x000fe40003f45270 */
[----:B------:R-:W-:Y:S02]  /*b6c0*/  ISETP.GT.AND P1, PT, R4, RZ, PT ;  /* 0x000000ff0400720c */ /* 0x000fe40003f24270 */
[----:B01----:R-:W-:-:S02]  /*b6d0*/  SEL R3, RZ, 0x1, P2 ;  /* 0x00000001ff037807 */ /* 0x003fc40001000000 */
[----:B------:R-:W-:Y:S02]  /*b6e0*/  IADD3 R4, R4, -0x1, RZ ;  /* 0xffffffff04047810 */ /* 0x000fe40007ffe0ff */
[----:B------:R-:W-:Y:S02]  /*b6f0*/  LOP3.LUT R212, R212, R3, RZ, 0x3c, !PT ;  /* 0x00000003d4d47212 */ /* 0x000fe400078e3cff */
[----:B------:R-:W-:Y:S01]  /*b700*/  SEL R201, R201, RZ, P2 ;  /* 0x000000ffc9c97207 */ /* 0x000fe20001000000 */
[----:B------:R-:W-:Y:S06]  /*b710*/  @!P0 BRA `(.L_x_1499) ;  /* 0x0000000000048947 */ /* 0x000fec0003800000 */
[----:B------:R-:W-:Y:S01]  /*b720*/  BPT.TRAP 0x1 ;  /* 0x000000040000795c */ /* 0x000fe20000300000 */
.L_x_1499:
[----:B------:R-:W-:Y:S01]  /*b730*/  IMAD R3, R201, 0x8, R19 ;  /* 0x00000008c9037824 */ /* 0x000fe200078e0213 */
[----:B------:R-:W-:-:S04]  /*b740*/  SHF.L.U32 R0, R212, 0x1f, RZ ;  /* 0x0000001fd4007819 */ /* 0x000fc800000006ff */
[----:B------:R0:W1:Y:S01]  /*b750*/  SYNCS.PHASECHK.TRANS64.TRYWAIT P2, [R3+URZ+0x32430], R0 ;  /* 0x03243000030075a7 */ /* 0x000062000804017f */
[----:B------:R-:W-:Y:S05]  /*b760*/  @!P0 BRA `(.L_x_1500) ;  /* 0x0000000000048947 */ /* 0x000fea0003800000 */
[----:B------:R-:W-:Y:S01]  /*b770*/  BPT.TRAP 0x1 ;  /* 0x000000040000795c */ /* 0x000fe20000300000 */
.L_x_1500:
[----:B------:R-:W2:Y:S01]  /*b780*/  LDL R9, [R1+0x4c] ;  /* 0x00004c0001097983 */ /* 0x000ea20000100800 */
[----:B------:R-:W-:Y:S02]  /*b790*/  IMAD.MOV.U32 R15, RZ, RZ, 0x40000040 ;  /* 0x40000040ff0f7424 */ /* 0x000fe400078e00ff */
[----:B--2---:R-:W-:Y:S01]  /*b7a0*/  IMAD R14, R201, 0x300, R9 ;  /* 0x00000300c90e7824 */ /* 0x004fe200078e0209 */
[----:B-1----:R-:W-:Y:S06]  /*b7b0*/  @P2 BRA `(.L_x_1501) ;  /* 0x0000000000082947 */ /* 0x002fec0003800000 */
[----:B------:R-:W1:Y:S02]  /*b7c0*/  SYNCS.PHASECHK.TRANS64.TRYWAIT P2, [R3+URZ+0x32430], R0 ;  /* 0x03243000030075a7 */ /* 0x000e64000804017f */
[----:B-1----:R-:W-:Y:S05]  /*b7d0*/  @!P2 BRA `(.L_x_1502) ;  /* 0x000000e80010a947 */ /* 0x002fea0003800000 */
.L_x_1501:
[----:B------:R-:W2:Y:S01]  /*b7e0*/  LDL.64 R152, [R1+0x40] ;  /* 0x0000400001987983 */ /* 0x000ea20000100a00 */
[----:B------:R-:W-:Y:S02]  /*b7f0*/  VIADD R10, R14, 0x4 ;  /* 0x000000040e0a7836 */ /* 0x000fe40000000000 */
[----:B------:R-:W-:Y:S01]  /*b800*/  IMAD.MOV.U32 R11, RZ, RZ, 0x40000040 ;  /* 0x40000040ff0b7424 */ /* 0x000fe200078e00ff */
[----:B------:R-:W-:Y:S05]  /*b810*/  WARPSYNC.ALL ;  /* 0x0000000000007948 */ /* 0x000fea0003800000 */
[----:B------:R-:W-:Y:S01]  /*b820*/  R2UR UR10, R10 ;  /* 0x000000000a0a72ca */ /* 0x000fe200000e0000 */
[----:B------:R-:W3:Y:S01]  /*b830*/  LDL.64 R20, [R1+0x28] ;  /* 0x0000280001147983 */ /* 0x000ee20000100a00 */
[----:B------:R-:W-:Y:S01]  /*b840*/  R2UR UR11, R11 ;  /* 0x000000000b0b72ca */ /* 0x000fe200000e0000 */
[C---:B------:R-:W-:Y:S01]  /*b850*/  VIADD R12, R14.reuse, 0x2 ;  /* 0x000000020e0c7836 */ /* 0x040fe20000000000 */
[----:B------:R-:W-:Y:S01]  /*b860*/  MOV R13, 0x40000040 ;  /* 0x40000040000d7802 */ /* 0x000fe20000000f00 */
[----:B------:R-:W4:Y:S01]  /*b870*/  LDL.64 R10, [R1+0x38] ;  /* 0x00003800010a7983 */ /* 0x000f220000100a00 */
[C---:B------:R-:W-:Y:S01]  /*b880*/  R2UR UR18, R14.reuse ;  /* 0x000000000e1272ca */ /* 0x040fe200000e0000 */
[----:B------:R-:W-:Y:S01]  /*b890*/  VIADD R14, R14, 0x6 ;  /* 0x000000060e0e7836 */ /* 0x000fe20000000000 */
[----:B------:R-:W-:-:S02]  /*b8a0*/  R2UR UR14, R12 ;  /* 0x000000000c0e72ca */ /* 0x000fc400000e0000 */
[----:B------:R-:W-:Y:S02]  /*b8b0*/  R2UR UR15, R13 ;  /* 0x000000000d0f72ca */ /* 0x000fe400000e0000 */
[----:B------:R-:W5:Y:S01]  /*b8c0*/  LDL.64 R12, [R1+0x30] ;  /* 0x00003000010c7983 */ /* 0x000f620000100a00 */
[----:B------:R-:W-:Y:S02]  /*b8d0*/  R2UR UR19, R15 ;  /* 0x000000000f1372ca */ /* 0x000fe400000e0000 */
[----:B--2---:R-:W-:Y:S02]  /*b8e0*/  R2UR UR16, R152 ;  /* 0x00000000981072ca */ /* 0x004fe400000e0000 */
[----:B------:R-:W-:Y:S02]  /*b8f0*/  R2UR UR17, R153 ;  /* 0x00000000991172ca */ /* 0x000fe400000e0000 */
[----:B------:R-:W-:-:S11]  /*b900*/  WARPGROUP.ARRIVE ;  /* 0x00000000000079c5 */ /* 0x000fd60000000000 */
[----:B------:R-:W-:Y:S01]  /*b910*/  HGMMA.64x96x16.F32 R152, gdesc[UR16], RZ, !UPT, gsb0 ;  /* 0x01600000109879f0 */ /* 0x000fe2000c0008ff */
[----:B----4-:R-:W-:Y:S02]  /*b920*/  R2UR UR12, R10 ;  /* 0x000000000a0c72ca */ /* 0x010fe400000e0000 */
[----:B------:R-:W-:Y:S02]  /*b930*/  R2UR UR13, R11 ;  /* 0x000000000b0d72ca */ /* 0x000fe400000e0000 */
[----:B-----5:R-:W-:Y:S02]  /*b940*/  R2UR UR8, R12 ;  /* 0x000000000c0872ca */ /* 0x020fe400000e0000 */
[----:B------:R-:W-:Y:S01]  /*b950*/  R2UR UR9, R13 ;  /* 0x000000000d0972ca */ /* 0x000fe200000e0000 */
[----:B------:R-:W-:Y:S02]  /*b960*/  WARPGROUP.DEPBAR.LE gsb0, 0x0 ;  /* 0x00008000000079c5 */ /* 0x000fe40000010000 */
[----:B------:R-:W-:-:S06]  /*b970*/  WARPGROUP.ARRIVE ;  /* 0x00000000000079c5 */ /* 0x000fcc0000000000 */
[----:B------:R-:W-:Y:S01]  /*b980*/  HGMMA.64x96x16.F32 R152, gdesc[UR12], R152, gsb0 ;  /* 0x016000000c9879f0 */ /* 0x000fe20008000898 */
[----:B------:R-:W-:Y:S01]  /*b990*/  IMAD.MOV.U32 R15, RZ, RZ, 0x40000040 ;  /* 0x40000040ff0f7424 */ /* 0x000fe200078e00ff */
[----:B------:R-:W-:Y:S02]  /*b9a0*/  R2UR UR6, R14 ;  /* 0x000000000e0672ca */ /* 0x000fe400000e0000 */
[----:B---3--:R-:W-:Y:S02]  /*b9b0*/  R2UR UR4, R20 ;  /* 0x00000000140472ca */ /* 0x008fe400000e0000 */
        /* <DEDUP_REMOVED lines=11> */
.L_x_1503:
[----:B------:R2:W3:Y:S01]  /*ba70*/  SYNCS.PHASECHK.TRANS64.TRYWAIT P2, [R3+URZ+0x32450], R0 ;  /* 0x03245000030075a7 */ /* 0x0004e2000804017f */
[----:B------:R-:W-:Y:S05]  /*ba80*/  @!P0 BRA `(.L_x_1504) ;  /* 0x0000000000048947 */ /* 0x000fea0003800000 */
[----:B------:R-:W-:Y:S01]  /*ba90*/  BPT.TRAP 0x1 ;  /* 0x000000040000795c */ /* 0x000fe20000300000 */
.L_x_1504:
[----:B---3--:R-:W-:Y:S05]  /*baa0*/  @P2 BRA `(.L_x_1505) ;  /* 0x0000000000082947 */ /* 0x008fea0003800000 */
[----:B------:R-:W3:Y:S02]  /*bab0*/  SYNCS.PHASECHK.TRANS64.TRYWAIT P2, [R3+URZ+0x32450], R0 ;  /* 0x03245000030075a7 */ /* 0x000ee4000804017f */
[----:B---3--:R-:W-:Y:S05]  /*bac0*/  @!P2 BRA `(.L_x_1506) ;  /* 0x000000e40068a947 */ /* 0x008fea0003800000 */
.L_x_1505:
[----:B------:R-:W4:Y:S04]  /*bad0*/  LDL R9, [R1+0x50] ;  /* 0x0000500001097983 */ /* 0x000f280000100800 */
[----:B------:R-:W4:Y:S04]  /*bae0*/  LDL.64 R20, [R1+0x20] ;  /* 0x0000200001147983 */ /* 0x000f280000100a00 */
[----:B------:R-:W4:Y:S04]  /*baf0*/  LDL.64 R14, [R1+0x18] ;  /* 0x00001800010e7983 */ /* 0x000f280000100a00 */
[----:B------:R0:W-:Y:S04]  /*bb00*/  STL.64 [R1+0x88], R2 ;  /* 0x0000880201007387 */ /* 0x0001e80000100a00 */
[----:B0123--:R-:W2:Y:S01]  /*bb10*/  LDL.64 R2, [R1+0x10] ;  /* 0x0000100001027983 */ /* 0x00fea20000100a00 */
[----:B------:R-:W-:Y:S05]  /*bb20*/  WARPSYNC.ALL ;  /* 0x0000000000007948 */ /* 0x000fea0003800000 */
[----:B------:R-:W-:-:S05]  /*bb30*/  IMAD.MOV.U32 R11, RZ, RZ, 0x40000040 ;  /* 0x40000040ff0b7424 */ /* 0x000fca00078e00ff */
[----:B------:R-:W-:Y:S01]  /*bb40*/  R2UR UR7, R11 ;  /* 0x000000000b0772ca */ /* 0x000fe200000e0000 */
[----:B------:R-:W-:Y:S01]  /*bb50*/  WARPGROUP.ARRIVE ;  /* 0x00000000000079c5 */ /* 0x000fe20000000000 */
[----:B------:R-:W-:Y:S02]  /*bb60*/  IMAD.MOV.U32 R13, RZ, RZ, 0x40000040 ;  /* 0x40000040ff0d7424 */ /* 0x000fe400078e00ff */
[----:B----4-:R-:W-:Y:S01]  /*bb70*/  IMAD R10, R201, 0xc00, R9 ;  /* 0x00000c00c90a7824 */ /* 0x010fe200078e0209 */
[----:B------:R-:W-:Y:S02]  /*bb80*/  R2UR UR4, R20 ;  /* 0x00000000140472ca */ /* 0x000fe400000e0000 */
[----:B------:R-:W-:Y:S02]  /*bb90*/  R2UR UR5, R21 ;  /* 0x00000000150572ca */ /* 0x000fe400000e0000 */
[----:B------:R-:W3:Y:S01]  /*bba0*/  LDL.64 R20, [R1+0x8] ;  /* 0x0000080001147983 */ /* 0x000ee20000100a00 */
[----:B------:R-:W-:-:S13]  /*bbb0*/  R2UR UR6, R10 ;  /* 0x000000000a0672ca */ /* 0x000fda00000e0000 */
[----:B------:R-:W-:Y:S01]  /*bbc0*/  HGMMA.64x96x16.F32 R152, gdesc[UR4], R152, gsb0 ;  /* 0x01600000049879f0 */ /* 0x000fe20008000898 */
[----:B------:R-:W-:Y:S01]  /*bbd0*/  VIADD R12, R10, 0x2 ;  /* 0x000000020a0c7836 */ /* 0x000fe20000000000 */
[----:B------:R-:W-:Y:S02]  /*bbe0*/  R2UR UR4, R14 ;  /* 0x000000000e0472ca */ /* 0x000fe400000e0000 */
[----:B------:R-:W-:Y:S02]  /*bbf0*/  R2UR UR5, R15 ;  /* 0x000000000f0572ca */ /* 0x000fe400000e0000 */
[----:B------:R-:W4:Y:S01]  /*bc00*/  LDL.64 R14, [R1] ;  /* 0x00000000010e7983 */ /* 0x000f220000100a00 */
[----:B------:R-:W-:Y:S02]  /*bc10*/  R2UR UR6, R12 ;  /* 0x000000000c0672ca */ /* 0x000fe400000e0000 */
[----:B------:R-:W-:Y:S01]  /*bc20*/  R2UR UR7, R13 ;  /* 0x000000000d0772ca */ /* 0x000fe200000e0000 */
[----:B------:R-:W-:Y:S01]  /*bc30*/  IMAD.MOV.U32 R13, RZ, RZ, 0x40000040 ;  /* 0x40000040ff0d7424 */ /* 0x000fe200078e00ff */
[----:B------:R-:W-:Y:S01]  /*bc40*/  IADD3 R12, R10, 0x4, RZ ;  /* 0x000000040a0c7810 */ /* 0x000fe20007ffe0ff */
[----:B------:R-:W-:-:S02]  /*bc50*/  WARPGROUP.DEPBAR.LE gsb0, 0x0 ;  /* 0x00008000000079c5 */ /* 0x000fc40000010000 */
[----:B------:R-:W-:-:S08]  /*bc60*/  WARPGROUP.ARRIVE ;  /* 0x00000000000079c5 */ /* 0x000fd00000000000 */
[----:B------:R-:W-:Y:S01]  /*bc70*/  HGMMA.64x96x16.F32 R152, gdesc[UR4], R152, gsb0 ;  /* 0x01600000049879f0 */ /* 0x000fe20008000898 */
[----:B------:R-:W-:Y:S02]  /*bc80*/  R2UR UR6, R12 ;  /* 0x000000000c0672ca */ /* 0x000fe400000e0000 */
[----:B------:R-:W-:Y:S02]  /*bc90*/  R2UR UR7, R13 ;  /* 0x000000000d0772ca */ /* 0x000fe400000e0000 */
[----:B--2---:R-:W-:Y:S02]  /*bca0*/  R2UR UR4, R2 ;  /* 0x00000000020472ca */ /* 0x004fe400000e0000 */
[----:B------:R-:W-:Y:S01]  /*bcb0*/  R2UR UR5, R3 ;  /* 0x00000000030572ca */ /* 0x000fe200000e0000 */
[----:B------:R-:W-:Y:S01]  /*bcc0*/  VIADD R12, R10, 0x6 ;  /* 0x000000060a0c7836 */ /* 0x000fe20000000000 */
[----:B------:R0:W5:Y:S01]  /*bcd0*/  LDL.LU.64 R2, [R1+0x88] ;  /* 0x0000880001027983 */ /* 0x0001620000300a00 */
[----:B------:R-:W-:Y:S01]  /*bce0*/  IMAD.MOV.U32 R13, RZ, RZ, 0x40000040 ;  /* 0x40000040ff0d7424 */ /* 0x000fe200078e00ff */
[----:B------:R-:W-:-:S02]  /*bcf0*/  WARPGROUP.DEPBAR.LE gsb0, 0x0 ;  /* 0x00008000000079c5 */ /* 0x000fc40000010000 */
[----:B------:R-:W-:-:S07]  /*bd00*/  WARPGROUP.ARRIVE ;  /* 0x00000000000079c5 */ /* 0x000fce0000000000 */
[----:B------:R-:W-:Y:S01]  /*bd10*/  HGMMA.64x96x16.F32 R152, gdesc[UR4], R152, gsb0 ;  /* 0x01600000049879f0 */ /* 0x000fe20008000898 */
[----:B------:R-:W-:Y:S02]  /*bd20*/  R2UR UR6, R12 ;  /* 0x000000000c0672ca */ /* 0x000fe400000e0000 */
[----:B------:R-:W-:Y:S02]  /*bd30*/  R2UR UR7, R13 ;  /* 0x000000000d0772ca */ /* 0x000fe400000e0000 */
[----:B---3--:R-:W-:Y:S02]  /*bd40*/  R2UR UR4, R20 ;  /* 0x00000000140472ca */ /* 0x008fe400000e0000 */
[----:B------:R-:W-:Y:S01]  /*bd50*/  R2UR UR5, R21 ;  /* 0x00000000150572ca */ /* 0x000fe200000e0000 */
[----:B------:R-:W-:Y:S02]  /*bd60*/  WARPGROUP.DEPBAR.LE gsb0, 0x0 ;  /* 0x00008000000079c5 */ /* 0x000fe40000010000 */
[----:B------:R-:W-:-:S10]  /*bd70*/  WARPGROUP.ARRIVE ;  /* 0x00000000000079c5 */ /* 0x000fd40000000000 */
[----:B------:R-:W-:Y:S01]  /*bd80*/  HGMMA.64x96x16.F32 R152, gdesc[UR4], R152, gsb0 ;  /* 0x01600000049879f0 */ /* 0x000fe20008000898 */
[----:B------:R-:W-:Y:S02]  /*bd90*/  VIADD R12, R10, 0x300 ;  /* 0x000003000a0c7836 */ /* 0x000fe40000000000 */
[----:B------:R-:W-:Y:S01]  /*bda0*/  IMAD.MOV.U32 R13, RZ, RZ, 0x40000040 ;  /* 0x40000040ff0d7424 */ /* 0x000fe200078e00ff */
[----:B----4-:R-:W-:Y:S02]  /*bdb0*/  R2UR UR4, R14 ;  /* 0x000000000e0472ca */ /* 0x010fe400000e0000 */
[----:B------:R-:W-:Y:S02]  /*bdc0*/  R2UR UR6, R12 ;  /* 0x000000000c0672ca */ /* 0x000fe400000e0000 */
        /* <DEDUP_REMOVED lines=9> */
[----:B------:R-:W-:Y:S02]  /*be60*/  R2UR UR4, R228 ;  /* 0x00000000e40472ca */ /* 0x000fe400000e0000 */
[----:B------:R-:W-:Y:S01]  /*be70*/  R2UR UR5, R229 ;  /* 0x00000000e50572ca */ /* 0x000fe200000e0000 */
[----:B------:R-:W-:Y:S02]  /*be80*/  VIADD R12, R10, 0x304 ;  /* 0x000003040a0c7836 */ /* 0x000fe40000000000 */
[----:B------:R-:W-:Y:S01]  /*be90*/  IMAD.MOV.U32 R13, RZ, RZ, 0x40000040 ;  /* 0x40000040ff0d7424 */ /* 0x000fe200078e00ff */
[----:B------:R-:W-:-:S02]  /*bea0*/  WARPGROUP.DEPBAR.LE gsb0, 0x0 ;  /* 0x00008000000079c5 */ /* 0x000fc40000010000 */
[----:B------:R-:W-:-:S07]  /*beb0*/  WARPGROUP.ARRIVE ;  /* 0x00000000000079c5 */ /* 0x000fce0000000000 */
        /* <DEDUP_REMOVED lines=38> */
[----:B------:R-:W-:Y:S01]  /*c120*/  R2UR UR7, R13 ;  /* 0x000000000d0772ca */ /* 0x000fe200000e0000 */
[----:B------:R-:W-:Y:S01]  /*c130*/  UMOV UR4, UR56 ;  /* 0x0000003800047c82 */ /* 0x000fe20008000000 */
[----:B------:R-:W-:Y:S01]  /*c140*/  UMOV UR5, UR57 ;  /* 0x0000003900057c82 */ /* 0x000fe20008000000 */
[----:B------:R-:W-:Y:S01]  /*c150*/  IMAD.MOV.U32 R13, RZ, RZ, 0x40000040 ;  /* 0x40000040ff0d7424 */ /* 0x000fe200078e00ff */
[----:B------:R-:W-:Y:S01]  /*c160*/  IADD3 R12, R10, 0x606, RZ ;  /* 0x000006060a0c7810 */ /* 0x000fe20007ffe0ff */
[----:B------:R-:W-:Y:S02]  /*c170*/  WARPGROUP.DEPBAR.LE gsb0, 0x0 ;  /* 0x00008000000079c5 */ /* 0x000fe40000010000 */
[----:B------:R-:W-:-:S06]  /*c180*/  WARPGROUP.ARRIVE ;  /* 0x00000000000079c5 */ /* 0x000fcc0000000000 */
[----:B------:R-:W-:Y:S01]  /*c190*/  HGMMA.64x96x16.F32 R152, gdesc[UR4], R152, gsb0 ;  /* 0x01600000049879f0 */ /* 0x000fe20008000898 */
[----:B------:R-:W-:Y:S02]  /*c1a0*/  R2UR UR6, R12 ;  /* 0x000000000c0672ca */ /* 0x000fe400000e0000 */
[----:B------:R-:W-:Y:S01]  /*c1b0*/  R2UR UR7, R13 ;  /* 0x000000000d0772ca */ /* 0x000fe200000e0000 */
[----:B------:R-:W-:Y:S01]  /*c1c0*/  UMOV UR4, UR52 ;  /* 0x0000003400047c82 */ /* 0x000fe20008000000 */
[----:B------:R-:W-:Y:S01]  /*c1d0*/  UMOV UR5, UR53 ;  /* 0x0000003500057c82 */ /* 0x000fe20008000000 */
[----:B------:R-:W-:Y:S02]  /*c1e0*/  VIADD R12, R10, 0x900 ;  /* 0x000009000a0c7836 */ /* 0x000fe40000000000 */
[----:B------:R-:W-:Y:S01]  /*c1f0*/  IMAD.MOV.U32 R13, RZ, RZ, 0x40000040 ;  /* 0x40000040ff0d7424 */ /* 0x000fe200078e00ff */
        /* <DEDUP_REMOVED lines=34> */
[----:B------:R-:W1:Y:S01]  /*c420*/  S2R R9, SR_TID.X ;  /* 0x0000000000097919 */ /* 0x000e620000002100 */
[----:B------:R-:W-:Y:S02]  /*c430*/  WARPGROUP.DEPBAR.LE gsb0, 0x0 ;  /* 0x00008000000079c5 */ /* 0x000fe40000010000 */
[----:B------:R-:W-:-:S07]  /*c440*/  WARPGROUP.ARRIVE ;  /* 0x00000000000079c5 */ /* 0x000fce0000000000 */
[----:B------:R-:W-:Y:S01]  /*c450*/  HGMMA.64x96x16.F32 R152, gdesc[UR4], R152, gsb0 ;  /* 0x01600000049879f0 */ /* 0x000fe20008000898 */
[----:B-1----:R-:W-:-:S04]  /*c460*/  SHF.R.U32.HI R0, RZ, 0x7, R9 ;  /* 0x00000007ff007819 */ /* 0x002fc80000011609 */
[----:B------:R-:W-:Y:S01]  /*c470*/  IADD3 R0, -R0, 0xb, RZ ;  /* 0x0000000b00007810 */ /* 0x000fe20007ffe1ff */
[----:B------:R-:W-:-:S04]  /*c480*/  WARPGROUP.DEPBAR.LE gsb0, 0x0 ;  /* 0x00008000000079c5 */ /* 0x000fc80000010000 */
[----:B------:R0:W-:Y:S06]  /*c490*/  BAR.ARV R0, 0x100 ;  /* 0x000400000000751d */ /* 0x0001ec0000002000 */
[----:B------:R-:W-:Y:S05]  /*c4a0*/  @!P0 BRA `(.L_x_1507) ;  /* 0x0000000000048947 */ /* 0x000fea0003800000 */
[----:B------:R-:W-:Y:S01]  /*c4b0*/  BPT.TRAP 0x1 ;  /* 0x000000040000795c */ /* 0x000fe20000300000 */
.L_x_1507:
        /* <DEDUP_REMOVED lines=84> */
[----:B------:R-:W4:Y:S08]  /*ca00*/  MUFU.TANH R158, R158 ;  /* 0x0000009e009e7308 */ /* 0x000f300000002400 */
[----:B------:R-:W0:Y:S08]  /*ca10*/  MUFU.TANH R159, R159 ;  /* 0x0000009f009f7308 */ /* 0x000e300000002400 */
[----:B------:R-:W0:Y:S01]  /*ca20*/  MUFU.TANH R162, R162 ;  /* 0x000000a200a27308 */ /* 0x000e220000002400 */
[----:B---3--:R-:W-:-:S07]  /*ca30*/  FMNMX.FTZ R13, R13, R12, !PT ;  /* 0x0000000c0d0d7209 */ /* 0x008fce0007810000 */
[----:B------:R-:W3:Y:S01]  /*ca40*/  MUFU.TANH R163, R163 ;  /* 0x000000a300a37308 */ /* 0x000ee20000002400 */
[----:B------:R-:W1:Y:S07]  /*ca50*/  SHFL.BFLY PT, R12, R13, 0x1, 0x1f ;  /* 0x0c201f000d0c7f89 */ /* 0x000e6e00000e0000 */
[----:B------:R-:W3:Y:S08]  /*ca60*/  MUFU.TANH R166, R166 ;  /* 0x000000a600a67308 */ /* 0x000ef00000002400 */
[----:B------:R-:W3:Y:S01]  /*ca70*/  MUFU.TANH R167, R167 ;  /* 0x000000a700a77308 */ /* 0x000ee20000002400 */
[----:B-1----:R-:W-:-:S02]  /*ca80*/  FMNMX.FTZ R13, R13, R12, !PT ;  /* 0x0000000c0d0d7209 */ /* 0x002fc40007810000 */
[----:B------:R-:W1:Y:S03]  /*ca90*/  LDC R12, c[0x0][0xa80] ;  /* 0x0002a000ff0c7b82 */ /* 0x000e660000000800 */
[C---:B------:R-:W-:Y:S02]  /*caa0*/  FADD.FTZ R193, -R13.reuse, R8 ;  /* 0x000000080dc17221 */ /* 0x040fe40000010100 */
[----:B------:R2:W3:Y:S01]  /*cab0*/  MUFU.TANH R8, R170 ;  /* 0x000000aa00087308 */ /* 0x0004e20000002400 */
[-C--:B-1----:R-:W-:Y:S01]  /*cac0*/  FMUL.FTZ R189, R13, R12.reuse ;  /* 0x0000000c0dbd7220 */ /* 0x082fe20000410000 */
[----:B------:R-:W-:-:S03]  /*cad0*/  FMUL.FTZ R193, R193, R12 ;  /* 0x0000000cc1c17220 */ /* 0x000fc60000410000 */
[-CC-:B------:R-:W-:Y:S01]  /*cae0*/  FFMA.FTZ R154, R9, R12.reuse, -R189.reuse ;  /* 0x0000000c099a7223 */ /* 0x180fe200000108bd */
[-CC-:B--2---:R-:W-:Y:S01]  /*caf0*/  FFMA.FTZ R170, R11, R12.reuse, -R189.reuse ;  /* 0x0000000c0baa7223 */ /* 0x184fe200000108bd */
[-CC-:B------:R-:W-:Y:S01]  /*cb00*/  FFMA.FTZ R192, R14, R12.reuse, -R189.reuse ;  /* 0x0000000c0ec07223 */ /* 0x180fe200000108bd */
[-CC-:B------:R-:W-:Y:S01]  /*cb10*/  FFMA.FTZ R14, R152, R12.reuse, -R189.reuse ;  /* 0x0000000c980e7223 */ /* 0x180fe200000108bd */
[-CC-:B------:R-:W-:Y:S01]  /*cb20*/  FFMA.FTZ R9, R153, R12.reuse, -R189.reuse ;  /* 0x0000000c99097223 */ /* 0x180fe200000108bd */
[----:B------:R-:W-:Y:S01]  /*cb30*/  MUFU.EX2 R152, R154 ;  /* 0x0000009a00987308 */ /* 0x000fe20000000800 */
[----:B------:R-:W-:Y:S01]  /*cb40*/  FMUL.FTZ R153, R171, UR38 ;  /* 0x00000026ab997c20 */ /* 0x000fe20008410000 */
[-CC-:B------:R-:W-:Y:S01]  /*cb50*/  FFMA.FTZ R11, R157, R12.reuse, -R189.reuse ;  /* 0x0000000c9d0b7223 */ /* 0x180fe200000108bd */
[----:B------:R-:W-:Y:S01]  /*cb60*/  FMUL.FTZ R157, R174, UR38 ;  /* 0x00000026ae9d7c20 */ /* 0x000fe20008410000 */
[----:B------:R-:W-:Y:S01]  /*cb70*/  FMUL.FTZ R171, R175, UR38 ;  /* 0x00000026afab7c20 */ /* 0x000fe20008410000 */
[----:B------:R-:W-:Y:S01]  /*cb80*/  FMUL.FTZ R174, R178, UR38 ;  /* 0x00000026b2ae7c20 */ /* 0x000fe20008410000 */
[----:B------:R-:W-:Y:S01]  /*cb90*/  FMUL.FTZ R175, R179, UR38 ;  /* 0x00000026b3af7c20 */ /* 0x000fe20008410000 */
[-CC-:B------:R-:W-:Y:S01]  /*cba0*/  FFMA.FTZ R188, R10, R12.reuse, -R189.reuse ;  /* 0x0000000c0abc7223 */ /* 0x180fe200000108bd */
[----:B------:R1:W-:Y:S01]  /*cbb0*/  MUFU.EX2 R154, R170 ;  /* 0x000000aa009a7308 */ /* 0x0003e20000000800 */
[----:B------:R-:W-:Y:S01]  /*cbc0*/  FMUL.FTZ R178, R182, UR38 ;  /* 0x00000026b6b27c20 */ /* 0x000fe20008410000 */
[-CC-:B------:R-:W-:Y:S01]  /*cbd0*/  FFMA.FTZ R10, R156, R12.reuse, -R189.reuse ;  /* 0x0000000c9c0a7223 */ /* 0x180fe200000108bd */
[----:B------:R-:W-:Y:S01]  /*cbe0*/  FMUL.FTZ R179, R183, UR38 ;  /* 0x00000026b7b37c20 */ /* 0x000fe20008410000 */
[----:B------:R-:W-:Y:S01]  /*cbf0*/  FMUL.FTZ R182, R186, UR38 ;  /* 0x00000026bab67c20 */ /* 0x000fe20008410000 */
[----:B------:R-:W-:Y:S01]  /*cc00*/  FMUL.FTZ R183, R187, UR38 ;  /* 0x00000026bbb77c20 */ /* 0x000fe20008410000 */
[----:B------:R-:W-:Y:S01]  /*cc10*/  FMUL.FTZ R186, R190, UR38 ;  /* 0x00000026beba7c20 */ /* 0x000fe20008410000 */
[----:B------:R-:W-:Y:S01]  /*cc20*/  FMUL.FTZ R187, R191, UR38 ;  /* 0x00000026bfbb7c20 */ /* 0x000fe20008410000 */
[----:B------:R-:W2:Y:S01]  /*cc30*/  MUFU.TANH R153, R153 ;  /* 0x0000009900997308 */ /* 0x000ea20000002400 */
[----:B-1----:R-:W-:Y:S01]  /*cc40*/  FMNMX.FTZ R170, R181, R7, !PT ;  /* 0x00000007b5aa7209 */ /* 0x002fe20007810000 */
[----:B------:R-:W-:Y:S01]  /*cc50*/  FMUL.FTZ R190, R195, UR38 ;  /* 0x00000026c3be7c20 */ /* 0x000fe20008410000 */
[-CC-:B------:R-:W-:Y:S01]  /*cc60*/  FFMA.FTZ R15, R15, R12.reuse, -R189.reuse ;  /* 0x0000000c0f0f7223 */ /* 0x180fe200000108bd */
[--C-:B------:R-:W-:Y:S01]  /*cc70*/  FFMA.FTZ R20, R20, R12, -R189.reuse ;  /* 0x0000000c14147223 */ /* 0x100fe200000108bd */
[----:B------:R-:W-:Y:S01]  /*cc80*/  FMNMX.FTZ R170, R155, R170, !PT ;  /* 0x000000aa9baa7209 */ /* 0x000fe20007810000 */
[-CC-:B------:R-:W-:Y:S01]  /*cc90*/  FFMA.FTZ R21, R21, R12.reuse, -R189.reuse ;  /* 0x0000000c15157223 */ /* 0x180fe200000108bd */
[--C-:B------:R-:W-:Y:S01]  /*cca0*/  FFMA.FTZ R160, R160, R12, -R189.reuse ;  /* 0x0000000ca0a07223 */ /* 0x100fe200000108bd */
[----:B------:R-:W1:Y:S01]  /*ccb0*/  MUFU.TANH R157, R157 ;  /* 0x0000009d009d7308 */ /* 0x000e620000002400 */
[----:B----4-:R-:W-:Y:S01]  /*ccc0*/  FMNMX.FTZ R170, R158, R170, !PT ;  /* 0x000000aa9eaa7209 */ /* 0x010fe20007810000 */
[-CC-:B------:R-:W-:Y:S01]  /*ccd0*/  FFMA.FTZ R161, R161, R12.reuse, -R189.reuse ;  /* 0x0000000ca1a17223 */ /* 0x180fe200000108bd */
[-CC-:B------:R-:W-:Y:S01]  /*cce0*/  FFMA.FTZ R164, R164, R12.reuse, -R189.reuse ;  /* 0x0000000ca4a47223 */ /* 0x180fe200000108bd */
[--C-:B------:R-:W-:Y:S01]  /*ccf0*/  FFMA.FTZ R165, R165, R12, -R189.reuse ;  /* 0x0000000ca5a57223 */ /* 0x100fe200000108bd */
[----:B0-----:R-:W-:Y:S01]  /*cd00*/  FMNMX.FTZ R170, R159, R170, !PT ;  /* 0x000000aa9faa7209 */ /* 0x001fe20007810000 */
[-CC-:B------:R-:W-:Y:S01]  /*cd10*/  FFMA.FTZ R168, R168, R12.reuse, -R189.reuse ;  /* 0x0000000ca8a87223 */ /* 0x180fe200000108bd */
[--C-:B------:R-:W-:Y:S01]  /*cd20*/  FFMA.FTZ R169, R169, R12, -R189.reuse ;  /* 0x0000000ca9a97223 */ /* 0x100fe200000108bd */
[----:B------:R-:W0:Y:S01]  /*cd30*/  MUFU.TANH R171, R171 ;  /* 0x000000ab00ab7308 */ /* 0x000e220000002400 */
[----:B------:R-:W-:Y:S01]  /*cd40*/  FMNMX.FTZ R170, R162, R170, !PT ;  /* 0x000000aaa2aa7209 */ /* 0x000fe20007810000 */
[-CC-:B------:R-:W-:Y:S01]  /*cd50*/  FFMA.FTZ R172, R172, R12.reuse, -R189.reuse ;  /* 0x0000000cacac7223 */ /* 0x180fe200000108bd */
[-CC-:B------:R-:W-:Y:S01]  /*cd60*/  FFMA.FTZ R173, R173, R12.reuse, -R189.reuse ;  /* 0x0000000cadad7223 */ /* 0x180fe200000108bd */
[--C-:B------:R-:W-:Y:S01]  /*cd70*/  FFMA.FTZ R176, R176, R12, -R189.reuse ;  /* 0x0000000cb0b07223 */ /* 0x100fe200000108bd */
[----:B---3--:R-:W-:Y:S01]  /*cd80*/  FMNMX.FTZ R170, R163, R170, !PT ;  /* 0x000000aaa3aa7209 */ /* 0x008fe20007810000 */
[-CC-:B------:R-:W-:Y:S01]  /*cd90*/  FFMA.FTZ R177, R177, R12.reuse, -R189.reuse ;  /* 0x0000000cb1b17223 */ /* 0x180fe200000108bd */
[--C-:B------:R-:W-:Y:S01]  /*cda0*/  FFMA.FTZ R180, R180, R12, -R189.reuse ;  /* 0x0000000cb4b47223 */ /* 0x100fe200000108bd */
[----:B------:R-:W3:Y:S01]  /*cdb0*/  MUFU.TANH R174, R174 ;  /* 0x000000ae00ae7308 */ /* 0x000ee20000002400 */
[----:B------:R-:W-:Y:S01]  /*cdc0*/  FMNMX.FTZ R170, R166, R170, !PT ;  /* 0x000000aaa6aa7209 */ /* 0x000fe20007810000 */
[-CC-:B------:R-:W-:Y:S01]  /*cdd0*/  FFMA.FTZ R184, R184, R12.reuse, -R189.reuse ;  /* 0x0000000cb8b87223 */ /* 0x180fe200000108bd */
[----:B------:R-:W-:Y:S01]  /*cde0*/  FFMA.FTZ R185, R185, R12, -R189 ;  /* 0x0000000cb9b97223 */ /* 0x000fe200000108bd */
[----:B------:R-:W-:Y:S01]  /*cdf0*/  FMUL.FTZ R189, R198, UR38 ;  /* 0x00000026c6bd7c20 */ /* 0x000fe20008410000 */
[----:B------:R-:W-:Y:S01]  /*ce00*/  FMNMX.FTZ R170, R167, R170, !PT ;  /* 0x000000aaa7aa7209 */ /* 0x000fe20007810000 */
[----:B------:R-:W-:Y:S01]  /*ce10*/  FMUL.FTZ R191, R199, UR38 ;  /* 0x00000026c7bf7c20 */ /* 0x000fe20008410000 */
[----:B------:R-:W4:Y:S01]  /*ce20*/  S2R R198, SR_CgaCtaId ;  /* 0x0000000000c67919 */ /* 0x000f220000008800 */
[----:B------:R-:W3:Y:S01]  /*ce30*/  MUFU.EX2 R156, R193 ;  /* 0x000000c1009c7308 */ /* 0x000ee20000000800 */
[----:B------:R-:W-:Y:S01]  /*ce40*/  FMNMX.FTZ R170, R8, R170, !PT ;  /* 0x000000aa08aa7209 */ /* 0x000fe20007810000 */
[----:B------:R-:W4:Y:S03]  /*ce50*/  S2R R199, SR_TID.X ;  /* 0x0000000000c77919 */ /* 0x000f260000002100 */
[----:B--2---:R-:W-:-:S03]  /*ce60*/  FMNMX.FTZ R170, R153, R170, !PT ;  /* 0x000000aa99aa7209 */ /* 0x004fc60007810000 */
[----:B------:R-:W2:Y:S01]  /*ce70*/  MUFU.TANH R175, R175 ;  /* 0x000000af00af7308 */ /* 0x000ea20000002400 */
[----:B-1----:R-:W-:-:S04]  /*ce80*/  FMNMX.FTZ R170, R157, R170, !PT ;  /* 0x000000aa9daa7209 */ /* 0x002fc80007810000 */
[----:B0-----:R-:W-:-:S03]  /*ce90*/  FMNMX.FTZ R170, R171, R170, !PT ;  /* 0x000000aaabaa7209 */ /* 0x001fc60007810000 */
[----:B------:R-:W0:Y:S01]  /*cea0*/  MUFU.EX2 R188, R188 ;  /* 0x000000bc00bc7308 */ /* 0x000e220000000800 */
[----:B---3--:R-:W-:Y:S01]  /*ceb0*/  FMNMX.FTZ R170, R174, R170, !PT ;  /* 0x000000aaaeaa7209 */ /* 0x008fe20007810000 */
[----:B------:R-:W-:Y:S01]  /*cec0*/  FFMA.FTZ R5, R156, R5, R152 ;  /* 0x000000059c057223 */ /* 0x000fe20000010098 */
[-C--:B------:R-:W-:Y:S01]  /*ced0*/  FMUL.FTZ R24, R24, R156.reuse ;  /* 0x0000009c18187220 */ /* 0x080fe20000410000 */
[-C--:B------:R-:W-:Y:S01]  /*cee0*/  FMUL.FTZ R25, R25, R156.reuse ;  /* 0x0000009c19197220 */ /* 0x080fe20000410000 */
[-C--:B------:R-:W-:Y:S01]  /*cef0*/  FMUL.FTZ R28, R28, R156.reuse ;  /* 0x0000009c1c1c7220 */ /* 0x080fe20000410000 */
[-C--:B------:R-:W-:Y:S01]  /*cf00*/  FMUL.FTZ R29, R29, R156.reuse ;  /* 0x0000009c1d1d7220 */ /* 0x080fe20000410000 */
[----:B------:R-:W-:Y:S01]  /*cf10*/  FMUL.FTZ R32, R32, R156 ;  /* 0x0000009c20207220 */ /* 0x000fe20000410000 */
[----:B------:R-:W1:Y:S01]  /*cf20*/  MUFU.TANH R178, R178 ;  /* 0x000000b200b27308 */ /* 0x000e620000002400 */
[----:B--2---:R-:W-:Y:S01]  /*cf30*/  FMNMX.FTZ R170, R175, R170, !PT ;  /* 0x000000aaafaa7209 */ /* 0x004fe20007810000 */
[-C--:B------:R-:W-:Y:S01]  /*cf40*/  FMUL.FTZ R33, R33, R156.reuse ;  /* 0x0000009c21217220 */ /* 0x080fe20000410000 */
[-C--:B------:R-:W-:Y:S01]  /*cf50*/  FMUL.FTZ R36, R36, R156.reuse ;  /* 0x0000009c24247220 */ /* 0x080fe20000410000 */
[-C--:B------:R-:W-:Y:S01]  /*cf60*/  FMUL.FTZ R37, R37, R156.reuse ;  /* 0x0000009c25257220 */ /* 0x080fe20000410000 */
[-C--:B------:R-:W-:Y:S01]  /*cf70*/  FMUL.FTZ R40, R40, R156.reuse ;  /* 0x0000009c28287220 */ /* 0x080fe20000410000 */
[-C--:B------:R-:W-:Y:S01]  /*cf80*/  FMUL.FTZ R41, R41, R156.reuse ;  /* 0x0000009c29297220 */ /* 0x080fe20000410000 */
[----:B------:R-:W-:Y:S01]  /*cf90*/  FMUL.FTZ R44, R44, R156 ;  /* 0x0000009c2c2c7220 */ /* 0x000fe20000410000 */
[----:B------:R-:W2:Y:S01]  /*cfa0*/  MUFU.TANH R179, R179 ;  /* 0x000000b300b37308 */ /* 0x000ea20000002400 */
[C---:B0-----:R-:W-:Y:S01]  /*cfb0*/  FADD.FTZ R5, R188.reuse, R5 ;  /* 0x00000005bc057221 */ /* 0x041fe20000010000 */
[----:B------:R-:W-:Y:S01]  /*cfc0*/  F2FP.F16.F32.PACK_AB R152, R188, R152 ;  /* 0x00000098bc98723e */ /* 0x000fe200000000ff */
[----:B------:R-:W-:Y:S01]  /*cfd0*/  FMUL.FTZ R188, R194, UR38 ;  /* 0x00000026c2bc7c20 */ /* 0x000fe20008410000 */
[----:B----4-:R-:W-:Y:S01]  /*cfe0*/  SHF.R.U32.HI R199, RZ, 0x7, R199 ;  /* 0x00000007ffc77819 */ /* 0x010fe200000116c7 */
[----:B------:R-:W-:Y:S01]  /*cff0*/  FADD.FTZ R5, R154, R5 ;  /* 0x000000059a057221 */ /* 0x000fe20000010000 */
[-C--:B------:R-:W-:Y:S01]  /*d000*/  FMUL.FTZ R45, R45, R156.reuse ;  /* 0x0000009c2d2d7220 */ /* 0x080fe20000410000 */
[----:B------:R-:W-:Y:S01]  /*d010*/  FMUL.FTZ R48, R48, R156 ;  /* 0x0000009c30307220 */ /* 0x000fe20000410000 */
[----:B------:R-:W0:Y:S01]  /*d020*/  MUFU.TANH R182, R182 ;  /* 0x000000b600b67308 */ /* 0x000e220000002400 */
[----:B-1----:R-:W-:Y:S01]  /*d030*/  FMNMX.FTZ R170, R178, R170, !PT ;  /* 0x000000aab2aa7209 */ /* 0x002fe20007810000 */
[-C--:B------:R-:W-:Y:S01]  /*d040*/  FMUL.FTZ R49, R49, R156.reuse ;  /* 0x0000009c31317220 */ /* 0x080fe20000410000 */
        /* <DEDUP_REMOVED lines=14> */
[----:B0-----:R-:W-:Y:S01]  /*d130*/  FMNMX.FTZ R170, R182, R170, !PT ;  /* 0x000000aab6aa7209 */ /* 0x001fe20007810000 */
[-C--:B------:R-:W-:Y:S01]  /*d140*/  FMUL.FTZ R73, R73, R156.reuse ;  /* 0x0000009c49497220 */ /* 0x080fe20000410000 */
[-C--:B------:R-:W-:Y:S01]  /*d150*/  FMUL.FTZ R76, R76, R156.reuse ;  /* 0x0000009c4c4c7220 */ /* 0x080fe20000410000 */
[-C--:B------:R-:W-:Y:S01]  /*d160*/  FMUL.FTZ R77, R77, R156.reuse ;  /* 0x0000009c4d4d7220 */ /* 0x080fe20000410000 */
[-C--:B------:R-:W-:Y:S01]  /*d170*/  FMUL.FTZ R80, R80, R156.reuse ;  /* 0x0000009c50507220 */ /* 0x080fe20000410000 */
        /* <DEDUP_REMOVED lines=42> */
[----:B------:R-:W2:Y:S01]  /*d420*/  MUFU.EX2 R192, R192 ;  /* 0x000000c000c07308 */ /* 0x000ea20000000800 */
[----:B0-----:R-:W-:Y:S01]  /*d430*/  FMNMX.FTZ R170, R189, R170, !PT ;  /* 0x000000aabdaa7209 */ /* 0x001fe20007810000 */
[-C--:B------:R-:W-:Y:S01]  /*d440*/  FMUL.FTZ R145, R145, R156.reuse ;  /* 0x0000009c91917220 */ /* 0x080fe20000410000 */
[-C--:B------:R-:W-:Y:S01]  /*d450*/  FMUL.FTZ R148, R148, R156.reuse ;  /* 0x0000009c94947220 */ /* 0x080fe20000410000 */
[----:B------:R-:W-:-:S04]  /*d460*/  FMUL.FTZ R149, R149, R156 ;  /* 0x0000009c95957220 */ /* 0x000fc80000410000 */
[----:B------:R0:W3:Y:S01]  /*d470*/  MUFU.EX2 R156, R15 ;  /* 0x0000000f009c7308 */ /* 0x0000e20000000800 */
[----:B-1----:R-:W-:-:S07]  /*d480*/  FMNMX.FTZ R170, R191, R170, !PT ;  /* 0x000000aabfaa7209 */ /* 0x002fce0007810000 */
[----:B------:R-:W-:Y:S01]  /*d490*/  MUFU.EX2 R21, R21 ;  /* 0x0000001500157308 */ /* 0x000fe20000000800 */
[C---:B--2---:R-:W-:Y:S01]  /*d4a0*/  FADD.FTZ R5, R192.reuse, R5 ;  /* 0x00000005c0057221 */ /* 0x044fe20000010000 */
[----:B------:R-:W-:Y:S01]  /*d4b0*/  F2FP.F16.F32.PACK_AB R154, R192, R154 ;  /* 0x0000009ac09a723e */ /* 0x000fe200000000ff */
[----:B0-----:R-:W-:Y:S01]  /*d4c0*/  IMAD.MOV.U32 R15, RZ, RZ, 0x40000040 ;  /* 0x40000040ff0f7424 */ /* 0x001fe200078e00ff */
[----:B------:R-:W0:Y:S04]  /*d4d0*/  SHFL.BFLY PT, R192, R170, 0x2, 0x1f ;  /* 0x0c401f00aac07f89 */ /* 0x000e2800000e0000 */
[----:B------:R-:W-:Y:S01]  /*d4e0*/  MUFU.EX2 R9, R9 ;  /* 0x0000000900097308 */ /* 0x000fe20000000800 */
[----:B---3--:R-:W-:-:S07]  /*d4f0*/  FADD.FTZ R5, R156, R5 ;  /* 0x000000059c057221 */ /* 0x008fce0000010000 */
[----:B------:R-:W-:Y:S08]  /*d500*/  MUFU.EX2 R160, R160 ;  /* 0x000000a000a07308 */ /* 0x000ff00000000800 */
[----:B------:R-:W-:Y:S01]  /*d510*/  MUFU.EX2 R164, R164 ;  /* 0x000000a400a47308 */ /* 0x000fe20000000800 */
[----:B0-----:R-:W-:-:S07]  /*d520*/  FMNMX.FTZ R170, R170, R192, !PT ;  /* 0x000000c0aaaa7209 */ /* 0x001fce0007810000 */
[----:B------:R-:W-:Y:S01]  /*d530*/  MUFU.EX2 R168, R168 ;  /* 0x000000a800a87308 */ /* 0x000fe20000000800 */
[----:B------:R-:W0:Y:S07]  /*d540*/  SHFL.BFLY PT, R192, R170, 0x1, 0x1f ;  /* 0x0c201f00aac07f89 */ /* 0x000e2e00000e0000 */
[----:B------:R-:W-:Y:S08]  /*d550*/  MUFU.EX2 R172, R172 ;  /* 0x000000ac00ac7308 */ /* 0x000ff00000000800 */
[----:B------:R-:W-:Y:S08]  /*d560*/  MUFU.EX2 R176, R176 ;  /* 0x000000b000b07308 */ /* 0x000ff00000000800 */
[----:B------:R-:W-:Y:S01]  /*d570*/  MUFU.EX2 R180, R180 ;  /* 0x000000b400b47308 */ /* 0x000fe20000000800 */
[----:B0-----:R-:W-:-:S05]  /*d580*/  FMNMX.FTZ R170, R170, R192, !PT ;  /* 0x000000c0aaaa7209 */ /* 0x001fca0007810000 */
[C---:B------:R-:W-:Y:S01]  /*d590*/  FADD.FTZ R197, -R170.reuse, R7 ;  /* 0x00000007aac57221 */ /* 0x040fe20000010100 */
[-C--:B------:R-:W-:Y:S01]  /*d5a0*/  FMUL.FTZ R7, R170, R12.reuse ;  /* 0x0000000caa077220 */ /* 0x080fe20000410000 */
[----:B------:R-:W-:Y:S02]  /*d5b0*/  MUFU.EX2 R185, R185 ;  /* 0x000000b900b97308 */ /* 0x000fe40000000800 */
[-C--:B------:R-:W-:Y:S01]  /*d5c0*/  FMUL.FTZ R197, R197, R12.reuse ;  /* 0x0000000cc5c57220 */ /* 0x080fe20000410000 */
[-CC-:B------:R-:W-:Y:S01]  /*d5d0*/  FFMA.FTZ R194, R155, R12.reuse, -R7.reuse ;  /* 0x0000000c9bc27223 */ /* 0x180fe20000010807 */
        /* <DEDUP_REMOVED lines=22> */
[----:B------:R-:W-:Y:S01]  /*d740*/  FFMA.FTZ R191, R191, R12, -R7 ;  /* 0x0000000cbfbf7223 */ /* 0x000fe20000010807 */
[----:B------:R-:W-:Y:S01]  /*d750*/  IMAD.MOV.U32 R7, RZ, RZ, 0x40000040 ;  /* 0x40000040ff077424 */ /* 0x000fe200078e00ff */
[----:B------:R-:W0:Y:S04]  /*d760*/  MUFU.EX2 R197, R197 ;  /* 0x000000c500c57308 */ /* 0x000e280000000800 */
[----:B------:R-:W-:Y:S01]  /*d770*/  R2UR UR7, R7 ;  /* 0x00000000070772ca */ /* 0x000fe200000e0000 */
[----:B-----5:R-:W-:-:S03]  /*d780*/  VIADD R7, R3, 0x32440 ;  /* 0x0003244003077836 */ /* 0x020fc60000000000 */
[----:B------:R-:W1:Y:S02]  /*d790*/  MUFU.EX2 R153, R181 ;  /* 0x000000b500997308 */ /* 0x000e640000000800 */
[----:B------:R-:W-:-:S04]  /*d7a0*/  PRMT R7, R198, 0x654, R7 ;  /* 0x00000654c6077816 */ /* 0x000fc80000000007 */
[----:B------:R2:W-:Y:S02]  /*d7b0*/  SYNCS.ARRIVE.TRANS64.RED.A1T0 RZ, [R7+URZ], RZ ;  /* 0x000000ff07ff79a7 */ /* 0x0005e4000810043f */
[----:B------:R-:W3:Y:S01]  /*d7c0*/  MUFU.EX2 R194, R194 ;  /* 0x000000c200c27308 */ /* 0x000ee20000000800 */
[-C--:B0-----:R-:W-:Y:S01]  /*d7d0*/  FMUL.FTZ R26, R26, R197.reuse ;  /* 0x000000c51a1a7220 */ /* 0x081fe20000410000 */
[-C--:B------:R-:W-:Y:S01]  /*d7e0*/  FMUL.FTZ R27, R27, R197.reuse ;  /* 0x000000c51b1b7220 */ /* 0x080fe20000410000 */
[-C--:B------:R-:W-:Y:S01]  /*d7f0*/  FMUL.FTZ R30, R30, R197.reuse ;  /* 0x000000c51e1e7220 */ /* 0x080fe20000410000 */
[-C--:B------:R-:W-:Y:S01]  /*d800*/  FMUL.FTZ R31, R31, R197.reuse ;  /* 0x000000c51f1f7220 */ /* 0x080fe20000410000 */
[-C--:B------:R-:W-:Y:S01]  /*d810*/  FMUL.FTZ R34, R34, R197.reuse ;  /* 0x000000c522227220 */ /* 0x080fe20000410000 */
[----:B--2---:R-:W-:Y:S01]  /*d820*/  IADD3 R7, R199, 0x8, RZ ;  /* 0x00000008c7077810 */ /* 0x004fe20007ffe0ff */
[----:B------:R-:W-:Y:S01]  /*d830*/  FMUL.FTZ R35, R35, R197 ;  /* 0x000000c523237220 */ /* 0x000fe20000410000 */
[----:B------:R-:W-:Y:S01]  /*d840*/  MUFU.EX2 R158, R158 ;  /* 0x0000009e009e7308 */ /* 0x000fe20000000800 */
[----:B-1----:R-:W-:Y:S01]  /*d850*/  FFMA.FTZ R157, R197, R6, R153 ;  /* 0x00000006c59d7223 */ /* 0x002fe20000010099 */
[----:B------:R-:W-:-:S02]  /*d860*/  IMAD R6, R201, 0xc00, R219 ;  /* 0x00000c00c9067824 */ /* 0x000fc400078e02db */
[-C--:B------:R-:W-:Y:S01]  /*d870*/  FMUL.FTZ R38, R38, R197.reuse ;  /* 0x000000c526267220 */ /* 0x080fe20000410000 */
[-C--:B------:R-:W-:Y:S01]  /*d880*/  FMUL.FTZ R39, R39, R197.reuse ;  /* 0x000000c527277220 */ /* 0x080fe20000410000 */
[-C--:B------:R-:W-:Y:S01]  /*d890*/  FMUL.FTZ R42, R42, R197.reuse ;  /* 0x000000c52a2a7220 */ /* 0x080fe20000410000 */
[-C--:B------:R-:W-:Y:S01]  /*d8a0*/  FMUL.FTZ R43, R43, R197.reuse ;  /* 0x000000c52b2b7220 */ /* 0x080fe20000410000 */
[----:B------:R-:W-:Y:S01]  /*d8b0*/  R2UR UR6, R6 ;  /* 0x00000000060672ca */ /* 0x000fe200000e0000 */
        /* <DEDUP_REMOVED lines=55> */
[C---:B---3--:R-:W-:Y:S01]  /*dc30*/  F2FP.F16.F32.PACK_AB R153, R194.reuse, R153 ;  /* 0x00000099c299723e */ /* 0x048fe200000000ff */
[----:B------:R-:W-:Y:S01]  /*dc40*/  FADD.FTZ R157, R194, R157 ;  /* 0x0000009dc29d7221 */ /* 0x000fe20000010000 */
[----:B------:R1:W-:Y:S01]  /*dc50*/  BAR.SYNC.DEFER_BLOCKING R7, 0x100 ;  /* 0x000400070000751d */ /* 0x0003e20000010000 */
[----:B0-----:R-:W-:-:S05]  /*dc60*/  F2FP.F16.F32.PACK_AB R155, R181, R158 ;  /* 0x0000009eb59b723e */ /* 0x001fca00000000ff */
[----:B------:R-:W-:Y:S01]  /*dc70*/  MUFU.EX2 R193, R193 ;  /* 0x000000c100c17308 */ /* 0x000fe20000000800 */
[----:B-1----:R-:W-:-:S04]  /*dc80*/  FADD.FTZ R7, R158, R157 ;  /* 0x0000009d9e077221 */ /* 0x002fc80000010000 */
[----:B------:R-:W-:-:S03]  /*dc90*/  FADD.FTZ R7, R181, R7 ;  /* 0x00000007b5077221 */ /* 0x000fc60000010000 */
[----:B------:R0:W-:Y:S08]  /*dca0*/  MUFU.EX2 R158, R14 ;  /* 0x0000000e009e7308 */ /* 0x0001f00000000800 */
[----:B------:R-:W-:Y:S01]  /*dcb0*/  MUFU.EX2 R196, R196 ;  /* 0x000000c400c47308 */ /* 0x000fe20000000800 */
[----:B0-----:R-:W-:Y:S01]  /*dcc0*/  VIADD R14, R6, 0x80 ;  /* 0x00000080060e7836 */ /* 0x001fe20000000000 */
[----:B------:R-:W-:-:S06]  /*dcd0*/  WARPGROUP.ARRIVE ;  /* 0x00000000000079c5 */ /* 0x000fcc0000000000 */
[----:B------:R-:W-:Y:S01]  /*dce0*/  HGMMA.64x256x16.F32 R24, R152, gdesc[UR4].tnspB, R24, gsb0 ;  /* 0x43e0000498187df0 */ /* 0x000fe20008000818 */
[----:B------:R-:W-:Y:S01]  /*dcf0*/  MUFU.EX2 R195, R195 ;  /* 0x000000c300c37308 */ /* 0x000fe20000000800 */
[----:B------:R-:W-:Y:S02]  /*dd00*/  R2UR UR6, R14 ;  /* 0x000000000e0672ca */ /* 0x000fe400000e0000 */
[----:B------:R-:W-:-:S05]  /*dd10*/  R2UR UR7, R15 ;  /* 0x000000000f0772ca */ /* 0x000fca00000e0000 */
[----:B------:R-:W-:Y:S08]  /*dd20*/  MUFU.EX2 R166, R166 ;  /* 0x000000a600a67308 */ /* 0x000ff00000000800 */
[----:B------:R-:W0:Y:S08]  /*dd30*/  MUFU.EX2 R167, R167 ;  /* 0x000000a700a77308 */ /* 0x000e300000000800 */
[----:B------:R-:W-:Y:S08]  /*dd40*/  MUFU.EX2 R192, R192 ;  /* 0x000000c000c07308 */ /* 0x000ff00000000800 */
[----:B------:R-:W1:Y:S08]  /*dd50*/  MUFU.EX2 R171, R171 ;  /* 0x000000ab00ab7308 */ /* 0x000e700000000800 */
        /* <DEDUP_REMOVED lines=11> */
[----:B------:R-:W-:-:S07]  /*de10*/  WARPGROUP.DEPBAR.LE gsb0, 0x0 ;  /* 0x00008000000079c5 */ /* 0x000fce0000010000 */
[----:B------:R-:W2:Y:S01]  /*de20*/  MUFU.EX2 R152, R20 ;  /* 0x0000001400987308 */ /* 0x000ea20000000800 */
[----:B0-----:R-:W-:Y:S02]  /*de30*/  F2FP.F16.F32.PACK_AB R153, R167, R166 ;  /* 0x000000a6a799723e */ /* 0x001fe400000000ff */
[----:B-1----:R-:W-:-:S05]  /*de40*/  F2FP.F16.F32.PACK_AB R155, R171, R192 ;  /* 0x000000c0ab9b723e */ /* 0x002fca00000000ff */
[----:B------:R0:W1:Y:S08]  /*de50*/  MUFU.EX2 R20, R159 ;  /* 0x0000009f00147308 */ /* 0x0000700000000800 */
[----:B------:R3:W-:Y:S01]  /*de60*/  MUFU.EX2 R154, R11 ;  /* 0x0000000b009a7308 */ /* 0x0007e20000000800 */
[C---:B--2---:R-:W-:Y:S01]  /*de70*/  FADD.FTZ R5, R152.reuse, R5 ;  /* 0x0000000598057221 */ /* 0x044fe20000010000 */
[----:B------:R-:W-:-:S02]  /*de80*/  F2FP.F16.F32.PACK_AB R156, R152, R156 ;  /* 0x0000009c989c723e */ /* 0x000fc400000000ff */
[----:B0-----:R-:W-:Y:S01]  /*de90*/  F2FP.F16.F32.PACK_AB R159, R195, R196 ;  /* 0x000000c4c39f723e */ /* 0x001fe200000000ff */
[----:B------:R-:W-:-:S03]  /*dea0*/  FADD.FTZ R5, R21, R5 ;  /* 0x0000000515057221 */ /* 0x000fc60000010000 */
[----:B------:R0:W2:Y:S01]  /*deb0*/  MUFU.EX2 R152, R10 ;  /* 0x0000000a00987308 */ /* 0x0000a20000000800 */
[C---:B------:R-:W-:Y:S01]  /*dec0*/  FADD.FTZ R5, R158.reuse, R5 ;  /* 0x000000059e057221 */ /* 0x040fe20000010000 */
[----:B------:R-:W-:Y:S01]  /*ded0*/  F2FP.F16.F32.PACK_AB R158, R158, R21 ;  /* 0x000000159e9e723e */ /* 0x000fe200000000ff */
[----:B---3--:R-:W-:Y:S01]  /*dee0*/  IMAD.MOV.U32 R11, RZ, RZ, 0x40000040 ;  /* 0x40000040ff0b7424 */ /* 0x008fe200078e00ff */
[----:B-1----:R-:W-:Y:S01]  /*def0*/  F2FP.F16.F32.PACK_AB R157, R193, R20 ;  /* 0x00000014c19d723e */ /* 0x002fe200000000ff */
[----:B------:R-:W-:Y:S01]  /*df00*/  FADD.FTZ R5, R9, R5 ;  /* 0x0000000509057221 */ /* 0x000fe20000010000 */
[----:B------:R-:W-:Y:S02]  /*df10*/  FADD.FTZ R7, R20, R7 ;  /* 0x0000000714077221 */ /* 0x000fe40000010000 */
[----:B------:R-:W-:Y:S01]  /*df20*/  WARPGROUP.ARRIVE ;  /* 0x00000000000079c5 */ /* 0x000fe20000000000 */
[----:B0-----:R-:W-:Y:S02]  /*df30*/  VIADD R10, R6, 0x100 ;  /* 0x00000100060a7836 */ /* 0x001fe40000000000 */
[----:B------:R-:W-:-:S03]  /*df40*/  FADD.FTZ R7, R193, R7 ;  /* 0x00000007c1077221 */ /* 0x000fc60000010000 */
[----:B------:R-:W-:Y:S01]  /*df50*/  HGMMA.64x256x16.F32 R24, R156, gdesc[UR4].tnspB, R24, gsb0 ;  /* 0x43e000049c187df0 */ /* 0x000fe20008000818 */
[----:B------:R-:W-:Y:S01]  /*df60*/  R2UR UR6, R10 ;  /* 0x000000000a0672ca */ /* 0x000fe200000e0000 */
[----:B------:R-:W-:Y:S02]  /*df70*/  VIADD R10, R6, 0x180 ;  /* 0x00000180060a7836 */ /* 0x000fe40000000000 */
[----:B--2---:R-:W-:Y:S01]  /*df80*/  FADD.FTZ R5, R152, R5 ;  /* 0x0000000598057221 */ /* 0x004fe20000010000 */
[----:B------:R-:W-:Y:S01]  /*df90*/  R2UR UR7, R11 ;  /* 0x000000000b0772ca */ /* 0x000fe200000e0000 */
[----:B------:R-:W-:Y:S01]  /*dfa0*/  FADD.FTZ R7, R196, R7 ;  /* 0x00000007c4077221 */ /* 0x000fe20000010000 */
[----:B------:R-:W-:Y:S01]  /*dfb0*/  F2FP.F16.F32.PACK_AB R152, R152, R9 ;  /* 0x000000099898723e */ /* 0x000fe200000000ff */
[----:B------:R-:W-:Y:S01]  /*dfc0*/  FADD.FTZ R5, R154, R5 ;  /* 0x000000059a057221 */ /* 0x000fe20000010000 */
[C---:B------:R-:W-:Y:S01]  /*dfd0*/  F2FP.F16.F32.PACK_AB R154, R160.reuse, R154 ;  /* 0x0000009aa09a723e */ /* 0x040fe200000000ff */
[----:B------:R-:W-:Y:S01]  /*dfe0*/  IMAD.MOV.U32 R9, RZ, RZ, 0x40000040 ;  /* 0x40000040ff097424 */ /* 0x000fe200078e00ff */
[----:B------:R-:W-:Y:S01]  /*dff0*/  MOV R11, 0x40000040 ;  /* 0x40000040000b7802 */ /* 0x000fe20000000f00 */
[----:B------:R-:W-:Y:S01]  /*e000*/  FADD.FTZ R5, R160, R5 ;  /* 0x00000005a0057221 */ /* 0x000fe20000010000 */
[----:B------:R-:W-:-:S04]  /*e010*/  FADD.FTZ R7, R195, R7 ;  /* 0x00000007c3077221 */ /* 0x000fc80000010000 */
[----:B------:R-:W-:-:S04]  /*e020*/  FADD.FTZ R7, R166, R7 ;  /* 0x00000007a6077221 */ /* 0x000fc80000010000 */
[----:B------:R-:W-:-:S04]  /*e030*/  FADD.FTZ R7, R167, R7 ;  /* 0x00000007a7077221 */ /* 0x000fc80000010000 */
[----:B------:R-:W-:-:S04]  /*e040*/  FADD.FTZ R7, R192, R7 ;  /* 0x00000007c0077221 */ /* 0x000fc80000010000 */
[----:B------:R-:W-:Y:S01]  /*e050*/  FADD.FTZ R7, R171, R7 ;  /* 0x00000007ab077221 */ /* 0x000fe20000010000 */
[----:B------:R-:W-:Y:S02]  /*e060*/  WARPGROUP.DEPBAR.LE gsb0, 0x0 ;  /* 0x00008000000079c5 */ /* 0x000fe40000010000 */
[----:B------:R-:W-:-:S06]  /*e070*/  WARPGROUP.ARRIVE ;  /* 0x00000000000079c5 */ /* 0x000fcc0000000000 */
[----:B------:R-:W-:Y:S01]  /*e080*/  HGMMA.64x256x16.F32 R24, R152, gdesc[UR4].tnspB, R24, gsb0 ;  /* 0x43e0000498187df0 */ /* 0x000fe20008000818 */
[----:B------:R-:W-:Y:S01]  /*e090*/  R2UR UR6, R10 ;  /* 0x000000000a0672ca */ /* 0x000fe200000e0000 */
[----:B------:R-:W-:Y:S01]  /*e0a0*/  VIADD R10, R6, 0x200 ;  /* 0x00000200060a7836 */ /* 0x000fe20000000000 */
[----:B------:R-:W-:Y:S01]  /*e0b0*/  R2UR UR7, R11 ;  /* 0x000000000b0772ca */ /* 0x000fe200000e0000 */
[----:B------:R-:W-:Y:S01]  /*e0c0*/  IMAD.MOV.U32 R11, RZ, RZ, 0x40000040 ;  /* 0x40000040ff0b7424 */ /* 0x000fe200078e00ff */
[----:B------:R-:W-:Y:S02]  /*e0d0*/  WARPGROUP.DEPBAR.LE gsb0, 0x0 ;  /* 0x00008000000079c5 */ /* 0x000fe40000010000 */
[----:B------:R-:W0:Y:S01]  /*e0e0*/  MUFU.EX2 R152, R161 ;  /* 0x000000a100987308 */ /* 0x000e220000000800 */
[----:B------:R-:W-:Y:S01]  /*e0f0*/  F2FP.F16.F32.PACK_AB R153, R175, R174 ;  /* 0x000000aeaf99723e */ /* 0x000fe200000000ff */
[----:B------:R-:W-:Y:S01]  /*e100*/  FADD.FTZ R174, R174, R7 ;  /* 0x00000007aeae7221 */ /* 0x000fe20000010000 */
[----:B------:R-:W-:-:S03]  /*e110*/  F2FP.F16.F32.PACK_AB R155, R179, R178 ;  /* 0x000000b2b39b723e */ /* 0x000fc600000000ff */
[----:B------:R-:W-:Y:S02]  /*e120*/  FADD.FTZ R175, R175, R174 ;  /* 0x000000aeafaf7221 */ /* 0x000fe40000010000 */
[----:B------:R-:W1:Y:S02]  /*e130*/  MUFU.EX2 R154, R165 ;  /* 0x000000a5009a7308 */ /* 0x000e640000000800 */
[----:B------:R-:W-:-:S04]  /*e140*/  FADD.FTZ R178, R178, R175 ;  /* 0x000000afb2b27221 */ /* 0x000fc80000010000 */
[----:B------:R-:W-:Y:S01]  /*e150*/  FADD.FTZ R179, R179, R178 ;  /* 0x000000b2b3b37221 */ /* 0x000fe20000010000 */
[----:B0-----:R-:W-:Y:S01]  /*e160*/  FADD.FTZ R5, R152, R5 ;  /* 0x0000000598057221 */ /* 0x001fe20000010000 */
[----:B------:R-:W-:-:S03]  /*e170*/  F2FP.F16.F32.PACK_AB R152, R164, R152 ;  /* 0x00000098a498723e */ /* 0x000fc600000000ff */
[----:B------:R-:W-:-:S04]  /*e180*/  FADD.FTZ R5, R164, R5 ;  /* 0x00000005a4057221 */ /* 0x000fc80000010000 */
[----:B-1----:R-:W-:Y:S01]  /*e190*/  FADD.FTZ R5, R154, R5 ;  /* 0x000000059a057221 */ /* 0x002fe20000010000 */
[----:B------:R-:W-:-:S03]  /*e1a0*/  F2FP.F16.F32.PACK_AB R154, R168, R154 ;  /* 0x0000009aa89a723e */ /* 0x000fc600000000ff */
[----:B------:R-:W-:Y:S01]  /*e1b0*/  FADD.FTZ R5, R168, R5 ;  /* 0x00000005a8057221 */ /* 0x000fe20000010000 */
[----:B------:R-:W-:-:S06]  /*e1c0*/  WARPGROUP.ARRIVE ;  /* 0x00000000000079c5 */ /* 0x000fcc0000000000 */
[----:B------:R-:W-:Y:S01]  /*e1d0*/  HGMMA.64x256x16.F32 R24, R152, gdesc[UR4].tnspB, R24, gsb0 ;  /* 0x43e0000498187df0 */ /* 0x000fe20008000818 */
[----:B------:R-:W-:Y:S02]  /*e1e0*/  R2UR UR6, R10 ;  /* 0x000000000a0672ca */ /* 0x000fe400000e0000 */
[----:B------:R-:W-:Y:S01]  /*e1f0*/  R2UR UR7, R11 ;  /* 0x000000000b0772ca */ /* 0x000fe200000e0000 */
[----:B------:R0:W-:Y:S02]  /*e200*/  MUFU.EX2 R10, R8 ;  /* 0x00000008000a7308 */ /* 0x0001e40000000800 */
[----:B0-----:R-:W-:Y:S01]  /*e210*/  VIADD R8, R6, 0x280 ;  /* 0x0000028006087836 */ /* 0x001fe20000000000 */
[----:B------:R-:W-:-:S05]  /*e220*/  WARPGROUP.DEPBAR.LE gsb0, 0x0 ;  /* 0x00008000000079c5 */ /* 0x000fca0000010000 */
        /* <DEDUP_REMOVED lines=9> */
[----:B------:R-:W-:Y:S02]  /*e2c0*/  F2FP.F16.F32.PACK_AB R152, R172, R152 ;  /* 0x00000098ac98723e */ /* 0x000fe400000000ff */
[----:B------:R-:W-:Y:S01]  /*e2d0*/  FADD.FTZ R187, R10, R187 ;  /* 0x000000bb0abb7221 */ /* 0x000fe20000010000 */
        /* <DEDUP_REMOVED lines=8> */
[----:B------:R-:W-:Y:S02]  /*e360*/  WARPGROUP.DEPBAR.LE gsb0, 0x0 ;  /* 0x00008000000079c5 */ /* 0x000fe40000010000 */
[----:B------:R-:W0:Y:S01]  /*e370*/  MUFU.EX2 R152, R177 ;  /* 0x000000b100987308 */ /* 0x000e220000000800 */
[C---:B------:R-:W-:Y:S01]  /*e380*/  F2FP.F16.F32.PACK_AB R153, R162.reuse, R10 ;  /* 0x0000000aa299723e */ /* 0x040fe200000000ff */
[----:B------:R-:W-:Y:S01]  /*e390*/  FADD.FTZ R162, R162, R187 ;  /* 0x000000bba2a27221 */ /* 0x000fe20000010000 */
[----:B------:R-:W-:-:S03]  /*e3a0*/  F2FP.F16.F32.PACK_AB R155, R191, R163 ;  /* 0x000000a3bf9b723e */ /* 0x000fc600000000ff */
[----:B------:R-:W-:Y:S02]  /*e3b0*/  FADD.FTZ R162, R163, R162 ;  /* 0x000000a2a3a27221 */ /* 0x000fe40000010000 */
[----:B------:R-:W1:Y:S02]  /*e3c0*/  MUFU.EX2 R154, R184 ;  /* 0x000000b8009a7308 */ /* 0x000e640000000800 */
        /* <DEDUP_REMOVED lines=8> */
[----:B------:R-:W-:Y:S03]  /*e450*/  HGMMA.64x256x16.F32 R24, R152, gdesc[UR4].tnspB, R24, gsb0 ;  /* 0x43e0000498187df0 */ /* 0x000fe60008000818 */
[----:B------:R-:W-:Y:S02]  /*e460*/  WARPGROUP.DEPBAR.LE gsb0, 0x0 ;  /* 0x00008000000079c5 */ /* 0x000fe40000010000 */
[----:B------:R-:W-:Y:S05]  /*e470*/  @!P0 BRA `(.L_x_1508) ;  /* 0x0000000000048947 */ /* 0x000fea0003800000 */
[----:B------:R-:W-:Y:S01]  /*e480*/  BPT.TRAP 0x1 ;  /* 0x000000040000795c */ /* 0x000fe20000300000 */
.L_x_1508:
[----:B------:R-:W-:Y:S01]  /*e490*/  VIADD R3, R3, 0x32460 ;  /* 0x0003246003037836 */ /* 0x000fe20000000000 */
[----:B------:R-:W-:Y:S01]  /*e4a0*/  MOV R7, R170 ;  /* 0x000000aa00077202 */ /* 0x000fe20000000f00 */
[----:B------:R-:W-:-:S03]  /*e4b0*/  IMAD.MOV.U32 R8, RZ, RZ, R13 ;  /* 0x000000ffff087224 */ /* 0x000fc600078e000d */
[----:B------:R-:W-:-:S04]  /*e4c0*/  PRMT R3, R198, 0x654, R3 ;  /* 0x00000654c6037816 */ /* 0x000fc80000000003 */
[----:B------:R1:W-:Y:S01]  /*e4d0*/  SYNCS.ARRIVE.TRANS64.RED.A1T0 RZ, [R3+URZ], RZ ;  /* 0x000000ff03ff79a7 */ /* 0x0003e2000810043f */
[----:B------:R-:W-:Y:S05]  /*e4e0*/  @P1 BRA `(.L_x_1509) ;  /* 0xffffffd000681947 */ /* 0x000fea000383ffff */
.L_x_1498:
[----:B------:R-:W2:Y:S01]  /*e4f0*/  LDL.LU R21, [R1+0x64] ;  /* 0x0000640001157983 */ /* 0x000ea20000300800 */
[----:B------:R-:W-:Y:S05]  /*e500*/  WARPSYNC.ALL ;  /* 0x0000000000007948 */ /* 0x000fea0003800000 */
[----:B------:R-:W0:Y:S01]  /*e510*/  SHFL.BFLY PT, R4, R5, 0x2, 0x1f ;  /* 0x0c401f0005047f89 */ /* 0x000e2200000e0000 */
[----:B------:R-:W-:Y:S01]  /*e520*/  VIADD R201, R201, 0x1 ;  /* 0x00000001c9c97836 */ /* 0x000fe20000000000 */
[----:B------:R3:W-:Y:S08]  /*e530*/  BAR.ARV R0, 0x100 ;  /* 0x000400000000751d */ /* 0x0007f00000002000 */
[----:B------:R-:W-:Y:S06]  /*e540*/  BAR.ARV 0x8, 0x180 ;  /* 0x0206000000007b1d */ /* 0x000fec0000002000 */
[----:B------:R-:W-:Y:S01]  /*e550*/  ISETP.NE.AND P0, PT, R201, 0x2, PT ;  /* 0x00000002c900780c */ /* 0x000fe20003f05270 */
[----:B---3--:R-:W-:Y:S01]  /*e560*/  IMAD.MOV.U32 R0, RZ, RZ, -0x800000 ;  /* 0xff800000ff007424 */ /* 0x008fe200078e00ff */
[----:B------:R-:W3:Y:S01]  /*e570*/  SHFL.BFLY PT, R7, R6, 0x2, 0x1f ;  /* 0x0c401f0006077f89 */ /* 0x000ee200000e0000 */
[----:B------:R-:W-:-:S02]  /*e580*/  PLOP3.LUT P1, PT, PT, PT, PT, 0x8, 0x0 ;  /* 0x000000000000781c */ /* 0x000fc40003f2e170 */
[----:B------:R-:W-:Y:S01]  /*e590*/  SEL R9, RZ, 0x1, P0 ;  /* 0x00000001ff097807 */ /* 0x000fe20000000000 */
[----:B01----:R-:W-:Y:S01]  /*e5a0*/  FADD.FTZ R3, R4, R5 ;  /* 0x0000000504037221 */ /* 0x003fe20000010000 */
[----:B------:R-:W-:Y:S02]  /*e5b0*/  SEL R201, R201, RZ, P0 ;  /* 0x000000ffc9c97207 */ /* 0x000fe40000000000 */
[----:B------:R-:W-:Y:S02]  /*e5c0*/  LOP3.LUT R212, R212, R9, RZ, 0x3c, !PT ;  /* 0x00000009d4d47212 */ /* 0x000fe400078e3cff */
[----:B------:R-:W0:Y:S01]  /*e5d0*/  SHFL.BFLY PT, R4, R3, 0x1, 0x1f ;  /* 0x0c201f0003047f89 */ /* 0x000e2200000e0000 */
[----:B---3--:R-:W-:-:S05]  /*e5e0*/  FADD.FTZ R7, R7, R6 ;  /* 0x0000000607077221 */ /* 0x008fca0000010000 */
[----:B------:R-:W1:Y:S01]  /*e5f0*/  SHFL.BFLY PT, R8, R7, 0x1, 0x1f ;  /* 0x0c201f0007087f89 */ /* 0x000e6200000e0000 */
[----:B0-----:R-:W-:Y:S01]  /*e600*/  FADD.FTZ R5, R3, R4 ;  /* 0x0000000403057221 */ /* 0x001fe20000010000 */
[----:B------:R-:W-:Y:S02]  /*e610*/  IMAD.MOV.U32 R4, RZ, RZ, RZ ;  /* 0x000000ffff047224 */ /* 0x000fe400078e00ff */
[----:B------:R-:W-:Y:S02]  /*e620*/  IMAD.MOV.U32 R3, RZ, RZ, RZ ;  /* 0x000000ffff037224 */ /* 0x000fe400078e00ff */
[----:B------:R-:W-:-:S13]  /*e630*/  FSETP.NE.FTZ.AND P2, PT, R5, RZ, PT ;  /* 0x000000ff0500720b */ /* 0x000fda0003f55000 */
[----:B------:R-:W0:Y:S01]  /*e640*/  @P2 MUFU.LG2 R9, R5 ;  /* 0x0000000500092308 */ /* 0x000e220000000c00 */
[----:B------:R-:W-:Y:S01]  /*e650*/  @P2 FMUL.FTZ R19, R12, 0.69314718246459960938 ;  /* 0x3f3172180c132820 */ /* 0x000fe20000410000 */
[----:B-1----:R-:W-:-:S05]  /*e660*/  FADD.FTZ R6, R7, R8 ;  /* 0x0000000807067221 */ /* 0x002fca0000010000 */
        /* <DEDUP_REMOVED lines=74> */
[----:B------:R-:W-:Y:S01]  /*eb10*/  MOV R4, 0xff800000 ;  /* 0xff80000000047802 */ /* 0x000fe20000000f00 */
        /* <DEDUP_REMOVED lines=63> */
[----:B--2---:R-:W-:-:S05]  /*ef10*/  VIADD R21, R21, 0x1 ;  /* 0x0000000115157836 */ /* 0x004fca0000000000 */
[----:B------:R0:W-:Y:S02]  /*ef20*/  STL [R1+0x64], R21 ;  /* 0x0000641501007387 */ /* 0x0001e40000100800 */
.L_x_1454:
[----:B------:R-:W-:Y:S05]  /*ef30*/  WARPSYNC.ALL ;  /* 0x0000000000007948 */ /* 0x000fea0003800000 */
[----:B------:R-:W1:Y:S01]  /*ef40*/  S2R R8, SR_CgaCtaId ;  /* 0x0000000000087919 */ /* 0x000e620000008800 */
[----:B------:R-:W-:Y:S01]  /*ef50*/  MOV R19, 0x400 ;  /* 0x0000040000137802 */ /* 0x000fe20000000f00 */
[----:B------:R-:W-:Y:S01]  /*ef60*/  BSSY B0, `(.L_x_1510) ;  /* 0x00002f7000007945 */ /* 0x000fe20003800000 */
[----:B------:R-:W-:Y:S02]  /*ef70*/  BAR.SYNC.DEFER_BLOCKING 0x5, 0x180 ;  /* 0x0146000000007b1d */ /* 0x000fe40000010000 */
[----:B-1----:R-:W-:-:S05]  /*ef80*/  LEA R19, R8, R19, 0x18 ;  /* 0x0000001308137211 */ /* 0x002fca00078ec0ff */
[----:B------:R1:W0:Y:S01]  /*ef90*/  LDS.128 R32, [R19+0x324d0] ;  /* 0x0324d00013207984 */ /* 0x0002220000000c00 */
[----:B------:R-:W-:Y:S06]  /*efa0*/  BAR.ARV 0x4, 0x180 ;  /* 0x0106000000007b1d */ /* 0x000fec0000002000 */
[----:B------:R-:W-:Y:S05]  /*efb0*/  @P1 BRA `(.L_x_1511) ;  /* 0x00000020001c1947 */ /* 0x000fea0003800000 */
[----:B------:R-:W2:Y:S04]  /*efc0*/  LDL R9, [R1+0x80] ;  /* 0x0000800001097983 */ /* 0x000ea80000100800 */
[----:B------:R-:W4:Y:S01]  /*efd0*/  LDL R51, [R1+0x5c] ;  /* 0x00005c0001337983 */ /* 0x000f220000100800 */
[----:B------:R-:W3:Y:S01]  /*efe0*/  S2R R8, SR_SWINHI ;  /* 0x0000000000087919 */ /* 0x000ee20000002f00 */
[----:B------:R-:W-:Y:S05]  /*eff0*/  WARPSYNC.ALL ;  /* 0x0000000000007948 */ /* 0x000fea0003800000 */
[----:B------:R-:W-:Y:S01]  /*f000*/  F2FP.F16.F32.PACK_AB R11, R11, R30 ;  /* 0x0000001e0b0b723e */ /* 0x000fe200000000ff */
[----:B------:R-:W-:Y:S01]  /*f010*/  ULDC.64 UR4, c[0x0][0xd00] ;  /* 0x0003400000047ab9 */ /* 0x000fe20000000a00 */
[----:B------:R-:W-:Y:S01]  /*f020*/  F2FP.F16.F32.PACK_AB R15, R15, R46 ;  /* 0x0000002e0f0f723e */ /* 0x000fe200000000ff */
[----:B------:R-:W4:Y:S01]  /*f030*/  LDL R55, [R1+0x7c] ;  /* 0x00007c0001377983 */ /* 0x000f220000100800 */
[----:B------:R-:W-:Y:S01]  /*f040*/  F2FP.F16.F32.PACK_AB R25, R25, R50 ;  /* 0x000000321919723e */ /* 0x000fe200000000ff */
[----:B0-----:R-:W0:Y:S02]  /*f050*/  LDC R32, c[0x0][0xce8] ;  /* 0x00033a00ff207b82 */ /* 0x001e240000000800 */
[----:B------:R-:W4:Y:S01]  /*f060*/  LDL R90, [R1+0x68] ;  /* 0x00006800015a7983 */ /* 0x000f220000100800 */
[----:B------:R-:W-:-:S02]  /*f070*/  MOV R20, R19 ;  /* 0x0000001300147202 */ /* 0x000fc40000000f00 */
[----:B---3--:R-:W-:Y:S02]  /*f080*/  MOV R21, R8 ;  /* 0x0000000800157202 */ /* 0x008fe40000000f00 */
[----:B------:R-:W-:Y:S02]  /*f090*/  F2FP.F16.F32.PACK_AB R27, R27, R54 ;  /* 0x000000361b1b723e */ /* 0x000fe400000000ff */
[----:B------:R-:W-:Y:S02]  /*f0a0*/  F2FP.F16.F32.PACK_AB R29, R29, R58 ;  /* 0x0000003a1d1d723e */ /* 0x000fe400000000ff */
[----:B------:R-:W-:Y:S02]  /*f0b0*/  F2FP.F16.F32.PACK_AB R30, R159, R177 ;  /* 0x000000b19f1e723e */ /* 0x000fe400000000ff */
[----:B------:R-:W-:Y:S02]  /*f0c0*/  F2FP.F16.F32.PACK_AB R31, R31, R62 ;  /* 0x0000003e1f1f723e */ /* 0x000fe400000000ff */
[----:B------:R-:W-:-:S02]  /*f0d0*/  F2FP.F16.F32.PACK_AB R46, R101, R100 ;  /* 0x00000064652e723e */ /* 0x000fc400000000ff */
[----:B------:R-:W-:Y:S01]  /*f0e0*/  F2FP.F16.F32.PACK_AB R47, R103, R102 ;  /* 0x00000066672f723e */ /* 0x000fe200000000ff */
[----:B------:R-:W-:Y:S01]  /*f0f0*/  BAR.SYNC.DEFER_BLOCKING 0x1, 0x100 ;  /* 0x0044000000007b1d */ /* 0x000fe20000010000 */
[----:B--2---:R-:W-:-:S03]  /*f100*/  IMAD.WIDE R40, R9, 0x2, R20 ;  /* 0x0000000209287825 */ /* 0x004fc600078e0214 */
[----:B------:R-:W-:-:S04]  /*f110*/  IADD3 R48, P3, R40, 0x60, RZ ;  /* 0x0000006028307810 */ /* 0x000fc80007f7e0ff */
[----:B------:R-:W-:Y:S02]  /*f120*/  LOP3.LUT R49, R48, 0x380, RZ, 0xc0, !PT ;  /* 0x0000038030317812 */ /* 0x000fe400078ec0ff */
[C---:B------:R-:W-:Y:S02]  /*f130*/  IADD3 R13, P1, R40.reuse, 0x20, RZ ;  /* 0x00000020280d7810 */ /* 0x040fe40007f3e0ff */
[----:B------:R-:W-:Y:S02]  /*f140*/  IADD3 R44, P2, R40, 0x40, RZ ;  /* 0x00000040282c7810 */ /* 0x000fe40007f5e0ff */
[----:B------:R-:W-:Y:S02]  /*f150*/  SHF.R.U64 R49, R49, 0x3, RZ ;  /* 0x0000000331317819 */ /* 0x000fe400000012ff */
[----:B------:R-:W-:Y:S02]  /*f160*/  LOP3.LUT R12, R13, 0x380, RZ, 0xc0, !PT ;  /* 0x000003800d0c7812 */ /* 0x000fe400078ec0ff */
[----:B----4-:R-:W-:-:S02]  /*f170*/  LOP3.LUT R45, R44, 0x380, RZ, 0xc0, !PT ;  /* 0x000003802c2d7812 */ /* 0x010fc400078ec0ff */
[----:B------:R-:W-:Y:S01]  /*f180*/  LOP3.LUT R48, R49, R48, RZ, 0x3c, !PT ;  /* 0x0000003031307212 */ /* 0x000fe200078e3cff */
[--C-:B------:R-:W-:Y:S01]  /*f190*/  IMAD.X R49, RZ, RZ, R41.reuse, P3 ;  /* 0x000000ffff317224 */ /* 0x100fe200018e0629 */
[----:B------:R-:W-:Y:S02]  /*f1a0*/  IADD3 R72, P3, R40, 0x8020, RZ ;  /* 0x0000802028487810 */ /* 0x000fe40007f7e0ff */
[----:B------:R-:W-:Y:S02]  /*f1b0*/  SHF.R.U64 R12, R12, 0x3, RZ ;  /* 0x000000030c0c7819 */ /* 0x000fe400000012ff */
[----:B------:R-:W-:Y:S02]  /*f1c0*/  SHF.R.U64 R45, R45, 0x3, RZ ;  /* 0x000000032d2d7819 */ /* 0x000fe400000012ff */
[----:B------:R-:W-:Y:S02]  /*f1d0*/  LOP3.LUT R73, R72, 0x380, RZ, 0xc0, !PT ;  /* 0x0000038048497812 */ /* 0x000fe400078ec0ff */
[----:B------:R-:W-:Y:S01]  /*f1e0*/  LOP3.LUT R12, R12, R13, RZ, 0x3c, !PT ;  /* 0x0000000d0c0c7212 */ /* 0x000fe200078e3cff */
[--C-:B------:R-:W-:Y:S01]  /*f1f0*/  IMAD.X R13, RZ, RZ, R41.reuse, P1 ;  /* 0x000000ffff0d7224 */ /* 0x100fe200008e0629 */
[----:B------:R-:W-:Y:S01]  /*f200*/  LOP3.LUT R44, R45, R44, RZ, 0x3c, !PT ;  /* 0x0000002c2d2c7212 */ /* 0x000fe200078e3cff */
[----:B------:R-:W-:Y:S01]  /*f210*/  IMAD.X R45, RZ, RZ, R41, P2 ;  /* 0x000000ffff2d7224 */ /* 0x000fe200010e0629 */
[----:B------:R-:W-:-:S02]  /*f220*/  IADD3 R52, P4, R40, 0x4000, RZ ;  /* 0x0000400028347810 */ /* 0x000fc40007f9e0ff */
[C---:B------:R-:W-:Y:S02]  /*f230*/  IADD3 R56, P5, R40.reuse, 0x4020, RZ ;  /* 0x0000402028387810 */ /* 0x040fe40007fbe0ff */
        /* <DEDUP_REMOVED lines=11> */
[----:B------:R-:W-:-:S02]  /*f2f0*/  LOP3.LUT R8, R40, 0x380, RZ, 0xc0, !PT ;  /* 0x0000038028087812 */ /* 0x000fc400078ec0ff */
[----:B------:R-:W-:Y:S02]  /*f300*/  IADD3 R9, P3, R40, 0xc060, RZ ;  /* 0x0000c06028097810 */ /* 0x000fe40007f7e0ff */
[----:B------:R-:W-:Y:S02]  /*f310*/  SHF.R.U64 R53, R53, 0x3, RZ ;  /* 0x0000000335357819 */ /* 0x000fe400000012ff */
[----:B------:R-:W-:Y:S02]  /*f320*/  SHF.R.U64 R57, R57, 0x3, RZ ;  /* 0x0000000339397819 */ /* 0x000fe400000012ff */
[----:B------:R-:W-:Y:S02]  /*f330*/  SHF.R.U64 R61, R61, 0x3, RZ ;  /* 0x000000033d3d7819 */ /* 0x000fe400000012ff */
[----:B------:R-:W-:Y:S02]  /*f340*/  SHF.R.U64 R65, R65, 0x3, RZ ;  /* 0x0000000341417819 */ /* 0x000fe400000012ff */
[----:B------:R-:W-:-:S02]  /*f350*/  SHF.R.U64 R69, R69, 0x3, RZ ;  /* 0x0000000345457819 */ /* 0x000fc400000012ff */
[----:B------:R-:W-:Y:S02]  /*f360*/  SHF.R.U64 R8, R8, 0x3, RZ ;  /* 0x0000000308087819 */ /* 0x000fe400000012ff */
[----:B-----5:R-:W-:Y:S02]  /*f370*/  LOP3.LUT R28, R9, 0x380, RZ, 0xc0, !PT ;  /* 0x00000380091c7812 */ /* 0x020fe400078ec0ff */
        /* <DEDUP_REMOVED lines=14> */
[----:B------:R-:W-:Y:S02]  /*f460*/  IADD3 R36, P2, R40, 0xc040, RZ ;  /* 0x0000c04028247810 */ /* 0x000fe40007f5e0ff */
[----:B------:R-:W-:-:S02]  /*f470*/  LOP3.LUT R8, R8, R40, RZ, 0x3c, !PT ;  /* 0x0000002808087212 */ /* 0x000fc400078e3cff */
[----:B------:R-:W-:-:S04]  /*f480*/  SHF.R.U64 R40, R28, 0x3, RZ ;  /* 0x000000031c287819 */ /* 0x000fc800000012ff */
[----:B------:R-:W-:Y:S01]  /*f490*/  LOP3.LUT R40, R40, R9, RZ, 0x3c, !PT ;  /* 0x0000000928287212 */ /* 0x000fe200078e3cff */
[----:B------:R-:W-:Y:S01]  /*f4a0*/  IMAD.MOV.U32 R9, RZ, RZ, R41 ;  /* 0x000000ffff097224 */ /* 0x000fe200078e0029 */
[----:B------:R-:W-:-:S04]  /*f4b0*/  LOP3.LUT R77, R76, 0x380, RZ, 0xc0, !PT ;  /* 0x000003804c4d7812 */ /* 0x000fc800078ec0ff */
[----:B------:R-:W-:Y:S02]  /*f4c0*/  MOV R28, R8 ;  /* 0x00000008001c7202 */ /* 0x000fe40000000f00 */
[----:B------:R-:W-:Y:S02]  /*f4d0*/  F2FP.F16.F32.PACK_AB R9, R10, R26 ;  /* 0x0000001a0a09723e */ /* 0x000fe400000000ff */
[----:B------:R-:W-:Y:S02]  /*f4e0*/  F2FP.F16.F32.PACK_AB R8, R14, R167 ;  /* 0x000000a70e08723e */ /* 0x000fe400000000ff */
[----:B------:R-:W-:Y:S02]  /*f4f0*/  F2FP.F16.F32.PACK_AB R10, R24, R168 ;  /* 0x000000a8180a723e */ /* 0x000fe400000000ff */
[----:B------:R-:W-:Y:S02]  /*f500*/  LOP3.LUT R81, R80, 0x380, RZ, 0xc0, !PT ;  /* 0x0000038050517812 */ /* 0x000fe400078ec0ff */
[----:B------:R-:W-:-:S02]  /*f510*/  LOP3.LUT R85, R84, 0x380, RZ, 0xc0, !PT ;  /* 0x0000038054557812 */ /* 0x000fc400078ec0ff */
[----:B------:R-:W-:Y:S02]  /*f520*/  LOP3.LUT R89, R88, 0x380, RZ, 0xc0, !PT ;  /* 0x0000038058597812 */ /* 0x000fe400078ec0ff */
[----:B------:R-:W-:Y:S01]  /*f530*/  LOP3.LUT R37, R36, 0x380, RZ, 0xc0, !PT ;  /* 0x0000038024257812 */ /* 0x000fe200078ec0ff */
[----:B------:R2:W-:Y:S01]  /*f540*/  STSM.16.M88.4 [R28], R8 ;  /* 0x000000081c007844 */ /* 0x0005e20000000200 */
[----:B------:R-:W-:Y:S02]  /*f550*/  SHF.R.U64 R77, R77, 0x3, RZ ;  /* 0x000000034d4d7819 */ /* 0x000fe400000012ff */
[----:B------:R-:W-:Y:S02]  /*f560*/  SHF.R.U64 R81, R81, 0x3, RZ ;  /* 0x0000000351517819 */ /* 0x000fe400000012ff */
[----:B------:R-:W-:Y:S02]  /*f570*/  SHF.R.U64 R85, R85, 0x3, RZ ;  /* 0x0000000355557819 */ /* 0x000fe400000012ff */
[----:B------:R-:W-:-:S02]  /*f580*/  SHF.R.U64 R89, R89, 0x3, RZ ;  /* 0x0000000359597819 */ /* 0x000fc400000012ff */
[----:B------:R-:W-:Y:S02]  /*f590*/  SHF.R.U64 R37, R37, 0x3, RZ ;  /* 0x0000000325257819 */ /* 0x000fe400000012ff */
[----:B------:R-:W-:Y:S02]  /*f5a0*/  MOV R24, R12 ;  /* 0x0000000c00187202 */ /* 0x000fe40000000f00 */
[----:B------:R-:W-:Y:S02]  /*f5b0*/  MOV R44, R44 ;  /* 0x0000002c002c7202 */ /* 0x000fe40000000f00 */
[----:B--2---:R-:W-:Y:S02]  /*f5c0*/  F2FP.F16.F32.PACK_AB R8, R152, R169 ;  /* 0x000000a99808723e */ /* 0x004fe400000000ff */
[----:B------:R-:W-:Y:S02]  /*f5d0*/  F2FP.F16.F32.PACK_AB R9, R7, R5 ;  /* 0x000000050709723e */ /* 0x000fe400000000ff */
[----:B------:R-:W-:-:S02]  /*f5e0*/  F2FP.F16.F32.PACK_AB R10, R153, R171 ;  /* 0x000000ab990a723e */ /* 0x000fc400000000ff */
[----:B------:R-:W-:Y:S02]  /*f5f0*/  F2FP.F16.F32.PACK_AB R11, R39, R38 ;  /* 0x00000026270b723e */ /* 0x000fe400000000ff */
[----:B------:R-:W-:Y:S02]  /*f600*/  F2FP.F16.F32.PACK_AB R12, R154, R172 ;  /* 0x000000ac9a0c723e */ /* 0x000fe400000000ff */
[----:B------:R-:W-:Y:S02]  /*f610*/  F2FP.F16.F32.PACK_AB R13, R43, R42 ;  /* 0x0000002a2b0d723e */ /* 0x000fe400000000ff */
[----:B------:R-:W-:Y:S01]  /*f620*/  F2FP.F16.F32.PACK_AB R14, R155, R173 ;  /* 0x000000ad9b0e723e */ /* 0x000fe200000000ff */
[----:B------:R2:W-:Y:S01]  /*f630*/  STSM.16.M88.4 [R24], R8 ;  /* 0x0000000818007844 */ /* 0x0005e20000000200 */
        /* <DEDUP_REMOVED lines=9> */
[----:B------:R-:W-:Y:S01]  /*f6d0*/  IADD3.X R77, RZ, R41, RZ, P4, !PT ;  /* 0x00000029ff4d7210 */ /* 0x000fe200027fe4ff */
[----:B------:R-:W-:Y:S01]  /*f6e0*/  IMAD.X R41, RZ, RZ, R41, P3 ;  /* 0x000000ffff297224 */ /* 0x000fe200018e0629 */
[----:B------:R-:W-:-:S02]  /*f6f0*/  MOV R48, R48 ;  /* 0x0000003000307202 */ /* 0x000fc40000000f00 */
[----:B------:R-:W-:Y:S02]  /*f700*/  F2FP.F16.F32.PACK_AB R26, R157, R175 ;  /* 0x000000af9d1a723e */ /* 0x000fe400000000ff */
[----:B--2---:R-:W-:Y:S01]  /*f710*/  F2FP.F16.F32.PACK_AB R24, R156, R174 ;  /* 0x000000ae9c18723e */ /* 0x004fe200000000ff */
[----:B------:R2:W-:Y:S01]  /*f720*/  STSM.16.M88.4 [R44], R12 ;  /* 0x0000000c2c007844 */ /* 0x0005e20000000200 */
[----:B------:R-:W-:Y:S02]  /*f730*/  MOV R52, R52 ;  /* 0x0000003400347202 */ /* 0x000fe40000000f00 */
[----:B------:R-:W-:Y:S02]  /*f740*/  F2FP.F16.F32.PACK_AB R28, R158, R176 ;  /* 0x000000b09e1c723e */ /* 0x000fe400000000ff */
[----:B------:R-:W-:Y:S02]  /*f750*/  MOV R56, R56 ;  /* 0x0000003800387202 */ /* 0x000fe40000000f00 */
[----:B------:R-:W-:-:S02]  /*f760*/  F2FP.F16.F32.PACK_AB R8, R160, R178 ;  /* 0x000000b2a008723e */ /* 0x000fc400000000ff */
[----:B------:R-:W-:Y:S02]  /*f770*/  F2FP.F16.F32.PACK_AB R9, R67, R66 ;  /* 0x000000424309723e */ /* 0x000fe400000000ff */
[----:B------:R-:W-:Y:S02]  /*f780*/  F2FP.F16.F32.PACK_AB R10, R161, R179 ;  /* 0x000000b3a10a723e */ /* 0x000fe400000000ff */
[----:B------:R-:W-:Y:S02]  /*f790*/  F2FP.F16.F32.PACK_AB R11, R71, R70 ;  /* 0x00000046470b723e */ /* 0x000fe400000000ff */
[----:B------:R-:W-:Y:S02]  /*f7a0*/  MOV R60, R60 ;  /* 0x0000003c003c7202 */ /* 0x000fe40000000f00 */
[----:B--2---:R-:W-:Y:S02]  /*f7b0*/  F2FP.F16.F32.PACK_AB R12, R162, R180 ;  /* 0x000000b4a20c723e */ /* 0x004fe400000000ff */
[----:B------:R-:W-:-:S02]  /*f7c0*/  F2FP.F16.F32.PACK_AB R13, R75, R74 ;  /* 0x0000004a4b0d723e */ /* 0x000fc400000000ff */
[----:B------:R-:W-:Y:S02]  /*f7d0*/  F2FP.F16.F32.PACK_AB R14, R163, R181 ;  /* 0x000000b5a30e723e */ /* 0x000fe400000000ff */
[----:B------:R-:W-:Y:S01]  /*f7e0*/  F2FP.F16.F32.PACK_AB R15, R79, R78 ;  /* 0x0000004e4f0f723e */ /* 0x000fe200000000ff */
[----:B------:R-:W-:Y:S01]  /*f7f0*/  STSM.16.M88.4 [R48], R24 ;  /* 0x0000001830007844 */ /* 0x000fe20000000200 */
[----:B------:R-:W-:Y:S02]  /*f800*/  MOV R5, R36 ;  /* 0x0000002400057202 */ /* 0x000fe40000000f00 */
[----:B------:R-:W-:Y:S01]  /*f810*/  MOV R64, R64 ;  /* 0x0000004000407202 */ /* 0x000fe20000000f00 */
[----:B------:R-:W-:Y:S01]  /*f820*/  STSM.16.M88.4 [R52], R28 ;  /* 0x0000001c34007844 */ /* 0x000fe20000000200 */
        /* <DEDUP_REMOVED lines=12> */
[----:B------:R-:W-:Y:S02]  /*f8f0*/  MOV R72, R72 ;  /* 0x0000004800487202 */ /* 0x000fe40000000f00 */
[----:B------:R-:W-:Y:S02]  /*f900*/  F2FP.F16.F32.PACK_AB R44, R97, R96 ;  /* 0x00000060612c723e */ /* 0x000fe400000000ff */
[----:B------:R-:W-:Y:S02]  /*f910*/  F2FP.F16.F32.PACK_AB R45, R99, R98 ;  /* 0x00000062632d723e */ /* 0x000fe400000000ff */
[----:B------:R-:W-:-:S02]  /*f920*/  MOV R76, R76 ;  /* 0x0000004c004c7202 */ /* 0x000fc40000000f00 */
[----:B--2---:R-:W-:Y:S02]  /*f930*/  F2FP.F16.F32.PACK_AB R8, R105, R104 ;  /* 0x000000686908723e */ /* 0x004fe400000000ff */
[----:B------:R-:W-:Y:S02]  /*f940*/  F2FP.F16.F32.PACK_AB R9, R107, R106 ;  /* 0x0000006a6b09723e */ /* 0x000fe400000000ff */
[----:B------:R-:W-:Y:S02]  /*f950*/  F2FP.F16.F32.PACK_AB R10, R109, R108 ;  /* 0x0000006c6d0a723e */ /* 0x000fe400000000ff */
[----:B------:R-:W-:Y:S01]  /*f960*/  F2FP.F16.F32.PACK_AB R11, R111, R110 ;  /* 0x0000006e6f0b723e */ /* 0x000fe200000000ff */
[----:B------:R-:W-:Y:S01]  /*f970*/  STSM.16.M88.4 [R64], R36 ;  /* 0x0000002440007844 */ /* 0x000fe20000000200 */
[----:B------:R-:W-:Y:S02]  /*f980*/  MOV R80, R80 ;  /* 0x0000005000507202 */ /* 0x000fe40000000f00 */
[----:B---3--:R-:W-:-:S02]  /*f990*/  F2FP.F16.F32.PACK_AB R12, R113, R112 ;  /* 0x00000070710c723e */ /* 0x008fc400000000ff */
[----:B------:R-:W-:Y:S02]  /*f9a0*/  F2FP.F16.F32.PACK_AB R13, R115, R114 ;  /* 0x00000072730d723e */ /* 0x000fe400000000ff */
[----:B------:R-:W-:Y:S02]  /*f9b0*/  F2FP.F16.F32.PACK_AB R14, R117, R116 ;  /* 0x00000074750e723e */ /* 0x000fe400000000ff */
[----:B------:R-:W-:Y:S01]  /*f9c0*/  F2FP.F16.F32.PACK_AB R15, R119, R118 ;  /* 0x00000076770f723e */ /* 0x000fe200000000ff */
[----:B------:R-:W-:Y:S01]  /*f9d0*/  STSM.16.M88.4 [R68], R40 ;  /* 0x0000002844007844 */ /* 0x000fe20000000200 */
[----:B------:R-:W-:-:S03]  /*f9e0*/  SHF.R.S32.HI R82, RZ, 0x1f, R51 ;  /* 0x0000001fff527819 */ /* 0x000fc60000011433 */
[----:B------:R-:W-:Y:S04]  /*f9f0*/  STSM.16.M88.4 [R72], R44 ;  /* 0x0000002c48007844 */ /* 0x000fe80000000200 */
[----:B------:R-:W-:Y:S04]  /*fa00*/  STSM.16.M88.4 [R76], R8 ;  /* 0x000000084c007844 */ /* 0x000fe80000000200 */
[----:B------:R2:W-:Y:S01]  /*fa10*/  STSM.16.M88.4 [R80], R12 ;  /* 0x0000000c50007844 */ /* 0x0005e20000000200 */
[----:B------:R-:W-:Y:S02]  /*fa20*/  MOV R84, R84 ;  /* 0x0000005400547202 */ /* 0x000fe40000000f00 */
[----:B------:R-:W-:-:S02]  /*fa30*/  F2FP.F16.F32.PACK_AB R24, R121, R120 ;  /* 0x000000787918723e */ /* 0x000fc400000000ff */
[----:B------:R-:W-:Y:S02]  /*fa40*/  F2FP.F16.F32.PACK_AB R25, R123, R122 ;  /* 0x0000007a7b19723e */ /* 0x000fe400000000ff */
[----:B------:R-:W-:Y:S02]  /*fa50*/  F2FP.F16.F32.PACK_AB R26, R125, R124 ;  /* 0x0000007c7d1a723e */ /* 0x000fe400000000ff */
[----:B------:R-:W-:Y:S02]  /*fa60*/  F2FP.F16.F32.PACK_AB R27, R127, R126 ;  /* 0x0000007e7f1b723e */ /* 0x000fe400000000ff */
[----:B------:R-:W-:Y:S02]  /*fa70*/  ISETP.NE.U32.AND P0, PT, RZ, UR4, PT ;  /* 0x00000004ff007c0c */ /* 0x000fe4000bf05070 */
[C---:B--2---:R-:W-:Y:S02]  /*fa80*/  SHF.L.U32 R12, R51.reuse, 0x2, RZ ;  /* 0x00000002330c7819 */ /* 0x044fe400000006ff */
[----:B------:R-:W-:-:S02]  /*fa90*/  SHF.L.U64.HI R6, R51, 0x2, R82 ;  /* 0x0000000233067819 */ /* 0x000fc40000010252 */
[----:B------:R-:W-:Y:S02]  /*faa0*/  IADD3 R14, P1, R12, UR4, RZ ;  /* 0x000000040c0e7c10 */ /* 0x000fe4000ff3e0ff */
[----:B------:R-:W-:Y:S02]  /*fab0*/  MOV R88, R88 ;  /* 0x0000005800587202 */ /* 0x000fe40000000f00 */
        /* <DEDUP_REMOVED lines=11> */
[----:B------:R-:W-:Y:S01]  /*fb70*/  F2FP.F16.F32.PACK_AB R11, R3, R150 ;  /* 0x00000096030b723e */ /* 0x000fe200000000ff */
[----:B------:R-:W-:Y:S01]  /*fb80*/  STSM.16.M88.4 [R84], R24 ;  /* 0x0000001854007844 */ /* 0x000fe20000000200 */
[----:B------:R-:W-:Y:S02]  /*fb90*/  ISETP.NE.AND.EX P0, PT, RZ, UR5, PT, P0 ;  /* 0x00000005ff007c0c */ /* 0x000fe4000bf05300 */
[----:B------:R-:W-:Y:S01]  /*fba0*/  IADD3.X R15, R6, UR5, RZ, P1, !PT ;  /* 0x00000005060f7c10 */ /* 0x000fe20008ffe4ff */
[----:B------:R-:W-:Y:S01]  /*fbb0*/  ULDC.64 UR4, c[0x0][0xd08] ;  /* 0x0003420000047ab9 */ /* 0x000fe20000000a00 */
[----:B------:R-:W-:Y:S01]  /*fbc0*/  STSM.16.M88.4 [R88], R28 ;  /* 0x0000001c58007844 */ /* 0x000fe20000000200 */
[----:B------:R-:W-:-:S03]  /*fbd0*/  ISETP.NE.U32.AND P2, PT, RZ, UR4, PT ;  /* 0x00000004ff007c0c */ /* 0x000fc6000bf45070 */
[----:B------:R2:W-:Y:S01]  /*fbe0*/  STSM.16.M88.4 [R5], R36 ;  /* 0x0000002405007844 */ /* 0x0005e20000000200 */
[----:B------:R-:W-:-:S03]  /*fbf0*/  ISETP.NE.AND.EX P2, PT, RZ, UR5, PT, P2 ;  /* 0x00000005ff007c0c */ /* 0x000fc6000bf45320 */
[----:B------:R3:W-:Y:S01]  /*fc00*/  STSM.16.M88.4 [R7], R8 ;  /* 0x0000000807007844 */ /* 0x0007e20000000200 */
[----:B------:R-:W-:Y:S01]  /*fc10*/  IMAD.MOV.U32 R80, RZ, RZ, RZ ;  /* 0x000000ffff507224 */ /* 0x000fe200078e00ff */
[----:B------:R-:W-:Y:S08]  /*fc20*/  BAR.SYNC.DEFER_BLOCKING 0x1, 0x100 ;  /* 0x0044000000007b1d */ /* 0x000ff00000010000 */
[----:B------:R-:W-:Y:S01]  /*fc30*/  @P2 IADD3 R12, P3, R12, UR4, RZ ;  /* 0x000000040c0c2c10 */ /* 0x000fe2000ff7e0ff */
[----:B------:R-:W-:-:S02]  /*fc40*/  ULDC UR4, c[0x0][0xb88] ;  /* 0x0002e20000047ab9 */ /* 0x000fc40000000800 */
[----:B--2---:R-:W-:Y:S01]  /*fc50*/  IMAD.U32 R5, RZ, RZ, UR4 ;  /* 0x00000004ff057e24 */ /* 0x004fe2000f8e00ff */
[----:B------:R-:W-:Y:S01]  /*fc60*/  @P2 IADD3.X R13, R6, UR5, RZ, P3, !PT ;  /* 0x00000005060d2c10 */ /* 0x000fe20009ffe4ff */
[----:B------:R2:W5:Y:S04]  /*fc70*/  @P0 LDG.E R80, desc[UR60][R14.64] ;  /* 0x0000003c0e500981 */ /* 0x000568000c1e1900 */
[----:B------:R2:W5:Y:S01]  /*fc80*/  @P2 LDG.E R5, desc[UR60][R12.64] ;  /* 0x0000003c0c052981 */ /* 0x000562000c1e1900 */
[----:B0-----:R-:W-:-:S13]  /*fc90*/  ISETP.NE.AND P1, PT, R32, 0x1, PT ;  /* 0x000000012000780c */ /* 0x001fda0003f25270 */
[----:B------:R-:W0:Y:S08]  /*fca0*/  @P1 LDC R3, c[0x0][0xcec] ;  /* 0x00033b00ff031b82 */ /* 0x000e300000000800 */
[----:B------:R-:W4:Y:S01]  /*fcb0*/  @P1 LDC R24, c[0x0][0xcf0] ;  /* 0x00033c00ff181b82 */ /* 0x000f220000000800 */
[----:B---3--:R-:W-:Y:S01]  /*fcc0*/  IMAD R8, R90, 0x80, R55 ;  /* 0x000000805a087824 */ /* 0x008fe200078e0237 */
[----:B--2---:R-:W-:Y:S06]  /*fcd0*/  @P2 BRA `(.L_x_1512) ;  /* 0x0000000000102947 */ /* 0x004fec0003800000 */
[----:B------:R-:W-:Y:S05]  /*fce0*/  @!P0 BRA `(.L_x_1512) ;  /* 0x00000000000c8947 */ /* 0x000fea0003800000 */
[----:B------:R-:W2:Y:S04]  /*fcf0*/  LDG.E R6, desc[UR60][R14.64] ;  /* 0x0000003c0e067981 */ /* 0x000ea8000c1e1900 */
[----:B-----5:R-:W2:Y:S02]  /*fd00*/  LDG.E R5, desc[UR60][R14.64+0x4] ;  /* 0x0000043c0e057981 */ /* 0x020ea4000c1e1900 */
[----:B--2---:R-:W-:-:S07]  /*fd10*/  IMAD.IADD R5, R5, 0x1, -R6 ;  /* 0x0000000105057824 */ /* 0x004fce00078e0a06 */
.L_x_1512:
[----:B------:R-:W2:Y:S01]  /*fd20*/  LDL.LU R89, [R1+0x60] ;  /* 0x0000600001597983 */ /* 0x000ea20000300800 */
[----:B------:R-:W3:Y:S01]  /*fd30*/  S2R R6, SR_TID.X ;  /* 0x0000000000067919 */ /* 0x000ee20000002100 */
[----:B0-----:R-:W-:Y:S01]  /*fd40*/  @P1 IMAD.HI.U32 R3, R8, R3, RZ ;  /* 0x0000000308031227 */ /* 0x001fe200078e00ff */
[----:B------:R-:W-:Y:S01]  /*fd50*/  ULDC.64 UR4, c[0x0][0xc90] ;  /* 0x0003240000047ab9 */ /* 0x000fe20000000a00 */
[----:B-----5:R-:W-:Y:S01]  /*fd60*/  SHF.R.S32.HI R81, RZ, 0x1f, R80 ;  /* 0x0000001fff517819 */ /* 0x020fe20000011450 */
[----:B------:R-:W2:Y:S01]  /*fd70*/  LDL R26, [R1+0x74] ;  /* 0x00007400011a7983 */ /* 0x000ea20000100800 */
[----:B------:R-:W-:Y:S01]  /*fd80*/  MOV R11, R8 ;  /* 0x00000008000b7202 */ /* 0x000fe20000000f00 */
[----:B------:R-:W0:Y:S01]  /*fd90*/  @P1 LDC R85, c[0x0][0xcec] ;  /* 0x00033b00ff551b82 */ /* 0x000e220000000800 */
[----:B----4-:R-:W-:Y:S02]  /*fda0*/  @P1 SHF.R.U32.HI R11, RZ, R24, R3 ;  /* 0x00000018ff0b1219 */ /* 0x010fe40000011603 */
[----:B------:R-:W-:-:S02]  /*fdb0*/  SEL R82, R82, RZ, !P0 ;  /* 0x000000ff52527207 */ /* 0x000fc40004000000 */
[----:B------:R-:W-:-:S03]  /*fdc0*/  SEL R83, R51, RZ, !P0 ;  /* 0x000000ff33537207 */ /* 0x000fc60004000000 */
[----:B------:R-:W4:Y:S01]  /*fdd0*/  @P1 LDC R87, c[0x0][0xcf0] ;  /* 0x00033c00ff571b82 */ /* 0x000f220000000800 */
[----:B---3--:R-:W-:-:S05]  /*fde0*/  VIADD R30, R6, 0xffffff80 ;  /* 0xffffff80061e7836 */ /* 0x008fca0000000000 */
[----:B------:R-:W-:-:S04]  /*fdf0*/  SHF.R.S32.HI R86, RZ, 0x1f, R30 ;  /* 0x0000001fff567819 */ /* 0x000fc8000001141e */
[-C--:B------:R-:W-:Y:S02]  /*fe00*/  LEA.HI R86, R86, R30.reuse, RZ, 0x3 ;  /* 0x0000001e56567211 */ /* 0x080fe400078f18ff */
[----:B------:R-:W-:Y:S02]  /*fe10*/  SHF.R.S32.HI R88, RZ, 0x1f, R30 ;  /* 0x0000001fff587819 */ /* 0x000fe4000001141e */
[----:B------:R-:W-:Y:S02]  /*fe20*/  LOP3.LUT R86, R86, 0xfffffff8, RZ, 0xc0, !PT ;  /* 0xfffffff856567812 */ /* 0x000fe400078ec0ff */
[----:B------:R-:W-:-:S03]  /*fe30*/  LEA.HI R88, R88, R30, RZ, 0x3 ;  /* 0x0000001e58587211 */ /* 0x000fc600078f18ff */
[----:B------:R-:W-:Y:S01]  /*fe40*/  IMAD.IADD R86, R30, 0x1, -R86 ;  /* 0x000000011e567824 */ /* 0x000fe200078e0a56 */
[----:B------:R-:W-:Y:S01]  /*fe50*/  SHF.R.S32.HI R88, RZ, 0x3, R88 ;  /* 0x00000003ff587819 */ /* 0x000fe20000011458 */
[----:B------:R-:W-:Y:S02]  /*fe60*/  IMAD.MOV R13, RZ, RZ, -R11 ;  /* 0x000000ffff0d7224 */ /* 0x000fe400078e0a0b */
[----:B------:R-:W-:Y:S02]  /*fe70*/  IMAD.SHL.U32 R3, R86, 0x8, RZ ;  /* 0x0000000856037824 */ /* 0x000fe400078e00ff */
[----:B------:R-:W-:Y:S02]  /*fe80*/  IMAD R13, R32, R13, R8 ;  /* 0x0000000d200d7224 */ /* 0x000fe400078e0208 */
[----:B------:R-:W-:-:S03]  /*fe90*/  IMAD R15, R88, 0x40, R3 ;  /* 0x00000040580f7824 */ /* 0x000fc600078e0203 */
[----:B------:R-:W-:Y:S02]  /*fea0*/  SHF.R.S32.HI R12, RZ, 0x1f, R13 ;  /* 0x0000001fff0c7819 */ /* 0x000fe4000001140d */
[----:B------:R-:W-:-:S04]  /*feb0*/  SHF.R.S32.HI R27, RZ, 0x1f, R30 ;  /* 0x0000001fff1b7819 */ /* 0x000fc8000001141e */
[----:B------:R-:W-:-:S04]  /*fec0*/  LEA.HI R27, R27, R30, RZ, 0x7 ;  /* 0x0000001e1b1b7211 */ /* 0x000fc800078f38ff */
[----:B------:R-:W-:-:S05]  /*fed0*/  LOP3.LUT R27, R27, 0xffffff80, RZ, 0xc0, !PT ;  /* 0xffffff801b1b7812 */ /* 0x000fca00078ec0ff */
[----:B------:R-:W-:Y:S02]  /*fee0*/  IMAD.IADD R27, R30, 0x1, -R27 ;  /* 0x000000011e1b7824 */ /* 0x000fe400078e0a1b */
[C---:B------:R-:W-:Y:S02]  /*fef0*/  VIADD R93, R3.reuse, 0xc0 ;  /* 0x000000c0035d7836 */ /* 0x040fe40000000000 */
[C---:B------:R-:W-:Y:S02]  /*ff00*/  VIADD R95, R3.reuse, 0x40 ;  /* 0x00000040035f7836 */ /* 0x040fe40000000000 */
[----:B------:R-:W-:Y:S01]  /*ff10*/  VIADD R91, R3, 0x80 ;  /* 0x00000080035b7836 */ /* 0x000fe20000000000 */
[----:B------:R-:W-:Y:S02]  /*ff20*/  BSSY B1, `(.L_x_1513) ;  /* 0x00000cc000017945 */ /* 0x000fe40003800000 */
[----:B------:R-:W-:Y:S02]  /*ff30*/  SHF.R.S32.HI R92, RZ, 0x1f, R95 ;  /* 0x0000001fff5c7819 */ /* 0x000fe4000001145f */
[----:B------:R-:W-:-:S02]  /*ff40*/  SHF.R.S32.HI R94, RZ, 0x1f, R91 ;  /* 0x0000001fff5e7819 */ /* 0x000fc4000001145b */
[----:B--2---:R-:W-:-:S05]  /*ff50*/  SHF.R.S32.HI R84, RZ, 0x1f, R89 ;  /* 0x0000001fff547819 */ /* 0x004fca0000011459 */
[----:B------:R-:W-:-:S04]  /*ff60*/  IMAD R6, R84, UR4, RZ ;  /* 0x0000000454067c24 */ /* 0x000fc8000f8e02ff */
[C---:B------:R-:W-:Y:S02]  /*ff70*/  IMAD R9, R89.reuse, UR5, R6 ;  /* 0x0000000559097c24 */ /* 0x040fe4000f8e0206 */
[----:B------:R-:W-:Y:S01]  /*ff80*/  IMAD.WIDE.U32 R6, R89, UR4, R80 ;  /* 0x0000000459067c25 */ /* 0x000fe2000f8e0050 */
[----:B------:R-:W-:-:S03]  /*ff90*/  ULDC.64 UR4, c[0x0][0xc98] ;  /* 0x0003260000047ab9 */ /* 0x000fc60000000a00 */
[----:B------:R-:W-:Y:S02]  /*ffa0*/  IMAD.IADD R7, R7, 0x1, R9 ;  /* 0x0000000107077824 */ /* 0x000fe400078e0209 */
[----:B------:R-:W-:Y:S02]  /*ffb0*/  IMAD R10, R82, UR4, RZ ;  /* 0x00000004520a7c24 */ /* 0x000fe4000f8e02ff */
[----:B------:R-:W-:-:S04]  /*ffc0*/  IMAD.WIDE.U32 R8, R83, UR4, R6 ;  /* 0x0000000453087c25 */ /* 0x000fc8000f8e0006 */
[----:B------:R-:W-:Y:S01]  /*ffd0*/  IMAD.WIDE R6, R15, 0x2, R20 ;  /* 0x000000020f067825 */ /* 0x000fe200078e0214 */
[----:B------:R-:W-:-:S03]  /*ffe0*/  SHF.R.S32.HI R15, RZ, 0x1f, R11 ;  /* 0x0000001fff0f7819 */ /* 0x000fc6000001140b */
[----:B------:R-:W-:Y:S01]  /*fff0*/  IMAD R14, R83, UR5, R10 ;  /* 0x00000005530e7c24 */ /* 0x000fe2000f8e020a */
[----:B------:R-:W-:Y:S01]  /*10000*/  IADD3 R10, P0, R11, R8, RZ ;  /* 0x000000080b0a7210 */ /* 0x000fe20007f1e0ff */
[----:B------:R-:W-:Y:S02]  /*10010*/  ULDC.64 UR4, c[0x0][0xc88] ;  /* 0x0003220000047ab9 */ /* 0x000fe40000000a00 */
[----:B------:R-:W-:Y:S01]  /*10020*/  IMAD R12, R12, UR4, RZ ;  /* 0x000000040c0c7c24 */ /* 0x000fe2000f8e02ff */
[----:B------:R-:W-:-:S03]  /*10030*/  IADD3.X R11, R15, R9, R14, P0, !PT ;  /* 0x000000090f0b7210 */ /* 0x000fc600007fe40e */
[C---:B------:R-:W-:Y:S02]  /*10040*/  IMAD R9, R13.reuse, UR5, R12 ;  /* 0x000000050d097c24 */ /* 0x040fe4000f8e020c */
[----:B------:R-:W-:Y:S01]  /*10050*/  IMAD.WIDE.U32 R10, R13, UR4, R10 ;  /* 0x000000040d0a7c25 */ /* 0x000fe2000f8e000a */
[----:B------:R-:W-:Y:S01]  /*10060*/  ULDC.64 UR4, c[0x0][0xc50] ;  /* 0x0003140000047ab9 */ /* 0x000fe20000000a00 */
[----:B------:R-:W-:-:S03]  /*10070*/  IADD3 R21, P2, R6, 0x1000, RZ ;  /* 0x0000100006157810 */ /* 0x000fc60007f5e0ff */
[----:B------:R-:W-:Y:S02]  /*10080*/  IADD3 R9, R11, R9, RZ ;  /* 0x000000090b097210 */ /* 0x000fe40007ffe0ff */
[----:B------:R-:W-:-:S04]  /*10090*/  LEA R14, P0, R10, UR4, 0x2 ;  /* 0x000000040a0e7c11 */ /* 0x000fc8000f8010ff */
[----:B------:R-:W-:Y:S02]  /*100a0*/  LEA.HI.X R15, R10, UR5, R9, 0x2, P0 ;  /* 0x000000050a0f7c11 */ /* 0x000fe400080f1409 */
[C---:B------:R-:W-:Y:S01]  /*100b0*/  IADD3 R13, P3, R6.reuse, 0x2000, RZ ;  /* 0x00002000060d7810 */ /* 0x040fe20007f7e0ff */
[----:B------:R-:W-:Y:S01]  /*100c0*/  SHFL.IDX PT, R54, R14, RZ, 0x1c1f ;  /* 0x001c1fff0e367589 */ /* 0x000fe200000e0000 */
[C---:B------:R-:W-:Y:S01]  /*100d0*/  IADD3 R29, P0, R6.reuse, 0x4000, RZ ;  /* 0x00004000061d7810 */ /* 0x040fe20007f1e0ff */
[----:B------:R-:W-:Y:S01]  /*100e0*/  IMAD.X R9, RZ, RZ, R7, P2 ;  /* 0x000000ffff097224 */ /* 0x000fe200010e0607 */
[----:B------:R-:W-:Y:S01]  /*100f0*/  IADD3 R41, P2, R6, 0x6000, RZ ;  /* 0x0000600006297810 */ /* 0x000fe20007f5e0ff */
[----:B------:R-:W-:Y:S01]  /*10100*/  IMAD R11, R90, 0x80, R26 ;  /* 0x000000805a0b7824 */ /* 0x000fe200078e021a */
[----:B------:R-:W-:Y:S01]  /*10110*/  LOP3.LUT R28, R29, 0x380, RZ, 0xc0, !PT ;  /* 0x000003801d1c7812 */ /* 0x000fe200078ec0ff */
[----:B------:R-:W-:Y:S01]  /*10120*/  IMAD R20, R5, R32, RZ ;  /* 0x0000002005147224 */ /* 0x000fe200078e02ff */
[----:B------:R-:W-:Y:S01]  /*10130*/  LOP3.LUT R40, R41, 0x380, RZ, 0xc0, !PT ;  /* 0x0000038029287812 */ /* 0x000fe200078ec0ff */
[----:B------:R-:W-:Y:S01]  /*10140*/  ULDC.64 UR4, c[0x0][0xba0] ;  /* 0x0002e80000047ab9 */ /* 0x000fe20000000a00 */
[----:B------:R-:W-:-:S02]  /*10150*/  SHF.R.U64 R28, R28, 0x3, RZ ;  /* 0x000000031c1c7819 */ /* 0x000fc400000012ff */
[----:B------:R-:W-:Y:S02]  /*10160*/  SHF.R.U64 R40, R40, 0x3, RZ ;  /* 0x0000000328287819 */ /* 0x000fe400000012ff */
[----:B------:R-:W-:Y:S01]  /*10170*/  LOP3.LUT R28, R28, R29, RZ, 0x3c, !PT ;  /* 0x0000001d1c1c7212 */ /* 0x000fe200078e3cff */
[----:B------:R-:W-:Y:S01]  /*10180*/  IMAD.X R29, RZ, RZ, R7, P0 ;  /* 0x000000ffff1d7224 */ /* 0x000fe200000e0607 */
[----:B------:R-:W-:Y:S02]  /*10190*/  IADD3 R53, P0, R6, 0x9000, RZ ;  /* 0x0000900006357810 */ /* 0x000fe40007f1e0ff */
[----:B------:R-:W-:Y:S02]  /*101a0*/  LOP3.LUT R40, R40, R41, RZ, 0x3c, !PT ;  /* 0x0000002928287212 */ /* 0x000fe400078e3cff */
[----:B------:R-:W-:Y:S02]  /*101b0*/  IADD3.X R41, RZ, R7, RZ, P2, !PT ;  /* 0x00000007ff297210 */ /* 0x000fe400017fe4ff */
[----:B------:R-:W-:-:S02]  /*101c0*/  LOP3.LUT R52, R53, 0x380, RZ, 0xc0, !PT ;  /* 0x0000038035347812 */ /* 0x000fc400078ec0ff */
[----:B------:R-:W-:Y:S01]  /*101d0*/  IADD3 R61, P2, R6, 0xb000, RZ ;  /* 0x0000b000063d7810 */ /* 0x000fe20007f5e0ff */
[----:B------:R-:W2:Y:S01]  /*101e0*/  SHFL.IDX PT, R55, R15, RZ, 0x1c1f ;  /* 0x001c1fff0f377589 */ /* 0x000ea200000e0000 */
[----:B------:R-:W-:Y:S02]  /*101f0*/  LOP3.LUT R12, R13, 0x380, RZ, 0xc0, !PT ;  /* 0x000003800d0c7812 */ /* 0x000fe400078ec0ff */
[----:B------:R-:W-:Y:S02]  /*10200*/  SHF.R.U64 R52, R52, 0x3, RZ ;  /* 0x0000000334347819 */ /* 0x000fe400000012ff */
[----:B------:R-:W-:Y:S02]  /*10210*/  LOP3.LUT R60, R61, 0x380, RZ, 0xc0, !PT ;  /* 0x000003803d3c7812 */ /* 0x000fe400078ec0ff */
[----:B------:R-:W-:Y:S02]  /*10220*/  SHF.R.U64 R12, R12, 0x3, RZ ;  /* 0x000000030c0c7819 */ /* 0x000fe400000012ff */
[----:B------:R-:W-:Y:S01]  /*10230*/  LOP3.LUT R52, R52, R53, RZ, 0x3c, !PT ;  /* 0x0000003534347212 */ /* 0x000fe200078e3cff */
[----:B------:R-:W-:Y:S01]  /*10240*/  IMAD.X R53, RZ, RZ, R7, P0 ;  /* 0x000000ffff357224 */ /* 0x000fe200000e0607 */
[----:B------:R-:W-:-:S02]  /*10250*/  SHF.R.U64 R60, R60, 0x3, RZ ;  /* 0x000000033c3c7819 */ /* 0x000fc400000012ff */
[----:B------:R-:W-:Y:S02]  /*10260*/  LOP3.LUT P0, RZ, R27, 0x3, RZ, 0xc0, !PT ;  /* 0x000000031bff7812 */ /* 0x000fe4000780c0ff */
[----:B------:R-:W-:Y:S01]  /*10270*/  LOP3.LUT R12, R12, R13, RZ, 0x3c, !PT ;  /* 0x0000000d0c0c7212 */ /* 0x000fe200078e3cff */
[--C-:B------:R-:W-:Y:S01]  /*10280*/  IMAD.X R13, RZ, RZ, R7.reuse, P3 ;  /* 0x000000ffff0d7224 */ /* 0x100fe200018e0607 */
[----:B------:R-:W-:Y:S01]  /*10290*/  LOP3.LUT R60, R60, R61, RZ, 0x3c, !PT ;  /* 0x0000003d3c3c7212 */ /* 0x000fe200078e3cff */
[----:B------:R-:W-:Y:S01]  /*102a0*/  IMAD.X R61, RZ, RZ, R7, P2 ;  /* 0x000000ffff3d7224 */ /* 0x000fe200010e0607 */
[----:B------:R-:W-:Y:S02]  /*102b0*/  LOP3.LUT R8, R21, 0x380, RZ, 0xc0, !PT ;  /* 0x0000038015087812 */ /* 0x000fe400078ec0ff */
[C---:B------:R-:W-:Y:S02]  /*102c0*/  IADD3 R25, P5, R6.reuse, 0x3000, RZ ;  /* 0x0000300006197810 */ /* 0x040fe40007fbe0ff */
[----:B------:R-:W-:-:S02]  /*102d0*/  IADD3 R37, P4, R6, 0x5000, RZ ;  /* 0x0000500006257810 */ /* 0x000fc40007f9e0ff */
[----:B------:R-:W-:Y:S02]  /*102e0*/  IADD3 R45, P3, R6, 0x7000, RZ ;  /* 0x00007000062d7810 */ /* 0x000fe40007f7e0ff */
[----:B------:R-:W-:Y:S02]  /*102f0*/  ISETP.GE.OR P2, PT, R11, R20, P0 ;  /* 0x000000140b00720c */ /* 0x000fe40000746670 */
[----:B------:R-:W-:Y:S02]  /*10300*/  SHF.R.U64 R8, R8, 0x3, RZ ;  /* 0x0000000308087819 */ /* 0x000fe400000012ff */
[----:B------:R-:W-:Y:S02]  /*10310*/  LOP3.LUT R24, R25, 0x380, RZ, 0xc0, !PT ;  /* 0x0000038019187812 */ /* 0x000fe400078ec0ff */
[----:B------:R-:W-:Y:S02]  /*10320*/  LOP3.LUT R36, R37, 0x380, RZ, 0xc0, !PT ;  /* 0x0000038025247812 */ /* 0x000fe400078ec0ff */
[----:B------:R-:W-:-:S02]  /*10330*/  LOP3.LUT R44, R45, 0x380, RZ, 0xc0, !PT ;  /* 0x000003802d2c7812 */ /* 0x000fc400078ec0ff */
[----:B------:R-:W-:Y:S01]  /*10340*/  LOP3.LUT R8, R8, R21, RZ, 0x3c, !PT ;  /* 0x0000001508087212 */ /* 0x000fe200078e3cff */
[----:B------:R-:W-:Y:S01]  /*10350*/  IMAD R21, R81, UR4, RZ ;  /* 0x0000000451157c24 */ /* 0x000fe2000f8e02ff */
[----:B------:R-:W-:Y:S02]  /*10360*/  SHF.R.U64 R24, R24, 0x3, RZ ;  /* 0x0000000318187819 */ /* 0x000fe400000012ff */
[----:B------:R-:W-:Y:S02]  /*10370*/  SHF.R.U64 R36, R36, 0x3, RZ ;  /* 0x0000000324247819 */ /* 0x000fe400000012ff */
[----:B------:R-:W-:Y:S01]  /*10380*/  SHF.R.U64 R44, R44, 0x3, RZ ;  /* 0x000000032c2c7819 */ /* 0x000fe200000012ff */
[----:B------:R-:W-:Y:S01]  /*10390*/  IMAD R21, R80, UR5, R21 ;  /* 0x0000000550157c24 */ /* 0x000fe2000f8e0215 */
[----:B------:R-:W-:Y:S01]  /*103a0*/  LOP3.LUT R24, R24, R25, RZ, 0x3c, !PT ;  /* 0x0000001918187212 */ /* 0x000fe200078e3cff */
[--C-:B------:R-:W-:Y:S01]  /*103b0*/  IMAD.X R25, RZ, RZ, R7.reuse, P5 ;  /* 0x000000ffff197224 */ /* 0x100fe200028e0607 */
[----:B------:R-:W-:Y:S01]  /*103c0*/  LOP3.LUT R36, R36, R37, RZ, 0x3c, !PT ;  /* 0x0000002524247212 */ /* 0x000fe200078e3cff */
[--C-:B------:R-:W-:Y:S01]  /*103d0*/  IMAD.X R37, RZ, RZ, R7.reuse, P4 ;  /* 0x000000ffff257224 */ /* 0x100fe200020e0607 */
[----:B------:R-:W-:Y:S01]  /*103e0*/  LOP3.LUT R44, R44, R45, RZ, 0x3c, !PT ;  /* 0x0000002d2c2c7212 */ /* 0x000fe200078e3cff */
[----:B------:R-:W-:Y:S01]  /*103f0*/  IMAD.X R45, RZ, RZ, R7, P3 ;  /* 0x000000ffff2d7224 */ /* 0x000fe200018e0607 */
[C---:B------:R-:W-:Y:S01]  /*10400*/  IADD3 R49, P5, R6.reuse, 0x8000, RZ ;  /* 0x0000800006317810 */ /* 0x040fe20007fbe0ff */
[----:B--2---:R2:W-:Y:S01]  /*10410*/  @!P2 ST.E desc[UR60][R54.64], R0 ;  /* 0x000000003600a985 */ /* 0x0045e2000c10193c */
[----:B------:R-:W-:Y:S01]  /*10420*/  IADD3 R57, P4, R6, 0xa000, RZ ;  /* 0x0000a00006397810 */ /* 0x000fe20007f9e0ff */
[----:B------:R-:W-:Y:S01]  /*10430*/  IMAD.WIDE.U32 R80, R80, UR4, RZ ;  /* 0x0000000450507c25 */ /* 0x000fe2000f8e00ff */
[----:B------:R-:W-:Y:S01]  /*10440*/  IADD3 R65, P3, R6, 0xc000, RZ ;  /* 0x0000c00006417810 */ /* 0x000fe20007f7e0ff */
[----:B------:R-:W-:Y:S01]  /*10450*/  ULDC.64 UR4, c[0x0][0xbe8] ;  /* 0x0002fa0000047ab9 */ /* 0x000fe20000000a00 */
[----:B------:R-:W-:Y:S01]  /*10460*/  LOP3.LUT R48, R49, 0x380, RZ, 0xc0, !PT ;  /* 0x0000038031307812 */ /* 0x000fe200078ec0ff */
[----:B------:R-:W-:Y:S01]  /*10470*/  IMAD.IADD R81, R81, 0x1, R21 ;  /* 0x0000000151517824 */ /* 0x000fe200078e0215 */
[----:B------:R-:W-:Y:S01]  /*10480*/  LOP3.LUT R56, R57, 0x380, RZ, 0xc0, !PT ;  /* 0x0000038039387812 */ /* 0x000fe200078ec0ff */
[----:B------:R-:W-:-:S02]  /*10490*/  IMAD R84, R84, UR4, RZ ;  /* 0x0000000454547c24 */ /* 0x000fc4000f8e02ff */
[----:B--2---:R-:W-:Y:S01]  /*104a0*/  IMAD R0, R86, 0x20, R88 ;  /* 0x0000002056007824 */ /* 0x004fe200078e0258 */
[----:B------:R-:W-:-:S03]  /*104b0*/  LOP3.LUT R64, R65, 0x380, RZ, 0xc0, !PT ;  /* 0x0000038041407812 */ /* 0x000fc600078ec0ff */
[----:B------:R-:W-:Y:S01]  /*104c0*/  IMAD R86, R90, 0x80, R0 ;  /* 0x000000805a567824 */ /* 0x000fe200078e0200 */
[----:B------:R-:W-:Y:S01]  /*104d0*/  SHF.R.U64 R48, R48, 0x3, RZ ;  /* 0x0000000330307819 */ /* 0x000fe200000012ff */
[----:B------:R-:W-:Y:S01]  /*104e0*/  SHFL.IDX PT, R58, R14, 0x1, 0x1c1f ;  /* 0x003c1f000e3a7f89 */ /* 0x000fe200000e0000 */
[----:B------:R-:W-:Y:S01]  /*104f0*/  SHF.R.U64 R56, R56, 0x3, RZ ;  /* 0x0000000338387819 */ /* 0x000fe200000012ff */
[C---:B------:R-:W-:Y:S01]  /*10500*/  IMAD R21, R89.reuse, UR5, R84 ;  /* 0x0000000559157c24 */ /* 0x040fe2000f8e0254 */
[----:B------:R-:W-:Y:S01]  /*10510*/  SHF.R.U64 R64, R64, 0x3, RZ ;  /* 0x0000000340407819 */ /* 0x000fe200000012ff */
[----:B------:R-:W2:Y:S01]  /*10520*/  SHFL.IDX PT, R59, R15, 0x1, 0x1c1f ;  /* 0x003c1f000f3b7f89 */ /* 0x000ea200000e0000 */
[----:B------:R-:W-:Y:S01]  /*10530*/  IMAD.WIDE.U32 R80, R89, UR4, R80 ;  /* 0x0000000459507c25 */ /* 0x000fe2000f8e0050 */
[----:B------:R-:W-:-:S03]  /*10540*/  ULDC.64 UR4, c[0x0][0xbf0] ;  /* 0x0002fc0000047ab9 */ /* 0x000fc60000000a00 */
[----:B0-----:R-:W-:Y:S01]  /*10550*/  @P1 IMAD.HI.U32 R0, R86, R85, RZ ;  /* 0x0000005556001227 */ /* 0x001fe200078e00ff */
[----:B------:R-:W-:Y:S02]  /*10560*/  LOP3.LUT R48, R48, R49, RZ, 0x3c, !PT ;  /* 0x0000003130307212 */ /* 0x000fe400078e3cff */
[----:B------:R-:W-:Y:S01]  /*10570*/  LOP3.LUT R56, R56, R57, RZ, 0x3c, !PT ;  /* 0x0000003938387212 */ /* 0x000fe200078e3cff */
[----:B------:R-:W-:Y:S01]  /*10580*/  IMAD.IADD R81, R81, 0x1, R21 ;  /* 0x0000000151517824 */ /* 0x000fe200078e0215 */
[----:B------:R-:W-:Y:S01]  /*10590*/  LOP3.LUT R64, R64, R65, RZ, 0x3c, !PT ;  /* 0x0000004140407212 */ /* 0x000fe200078e3cff */
[--C-:B------:R-:W-:Y:S01]  /*105a0*/  IMAD.X R49, RZ, RZ, R7.reuse, P5 ;  /* 0x000000ffff317224 */ /* 0x100fe200028e0607 */
[----:B------:R-:W-:Y:S01]  /*105b0*/  IADD3.X R57, RZ, R7, RZ, P4, !PT ;  /* 0x00000007ff397210 */ /* 0x000fe200027fe4ff */
[----:B------:R-:W-:Y:S01]  /*105c0*/  VIADD R5, R11, 0x8 ;  /* 0x000000080b057836 */ /* 0x000fe20000000000 */
[C---:B------:R-:W-:Y:S01]  /*105d0*/  IADD3 R69, P5, R6.reuse, 0xd000, RZ ;  /* 0x0000d00006457810 */ /* 0x040fe20007fbe0ff */
[----:B------:R-:W-:Y:S01]  /*105e0*/  IMAD.MOV.U32 R21, RZ, RZ, R86 ;  /* 0x000000ffff157224 */ /* 0x000fe200078e0056 */
[----:B------:R-:W-:Y:S01]  /*105f0*/  IADD3 R73, P4, R6, 0xe000, RZ ;  /* 0x0000e00006497810 */ /* 0x000fe20007f9e0ff */
[----:B------:R-:W-:Y:S01]  /*10600*/  IMAD R82, R82, UR4, RZ ;  /* 0x0000000452527c24 */ /* 0x000fe2000f8e02ff */
[----:B----4-:R-:W-:Y:S01]  /*10610*/  @P1 SHF.R.U32.HI R21, RZ, R87, R0 ;  /* 0x00000057ff151219 */ /* 0x010fe20000011600 */
[----:B------:R-:W-:Y:S01]  /*10620*/  IMAD.X R65, RZ, RZ, R7, P3 ;  /* 0x000000ffff417224 */ /* 0x000fe200018e0607 */
[----:B------:R-:W-:Y:S01]  /*10630*/  IADD3 R10, P3, R6, 0xf000, RZ ;  /* 0x0000f000060a7810 */ /* 0x000fe20007f7e0ff */
[----:B------:R-:W-:Y:S01]  /*10640*/  IMAD R85, R83, UR5, R82 ;  /* 0x0000000553557c24 */ /* 0x000fe2000f8e0252 */
[----:B------:R-:W-:Y:S01]  /*10650*/  LOP3.LUT R68, R69, 0x380, RZ, 0xc0, !PT ;  /* 0x0000038045447812 */ /* 0x000fe200078ec0ff */
[----:B------:R-:W-:Y:S01]  /*10660*/  IMAD.WIDE.U32 R80, R83, UR4, R80 ;  /* 0x0000000453507c25 */ /* 0x000fe2000f8e0050 */
[----:B------:R-:W-:Y:S01]  /*10670*/  LOP3.LUT R72, R73, 0x380, RZ, 0xc0, !PT ;  /* 0x0000038049487812 */ /* 0x000fe200078ec0ff */
[----:B------:R-:W-:Y:S01]  /*10680*/  ULDC.64 UR4, c[0x0][0xbe0] ;  /* 0x0002f80000047ab9 */ /* 0x000fe20000000a00 */
[----:B------:R-:W-:-:S02]  /*10690*/  ISETP.GE.OR P0, PT, R5, R20, P0 ;  /* 0x000000140500720c */ /* 0x000fc40000706670 */
[----:B------:R-:W-:Y:S02]  /*106a0*/  SHF.R.S32.HI R0, RZ, 0x1f, R21 ;  /* 0x0000001fff007819 */ /* 0x000fe40000011415 */
[----:B------:R-:W-:Y:S02]  /*106b0*/  IADD3 R83, -R21, RZ, RZ ;  /* 0x000000ff15537210 */ /* 0x000fe40007ffe1ff */
[----:B------:R-:W-:Y:S02]  /*106c0*/  LOP3.LUT R11, R6, 0x380, RZ, 0xc0, !PT ;  /* 0x00000380060b7812 */ /* 0x000fe400078ec0ff */
[----:B------:R-:W-:Y:S01]  /*106d0*/  LOP3.LUT R5, R10, 0x380, RZ, 0xc0, !PT ;  /* 0x000003800a057812 */ /* 0x000fe200078ec0ff */
[----:B------:R-:W-:Y:S01]  /*106e0*/  IMAD R0, R0, UR4, RZ ;  /* 0x0000000400007c24 */ /* 0x000fe2000f8e02ff */
[----:B------:R-:W-:Y:S01]  /*106f0*/  SHF.R.U64 R68, R68, 0x3, RZ ;  /* 0x0000000344447819 */ /* 0x000fe200000012ff */
[----:B------:R-:W-:Y:S01]  /*10700*/  IMAD R83, R32, R83, R86 ;  /* 0x0000005320537224 */ /* 0x000fe200078e0256 */
[----:B------:R-:W-:-:S02]  /*10710*/  SHF.R.U64 R72, R72, 0x3, RZ ;  /* 0x0000000348487819 */ /* 0x000fc400000012ff */
[----:B------:R-:W-:Y:S02]  /*10720*/  SHF.R.U64 R11, R11, 0x3, RZ ;  /* 0x000000030b0b7819 */ /* 0x000fe400000012ff */
[----:B------:R-:W-:Y:S01]  /*10730*/  SHF.R.U64 R5, R5, 0x3, RZ ;  /* 0x0000000305057819 */ /* 0x000fe200000012ff */
[----:B------:R-:W-:Y:S01]  /*10740*/  IMAD.IADD R81, R81, 0x1, R85 ;  /* 0x0000000151517824 */ /* 0x000fe200078e0255 */
[----:B------:R-:W-:Y:S01]  /*10750*/  LOP3.LUT R68, R68, R69, RZ, 0x3c, !PT ;  /* 0x0000004544447212 */ /* 0x000fe200078e3cff */
[--C-:B------:R-:W-:Y:S01]  /*10760*/  IMAD.X R69, RZ, RZ, R7.reuse, P5 ;  /* 0x000000ffff457224 */ /* 0x100fe200028e0607 */
[----:B------:R-:W-:Y:S01]  /*10770*/  LOP3.LUT R72, R72, R73, RZ, 0x3c, !PT ;  /* 0x0000004948487212 */ /* 0x000fe200078e3cff */
[----:B------:R-:W-:Y:S01]  /*10780*/  IMAD.X R73, RZ, RZ, R7, P4 ;  /* 0x000000ffff497224 */ /* 0x000fe200020e0607 */
[----:B------:R-:W-:Y:S01]  /*10790*/  LOP3.LUT R6, R11, R6, RZ, 0x3c, !PT ;  /* 0x000000060b067212 */ /* 0x000fe200078e3cff */
[----:B------:R-:W-:Y:S01]  /*107a0*/  IMAD R85, R21, UR5, R0 ;  /* 0x0000000515557c24 */ /* 0x000fe2000f8e0200 */
[----:B------:R-:W-:-:S02]  /*107b0*/  IADD3.X R77, RZ, R7, RZ, P3, !PT ;  /* 0x00000007ff4d7210 */ /* 0x000fc40001ffe4ff */
[----:B------:R-:W-:Y:S01]  /*107c0*/  LOP3.LUT R76, R5, R10, RZ, 0x3c, !PT ;  /* 0x0000000a054c7212 */ /* 0x000fe200078e3cff */
[----:B------:R-:W-:Y:S01]  /*107d0*/  IMAD.WIDE.U32 R80, R21, UR4, R80 ;  /* 0x0000000415507c25 */ /* 0x000fe2000f8e0050 */
[----:B------:R-:W-:Y:S01]  /*107e0*/  SHF.R.S32.HI R0, RZ, 0x1f, R83 ;  /* 0x0000001fff007819 */ /* 0x000fe20000011453 */
[----:B------:R-:W-:Y:S01]  /*107f0*/  ULDC.64 UR4, c[0x0][0xbd8] ;  /* 0x0002f60000047ab9 */ /* 0x000fe20000000a00 */
[----:B--2---:R0:W-:Y:S01]  /*10800*/  @!P0 ST.E desc[UR60][R58.64], R4 ;  /* 0x000000043a008985 */ /* 0x0041e2000c10193c */
[----:B------:R-:W-:Y:S02]  /*10810*/  IMAD.IADD R81, R81, 0x1, R85 ;  /* 0x0000000151517824 */ /* 0x000fe400078e0255 */
[----:B------:R-:W-:Y:S01]  /*10820*/  IMAD R0, R0, UR4, RZ ;  /* 0x0000000400007c24 */ /* 0x000fe2000f8e02ff */
[----:B------:R-:W5:Y:S01]  /*10830*/  LD.E.128 R8, desc[UR60][R8.64] ;  /* 0x0000003c08087980 */ /* 0x000f62000c101d00 */
[----:B------:R-:W-:-:S03]  /*10840*/  IMAD R89, R90, 0x80, R88 ;  /* 0x000000805a597824 */ /* 0x000fc600078e0258 */
        /* <DEDUP_REMOVED lines=15> */
[C---:B------:R-:W-:Y:S01]  /*10940*/  IMAD R85, R83.reuse, UR5, R0 ;  /* 0x0000000553557c24 */ /* 0x040fe2000f8e0200 */
[----:B------:R-:W-:Y:S01]  /*10950*/  @!PT LDS RZ, [RZ] ;  /* 0x00000000fffff984 */ /* 0x000fe20000000800 */
[----:B------:R-:W-:Y:S01]  /*10960*/  @!PT LDS RZ, [RZ] ;  /* 0x00000000fffff984 */ /* 0x000fe20000000800 */
[----:B------:R-:W-:Y:S01]  /*10970*/  @!PT LDS RZ, [RZ] ;  /* 0x00000000fffff984 */ /* 0x000fe20000000800 */
[----:B------:R-:W-:Y:S01]  /*10980*/  @!PT LDS RZ, [RZ] ;  /* 0x00000000fffff984 */ /* 0x000fe20000000800 */
[----:B------:R0:W-:Y:S06]  /*10990*/  MEMBAR.ALL.CTA ;  /* 0x0000000000007992 */ /* 0x0001ec0000008000 */
[----:B0-----:R-:W0:Y:S01]  /*109a0*/  FENCE.VIEW.ASYNC.S ;  /* 0x00000000000073c6 */ /* 0x001e220000000000 */
[----:B------:R-:W-:Y:S01]  /*109b0*/  IMAD.WIDE.U32 R80, R83, UR4, R80 ;  /* 0x0000000453507c25 */ /* 0x000fe2000f8e0050 */
[----:B------:R-:W-:-:S03]  /*109c0*/  ULDC.64 UR4, c[0x0][0xb80] ;  /* 0x0002e00000047ab9 */ /* 0x000fc60000000a00 */
[----:B------:R-:W-:Y:S01]  /*109d0*/  VIADD R21, R89, 0x20 ;  /* 0x0000002059157836 */ /* 0x000fe20000000000 */
[----:B------:R-:W-:Y:S01]  /*109e0*/  LEA R32, P2, R80, UR4, 0x1 ;  /* 0x0000000450207c11 */ /* 0x000fe2000f8408ff */
[----:B------:R-:W-:-:S03]  /*109f0*/  IMAD.IADD R81, R81, 0x1, R85 ;  /* 0x0000000151517824 */ /* 0x000fc600078e0255 */
[-C--:B------:R-:W-:Y:S02]  /*10a00*/  ISETP.GE.AND P1, PT, R21, R20.reuse, PT ;  /* 0x000000141500720c */ /* 0x080fe40003f26270 */
[----:B------:R-:W-:Y:S01]  /*10a10*/  LEA.HI.X R21, R80, UR5, R81, 0x1, P2 ;  /* 0x0000000550157c11 */ /* 0x000fe200090f0c51 */
[----:B------:R-:W-:Y:S01]  /*10a20*/  VIADD R0, R19, 0x32420 ;  /* 0x0003242013007836 */ /* 0x000fe20000000000 */
[----:B------:R-:W-:-:S04]  /*10a30*/  ISETP.GE.AND P2, PT, R89, R20, PT ;  /* 0x000000145900720c */ /* 0x000fc80003f46270 */
[----:B------:R-:W-:Y:S01]  /*10a40*/  PRMT R0, RZ, 0x654, R0 ;  /* 0x00000654ff007816 */ /* 0x000fe20000000000 */
[----:B0-----:R0:W2:Y:S01]  /*10a50*/  SHFL.IDX PT, R86, R32, RZ, 0x181f ;  /* 0x00181fff20567589 */ /* 0x0010a200000e0000 */
[----:B------:R-:W-:Y:S02]  /*10a60*/  IADD3 R83, R89, 0x40, RZ ;  /* 0x0000004059537810 */ /* 0x000fe40007ffe0ff */
[----:B------:R3:W-:Y:S02]  /*10a70*/  SYNCS.ARRIVE.TRANS64.RED.A1T0 RZ, [R0+URZ], RZ ;  /* 0x000000ff00ff79a7 */ /* 0x0007e4000810043f */
[----:B------:R-:W-:Y:S02]  /*10a80*/  ISETP.GE.AND P0, PT, R83, R20, PT ;  /* 0x000000145300720c */ /* 0x000fe40003f06270 */
[----:B------:R-:W-:Y:S02]  /*10a90*/  SHF.R.S32.HI R90, RZ, 0x1f, R3 ;  /* 0x0000001fff5a7819 */ /* 0x000fe40000011403 */
[----:B------:R-:W-:Y:S01]  /*10aa0*/  SHF.R.S32.HI R88, RZ, 0x1f, R93 ;  /* 0x0000001fff587819 */ /* 0x000fe2000001145d */
[----:B---3--:R0:W3:Y:S01]  /*10ab0*/  SHFL.IDX PT, R0, R21, RZ, 0x181f ;  /* 0x00181fff15007589 */ /* 0x0080e200000e0000 */
[----:B------:R-:W-:Y:S07]  /*10ac0*/  @P2 BRA `(.L_x_1514) ;  /* 0x0000000000442947 */ /* 0x000fee0003800000 */
[----:B------:R-:W-:Y:S02]  /*10ad0*/  ULDC UR4, c[0x0][0xbc8] ;  /* 0x0002f20000047ab9 */ /* 0x000fe40000000800 */
[----:B------:R-:W-:Y:S02]  /*10ae0*/  ISETP.GE.AND P2, PT, R3, UR4, PT ;  /* 0x0000000403007c0c */ /* 0x000fe4000bf46270 */
[----:B------:R-:W-:Y:S02]  /*10af0*/  ISETP.GE.AND P3, PT, R95, UR4, PT ;  /* 0x000000045f007c0c */ /* 0x000fe4000bf66270 */
[----:B------:R-:W-:-:S09]  /*10b00*/  ISETP.GE.AND P4, PT, R91, UR4, PT ;  /* 0x000000045b007c0c */ /* 0x000fd2000bf86270 */
[----:B--2---:R-:W-:-:S04]  /*10b10*/  @!P2 LEA R80, P5, R3, R86, 0x1 ;  /* 0x000000560350a211 */ /* 0x004fc800078a08ff */
[----:B---3--:R-:W-:Y:S02]  /*10b20*/  @!P2 LEA.HI.X R81, R3, R0, R90, 0x1, P5 ;  /* 0x000000000351a211 */ /* 0x008fe400028f0c5a */
        /* <DEDUP_REMOVED lines=11> */
.L_x_1514:
[----:B------:R-:W-:Y:S05]  /*10be0*/  BSYNC B1 ;  /* 0x0000000000017941 */ /* 0x000fea0003800000 */
.L_x_1513:
[----:B---3--:R3:W0:Y:S01]  /*10bf0*/  SHFL.IDX PT, R0, R21, 0x1, 0x181f ;  /* 0x00381f0015007f89 */ /* 0x00862200000e0000 */
[----:B------:R-:W-:Y:S03]  /*10c00*/  BSSY B1, `(.L_x_1515) ;  /* 0x0000014000017945 */ /* 0x000fe60003800000 */
[----:B----45:R3:W4:Y:S01]  /*10c10*/  SHFL.IDX PT, R30, R32, 0x1, 0x181f ;  /* 0x00381f00201e7f89 */ /* 0x03072200000e0000 */
[----:B------:R-:W-:Y:S05]  /*10c20*/  @P1 BRA `(.L_x_1516) ;  /* 0x0000000000441947 */ /* 0x000fea0003800000 */
[----:B------:R-:W-:Y:S02]  /*10c30*/  ULDC UR4, c[0x0][0xbc8] ;  /* 0x0002f20000047ab9 */ /* 0x000fe40000000800 */
[----:B------:R-:W-:Y:S02]  /*10c40*/  ISETP.GE.AND P4, PT, R3, UR4, PT ;  /* 0x0000000403007c0c */ /* 0x000fe4000bf86270 */
[----:B------:R-:W-:Y:S02]  /*10c50*/  ISETP.GE.AND P3, PT, R95, UR4, PT ;  /* 0x000000045f007c0c */ /* 0x000fe4000bf66270 */
[----:B------:R-:W-:Y:S02]  /*10c60*/  ISETP.GE.AND P2, PT, R91, UR4, PT ;  /* 0x000000045b007c0c */ /* 0x000fe4000bf46270 */
[----:B------:R-:W-:-:S07]  /*10c70*/  ISETP.GE.AND P1, PT, R93, UR4, PT ;  /* 0x000000045d007c0c */ /* 0x000fce000bf26270 */
[----:B----4-:R-:W-:-:S04]  /*10c80*/  @!P4 LEA R4, P5, R3, R30, 0x1 ;  /* 0x0000001e0304c211 */ /* 0x010fc800078a08ff */
[----:B0-----:R-:W-:Y:S02]  /*10c90*/  @!P4 LEA.HI.X R5, R3, R0, R90, 0x1, P5 ;  /* 0x000000000305c211 */ /* 0x001fe400028f0c5a */
        /* <DEDUP_REMOVED lines=10> */
.L_x_1516:
[----:B------:R-:W-:Y:S05]  /*10d40*/  BSYNC B1 ;  /* 0x0000000000017941 */ /* 0x000fea0003800000 */
.L_x_1515:
        /* <DEDUP_REMOVED lines=21> */
.L_x_1518:
[----:B------:R-:W-:Y:S05]  /*10ea0*/  BSYNC B1 ;  /* 0x0000000000017941 */ /* 0x000fea0003800000 */
.L_x_1517:
[----:B0-----:R-:W-:Y:S01]  /*10eb0*/  VIADD R5, R89, 0x60 ;  /* 0x0000006059057836 */ /* 0x001fe20000000000 */
[----:B------:R0:W0:Y:S04]  /*10ec0*/  SHFL.IDX PT, R0, R21, 0x3, 0x181f ;  /* 0x00781f0015007f89 */ /* 0x00002800000e0000 */
[----:B------:R-:W-:Y:S01]  /*10ed0*/  ISETP.GE.AND P0, PT, R5, R20, PT ;  /* 0x000000140500720c */ /* 0x000fe20003f06270 */
[----:B---3--:R-:W3:-:S12]  /*10ee0*/  SHFL.IDX PT, R32, R32, 0x3, 0x181f ;  /* 0x00781f0020207f89 */ /* 0x008ed800000e0000 */
[----:B------:R-:W-:Y:S05]  /*10ef0*/  @P0 BRA `(.L_x_1519) ;  /* 0x0000000c00f40947 */ /* 0x000fea0003800000 */
[----:B------:R-:W-:Y:S02]  /*10f00*/  ULDC UR4, c[0x0][0xbc8] ;  /* 0x0002f20000047ab9 */ /* 0x000fe40000000800 */
[----:B------:R-:W-:Y:S02]  /*10f10*/  ISETP.GE.AND P3, PT, R3, UR4, PT ;  /* 0x0000000403007c0c */ /* 0x000fe4000bf66270 */
[----:B------:R-:W-:Y:S02]  /*10f20*/  ISETP.GE.AND P4, PT, R95, UR4, PT ;  /* 0x000000045f007c0c */ /* 0x000fe4000bf86270 */
[----:B------:R-:W-:-:S09]  /*10f30*/  ISETP.GE.AND P5, PT, R91, UR4, PT ;  /* 0x000000045b007c0c */ /* 0x000fd2000bfa6270 */
[-C--:B---3--:R-:W-:Y:S02]  /*10f40*/  @!P3 LEA R4, P0, R3, R32.reuse, 0x1 ;  /* 0x000000200304b211 */ /* 0x088fe400078008ff */
[-C--:B------:R-:W-:Y:S02]  /*10f50*/  @!P4 LEA R6, P1, R95, R32.reuse, 0x1 ;  /* 0x000000205f06c211 */ /* 0x080fe400078208ff */
[----:B------:R-:W-:Y:S02]  /*10f60*/  @!P5 LEA R8, P2, R91, R32, 0x1 ;  /* 0x000000205b08d211 */ /* 0x000fe400078408ff */
[-C--:B0-----:R-:W-:Y:S02]  /*10f70*/  @!P3 LEA.HI.X R5, R3, R0.reuse, R90, 0x1, P0 ;  /* 0x000000000305b211 */ /* 0x081fe400000f0c5a */
        /* <DEDUP_REMOVED lines=11> */
.L_x_1511:
[----:B------:R-:W2:Y:S01]  /*11030*/  LDL R11, [R1+0x5c] ;  /* 0x00005c00010b7983 */ /* 0x000ea20000100800 */
[----:B------:R-:W-:Y:S01]  /*11040*/  ULDC.64 UR4, c[0x0][0xd00] ;  /* 0x0003400000047ab9 */ /* 0x000fe20000000a00 */
[----:B------:R-:W-:Y:S01]  /*11050*/  IMAD.MOV.U32 R0, RZ, RZ, RZ ;  /* 0x000000ffff007224 */ /* 0x000fe200078e00ff */
[----:B------:R-:W-:Y:S01]  /*11060*/  ISETP.NE.U32.AND P0, PT, RZ, UR4, PT ;  /* 0x00000004ff007c0c */ /* 0x000fe2000bf05070 */
[----:B0-----:R-:W0:Y:S03]  /*11070*/  LDC R21, c[0x0][0xce8] ;  /* 0x00033a00ff157b82 */ /* 0x001e260000000800 */
[----:B------:R-:W-:Y:S02]  /*11080*/  ISETP.NE.AND.EX P0, PT, RZ, UR5, PT, P0 ;  /* 0x00000005ff007c0c */ /* 0x000fe4000bf05300 */
[----:B--2---:R-:W-:Y:S02]  /*11090*/  SHF.L.U32 R6, R11, 0x2, RZ ;  /* 0x000000020b067819 */ /* 0x004fe400000006ff */
[----:B------:R-:W-:-:S02]  /*110a0*/  SHF.R.S32.HI R12, RZ, 0x1f, R11 ;  /* 0x0000001fff0c7819 */ /* 0x000fc4000001140b */
[----:B------:R-:W-:Y:S02]  /*110b0*/  IADD3 R4, P1, R6, UR4, RZ ;  /* 0x0000000406047c10 */ /* 0x000fe4000ff3e0ff */
[----:B------:R-:W-:-:S04]  /*110c0*/  SHF.L.U64.HI R3, R11, 0x2, R12 ;  /* 0x000000020b037819 */ /* 0x000fc8000001020c */
[----:B------:R-:W-:Y:S01]  /*110d0*/  IADD3.X R5, R3, UR5, RZ, P1, !PT ;  /* 0x0000000503057c10 */ /* 0x000fe20008ffe4ff */
[----:B------:R-:W-:Y:S02]  /*110e0*/  ULDC.64 UR4, c[0x0][0xd08] ;  /* 0x0003420000047ab9 */ /* 0x000fe40000000a00 */
[----:B------:R-:W-:Y:S02]  /*110f0*/  ISETP.NE.U32.AND P1, PT, RZ, UR4, PT ;  /* 0x00000004ff007c0c */ /* 0x000fe4000bf25070 */
[----:B------:R2:W5:Y:S02]  /*11100*/  @P0 LDG.E R0, desc[UR60][R4.64] ;  /* 0x0000003c04000981 */ /* 0x000564000c1e1900 */
[----:B------:R-:W-:Y:S01]  /*11110*/  ISETP.NE.AND.EX P1, PT, RZ, UR5, PT, P1 ;  /* 0x00000005ff007c0c */ /* 0x000fe2000bf25310 */
[----:B------:R-:W3:-:S12]  /*11120*/  S2R R9, SR_TID.X ;  /* 0x0000000000097919 */ /* 0x000ed80000002100 */
[----:B------:R-:W-:Y:S01]  /*11130*/  @P1 IADD3 R6, P2, R6, UR4, RZ ;  /* 0x0000000406061c10 */ /* 0x000fe2000ff5e0ff */
[----:B------:R-:W-:Y:S02]  /*11140*/  ULDC UR4, c[0x0][0xb88] ;  /* 0x0002e20000047ab9 */ /* 0x000fe40000000800 */
[----:B------:R-:W-:Y:S01]  /*11150*/  IMAD.U32 R8, RZ, RZ, UR4 ;  /* 0x00000004ff087e24 */ /* 0x000fe2000f8e00ff */
[----:B------:R-:W-:-:S05]  /*11160*/  @P1 IADD3.X R7, R3, UR5, RZ, P2, !PT ;  /* 0x0000000503071c10 */ /* 0x000fca00097fe4ff */
[----:B------:R2:W5:Y:S01]  /*11170*/  @P1 LDG.E R8, desc[UR60][R6.64] ;  /* 0x0000003c06081981 */ /* 0x000562000c1e1900 */
[----:B0-----:R-:W-:Y:S01]  /*11180*/  ISETP.NE.AND P2, PT, R21, 0x1, PT ;  /* 0x000000011500780c */ /* 0x001fe20003f45270 */
[----:B---3--:R-:W-:-:S12]  /*11190*/  VIADD R24, R9, 0xffffff80 ;  /* 0xffffff8009187836 */ /* 0x008fd80000000000 */
[----:B------:R-:W0:Y:S01]  /*111a0*/  @P2 LDC R25, c[0x0][0xcec] ;  /* 0x00033b00ff192b82 */ /* 0x000e220000000800 */
[----:B------:R-:W-:Y:S01]  /*111b0*/  ISETP.GE.AND P3, PT, R24, 0x80, PT ;  /* 0x000000801800780c */ /* 0x000fe20003f66270 */
[----:B--2---:R-:W-:-:S12]  /*111c0*/  @P1 BRA `(.L_x_1520) ;  /* 0x0000000000101947 */ /* 0x004fd80003800000 */
[----:B------:R-:W-:Y:S05]  /*111d0*/  @!P0 BRA `(.L_x_1520) ;  /* 0x00000000000c8947 */ /* 0x000fea0003800000 */
[----:B------:R-:W2:Y:S04]  /*111e0*/  LDG.E R3, desc[UR60][R4.64] ;  /* 0x0000003c04037981 */ /* 0x000ea8000c1e1900 */
[----:B-----5:R-:W2:Y:S02]  /*111f0*/  LDG.E R8, desc[UR60][R4.64+0x4] ;  /* 0x0000043c04087981 */ /* 0x020ea4000c1e1900 */
[----:B--2---:R-:W-:-:S07]  /*11200*/  IMAD.IADD R8, R8, 0x1, -R3 ;  /* 0x0000000108087824 */ /* 0x004fce00078e0a03 */
.L_x_1520:
[----:B------:R-:W2:Y:S04]  /*11210*/  LDL R20, [R1+0x60] ;  /* 0x0000600001147983 */ /* 0x000ea80000100800 */
[----:B------:R3:W5:Y:S01]  /*11220*/  LDL R26, [R1+0x68] ;  /* 0x00006800011a7983 */ /* 0x0007620000100800 */
[----:B------:R-:W-:Y:S01]  /*11230*/  BSSY B1, `(.L_x_1521) ;  /* 0x000002d000017945 */ /* 0x000fe20003800000 */
[----:B------:R-:W-:Y:S02]  /*11240*/  SEL R13, R11, RZ, !P0 ;  /* 0x000000ff0b0d7207 */ /* 0x000fe40004000000 */
[----:B------:R-:W-:Y:S02]  /*11250*/  SEL R12, R12, RZ, !P0 ;  /* 0x000000ff0c0c7207 */ /* 0x000fe40004000000 */
[----:B-----5:R-:W-:-:S02]  /*11260*/  SHF.R.S32.HI R11, RZ, 0x1f, R0 ;  /* 0x0000001fff0b7819 */ /* 0x020fc40000011400 */
[----:B--2---:R-:W-:Y:S01]  /*11270*/  SHF.R.S32.HI R10, RZ, 0x1f, R20 ;  /* 0x0000001fff0a7819 */ /* 0x004fe20000011414 */
[----:B---3--:R-:W-:Y:S06]  /*11280*/  @P3 BRA `(.L_x_1522) ;  /* 0x00000000009c3947 */ /* 0x008fec0003800000 */
[----:B------:R-:W2:Y:S01]  /*11290*/  LDC R14, c[0x0][0xce8] ;  /* 0x00033a00ff0e7b82 */ /* 0x000ea20000000800 */
[----:B------:R-:W-:-:S05]  /*112a0*/  IMAD R3, R26, 0x80, R9 ;  /* 0x000000801a037824 */ /* 0x000fca00078e0209 */
[----:B------:R-:W-:Y:S01]  /*112b0*/  IADD3 R9, R3, -0x80, RZ ;  /* 0xffffff8003097810 */ /* 0x000fe20007ffe0ff */
[----:B--2---:R-:W-:-:S05]  /*112c0*/  IMAD R4, R8, R14, RZ ;  /* 0x0000000e08047224 */ /* 0x004fca00078e02ff */
[----:B------:R-:W-:-:S13]  /*112d0*/  ISETP.GE.AND P0, PT, R9, R4, PT ;  /* 0x000000040900720c */ /* 0x000fda0003f06270 */
[----:B------:R-:W-:Y:S05]  /*112e0*/  @P0 BRA `(.L_x_1522) ;  /* 0x0000000000840947 */ /* 0x000fea0003800000 */
[----:B------:R-:W-:Y:S01]  /*112f0*/  ISETP.NE.AND P0, PT, R14, 0x1, PT ;  /* 0x000000010e00780c */ /* 0x000fe20003f05270 */
[----:B------:R-:W-:Y:S01]  /*11300*/  ULDC.64 UR4, c[0x0][0xc90] ;  /* 0x0003240000047ab9 */ /* 0x000fe20000000a00 */
[----:B------:R-:W-:Y:S02]  /*11310*/  IMAD.MOV.U32 R4, RZ, RZ, R0 ;  /* 0x000000ffff047224 */ /* 0x000fe400078e0000 */
[----:B------:R-:W-:Y:S02]  /*11320*/  IMAD R7, R10, UR4, RZ ;  /* 0x000000040a077c24 */ /* 0x000fe4000f8e02ff */
[----:B------:R-:W-:Y:S02]  /*11330*/  IMAD.MOV.U32 R5, RZ, RZ, R11 ;  /* 0x000000ffff057224 */ /* 0x000fe400078e000b */
[----:B------:R-:W-:Y:S02]  /*11340*/  IMAD.MOV.U32 R3, RZ, RZ, R9 ;  /* 0x000000ffff037224 */ /* 0x000fe400078e0009 */
[----:B------:R-:W-:-:S03]  /*11350*/  IMAD.WIDE.U32 R4, R20, UR4, R4 ;  /* 0x0000000414047c25 */ /* 0x000fc6000f8e0004 */
[----:B------:R-:W2:Y:S01]  /*11360*/  @P0 LDC R6, c[0x0][0xcec] ;  /* 0x00033b00ff060b82 */ /* 0x000ea20000000800 */
[----:B------:R-:W-:Y:S01]  /*11370*/  IMAD R7, R20, UR5, R7 ;  /* 0x0000000514077c24 */ /* 0x000fe2000f8e0207 */
[----:B------:R-:W-:-:S03]  /*11380*/  ULDC.64 UR4, c[0x0][0xc98] ;  /* 0x0003260000047ab9 */ /* 0x000fc60000000a00 */
[----:B------:R-:W-:-:S03]  /*11390*/  IMAD.IADD R5, R5, 0x1, R7 ;  /* 0x0000000105057824 */ /* 0x000fc600078e0207 */
[----:B------:R-:W3:Y:S01]  /*113a0*/  @P0 LDC R15, c[0x0][0xcf0] ;  /* 0x00033c00ff0f0b82 */ /* 0x000ee20000000800 */
[----:B------:R-:W-:-:S04]  /*113b0*/  IMAD.WIDE.U32 R4, R13, UR4, R4 ;  /* 0x000000040d047c25 */ /* 0x000fc8000f8e0004 */
[----:B--2---:R-:W-:-:S05]  /*113c0*/  @P0 IMAD.HI.U32 R6, R9, R6, RZ ;  /* 0x0000000609060227 */ /* 0x004fca00078e00ff */
[----:B---3--:R-:W-:Y:S01]  /*113d0*/  @P0 SHF.R.U32.HI R3, RZ, R15, R6 ;  /* 0x0000000fff030219 */ /* 0x008fe20000011606 */
        /* <DEDUP_REMOVED lines=13> */
[----:B------:R-:W-:Y:S02]  /*114b0*/  LEA R6, P0, R4, UR4, 0x2 ;  /* 0x0000000404067c11 */ /* 0x000fe4000f8010ff */
[----:B------:R-:W-:-:S04]  /*114c0*/  IADD3 R3, R5, R3, RZ ;  /* 0x0000000305037210 */ /* 0x000fc80007ffe0ff */
[----:B------:R-:W-:Y:S01]  /*114d0*/  LEA.HI.X R7, R4, UR5, R3, 0x2, P0 ;  /* 0x0000000504077c11 */ /* 0x000fe200080f1403 */
[----:B------:R-:W-:-:S05]  /*114e0*/  IMAD.MOV.U32 R3, RZ, RZ, -0x800000 ;  /* 0xff800000ff037424 */ /* 0x000fca00078e00ff */
[----:B------:R2:W-:Y:S02]  /*114f0*/  STG.E desc[UR60][R6.64], R3 ;  /* 0x0000000306007986 */ /* 0x0005e4000c10193c */
.L_x_1522:
[----:B------:R-:W-:Y:S05]  /*11500*/  BSYNC B1 ;  /* 0x0000000000017941 */ /* 0x000fea0003800000 */
.L_x_1521:
[--C-:B------:R-:W-:Y:S01]  /*11510*/  SHF.R.S32.HI R14, RZ, 0x1f, R24.reuse ;  /* 0x0000001fff0e7819 */ /* 0x100fe20000011418 */
[----:B------:R-:W3:Y:S01]  /*11520*/  @P2 LDC R9, c[0x0][0xcf0] ;  /* 0x00033c00ff092b82 */ /* 0x000ee20000000800 */
[----:B------:R-:W-:Y:S01]  /*11530*/  SHF.R.S32.HI R28, RZ, 0x1f, R24 ;  /* 0x0000001fff1c7819 */ /* 0x000fe20000011418 */
[----:B------:R-:W-:Y:S01]  /*11540*/  ULDC.64 UR4, c[0x0][0xba0] ;  /* 0x0002e80000047ab9 */ /* 0x000fe20000000a00 */
[-C--:B------:R-:W-:Y:S01]  /*11550*/  LEA.HI R14, R14, R24.reuse, RZ, 0x3 ;  /* 0x000000180e0e7211 */ /* 0x080fe200078f18ff */
[----:B--2---:R-:W-:Y:S01]  /*11560*/  IMAD R3, R11, UR4, RZ ;  /* 0x000000040b037c24 */ /* 0x004fe2000f8e02ff */
[----:B------:R-:W-:Y:S01]  /*11570*/  LEA.HI R28, R28, R24, RZ, 0x3 ;  /* 0x000000181c1c7211 */ /* 0x000fe200078f18ff */
[----:B------:R-:W-:Y:S01]  /*11580*/  IMAD.WIDE.U32 R4, R0, UR4, RZ ;  /* 0x0000000400047c25 */ /* 0x000fe2000f8e00ff */
[----:B------:R-:W-:Y:S02]  /*11590*/  LOP3.LUT R14, R14, 0xfffffff8, RZ, 0xc0, !PT ;  /* 0xfffffff80e0e7812 */ /* 0x000fe400078ec0ff */
[----:B------:R-:W-:Y:S01]  /*115a0*/  SHF.R.S32.HI R28, RZ, 0x3, R28 ;  /* 0x00000003ff1c7819 */ /* 0x000fe2000001141c */
[----:B------:R-:W-:Y:S01]  /*115b0*/  IMAD R3, R0, UR5, R3 ;  /* 0x0000000500037c24 */ /* 0x000fe2000f8e0203 */
[----:B------:R-:W-:Y:S01]  /*115c0*/  ULDC.64 UR4, c[0x0][0xbe8] ;  /* 0x0002fa0000047ab9 */ /* 0x000fe20000000a00 */
[----:B------:R-:W-:-:S02]  /*115d0*/  IMAD.IADD R14, R24, 0x1, -R14 ;  /* 0x00000001180e7824 */ /* 0x000fc400078e0a0e */
[----:B------:R-:W-:Y:S02]  /*115e0*/  IMAD R0, R10, UR4, RZ ;  /* 0x000000040a007c24 */ /* 0x000fe4000f8e02ff */
[----:B------:R-:W-:Y:S02]  /*115f0*/  IMAD R6, R14, 0x20, R28 ;  /* 0x000000200e067824 */ /* 0x000fe400078e021c */
[----:B------:R-:W-:Y:S02]  /*11600*/  IMAD R7, R20, UR5, R0 ;  /* 0x0000000514077c24 */ /* 0x000fe4000f8e0200 */
[----:B------:R-:W-:Y:S02]  /*11610*/  IMAD R10, R26, 0x80, R6 ;  /* 0x000000801a0a7824 */ /* 0x000fe400078e0206 */
[----:B------:R-:W-:Y:S02]  /*11620*/  IMAD.IADD R5, R5, 0x1, R3 ;  /* 0x0000000105057824 */ /* 0x000fe400078e0203 */
[----:B0-----:R-:W-:Y:S01]  /*11630*/  @P2 IMAD.HI.U32 R0, R10, R25, RZ ;  /* 0x000000190a002227 */ /* 0x001fe200078e00ff */
[----:B------:R-:W-:-:S03]  /*11640*/  MOV R3, R10 ;  /* 0x0000000a00037202 */ /* 0x000fc60000000f00 */
[----:B------:R-:W-:Y:S01]  /*11650*/  IMAD.WIDE.U32 R4, R20, UR4, R4 ;  /* 0x0000000414047c25 */ /* 0x000fe2000f8e0004 */
[----:B---3--:R-:W-:Y:S01]  /*11660*/  @P2 SHF.R.U32.HI R3, RZ, R9, R0 ;  /* 0x00000009ff032219 */ /* 0x008fe20000011600 */
[----:B------:R-:W-:Y:S02]  /*11670*/  ULDC.64 UR4, c[0x0][0xbf0] ;  /* 0x0002fc0000047ab9 */ /* 0x000fe40000000a00 */
[----:B------:R-:W-:Y:S01]  /*11680*/  IMAD.IADD R5, R5, 0x1, R7 ;  /* 0x0000000105057824 */ /* 0x000fe200078e0207 */
[--C-:B------:R-:W-:Y:S01]  /*11690*/  SHF.R.S32.HI R0, RZ, 0x1f, R3.reuse ;  /* 0x0000001fff007819 */ /* 0x100fe20000011403 */
[----:B------:R-:W-:Y:S02]  /*116a0*/  IMAD R6, R12, UR4, RZ ;  /* 0x000000040c067c24 */ /* 0x000fe4000f8e02ff */
[----:B------:R-:W-:Y:S02]  /*116b0*/  IMAD.MOV R7, RZ, RZ, -R3 ;  /* 0x000000ffff077224 */ /* 0x000fe400078e0a03 */
[----:B------:R-:W-:-:S02]  /*116c0*/  IMAD R9, R13, UR5, R6 ;  /* 0x000000050d097c24 */ /* 0x000fc4000f8e0206 */
[----:B------:R-:W-:Y:S01]  /*116d0*/  IMAD.WIDE.U32 R4, R13, UR4, R4 ;  /* 0x000000040d047c25 */ /* 0x000fe2000f8e0004 */
[----:B------:R-:W-:-:S03]  /*116e0*/  ULDC.64 UR4, c[0x0][0xbe0] ;  /* 0x0002f80000047ab9 */ /* 0x000fc60000000a00 */
[----:B------:R-:W-:Y:S02]  /*116f0*/  IMAD R7, R21, R7, R10 ;  /* 0x0000000715077224 */ /* 0x000fe400078e020a */
[----:B------:R-:W-:Y:S02]  /*11700*/  IMAD R6, R0, UR4, RZ ;  /* 0x0000000400067c24 */ /* 0x000fe4000f8e02ff */
[----:B------:R-:W-:Y:S01]  /*11710*/  IMAD.IADD R5, R5, 0x1, R9 ;  /* 0x0000000105057824 */ /* 0x000fe200078e0209 */
[----:B------:R-:W-:Y:S01]  /*11720*/  SHF.R.S32.HI R0, RZ, 0x1f, R7 ;  /* 0x0000001fff007819 */ /* 0x000fe20000011407 */
        /* <DEDUP_REMOVED lines=8> */
[----:B------:R-:W-:Y:S01]  /*117b0*/  IMAD.SHL.U32 R9, R14, 0x8, RZ ;  /* 0x000000080e097824 */ /* 0x000fe200078e00ff */
[----:B------:R-:W-:Y:S02]  /*117c0*/  IADD3 R5, R5, R3, RZ ;  /* 0x0000000305057210 */ /* 0x000fe40007ffe0ff */
[C---:B------:R-:W-:Y:S01]  /*117d0*/  LEA R3, P0, R4.reuse, UR4, 0x1 ;  /* 0x0000000404037c11 */ /* 0x040fe2000f8008ff */
[C---:B------:R-:W-:Y:S01]  /*117e0*/  VIADD R27, R9.reuse, 0x40 ;  /* 0x00000040091b7836 */ /* 0x040fe20000000000 */
[----:B------:R-:W-:Y:S01]  /*117f0*/  UMOV UR4, 0xffffffff ;  /* 0xffffffff00047882 */ /* 0x000fe20000000000 */
[C---:B------:R-:W-:Y:S01]  /*11800*/  VIADD R29, R9.reuse, 0xc0 ;  /* 0x000000c0091d7836 */ /* 0x040fe20000000000 */
[----:B------:R-:W-:Y:S01]  /*11810*/  LEA.HI.X R4, R4, UR5, R5, 0x1, P0 ;  /* 0x0000000504047c11 */ /* 0x000fe200080f0c05 */
[----:B------:R-:W-:Y:S01]  /*11820*/  VIADD R25, R9, 0x80 ;  /* 0x0000008009197836 */ /* 0x000fe20000000000 */
[----:B------:R-:W-:Y:S02]  /*11830*/  SHF.R.S32.HI R6, RZ, 0x1f, R9 ;  /* 0x0000001fff067819 */ /* 0x000fe40000011409 */
[----:B------:R-:W-:-:S02]  /*11840*/  SHF.R.S32.HI R10, RZ, 0x1f, R29 ;  /* 0x0000001fff0a7819 */ /* 0x000fc4000001141d */
[----:B------:R-:W-:Y:S02]  /*11850*/  SHF.R.S32.HI R20, RZ, 0x1f, R27 ;  /* 0x0000001fff147819 */ /* 0x000fe4000001141b */
[----:B------:R-:W-:Y:S01]  /*11860*/  SHF.R.S32.HI R24, RZ, 0x1f, R25 ;  /* 0x0000001fff187819 */ /* 0x000fe20000011419 */
[----:B------:R-:W-:Y:S06]  /*11870*/  BRA.DIV UR4, `(.L_x_1523) ;  /* 0x0000008a04107947 */ /* 0x000fec000b800000 */
[----:B------:R0:W2:Y:S04]  /*11880*/  SHFL.IDX PT, R0, R4, RZ, 0x181f ;  /* 0x00181fff04007589 */ /* 0x0000a800000e0000 */
[----:B------:R0:W3:Y:S02]  /*11890*/  SHFL.IDX PT, R14, R3, RZ, 0x181f ;  /* 0x00181fff030e7589 */ /* 0x0000e400000e0000 */
.L_x_1708:
[----:B------:R-:W-:Y:S01]  /*118a0*/  IMAD R8, R8, R21, RZ ;  /* 0x0000001508087224 */ /* 0x000fe200078e02ff */
[----:B------:R-:W-:Y:S01]  /*118b0*/  BSSY B1, `(.L_x_1524) ;  /* 0x0000015000017945 */ /* 0x000fe20003800000 */
[----:B------:R-:W-:-:S05]  /*118c0*/  IMAD R7, R26, 0x80, R28 ;  /* 0x000000801a077824 */ /* 0x000fca00078e021c */
[----:B------:R-:W-:-:S13]  /*118d0*/  ISETP.GE.AND P0, PT, R7, R8, PT ;  /* 0x000000080700720c */ /* 0x000fda0003f06270 */
        /* <DEDUP_REMOVED lines=8> */
[----:B--2---:R-:W-:Y:S02]  /*11960*/  @!P3 LEA.HI.X R13, R9, R0, R6, 0x1, P5 ;  /* 0x00000000090db211 */ /* 0x004fe400028f0c06 */
        /* <DEDUP_REMOVED lines=9> */
.L_x_1525:
[----:B------:R-:W-:Y:S05]  /*11a00*/  BSYNC B1 ;  /* 0x0000000000017941 */ /* 0x000fea0003800000 */
.L_x_1524:
[----:B------:R-:W-:-:S03]  /*11a10*/  UMOV UR4, 0xffffffff ;  /* 0xffffffff00047882 */ /* 0x000fc60000000000 */
[----:B------:R-:W-:Y:S05]  /*11a20*/  BRA.DIV UR4, `(.L_x_1526) ;  /* 0x0000008604d87947 */ /* 0x000fea000b800000 */
[----:B--2---:R2:W0:Y:S04]  /*11a30*/  SHFL.IDX PT, R0, R4, 0x1, 0x181f ;  /* 0x00381f0004007f89 */ /* 0x00442800000e0000 */
[----:B---3--:R2:W3:Y:S02]  /*11a40*/  SHFL.IDX PT, R14, R3, 0x1, 0x181f ;  /* 0x00381f00030e7f89 */ /* 0x0084e400000e0000 */
.L_x_1712:
[----:B------:R-:W-:Y:S01]  /*11a50*/  VIADD R5, R7, 0x20 ;  /* 0x0000002007057836 */ /* 0x000fe20000000000 */
[----:B------:R-:W-:Y:S04]  /*11a60*/  BSSY B1, `(.L_x_1527) ;  /* 0x0000014000017945 */ /* 0x000fe80003800000 */
        /* <DEDUP_REMOVED lines=9> */
[----:B0-----:R-:W-:Y:S02]  /*11b00*/  @!P3 LEA.HI.X R13, R9, R0, R6, 0x1, P5 ;  /* 0x00000000090db211 */ /* 0x001fe400028f0c06 */
        /* <DEDUP_REMOVED lines=9> */
.L_x_1528:
[----:B------:R-:W-:Y:S05]  /*11ba0*/  BSYNC B1 ;  /* 0x0000000000017941 */ /* 0x000fea0003800000 */
.L_x_1527:
[----:B------:R-:W-:-:S03]  /*11bb0*/  UMOV UR4, 0xffffffff ;  /* 0xffffffff00047882 */ /* 0x000fc60000000000 */
[----:B------:R-:W-:Y:S05]  /*11bc0*/  BRA.DIV UR4, `(.L_x_1529) ;  /* 0x0000008604b87947 */ /* 0x000fea000b800000 */
[----:B0-----:R0:W0:Y:S04]  /*11bd0*/  SHFL.IDX PT, R0, R4, 0x2, 0x181f ;  /* 0x00581f0004007f89 */ /* 0x00102800000e0000 */
[----:B---3--:R3:W0:Y:S02]  /*11be0*/  SHFL.IDX PT, R14, R3, 0x2, 0x181f ;  /* 0x00581f00030e7f89 */ /* 0x00862400000e0000 */
.L_x_1716:
[----:B------:R-:W-:Y:S01]  /*11bf0*/  IADD3 R5, R7, 0x40, RZ ;  /* 0x0000004007057810 */ /* 0x000fe20007ffe0ff */
[----:B------:R-:W-:Y:S03]  /*11c00*/  BSSY B1, `(.L_x_1530) ;  /* 0x0000014000017945 */ /* 0x000fe60003800000 */
[----:B------:R-:W-:-:S13]  /*11c10*/  ISETP.GE.AND P0, PT, R5, R8, PT ;  /* 0x000000080500720c */ /* 0x000fda0003f06270 */
        /* <DEDUP_REMOVED lines=18> */
.L_x_1531:
[----:B------:R-:W-:Y:S05]  /*11d40*/  BSYNC B1 ;  /* 0x0000000000017941 */ /* 0x000fea0003800000 */
.L_x_1530:
[----:B------:R-:W-:-:S03]  /*11d50*/  UMOV UR4, 0xffffffff ;  /* 0xffffffff00047882 */ /* 0x000fc60000000000 */
[----:B------:R-:W-:Y:S05]  /*11d60*/  BRA.DIV UR4, `(.L_x_1532) ;  /* 0x0000008604987947 */ /* 0x000fea000b800000 */
[----:B0-----:R0:W0:Y:S04]  /*11d70*/  SHFL.IDX PT, R0, R4, 0x3, 0x181f ;  /* 0x00781f0004007f89 */ /* 0x00102800000e0000 */
[----:B------:R0:W0:Y:S02]  /*11d80*/  SHFL.IDX PT, R14, R3, 0x3, 0x181f ;  /* 0x00781f00030e7f89 */ /* 0x00002400000e0000 */
.L_x_1720:
[----:B0-23--:R-:W-:-:S05]  /*11d90*/  VIADD R3, R7, 0x60 ;  /* 0x0000006007037836 */ /* 0x00dfca0000000000 */
[----:B------:R-:W-:-:S13]  /*11da0*/  ISETP.GE.AND P0, PT, R3, R8, PT ;  /* 0x000000080300720c */ /* 0x000fda0003f06270 */
[----:B------:R-:W-:Y:S05]  /*11db0*/  @P0 BRA `(.L_x_1519) ;  /* 0x0000000000440947 */ /* 0x000fea0003800000 */
[----:B------:R-:W-:Y:S02]  /*11dc0*/  ULDC UR4, c[0x0][0xbc8] ;  /* 0x0002f20000047ab9 */ /* 0x000fe40000000800 */
[----:B------:R-:W-:Y:S02]  /*11dd0*/  ISETP.GE.AND P3, PT, R9, UR4, PT ;  /* 0x0000000409007c0c */ /* 0x000fe4000bf66270 */
[----:B------:R-:W-:Y:S02]  /*11de0*/  ISETP.GE.AND P2, PT, R27, UR4, PT ;  /* 0x000000041b007c0c */ /* 0x000fe4000bf46270 */
[----:B------:R-:W-:Y:S02]  /*11df0*/  ISETP.GE.AND P1, PT, R25, UR4, PT ;  /* 0x0000000419007c0c */ /* 0x000fe4000bf26270 */
[----:B------:R-:W-:-:S07]  /*11e00*/  ISETP.GE.AND P0, PT, R29, UR4, PT ;  /* 0x000000041d007c0c */ /* 0x000fce000bf06270 */
[-C--:B------:R-:W-:Y:S02]  /*11e10*/  @!P3 LEA R4, P4, R9, R14.reuse, 0x1 ;  /* 0x0000000e0904b211 */ /* 0x080fe400078808ff */
[----:B------:R-:W-:Y:S02]  /*11e20*/  @!P2 LEA R8, P5, R27, R14, 0x1 ;  /* 0x0000000e1b08a211 */ /* 0x000fe400078a08ff */
[-C--:B------:R-:W-:Y:S02]  /*11e30*/  @!P3 LEA.HI.X R5, R9, R0.reuse, R6, 0x1, P4 ;  /* 0x000000000905b211 */ /* 0x080fe400020f0c06 */
[----:B------:R-:W-:Y:S02]  /*11e40*/  @!P2 LEA.HI.X R9, R27, R0, R20, 0x1, P5 ;  /* 0x000000001b09a211 */ /* 0x000fe400028f0c14 */
[-C--:B------:R-:W-:Y:S01]  /*11e50*/  @!P1 LEA R6, P4, R25, R14.reuse, 0x1 ;  /* 0x0000000e19069211 */ /* 0x080fe200078808ff */
[----:B------:R0:W-:Y:S01]  /*11e60*/  @!P3 ST.E.128 desc[UR60][R4.64], RZ ;  /* 0x000000ff0400b985 */ /* 0x0001e2000c101d3c */
[----:B------:R-:W-:-:S02]  /*11e70*/  @!P0 LEA R14, P5, R29, R14, 0x1 ;  /* 0x0000000e1d0e8211 */ /* 0x000fc400078a08ff */
[-C--:B------:R-:W-:Y:S01]  /*11e80*/  @!P1 LEA.HI.X R7, R25, R0.reuse, R24, 0x1, P4 ;  /* 0x0000000019079211 */ /* 0x080fe200020f0c18 */
[----:B------:R0:W-:Y:S01]  /*11e90*/  @!P2 ST.E.128 desc[UR60][R8.64], RZ ;  /* 0x000000ff0800a985 */ /* 0x0001e2000c101d3c */
[----:B------:R-:W-:-:S03]  /*11ea0*/  @!P0 LEA.HI.X R15, R29, R0, R10, 0x1, P5 ;  /* 0x000000001d0f8211 */ /* 0x000fc600028f0c0a */
[----:B------:R0:W-:Y:S04]  /*11eb0*/  @!P1 ST.E.128 desc[UR60][R6.64], RZ ;  /* 0x000000ff06009985 */ /* 0x0001e8000c101d3c */
[----:B------:R0:W-:Y:S02]  /*11ec0*/  @!P0 ST.E.128 desc[UR60][R14.64], RZ ;  /* 0x000000ff0e008985 */ /* 0x0001e4000c101d3c */
.L_x_1519:
[----:B------:R-:W-:Y:S05]  /*11ed0*/  BSYNC B0 ;  /* 0x0000000000007941 */ /* 0x000fea0003800000 */
.L_x_1510:
[----:B------:R-:W-:Y:S02]  /*11ee0*/  ULDC UR4, c[0x0][0xd3c] ;  /* 0x00034f0000047ab9 */ /* 0x000fe40000000800 */
[----:B------:R-:W-:-:S13]  /*11ef0*/  ISETP.GE.AND P0, PT, R35, UR4, PT ;  /* 0x0000000423007c0c */ /* 0x000fda000bf06270 */
[----:B------:R-:W-:Y:S05]  /*11f00*/  @!P0 BRA `(.L_x_1533) ;  /* 0xfffffef000608947 */ /* 0x000fea000383ffff */
[----:B------:R-:W-:Y:S05]  /*11f10*/  BRA `(.L_x_1390) ;  /* 0x0000007000a87947 */ /* 0x000fea0003800000 */
.L_x_1388:
[----:B------:R-:W-:-:S08]  /*11f20*/  NOP ;  /* 0x0000000000007918 */ /* 0x000fd00000000000 */
[----:B--2---:R-:W0:-:S00]  /*11f30*/  USETMAXREG.DEALLOC.CTAPOOL 0x28 ;  /* 0x00000028000079c8 */ /* 0x004e0000080e0500 */
        /* <DEDUP_REMOVED lines=14> */
.L_x_1534:
        /* <DEDUP_REMOVED lines=37> */
[----:B------:R-:W0:Y:S01]  /*12270*/  LDC R10, c[0x0][0xd3c] ;  /* 0x00034f00ff0a7b82 */ /* 0x000e220000000800 */
[----:B------:R-:W-:Y:S01]  /*12280*/  IMAD.MOV.U32 R4, RZ, RZ, R3 ;  /* 0x000000ffff047224 */ /* 0x000fe200078e0003 */
[----:B------:R-:W-:Y:S01]  /*12290*/  UMOV UR4, URZ ;  /* 0x0000003f00047c82 */ /* 0x000fe20008000000 */
[----:B------:R-:W-:Y:S01]  /*122a0*/  ULDC UR7, c[0x0][0xd3c] ;  /* 0x00034f0000077ab9 */ /* 0x000fe20000000800 */
[----:B------:R-:W-:-:S05]  /*122b0*/  ULDC UR5, c[0x0][0xd38] ;  /* 0x00034e0000057ab9 */ /* 0x000fca0000000800 */
.L_x_1540:
[----:B------:R-:W-:Y:S01]  /*122c0*/  UIADD3 UR4, UR4, 0x1f, URZ ;  /* 0x0000001f04047890 */ /* 0x000fe2000fffe03f */
[----:B------:R-:W-:-:S05]  /*122d0*/  IMAD.U32 R19, RZ, RZ, UR7 ;  /* 0x00000007ff137e24 */ /* 0x000fca000f8e00ff */
[----:B0-----:R-:W-:-:S13]  /*122e0*/  ISETP.LE.AND P6, PT, R10, UR4, PT ;  /* 0x000000040a007c0c */ /* 0x001fda000bfc3270 */
[----:B------:R-:W-:Y:S05]  /*122f0*/  @P6 BRA `(.L_x_1537) ;  /* 0x0000000400246947 */ /* 0x000fea0003800000 */
[----:B------:R-:W-:Y:S01]  /*12300*/  IADD3 R7, R5, UR4, RZ ;  /* 0x0000000405077c10 */ /* 0x000fe2000fffe0ff */
[----:B------:R-:W-:Y:S01]  /*12310*/  BSSY B0, `(.L_x_1538) ;  /* 0x0000007000007945 */ /* 0x000fe20003800000 */
[----:B------:R-:W-:Y:S02]  /*12320*/  IMAD.MOV.U32 R0, RZ, RZ, RZ ;  /* 0x000000ffff007224 */ /* 0x000fe400078e00ff */
[----:B------:R-:W-:-:S13]  /*12330*/  ISETP.GE.OR P6, PT, R7, R10, !P0 ;  /* 0x0000000a0700720c */ /* 0x000fda00047c6670 */
[----:B------:R-:W-:Y:S05]  /*12340*/  @P6 BRA `(.L_x_1539) ;  /* 0x00000000000c6947 */ /* 0x000fea0003800000 */
[----:B------:R-:W0:Y:S02]  /*12350*/  LDC.64 R2, c[0x0][0xd80] ;  /* 0x00036000ff027b82 */ /* 0x000e240000000a00 */
[----:B0-----:R-:W-:-:S05]  /*12360*/  IMAD.WIDE R2, R7, 0x4, R2 ;  /* 0x0000000407027825 */ /* 0x001fca00078e0202 */
[----:B------:R0:W5:Y:S02]  /*12370*/  LDG.E R0, desc[UR60][R2.64] ;  /* 0x0000003c02007981 */ /* 0x000164000c1e1900 */
.L_x_1539:
[----:B------:R-:W-:Y:S05]  /*12380*/  BSYNC B0 ;  /* 0x0000000000007941 */ /* 0x000fea0003800000 */
.L_x_1538:
        /* <DEDUP_REMOVED lines=17> */
[----:B------:R-:W-:-:S05]  /*124a0*/  IMAD.IADD R4, R3, 0x1, R4 ;  /* 0x0000000103047824 */ /* 0x000fca00078e0204 */
[----:B------:R-:W-:-:S13]  /*124b0*/  ISETP.GT.AND P6, PT, R4, UR6, PT ;  /* 0x0000000604007c0c */ /* 0x000fda000bfc4270 */
[----:B------:R-:W-:Y:S05]  /*124c0*/  @!P6 BRA `(.L_x_1540) ;  /* 0xfffffffc007ce947 */ /* 0x000fea000383ffff */
[----:B------:R-:W-:-:S07]  /*124d0*/  IMAD.MOV.U32 R7, RZ, RZ, R9 ;  /* 0x000000ffff077224 */ /* 0x000fce00078e0009 */
.L_x_1536:
        /* <DEDUP_REMOVED lines=15> */
.L_x_1541:
[----:B---3--:R-:W-:Y:S01]  /*125d0*/  IMAD R16, R16, UR5, R9 ;  /* 0x0000000510107c24 */ /* 0x008fe2000f8e0209 */
[----:B0-----:R-:W-:Y:S01]  /*125e0*/  IABS R2, R0 ;  /* 0x0000000000027213 */ /* 0x001fe20000000000 */
[----:B------:R-:W-:Y:S01]  /*125f0*/  VIADD R19, R19, UR4 ;  /* 0x0000000413137c36 */ /* 0x000fe20008000000 */
[----:B-12---:R-:W-:Y:S02]  /*12600*/  IADD3 R7, RZ, -R3, RZ ;  /* 0x80000003ff077210 */ /* 0x006fe40007ffe0ff */
        /* <DEDUP_REMOVED lines=11> */
[----:B------:R-:W-:Y:S01]  /*126c0*/  @!P1 IMAD.IADD R3, R3, 0x1, -R8 ;  /* 0x0000000103039824 */ /* 0x000fe200078e0a08 */
[----:B------:R-:W-:Y:S02]  /*126d0*/  @!P1 IADD3 R2, R2, 0x1, RZ ;  /* 0x0000000102029810 */ /* 0x000fe40007ffe0ff */
[----:B------:R-:W-:Y:S02]  /*126e0*/  ISETP.NE.AND P1, PT, R0, RZ, PT ;  /* 0x000000ff0000720c */ /* 0x000fe40003f25270 */
[----:B------:R-:W-:Y:S02]  /*126f0*/  ISETP.GE.U32.AND P0, PT, R3, R8, PT ;  /* 0x000000080300720c */ /* 0x000fe40003f06070 */
[----:B------:R-:W-:-:S04]  /*12700*/  LOP3.LUT R3, R9, R0, RZ, 0x3c, !PT ;  /* 0x0000000009037212 */ /* 0x000fc800078e3cff */
[----:B------:R-:W-:-:S07]  /*12710*/  ISETP.GE.AND P2, PT, R3, RZ, PT ;  /* 0x000000ff0300720c */ /* 0x000fce0003f46270 */
[----:B------:R-:W-:-:S06]  /*12720*/  @P0 VIADD R2, R2, 0x1 ;  /* 0x0000000102020836 */ /* 0x000fcc0000000000 */
[----:B------:R-:W-:Y:S01]  /*12730*/  @!P2 IMAD.MOV R2, RZ, RZ, -R2 ;  /* 0x000000ffff02a224 */ /* 0x000fe200078e0a02 */
[----:B------:R-:W-:-:S05]  /*12740*/  @!P1 LOP3.LUT R2, RZ, R0, RZ, 0x33, !PT ;  /* 0x00000000ff029212 */ /* 0x000fca00078e33ff */
[--C-:B------:R-:W-:Y:S02]  /*12750*/  IMAD.MOV R17, RZ, RZ, -R2.reuse ;  /* 0x000000ffff117224 */ /* 0x100fe400078e0a02 */
[----:B------:R-:W-:Y:S02]  /*12760*/  IMAD.MOV.U32 R18, RZ, RZ, R2 ;  /* 0x000000ffff127224 */ /* 0x000fe400078e0002 */
[----:B------:R-:W-:Y:S01]  /*12770*/  IMAD R17, R0, R17, R9 ;  /* 0x0000001100117224 */ /* 0x000fe200078e0209 */
[----:B------:R-:W-:Y:S06]  /*12780*/  BRA `(.L_x_1542) ;  /* 0x00000000000c7947 */ /* 0x000fec0003800000 */
.L_x_1537:
[----:B------:R-:W-:Y:S01]  /*12790*/  MOV R17, RZ ;  /* 0x000000ff00117202 */ /* 0x000fe20000000f00 */
[----:B------:R-:W-:Y:S02]  /*127a0*/  IMAD.U32 R16, RZ, RZ, UR6 ;  /* 0x00000006ff107e24 */ /* 0x000fe4000f8e00ff */
[----:B------:R-:W-:-:S07]  /*127b0*/  IMAD.MOV.U32 R18, RZ, RZ, RZ ;  /* 0x000000ffff127224 */ /* 0x000fce00078e00ff */
.L_x_1542:
[----:B------:R-:W-:-:S13]  /*127c0*/  ISETP.NE.AND P0, PT, R5, RZ, PT ;  /* 0x000000ff0500720c */ /* 0x000fda0003f05270 */
[----:B------:R-:W0:Y:S01]  /*127d0*/  @!P0 S2R R3, SR_CgaCtaId ;  /* 0x0000000000038919 */ /* 0x000e220000008800 */
[----:B------:R-:W-:-:S04]  /*127e0*/  @!P0 MOV R0, 0x400 ;  /* 0x0000040000008802 */ /* 0x000fc80000000f00 */
[----:B0-----:R-:W-:-:S05]  /*127f0*/  @!P0 LEA R0, R3, R0, 0x18 ;  /* 0x0000000003008211 */ /* 0x001fca00078ec0ff */
[----:B------:R1:W-:Y:S01]  /*12800*/  @!P0 STS.128 [R0+0x324d0], R16 ;  /* 0x0324d01000008388 */ /* 0x0003e20000000c00 */
[----:B------:R-:W-:Y:S06]  /*12810*/  BAR.ARV 0x5, 0x180 ;  /* 0x0146000000007b1d */ /* 0x000fec0000002000 */
.L_x_1535:
[----:B------:R2:W-:Y:S01]  /*12820*/  STL [R1+0x40], RZ ;  /* 0x000040ff01007387 */ /* 0x0005e20000100800 */
[----:B------:R-:W-:Y:S01]  /*12830*/  ULDC UR4, c[0x0][0xd3c] ;  /* 0x00034f0000047ab9 */ /* 0x000fe20000000800 */
[----:B------:R-:W-:Y:S01]  /*12840*/  IMAD.MOV.U32 R27, RZ, RZ, 0x1 ;  /* 0x00000001ff1b7424 */ /* 0x000fe200078e00ff */
[----:B0-----:R-:W-:Y:S01]  /*12850*/  ISETP.GE.AND P0, PT, R19, UR4, PT ;  /* 0x0000000413007c0c */ /* 0x001fe2000bf06270 */
[----:B------:R-:W-:-:S12]  /*12860*/  IMAD.MOV.U32 R25, RZ, RZ, RZ ;  /* 0x000000ffff197224 */ /* 0x000fd800078e00ff */
[----:B--2---:R-:W-:Y:S05]  /*12870*/  @P0 BRA `(.L_x_1543) ;  /* 0x0000006400740947 */ /* 0x004fea0003800000 */
[----:B------:R-:W2:Y:S01]  /*12880*/  LDL R4, [R1+0x8] ;  /* 0x0000080001047983 */ /* 0x000ea20000100800 */
[----:B------:R-:W1:Y:S01]  /*12890*/  S2R R5, SR_TID.X ;  /* 0x0000000000057919 */ /* 0x000e620000002100 */
[----:B------:R-:W0:Y:S01]  /*128a0*/  S2UR UR5, SR_CgaCtaId ;  /* 0x00000000000579c3 */ /* 0x000e220000008800 */
[----:B------:R-:W-:Y:S01]  /*128b0*/  UMOV UR4, 0x400 ;  /* 0x0000040000047882 */ /* 0x000fe20000000000 */
[----:B------:R-:W-:Y:S01]  /*128c0*/  BSSY B8, `(.L_x_1543) ;  /* 0x0000658000087945 */ /* 0x000fe20003800000 */
[----:B------:R-:W-:Y:S01]  /*128d0*/  IMAD.MOV.U32 R28, RZ, RZ, 0x1 ;  /* 0x00000001ff1c7424 */ /* 0x000fe200078e00ff */
[----:B------:R-:W-:Y:S01]  /*128e0*/  CS2R R24, SRZ ;  /* 0x0000000000187805 */ /* 0x000fe2000001ff00 */
[----:B------:R-:W-:Y:S01]  /*128f0*/  IMAD.MOV.U32 R27, RZ, RZ, 0x1 ;  /* 0x00000001ff1b7424 */ /* 0x000fe200078e00ff */
[----:B------:R-:W-:Y:S01]  /*12900*/  ULDC.64 UR38, c[0x0][0x198] ;  /* 0x0000660000267ab9 */ /* 0x000fe20000000a00 */
[----:B------:R-:W-:Y:S01]  /*12910*/  ULDC UR36, c[0x0][0xc] ;  /* 0x0000030000247ab9 */ /* 0x000fe20000000800 */
[C---:B-1----:R-:W-:Y:S01]  /*12920*/  IMAD.SHL.U32 R0, R5.reuse, 0x8, RZ ;  /* 0x0000000805007824 */ /* 0x042fe200078e00ff */
[----:B------:R-:W-:-:S04]  /*12930*/  LOP3.LUT R3, R5, 0x7f, RZ, 0xc0, !PT ;  /* 0x0000007f05037812 */ /* 0x000fc800078ec0ff */
[----:B------:R-:W-:Y:S02]  /*12940*/  LOP3.LUT R2, R0, 0x1f8, RZ, 0xc0, !PT ;  /* 0x000001f800027812 */ /* 0x000fe400078ec0ff */
[----:B------:R-:W-:Y:S02]  /*12950*/  SHF.L.U32 R33, R3, 0x3, RZ ;  /* 0x0000000303217819 */ /* 0x000fe400000006ff */
[----:B------:R-:W-:Y:S01]  /*12960*/  LOP3.LUT R2, R2, 0x38, R5, 0x78, !PT ;  /* 0x0000003802027812 */ /* 0x000fe200078e7805 */
[----:B0-----:R-:W-:Y:S01]  /*12970*/  ULEA UR4, UR5, UR4, 0x18 ;  /* 0x0000000405047291 */ /* 0x001fe2000f8ec03f */
[----:B------:R-:W-:Y:S02]  /*12980*/  SHF.R.U32.HI R3, RZ, 0x3, R3 ;  /* 0x00000003ff037819 */ /* 0x000fe40000011603 */
[----:B------:R-:W-:Y:S01]  /*12990*/  LOP3.LUT R33, R2, 0x200, R33, 0xf8, !PT ;  /* 0x0000020002217812 */ /* 0x000fe200078ef821 */
[----:B------:R-:W-:Y:S01]  /*129a0*/  IMAD.SHL.U32 R2, R5, 0x10, RZ ;  /* 0x0000001005027824 */ /* 0x000fe200078e00ff */
[----:B------:R-:W-:Y:S01]  /*129b0*/  LOP3.LUT R0, R0, 0x38, RZ, 0xc0, !PT ;  /* 0x0000003800007812 */ /* 0x000fe200078ec0ff */
[----:B------:R-:W-:-:S03]  /*129c0*/  IMAD.U32 R23, RZ, RZ, UR4 ;  /* 0x00000004ff177e24 */ /* 0x000fc6000f8e00ff */
[----:B------:R-:W-:Y:S01]  /*129d0*/  LOP3.LUT R2, R3, 0x70, R2, 0xf8, !PT ;  /* 0x0000007003027812 */ /* 0x000fe200078ef802 */
[----:B------:R-:W-:Y:S01]  /*129e0*/  IMAD R26, R33, 0x2, R23 ;  /* 0x00000002211a7824 */ /* 0x000fe200078e0217 */
[C---:B------:R-:W-:Y:S02]  /*129f0*/  LOP3.LUT R3, R0.reuse, 0x40, RZ, 0xfc, !PT ;  /* 0x0000004000037812 */ /* 0x040fe400078efcff */
[C---:B------:R-:W-:Y:S02]  /*12a00*/  LOP3.LUT R2, R0.reuse, 0x80, RZ, 0xfc, !PT ;  /* 0x0000008000027812 */ /* 0x040fe400078efcff */
[----:B------:R-:W-:Y:S02]  /*12a10*/  LOP3.LUT R0, R0, 0xc0, RZ, 0xfc, !PT ;  /* 0x000000c000007812 */ /* 0x000fe400078efcff */
[----:B--2---:R-:W-:-:S05]  /*12a20*/  LOP3.LUT R4, R4, 0x2, RZ, 0xfc, !PT ;  /* 0x0000000204047812 */ /* 0x004fca00078efcff */
[----:B------:R0:W-:Y:S04]  /*12a30*/  STL [R1+0x68], R4 ;  /* 0x0000680401007387 */ /* 0x0001e80000100800 */
[----:B------:R0:W-:Y:S02]  /*12a40*/  STL [R1+0x40], RZ ;  /* 0x000040ff01007387 */ /* 0x0001e40000100800 */
.L_x_1648:
[----:B------:R-:W1:Y:S02]  /*12a50*/  LDC.64 R36, c[0x0][0xd88] ;  /* 0x00036200ff247b82 */ /* 0x000e640000000a00 */
[----:B-1----:R-:W-:-:S06]  /*12a60*/  IMAD.WIDE R36, R19, 0x4, R36 ;  /* 0x0000000413247825 */ /* 0x002fcc00078e0224 */
[----:B--2---:R1:W2:Y:S01]  /*12a70*/  LDG.E R36, desc[UR60][R36.64] ;  /* 0x0000003c24247981 */ /* 0x0042a2000c1e1900 */
[----:B------:R-:W-:Y:S05]  /*12a80*/  YIELD ;  /* 0x0000000000007946 */ /* 0x000fea0003800000 */
[----:B------:R-:W-:Y:S01]  /*12a90*/  ULDC.64 UR4, c[0x0][0xb20] ;  /* 0x0002c80000047ab9 */ /* 0x000fe20000000a00 */
[----:B------:R-:W-:Y:S01]  /*12aa0*/  ULDC.64 UR8, c[0x0][0xb10] ;  /* 0x0002c40000087ab9 */ /* 0x000fe20000000a00 */
[----:B------:R-:W-:Y:S01]  /*12ab0*/  ISETP.NE.U32.AND P0, PT, RZ, UR4, PT ;  /* 0x00000004ff007c0c */ /* 0x000fe2000bf05070 */
[----:B------:R-:W-:Y:S01]  /*12ac0*/  ULDC.64 UR6, c[0x0][0xb08] ;  /* 0x0002c20000067ab9 */ /* 0x000fe20000000a00 */
[----:B------:R-:W-:-:S02]  /*12ad0*/  MOV R34, RZ ;  /* 0x000000ff00227202 */ /* 0x000fc40000000f00 */
[----:B------:R-:W-:Y:S02]  /*12ae0*/  ISETP.NE.AND.EX P0, PT, RZ, UR5, PT, P0 ;  /* 0x00000005ff007c0c */ /* 0x000fe4000bf05300 */
[----:B------:R-:W-:-:S04]  /*12af0*/  ISETP.NE.U32.AND P2, PT, RZ, UR8, PT ;  /* 0x00000008ff007c0c */ /* 0x000fc8000bf45070 */
[----:B------:R-:W-:Y:S01]  /*12b00*/  ISETP.NE.AND.EX P2, PT, RZ, UR9, PT, P2 ;  /* 0x00000009ff007c0c */ /* 0x000fe2000bf45320 */
[----:B-1----:R-:W-:Y:S01]  /*12b10*/  IMAD.MOV.U32 R37, RZ, RZ, RZ ;  /* 0x000000ffff257224 */ /* 0x002fe200078e00ff */
[----:B--2---:R-:W-:-:S05]  /*12b20*/  SHF.R.S32.HI R0, RZ, 0x1f, R36 ;  /* 0x0000001fff007819 */ /* 0x004fca0000011424 */
        /* <DEDUP_REMOVED lines=9> */
[----:B-1----:R-:W-:Y:S01]  /*12bc0*/  IMAD.MOV.U32 R0, RZ, RZ, RZ ;  /* 0x000000ffff007224 */ /* 0x002fe200078e00ff */
[----:B------:R-:W-:Y:S02]  /*12bd0*/  ISETP.NE.AND.EX P0, PT, RZ, UR5, PT, P0 ;  /* 0x00000005ff007c0c */ /* 0x000fe4000bf05300 */
[----:B------:R-:W-:Y:S02]  /*12be0*/  ISETP.NE.AND.EX P1, PT, RZ, UR7, PT, P1 ;  /* 0x00000007ff007c0c */ /* 0x000fe4000bf25310 */
[C---:B0--3--:R-:W-:Y:S02]  /*12bf0*/  IADD3 R4, P4, R29.reuse, UR6, RZ ;  /* 0x000000061d047c10 */ /* 0x049fe4000ff9e0ff */
[----:B--2---:R-:W-:Y:S01]  /*12c00*/  IADD3 R2, P3, R29, UR4, RZ ;  /* 0x000000041d027c10 */ /* 0x004fe2000ff7e0ff */
[----:B------:R-:W-:Y:S01]  /*12c10*/  ULDC UR4, c[0x0][0x288] ;  /* 0x0000a20000047ab9 */ /* 0x000fe20000000800 */
[----:B------:R-:W-:-:S02]  /*12c20*/  IADD3.X R5, R30, UR7, RZ, P4, !PT ;  /* 0x000000071e057c10 */ /* 0x000fc4000a7fe4ff */
[C---:B------:R-:W-:Y:S02]  /*12c30*/  IADD3.X R3, R30.reuse, UR5, RZ, P3, !PT ;  /* 0x000000051e037c10 */ /* 0x040fe40009ffe4ff */
[----:B------:R-:W-:Y:S01]  /*12c40*/  @P2 IADD3 R6, P3, R29, UR8, RZ ;  /* 0x000000081d062c10 */ /* 0x000fe2000ff7e0ff */
[----:B------:R-:W-:Y:S01]  /*12c50*/  IMAD.U32 R8, RZ, RZ, UR4 ;  /* 0x00000004ff087e24 */ /* 0x000fe2000f8e00ff */
[----:B------:R-:W-:Y:S01]  /*12c60*/  ULDC.64 UR4, c[0x0][0x418] ;  /* 0x0001060000047ab9 */ /* 0x000fe20000000a00 */
[----:B------:R-:W5:Y:S01]  /*12c70*/  @P0 LDG.E R37, desc[UR60][R2.64] ;  /* 0x0000003c02250981 */ /* 0x000f62000c1e1900 */
[----:B------:R-:W-:-:S03]  /*12c80*/  @P2 IADD3.X R7, R30, UR9, RZ, P3, !PT ;  /* 0x000000091e072c10 */ /* 0x000fc60009ffe4ff */
[----:B------:R-:W5:Y:S04]  /*12c90*/  @P1 LDG.E R0, desc[UR60][R4.64] ;  /* 0x0000003c04001981 */ /* 0x000f68000c1e1900 */
        /* <DEDUP_REMOVED lines=8> */
[----:B0-----:R-:W-:Y:S01]  /*12d20*/  IMAD.U32 R6, RZ, RZ, UR5 ;  /* 0x00000005ff067e24 */ /* 0x001fe2000f8e00ff */
[----:B------:R-:W-:Y:S01]  /*12d30*/  MOV R7, UR4 ;  /* 0x0000000400077c02 */ /* 0x000fe20008000f00 */
[----:B--2---:R0:W-:Y:S01]  /*12d40*/  STL [R1+0x18], R8 ;  /* 0x0000180801007387 */ /* 0x0041e20000100800 */
[----:B----4-:R-:W-:Y:S05]  /*12d50*/  @P2 BRA `(.L_x_1544) ;  /* 0x0000000000142947 */ /* 0x010fea0003800000 */
[----:B------:R-:W-:Y:S05]  /*12d60*/  @!P0 BRA `(.L_x_1544) ;  /* 0x0000000000108947 */ /* 0x000fea0003800000 */
[----:B0-----:R-:W2:Y:S04]  /*12d70*/  LDG.E R8, desc[UR60][R2.64] ;  /* 0x0000003c02087981 */ /* 0x001ea8000c1e1900 */
[----:B------:R-:W2:Y:S02]  /*12d80*/  LDG.E R9, desc[UR60][R2.64+0x4] ;  /* 0x0000043c02097981 */ /* 0x000ea4000c1e1900 */
[----:B--2---:R-:W-:-:S05]  /*12d90*/  IMAD.IADD R2, R9, 0x1, -R8 ;  /* 0x0000000109027824 */ /* 0x004fca00078e0a08 */
[----:B------:R1:W-:Y:S02]  /*12da0*/  STL [R1+0x18], R2 ;  /* 0x0000180201007387 */ /* 0x0003e40000100800 */
.L_x_1544:
        /* <DEDUP_REMOVED lines=9> */
.L_x_1545:
        /* <DEDUP_REMOVED lines=9> */
.L_x_1546:
[----:B-12---:R-:W2:Y:S04]  /*12ed0*/  @P1 LDG.E R2, desc[UR60][R4.64] ;  /* 0x0000003c04021981 */ /* 0x006ea8000c1e1900 */
[----:B------:R-:W2:Y:S01]  /*12ee0*/  @P1 LDG.E R3, desc[UR60][R4.64+0x4] ;  /* 0x0000043c04031981 */ /* 0x000ea2000c1e1900 */
[----:B-----5:R-:W-:Y:S01]  /*12ef0*/  IMAD.IADD R7, R7, 0x1, -R34 ;  /* 0x0000000107077824 */ /* 0x020fe200078e0a22 */
[----:B------:R-:W-:Y:S01]  /*12f00*/  BSSY B0, `(.L_x_1547) ;  /* 0x0000138000007945 */ /* 0x000fe20003800000 */
[----:B--2---:R-:W-:-:S05]  /*12f10*/  @P1 IMAD.IADD R6, R3, 0x1, -R2 ;  /* 0x0000000103061824 */ /* 0x004fca00078e0a02 */
[----:B0-----:R-:W-:-:S05]  /*12f20*/  IADD3 R8, R7, R6, RZ ;  /* 0x0000000607087210 */ /* 0x001fca0007ffe0ff */
        /* <DEDUP_REMOVED lines=28> */
.L_x_1723:
[----:B-1----:R-:W-:Y:S02]  /*130f0*/  ISETP.NE.AND P0, PT, R14, RZ, PT ;  /* 0x000000ff0e00720c */ /* 0x002fe40003f05270 */
[----:B------:R-:W-:-:S11]  /*13100*/  PLOP3.LUT P6, PT, PT, PT, PT, 0x8, 0x0 ;  /* 0x000000000000781c */ /* 0x000fd60003fce170 */
[----:B------:R-:W-:Y:S05]  /*13110*/  @P0 BRA `(.L_x_1550) ;  /* 0x00000000000c0947 */ /* 0x000fea0003800000 */
[----:B------:R-:W-:-:S03]  /*13120*/  UMOV UR4, 0xffffffff ;  /* 0xffffffff00047882 */ /* 0x000fc60000000000 */
[----:B------:R-:W-:Y:S05]  /*13130*/  BRA.DIV UR4, `(.L_x_1551) ;  /* 0x0000007604207947 */ /* 0x000fea000b800000 */
[----:B------:R-:W-:-:S13]  /*13140*/  ELECT P6, URZ, PT ;  /* 0x00000000003f782f */ /* 0x000fda00038c0000 */
.L_x_1550:
[----:B0-----:R-:W2:Y:S01]  /*13150*/  LDL R3, [R1+0x40] ;  /* 0x0000400001037983 */ /* 0x001ea20000100800 */
[----:B------:R-:W-:Y:S01]  /*13160*/  BSSY B1, `(.L_x_1552) ;  /* 0x0000008000017945 */ /* 0x000fe20003800000 */
[----:B--2---:R-:W-:-:S05]  /*13170*/  VIADD R3, R3, 0x1 ;  /* 0x0000000103037836 */ /* 0x004fca0000000000 */
[----:B------:R-:W-:-:S04]  /*13180*/  LEA.HI R6, R3, R3, RZ, 0x1 ;  /* 0x0000000303067211 */ /* 0x000fc800078f08ff */
[----:B------:R-:W-:-:S04]  /*13190*/  LOP3.LUT R6, R6, 0xfffffffe, RZ, 0xc0, !PT ;  /* 0xfffffffe06067812 */ /* 0x000fc800078ec0ff */
[----:B------:R-:W-:-:S04]  /*131a0*/  IADD3 R3, R3, -R6, RZ ;  /* 0x8000000603037210 */ /* 0x000fc80007ffe0ff */
[----:B------:R-:W-:-:S04]  /*131b0*/  SHF.L.U32 R3, R3, 0x1f, RZ ;  /* 0x0000001f03037819 */ /* 0x000fc800000006ff */
[----:B------:R-:W0:Y:S02]  /*131c0*/  SYNCS.PHASECHK.TRANS64.TRYWAIT P0, [R23+URZ+0x32420], R3 ;  /* 0x03242003170075a7 */ /* 0x000e24000800017f */
[----:B0-----:R-:W-:Y:S05]  /*131d0*/  @!P0 BRA `(.L_x_1553) ;  /* 0x0000007400188947 */ /* 0x001fea0003800000 */
.L_x_1726:
[----:B------:R-:W-:Y:S05]  /*131e0*/  BSYNC B1 ;  /* 0x0000000000017941 */ /* 0x000fea0003800000 */
.L_x_1552:
[----:B------:R-:W-:Y:S04]  /*131f0*/  BSSY B1, `(.L_x_1554) ;  /* 0x000007b000017945 */ /* 0x000fe80003800000 */
[----:B------:R-:W-:Y:S05]  /*13200*/  @!P6 BRA `(.L_x_1555) ;  /* 0x0000000400e4e947 */ /* 0x000fea0003800000 */
[----:B------:R-:W1:Y:S01]  /*13210*/  S2R R6, SR_TID.X ;  /* 0x0000000000067919 */ /* 0x000e620000002100 */
[----:B0-----:R-:W-:Y:S01]  /*13220*/  IMAD R3, R24, 0x8, R23 ;  /* 0x0000000818037824 */ /* 0x001fe200078e0217 */
[----:B------:R-:W-:Y:S01]  /*13230*/  BSSY B2, `(.L_x_1556) ;  /* 0x0000006000027945 */ /* 0x000fe20003800000 */
[----:B-1----:R-:W-:Y:S02]  /*13240*/  LOP3.LUT R7, R6, 0x7f, RZ, 0xc0, !PT ;  /* 0x0000007f06077812 */ /* 0x002fe400078ec0ff */
[----:B------:R-:W-:Y:S02]  /*13250*/  SHF.L.U32 R6, R28, 0x1f, RZ ;  /* 0x0000001f1c067819 */ /* 0x000fe400000006ff */
[----:B------:R-:W-:Y:S02]  /*13260*/  ISETP.NE.AND P1, PT, R7, RZ, PT ;  /* 0x000000ff0700720c */ /* 0x000fe40003f25270 */
[----:B------:R-:W0:Y:S02]  /*13270*/  SYNCS.PHASECHK.TRANS64.TRYWAIT P0, [R3+URZ+0x324a0], R6 ;  /* 0x0324a006030075a7 */ /* 0x000e24000800017f */
[----:B0-----:R-:W-:Y:S09]  /*13280*/  @!P0 BRA `(.L_x_1557) ;  /* 0x0000007400008947 */ /* 0x001ff20003800000 */
.L_x_1727:
[----:B------:R-:W-:Y:S05]  /*13290*/  BSYNC B2 ;  /* 0x0000000000027941 */ /* 0x000fea0003800000 */
.L_x_1556:
[----:B------:R-:W-:Y:S04]  /*132a0*/  BSSY B2, `(.L_x_1558) ;  /* 0x0000009000027945 */ /* 0x000fe80003800000 */
[----:B------:R-:W-:Y:S05]  /*132b0*/  @P1 BRA `(.L_x_1559) ;  /* 0x00000000001c1947 */ /* 0x000fea0003800000 */
[----:B------:R-:W1:Y:S02]  /*132c0*/  S2R R7, SR_TID.X ;  /* 0x0000000000077919 */ /* 0x000e640000002100 */
[----:B-1----:R-:W-:Y:S01]  /*132d0*/  LOP3.LUT R8, R7, 0x1f, RZ, 0xc0, !PT ;  /* 0x0000001f07087812 */ /* 0x002fe200078ec0ff */
[----:B------:R-:W-:-:S03]  /*132e0*/  IMAD.MOV.U32 R7, RZ, RZ, 0x3000 ;  /* 0x00003000ff077424 */ /* 0x000fc600078e00ff */
[----:B------:R-:W-:Y:S01]  /*132f0*/  ISETP.NE.AND P0, PT, R8, RZ, PT ;  /* 0x000000ff0800720c */ /* 0x000fe20003f05270 */
[----:B------:R1:W-:-:S12]  /*13300*/  SYNCS.ARRIVE.TRANS64 RZ, [R3+URZ+0x32490], R7 ;  /* 0x0324900703ff79a7 */ /* 0x0003d8000800003f */
[----:B-1----:R-:W-:Y:S05]  /*13310*/  @!P0 BRA `(.L_x_1559) ;  /* 0x0000000000048947 */ /* 0x002fea0003800000 */
[----:B------:R-:W-:Y:S01]  /*13320*/  BPT.TRAP 0x1 ;  /* 0x000000040000795c */ /* 0x000fe20000300000 */
.L_x_1559:
[----:B------:R-:W-:Y:S05]  /*13330*/  BSYNC B2 ;  /* 0x0000000000027941 */ /* 0x000fea0003800000 */
.L_x_1558:
        /* <DEDUP_REMOVED lines=12> */
.L_x_1560:
        /* <DEDUP_REMOVED lines=13> */
.L_x_1728:
[----:B------:R-:W-:Y:S05]  /*134d0*/  BSYNC B2 ;  /* 0x0000000000027941 */ /* 0x000fea0003800000 */
.L_x_1561:
        /* <DEDUP_REMOVED lines=11> */
.L_x_1564:
[----:B------:R-:W-:Y:S05]  /*13590*/  BSYNC B2 ;  /* 0x0000000000027941 */ /* 0x000fea0003800000 */
.L_x_1563:
[----:B------:R-:W-:Y:S01]  /*135a0*/  R2UR UR10, R12 ;  /* 0x000000000c0a72ca */ /* 0x000fe200000e0000 */
[----:B01----:R-:W-:Y:S01]  /*135b0*/  IMAD R6, R24, 0xc000, R23 ;  /* 0x0000c00018067824 */ /* 0x003fe200078e0217 */
[----:B------:R-:W-:Y:S01]  /*135c0*/  R2UR UR6, R10 ;  /* 0x000000000a0672ca */ /* 0x000fe200000e0000 */
[----:B------:R-:W-:Y:S01]  /*135d0*/  UIADD3 UR4, UP0, UR38, 0x670, URZ ;  /* 0x0000067026047890 */ /* 0x000fe2000ff1e03f */
[----:B------:R-:W-:Y:S01]  /*135e0*/  R2UR UR7, R11 ;  /* 0x000000000b0772ca */ /* 0x000fe200000e0000 */
[----:B------:R-:W-:Y:S01]  /*135f0*/  VIADD R3, R3, 0x324b0 ;  /* 0x000324b003037836 */ /* 0x000fe20000000000 */
[----:B------:R-:W-:Y:S01]  /*13600*/  PLOP3.LUT P0, PT, PT, PT, PT, 0x80, 0x0 ;  /* 0x000000000000781c */ /* 0x000fe20003f0f070 */
[----:B------:R-:W-:Y:S01]  /*13610*/  VIADD R8, R6, 0x400 ;  /* 0x0000040006087836 */ /* 0x000fe20000000000 */
[----:B------:R-:W-:-:S12]  /*13620*/  UIADD3.X UR5, URZ, UR39, URZ, UP0, !UPT ;  /* 0x000000273f057290 */ /* 0x000fd800087fe43f */
.L_x_1565:
        /* <DEDUP_REMOVED lines=15> */
.L_x_1566:
        /* <DEDUP_REMOVED lines=15> */
.L_x_1567:
        /* <DEDUP_REMOVED lines=15> */
.L_x_1568:
        /* <DEDUP_REMOVED lines=10> */
.L_x_1555:
[----:B------:R-:W-:Y:S05]  /*139a0*/  BSYNC B1 ;  /* 0x0000000000017941 */ /* 0x000fea0003800000 */
.L_x_1554:
        /* <DEDUP_REMOVED lines=9> */
.L_x_1584:
[----:B------:R-:W-:Y:S05]  /*13a40*/  YIELD ;  /* 0x0000000000007946 */ /* 0x000fea0003800000 */
[----:B------:R-:W-:Y:S04]  /*13a50*/  BSSY B1, `(.L_x_1569) ;  /* 0x000007a000017945 */ /* 0x000fe80003800000 */
[----:B------:R-:W-:Y:S05]  /*13a60*/  @!P6 BRA `(.L_x_1570) ;  /* 0x0000000400e0e947 */ /* 0x000fea0003800000 */
[----:B------:R-:W0:Y:S01]  /*13a70*/  S2R R2, SR_TID.X ;  /* 0x0000000000027919 */ /* 0x000e220000002100 */
[----:B------:R-:W-:Y:S01]  /*13a80*/  IMAD R6, R24, 0x8, R23 ;  /* 0x0000000818067824 */ /* 0x000fe200078e0217 */
[----:B------:R-:W-:Y:S01]  /*13a90*/  BSSY B2, `(.L_x_1571) ;  /* 0x0000006000027945 */ /* 0x000fe20003800000 */
[----:B0-----:R-:W-:Y:S02]  /*13aa0*/  LOP3.LUT R3, R2, 0x7f, RZ, 0xc0, !PT ;  /* 0x0000007f02037812 */ /* 0x001fe400078ec0ff */
[----:B------:R-:W-:Y:S02]  /*13ab0*/  SHF.L.U32 R2, R28, 0x1f, RZ ;  /* 0x0000001f1c027819 */ /* 0x000fe400000006ff */
[----:B------:R-:W-:Y:S02]  /*13ac0*/  ISETP.NE.AND P2, PT, R3, RZ, PT ;  /* 0x000000ff0300720c */ /* 0x000fe40003f45270 */
[----:B------:R-:W0:Y:S02]  /*13ad0*/  SYNCS.PHASECHK.TRANS64.TRYWAIT P1, [R6+URZ+0x324a0], R2 ;  /* 0x0324a002060075a7 */ /* 0x000e24000802017f */
[----:B0-----:R-:W-:Y:S09]  /*13ae0*/  @!P1 BRA `(.L_x_1572) ;  /* 0x0000006c00109947 */ /* 0x001ff20003800000 */
.L_x_1729:
[----:B------:R-:W-:Y:S05]  /*13af0*/  BSYNC B2 ;  /* 0x0000000000027941 */ /* 0x000fea0003800000 */
.L_x_1571:
[----:B------:R-:W-:Y:S04]  /*13b00*/  BSSY B2, `(.L_x_1573) ;  /* 0x0000009000027945 */ /* 0x000fe80003800000 */
[----:B------:R-:W-:Y:S05]  /*13b10*/  @P2 BRA `(.L_x_1574) ;  /* 0x00000000001c2947 */ /* 0x000fea0003800000 */
[----:B------:R-:W1:Y:S02]  /*13b20*/  S2R R3, SR_TID.X ;  /* 0x0000000000037919 */ /* 0x000e640000002100 */
[----:B-1----:R-:W-:Y:S02]  /*13b30*/  LOP3.LUT R7, R3, 0x1f, RZ, 0xc0, !PT ;  /* 0x0000001f03077812 */ /* 0x002fe400078ec0ff */
[----:B------:R-:W-:Y:S02]  /*13b40*/  MOV R3, 0x3000 ;  /* 0x0000300000037802 */ /* 0x000fe40000000f00 */
[----:B------:R-:W-:Y:S02]  /*13b50*/  ISETP.NE.AND P1, PT, R7, RZ, PT ;  /* 0x000000ff0700720c */ /* 0x000fe40003f25270 */
[----:B------:R1:W-:Y:S11]  /*13b60*/  SYNCS.ARRIVE.TRANS64 RZ, [R6+URZ+0x32490], R3 ;  /* 0x0324900306ff79a7 */ /* 0x0003f6000800003f */
[----:B-1----:R-:W-:Y:S05]  /*13b70*/  @!P1 BRA `(.L_x_1574) ;  /* 0x0000000000049947 */ /* 0x002fea0003800000 */
[----:B------:R-:W-:Y:S01]  /*13b80*/  BPT.TRAP 0x1 ;  /* 0x000000040000795c */ /* 0x000fe20000300000 */
.L_x_1574:
[----:B------:R-:W-:Y:S05]  /*13b90*/  BSYNC B2 ;  /* 0x0000000000027941 */ /* 0x000fea0003800000 */
.L_x_1573:
        /* <DEDUP_REMOVED lines=11> */
.L_x_1575:
        /* <DEDUP_REMOVED lines=13> */
.L_x_1730:
[----:B------:R-:W-:Y:S05]  /*13d20*/  BSYNC B2 ;  /* 0x0000000000027941 */ /* 0x000fea0003800000 */
.L_x_1576:
[----:B------:R-:W-:Y:S01]  /*13d30*/  BSSY B2, `(.L_x_1578) ;  /* 0x000000b000027945 */ /* 0x000fe20003800000 */
[----:B01----:R-:W-:Y:S02]  /*13d40*/  IMAD.MOV.U32 R2, RZ, RZ, 0x0 ;  /* 0x00000000ff027424 */ /* 0x003fe400078e00ff */
[----:B------:R-:W-:Y:S01]  /*13d50*/  IMAD.MOV.U32 R3, RZ, RZ, 0x12f00000 ;  /* 0x12f00000ff037424 */ /* 0x000fe200078e00ff */
[----:B------:R-:W-:Y:S06]  /*13d60*/  @P2 BRA `(.L_x_1579) ;  /* 0x00000000001c2947 */ /* 0x000fec0003800000 */
[----:B------:R-:W0:Y:S02]  /*13d70*/  S2R R7, SR_TID.X ;  /* 0x0000000000077919 */ /* 0x000e240000002100 */
[----:B0-----:R-:W-:Y:S02]  /*13d80*/  LOP3.LUT R11, R7, 0x1f, RZ, 0xc0, !PT ;  /* 0x0000001f070b7812 */ /* 0x001fe400078ec0ff */
[----:B------:R-:W-:Y:S02]  /*13d90*/  MOV R7, 0xc000 ;  /* 0x0000c00000077802 */ /* 0x000fe40000000f00 */
[----:B------:R-:W-:Y:S02]  /*13da0*/  ISETP.NE.AND P1, PT, R11, RZ, PT ;  /* 0x000000ff0b00720c */ /* 0x000fe40003f25270 */
[----:B------:R0:W-:Y:S11]  /*13db0*/  SYNCS.ARRIVE.TRANS64 RZ, [R6+URZ+0x324b0], R7 ;  /* 0x0324b00706ff79a7 */ /* 0x0001f6000800003f */
[----:B0-----:R-:W-:Y:S05]  /*13dc0*/  @!P1 BRA `(.L_x_1579) ;  /* 0x0000000000049947 */ /* 0x001fea0003800000 */
[----:B------:R-:W-:Y:S01]  /*13dd0*/  BPT.TRAP 0x1 ;  /* 0x000000040000795c */ /* 0x000fe20000300000 */
.L_x_1579:
[----:B------:R-:W-:Y:S05]  /*13de0*/  BSYNC B2 ;  /* 0x0000000000027941 */ /* 0x000fea0003800000 */
.L_x_1578:
        /* <DEDUP_REMOVED lines=9> */
.L_x_1580:
        /* <DEDUP_REMOVED lines=15> */
.L_x_1581:
        /* <DEDUP_REMOVED lines=15> */
.L_x_1582:
        /* <DEDUP_REMOVED lines=15> */
.L_x_1583:
        /* <DEDUP_REMOVED lines=10> */
.L_x_1570:
[----:B------:R-:W-:Y:S05]  /*141f0*/  BSYNC B1 ;  /* 0x0000000000017941 */ /* 0x000fea0003800000 */
.L_x_1569:
[C---:B------:R-:W-:Y:S01]  /*14200*/  ISETP.GT.AND P2, PT, R9.reuse, R5, PT ;  /* 0x000000050900720c */ /* 0x040fe20003f44270 */
[----:B------:R-:W-:Y:S01]  /*14210*/  VIADD R9, R9, 0xffffffff ;  /* 0xffffffff09097836 */ /* 0x000fe20000000000 */
[----:B------:R-:W-:-:S04]  /*14220*/  IADD3 R24, R24, 0x1, RZ ;  /* 0x0000000118187810 */ /* 0x000fc80007ffe0ff */
[----:B------:R-:W-:-:S04]  /*14230*/  ISETP.NE.AND P1, PT, R24, 0x2, PT ;  /* 0x000000021800780c */ /* 0x000fc80003f25270 */
[----:B------:R-:W-:Y:S02]  /*14240*/  SEL R2, RZ, 0x1, P1 ;  /* 0x00000001ff027807 */ /* 0x000fe40000800000 */
[----:B------:R-:W-:Y:S02]  /*14250*/  SEL R24, R24, RZ, P1 ;  /* 0x000000ff18187207 */ /* 0x000fe40000800000 */
[----:B------:R-:W-:Y:S01]  /*14260*/  LOP3.LUT R28, R28, R2, RZ, 0x3c, !PT ;  /* 0x000000021c1c7212 */ /* 0x000fe200078e3cff */
[----:B------:R-:W-:Y:S06]  /*14270*/  @P2 BRA `(.L_x_1584) ;  /* 0xfffffff400f02947 */ /* 0x000fec000383ffff */
.L_x_1548:
[----:B------:R-:W-:Y:S05]  /*14280*/  BSYNC B0 ;  /* 0x0000000000007941 */ /* 0x000fea0003800000 */
.L_x_1547:
        /* <DEDUP_REMOVED lines=23> */
.L_x_1586:
        /* <DEDUP_REMOVED lines=20> */
.L_x_1589:
[----:B------:R-:W-:Y:S05]  /*14540*/  BSYNC B6 ;  /* 0x0000000000067941 */ /* 0x000fea0003800000 */
.L_x_1588:
[----:B------:R-:W-:Y:S01]  /*14550*/  IADD3 R0, R23, 0x400, RZ ;  /* 0x0000040017007810 */ /* 0x000fe20007ffe0ff */
[----:B------:R-:W-:Y:S03]  /*14560*/  BSSY B6, `(.L_x_1590) ;  /* 0x0000022000067945 */ /* 0x000fe60003800000 */
        /* <DEDUP_REMOVED lines=18> */
.L_x_1592:
[----:B------:R0:W1:Y:S01]  /*14690*/  LDC.64 R2, c[0x4][R31] ;  /* 0x010000001f027b82 */ /* 0x0000620000000a00 */
[----:B------:R-:W-:Y:S01]  /*146a0*/  ULDC.64 UR4, c[0x4][0x98] ;  /* 0x0100260000047ab9 */ /* 0x000fe20000000a00 */
[----:B------:R-:W-:Y:S01]  /*146b0*/  ULDC.64 UR6, c[0x4][0xa0] ;  /* 0x0100280000067ab9 */ /* 0x000fe20000000a00 */
[----:B------:R-:W-:Y:S01]  /*146c0*/  ULDC.64 UR8, c[0x4][0x18] ;  /* 0x0100060000087ab9 */ /* 0x000fe20000000a00 */
[----:B------:R-:W-:Y:S01]  /*146d0*/  IMAD.U32 R4, RZ, RZ, UR4 ;  /* 0x00000004ff047e24 */ /* 0x000fe2000f8e00ff */
[----:B------:R-:W-:Y:S01]  /*146e0*/  MOV R6, UR6 ;  /* 0x0000000600067c02 */ /* 0x000fe20008000f00 */
        /* <DEDUP_REMOVED lines=9> */
.L_x_1591:
[----:B------:R-:W-:Y:S05]  /*14780*/  BSYNC B6 ;  /* 0x0000000000067941 */ /* 0x000fea0003800000 */
.L_x_1590:
        /* <DEDUP_REMOVED lines=9> */
[----:B------:R-:W-:Y:S01]  /*14820*/  LOP3.LUT R22, R22, 0xffffffdf, RZ, 0xc0, !PT ;  /* 0xffffffdf16167812 */ /* 0x000fe200078ec0ff */
[----:B------:R-:W-:Y:S01]  /*14830*/  ULDC UR4, c[0x0][0x320] ;  /* 0x0000c80000047ab9 */ /* 0x000fe20000000800 */
[----:B0-----:R-:W-:-:S05]  /*14840*/  @P0 IADD3.X R3, R30, UR5, RZ, P1, !PT ;  /* 0x000000051e030c10 */ /* 0x001fca0008ffe4ff */
[----:B------:R0:W5:Y:S01]  /*14850*/  @P0 LDG.E R32, desc[UR60][R2.64] ;  /* 0x0000003c02200981 */ /* 0x000162000c1e1900 */
[----:B-1----:R-:W-:Y:S02]  /*14860*/  ISETP.NE.AND P1, PT, R10, 0x1, PT ;  /* 0x000000010a00780c */ /* 0x002fe40003f25270 */
[C---:B----4-:R-:W-:Y:S01]  /*14870*/  LOP3.LUT R0, R31.reuse, 0x7f, RZ, 0xc0, !PT ;  /* 0x0000007f1f007812 */ /* 0x050fe200078ec0ff */
[----:B------:R-:W-:-:S10]  /*14880*/  IMAD.SHL.U32 R31, R31, 0x10, RZ ;  /* 0x000000101f1f7824 */ /* 0x000fd400078e00ff */
[----:B------:R-:W1:Y:S01]  /*14890*/  @P1 LDC R5, c[0x0][0x434] ;  /* 0x00010d00ff051b82 */ /* 0x000e620000000800 */
[----:B------:R-:W-:-:S04]  /*148a0*/  SHF.R.U32.HI R0, RZ, 0x3, R0 ;  /* 0x00000003ff007819 */ /* 0x000fc80000011600 */
[----:B------:R-:W-:-:S03]  /*148b0*/  LOP3.LUT R31, R0, 0x70, R31, 0xf8, !PT ;  /* 0x00000070001f7812 */ /* 0x000fc600078ef81f */
[----:B0-----:R-:W0:Y:S01]  /*148c0*/  @P1 LDC R2, c[0x0][0x438] ;  /* 0x00010e00ff021b82 */ /* 0x001e220000000800 */
        /* <DEDUP_REMOVED lines=10> */
[--C-:B------:R-:W-:Y:S01]  /*14970*/  @!P0 SHF.R.S32.HI R7, RZ, 0x1f, R9.reuse ;  /* 0x0000001fff078819 */ /* 0x100fe20000011409 */
[----:B------:R-:W-:Y:S01]  /*14980*/  @!P0 IMAD.MOV.U32 R6, RZ, RZ, R9 ;  /* 0x000000ffff068224 */ /* 0x000fe200078e0009 */
[----:B-----5:R-:W-:-:S03]  /*14990*/  SHF.R.S32.HI R35, RZ, 0x1f, R32 ;  /* 0x0000001fff237819 */ /* 0x020fc60000011420 */
[----:B0-----:R-:W-:-:S04]  /*149a0*/  @!P0 IMAD.WIDE.U32 R6, R32, R2, R6 ;  /* 0x0000000220068225 */ /* 0x001fc800078e0006 */
[----:B------:R-:W-:-:S04]  /*149b0*/  @!P0 IMAD R2, R35, R2, RZ ;  /* 0x0000000223028224 */ /* 0x000fc800078e02ff */
[----:B------:R-:W-:Y:S01]  /*149c0*/  @!P0 IMAD R3, R32, R3, R2 ;  /* 0x0000000320038224 */ /* 0x000fe200078e0202 */
[----:B-1----:R-:W-:-:S04]  /*149d0*/  @!P0 LEA R4, P1, R6, R4, 0x2 ;  /* 0x0000000406048211 */ /* 0x002fc800078210ff */
[----:B------:R-:W-:-:S04]  /*149e0*/  @!P0 IADD3 R3, R7, R3, RZ ;  /* 0x0000000307038210 */ /* 0x000fc80007ffe0ff */
[----:B------:R-:W-:-:S05]  /*149f0*/  @!P0 LEA.HI.X R5, R6, R5, R3, 0x2, P1 ;  /* 0x0000000506058211 */ /* 0x000fca00008f1403 */
[----:B------:R-:W2:Y:S01]  /*14a00*/  @!P0 LDG.E R11, desc[UR60][R4.64] ;  /* 0x0000003c040b8981 */ /* 0x000ea2000c1e1900 */
[----:B------:R-:W0:Y:S01]  /*14a10*/  S2R R20, SR_TID.X ;  /* 0x0000000000147919 */ /* 0x000e220000002100 */
[----:B------:R-:W-:Y:S01]  /*14a20*/  IMAD.MOV R2, RZ, RZ, -R9 ;  /* 0x000000ffff027224 */ /* 0x000fe200078e0a09 */
[----:B------:R-:W-:-:S03]  /*14a30*/  ISETP.GT.U32.AND P1, PT, R31, 0x5f, PT ;  /* 0x0000005f1f00780c */ /* 0x000fc60003f24070 */
[----:B------:R-:W-:Y:S01]  /*14a40*/  IMAD R0, R10, R2, R0 ;  /* 0x000000020a007224 */ /* 0x000fe200078e0200 */
[----:B---3--:R-:W-:-:S04]  /*14a50*/  ISETP.NE.AND P0, PT, R21, 0x3, PT ;  /* 0x000000031500780c */ /* 0x008fc80003f05270 */
[----:B------:R-:W-:Y:S05]  /*14a60*/  STL [R1+0x4], R0 ;  /* 0x0000040001007387 */ /* 0x000fea0000100800 */
[----:B------:R-:W-:-:S04]  /*14a70*/  @P1 LOP3.LUT R22, R22, 0x20, RZ, 0xfc, !PT ;  /* 0x0000002016161812 */ /* 0x000fc800078efcff */
[----:B------:R-:W-:-:S04]  /*14a80*/  LOP3.LUT R22, R22, 0xffffffbf, RZ, 0xc0, !PT ;  /* 0xffffffbf16167812 */ /* 0x000fc800078ec0ff */
[----:B------:R-:W-:-:S04]  /*14a90*/  @P0 LOP3.LUT R22, R22, 0x40, RZ, 0xfc, !PT ;  /* 0x0000004016160812 */ /* 0x000fc800078efcff */
[----:B------:R-:W-:Y:S01]  /*14aa0*/  LOP3.LUT R22, R22, 0xfffffffe, RZ, 0xc0, !PT ;  /* 0xfffffffe16167812 */ /* 0x000fe200078ec0ff */
[----:B------:R-:W-:Y:S01]  /*14ab0*/  UMOV UR5, 0xffffffff ;  /* 0xffffffff00057882 */ /* 0x000fe20000000000 */
[----:B--2---:R0:W-:Y:S02]  /*14ac0*/  STL [R1], R11 ;  /* 0x0000000b01007387 */ /* 0x0041e40000100800 */
[C---:B0-----:R-:W-:Y:S02]  /*14ad0*/  IMAD.SHL.U32 R11, R20.reuse, 0x8, RZ ;  /* 0x00000008140b7824 */ /* 0x041fe400078e00ff */
[----:B------:R-:W-:-:S03]  /*14ae0*/  IMAD.SHL.U32 R20, R20, 0x8, RZ ;  /* 0x0000000814147824 */ /* 0x000fc600078e00ff */
[----:B------:R-:W-:Y:S02]  /*14af0*/  LOP3.LUT R11, R11, 0x38, RZ, 0xc0, !PT ;  /* 0x000000380b0b7812 */ /* 0x000fe400078ec0ff */
[----:B------:R-:W-:Y:S02]  /*14b00*/  LOP3.LUT R20, R20, 0x38, RZ, 0xc0, !PT ;  /* 0x0000003814147812 */ /* 0x000fe400078ec0ff */
[----:B------:R-:W-:Y:S02]  /*14b10*/  ISETP.GE.AND P1, PT, R11, UR4, PT ;  /* 0x000000040b007c0c */ /* 0x000fe4000bf26270 */
[----:B------:R-:W-:-:S04]  /*14b20*/  LOP3.LUT R12, R20, 0x40, RZ, 0xfc, !PT ;  /* 0x00000040140c7812 */ /* 0x000fc800078efcff */
[----:B------:R-:W-:Y:S02]  /*14b30*/  ISETP.GE.AND P2, PT, R12, UR4, PT ;  /* 0x000000040c007c0c */ /* 0x000fe4000bf46270 */
[----:B------:R-:W-:-:S05]  /*14b40*/  LOP3.LUT R12, R11, 0x80, RZ, 0xfc, !PT ;  /* 0x000000800b0c7812 */ /* 0x000fca00078efcff */
[----:B------:R-:W-:-:S04]  /*14b50*/  @P1 LOP3.LUT R22, R22, 0x1, RZ, 0xfc, !PT ;  /* 0x0000000116161812 */ /* 0x000fc800078efcff */
[----:B------:R-:W-:Y:S02]  /*14b60*/  LOP3.LUT R22, R22, 0xffffffef, RZ, 0xc0, !PT ;  /* 0xffffffef16167812 */ /* 0x000fe400078ec0ff */
[----:B------:R-:W-:Y:S02]  /*14b70*/  LOP3.LUT R11, R11, 0xc0, RZ, 0xfc, !PT ;  /* 0x000000c00b0b7812 */ /* 0x000fe400078efcff */
[----:B------:R-:W-:Y:S02]  /*14b80*/  ISETP.GE.AND P3, PT, R12, UR4, PT ;  /* 0x000000040c007c0c */ /* 0x000fe4000bf66270 */
[----:B------:R-:W-:Y:S02]  /*14b90*/  @P2 LOP3.LUT R22, R22, 0x10, RZ, 0xfc, !PT ;  /* 0x0000001016162812 */ /* 0x000fe400078efcff */
[----:B------:R-:W-:Y:S02]  /*14ba0*/  ISETP.GE.AND P2, PT, R11, UR4, PT ;  /* 0x000000040b007c0c */ /* 0x000fe4000bf46270 */
[----:B------:R-:W-:-:S04]  /*14bb0*/  LOP3.LUT R22, R22, 0xfffffffb, RZ, 0xc0, !PT ;  /* 0xfffffffb16167812 */ /* 0x000fc800078ec0ff */
[----:B------:R-:W-:-:S04]  /*14bc0*/  LOP3.LUT R22, R22, 0xfffffff7, RZ, 0xc0, !PT ;  /* 0xfffffff716167812 */ /* 0x000fc800078ec0ff */
[----:B------:R-:W-:-:S04]  /*14bd0*/  @P3 LOP3.LUT R22, R22, 0x8, RZ, 0xfc, !PT ;  /* 0x0000000816163812 */ /* 0x000fc800078efcff */
[----:B------:R-:W-:Y:S01]  /*14be0*/  @P2 LOP3.LUT R22, R22, 0x4, RZ, 0xfc, !PT ;  /* 0x0000000416162812 */ /* 0x000fe200078efcff */
[----:B------:R-:W-:Y:S06]  /*14bf0*/  BRA.DIV UR5, `(.L_x_1593) ;  /* 0x0000005a05f47947 */ /* 0x000fec000b800000 */
.L_x_1733:
[----:B------:R-:W-:Y:S02]  /*14c00*/  SEL R0, RZ, 0x1, P1 ;  /* 0x00000001ff007807 */ /* 0x000fe40000800000 */
[----:B------:R-:W-:-:S03]  /*14c10*/  SHF.R.S32.HI R29, RZ, 0x1f, R18 ;  /* 0x0000001fff1d7819 */ /* 0x000fc60000011412 */
[----:B------:R0:W-:Y:S01]  /*14c20*/  STL [R1+0x64], R0 ;  /* 0x0000640001007387 */ /* 0x0001e20000100800 */
[----:B------:R-:W-:Y:S05]  /*14c30*/  @!P0 BRA `(.L_x_1594) ;  /* 0x0000000000048947 */ /* 0x000fea0003800000 */
[----:B------:R-:W-:Y:S01]  /*14c40*/  BPT.TRAP 0x1 ;  /* 0x000000040000795c */ /* 0x000fe20000300000 */
.L_x_1594:
[----:B------:R-:W-:Y:S01]  /*14c50*/  IMAD R30, R25, 0x8, R23 ;  /* 0x00000008191e7824 */ /* 0x000fe200078e0217 */
[----:B0-----:R-:W-:Y:S01]  /*14c60*/  SHF.L.U32 R0, R27, 0x1f, RZ ;  /* 0x0000001f1b007819 */ /* 0x001fe200000006ff */
[----:B------:R-:W-:Y:S03]  /*14c70*/  BSSY B0, `(.L_x_1595) ;  /* 0x0000003000007945 */ /* 0x000fe60003800000 */
[----:B------:R-:W0:Y:S02]  /*14c80*/  SYNCS.PHASECHK.TRANS64.TRYWAIT P0, [R30+URZ+0x32440], R0 ;  /* 0x032440001e0075a7 */ /* 0x000e24000800017f */
[----:B0-----:R-:W-:Y:S05]  /*14c90*/  @!P0 BRA `(.L_x_1596) ;  /* 0x0000005c00008947 */ /* 0x001fea0003800000 */
.L_x_1734:
[----:B------:R-:W-:Y:S05]  /*14ca0*/  BSYNC B0 ;  /* 0x0000000000007941 */ /* 0x000fea0003800000 */
.L_x_1595:
[----:B------:R-:W0:Y:S01]  /*14cb0*/  LDL R2, [R1+0x4] ;  /* 0x0000040001027983 */ /* 0x000e220000100800 */
[----:B------:R-:W-:-:S03]  /*14cc0*/  ULDC.64 UR4, c[0x0][0x300] ;  /* 0x0000c00000047ab9 */ /* 0x000fc60000000a00 */
[----:B------:R-:W2:Y:S04]  /*14cd0*/  LDL R4, [R1] ;  /* 0x0000000001047983 */ /* 0x000ea80000100800 */
[----:B------:R-:W3:Y:S01]  /*14ce0*/  LDL R7, [R1+0x14] ;  /* 0x0000140001077983 */ /* 0x000ee20000100800 */
[----:B------:R-:W-:Y:S02]  /*14cf0*/  LOP3.LUT R22, R22, 0xfffffffd, RZ, 0xc0, !PT ;  /* 0xfffffffd16167812 */ /* 0x000fe400078ec0ff */
[----:B0-----:R-:W-:Y:S02]  /*14d00*/  SHF.R.S32.HI R0, RZ, 0x1f, R2 ;  /* 0x0000001fff007819 */ /* 0x001fe40000011402 */
[----:B--2---:R-:W-:-:S03]  /*14d10*/  SHF.R.S32.HI R5, RZ, 0x1f, R4 ;  /* 0x0000001fff057819 */ /* 0x004fc60000011404 */
[----:B------:R0:W-:Y:S01]  /*14d20*/  STL [R1+0x4c], R0 ;  /* 0x00004c0001007387 */ /* 0x0001e20000100800 */
[----:B---3--:R-:W-:-:S03]  /*14d30*/  IMAD R31, R8, -0x60, R7 ;  /* 0xffffffa0081f7824 */ /* 0x008fc600078e0207 */
[----:B------:R1:W-:Y:S01]  /*14d40*/  STL [R1+0x54], R5 ;  /* 0x0000540501007387 */ /* 0x0003e20000100800 */
[----:B0-----:R-:W-:-:S04]  /*14d50*/  IMAD R0, R0, UR4, RZ ;  /* 0x0000000400007c24 */ /* 0x001fc8000f8e02ff */
[C---:B------:R-:W-:Y:S02]  /*14d60*/  IMAD R0, R2.reuse, UR5, R0 ;  /* 0x0000000502007c24 */ /* 0x040fe4000f8e0200 */
[----:B------:R-:W-:Y:S01]  /*14d70*/  IMAD.WIDE.U32 R2, R2, UR4, RZ ;  /* 0x0000000402027c25 */ /* 0x000fe2000f8e00ff */
[----:B------:R-:W-:-:S04]  /*14d80*/  ULDC.64 UR4, c[0x0][0x310] ;  /* 0x0000c40000047ab9 */ /* 0x000fc80000000a00 */
[----:B------:R-:W-:Y:S01]  /*14d90*/  IADD3 R3, R3, R0, RZ ;  /* 0x0000000003037210 */ /* 0x000fe20007ffe0ff */
[----:B------:R-:W-:-:S04]  /*14da0*/  IMAD R0, R5, UR4, RZ ;  /* 0x0000000405007c24 */ /* 0x000fc8000f8e02ff */
[C---:B------:R-:W-:Y:S02]  /*14db0*/  IMAD R0, R4.reuse, UR5, R0 ;  /* 0x0000000504007c24 */ /* 0x040fe4000f8e0200 */
[----:B------:R-:W-:Y:S01]  /*14dc0*/  IMAD.WIDE.U32 R2, R4, UR4, R2 ;  /* 0x0000000404027c25 */ /* 0x000fe2000f8e0002 */
[----:B------:R-:W-:Y:S01]  /*14dd0*/  ULDC.64 UR4, c[0x0][0x308] ;  /* 0x0000c20000047ab9 */ /* 0x000fe20000000a00 */
[----:B------:R-:W1:Y:S02]  /*14de0*/  S2R R4, SR_TID.X ;  /* 0x0000000000047919 */ /* 0x000e640000002100 */
[----:B------:R-:W-:Y:S02]  /*14df0*/  IMAD.IADD R3, R3, 0x1, R0 ;  /* 0x0000000103037824 */ /* 0x000fe400078e0200 */
[----:B------:R-:W-:Y:S02]  /*14e00*/  IMAD R0, R29, UR4, RZ ;  /* 0x000000041d007c24 */ /* 0x000fe4000f8e02ff */
[----:B------:R-:W-:-:S04]  /*14e10*/  IMAD.WIDE.U32 R2, R18, UR4, R2 ;  /* 0x0000000412027c25 */ /* 0x000fc8000f8e0002 */
[----:B------:R-:W-:Y:S01]  /*14e20*/  IMAD R0, R18, UR5, R0 ;  /* 0x0000000512007c24 */ /* 0x000fe2000f8e0200 */
[----:B------:R-:W-:Y:S01]  /*14e30*/  ULDC.64 UR4, c[0x0][0x2e8] ;  /* 0x0000ba0000047ab9 */ /* 0x000fe20000000a00 */
[----:B-1----:R-:W-:Y:S02]  /*14e40*/  LOP3.LUT R5, R4, 0x7f, RZ, 0xc0, !PT ;  /* 0x0000007f04057812 */ /* 0x002fe400078ec0ff */
        /* <DEDUP_REMOVED lines=16> */
[----:B------:R-:W-:-:S03]  /*14f50*/  @P0 LEA R6, R5, R23, 0x1 ;  /* 0x0000001705060211 */ /* 0x000fc600078e08ff */
        /* <DEDUP_REMOVED lines=30> */
[----:B------:R-:W-:Y:S01]  /*15140*/  @P0 LEA R6, R5, R23, 0x1 ;  /* 0x0000001705060211 */ /* 0x000fe200078e08ff */
        /* <DEDUP_REMOVED lines=19> */
.L_x_1748:
        /* <DEDUP_REMOVED lines=10> */
.L_x_1598:
        /* <DEDUP_REMOVED lines=11> */
.L_x_1599:
[----:B------:R1:W5:Y:S01]  /*153d0*/  LDL.LU R0, [R1+0x20] ;  /* 0x0000200001007983 */ /* 0x0003620000300800 */
[----:B------:R1:W-:Y:S02]  /*153e0*/  SYNCS.ARRIVE.TRANS64.A1T0 RZ, [R30+URZ+0x32430], RZ ;  /* 0x032430ff1eff79a7 */ /* 0x0003e4000810003f */
[----:B------:R-:W-:Y:S05]  /*153f0*/  WARPSYNC.ALL ;  /* 0x0000000000007948 */ /* 0x000fea0003800000 */
[----:B------:R-:W-:Y:S01]  /*15400*/  ULDC.64 UR4, c[0x0][0xaf8] ;  /* 0x0002be0000047ab9 */ /* 0x000fe20000000a00 */
[----:B------:R-:W-:Y:S01]  /*15410*/  BSSY B6, `(.L_x_1600) ;  /* 0x000001d000067945 */ /* 0x000fe20003800000 */
[----:B------:R-:W-:Y:S01]  /*15420*/  BAR.SYNC.DEFER_BLOCKING 0x8, 0x180 ;  /* 0x0206000000007b1d */ /* 0x000fe20000010000 */
[----:B------:R-:W-:-:S04]  /*15430*/  ISETP.NE.U32.AND P0, PT, RZ, UR4, PT ;  /* 0x00000004ff007c0c */ /* 0x000fc8000bf05070 */
[----:B------:R-:W-:-:S04]  /*15440*/  ISETP.NE.AND.EX P0, PT, RZ, UR5, PT, P0 ;  /* 0x00000005ff007c0c */ /* 0x000fc8000bf05300 */
[----:B0-----:R-:W-:-:S05]  /*15450*/  SEL R3, R36, RZ, !P0 ;  /* 0x000000ff24037207 */ /* 0x001fca0004000000 */
[----:B------:R0:W-:Y:S01]  /*15460*/  STL [R1+0x10], R3 ;  /* 0x0000100301007387 */ /* 0x0001e20000100800 */
[----:B-----5:R-:W-:Y:S01]  /*15470*/  SEL R2, R0, RZ, !P0 ;  /* 0x000000ff00027207 */ /* 0x020fe20004000000 */
[----:B------:R-:W-:-:S04]  /*15480*/  VIADD R0, R23, 0x18400 ;  /* 0x0001840017007836 */ /* 0x000fc80000000000 */
[----:B------:R0:W-:Y:S01]  /*15490*/  STL [R1+0x3c], R2 ;  /* 0x00003c0201007387 */ /* 0x0001e20000100800 */
        /* <DEDUP_REMOVED lines=20> */
.L_x_1601:
[----:B------:R-:W-:Y:S05]  /*155e0*/  BSYNC B6 ;  /* 0x0000000000067941 */ /* 0x000fea0003800000 */
.L_x_1600:
[----:B0-----:R-:W2:Y:S01]  /*155f0*/  LDL R0, [R1+0x34] ;  /* 0x0000340001007983 */ /* 0x001ea20000100800 */
[----:B------:R-:W0:Y:S03]  /*15600*/  LDC R6, c[0x0][0x448] ;  /* 0x00011200ff067b82 */ /* 0x000e260000000800 */
[----:B------:R-:W3:Y:S04]  /*15610*/  LDL R21, [R1+0x3c] ;  /* 0x00003c0001157983 */ /* 0x000ee80000100800 */
[----:B------:R-:W4:Y:S01]  /*15620*/  LDL R20, [R1+0x10] ;  /* 0x0000100001147983 */ /* 0x000f220000100800 */
[----:B------:R-:W1:Y:S01]  /*15630*/  S2R R2, SR_TID.X ;  /* 0x0000000000027919 */ /* 0x000e620000002100 */
[----:B------:R-:W-:Y:S01]  /*15640*/  IMAD.SHL.U32 R17, R17, 0x80, RZ ;  /* 0x0000008011117824 */ /* 0x000fe200078e00ff */
[----:B------:R-:W-:Y:S01]  /*15650*/  ULDC.64 UR4, c[0x0][0x298] ;  /* 0x0000a60000047ab9 */ /* 0x000fe20000000a00 */
[----:B------:R0:W5:Y:S02]  /*15660*/  LDL R9, [R1+0x18] ;  /* 0x0000180001097983 */ /* 0x0001640000100800 */
[----:B0-----:R-:W-:-:S13]  /*15670*/  ISETP.NE.AND P0, PT, R6, 0x1, PT ;  /* 0x000000010600780c */ /* 0x001fda0003f05270 */
[----:B------:R-:W0:Y:S01]  /*15680*/  @P0 LDC R3, c[0x0][0x450] ;  /* 0x00011400ff030b82 */ /* 0x000e220000000800 */
[----:B-1----:R-:W-:-:S04]  /*15690*/  LOP3.LUT R2, R2, 0x7f, RZ, 0xc0, !PT ;  /* 0x0000007f02027812 */ /* 0x002fc800078ec0ff */
[----:B------:R-:W-:Y:S01]  /*156a0*/  SHF.R.U32.HI R2, RZ, 0x3, R2 ;  /* 0x00000003ff027819 */ /* 0x000fe20000011602 */
[----:B------:R-:W1:Y:S02]  /*156b0*/  S2R R5, SR_TID.X ;  /* 0x0000000000057919 */ /* 0x000e640000002100 */
[----:B-1----:R-:W-:-:S05]  /*156c0*/  IMAD.SHL.U32 R7, R5, 0x8, RZ ;  /* 0x0000000805077824 */ /* 0x002fca00078e00ff */
[----:B------:R-:W-:Y:S01]  /*156d0*/  LOP3.LUT R7, R7, 0x38, RZ, 0xc0, !PT ;  /* 0x0000003807077812 */ /* 0x000fe200078ec0ff */
[----:B--2---:R-:W-:Y:S02]  /*156e0*/  IMAD.MOV.U32 R4, RZ, RZ, R0 ;  /* 0x000000ffff047224 */ /* 0x004fe400078e0000 */
[----:B------:R-:W1:Y:S02]  /*156f0*/  S2R R0, SR_TID.X ;  /* 0x0000000000007919 */ /* 0x000e640000002100 */
[----:B-1----:R-:W-:-:S05]  /*15700*/  IMAD.SHL.U32 R0, R0, 0x10, RZ ;  /* 0x0000001000007824 */ /* 0x002fca00078e00ff */
[----:B------:R-:W-:Y:S02]  /*15710*/  LOP3.LUT R0, R2, 0x70, R0, 0xf8, !PT ;  /* 0x0000007002007812 */ /* 0x000fe400078ef800 */
[----:B------:R-:W1:Y:S02]  /*15720*/  @P0 LDC R2, c[0x0][0x44c] ;  /* 0x00011300ff020b82 */ /* 0x000e640000000800 */
[----:B------:R-:W-:Y:S01]  /*15730*/  LOP3.LUT R36, R0, R17, RZ, 0xfc, !PT ;  /* 0x0000001100247212 */ /* 0x000fe200078efcff */
[----:B------:R-:W-:-:S03]  /*15740*/  IMAD R4, R4, UR4, RZ ;  /* 0x0000000404047c24 */ /* 0x000fc6000f8e02ff */
[----:B------:R-:W-:Y:S01]  /*15750*/  MOV R0, R36 ;  /* 0x0000002400007202 */ /* 0x000fe20000000f00 */
[----:B------:R-:W-:Y:S02]  /*15760*/  IMAD R4, R37, UR5, R4 ;  /* 0x0000000525047c24 */ /* 0x000fe4000f8e0204 */
[----:B-1----:R-:W-:-:S05]  /*15770*/  @P0 IMAD.HI.U32 R2, R36, R2, RZ ;  /* 0x0000000224020227 */ /* 0x002fca00078e00ff */
[----:B0-----:R-:W-:Y:S01]  /*15780*/  @P0 SHF.R.U32.HI R0, RZ, R3, R2 ;  /* 0x00000003ff000219 */ /* 0x001fe20000011602 */
        /* <DEDUP_REMOVED lines=9> */
[----:B----4-:R-:W-:-:S04]  /*15820*/  IMAD.WIDE.U32 R2, R20, UR4, R2 ;  /* 0x0000000414027c25 */ /* 0x010fc8000f8e0002 */
[----:B------:R-:W-:Y:S01]  /*15830*/  IMAD R4, R20, UR5, R4 ;  /* 0x0000000514047c24 */ /* 0x000fe2000f8e0204 */
[----:B------:R-:W-:-:S03]  /*15840*/  ULDC.64 UR4, c[0x0][0x2d0] ;  /* 0x0000b40000047ab9 */ /* 0x000fc60000000a00 */
[----:B------:R-:W-:Y:S01]  /*15850*/  IMAD.IADD R3, R3, 0x1, R4 ;  /* 0x0000000103037824 */ /* 0x000fe200078e0204 */
[----:B------:R-:W-:-:S05]  /*15860*/  SHF.R.S32.HI R4, RZ, 0x1f, R0 ;  /* 0x0000001fff047819 */ /* 0x000fca0000011400 */
[----:B------:R-:W-:Y:S02]  /*15870*/  IMAD R4, R4, UR4, RZ ;  /* 0x0000000404047c24 */ /* 0x000fe4000f8e02ff */
[----:B------:R-:W-:-:S04]  /*15880*/  IMAD.WIDE.U32 R2, R0, UR4, R2 ;  /* 0x0000000400027c25 */ /* 0x000fc8000f8e0002 */
[----:B------:R-:W-:Y:S01]  /*15890*/  IMAD R4, R0, UR5, R4 ;  /* 0x0000000500047c24 */ /* 0x000fe2000f8e0204 */
[----:B------:R-:W-:Y:S01]  /*158a0*/  ULDC.64 UR4, c[0x0][0x2c8] ;  /* 0x0000b20000047ab9 */ /* 0x000fe20000000a00 */
[----:B------:R-:W-:-:S04]  /*158b0*/  IMAD.MOV R0, RZ, RZ, -R0 ;  /* 0x000000ffff007224 */ /* 0x000fc800078e0a00 */
[----:B------:R-:W-:Y:S02]  /*158c0*/  IMAD R0, R6, R0, R36 ;  /* 0x0000000006007224 */ /* 0x000fe400078e0224 */
[----:B------:R-:W-:-:S03]  /*158d0*/  IMAD.IADD R3, R3, 0x1, R4 ;  /* 0x0000000103037824 */ /* 0x000fc600078e0204 */
[----:B------:R-:W-:Y:S01]  /*158e0*/  SHF.R.S32.HI R4, RZ, 0x1f, R0 ;  /* 0x0000001fff047819 */ /* 0x000fe20000011400 */
[----:B------:R-:W-:-:S04]  /*158f0*/  IMAD.WIDE.U32 R2, R0, UR4, R2 ;  /* 0x0000000400027c25 */ /* 0x000fc8000f8e0002 */
[----:B------:R-:W-:-:S04]  /*15900*/  IMAD R4, R4, UR4, RZ ;  /* 0x0000000404047c24 */ /* 0x000fc8000f8e02ff */
[----:B------:R-:W-:Y:S01]  /*15910*/  IMAD R4, R0, UR5, R4 ;  /* 0x0000000500047c24 */ /* 0x000fe2000f8e0204 */
[----:B------:R-:W-:Y:S02]  /*15920*/  ULDC.64 UR4, c[0x0][0x280] ;  /* 0x0000a00000047ab9 */ /* 0x000fe40000000a00 */
[C---:B------:R-:W-:Y:S01]  /*15930*/  LEA R0, P0, R2.reuse, UR4, 0x1 ;  /* 0x0000000402007c11 */ /* 0x040fe2000f8008ff */
[----:B------:R-:W-:Y:S01]  /*15940*/  ULDC UR4, c[0x0][0x2b8] ;  /* 0x0000ae0000047ab9 */ /* 0x000fe20000000800 */
[----:B------:R-:W-:Y:S02]  /*15950*/  IADD3 R3, R3, R4, RZ ;  /* 0x0000000403037210 */ /* 0x000fe40007ffe0ff */
[----:B------:R-:W-:Y:S02]  /*15960*/  LOP3.LUT R20, R5, 0x7f, RZ, 0xc0, !PT ;  /* 0x0000007f05147812 */ /* 0x000fe400078ec0ff */
[----:B------:R-:W-:Y:S01]  /*15970*/  LEA.HI.X R3, R2, UR5, R3, 0x1, P0 ;  /* 0x0000000502037c11 */ /* 0x000fe200080f0c03 */
[----:B------:R-:W-:Y:S01]  /*15980*/  UMOV UR5, 0xffffffff ;  /* 0xffffffff00057882 */ /* 0x000fe20000000000 */
[----:B------:R-:W-:-:S02]  /*15990*/  ISETP.GE.AND P1, PT, R7, UR4, PT ;  /* 0x0000000407007c0c */ /* 0x000fc4000bf26270 */
[----:B------:R-:W-:Y:S01]  /*159a0*/  SHF.R.U32.HI R8, RZ, 0x3, R20 ;  /* 0x00000003ff087819 */ /* 0x000fe20000011614 */
[----:B------:R-:W-:Y:S10]  /*159b0*/  BRA.DIV UR5, `(.L_x_1602) ;  /* 0x0000005605cc7947 */ /* 0x000ff4000b800000 */
[----:B------:R-:W0:Y:S01]  /*159c0*/  SHFL.IDX PT, R5, R0, RZ, 0x181f ;  /* 0x00181fff00057589 */ /* 0x000e2200000e0000 */
[----:B-----5:R-:W-:Y:S02]  /*159d0*/  IMAD R2, R9, R6, RZ ;  /* 0x0000000609027224 */ /* 0x020fe400078e02ff */
[----:B------:R-:W-:Y:S01]  /*159e0*/  IMAD.IADD R17, R8, 0x1, R17 ;  /* 0x0000000108117824 */ /* 0x000fe200078e0211 */
[----:B------:R-:W1:Y:S03]  /*159f0*/  SHFL.IDX PT, R4, R3, RZ, 0x181f ;  /* 0x00181fff03047589 */ /* 0x000e6600000e0000 */
[C---:B------:R-:W-:Y:S01]  /*15a00*/  VIADD R6, R17.reuse, 0x10 ;  /* 0x0000001011067836 */ /* 0x040fe20000000000 */
[C---:B------:R-:W-:Y:S01]  /*15a10*/  ISETP.GE.AND P0, PT, R17.reuse, R2, PT ;  /* 0x000000021100720c */ /* 0x040fe20003f06270 */
[----:B------:R-:W-:-:S03]  /*15a20*/  VIADD R8, R17, 0x30 ;  /* 0x0000003011087836 */ /* 0x000fc60000000000 */
[----:B------:R2:W-:Y:S09]  /*15a30*/  STL [R1+0x20], R6 ;  /* 0x0000200601007387 */ /* 0x0005f20000100800 */
[----:B0-----:R-:W-:-:S05]  /*15a40*/  @!P0 LEA R5, P2, R7, R5, 0x1 ;  /* 0x0000000507058211 */ /* 0x001fca00078408ff */
[----:B-1----:R-:W-:-:S05]  /*15a50*/  @!P0 IMAD.X R4, RZ, RZ, R4, P2 ;  /* 0x000000ffff048224 */ /* 0x002fca00010e0604 */
[----:B------:R-:W-:-:S04]  /*15a60*/  @!P0 LOP3.LUT R5, R5, R4, RZ, 0x3c, !PT ;  /* 0x0000000405058212 */ /* 0x000fc800078e3cff */
[----:B------:R-:W-:-:S04]  /*15a70*/  @!P0 LOP3.LUT R4, R5, R4, RZ, 0x3c, !PT ;  /* 0x0000000405048212 */ /* 0x000fc800078e3cff */
[----:B------:R-:W-:-:S05]  /*15a80*/  @!P0 LOP3.LUT R5, R5, R4, RZ, 0x3c, !PT ;  /* 0x0000000405058212 */ /* 0x000fca00078e3cff */
[----:B------:R-:W-:Y:S01]  /*15a90*/  @!PT LDS RZ, [RZ] ;  /* 0x00000000fffff984 */ /* 0x000fe20000000800 */
[----:B------:R0:W-:Y:S01]  /*15aa0*/  @!P0 LDGSTS.E.BYPASS.LTC128B.128 [R26+0x18400], desc[UR60][R4.64], !P1 ;  /* 0x18400000041a8fae */ /* 0x0001e2000c901d7c */
[----:B------:R-:W-:Y:S02]  /*15ab0*/  ISETP.GE.AND P0, PT, R6, R2, PT ;  /* 0x000000020600720c */ /* 0x000fe40003f06270 */
[----:B--2---:R-:W-:-:S05]  /*15ac0*/  IADD3 R6, R17, 0x20, RZ ;  /* 0x0000002011067810 */ /* 0x004fca0007ffe0ff */
[----:B------:R-:W-:Y:S04]  /*15ad0*/  STL [R1+0x24], R6 ;  /* 0x0000240601007387 */ /* 0x000fe80000100800 */
[----:B0-----:R-:W0:Y:S04]  /*15ae0*/  SHFL.IDX PT, R5, R0, 0x1, 0x181f ;  /* 0x00381f0000057f89 */ /* 0x001e2800000e0000 */
[----:B------:R-:W1:Y:S04]  /*15af0*/  SHFL.IDX PT, R4, R3, 0x1, 0x181f ;  /* 0x00381f0003047f89 */ /* 0x000e6800000e0000 */
[----:B------:R-:W-:Y:S01]  /*15b00*/  STL [R1+0x28], R8 ;  /* 0x0000280801007387 */ /* 0x000fe20000100800 */
[----:B0-----:R-:W-:-:S05]  /*15b10*/  @!P0 LEA R5, P2, R7, R5, 0x1 ;  /* 0x0000000507058211 */ /* 0x001fca00078408ff */
[----:B-1----:R-:W-:-:S05]  /*15b20*/  @!P0 IMAD.X R4, RZ, RZ, R4, P2 ;  /* 0x000000ffff048224 */ /* 0x002fca00010e0604 */
[----:B------:R-:W-:-:S04]  /*15b30*/  @!P0 LOP3.LUT R5, R5, R4, RZ, 0x3c, !PT ;  /* 0x0000000405058212 */ /* 0x000fc800078e3cff */
[----:B------:R-:W-:-:S04]  /*15b40*/  @!P0 LOP3.LUT R4, R5, R4, RZ, 0x3c, !PT ;  /* 0x0000000405048212 */ /* 0x000fc800078e3cff */
[----:B------:R-:W-:-:S05]  /*15b50*/  @!P0 LOP3.LUT R5, R5, R4, RZ, 0x3c, !PT ;  /* 0x0000000405058212 */ /* 0x000fca00078e3cff */
[----:B------:R0:W-:Y:S01]  /*15b60*/  @!P0 LDGSTS.E.BYPASS.LTC128B.128 [R26+0x18c00], desc[UR60][R4.64], !P1 ;  /* 0x18c00000041a8fae */ /* 0x0001e2000c901d7c */
[----:B------:R-:W-:-:S03]  /*15b70*/  ISETP.GE.AND P0, PT, R6, R2, PT ;  /* 0x000000020600720c */ /* 0x000fc60003f06270 */
[----:B------:R-:W-:Y:S04]  /*15b80*/  SHFL.IDX PT, R6, R3, 0x3, 0x181f ;  /* 0x00781f0003067f89 */ /* 0x000fe800000e0000 */
[----:B0-----:R-:W0:Y:S04]  /*15b90*/  SHFL.IDX PT, R5, R0, 0x2, 0x181f ;  /* 0x00581f0000057f89 */ /* 0x001e2800000e0000 */
[----:B------:R-:W1:Y:S02]  /*15ba0*/  SHFL.IDX PT, R4, R3, 0x2, 0x181f ;  /* 0x00581f0003047f89 */ /* 0x000e6400000e0000 */
[----:B0-----:R-:W-:-:S05]  /*15bb0*/  @!P0 LEA R5, P2, R7, R5, 0x1 ;  /* 0x0000000507058211 */ /* 0x001fca00078408ff */
[----:B-1----:R-:W-:-:S05]  /*15bc0*/  @!P0 IMAD.X R4, RZ, RZ, R4, P2 ;  /* 0x000000ffff048224 */ /* 0x002fca00010e0604 */
[----:B------:R-:W-:-:S04]  /*15bd0*/  @!P0 LOP3.LUT R5, R5, R4, RZ, 0x3c, !PT ;  /* 0x0000000405058212 */ /* 0x000fc800078e3cff */
[----:B------:R-:W-:-:S04]  /*15be0*/  @!P0 LOP3.LUT R4, R5, R4, RZ, 0x3c, !PT ;  /* 0x0000000405048212 */ /* 0x000fc800078e3cff */
[----:B------:R-:W-:-:S05]  /*15bf0*/  @!P0 LOP3.LUT R5, R5, R4, RZ, 0x3c, !PT ;  /* 0x0000000405058212 */ /* 0x000fca00078e3cff */
[----:B------:R0:W-:Y:S01]  /*15c00*/  @!P0 LDGSTS.E.BYPASS.LTC128B.128 [R26+0x19400], desc[UR60][R4.64], !P1 ;  /* 0x19400000041a8fae */ /* 0x0001e2000c901d7c */
[----:B------:R-:W-:Y:S01]  /*15c10*/  ISETP.GE.AND P0, PT, R8, R2, PT ;  /* 0x000000020800720c */ /* 0x000fe20003f06270 */
[----:B------:R-:W-:-:S05]  /*15c20*/  VIADD R8, R17, 0x40 ;  /* 0x0000004011087836 */ /* 0x000fca0000000000 */
[----:B------:R-:W-:Y:S04]  /*15c30*/  STL [R1+0x2c], R8 ;  /* 0x00002c0801007387 */ /* 0x000fe80000100800 */
[----:B0-----:R-:W0:Y:S03]  /*15c40*/  SHFL.IDX PT, R4, R0, 0x3, 0x181f ;  /* 0x00781f0000047f89 */ /* 0x001e2600000e0000 */
[----:B0-----:R-:W-:-:S05]  /*15c50*/  @!P0 LEA R5, P2, R7, R4, 0x1 ;  /* 0x0000000407058211 */ /* 0x001fca00078408ff */
[----:B------:R-:W-:Y:S02]  /*15c60*/  @!P0 IMAD.X R4, RZ, RZ, R6, P2 ;  /* 0x000000ffff048224 */ /* 0x000fe400010e0606 */
[----:B------:R-:W-:Y:S03]  /*15c70*/  SHFL.IDX PT, R6, R3, 0x4, 0x181f ;  /* 0x00981f0003067f89 */ /* 0x000fe600000e0000 */
[----:B------:R-:W-:-:S04]  /*15c80*/  @!P0 LOP3.LUT R5, R5, R4, RZ, 0x3c, !PT ;  /* 0x0000000405058212 */ /* 0x000fc800078e3cff */
[----:B------:R-:W-:-:S04]  /*15c90*/  @!P0 LOP3.LUT R4, R5, R4, RZ, 0x3c, !PT ;  /* 0x0000000405048212 */ /* 0x000fc800078e3cff */
[----:B------:R-:W-:-:S05]  /*15ca0*/  @!P0 LOP3.LUT R5, R5, R4, RZ, 0x3c, !PT ;  /* 0x0000000405058212 */ /* 0x000fca00078e3cff */
[----:B------:R0:W-:Y:S01]  /*15cb0*/  @!P0 LDGSTS.E.BYPASS.LTC128B.128 [R26+0x19c00], desc[UR60][R4.64], !P1 ;  /* 0x19c00000041a8fae */ /* 0x0001e2000c901d7c */
[----:B------:R-:W-:Y:S02]  /*15cc0*/  ISETP.GE.AND P0, PT, R8, R2, PT ;  /* 0x000000020800720c */ /* 0x000fe40003f06270 */
[----:B------:R-:W-:-:S05]  /*15cd0*/  IADD3 R8, R17, 0x50, RZ ;  /* 0x0000005011087810 */ /* 0x000fca0007ffe0ff */
[----:B------:R-:W-:Y:S04]  /*15ce0*/  STL [R1+0x30], R8 ;  /* 0x0000300801007387 */ /* 0x000fe80000100800 */
[----:B0-----:R-:W0:Y:S02]  /*15cf0*/  SHFL.IDX PT, R4, R0, 0x4, 0x181f ;  /* 0x00981f0000047f89 */ /* 0x001e2400000e0000 */
[----:B0-----:R-:W-:-:S05]  /*15d00*/  @!P0 LEA R5, P2, R7, R4, 0x1 ;  /* 0x0000000407058211 */ /* 0x001fca00078408ff */
[----:B------:R-:W-:Y:S02]  /*15d10*/  @!P0 IMAD.X R4, RZ, RZ, R6, P2 ;  /* 0x000000ffff048224 */ /* 0x000fe400010e0606 */
[----:B------:R-:W-:Y:S03]  /*15d20*/  SHFL.IDX PT, R6, R3, 0x5, 0x181f ;  /* 0x00b81f0003067f89 */ /* 0x000fe600000e0000 */
        /* <DEDUP_REMOVED lines=11> */
[-C--:B------:R-:W-:Y:S01]  /*15de0*/  @!P0 LOP3.LUT R5, R5, R4.reuse, RZ, 0x3c, !PT ;  /* 0x0000000405058212 */ /* 0x080fe200078e3cff */
[----:B------:R-:W-:Y:S03]  /*15df0*/  SHFL.IDX PT, R3, R3, 0x7, 0x181f ;  /* 0x00f81f0003037f89 */ /* 0x000fe600000e0000 */
[----:B------:R-:W-:-:S04]  /*15e00*/  @!P0 LOP3.LUT R4, R5, R4, RZ, 0x3c, !PT ;  /* 0x0000000405048212 */ /* 0x000fc800078e3cff */
[----:B------:R-:W-:-:S05]  /*15e10*/  @!P0 LOP3.LUT R5, R5, R4, RZ, 0x3c, !PT ;  /* 0x0000000405058212 */ /* 0x000fca00078e3cff */
[----:B------:R0:W-:Y:S01]  /*15e20*/  @!P0 LDGSTS.E.BYPASS.LTC128B.128 [R26+0x1ac00], desc[UR60][R4.64], !P1 ;  /* 0x1ac00000041a8fae */ /* 0x0001e2000c901d7c */
[----:B------:R-:W-:-:S03]  /*15e30*/  ISETP.GE.AND P0, PT, R8, R2, PT ;  /* 0x000000020800720c */ /* 0x000fc60003f06270 */
[----:B0-----:R-:W0:Y:S04]  /*15e40*/  SHFL.IDX PT, R4, R0, 0x6, 0x181f ;  /* 0x00d81f0000047f89 */ /* 0x001e2800000e0000 */
[----:B------:R-:W1:Y:S06]  /*15e50*/  SHFL.IDX PT, R0, R0, 0x7, 0x181f ;  /* 0x00f81f0000007f89 */ /* 0x000e6c00000e0000 */
[----:B0-----:R-:W-:-:S05]  /*15e60*/  @!P0 LEA R5, P2, R7, R4, 0x1 ;  /* 0x0000000407058211 */ /* 0x001fca00078408ff */
[----:B------:R-:W-:-:S05]  /*15e70*/  @!P0 IMAD.X R4, RZ, RZ, R6, P2 ;  /* 0x000000ffff048224 */ /* 0x000fca00010e0606 */
[----:B------:R-:W-:-:S04]  /*15e80*/  @!P0 LOP3.LUT R5, R5, R4, RZ, 0x3c, !PT ;  /* 0x0000000405058212 */ /* 0x000fc800078e3cff */
[----:B------:R-:W-:-:S04]  /*15e90*/  @!P0 LOP3.LUT R4, R5, R4, RZ, 0x3c, !PT ;  /* 0x0000000405048212 */ /* 0x000fc800078e3cff */
[----:B------:R-:W-:-:S05]  /*15ea0*/  @!P0 LOP3.LUT R5, R5, R4, RZ, 0x3c, !PT ;  /* 0x0000000405058212 */ /* 0x000fca00078e3cff */
[----:B-1----:R0:W-:Y:S02]  /*15eb0*/  @!P0 LDGSTS.E.BYPASS.LTC128B.128 [R26+0x1b400], desc[UR60][R4.64], !P1 ;  /* 0x1b400000041a8fae */ /* 0x0021e4000c901d7c */
.L_x_1765:
[----:B0-----:R-:W-:-:S05]  /*15ec0*/  VIADD R4, R17, 0x70 ;  /* 0x0000007011047836 */ /* 0x001fca0000000000 */
[----:B------:R-:W-:Y:S01]  /*15ed0*/  ISETP.GE.AND P0, PT, R4, R2, PT ;  /* 0x000000020400720c */ /* 0x000fe20003f06270 */
[----:B------:R0:W-:-:S12]  /*15ee0*/  STL [R1+0x44], R4 ;  /* 0x0000440401007387 */ /* 0x0001d80000100800 */
[----:B------:R-:W-:-:S05]  /*15ef0*/  @!P0 LEA R2, P2, R7, R0, 0x1 ;  /* 0x0000000007028211 */ /* 0x000fca00078408ff */
[----:B------:R-:W-:-:S05]  /*15f00*/  @!P0 IMAD.X R3, RZ, RZ, R3, P2 ;  /* 0x000000ffff038224 */ /* 0x000fca00010e0603 */
[----:B------:R-:W-:Y:S01]  /*15f10*/  @!PT LDS RZ, [RZ] ;  /* 0x00000000fffff984 */ /* 0x000fe20000000800 */
[----:B------:R-:W-:Y:S01]  /*15f20*/  @!PT LDS RZ, [RZ] ;  /* 0x00000000fffff984 */ /* 0x000fe20000000800 */
[----:B------:R-:W-:Y:S01]  /*15f30*/  @!PT LDS RZ, [RZ] ;  /* 0x00000000fffff984 */ /* 0x000fe20000000800 */
[----:B------:R0:W-:Y:S01]  /*15f40*/  @!P0 LDGSTS.E.BYPASS.LTC128B.128 [R26+0x1bc00], desc[UR60][R2.64], !P1 ;  /* 0x1bc00000021a8fae */ /* 0x0001e2000c901d7c */
[----:B------:R-:W-:Y:S01]  /*15f50*/  PLOP3.LUT P0, PT, PT, PT, PT, 0x80, 0x0 ;  /* 0x000000000000781c */ /* 0x000fe20003f0f070 */
[----:B------:R-:W-:-:S12]  /*15f60*/  NOP ;  /* 0x0000000000007918 */ /* 0x000fd80000000000 */
.L_x_1603:
[----:B------:R-:W-:Y:S02]  /*15f70*/  PLOP3.LUT P1, PT, P1, P0, PT, 0xa2, 0x0 ;  /* 0x000000000000781c */ /* 0x000fe40000f21472 */
[----:B------:R-:W-:-:S08]  /*15f80*/  @P0 R2UR P1, UR4, R23 ;  /* 0x00000000170402ca */ /* 0x000fd00000020000 */
[----:B------:R-:W-:-:S05]  /*15f90*/  @P0 PLOP3.LUT P0, PT, P1, PT, PT, 0x80, 0x0 ;  /* 0x000000000000081c */ /* 0x000fca0000f0f070 */
[----:B------:R-:W-:Y:S01]  /*15fa0*/  @!P1 SYNCS.ARRIVE.TRANS64.RED.A0T1 RZ, [UR4+0x32400], RZ ;  /* 0x032400ffffff99a7 */ /* 0x000fe20008200404 */
[----:B------:R-:W-:Y:S07]  /*15fb0*/  @!P1 ARRIVES.LDGSTSBAR.64.TRANSCNT [UR4+0x32400] ;  /* 0x03240000ff0099b0 */ /* 0x000fee0008000a84 */
[----:B------:R-:W-:Y:S05]  /*15fc0*/  @P0 BRA.U.ANY `(.L_x_1603) ;  /* 0xfffffffd00e80947 */ /* 0x000fea000393ffff */
[----:B------:R-:W-:Y:S01]  /*15fd0*/  NOP ;  /* 0x0000000000007918 */ /* 0x000fe20000000000 */
[----:B------:R-:W-:Y:S01]  /*15fe0*/  IADD3 R0, R23, 0x22400, RZ ;  /* 0x0002240017007810 */ /* 0x000fe20007ffe0ff */
[----:B------:R1:W-:Y:S01]  /*15ff0*/  SYNCS.ARRIVE.TRANS64.A1T0 RZ, [R23+URZ+0x32400], RZ ;  /* 0x032400ff17ff79a7 */ /* 0x0003e2000810003f */
[----:B------:R-:W-:Y:S02]  /*16000*/  BSSY B6, `(.L_x_1604) ;  /* 0x0000013000067945 */ /* 0x000fe40003800000 */
        /* <DEDUP_REMOVED lines=18> */
.L_x_1605:
[----:B------:R-:W-:Y:S05]  /*16130*/  BSYNC B6 ;  /* 0x0000000000067941 */ /* 0x000fea0003800000 */
.L_x_1604:
[----:B0-----:R-:W2:Y:S01]  /*16140*/  LDL.LU R2, [R1+0x34] ;  /* 0x0000340001027983 */ /* 0x001ea20000300800 */
[----:B------:R-:W0:Y:S01]  /*16150*/  LDC R6, c[0x0][0x448] ;  /* 0x00011200ff067b82 */ /* 0x000e220000000800 */
[----:B------:R-:W-:Y:S02]  /*16160*/  ULDC.64 UR4, c[0x0][0x398] ;  /* 0x0000e60000047ab9 */ /* 0x000fe40000000a00 */
[----:B------:R-:W3:Y:S04]  /*16170*/  LDL.LU R21, [R1+0x3c] ;  /* 0x00003c0001157983 */ /* 0x000ee80000300800 */
[----:B------:R-:W4:Y:S01]  /*16180*/  LDL.LU R20, [R1+0x10] ;  /* 0x0000100001147983 */ /* 0x000f220000300800 */
[----:B------:R-:W-:Y:S01]  /*16190*/  IMAD.MOV.U32 R4, RZ, RZ, R36 ;  /* 0x000000ffff047224 */ /* 0x000fe200078e0024 */
[----:B------:R-:W1:Y:S01]  /*161a0*/  S2R R8, SR_TID.X ;  /* 0x0000000000087919 */ /* 0x000e620000002100 */
[----:B0-----:R-:W-:-:S13]  /*161b0*/  ISETP.NE.AND P0, PT, R6, 0x1, PT ;  /* 0x000000010600780c */ /* 0x001fda0003f05270 */
[----:B------:R-:W0:Y:S01]  /*161c0*/  @P0 LDC R5, c[0x0][0x450] ;  /* 0x00011400ff050b82 */ /* 0x000e220000000800 */
[----:B-1----:R-:W-:-:S05]  /*161d0*/  IMAD.SHL.U32 R7, R8, 0x8, RZ ;  /* 0x0000000808077824 */ /* 0x002fca00078e00ff */
[----:B------:R-:W-:Y:S01]  /*161e0*/  LOP3.LUT R7, R7, 0x38, RZ, 0xc0, !PT ;  /* 0x0000003807077812 */ /* 0x000fe200078ec0ff */
[----:B--2---:R-:W-:Y:S02]  /*161f0*/  IMAD R0, R2, UR4, RZ ;  /* 0x0000000402007c24 */ /* 0x004fe4000f8e02ff */
[----:B------:R-:W-:-:S04]  /*16200*/  IMAD.WIDE.U32 R2, R37, UR4, RZ ;  /* 0x0000000425027c25 */ /* 0x000fc8000f8e00ff */
        /* <DEDUP_REMOVED lines=11> */
[----:B------:R-:W-:Y:S01]  /*162c0*/  ULDC.64 UR4, c[0x0][0x3d0] ;  /* 0x0000f40000047ab9 */ /* 0x000fe20000000a00 */
[----:B------:R-:W-:-:S03]  /*162d0*/  SHF.L.U32 R20, R8, 0x3, RZ ;  /* 0x0000000308147819 */ /* 0x000fc600000006ff */
[----:B------:R-:W-:Y:S02]  /*162e0*/  IADD3 R3, R3, R0, RZ ;  /* 0x0000000003037210 */ /* 0x000fe40007ffe0ff */
[----:B------:R-:W1:Y:S01]  /*162f0*/  @P0 LDC R0, c[0x0][0x44c] ;  /* 0x00011300ff000b82 */ /* 0x000e620000000800 */
[----:B------:R-:W-:-:S04]  /*16300*/  LOP3.LUT R20, R20, 0x38, RZ, 0xc0, !PT ;  /* 0x0000003814147812 */ /* 0x000fc800078ec0ff */
[C---:B------:R-:W-:Y:S02]  /*16310*/  LOP3.LUT R10, R20.reuse, 0x40, RZ, 0xfc, !PT ;  /* 0x00000040140a7812 */ /* 0x040fe400078efcff */
[C---:B------:R-:W-:Y:S02]  /*16320*/  LOP3.LUT R9, R20.reuse, 0x80, RZ, 0xfc, !PT ;  /* 0x0000008014097812 */ /* 0x040fe400078efcff */
[----:B------:R-:W-:Y:S01]  /*16330*/  LOP3.LUT R8, R20, 0xc0, RZ, 0xfc, !PT ;  /* 0x000000c014087812 */ /* 0x000fe200078efcff */
[----:B-1----:R-:W-:-:S05]  /*16340*/  @P0 IMAD.HI.U32 R0, R36, R0, RZ ;  /* 0x0000000024000227 */ /* 0x002fca00078e00ff */
[----:B0-----:R-:W-:-:S04]  /*16350*/  @P0 SHF.R.U32.HI R4, RZ, R5, R0 ;  /* 0x00000005ff040219 */ /* 0x001fc80000011600 */
[--C-:B------:R-:W-:Y:S01]  /*16360*/  SHF.R.S32.HI R5, RZ, 0x1f, R4.reuse ;  /* 0x0000001fff057819 */ /* 0x100fe20000011404 */
[----:B------:R-:W-:Y:S02]  /*16370*/  IMAD.MOV R0, RZ, RZ, -R4 ;  /* 0x000000ffff007224 */ /* 0x000fe400078e0a04 */
[----:B------:R-:W-:-:S04]  /*16380*/  IMAD.WIDE.U32 R2, R4, UR4, R2 ;  /* 0x0000000404027c25 */ /* 0x000fc8000f8e0002 */
[----:B------:R-:W-:Y:S02]  /*16390*/  IMAD R0, R6, R0, R36 ;  /* 0x0000000006007224 */ /* 0x000fe400078e0224 */
        /* <DEDUP_REMOVED lines=9> */
[C---:B------:R-:W-:Y:S01]  /*16430*/  LEA R4, P0, R2.reuse, UR4, 0x1 ;  /* 0x0000000402047c11 */ /* 0x040fe2000f8008ff */
[----:B------:R-:W-:Y:S01]  /*16440*/  IMAD.IADD R0, R3, 0x1, R0 ;  /* 0x0000000103007824 */ /* 0x000fe200078e0200 */
[----:B------:R-:W-:Y:S02]  /*16450*/  ULDC UR4, c[0x0][0x3b8] ;  /* 0x0000ee0000047ab9 */ /* 0x000fe40000000800 */
[----:B------:R-:W-:Y:S02]  /*16460*/  ISETP.GE.AND P4, PT, R7, UR4, PT ;  /* 0x0000000407007c0c */ /* 0x000fe4000bf86270 */
[----:B------:R-:W-:Y:S01]  /*16470*/  LEA.HI.X R0, R2, UR5, R0, 0x1, P0 ;  /* 0x0000000502007c11 */ /* 0x000fe200080f0c00 */
[----:B------:R-:W-:Y:S01]  /*16480*/  UMOV UR5, 0xffffffff ;  /* 0xffffffff00057882 */ /* 0x000fe20000000000 */
[----:B------:R-:W-:-:S02]  /*16490*/  ISETP.GE.AND P3, PT, R10, UR4, PT ;  /* 0x000000040a007c0c */ /* 0x000fc4000bf66270 */
[----:B------:R-:W-:Y:S02]  /*164a0*/  ISETP.GE.AND P2, PT, R9, UR4, PT ;  /* 0x0000000409007c0c */ /* 0x000fe4000bf46270 */
[----:B------:R-:W-:Y:S01]  /*164b0*/  ISETP.GE.AND P1, PT, R8, UR4, PT ;  /* 0x0000000408007c0c */ /* 0x000fe2000bf26270 */
[----:B------:R-:W-:-:S12]  /*164c0*/  BRA.DIV UR5, `(.L_x_1606) ;  /* 0x0000005605c47947 */ /* 0x000fd8000b800000 */
[----:B------:R-:W2:Y:S04]  /*164d0*/  LDL.LU R3, [R1+0x28] ;  /* 0x0000280001037983 */ /* 0x000ea80000300800 */
[----:B------:R-:W3:Y:S04]  /*164e0*/  LDL.LU R10, [R1+0x20] ;  /* 0x00002000010a7983 */ /* 0x000ee80000300800 */
[----:B------:R-:W4:Y:S04]  /*164f0*/  LDL.LU R9, [R1+0x2c] ;  /* 0x00002c0001097983 */ /* 0x000f280000300800 */
[----:B------:R-:W5:Y:S04]  /*16500*/  LDL.LU R8, [R1+0x24] ;  /* 0x0000240001087983 */ /* 0x000f680000300800 */
[----:B------:R-:W2:Y:S04]  /*16510*/  LDL.LU R11, [R1+0x18] ;  /* 0x00001800010b7983 */ /* 0x000ea80000300800 */
[----:B------:R-:W-:Y:S01]  /*16520*/  SHFL.IDX PT, R2, R0, RZ, 0x181f ;  /* 0x00181fff00027589 */ /* 0x000fe200000e0000 */
[----:B--2---:R-:W-:-:S02]  /*16530*/  IMAD R5, R11, R6, RZ ;  /* 0x000000060b057224 */ /* 0x004fc400078e02ff */
[----:B------:R-:W-:Y:S01]  /*16540*/  IMAD.MOV.U32 R11, RZ, RZ, R3 ;  /* 0x000000ffff0b7224 */ /* 0x000fe200078e0003 */
[----:B------:R-:W-:Y:S02]  /*16550*/  SHFL.IDX PT, R6, R0, 0x1, 0x181f ;  /* 0x00381f0000067f89 */ /* 0x000fe400000e0000 */
[----:B------:R-:W-:Y:S02]  /*16560*/  ISETP.GE.AND P0, PT, R17, R5, PT ;  /* 0x000000051100720c */ /* 0x000fe40003f06270 */
[----:B------:R-:W0:Y:S11]  /*16570*/  SHFL.IDX PT, R3, R4, RZ, 0x181f ;  /* 0x00181fff04037589 */ /* 0x000e3600000e0000 */
[----:B0-----:R-:W-:-:S05]  /*16580*/  @!P0 LEA R3, P6, R7, R3, 0x1 ;  /* 0x0000000307038211 */ /* 0x001fca00078c08ff */
[----:B------:R-:W-:-:S05]  /*16590*/  @!P0 IMAD.X R2, RZ, RZ, R2, P6 ;  /* 0x000000ffff028224 */ /* 0x000fca00030e0602 */
[----:B------:R-:W-:-:S04]  /*165a0*/  @!P0 LOP3.LUT R3, R3, R2, RZ, 0x3c, !PT ;  /* 0x0000000203038212 */ /* 0x000fc800078e3cff */
[----:B------:R-:W-:-:S04]  /*165b0*/  @!P0 LOP3.LUT R2, R3, R2, RZ, 0x3c, !PT ;  /* 0x0000000203028212 */ /* 0x000fc800078e3cff */
[----:B------:R-:W-:-:S05]  /*165c0*/  @!P0 LOP3.LUT R3, R3, R2, RZ, 0x3c, !PT ;  /* 0x0000000203038212 */ /* 0x000fca00078e3cff */
[----:B------:R-:W-:Y:S04]  /*165d0*/  @!P0 LDGSTS.E.BYPASS.LTC128B.128 [R26+0x22400], desc[UR60][R2.64], !P4 ;  /* 0x22400000021a8fae */ /* 0x000fe8000e101d7c */
[----:B------:R-:W-:Y:S04]  /*165e0*/  @!P0 LDGSTS.E.BYPASS.LTC128B.128 [R26+0x26400], desc[UR60][R2.64+0x80], !P3 ;  /* 0x26400080021a8fae */ /* 0x000fe8000d901d7c */
[----:B------:R-:W-:Y:S04]  /*165f0*/  @!P0 LDGSTS.E.BYPASS.LTC128B.128 [R26+0x2a400], desc[UR60][R2.64+0x100], !P2 ;  /* 0x2a400100021a8fae */ /* 0x000fe8000d101d7c */
[----:B------:R0:W-:Y:S01]  /*16600*/  @!P0 LDGSTS.E.BYPASS.LTC128B.128 [R26+0x2e400], desc[UR60][R2.64+0x180], !P1 ;  /* 0x2e400180021a8fae */ /* 0x0001e2000c901d7c */
[----:B---3--:R-:W-:Y:S01]  /*16610*/  ISETP.GE.AND P0, PT, R10, R5, PT ;  /* 0x000000050a00720c */ /* 0x008fe20003f06270 */
[----:B----4-:R-:W-:-:S02]  /*16620*/  IMAD.MOV.U32 R10, RZ, RZ, R9 ;  /* 0x000000ffff0a7224 */ /* 0x010fc400078e0009 */
[----:B------:R-:W2:Y:S04]  /*16630*/  LDL.LU R9, [R1+0x30] ;  /* 0x0000300001097983 */ /* 0x000ea80000300800 */
[----:B0-----:R-:W0:Y:S06]  /*16640*/  SHFL.IDX PT, R2, R4, 0x1, 0x181f ;  /* 0x00381f0004027f89 */ /* 0x001e2c00000e0000 */
[----:B0-----:R-:W-:-:S05]  /*16650*/  @!P0 LEA R2, P6, R7, R2, 0x1 ;  /* 0x0000000207028211 */ /* 0x001fca00078c08ff */
[----:B------:R-:W-:Y:S02]  /*16660*/  @!P0 IMAD.X R3, RZ, RZ, R6, P6 ;  /* 0x000000ffff038224 */ /* 0x000fe400030e0606 */
[----:B------:R-:W-:Y:S04]  /*16670*/  SHFL.IDX PT, R6, R0, 0x2, 0x181f ;  /* 0x00581f0000067f89 */ /* 0x000fe800000e0000 */
[----:B------:R-:W-:Y:S04]  /*16680*/  @!P0 LDGSTS.E.BYPASS.LTC128B.128 [R26+0x22c00], desc[UR60][R2.64], !P4 ;  /* 0x22c00000021a8fae */ /* 0x000fe8000e101d7c */
[----:B------:R-:W-:Y:S04]  /*16690*/  @!P0 LDGSTS.E.BYPASS.LTC128B.128 [R26+0x26c00], desc[UR60][R2.64+0x80], !P3 ;  /* 0x26c00080021a8fae */ /* 0x000fe8000d901d7c */
[----:B------:R-:W-:Y:S04]  /*166a0*/  @!P0 LDGSTS.E.BYPASS.LTC128B.128 [R26+0x2ac00], desc[UR60][R2.64+0x100], !P2 ;  /* 0x2ac00100021a8fae */ /* 0x000fe8000d101d7c */
[----:B------:R0:W-:Y:S01]  /*166b0*/  @!P0 LDGSTS.E.BYPASS.LTC128B.128 [R26+0x2ec00], desc[UR60][R2.64+0x180], !P1 ;  /* 0x2ec00180021a8fae */ /* 0x0001e2000c901d7c */
[----:B-----5:R-:W-:-:S03]  /*166c0*/  ISETP.GE.AND P0, PT, R8, R5, PT ;  /* 0x000000050800720c */ /* 0x020fc60003f06270 */
[----:B------:R-:W3:Y:S04]  /*166d0*/  LDL.LU R8, [R1+0x38] ;  /* 0x0000380001087983 */ /* 0x000ee80000300800 */
[----:B0-----:R-:W0:Y:S06]  /*166e0*/  SHFL.IDX PT, R2, R4, 0x2, 0x181f ;  /* 0x00581f0004027f89 */ /* 0x001e2c00000e0000 */
[----:B0-----:R-:W-:-:S05]  /*166f0*/  @!P0 LEA R2, P6, R7, R2, 0x1 ;  /* 0x0000000207028211 */ /* 0x001fca00078c08ff */
[----:B------:R-:W-:-:S05]  /*16700*/  @!P0 IMAD.X R3, RZ, RZ, R6, P6 ;  /* 0x000000ffff038224 */ /* 0x000fca00030e0606 */
[----:B------:R-:W-:Y:S04]  /*16710*/  @!P0 LDGSTS.E.BYPASS.LTC128B.128 [R26+0x23400], desc[UR60][R2.64], !P4 ;  /* 0x23400000021a8fae */ /* 0x000fe8000e101d7c */
[----:B------:R-:W-:Y:S04]  /*16720*/  @!P0 LDGSTS.E.BYPASS.LTC128B.128 [R26+0x27400], desc[UR60][R2.64+0x80], !P3 ;  /* 0x27400080021a8fae */ /* 0x000fe8000d901d7c */
[----:B------:R-:W-:Y:S04]  /*16730*/  @!P0 LDGSTS.E.BYPASS.LTC128B.128 [R26+0x2b400], desc[UR60][R2.64+0x100], !P2 ;  /* 0x2b400100021a8fae */ /* 0x000fe8000d101d7c */
[----:B------:R0:W-:Y:S04]  /*16740*/  @!P0 LDGSTS.E.BYPASS.LTC128B.128 [R26+0x2f400], desc[UR60][R2.64+0x180], !P1 ;  /* 0x2f400180021a8fae */ /* 0x0001e8000c901d7c */
[----:B------:R-:W-:Y:S04]  /*16750*/  SHFL.IDX PT, R6, R0, 0x3, 0x181f ;  /* 0x00781f0000067f89 */ /* 0x000fe800000e0000 */
[----:B0-----:R-:W0:Y:S01]  /*16760*/  SHFL.IDX PT, R2, R4, 0x3, 0x181f ;  /* 0x00781f0004027f89 */ /* 0x001e2200000e0000 */
[----:B------:R-:W-:-:S13]  /*16770*/  ISETP.GE.AND P0, PT, R11, R5, PT ;  /* 0x000000050b00720c */ /* 0x000fda0003f06270 */
[----:B0-----:R-:W-:-:S04]  /*16780*/  @!P0 LEA R2, P6, R7, R2, 0x1 ;  /* 0x0000000207028211 */ /* 0x001fc800078c08ff */
[----:B------:R-:W-:-:S05]  /*16790*/  @!P0 IADD3.X R3, RZ, R6, RZ, P6, !PT ;  /* 0x00000006ff038210 */ /* 0x000fca00037fe4ff */
[----:B------:R-:W-:Y:S04]  /*167a0*/  @!P0 LDGSTS.E.BYPASS.LTC128B.128 [R26+0x23c00], desc[UR60][R2.64], !P4 ;  /* 0x23c00000021a8fae */ /* 0x000fe8000e101d7c */
[----:B------:R-:W-:Y:S04]  /*167b0*/  @!P0 LDGSTS.E.BYPASS.LTC128B.128 [R26+0x27c00], desc[UR60][R2.64+0x80], !P3 ;  /* 0x27c00080021a8fae */ /* 0x000fe8000d901d7c */
[----:B------:R-:W-:Y:S04]  /*167c0*/  @!P0 LDGSTS.E.BYPASS.LTC128B.128 [R26+0x2bc00], desc[UR60][R2.64+0x100], !P2 ;  /* 0x2bc00100021a8fae */ /* 0x000fe8000d101d7c */
[----:B------:R0:W-:Y:S04]  /*167d0*/  @!P0 LDGSTS.E.BYPASS.LTC128B.128 [R26+0x2fc00], desc[UR60][R2.64+0x180], !P1 ;  /* 0x2fc00180021a8fae */ /* 0x0001e8000c901d7c */
[----:B------:R-:W-:Y:S04]  /*167e0*/  SHFL.IDX PT, R6, R0, 0x4, 0x181f ;  /* 0x00981f0000067f89 */ /* 0x000fe800000e0000 */
[----:B0-----:R-:W0:Y:S01]  /*167f0*/  SHFL.IDX PT, R2, R4, 0x4, 0x181f ;  /* 0x00981f0004027f89 */ /* 0x001e2200000e0000 */
[----:B------:R-:W-:-:S13]  /*16800*/  ISETP.GE.AND P0, PT, R10, R5, PT ;  /* 0x000000050a00720c */ /* 0x000fda0003f06270 */
        /* <DEDUP_REMOVED lines=8> */
[----:B--2---:R-:W-:-:S13]  /*16890*/  ISETP.GE.AND P0, PT, R9, R5, PT ;  /* 0x000000050900720c */ /* 0x004fda0003f06270 */
        /* <DEDUP_REMOVED lines=8> */
[----:B---3--:R-:W-:-:S13]  /*16920*/  ISETP.GE.AND P0, PT, R8, R5, PT ;  /* 0x000000050800720c */ /* 0x008fda0003f06270 */
[----:B0-----:R-:W-:-:S05]  /*16930*/  @!P0 LEA R2, P5, R7, R2, 0x1 ;  /* 0x0000000207028211 */ /* 0x001fca00078a08ff */
[----:B------:R-:W-:-:S05]  /*16940*/  @!P0 IMAD.X R3, RZ, RZ, R6, P5 ;  /* 0x000000ffff038224 */ /* 0x000fca00028e0606 */
[----:B------:R-:W-:Y:S04]  /*16950*/  @!P0 LDGSTS.E.BYPASS.LTC128B.128 [R26+0x25400], desc[UR60][R2.64], !P4 ;  /* 0x25400000021a8fae */ /* 0x000fe8000e101d7c */
[----:B------:R-:W-:Y:S04]  /*16960*/  @!P0 LDGSTS.E.BYPASS.LTC128B.128 [R26+0x29400], desc[UR60][R2.64+0x80], !P3 ;  /* 0x29400080021a8fae */ /* 0x000fe8000d901d7c */
[----:B------:R-:W-:Y:S04]  /*16970*/  @!P0 LDGSTS.E.BYPASS.LTC128B.128 [R26+0x2d400], desc[UR60][R2.64+0x100], !P2 ;  /* 0x2d400100021a8fae */ /* 0x000fe8000d101d7c */
[----:B------:R0:W-:Y:S04]  /*16980*/  @!P0 LDGSTS.E.BYPASS.LTC128B.128 [R26+0x31400], desc[UR60][R2.64+0x180], !P1 ;  /* 0x31400180021a8fae */ /* 0x0001e8000c901d7c */
[----:B------:R1:W2:Y:S04]  /*16990*/  SHFL.IDX PT, R6, R0, 0x7, 0x181f ;  /* 0x00f81f0000067f89 */ /* 0x0002a800000e0000 */
[----:B0-----:R1:W0:Y:S02]  /*169a0*/  SHFL.IDX PT, R2, R4, 0x7, 0x181f ;  /* 0x00f81f0004027f89 */ /* 0x00122400000e0000 */
.L_x_1783:
[----:B-1----:R-:W3:Y:S01]  /*169b0*/  LDL.LU R0, [R1+0x44] ;  /* 0x0000440001007983 */ /* 0x002ee20000300800 */
[----:B------:R-:W-:Y:S01]  /*169c0*/  BSSY B0, `(.L_x_1607) ;  /* 0x000000c000007945 */ /* 0x000fe20003800000 */
[----:B---3--:R-:W-:-:S13]  /*169d0*/  ISETP.GE.AND P0, PT, R0, R5, PT ;  /* 0x000000050000720c */ /* 0x008fda0003f06270 */
[----:B------:R-:W-:Y:S05]  /*169e0*/  @P0 BRA `(.L_x_1608) ;  /* 0x0000000000240947 */ /* 0x000fea0003800000 */
[----:B0-----:R-:W-:-:S05]  /*169f0*/  LEA R2, P0, R7, R2, 0x1 ;  /* 0x0000000207027211 */ /* 0x001fca00078008ff */
[----:B--2---:R-:W-:-:S05]  /*16a00*/  IMAD.X R3, RZ, RZ, R6, P0 ;  /* 0x000000ffff037224 */ /* 0x004fca00000e0606 */
[----:B------:R-:W-:Y:S01]  /*16a10*/  @!PT LDS RZ, [RZ] ;  /* 0x00000000fffff984 */ /* 0x000fe20000000800 */
[----:B------:R-:W-:Y:S01]  /*16a20*/  @!PT LDS RZ, [RZ] ;  /* 0x00000000fffff984 */ /* 0x000fe20000000800 */
[----:B------:R-:W-:Y:S01]  /*16a30*/  @!PT LDS RZ, [RZ] ;  /* 0x00000000fffff984 */ /* 0x000fe20000000800 */
[----:B------:R1:W-:Y:S04]  /*16a40*/  LDGSTS.E.BYPASS.LTC128B.128 [R26+0x25c00], desc[UR60][R2.64], !P4 ;  /* 0x25c00000021a7fae */ /* 0x0003e8000e101d7c */
[----:B------:R1:W-:Y:S04]  /*16a50*/  LDGSTS.E.BYPASS.LTC128B.128 [R26+0x29c00], desc[UR60][R2.64+0x80], !P3 ;  /* 0x29c00080021a7fae */ /* 0x0003e8000d901d7c */
[----:B------:R1:W-:Y:S04]  /*16a60*/  LDGSTS.E.BYPASS.LTC128B.128 [R26+0x2dc00], desc[UR60][R2.64+0x100], !P2 ;  /* 0x2dc00100021a7fae */ /* 0x0003e8000d101d7c */
[----:B------:R1:W-:Y:S02]  /*16a70*/  LDGSTS.E.BYPASS.LTC128B.128 [R26+0x31c00], desc[UR60][R2.64+0x180], !P1 ;  /* 0x31c00180021a7fae */ /* 0x0003e4000c901d7c */
.L_x_1608:
[----:B------:R-:W-:Y:S05]  /*16a80*/  BSYNC B0 ;  /* 0x0000000000007941 */ /* 0x000fea0003800000 */
.L_x_1607:
[----:B------:R-:W-:Y:S01]  /*16a90*/  NOP ;  /* 0x0000000000007918 */ /* 0x000fe20000000000 */
[----:B------:R-:W-:-:S13]  /*16aa0*/  PLOP3.LUT P0, PT, PT, PT, PT, 0x80, 0x0 ;  /* 0x000000000000781c */ /* 0x000fda0003f0f070 */
.L_x_1609:
[----:B------:R-:W-:Y:S02]  /*16ab0*/  PLOP3.LUT P1, PT, P1, P0, PT, 0xa2, 0x0 ;  /* 0x000000000000781c */ /* 0x000fe40000f21472 */
[----:B------:R-:W-:-:S08]  /*16ac0*/  @P0 R2UR P1, UR4, R23 ;  /* 0x00000000170402ca */ /* 0x000fd00000020000 */
[----:B------:R-:W-:-:S05]  /*16ad0*/  @P0 PLOP3.LUT P0, PT, P1, PT, PT, 0x80, 0x0 ;  /* 0x000000000000081c */ /* 0x000fca0000f0f070 */
[----:B------:R-:W-:Y:S01]  /*16ae0*/  @!P1 SYNCS.ARRIVE.TRANS64.RED.A0T1 RZ, [UR4+0x32410], RZ ;  /* 0x032410ffffff99a7 */ /* 0x000fe20008200404 */
[----:B------:R-:W-:Y:S07]  /*16af0*/  @!P1 ARRIVES.LDGSTSBAR.64.TRANSCNT [UR4+0x32410] ;  /* 0x03241000ff0099b0 */ /* 0x000fee0008000a84 */
[----:B------:R-:W-:Y:S05]  /*16b00*/  @P0 BRA.U.ANY `(.L_x_1609) ;  /* 0xfffffffd00e80947 */ /* 0x000fea000393ffff */
[----:B01----:R-:W3:Y:S02]  /*16b10*/  LDL.LU R2, [R1+0x40] ;  /* 0x0000400001027983 */ /* 0x003ee40000300800 */
[----:B---3--:R-:W-:-:S05]  /*16b20*/  VIADD R2, R2, 0x1 ;  /* 0x0000000102027836 */ /* 0x008fca0000000000 */
[----:B------:R0:W-:Y:S01]  /*16b30*/  STL [R1+0x40], R2 ;  /* 0x0000400201007387 */ /* 0x0001e20000100800 */
[----:B------:R-:W-:-:S04]  /*16b40*/  LEA.HI R0, R2, R2, RZ, 0x1 ;  /* 0x0000000202007211 */ /* 0x000fc800078f08ff */
[----:B------:R-:W-:-:S04]  /*16b50*/  LOP3.LUT R0, R0, 0xfffffffe, RZ, 0xc0, !PT ;  /* 0xfffffffe00007812 */ /* 0x000fc800078ec0ff */
[----:B------:R-:W-:-:S04]  /*16b60*/  IADD3 R0, R2, -R0, RZ ;  /* 0x8000000002007210 */ /* 0x000fc80007ffe0ff */
[----:B------:R-:W-:Y:S01]  /*16b70*/  SHF.L.U32 R0, R0, 0x1f, RZ ;  /* 0x0000001f00007819 */ /* 0x000fe200000006ff */
[----:B------:R-:W-:Y:S01]  /*16b80*/  NOP ;  /* 0x0000000000007918 */ /* 0x000fe20000000000 */
[----:B------:R0:W-:Y:S01]  /*16b90*/  SYNCS.ARRIVE.TRANS64.A1T0 RZ, [R23+URZ+0x32410], RZ ;  /* 0x032410ff17ff79a7 */ /* 0x0001e2000810003f */
[----:B------:R-:W-:Y:S01]  /*16ba0*/  BSSY B0, `(.L_x_1610) ;  /* 0x0000003000007945 */ /* 0x000fe20003800000 */
[----:B------:R-:W1:Y:S03]  /*16bb0*/  SYNCS.PHASECHK.TRANS64.TRYWAIT P0, [R23+URZ+0x32420], R0 ;  /* 0x03242000170075a7 */ /* 0x000e66000800017f */
[----:B01----:R-:W-:Y:S05]  /*16bc0*/  @!P0 BRA `(.L_x_1611) ;  /* 0x0000005c00588947 */ /* 0x003fea0003800000 */
.L_x_1784:
[----:B------:R-:W-:Y:S05]  /*16bd0*/  BSYNC B0 ;  /* 0x0000000000007941 */ /* 0x000fea0003800000 */
.L_x_1610:
[----:B------:R-:W3:Y:S02]  /*16be0*/  LDL R2, [R1+0x68] ;  /* 0x0000680001027983 */ /* 0x000ee40000100800 */
[----:B---3--:R-:W-:-:S13]  /*16bf0*/  ISETP.NE.AND P0, PT, R2, 0x3, PT ;  /* 0x000000030200780c */ /* 0x008fda0003f05270 */
[----:B------:R-:W-:Y:S05]  /*16c00*/  @!P0 BRA `(.L_x_1612) ;  /* 0x0000000000048947 */ /* 0x000fea0003800000 */
[----:B------:R-:W-:Y:S01]  /*16c10*/  BPT.TRAP 0x1 ;  /* 0x000000040000795c */ /* 0x000fe20000300000 */
.L_x_1612:
[----:B------:R-:W3:Y:S01]  /*16c20*/  LDL.LU R2, [R1+0x64] ;  /* 0x0000640001027983 */ /* 0x000ee20000300800 */
[C---:B------:R-:W-:Y:S01]  /*16c30*/  LOP3.LUT P0, RZ, R22.reuse, 0x8, RZ, 0xc0, !PT ;  /* 0x0000000816ff7812 */ /* 0x040fe2000780c0ff */
[----:B------:R-:W-:Y:S01]  /*16c40*/  BSSY B0, `(.L_x_1613) ;  /* 0x0000008000007945 */ /* 0x000fe20003800000 */
[----:B------:R-:W-:Y:S02]  /*16c50*/  SHF.L.U32 R3, R27, 0x1f, RZ ;  /* 0x0000001f1b037819 */ /* 0x000fe400000006ff */
[----:B0-----:R-:W-:Y:S02]  /*16c60*/  SEL R0, RZ, 0x4, P0 ;  /* 0x00000004ff007807 */ /* 0x001fe40000000000 */
[----:B------:R-:W-:-:S04]  /*16c70*/  LOP3.LUT P1, RZ, R22, 0x10, RZ, 0xc0, !PT ;  /* 0x0000001016ff7812 */ /* 0x000fc8000782c0ff */
[----:B------:R-:W-:Y:S02]  /*16c80*/  SEL R7, RZ, 0x2, P1 ;  /* 0x00000002ff077807 */ /* 0x000fe40000800000 */
[----:B------:R-:W0:Y:S02]  /*16c90*/  SYNCS.PHASECHK.TRANS64.TRYWAIT P0, [R30+URZ+0x32460], R3 ;  /* 0x032460031e0075a7 */ /* 0x000e24000800017f */
[----:B---3--:R-:W-:Y:S01]  /*16ca0*/  IADD3 R7, R0, R7, R2 ;  /* 0x0000000700077210 */ /* 0x008fe20007ffe002 */
[----:B0-----:R-:W-:Y:S06]  /*16cb0*/  @!P0 BRA `(.L_x_1614) ;  /* 0x0000005c00308947 */ /* 0x001fec0003800000 */
.L_x_1785:
[----:B------:R-:W-:Y:S05]  /*16cc0*/  BSYNC B0 ;  /* 0x0000000000007941 */ /* 0x000fea0003800000 */
.L_x_1613:
[----:B------:R-:W3:Y:S01]  /*16cd0*/  LDL.LU R0, [R1+0x4c] ;  /* 0x00004c0001007983 */ /* 0x000ee20000300800 */
[----:B------:R-:W-:-:S03]  /*16ce0*/  ULDC.64 UR4, c[0x0][0x328] ;  /* 0x0000ca0000047ab9 */ /* 0x000fc60000000a00 */
[----:B------:R-:W4:Y:S04]  /*16cf0*/  LDL.LU R2, [R1+0x4] ;  /* 0x0000040001027983 */ /* 0x000f280000300800 */
[----:B------:R-:W5:Y:S04]  /*16d00*/  LDL.LU R5, [R1+0x54] ;  /* 0x0000540001057983 */ /* 0x000f680000300800 */
[----:B------:R-:W2:Y:S01]  /*16d10*/  LDL.LU R4, [R1] ;  /* 0x0000000001047983 */ /* 0x000ea20000300800 */
[C---:B------:R-:W-:Y:S02]  /*16d20*/  LOP3.LUT P1, RZ, R22.reuse, 0x4, RZ, 0xc0, !PT ;  /* 0x0000000416ff7812 */ /* 0x040fe4000782c0ff */
[----:B------:R-:W-:Y:S01]  /*16d30*/  LOP3.LUT P4, RZ, R22, 0x1, RZ, 0xc0, !PT ;  /* 0x0000000116ff7812 */ /* 0x000fe2000788c0ff */
[----:B---3--:R-:W-:-:S04]  /*16d40*/  IMAD R0, R0, UR4, RZ ;  /* 0x0000000400007c24 */ /* 0x008fc8000f8e02ff */
[C---:B----4-:R-:W-:Y:S02]  /*16d50*/  IMAD R0, R2.reuse, UR5, R0 ;  /* 0x0000000502007c24 */ /* 0x050fe4000f8e0200 */
[----:B0-----:R-:W-:Y:S01]  /*16d60*/  IMAD.WIDE.U32 R2, R2, UR4, RZ ;  /* 0x0000000402027c25 */ /* 0x001fe2000f8e00ff */
[----:B------:R-:W-:-:S03]  /*16d70*/  ULDC.64 UR4, c[0x0][0x338] ;  /* 0x0000ce0000047ab9 */ /* 0x000fc60000000a00 */
[----:B------:R-:W-:Y:S02]  /*16d80*/  IMAD.IADD R3, R3, 0x1, R0 ;  /* 0x0000000103037824 */ /* 0x000fe400078e0200 */
[----:B-----5:R-:W-:Y:S02]  /*16d90*/  IMAD R0, R5, UR4, RZ ;  /* 0x0000000405007c24 */ /* 0x020fe4000f8e02ff */
[----:B--2---:R-:W-:-:S04]  /*16da0*/  IMAD.WIDE.U32 R2, R4, UR4, R2 ;  /* 0x0000000404027c25 */ /* 0x004fc8000f8e0002 */
[----:B------:R-:W-:Y:S01]  /*16db0*/  IMAD R5, R4, UR5, R0 ;  /* 0x0000000504057c24 */ /* 0x000fe2000f8e0200 */
[----:B------:R-:W-:Y:S01]  /*16dc0*/  ULDC.64 UR4, c[0x0][0x330] ;  /* 0x0000cc0000047ab9 */ /* 0x000fe20000000a00 */
[----:B------:R-:W-:Y:S01]  /*16dd0*/  SEL R0, RZ, 0x8, P1 ;  /* 0x00000008ff007807 */ /* 0x000fe20000800000 */
[----:B------:R-:W-:Y:S02]  /*16de0*/  IMAD R4, R25, 0x6000, R33 ;  /* 0x0000600019047824 */ /* 0x000fe400078e0221 */
[----:B------:R-:W-:Y:S02]  /*16df0*/  IMAD.IADD R3, R3, 0x1, R5 ;  /* 0x0000000103037824 */ /* 0x000fe400078e0205 */
[----:B------:R-:W-:Y:S02]  /*16e00*/  IMAD R5, R29, UR4, RZ ;  /* 0x000000041d057c24 */ /* 0x000fe4000f8e02ff */
[----:B------:R-:W-:-:S04]  /*16e10*/  IMAD.WIDE.U32 R2, R18, UR4, R2 ;  /* 0x0000000412027c25 */ /* 0x000fc8000f8e0002 */
[----:B------:R-:W-:Y:S01]  /*16e20*/  IMAD R5, R18, UR5, R5 ;  /* 0x0000000512057c24 */ /* 0x000fe2000f8e0205 */
[----:B------:R-:W-:Y:S01]  /*16e30*/  ULDC.64 UR4, c[0x0][0x318] ;  /* 0x0000c60000047ab9 */ /* 0x000fe20000000a00 */
[----:B------:R-:W-:Y:S02]  /*16e40*/  IMAD.IADD R7, R7, 0x1, R0 ;  /* 0x0000000107077824 */ /* 0x000fe400078e0200 */
[----:B------:R-:W-:Y:S01]  /*16e50*/  IMAD.IADD R3, R3, 0x1, R5 ;  /* 0x0000000103037824 */ /* 0x000fe200078e0205 */
[----:B------:R-:W-:Y:S01]  /*16e60*/  LEA R5, P0, R2, UR4, 0x1 ;  /* 0x0000000402057c11 */ /* 0x000fe2000f8008ff */
[----:B------:R-:W-:-:S03]  /*16e70*/  UMOV UR4, 0xffffffff ;  /* 0xffffffff00047882 */ /* 0x000fc60000000000 */
[----:B------:R-:W-:Y:S01]  /*16e80*/  LEA.HI.X R6, R2, UR5, R3, 0x1, P0 ;  /* 0x0000000502067c11 */ /* 0x000fe200080f0c03 */
[----:B------:R-:W-:Y:S08]  /*16e90*/  BRA.DIV UR4, `(.L_x_1615) ;  /* 0x0000005a04cc7947 */ /* 0x000ff0000b800000 */
[----:B------:R-:W0:Y:S01]  /*16ea0*/  S2R R2, SR_TID.X ;  /* 0x0000000000027919 */ /* 0x000e220000002100 */
[----:B------:R-:W-:Y:S01]  /*16eb0*/  IMAD R4, R4, 0x2, R23 ;  /* 0x0000000204047824 */ /* 0x000fe200078e0217 */
[C---:B------:R-:W-:Y:S01]  /*16ec0*/  LOP3.LUT P2, RZ, R7.reuse, 0x2, RZ, 0xc0, !PT ;  /* 0x0000000207ff7812 */ /* 0x040fe2000784c0ff */
[----:B------:R-:W-:Y:S01]  /*16ed0*/  SHFL.IDX PT, R3, R6, RZ, 0x181f ;  /* 0x00181fff06037589 */ /* 0x000fe200000e0000 */
[----:B------:R-:W-:-:S03]  /*16ee0*/  LOP3.LUT P1, RZ, R7, 0x4, RZ, 0xc0, !PT ;  /* 0x0000000407ff7812 */ /* 0x000fc6000782c0ff */
[----:B------:R-:W-:Y:S01]  /*16ef0*/  SHFL.IDX PT, R14, R5, 0x1, 0x181f ;  /* 0x00381f00050e7f89 */ /* 0x000fe200000e0000 */
[----:B------:R-:W-:Y:S01]  /*16f00*/  ISETP.LT.OR P3, PT, R31, 0x1, !P1 ;  /* 0x000000011f00780c */ /* 0x000fe20004f61670 */
[----:B0-----:R-:W-:Y:S02]  /*16f10*/  IMAD.SHL.U32 R8, R2, 0x8, RZ ;  /* 0x0000000802087824 */ /* 0x001fe400078e00ff */
[----:B------:R-:W0:Y:S03]  /*16f20*/  SHFL.IDX PT, R2, R5, RZ, 0x181f ;  /* 0x00181fff05027589 */ /* 0x000e2600000e0000 */
[----:B------:R-:W-:-:S04]  /*16f30*/  LOP3.LUT R8, R8, 0x38, RZ, 0xc0, !PT ;  /* 0x0000003808087812 */ /* 0x000fc800078ec0ff */
[----:B------:R-:W-:-:S04]  /*16f40*/  SHF.L.U32 R0, R8, 0x1, RZ ;  /* 0x0000000108007819 */ /* 0x000fc800000006ff */
[----:B0-----:R-:W-:-:S05]  /*16f50*/  IADD3 R2, P0, R2, R0, RZ ;  /* 0x0000000002027210 */ /* 0x001fca0007f1e0ff */
[----:B------:R-:W-:Y:S01]  /*16f60*/  IMAD.X R3, RZ, RZ, R3, P0 ;  /* 0x000000ffff037224 */ /* 0x000fe200000e0603 */
        /* <DEDUP_REMOVED lines=8> */
[----:B------:R-:W-:-:S03]  /*16ff0*/  IADD3 R8, P3, R14, R0, RZ ;  /* 0x000000000e087210 */ /* 0x000fc60007f7e0ff */
        /* <DEDUP_REMOVED lines=38> */
[----:B------:R2:W3:Y:S01]  /*17260*/  SHFL.IDX PT, R14, R5, 0x5, 0x181f ;  /* 0x00b81f00050e7f89 */ /* 0x0004e200000e0000 */
[----:B0-----:R-:W-:Y:S02]  /*17270*/  IADD3.X R3, RZ, R3, RZ, P3, !PT ;  /* 0x00000003ff037210 */ /* 0x001fe40001ffe4ff */
        /* <DEDUP_REMOVED lines=8> */
.L_x_1799:
        /* <DEDUP_REMOVED lines=15> */
.L_x_1616:
        /* <DEDUP_REMOVED lines=11> */
.L_x_1617:
[----:B------:R-:W2:Y:S01]  /*174a0*/  LDL.LU R2, [R1+0x14] ;  /* 0x0000140001027983 */ /* 0x000ea20000300800 */
[----:B------:R0:W-:Y:S01]  /*174b0*/  SYNCS.ARRIVE.TRANS64.A1T0 RZ, [R30+URZ+0x32450], RZ ;  /* 0x032450ff1eff79a7 */ /* 0x0001e2000810003f */
[----:B------:R-:W-:Y:S01]  /*174c0*/  BSSY B0, `(.L_x_1618) ;  /* 0x00000e1000007945 */ /* 0x000fe20003800000 */
[----:B--2---:R-:W-:-:S13]  /*174d0*/  ISETP.GE.AND P0, PT, R2, 0x61, PT ;  /* 0x000000610200780c */ /* 0x004fda0003f06270 */
[----:B0-----:R-:W-:Y:S05]  /*174e0*/  @!P0 BRA `(.L_x_1619) ;  /* 0x0000000c00788947 */ /* 0x001fea0003800000 */
[----:B------:R-:W2:Y:S02]  /*174f0*/  LDL.LU R2, [R1+0x48] ;  /* 0x0000480001027983 */ /* 0x000ea40000300800 */
[----:B--2---:R-:W-:-:S07]  /*17500*/  VIADD R10, R2, 0xfffffffe ;  /* 0xfffffffe020a7836 */ /* 0x004fce0000000000 */
.L_x_1632:
[----:B--2---:R-:W2:Y:S01]  /*17510*/  LDL R12, [R1+0x68] ;  /* 0x00006800010c7983 */ /* 0x004ea20000100800 */
[----:B0-----:R-:W0:Y:S01]  /*17520*/  LDC R6, c[0x0][0x430] ;  /* 0x00010c00ff067b82 */ /* 0x001e220000000800 */
[----:B------:R-:W1:Y:S01]  /*17530*/  S2R R2, SR_TID.X ;  /* 0x0000000000027919 */ /* 0x000e620000002100 */
[----:B---3--:R-:W3:Y:S01]  /*17540*/  S2R R3, SR_TID.X ;  /* 0x0000000000037919 */ /* 0x008ee20000002100 */
[----:B0-----:R-:W-:Y:S02]  /*17550*/  ISETP.NE.AND P0, PT, R6, 0x1, PT ;  /* 0x000000010600780c */ /* 0x001fe40003f05270 */
[----:B-1----:R-:W-:Y:S01]  /*17560*/  LOP3.LUT R2, R2, 0x7f, RZ, 0xc0, !PT ;  /* 0x0000007f02027812 */ /* 0x002fe200078ec0ff */
[----:B---3--:R-:W-:-:S03]  /*17570*/  IMAD.SHL.U32 R4, R3, 0x10, RZ ;  /* 0x0000001003047824 */ /* 0x008fc600078e00ff */
[----:B------:R-:W-:-:S07]  /*17580*/  SHF.R.U32.HI R2, RZ, 0x3, R2 ;  /* 0x00000003ff027819 */ /* 0x000fce0000011602 */
[----:B------:R-:W0:Y:S01]  /*17590*/  @P0 LDC R3, c[0x0][0x438] ;  /* 0x00010e00ff030b82 */ /* 0x000e220000000800 */
[----:B------:R-:W-:-:S04]  /*175a0*/  LOP3.LUT R4, R2, 0x70, R4, 0xf8, !PT ;  /* 0x0000007002047812 */ /* 0x000fc800078ef804 */
[----:B------:R-:W-:-:S03]  /*175b0*/  ISETP.GT.U32.AND P1, PT, R4, 0x5f, PT ;  /* 0x0000005f0400780c */ /* 0x000fc60003f24070 */
[----:B------:R-:W1:Y:S01]  /*175c0*/  @P0 LDC R2, c[0x0][0x434] ;  /* 0x00010d00ff020b82 */ /* 0x000e620000000800 */
[----:B------:R-:W-:-:S04]  /*175d0*/  IMAD R7, R10, 0x60, R34 ;  /* 0x000000600a077824 */ /* 0x000fc800078e0222 */
[----:B------:R-:W-:-:S05]  /*175e0*/  IMAD.IADD R7, R4, 0x1, R7 ;  /* 0x0000000104077824 */ /* 0x000fca00078e0207 */
[----:B------:R-:W3:Y:S01]  /*175f0*/  @!P1 LDC.64 R4, c[0x0][0x428] ;  /* 0x00010a00ff049b82 */ /* 0x000ee20000000a00 */
[----:B------:R-:W-:-:S07]  /*17600*/  IMAD.MOV.U32 R11, RZ, RZ, R7 ;  /* 0x000000ffff0b7224 */ /* 0x000fce00078e0007 */
[----:B------:R-:W4:Y:S01]  /*17610*/  @!P1 LDC.64 R8, c[0x0][0x418] ;  /* 0x00010600ff089b82 */ /* 0x000f220000000a00 */
[----:B-1----:R-:W-:-:S05]  /*17620*/  @P0 IMAD.HI.U32 R2, R7, R2, RZ ;  /* 0x0000000207020227 */ /* 0x002fca00078e00ff */
[----:B0-----:R-:W-:-:S04]  /*17630*/  @P0 SHF.R.U32.HI R11, RZ, R3, R2 ;  /* 0x00000003ff0b0219 */ /* 0x001fc80000011602 */
[----:B------:R-:W-:Y:S02]  /*17640*/  @!P1 SHF.R.S32.HI R3, RZ, 0x1f, R11 ;  /* 0x0000001fff039819 */ /* 0x000fe4000001140b */
[----:B------:R-:W-:-:S05]  /*17650*/  @!P1 MOV R2, R11 ;  /* 0x0000000b00029202 */ /* 0x000fca0000000f00 */
[----:B---3--:R-:W-:-:S04]  /*17660*/  @!P1 IMAD.WIDE.U32 R2, R32, R4, R2 ;  /* 0x0000000420029225 */ /* 0x008fc800078e0002 */
[----:B------:R-:W-:-:S04]  /*17670*/  @!P1 IMAD R4, R35, R4, RZ ;  /* 0x0000000423049224 */ /* 0x000fc800078e02ff */
[----:B------:R-:W-:Y:S01]  /*17680*/  @!P1 IMAD R5, R32, R5, R4 ;  /* 0x0000000520059224 */ /* 0x000fe200078e0204 */
[----:B----4-:R-:W-:-:S03]  /*17690*/  @!P1 LEA R8, P0, R2, R8, 0x2 ;  /* 0x0000000802089211 */ /* 0x010fc600078010ff */
[----:B------:R-:W-:Y:S02]  /*176a0*/  @!P1 IMAD.IADD R3, R5, 0x1, R3 ;  /* 0x0000000105039824 */ /* 0x000fe400078e0203 */
[----:B------:R-:W-:-:S03]  /*176b0*/  IMAD.MOV.U32 R5, RZ, RZ, RZ ;  /* 0x000000ffff057224 */ /* 0x000fc600078e00ff */
[----:B------:R-:W-:Y:S01]  /*176c0*/  @!P1 LEA.HI.X R9, R2, R9, R3, 0x2, P0 ;  /* 0x0000000902099211 */ /* 0x000fe200000f1403 */
[----:B------:R-:W-:-:S04]  /*176d0*/  VIADD R25, R25, 0x1 ;  /* 0x0000000119197836 */ /* 0x000fc80000000000 */
[----:B------:R0:W5:Y:S01]  /*176e0*/  @!P1 LDG.E R5, desc[UR60][R8.64] ;  /* 0x0000003c08059981 */ /* 0x000162000c1e1900 */
[----:B------:R-:W-:-:S04]  /*176f0*/  ISETP.NE.AND P0, PT, R25, 0x2, PT ;  /* 0x000000021900780c */ /* 0x000fc80003f05270 */
[----:B------:R-:W-:Y:S01]  /*17700*/  SEL R2, RZ, 0x1, P0 ;  /* 0x00000001ff027807 */ /* 0x000fe20000000000 */
[----:B------:R-:W-:-:S03]  /*17710*/  IMAD.MOV R3, RZ, RZ, -R11 ;  /* 0x000000ffff037224 */ /* 0x000fc600078e0a0b */
[----:B------:R-:W-:Y:S01]  /*17720*/  LOP3.LUT R27, R27, R2, RZ, 0x3c, !PT ;  /* 0x000000021b1b7212 */ /* 0x000fe200078e3cff */
[----:B------:R-:W-:Y:S01]  /*17730*/  IMAD.MOV.U32 R2, RZ, RZ, R10 ;  /* 0x000000ffff027224 */ /* 0x000fe200078e000a */
[----:B------:R-:W-:Y:S05]  /*17740*/  YIELD ;  /* 0x0000000000007946 */ /* 0x000fea0003800000 */
[----:B------:R-:W-:Y:S01]  /*17750*/  SEL R25, R25, RZ, P0 ;  /* 0x000000ff19197207 */ /* 0x000fe20000000000 */
[----:B------:R-:W-:Y:S01]  /*17760*/  IMAD R6, R6, R3, R7 ;  /* 0x0000000306067224 */ /* 0x000fe200078e0207 */
[----:B------:R-:W-:Y:S02]  /*17770*/  IADD3 R10, R10, -0x1, RZ ;  /* 0xffffffff0a0a7810 */ /* 0x000fe40007ffe0ff */
[----:B------:R-:W-:-:S02]  /*17780*/  ISETP.GT.AND P2, PT, R2, RZ, PT ;  /* 0x000000ff0200720c */ /* 0x000fc40003f44270 */
[----:B--2---:R-:W-:-:S13]  /*17790*/  ISETP.NE.AND P1, PT, R12, 0x3, PT ;  /* 0x000000030c00780c */ /* 0x004fda0003f25270 */
[----:B0-----:R-:W-:Y:S05]  /*177a0*/  @!P1 BRA `(.L_x_1620) ;  /* 0x0000000000049947 */ /* 0x001fea0003800000 */
[----:B------:R-:W-:Y:S01]  /*177b0*/  BPT.TRAP 0x1 ;  /* 0x000000040000795c */ /* 0x000fe20000300000 */
.L_x_1620:
[----:B------:R-:W-:Y:S01]  /*177c0*/  IMAD R4, R25, 0x8, R23 ;  /* 0x0000000819047824 */ /* 0x000fe200078e0217 */
[----:B------:R-:W-:Y:S01]  /*177d0*/  SHF.L.U32 R21, R27, 0x1f, RZ ;  /* 0x0000001f1b157819 */ /* 0x000fe200000006ff */
[----:B------:R-:W-:Y:S01]  /*177e0*/  BSSY B1, `(.L_x_1621) ;  /* 0x0000004000017945 */ /* 0x000fe20003800000 */
[----:B------:R-:W-:Y:S02]  /*177f0*/  SHF.R.S32.HI R17, RZ, 0x1f, R6 ;  /* 0x0000001fff117819 */ /* 0x000fe40000011406 */
[----:B------:R-:W0:Y:S02]  /*17800*/  SYNCS.PHASECHK.TRANS64.TRYWAIT P0, [R4+URZ+0x32440], R21 ;  /* 0x03244015040075a7 */ /* 0x000e24000800017f */
[----:B0-----:R-:W-:Y:S05]  /*17810*/  @!P0 BRA `(.L_x_1622) ;  /* 0x0000005800b08947 */ /* 0x001fea0003800000 */
.L_x_1800:
[----:B------:R-:W-:Y:S05]  /*17820*/  BSYNC B1 ;  /* 0x0000000000017941 */ /* 0x000fea0003800000 */
.L_x_1621:
        /* <DEDUP_REMOVED lines=21> */
[----:B------:R-:W-:Y:S01]  /*17980*/  IMAD R7, R25, 0x1800, R33 ;  /* 0x0000180019077824 */ /* 0x000fe200078e0221 */
[----:B------:R-:W-:Y:S06]  /*17990*/  BRA.DIV UR4, `(.L_x_1623) ;  /* 0x0000005a04647947 */ /* 0x000fec000b800000 */
[----:B------:R-:W1:Y:S01]  /*179a0*/  SHFL.IDX PT, R2, R8, RZ, 0x181f ;  /* 0x00181fff08027589 */ /* 0x000e6200000e0000 */
[----:B------:R-:W-:-:S03]  /*179b0*/  LEA R7, R7, R23, 0x1 ;  /* 0x0000001707077211 */ /* 0x000fc600078e08ff */
        /* <DEDUP_REMOVED lines=25> */
[----:B------:R1:W-:Y:S04]  /*17b50*/  LDGSTS.E.BYPASS.LTC128B.128 [R7+0x1e400], desc[UR60][R2.64], !P1 ;  /* 0x1e40000002077fae */ /* 0x0003e8000c901d7c */
[----:B-1-3--:R1:W2:Y:S02]  /*17b60*/  SHFL.IDX PT, R2, R8, 0x5, 0x181f ;  /* 0x00b81f0008027f89 */ /* 0x00a2a400000e0000 */
.L_x_1814:
        /* <DEDUP_REMOVED lines=8> */
.L_x_1624:
        /* <DEDUP_REMOVED lines=11> */
.L_x_1625:
[----:B------:R2:W-:Y:S01]  /*17ca0*/  SYNCS.ARRIVE.TRANS64.A1T0 RZ, [R4+URZ+0x32430], RZ ;  /* 0x032430ff04ff79a7 */ /* 0x0005e2000810003f */
[----:B------:R-:W-:Y:S05]  /*17cb0*/  @!P3 BRA `(.L_x_1626) ;  /* 0x000000000004b947 */ /* 0x000fea0003800000 */
[----:B------:R-:W-:Y:S01]  /*17cc0*/  BPT.TRAP 0x1 ;  /* 0x000000040000795c */ /* 0x000fe20000300000 */
.L_x_1626:
[----:B------:R-:W3:Y:S01]  /*17cd0*/  SYNCS.PHASECHK.TRANS64.TRYWAIT P0, [R4+URZ+0x32460], R21 ;  /* 0x03246015040075a7 */ /* 0x000ee2000800017f */
[----:B------:R-:W-:Y:S04]  /*17ce0*/  BSSY B1, `(.L_x_1627) ;  /* 0x0000002000017945 */ /* 0x000fe80003800000 */
[----:B---3--:R-:W-:Y:S05]  /*17cf0*/  @!P0 BRA `(.L_x_1628) ;  /* 0x0000005c00308947 */ /* 0x008fea0003800000 */
.L_x_1815:
[----:B------:R-:W-:Y:S05]  /*17d00*/  BSYNC B1 ;  /* 0x0000000000017941 */ /* 0x000fea0003800000 */
.L_x_1627:
[----:B------:R-:W-:Y:S01]  /*17d10*/  ULDC.64 UR4, c[0x0][0x328] ;  /* 0x0000ca0000047ab9 */ /* 0x000fe20000000a00 */
[C---:B------:R-:W-:Y:S01]  /*17d20*/  LOP3.LUT P5, RZ, R22.reuse, 0x1, RZ, 0xc0, !PT ;  /* 0x0000000116ff7812 */ /* 0x040fe200078ac0ff */
[----:B------:R-:W-:Y:S01]  /*17d30*/  IMAD R17, R17, UR4, RZ ;  /* 0x0000000411117c24 */ /* 0x000fe2000f8e02ff */
[----:B------:R-:W-:Y:S01]  /*17d40*/  LOP3.LUT P4, RZ, R22, 0x10, RZ, 0xc0, !PT ;  /* 0x0000001016ff7812 */ /* 0x000fe2000788c0ff */
[----:B------:R-:W-:Y:S01]  /*17d50*/  IMAD.WIDE.U32 R2, R6, UR4, RZ ;  /* 0x0000000406027c25 */ /* 0x000fe2000f8e00ff */
[C---:B------:R-:W-:Y:S02]  /*17d60*/  LOP3.LUT P3, RZ, R22.reuse, 0x8, RZ, 0xc0, !PT ;  /* 0x0000000816ff7812 */ /* 0x040fe4000786c0ff */
[----:B------:R-:W-:Y:S01]  /*17d70*/  LOP3.LUT P1, RZ, R22, 0x4, RZ, 0xc0, !PT ;  /* 0x0000000416ff7812 */ /* 0x000fe2000782c0ff */
[----:B------:R-:W-:Y:S01]  /*17d80*/  IMAD R17, R6, UR5, R17 ;  /* 0x0000000506117c24 */ /* 0x000fe2000f8e0211 */
[----:B------:R-:W-:Y:S01]  /*17d90*/  ULDC.64 UR4, c[0x0][0x338] ;  /* 0x0000ce0000047ab9 */ /* 0x000fe20000000a00 */
[----:B------:R-:W-:-:S02]  /*17da0*/  IMAD R6, R25, 0x6000, R33 ;  /* 0x0000600019067824 */ /* 0x000fc400078e0221 */
        /* <DEDUP_REMOVED lines=15> */
[----:B------:R-:W4:Y:S01]  /*17ea0*/  SHFL.IDX PT, R14, R5, RZ, 0x181f ;  /* 0x00181fff050e7589 */ /* 0x000f2200000e0000 */
[----:B------:R-:W-:-:S03]  /*17eb0*/  IMAD R6, R6, 0x2, R23 ;  /* 0x0000000206067824 */ /* 0x000fc600078e0217 */
        /* <DEDUP_REMOVED lines=18> */
[----:B------:R-:W1:Y:S02]  /*17fe0*/  SHFL.IDX PT, R14, R5, 0x3, 0x181f ;  /* 0x00781f00050e7f89 */ /* 0x000e6400000e0000 */
[----:B----4-:R-:W-:Y:S02]  /*17ff0*/  IADD3.X R3, RZ, R8, RZ, P0, !PT ;  /* 0x00000008ff037210 */ /* 0x010fe400007fe4ff */
        /* <DEDUP_REMOVED lines=21> */
.L_x_1829:
        /* <DEDUP_REMOVED lines=11> */
.L_x_1630:
        /* <DEDUP_REMOVED lines=11> */
.L_x_1631:
[----:B------:R0:W-:Y:S01]  /*182b0*/  SYNCS.ARRIVE.TRANS64.A1T0 RZ, [R4+URZ+0x32450], RZ ;  /* 0x032450ff04ff79a7 */ /* 0x0001e2000810003f */
[----:B------:R-:W-:Y:S05]  /*182c0*/  @P2 BRA `(.L_x_1632) ;  /* 0xfffffff000902947 */ /* 0x000fea000383ffff */
.L_x_1619:
[----:B------:R-:W-:Y:S05]  /*182d0*/  BSYNC B0 ;  /* 0x0000000000007941 */ /* 0x000fea0003800000 */
.L_x_1618:
[----:B------:R-:W1:Y:S01]  /*182e0*/  S2R R2, SR_TID.X ;  /* 0x0000000000027919 */ /* 0x000e620000002100 */
[----:B------:R-:W-:Y:S01]  /*182f0*/  VIADD R25, R25, 0x1 ;  /* 0x0000000119197836 */ /* 0x000fe20000000000 */
[----:B------:R-:W-:Y:S04]  /*18300*/  BSSY B0, `(.L_x_1633) ;  /* 0x0000013000007945 */ /* 0x000fe80003800000 */
        /* <DEDUP_REMOVED lines=18> */
.L_x_1634:
[----:B------:R-:W-:Y:S05]  /*18430*/  BSYNC B0 ;  /* 0x0000000000007941 */ /* 0x000fea0003800000 */
.L_x_1633:
[----:B------:R-:W-:-:S07]  /*18440*/  SEL R25, R25, RZ, P0 ;  /* 0x000000ff19197207 */ /* 0x000fce0000000000 */
.L_x_1587:
[----:B------:R-:W-:Y:S05]  /*18450*/  BSYNC B7 ;  /* 0x0000000000077941 */ /* 0x000fea0003800000 */
.L_x_1585:
        /* <DEDUP_REMOVED lines=8> */
[----:B------:R0:W1:Y:S01]  /*184e0*/  LDS.128 R16, [R23+0x324d0] ;  /* 0x0324d00017107984 */ /* 0x0000620000000c00 */
[----:B------:R-:W-:Y:S06]  /*184f0*/  BAR.ARV 0x4, 0x180 ;  /* 0x0106000000007b1d */ /* 0x000fec0000002000 */
[----:B------:R-:W-:Y:S05]  /*18500*/  BRA `(.L_x_1636) ;  /* 0x0000000800407947 */ /* 0x000fea0003800000 */
.L_x_1635:
[----:B------:R-:W1:Y:S01]  /*18510*/  S2R R0, SR_TID.X ;  /* 0x0000000000007919 */ /* 0x000e620000002100 */
[----:B------:R-:W-:Y:S01]  /*18520*/  UMOV UR4, 0xffffffff ;  /* 0xffffffff00047882 */ /* 0x000fe20000000000 */
[----:B-1----:R-:W-:-:S04]  /*18530*/  LOP3.LUT R8, R0, 0x1f, RZ, 0xc0, !PT ;  /* 0x0000001f00087812 */ /* 0x002fc800078ec0ff */
[----:B------:R-:W-:Y:S01]  /*18540*/  ISETP.NE.AND P0, PT, R8, 0x1f, PT ;  /* 0x0000001f0800780c */ /* 0x000fe20003f05270 */
[----:B------:R-:W-:-:S12]  /*18550*/  BRA.DIV UR4, `(.L_x_1637) ;  /* 0x0000005a04f47947 */ /* 0x000fd8000b800000 */
[----:B------:R-:W-:Y:S01]  /*18560*/  IADD3 R5, R19, R8, RZ ;  /* 0x0000000813057210 */ /* 0x000fe20007ffe0ff */
[----:B------:R-:W-:-:S03]  /*18570*/  ULDC UR4, c[0x0][0xd3c] ;  /* 0x00034f0000047ab9 */ /* 0x000fc60000000800 */
        /* <DEDUP_REMOVED lines=29> */
.L_x_1839:
[----:B------:R-:W-:Y:S02]  /*18750*/  ULDC UR4, c[0x0][0xd38] ;  /* 0x00034e0000047ab9 */ /* 0x000fe40000000800 */
[----:B------:R-:W-:-:S04]  /*18760*/  IMAD.U32 R7, RZ, RZ, UR4 ;  /* 0x00000004ff077e24 */ /* 0x000fc8000f8e00ff */
[----:B-1----:R-:W-:-:S04]  /*18770*/  IMAD R14, R14, R7, RZ ;  /* 0x000000070e0e7224 */ /* 0x002fc800078e02ff */
[----:B------:R-:W-:-:S05]  /*18780*/  IMAD.IADD R9, R4, 0x1, R14 ;  /* 0x0000000104097824 */ /* 0x000fca00078e020e */
[----:B------:R-:W-:-:S13]  /*18790*/  ISETP.GT.AND P6, PT, R9, R0, PT ;  /* 0x000000000900720c */ /* 0x000fda0003fc4270 */
[----:B------:R-:W-:Y:S05]  /*187a0*/  @P6 BRA `(.L_x_1638) ;  /* 0x00000000009c6947 */ /* 0x000fea0003800000 */
.L_x_1643:
[----:B0-----:R-:W0:Y:S01]  /*187b0*/  LDC R2, c[0x0][0xd3c] ;  /* 0x00034f00ff027b82 */ /* 0x001e220000000800 */
[----:B------:R-:W-:-:S05]  /*187c0*/  VIADD R19, R19, 0x1f ;  /* 0x0000001f13137836 */ /* 0x000fca0000000000 */
[----:B0-----:R-:W-:-:S13]  /*187d0*/  ISETP.GE.AND P6, PT, R19, R2, PT ;  /* 0x000000021300720c */ /* 0x001fda0003fc6270 */
[----:B------:R-:W-:Y:S05]  /*187e0*/  @P6 BRA `(.L_x_1639) ;  /* 0x0000000400446947 */ /* 0x000fea0003800000 */
[----:B------:R-:W0:Y:S01]  /*187f0*/  S2R R3, SR_TID.X ;  /* 0x0000000000037919 */ /* 0x000e220000002100 */
[----:B------:R-:W-:Y:S01]  /*18800*/  BSSY B0, `(.L_x_1640) ;  /* 0x0000009000007945 */ /* 0x000fe20003800000 */
[----:B------:R-:W-:Y:S02]  /*18810*/  MOV R5, RZ ;  /* 0x000000ff00057202 */ /* 0x000fe40000000f00 */
[----:B0-----:R-:W-:-:S05]  /*18820*/  LOP3.LUT R3, R3, 0x1f, RZ, 0xc0, !PT ;  /* 0x0000001f03037812 */ /* 0x001fca00078ec0ff */
[----:B------:R-:W-:-:S05]  /*18830*/  IMAD.IADD R7, R19, 0x1, R3 ;  /* 0x0000000113077824 */ /* 0x000fca00078e0203 */
[----:B------:R-:W-:-:S13]  /*18840*/  ISETP.GE.OR P6, PT, R7, R2, !P0 ;  /* 0x000000020700720c */ /* 0x000fda00047c6670 */
[----:B------:R-:W-:Y:S05]  /*18850*/  @P6 BRA `(.L_x_1641) ;  /* 0x00000000000c6947 */ /* 0x000fea0003800000 */
[----:B------:R-:W0:Y:S02]  /*18860*/  LDC.64 R2, c[0x0][0xd80] ;  /* 0x00036000ff027b82 */ /* 0x000e240000000a00 */
[----:B0-----:R-:W-:-:S05]  /*18870*/  IMAD.WIDE R2, R7, 0x4, R2 ;  /* 0x0000000407027825 */ /* 0x001fca00078e0202 */
[----:B------:R0:W5:Y:S02]  /*18880*/  LDG.E R5, desc[UR60][R2.64] ;  /* 0x0000003c02057981 */ /* 0x000164000c1e1900 */
.L_x_1641:
[----:B------:R-:W-:Y:S05]  /*18890*/  BSYNC B0 ;  /* 0x0000000000007941 */ /* 0x000fea0003800000 */
.L_x_1640:
        /* <DEDUP_REMOVED lines=18> */
.L_x_1847:
[----:B------:R-:W-:Y:S02]  /*189c0*/  ULDC UR4, c[0x0][0xd38] ;  /* 0x00034e0000047ab9 */ /* 0x000fe40000000800 */
[----:B------:R-:W-:-:S05]  /*189d0*/  MOV R7, UR4 ;  /* 0x0000000400077c02 */ /* 0x000fca0008000f00 */
[----:B-1----:R-:W-:-:S04]  /*189e0*/  IMAD R14, R14, R7, RZ ;  /* 0x000000070e0e7224 */ /* 0x002fc800078e02ff */
[----:B------:R-:W-:-:S05]  /*189f0*/  IMAD.IADD R9, R14, 0x1, R9 ;  /* 0x000000010e097824 */ /* 0x000fca00078e0209 */
[----:B------:R-:W-:-:S13]  /*18a00*/  ISETP.GT.AND P6, PT, R9, R0, PT ;  /* 0x000000000900720c */ /* 0x000fda0003fc4270 */
[----:B------:R-:W-:Y:S05]  /*18a10*/  @!P6 BRA `(.L_x_1643) ;  /* 0xfffffffc0064e947 */ /* 0x000fea000383ffff */
.L_x_1638:
        /* <DEDUP_REMOVED lines=8> */
.L_x_1851:
[----:B------:R-:W-:Y:S01]  /*18aa0*/  ISETP.NE.AND P0, PT, R3, RZ, PT ;  /* 0x000000ff0300720c */ /* 0x000fe20003f05270 */
[----:B------:R-:W-:-:S12]  /*18ab0*/  IMAD.MOV.U32 R14, RZ, RZ, RZ ;  /* 0x000000ffff0e7224 */ /* 0x000fd800078e00ff */
[----:B------:R-:W-:Y:S05]  /*18ac0*/  @!P0 BRA `(.L_x_1645) ;  /* 0x0000000000108947 */ /* 0x000fea0003800000 */
[----:B------:R-:W-:Y:S01]  /*18ad0*/  UMOV UR4, 0xffffffff ;  /* 0xffffffff00047882 */ /* 0x000fe20000000000 */
[----:B------:R-:W-:Y:S02]  /*18ae0*/  VIADD R12, R4, 0xffffffff ;  /* 0xffffffff040c7836 */ /* 0x000fe40000000000 */
[----:B------:R-:W-:Y:S05]  /*18af0*/  BRA.DIV UR4, `(.L_x_1646) ;  /* 0x0000005e04b47947 */ /* 0x000fea000b800000 */
[----:B------:R3:W4:Y:S02]  /*18b00*/  SHFL.IDX PT, R14, R2, R12, 0x1f ;  /* 0x00001f0c020e7589 */ /* 0x00072400000e0000 */
.L_x_1645:
        /* <DEDUP_REMOVED lines=9> */
[----:B0-----:R-:W-:Y:S01]  /*18ba0*/  IMAD.MOV.U32 R2, RZ, RZ, RZ ;  /* 0x000000ffff027224 */ /* 0x001fe200078e00ff */
[----:B--2---:R-:W-:-:S05]  /*18bb0*/  IADD3 R7, RZ, -R3, RZ ;  /* 0x80000003ff077210 */ /* 0x004fca0007ffe0ff */
        /* <DEDUP_REMOVED lines=13> */
[----:B------:R-:W-:-:S05]  /*18c90*/  @P0 IADD3 R3, R3, 0x1, RZ ;  /* 0x0000000103030810 */ /* 0x000fca0007ffe0ff */
[----:B------:R-:W-:Y:S01]  /*18ca0*/  @!P2 IMAD.MOV R3, RZ, RZ, -R3 ;  /* 0x000000ffff03a224 */ /* 0x000fe200078e0a03 */
[----:B------:R-:W-:-:S05]  /*18cb0*/  @!P1 LOP3.LUT R3, RZ, R5, RZ, 0x33, !PT ;  /* 0x00000005ff039212 */ /* 0x000fca00078e33ff */
[--C-:B------:R-:W-:Y:S02]  /*18cc0*/  IMAD.MOV R0, RZ, RZ, -R3.reuse ;  /* 0x000000ffff007224 */ /* 0x100fe400078e0a03 */
[----:B------:R-:W-:Y:S02]  /*18cd0*/  IMAD.MOV.U32 R18, RZ, RZ, R3 ;  /* 0x000000ffff127224 */ /* 0x000fe400078e0003 */
[----:B------:R-:W-:Y:S01]  /*18ce0*/  IMAD R17, R5, R0, R10 ;  /* 0x0000000005117224 */ /* 0x000fe200078e020a */
[----:B------:R-:W-:Y:S06]  /*18cf0*/  BRA `(.L_x_1647) ;  /* 0x00000000001c7947 */ /* 0x000fec0003800000 */
.L_x_1639:
[----:B------:R-:W-:Y:S01]  /*18d00*/  UMOV UR4, URZ ;  /* 0x0000003f00047c82 */ /* 0x000fe20008000000 */
[----:B------:R-:W-:Y:S01]  /*18d10*/  UMOV UR5, URZ ;  /* 0x0000003f00057c82 */ /* 0x000fe20008000000 */
[----:B------:R-:W-:Y:S01]  /*18d20*/  ULDC UR6, c[0x0][0xd3c] ;  /* 0x00034f0000067ab9 */ /* 0x000fe20000000800 */
[----:B------:R-:W-:Y:S01]  /*18d30*/  IMAD.MOV.U32 R16, RZ, RZ, R0 ;  /* 0x000000ffff107224 */ /* 0x000fe200078e0000 */
[----:B------:R-:W-:Y:S01]  /*18d40*/  MOV R17, UR4 ;  /* 0x0000000400117c02 */ /* 0x000fe20008000f00 */
[----:B------:R-:W-:Y:S02]  /*18d50*/  IMAD.U32 R18, RZ, RZ, UR5 ;  /* 0x00000005ff127e24 */ /* 0x000fe4000f8e00ff */
[----:B------:R-:W-:-:S07]  /*18d60*/  IMAD.U32 R19, RZ, RZ, UR6 ;  /* 0x00000006ff137e24 */ /* 0x000fce000f8e00ff */
.L_x_1647:
        /* <DEDUP_REMOVED lines=10> */
.L_x_1636:
[----:B------:R-:W-:Y:S02]  /*18e10*/  ULDC UR4, c[0x0][0xd3c] ;  /* 0x00034f0000047ab9 */ /* 0x000fe40000000800 */
[----:B-1----:R-:W-:-:S13]  /*18e20*/  ISETP.GE.AND P0, PT, R19, UR4, PT ;  /* 0x0000000413007c0c */ /* 0x002fda000bf06270 */
[----:B------:R-:W-:Y:S05]  /*18e30*/  @!P0 BRA `(.L_x_1648) ;  /* 0xffffff9c00048947 */ /* 0x000fea000383ffff */
[----:B------:R-:W-:Y:S05]  /*18e40*/  BSYNC B8 ;  /* 0x0000000000087941 */ /* 0x000fea0003800000 */
.L_x_1543:
[----:B-1----:R-:W5:Y:S01]  /*18e50*/  LDL.LU R0, [R1+0x40] ;  /* 0x0000400001007983 */ /* 0x002f620000300800 */
[----:B------:R-:W-:Y:S01]  /*18e60*/  BSSY B0, `(.L_x_1649) ;  /* 0x000000b000007945 */ /* 0x000fe20003800000 */
[----:B------:R-:W1:Y:S01]  /*18e70*/  S2R R5, SR_CgaCtaId ;  /* 0x0000000000057919 */ /* 0x000e620000008800 */
[----:B-----5:R-:W-:-:S05]  /*18e80*/  VIADD R0, R0, 0x1 ;  /* 0x0000000100007836 */ /* 0x020fca0000000000 */
[----:B------:R-:W-:-:S04]  /*18e90*/  LEA.HI R2, R0, R0, RZ, 0x1 ;  /* 0x0000000000027211 */ /* 0x000fc800078f08ff */
[----:B------:R-:W-:Y:S02]  /*18ea0*/  LOP3.LUT R3, R2, 0xfffffffe, RZ, 0xc0, !PT ;  /* 0xfffffffe02037812 */ /* 0x000fe400078ec0ff */
[----:B------:R-:W-:-:S03]  /*18eb0*/  MOV R2, 0x400 ;  /* 0x0000040000027802 */ /* 0x000fc60000000f00 */
[----:B------:R-:W-:Y:S01]  /*18ec0*/  IMAD.IADD R0, R0, 0x1, -R3 ;  /* 0x0000000100007824 */ /* 0x000fe200078e0a03 */
[----:B-1----:R-:W-:-:S04]  /*18ed0*/  LEA R5, R5, R2, 0x18 ;  /* 0x0000000205057211 */ /* 0x002fc800078ec0ff */
[----:B------:R-:W-:-:S04]  /*18ee0*/  SHF.L.U32 R0, R0, 0x1f, RZ ;  /* 0x0000001f00007819 */ /* 0x000fc800000006ff */
[----:B------:R-:W1:Y:S02]  /*18ef0*/  SYNCS.PHASECHK.TRANS64.TRYWAIT P0, [R5+URZ+0x32420], R0 ;  /* 0x03242000050075a7 */ /* 0x000e64000800017f */
[----:B-1----:R-:W-:Y:S05]  /*18f00*/  @!P0 BRA `(.L_x_1650) ;  /* 0x0000005800d48947 */ /* 0x002fea0003800000 */
.L_x_1854:
[----:B------:R-:W-:Y:S05]  /*18f10*/  BSYNC B0 ;  /* 0x0000000000007941 */ /* 0x000fea0003800000 */
.L_x_1649:
[----:B------:R-:W-:-:S03]  /*18f20*/  UMOV UR4, 0xffffffff ;  /* 0xffffffff00047882 */ /* 0x000fc60000000000 */
[----:B------:R-:W-:Y:S05]  /*18f30*/  BRA.DIV UR4, `(.L_x_1651) ;  /* 0x0000005a04dc7947 */ /* 0x000fea000b800000 */
[----:B-1----:R-:W1:Y:S02]  /*18f40*/  S2R R0, SR_TID.X ;  /* 0x0000000000007919 */ /* 0x002e640000002100 */
[----:B-1----:R-:W-:-:S04]  /*18f50*/  SHF.R.U32.HI R0, RZ, 0x5, R0 ;  /* 0x00000005ff007819 */ /* 0x002fc80000011600 */
[----:B------:R-:W-:-:S05]  /*18f60*/  LOP3.LUT R0, R0, 0x3, RZ, 0xc0, !PT ;  /* 0x0000000300007812 */ /* 0x000fca00078ec0ff */
[----:B------:R1:W0:Y:S02]  /*18f70*/  SHFL.IDX PT, R14, R0, RZ, 0x1f ;  /* 0x00001fff000e7589 */ /* 0x00022400000e0000 */
.L_x_1857:
[----:B0-----:R-:W-:-:S13]  /*18f80*/  ISETP.NE.AND P0, PT, R14, RZ, PT ;  /* 0x000000ff0e00720c */ /* 0x001fda0003f05270 */
[----:B------:R-:W-:Y:S05]  /*18f90*/  @P0 BRA `(.L_x_1390) ;  /* 0x0000000000880947 */ /* 0x000fea0003800000 */
[----:B------:R-:W-:-:S03]  /*18fa0*/  UMOV UR4, 0xffffffff ;  /* 0xffffffff00047882 */ /* 0x000fc60000000000 */
[----:B------:R-:W-:Y:S05]  /*18fb0*/  BRA.DIV UR4, `(.L_x_1652) ;  /* 0x0000005a04f07947 */ /* 0x000fea000b800000 */
[----:B------:R-:W-:-:S13]  /*18fc0*/  ELECT P6, URZ, PT ;  /* 0x00000000003f782f */ /* 0x000fda00038c0000 */
.L_x_1860:
[----:B------:R-:W-:Y:S05]  /*18fd0*/  @!P6 BRA `(.L_x_1390) ;  /* 0x000000000078e947 */ /* 0x000fea0003800000 */
[----:B-1----:R-:W5:Y:S02]  /*18fe0*/  LDL.LU R0, [R1+0x8] ;  /* 0x0000080001007983 */ /* 0x002f640000300800 */
[----:B-----5:R-:W-:-:S04]  /*18ff0*/  LOP3.LUT R0, R0, 0x2, RZ, 0xfc, !PT ;  /* 0x0000000200007812 */ /* 0x020fc800078efcff */
[----:B------:R-:W-:-:S13]  /*19000*/  ISETP.NE.AND P0, PT, R0, 0x3, PT ;  /* 0x000000030000780c */ /* 0x000fda0003f05270 */
[----:B------:R-:W-:Y:S05]  /*19010*/  @!P0 BRA `(.L_x_1653) ;  /* 0x0000000000048947 */ /* 0x000fea0003800000 */
[----:B------:R-:W-:Y:S01]  /*19020*/  BPT.TRAP 0x1 ;  /* 0x000000040000795c */ /* 0x000fe20000300000 */
.L_x_1653:
[----:B------:R-:W-:Y:S01]  /*19030*/  IMAD R3, R25, 0x8, R5 ;  /* 0x0000000819037824 */ /* 0x000fe200078e0205 */
[----:B------:R-:W-:Y:S02]  /*19040*/  SHF.L.U32 R2, R27, 0x1f, RZ ;  /* 0x0000001f1b027819 */ /* 0x000fe400000006ff */
[----:B------:R-:W-:Y:S02]  /*19050*/  IADD3 R25, R25, 0x1, RZ ;  /* 0x0000000119197810 */ /* 0x000fe40007ffe0ff */
[----:B------:R-:W0:Y:S02]  /*19060*/  SYNCS.PHASECHK.TRANS64.TRYWAIT P1, [R3+URZ+0x32440], R2 ;  /* 0x03244002030075a7 */ /* 0x000e24000802017f */
[----:B------:R-:W-:-:S04]  /*19070*/  ISETP.NE.AND P2, PT, R25, 0x2, PT ;  /* 0x000000021900780c */ /* 0x000fc80003f45270 */
[----:B------:R-:W-:Y:S01]  /*19080*/  SEL R0, RZ, 0x1, P2 ;  /* 0x00000001ff007807 */ /* 0x000fe20001000000 */
[----:B0-----:R-:W-:Y:S08]  /*19090*/  @!P1 BRA `(.L_x_1654) ;  /* 0x0000005800d89947 */ /* 0x001ff00003800000 */
.L_x_1861:
[----:B------:R-:W-:Y:S02]  /*190a0*/  SEL R25, R25, RZ, P2 ;  /* 0x000000ff19197207 */ /* 0x000fe40001000000 */
[----:B------:R-:W-:Y:S01]  /*190b0*/  LOP3.LUT R0, R27, R0, RZ, 0x3c, !PT ;  /* 0x000000001b007212 */ /* 0x000fe200078e3cff */
[----:B------:R-:W-:Y:S06]  /*190c0*/  @!P0 BRA `(.L_x_1655) ;  /* 0x0000000000048947 */ /* 0x000fec0003800000 */
[----:B------:R-:W-:Y:S01]  /*190d0*/  BPT.TRAP 0x1 ;  /* 0x000000040000795c */ /* 0x000fe20000300000 */
.L_x_1655:
[----:B------:R-:W-:Y:S01]  /*190e0*/  IMAD R25, R25, 0x8, R5 ;  /* 0x0000000819197824 */ /* 0x000fe200078e0205 */
[----:B------:R-:W-:-:S04]  /*190f0*/  SHF.L.U32 R0, R0, 0x1f, RZ ;  /* 0x0000001f00007819 */ /* 0x000fc800000006ff */
[----:B------:R-:W1:Y:S02]  /*19100*/  SYNCS.PHASECHK.TRANS64.TRYWAIT P1, [R25+URZ+0x32440], R0 ;  /* 0x03244000190075a7 */ /* 0x000e64000802017f */
[----:B-1----:R-:W-:Y:S05]  /*19110*/  @!P1 BRA `(.L_x_1656) ;  /* 0x0000005800cc9947 */ /* 0x002fea0003800000 */
.L_x_1862:
[----:B------:R-:W-:Y:S05]  /*19120*/  @!P0 BRA `(.L_x_1657) ;  /* 0x0000000000048947 */ /* 0x000fea0003800000 */
[----:B------:R-:W-:Y:S01]  /*19130*/  BPT.TRAP 0x1 ;  /* 0x000000040000795c */ /* 0x000fe20000300000 */
.L_x_1657:
[----:B------:R-:W5:Y:S02]  /*19140*/  SYNCS.PHASECHK.TRANS64.TRYWAIT P1, [R3+URZ+0x32460], R2 ;  /* 0x03246002030075a7 */ /* 0x000f64000802017f */
[----:B-----5:R-:W-:Y:S05]  /*19150*/  @!P1 BRA `(.L_x_1658) ;  /* 0x0000005800d09947 */ /* 0x020fea0003800000 */
.L_x_1863:
[----:B------:R-:W-:Y:S05]  /*19160*/  @!P0 BRA `(.L_x_1659) ;  /* 0x0000000000048947 */ /* 0x000fea0003800000 */
[----:B------:R-:W-:Y:S01]  /*19170*/  BPT.TRAP 0x1 ;  /* 0x000000040000795c */ /* 0x000fe20000300000 */
.L_x_1659:
[----:B------:R0:W0:Y:S02]  /*19180*/  SYNCS.PHASECHK.TRANS64.TRYWAIT P0, [R25+URZ+0x32460], R0 ;  /* 0x03246000190075a7 */ /* 0x000024000800017f */
[----:B0-----:R-:W-:Y:S05]  /*19190*/  @!P0 NANOSLEEP.SYNCS 0x989680 ;  /* 0x009896800000895d */ /* 0x001fea0003900000 */
[----:B------:R-:W0:Y:S02]  /*191a0*/  @!P0 SYNCS.PHASECHK.TRANS64 P0, [R25+URZ+0x32460], R0 ;  /* 0x03246000190085a7 */ /* 0x000e24000800007f */
[----:B0-----:R-:W-:Y:S05]  /*191b0*/  @!P0 BRA `(.L_x_1659) ;  /* 0xfffffffc00f08947 */ /* 0x001fea000383ffff */
.L_x_1390:
[----:B------:R-:W-:Y:S05]  /*191c0*/  BSYNC B9 ;  /* 0x0000000000097941 */ /* 0x000fea0003800000 */
.L_x_1387:
[----:B------:R-:W-:Y:S05]  /*191d0*/  EXIT ;  /* 0x000000000000794d */ /* 0x000fea0003800000 */
.L_x_1408:
[----:B0-----:R0:W1:Y:S02]  /*191e0*/  SYNCS.PHASECHK.TRANS64.TRYWAIT P5, [R4+URZ+0x32490], R101 ;  /* 0x03249065040075a7 */ /* 0x00106400080a017f */
[----:B-1----:R-:W-:Y:S05]  /*191f0*/  @!P5 NANOSLEEP.SYNCS 0x989680 ;  /* 0x009896800000d95d */ /* 0x002fea0003900000 */
[----:B------:R-:W1:Y:S02]  /*19200*/  @!P5 SYNCS.PHASECHK.TRANS64 P5, [R4+URZ+0x32490], R101 ;  /* 0x032490650400d5a7 */ /* 0x000e6400080a007f */
[----:B-1----:R-:W-:Y:S05]  /*19210*/  @!P5 BRA `(.L_x_1408) ;  /* 0xfffffffc00f0d947 */ /* 0x002fea000383ffff */
[----:B------:R-:W-:Y:S05]  /*19220*/  BRA `(.L_x_1660) ;  /* 0xfffffe9800747947 */ /* 0x000fea000383ffff */
.L_x_1409:
        /* <DEDUP_REMOVED lines=8> */
.L_x_1662:
[----:B------:R-:W-:Y:S05]  /*192b0*/  BSYNC B1 ;  /* 0x0000000000017941 */ /* 0x000fea0003800000 */
.L_x_1661:
        /* <DEDUP_REMOVED lines=8> */
.L_x_1663:
[----:B------:R-:W-:Y:S01]  /*19340*/  IMAD.MOV.U32 R95, RZ, RZ, R14 ;  /* 0x000000ffff5f7224 */ /* 0x000fe200078e000e */
[----:B------:R-:W-:Y:S06]  /*19350*/  BRA `(.L_x_1664) ;  /* 0xfffffe98003c7947 */ /* 0x000fec000383ffff */
.L_x_1418:
[----:B------:R-:W-:Y:S01]  /*19360*/  BSSY B1, `(.L_x_1665) ;  /* 0x0000008000017945 */ /* 0x000fe20003800000 */
[----:B0---4-:R-:W-:Y:S01]  /*19370*/  MOV R13, R103 ;  /* 0x00000067000d7202 */ /* 0x011fe20000000f00 */
[----:B------:R-:W-:Y:S02]  /*19380*/  IMAD.MOV.U32 R12, RZ, RZ, 0x1 ;  /* 0x00000001ff0c7424 */ /* 0x000fe400078e00ff */
[----:B------:R-:W-:Y:S02]  /*19390*/  IMAD.MOV.U32 R11, RZ, RZ, 0x1c1f ;  /* 0x00001c1fff0b7424 */ /* 0x000fe400078e00ff */
[----:B------:R-:W-:-:S07]  /*193a0*/  IMAD.MOV.U32 R15, RZ, RZ, -0x1 ;  /* 0xffffffffff0f7424 */ /* 0x000fce00078e00ff */
[----:B-123--:R-:W-:Y:S05]  /*193b0*/  WARPSYNC.COLLECTIVE R15, `(.L_x_1666) ;  /* 0x000000000f087348 */ /* 0x00efea0003c00000 */
[----:B------:R0:W4:Y:S02]  /*193c0*/  SHFL.IDX P6, R14, R13, R12, R11 ;  /* 0x0000000c0d0e7389 */ /* 0x00012400000c000b */
[----:B01234-:R-:W-:Y:S01]  /*193d0*/  ENDCOLLECTIVE ;  /* 0x000000000000791b */ /* 0x01ffe20003800000 */
.L_x_1666:
[----:B------:R-:W-:Y:S05]  /*193e0*/  BSYNC B1 ;  /* 0x0000000000017941 */ /* 0x000fea0003800000 */
.L_x_1665:
        /* <DEDUP_REMOVED lines=8> */
.L_x_1667:
[----:B------:R-:W-:Y:S01]  /*19470*/  IMAD.MOV.U32 R47, RZ, RZ, R14 ;  /* 0x000000ffff2f7224 */ /* 0x000fe200078e000e */
[----:B------:R-:W-:Y:S06]  /*19480*/  BRA `(.L_x_1668) ;  /* 0xfffffe9c00a07947 */ /* 0x000fec000383ffff */
.L_x_1428:
[----:B-1----:R1:W2:Y:S02]  /*19490*/  SYNCS.PHASECHK.TRANS64.TRYWAIT P4, [R4+URZ+0x32490], R101 ;  /* 0x03249065040075a7 */ /* 0x0022a4000808017f */
[----:B--2---:R-:W-:Y:S05]  /*194a0*/  @!P4 NANOSLEEP.SYNCS 0x989680 ;  /* 0x009896800000c95d */ /* 0x004fea0003900000 */
[----:B------:R-:W2:Y:S02]  /*194b0*/  @!P4 SYNCS.PHASECHK.TRANS64 P4, [R4+URZ+0x32490], R101 ;  /* 0x032490650400c5a7 */ /* 0x000ea4000808007f */
[----:B--2---:R-:W-:Y:S05]  /*194c0*/  @!P4 BRA `(.L_x_1428) ;  /* 0xfffffffc00f0c947 */ /* 0x004fea000383ffff */
[----:B------:R-:W-:Y:S05]  /*194d0*/  BRA `(.L_x_1669) ;  /* 0xfffffea800547947 */ /* 0x000fea000383ffff */
.L_x_1429:
[----:B------:R-:W-:Y:S01]  /*194e0*/  BSSY B1, `(.L_x_1670) ;  /* 0x0000008000017945 */ /* 0x000fe20003800000 */
[----:B------:R-:W-:Y:S01]  /*194f0*/  IMAD.MOV.U32 R13, RZ, RZ, R103 ;  /* 0x000000ffff0d7224 */ /* 0x000fe200078e0067 */
[----:B------:R-:W-:Y:S01]  /*19500*/  MOV R11, 0x1c1f ;  /* 0x00001c1f000b7802 */ /* 0x000fe20000000f00 */
[----:B------:R-:W-:Y:S02]  /*19510*/  IMAD.MOV.U32 R12, RZ, RZ, RZ ;  /* 0x000000ffff0c7224 */ /* 0x000fe400078e00ff */
[----:B------:R-:W-:-:S07]  /*19520*/  IMAD.MOV.U32 R15, RZ, RZ, -0x1 ;  /* 0xffffffffff0f7424 */ /* 0x000fce00078e00ff */
[----:B-1----:R-:W-:Y:S05]  /*19530*/  WARPSYNC.COLLECTIVE R15, `(.L_x_1671) ;  /* 0x000000000f087348 */ /* 0x002fea0003c00000 */
[----:B------:R0:W2:Y:S02]  /*19540*/  SHFL.IDX P6, R14, R13, R12, R11 ;  /* 0x0000000c0d0e7389 */ /* 0x0000a400000c000b */
[----:B012---:R-:W-:Y:S01]  /*19550*/  ENDCOLLECTIVE ;  /* 0x000000000000791b */ /* 0x007fe20003800000 */
.L_x_1671:
[----:B------:R-:W-:Y:S05]  /*19560*/  BSYNC B1 ;  /* 0x0000000000017941 */ /* 0x000fea0003800000 */
.L_x_1670:
        /* <DEDUP_REMOVED lines=8> */
.L_x_1672:
[----:B------:R-:W-:Y:S01]  /*195f0*/  IMAD.MOV.U32 R94, RZ, RZ, R14 ;  /* 0x000000ffff5e7224 */ /* 0x000fe200078e000e */
[----:B------:R-:W-:Y:S06]  /*19600*/  BRA `(.L_x_1673) ;  /* 0xfffffea800207947 */ /* 0x000fec000383ffff */
.L_x_1434:
[----:B------:R-:W-:Y:S01]  /*19610*/  BSSY B1, `(.L_x_1674) ;  /* 0x0000008000017945 */ /* 0x000fe20003800000 */
[----:B----4-:R-:W-:Y:S02]  /*19620*/  IMAD.MOV.U32 R13, RZ, RZ, R103 ;  /* 0x000000ffff0d7224 */ /* 0x010fe400078e0067 */
[----:B------:R-:W-:Y:S02]  /*19630*/  IMAD.MOV.U32 R12, RZ, RZ, 0x1 ;  /* 0x00000001ff0c7424 */ /* 0x000fe400078e00ff */
[----:B------:R-:W-:Y:S02]  /*19640*/  IMAD.MOV.U32 R11, RZ, RZ, 0x1c1f ;  /* 0x00001c1fff0b7424 */ /* 0x000fe400078e00ff */
[----:B------:R-:W-:-:S07]  /*19650*/  IMAD.MOV.U32 R15, RZ, RZ, -0x1 ;  /* 0xffffffffff0f7424 */ /* 0x000fce00078e00ff */
[----:B0123--:R-:W-:Y:S05]  /*19660*/  WARPSYNC.COLLECTIVE R15, `(.L_x_1675) ;  /* 0x000000000f087348 */ /* 0x00ffea0003c00000 */
[----:B------:R4:W0:Y:S02]  /*19670*/  SHFL.IDX P6, R14, R13, R12, R11 ;  /* 0x0000000c0d0e7389 */ /* 0x00082400000c000b */
[----:B01234-:R-:W-:Y:S01]  /*19680*/  ENDCOLLECTIVE ;  /* 0x000000000000791b */ /* 0x01ffe20003800000 */
.L_x_1675:
[----:B------:R-:W-:Y:S05]  /*19690*/  BSYNC B1 ;  /* 0x0000000000017941 */ /* 0x000fea0003800000 */
.L_x_1674:
        /* <DEDUP_REMOVED lines=8> */
.L_x_1676:
[----:B------:R-:W-:Y:S01]  /*19720*/  IMAD.MOV.U32 R102, RZ, RZ, R14 ;  /* 0x000000ffff667224 */ /* 0x000fe200078e000e */
[----:B------:R-:W-:Y:S06]  /*19730*/  BRA `(.L_x_1677) ;  /* 0xfffffeac00b87947 */ /* 0x000fec000383ffff */
.L_x_1439:
[----:B0-----:R0:W1:Y:S02]  /*19740*/  SYNCS.PHASECHK.TRANS64.TRYWAIT P2, [R4+URZ+0x32490], R101 ;  /* 0x03249065040075a7 */ /* 0x001064000804017f */
[----:B-1----:R-:W-:Y:S05]  /*19750*/  @!P2 NANOSLEEP.SYNCS 0x989680 ;  /* 0x009896800000a95d */ /* 0x002fea0003900000 */
[----:B------:R-:W1:Y:S02]  /*19760*/  @!P2 SYNCS.PHASECHK.TRANS64 P2, [R4+URZ+0x32490], R101 ;  /* 0x032490650400a5a7 */ /* 0x000e64000804007f */
[----:B-1----:R-:W-:Y:S05]  /*19770*/  @!P2 BRA `(.L_x_1439) ;  /* 0xfffffffc00f0a947 */ /* 0x002fea000383ffff */
[----:B------:R-:W-:Y:S05]  /*19780*/  BRA `(.L_x_1678) ;  /* 0xfffffeb400b47947 */ /* 0x000fea000383ffff */
.L_x_1440:
        /* <DEDUP_REMOVED lines=8> */
.L_x_1680:
[----:B------:R-:W-:Y:S05]  /*19810*/  BSYNC B1 ;  /* 0x0000000000017941 */ /* 0x000fea0003800000 */
.L_x_1679:
        /* <DEDUP_REMOVED lines=8> */
.L_x_1681:
[----:B------:R-:W-:Y:S05]  /*198a0*/  BRA `(.L_x_1682) ;  /* 0xfffffeb400dc7947 */ /* 0x000fea000383ffff */
.L_x_1443:
        /* <DEDUP_REMOVED lines=8> */
.L_x_1684:
[----:B------:R-:W-:Y:S05]  /*19930*/  BSYNC B1 ;  /* 0x0000000000017941 */ /* 0x000fea0003800000 */
.L_x_1683:
        /* <DEDUP_REMOVED lines=8> */
.L_x_1685:
[----:B------:R-:W-:Y:S05]  /*199c0*/  BRA `(.L_x_1686) ;  /* 0xfffffeb400dc7947 */ /* 0x000fea000383ffff */
.L_x_1447:
[----:B------:R0:W0:Y:S02]  /*199d0*/  SYNCS.PHASECHK.TRANS64.TRYWAIT P3, [R4+URZ+0x324b0], R101 ;  /* 0x0324b065040075a7 */ /* 0x000024000806017f */
[----:B0-----:R-:W-:Y:S05]  /*199e0*/  @!P3 NANOSLEEP.SYNCS 0x989680 ;  /* 0x009896800000b95d */ /* 0x001fea0003900000 */
[----:B------:R-:W0:Y:S02]  /*199f0*/  @!P3 SYNCS.PHASECHK.TRANS64 P3, [R4+URZ+0x324b0], R101 ;  /* 0x0324b0650400b5a7 */ /* 0x000e24000806007f */
[----:B0-----:R-:W-:Y:S05]  /*19a00*/  @!P3 BRA `(.L_x_1447) ;  /* 0xfffffffc00f0b947 */ /* 0x001fea000383ffff */
[----:B------:R-:W-:Y:S05]  /*19a10*/  BRA `(.L_x_1687) ;  /* 0xfffffeb800507947 */ /* 0x000fea000383ffff */
.L_x_1455:
[----:B------:R-:W0:Y:S01]  /*19a20*/  S2R R8, SR_TID.X ;  /* 0x0000000000087919 */ /* 0x000e220000002100 */
[----:B------:R-:W-:Y:S01]  /*19a30*/  BSSY B0, `(.L_x_1688) ;  /* 0x000000c000007945 */ /* 0x000fe20003800000 */
[----:B------:R-:W-:Y:S02]  /*19a40*/  IMAD.MOV.U32 R12, RZ, RZ, RZ ;  /* 0x000000ffff0c7224 */ /* 0x000fe400078e00ff */
[----:B------:R-:W-:Y:S02]  /*19a50*/  IMAD.MOV.U32 R11, RZ, RZ, 0x1f ;  /* 0x0000001fff0b7424 */ /* 0x000fe400078e00ff */
[----:B------:R-:W-:Y:S01]  /*19a60*/  IMAD.MOV.U32 R15, RZ, RZ, -0x1 ;  /* 0xffffffffff0f7424 */ /* 0x000fe200078e00ff */
[----:B0-----:R-:W-:-:S04]  /*19a70*/  IADD3 R9, R8, -0x80, RZ ;  /* 0xffffff8008097810 */ /* 0x001fc80007ffe0ff */
[----:B------:R-:W-:-:S04]  /*19a80*/  SHF.R.S32.HI R8, RZ, 0x1f, R9 ;  /* 0x0000001fff087819 */ /* 0x000fc80000011409 */
[----:B------:R-:W-:-:S04]  /*19a90*/  LEA.HI R8, R8, R9, RZ, 0x7 ;  /* 0x0000000908087211 */ /* 0x000fc800078f38ff */
[----:B------:R-:W-:-:S05]  /*19aa0*/  SHF.R.S32.HI R8, RZ, 0x7, R8 ;  /* 0x00000007ff087819 */ /* 0x000fca0000011408 */
[----:B------:R-:W-:-:S07]  /*19ab0*/  IMAD.MOV.U32 R13, RZ, RZ, R8 ;  /* 0x000000ffff0d7224 */ /* 0x000fce00078e0008 */
[----:B--2345:R-:W-:Y:S05]  /*19ac0*/  WARPSYNC.COLLECTIVE R15, `(.L_x_1689) ;  /* 0x000000000f087348 */ /* 0x03cfea0003c00000 */
[----:B------:R0:W1:Y:S02]  /*19ad0*/  SHFL.IDX P6, R14, R13, R12, R11 ;  /* 0x0000000c0d0e7389 */ /* 0x00006400000c000b */
[----:B012345:R-:W-:Y:S01]  /*19ae0*/  ENDCOLLECTIVE ;  /* 0x000000000000791b */ /* 0x03ffe20003800000 */
.L_x_1689:
[----:B------:R-:W-:Y:S05]  /*19af0*/  BSYNC B0 ;  /* 0x0000000000007941 */ /* 0x000fea0003800000 */
.L_x_1688:
[----:B------:R-:W-:Y:S05]  /*19b00*/  BRA `(.L_x_1690) ;  /* 0xfffffec400a47947 */ /* 0x000fea000383ffff */
.L_x_1467:
[----:B------:R-:W-:Y:S01]  /*19b10*/  BSSY B1, `(.L_x_1691) ;  /* 0x0000008000017945 */ /* 0x000fe20003800000 */
[----:B------:R-:W-:Y:S01]  /*19b20*/  IMAD.MOV.U32 R13, RZ, RZ, R25 ;  /* 0x000000ffff0d7224 */ /* 0x000fe200078e0019 */
[----:B------:R-:W-:Y:S01]  /*19b30*/  MOV R12, RZ ;  /* 0x000000ff000c7202 */ /* 0x000fe20000000f00 */
[----:B------:R-:W-:Y:S02]  /*19b40*/  IMAD.MOV.U32 R11, RZ, RZ, 0x1c1f ;  /* 0x00001c1fff0b7424 */ /* 0x000fe400078e00ff */
[----:B------:R-:W-:-:S07]  /*19b50*/  IMAD.MOV.U32 R15, RZ, RZ, -0x1 ;  /* 0xffffffffff0f7424 */ /* 0x000fce00078e00ff */
[----:B--234-:R-:W-:Y:S05]  /*19b60*/  WARPSYNC.COLLECTIVE R15, `(.L_x_1692) ;  /* 0x000000000f087348 */ /* 0x01cfea0003c00000 */
[----:B------:R0:W1:Y:S02]  /*19b70*/  SHFL.IDX P6, R14, R13, R12, R11 ;  /* 0x0000000c0d0e7389 */ /* 0x00006400000c000b */
[----:B01234-:R-:W-:Y:S01]  /*19b80*/  ENDCOLLECTIVE ;  /* 0x000000000000791b */ /* 0x01ffe20003800000 */
.L_x_1692:
[----:B------:R-:W-:Y:S05]  /*19b90*/  BSYNC B1 ;  /* 0x0000000000017941 */ /* 0x000fea0003800000 */
.L_x_1691:
[----:B------:R-:W-:Y:S01]  /*19ba0*/  IMAD.MOV.U32 R13, RZ, RZ, R24 ;  /* 0x000000ffff0d7224 */ /* 0x000fe200078e0018 */
[----:B------:R-:W-:Y:S01]  /*19bb0*/  MOV R11, 0x1c1f ;  /* 0x00001c1f000b7802 */ /* 0x000fe20000000f00 */
[----:B------:R-:W-:Y:S02]  /*19bc0*/  IMAD.MOV.U32 R12, RZ, RZ, RZ ;  /* 0x000000ffff0c7224 */ /* 0x000fe400078e00ff */
[----:B------:R-:W-:Y:S02]  /*19bd0*/  IMAD.MOV.U32 R15, RZ, RZ, -0x1 ;  /* 0xffffffffff0f7424 */ /* 0x000fe400078e00ff */
[----:B------:R-:W-:-:S07]  /*19be0*/  IMAD.MOV.U32 R3, RZ, RZ, R14 ;  /* 0x000000ffff037224 */ /* 0x000fce00078e000e */
[----:B------:R-:W-:Y:S05]  /*19bf0*/  WARPSYNC.COLLECTIVE R15, `(.L_x_1693) ;  /* 0x000000000f087348 */ /* 0x000fea0003c00000 */
[----:B------:R0:W1:Y:S02]  /*19c00*/  SHFL.IDX P6, R14, R13, R12, R11 ;  /* 0x0000000c0d0e7389 */ /* 0x00006400000c000b */
[----:B01----:R-:W-:Y:S01]  /*19c10*/  ENDCOLLECTIVE ;  /* 0x000000000000791b */ /* 0x003fe20003800000 */
.L_x_1693:
[----:B------:R-:W-:Y:S02]  /*19c20*/  IMAD.MOV.U32 R13, RZ, RZ, R27 ;  /* 0x000000ffff0d7224 */ /* 0x000fe400078e001b */
[----:B------:R-:W-:-:S07]  /*19c30*/  IMAD.MOV.U32 R0, RZ, RZ, R14 ;  /* 0x000000ffff007224 */ /* 0x000fce00078e000e */
[----:B------:R-:W-:Y:S05]  /*19c40*/  WARPSYNC.COLLECTIVE R15, `(.L_x_1694) ;  /* 0x000000000f087348 */ /* 0x000fea0003c00000 */
[----:B------:R0:W1:Y:S02]  /*19c50*/  SHFL.IDX P6, R14, R13, R12, R11 ;  /* 0x0000000c0d0e7389 */ /* 0x00006400000c000b */
[----:B01----:R-:W-:Y:S01]  /*19c60*/  ENDCOLLECTIVE ;  /* 0x000000000000791b */ /* 0x003fe20003800000 */
.L_x_1694:
[----:B------:R-:W-:Y:S02]  /*19c70*/  IMAD.MOV.U32 R13, RZ, RZ, R26 ;  /* 0x000000ffff0d7224 */ /* 0x000fe400078e001a */
[----:B------:R-:W-:-:S07]  /*19c80*/  IMAD.MOV.U32 R5, RZ, RZ, R14 ;  /* 0x000000ffff057224 */ /* 0x000fce00078e000e */
[----:B------:R-:W-:Y:S05]  /*19c90*/  WARPSYNC.COLLECTIVE R15, `(.L_x_1695) ;  /* 0x000000000f087348 */ /* 0x000fea0003c00000 */
[----:B------:R0:W1:Y:S02]  /*19ca0*/  SHFL.IDX P6, R14, R13, R12, R11 ;  /* 0x0000000c0d0e7389 */ /* 0x00006400000c000b */
[----:B01----:R-:W-:Y:S01]  /*19cb0*/  ENDCOLLECTIVE ;  /* 0x000000000000791b */ /* 0x003fe20003800000 */
.L_x_1695:
[----:B------:R-:W-:Y:S05]  /*19cc0*/  BRA `(.L_x_1696) ;  /* 0xfffffec800a07947 */ /* 0x000fea000383ffff */
.L_x_1471:
[----:B0-----:R0:W1:Y:S02]  /*19cd0*/  SYNCS.PHASECHK.TRANS64.TRYWAIT P0, [R19+URZ+0x32400], R14 ;  /* 0x0324000e130075a7 */ /* 0x001064000800017f */
[----:B-1----:R-:W-:Y:S05]  /*19ce0*/  @!P0 NANOSLEEP.SYNCS 0x989680 ;  /* 0x009896800000895d */ /* 0x002fea0003900000 */
[----:B------:R-:W1:Y:S02]  /*19cf0*/  @!P0 SYNCS.PHASECHK.TRANS64 P0, [R19+URZ+0x32400], R14 ;  /* 0x0324000e130085a7 */ /* 0x000e64000800007f */
[----:B-1----:R-:W-:Y:S05]  /*19d00*/  @!P0 BRA `(.L_x_1471) ;  /* 0xfffffffc00f08947 */ /* 0x002fea000383ffff */
[----:B------:R-:W-:Y:S05]  /*19d10*/  BRA `(.L_x_1697) ;  /* 0xfffffecc00dc7947 */ /* 0x000fea000383ffff */
.L_x_1479:
[----:B------:R-:W-:Y:S01]  /*19d20*/  BSSY B1, `(.L_x_1698) ;  /* 0x0000008000017945 */ /* 0x000fe20003800000 */
[----:B------:R-:W-:Y:S01]  /*19d30*/  MOV R13, R25 ;  /* 0x00000019000d7202 */ /* 0x000fe20000000f00 */
[----:B------:R-:W-:Y:S02]  /*19d40*/  IMAD.MOV.U32 R12, RZ, RZ, RZ ;  /* 0x000000ffff0c7224 */ /* 0x000fe400078e00ff */
[----:B------:R-:W-:Y:S02]  /*19d50*/  IMAD.MOV.U32 R11, RZ, RZ, 0x1c1f ;  /* 0x00001c1fff0b7424 */ /* 0x000fe400078e00ff */
[----:B------:R-:W-:-:S07]  /*19d60*/  IMAD.MOV.U32 R15, RZ, RZ, -0x1 ;  /* 0xffffffffff0f7424 */ /* 0x000fce00078e00ff */
[----:B--234-:R-:W-:Y:S05]  /*19d70*/  WARPSYNC.COLLECTIVE R15, `(.L_x_1699) ;  /* 0x000000000f087348 */ /* 0x01cfea0003c00000 */
[----:B------:R0:W1:Y:S02]  /*19d80*/  SHFL.IDX P6, R14, R13, R12, R11 ;  /* 0x0000000c0d0e7389 */ /* 0x00006400000c000b */
[----:B01234-:R-:W-:Y:S01]  /*19d90*/  ENDCOLLECTIVE ;  /* 0x000000000000791b */ /* 0x01ffe20003800000 */
.L_x_1699:
[----:B------:R-:W-:Y:S05]  /*19da0*/  BSYNC B1 ;  /* 0x0000000000017941 */ /* 0x000fea0003800000 */
.L_x_1698:
        /* <DEDUP_REMOVED lines=8> */
.L_x_1700:
[----:B------:R-:W-:Y:S02]  /*19e30*/  IMAD.MOV.U32 R13, RZ, RZ, R27 ;  /* 0x000000ffff0d7224 */ /* 0x000fe400078e001b */
[----:B------:R-:W-:-:S07]  /*19e40*/  IMAD.MOV.U32 R3, RZ, RZ, R14 ;  /* 0x000000ffff037224 */ /* 0x000fce00078e000e */
[----:B------:R-:W-:Y:S05]  /*19e50*/  WARPSYNC.COLLECTIVE R15, `(.L_x_1701) ;  /* 0x000000000f087348 */ /* 0x000fea0003c00000 */
[----:B------:R0:W1:Y:S02]  /*19e60*/  SHFL.IDX P6, R14, R13, R12, R11 ;  /* 0x0000000c0d0e7389 */ /* 0x00006400000c000b */
[----:B01----:R-:W-:Y:S01]  /*19e70*/  ENDCOLLECTIVE ;  /* 0x000000000000791b */ /* 0x003fe20003800000 */
.L_x_1701:
[----:B------:R-:W-:Y:S01]  /*19e80*/  MOV R13, R26 ;  /* 0x0000001a000d7202 */ /* 0x000fe20000000f00 */
[----:B------:R-:W-:-:S07]  /*19e90*/  IMAD.MOV.U32 R4, RZ, RZ, R14 ;  /* 0x000000ffff047224 */ /* 0x000fce00078e000e */
[----:B------:R-:W-:Y:S05]  /*19ea0*/  WARPSYNC.COLLECTIVE R15, `(.L_x_1702) ;  /* 0x000000000f087348 */ /* 0x000fea0003c00000 */
[----:B------:R0:W1:Y:S02]  /*19eb0*/  SHFL.IDX P6, R14, R13, R12, R11 ;  /* 0x0000000c0d0e7389 */ /* 0x00006400000c000b */
[----:B01----:R-:W-:Y:S01]  /*19ec0*/  ENDCOLLECTIVE ;  /* 0x000000000000791b */ /* 0x003fe20003800000 */
.L_x_1702:
[----:B------:R-:W-:Y:S05]  /*19ed0*/  BRA `(.L_x_1703) ;  /* 0xfffffed800407947 */ /* 0x000fea000383ffff */
.L_x_1483:
[----:B0-----:R0:W1:Y:S02]  /*19ee0*/  SYNCS.PHASECHK.TRANS64.TRYWAIT P1, [R19+URZ+0x32400], R20 ;  /* 0x03240014130075a7 */ /* 0x001064000802017f */
[----:B-1----:R-:W-:Y:S05]  /*19ef0*/  @!P1 NANOSLEEP.SYNCS 0x989680 ;  /* 0x009896800000995d */ /* 0x002fea0003900000 */
[----:B------:R-:W1:Y:S02]  /*19f00*/  @!P1 SYNCS.PHASECHK.TRANS64 P1, [R19+URZ+0x32400], R20 ;  /* 0x03240014130095a7 */ /* 0x000e64000802007f */
[----:B-1----:R-:W-:Y:S05]  /*19f10*/  @!P1 BRA `(.L_x_1483) ;  /* 0xfffffffc00f09947 */ /* 0x002fea000383ffff */
[----:B------:R-:W-:Y:S05]  /*19f20*/  BRA `(.L_x_1704) ;  /* 0xfffffedc00247947 */ /* 0x000fea000383ffff */
.L_x_1489:
[----:B--2---:R2:W0:Y:S02]  /*19f30*/  SYNCS.PHASECHK.TRANS64.TRYWAIT P1, [R3+URZ+0x32430], R6 ;  /* 0x03243006030075a7 */ /* 0x004424000802017f */
[----:B0-----:R-:W-:Y:S05]  /*19f40*/  @!P1 NANOSLEEP.SYNCS 0x989680 ;  /* 0x009896800000995d */ /* 0x001fea0003900000 */
[----:B------:R-:W0:Y:S02]  /*19f50*/  @!P1 SYNCS.PHASECHK.TRANS64 P1, [R3+URZ+0x32430], R6 ;  /* 0x03243006030095a7 */ /* 0x000e24000802007f */
[----:B0-----:R-:W-:Y:S05]  /*19f60*/  @!P1 BRA `(.L_x_1489) ;  /* 0xfffffffc00f09947 */ /* 0x001fea000383ffff */
[----:B------:R-:W-:Y:S05]  /*19f70*/  BRA `(.L_x_1488) ;  /* 0xfffffee800687947 */ /* 0x000fea000383ffff */
.L_x_1491:
[----:B---3--:R3:W4:Y:S02]  /*19f80*/  SYNCS.PHASECHK.TRANS64.TRYWAIT P1, [R19+URZ+0x32410], R12 ;  /* 0x0324100c130075a7 */ /* 0x008724000802017f */
[----:B----4-:R-:W-:Y:S05]  /*19f90*/  @!P1 NANOSLEEP.SYNCS 0x989680 ;  /* 0x009896800000995d */ /* 0x010fea0003900000 */
[----:B------:R-:W4:Y:S02]  /*19fa0*/  @!P1 SYNCS.PHASECHK.TRANS64 P1, [R19+URZ+0x32410], R12 ;  /* 0x0324100c130095a7 */ /* 0x000f24000802007f */
[----:B----4-:R-:W-:Y:S05]  /*19fb0*/  @!P1 BRA `(.L_x_1491) ;  /* 0xfffffffc00f09947 */ /* 0x010fea000383ffff */
[----:B------:R-:W-:Y:S05]  /*19fc0*/  BRA `(.L_x_1705) ;  /* 0xfffffeec00547947 */ /* 0x000fea000383ffff */
.L_x_1495:
[----:B------:R0:W0:Y:S02]  /*19fd0*/  SYNCS.PHASECHK.TRANS64.TRYWAIT P1, [R3+URZ+0x32450], R6 ;  /* 0x03245006030075a7 */ /* 0x000024000802017f */
[----:B0-----:R-:W-:Y:S05]  /*19fe0*/  @!P1 NANOSLEEP.SYNCS 0x989680 ;  /* 0x009896800000995d */ /* 0x001fea0003900000 */
[----:B------:R-:W0:Y:S02]  /*19ff0*/  @!P1 SYNCS.PHASECHK.TRANS64 P1, [R3+URZ+0x32450], R6 ;  /* 0x03245006030095a7 */ /* 0x000e24000802007f */
[----:B0-----:R-:W-:Y:S05]  /*1a000*/  @!P1 BRA `(.L_x_1495) ;  /* 0xfffffffc00f09947 */ /* 0x001fea000383ffff */
[----:B------:R-:W-:Y:S05]  /*1a010*/  BRA `(.L_x_1494) ;  /* 0xfffffeec00647947 */ /* 0x000fea000383ffff */
.L_x_1502:
[----:B-1----:R1:W2:Y:S02]  /*1a020*/  SYNCS.PHASECHK.TRANS64.TRYWAIT P2, [R3+URZ+0x32430], R0 ;  /* 0x03243000030075a7 */ /* 0x0022a4000804017f */
[----:B--2---:R-:W-:Y:S05]  /*1a030*/  @!P2 NANOSLEEP.SYNCS 0x989680 ;  /* 0x009896800000a95d */ /* 0x004fea0003900000 */
[----:B------:R-:W2:Y:S02]  /*1a040*/  @!P2 SYNCS.PHASECHK.TRANS64 P2, [R3+URZ+0x32430], R0 ;  /* 0x032430000300a5a7 */ /* 0x000ea4000804007f */
[----:B--2---:R-:W-:Y:S05]  /*1a050*/  @!P2 BRA `(.L_x_1502) ;  /* 0xfffffffc00f0a947 */ /* 0x004fea000383ffff */
[----:B------:R-:W-:Y:S05]  /*1a060*/  BRA `(.L_x_1501) ;  /* 0xffffff1400dc7947 */ /* 0x000fea000383ffff */
.L_x_1506:
[----:B---3--:R3:W4:Y:S02]  /*1a070*/  SYNCS.PHASECHK.TRANS64.TRYWAIT P2, [R3+URZ+0x32450], R0 ;  /* 0x03245000030075a7 */ /* 0x008724000804017f */
[----:B----4-:R-:W-:Y:S05]  /*1a080*/  @!P2 NANOSLEEP.SYNCS 0x989680 ;  /* 0x009896800000a95d */ /* 0x010fea0003900000 */
[----:B------:R-:W4:Y:S02]  /*1a090*/  @!P2 SYNCS.PHASECHK.TRANS64 P2, [R3+URZ+0x32450], R0 ;  /* 0x032450000300a5a7 */ /* 0x000f24000804007f */
[----:B----4-:R-:W-:Y:S05]  /*1a0a0*/  @!P2 BRA `(.L_x_1506) ;  /* 0xfffffffc00f0a947 */ /* 0x010fea000383ffff */
[----:B------:R-:W-:Y:S05]  /*1a0b0*/  BRA `(.L_x_1505) ;  /* 0xffffff1800847947 */ /* 0x000fea000383ffff */
.L_x_1523:
[----:B------:R-:W-:Y:S02]  /*1a0c0*/  IMAD.MOV.U32 R13, RZ, RZ, R4 ;  /* 0x000000ffff0d7224 */ /* 0x000fe400078e0004 */
[----:B------:R-:W-:Y:S02]  /*1a0d0*/  IMAD.MOV.U32 R12, RZ, RZ, RZ ;  /* 0x000000ffff0c7224 */ /* 0x000fe400078e00ff */
[----:B------:R-:W-:Y:S02]  /*1a0e0*/  IMAD.MOV.U32 R11, RZ, RZ, 0x181f ;  /* 0x0000181fff0b7424 */ /* 0x000fe400078e00ff */
[----:B------:R-:W-:-:S07]  /*1a0f0*/  IMAD.MOV.U32 R15, RZ, RZ, -0x1 ;  /* 0xffffffffff0f7424 */ /* 0x000fce00078e00ff */
[----:B-1--4-:R-:W-:Y:S05]  /*1a100*/  WARPSYNC.COLLECTIVE R15, `(.L_x_1706) ;  /* 0x000000000f087348 */ /* 0x012fea0003c00000 */
[----:B------:R0:W2:Y:S02]  /*1a110*/  SHFL.IDX P6, R14, R13, R12, R11 ;  /* 0x0000000c0d0e7389 */ /* 0x0000a400000c000b */
[----:B012-4-:R-:W-:Y:S01]  /*1a120*/  ENDCOLLECTIVE ;  /* 0x000000000000791b */ /* 0x017fe20003800000 */
.L_x_1706:
[----:B------:R-:W-:Y:S01]  /*1a130*/  MOV R13, R3 ;  /* 0x00000003000d7202 */ /* 0x000fe20000000f00 */
[----:B------:R-:W-:-:S07]  /*1a140*/  IMAD.MOV.U32 R0, RZ, RZ, R14 ;  /* 0x000000ffff007224 */ /* 0x000fce00078e000e */
[----:B------:R-:W-:Y:S05]  /*1a150*/  WARPSYNC.COLLECTIVE R15, `(.L_x_1707) ;  /* 0x000000000f087348 */ /* 0x000fea0003c00000 */
[----:B------:R0:W1:Y:S02]  /*1a160*/  SHFL.IDX P6, R14, R13, R12, R11 ;  /* 0x0000000c0d0e7389 */ /* 0x00006400000c000b */
[----:B01----:R-:W-:Y:S01]  /*1a170*/  ENDCOLLECTIVE ;  /* 0x000000000000791b */ /* 0x003fe20003800000 */
.L_x_1707:
[----:B------:R-:W-:Y:S05]  /*1a180*/  BRA `(.L_x_1708) ;  /* 0xffffff7400c47947 */ /* 0x000fea000383ffff */
.L_x_1526:
[----:B------:R-:W-:Y:S01]  /*1a190*/  BSSY B1, `(.L_x_1709) ;  /* 0x0000008000017945 */ /* 0x000fe20003800000 */
[----:B--2---:R-:W-:Y:S02]  /*1a1a0*/  IMAD.MOV.U32 R13, RZ, RZ, R4 ;  /* 0x000000ffff0d7224 */ /* 0x004fe400078e0004 */
[----:B------:R-:W-:Y:S02]  /*1a1b0*/  IMAD.MOV.U32 R12, RZ, RZ, 0x1 ;  /* 0x00000001ff0c7424 */ /* 0x000fe400078e00ff */
[----:B------:R-:W-:Y:S02]  /*1a1c0*/  IMAD.MOV.U32 R11, RZ, RZ, 0x181f ;  /* 0x0000181fff0b7424 */ /* 0x000fe400078e00ff */
[----:B------:R-:W-:-:S07]  /*1a1d0*/  IMAD.MOV.U32 R15, RZ, RZ, -0x1 ;  /* 0xffffffffff0f7424 */ /* 0x000fce00078e00ff */
[----:B01-34-:R-:W-:Y:S05]  /*1a1e0*/  WARPSYNC.COLLECTIVE R15, `(.L_x_1710) ;  /* 0x000000000f087348 */ /* 0x01bfea0003c00000 */
[----:B---3--:R2:W3:Y:S02]  /*1a1f0*/  SHFL.IDX P6, R14, R13, R12, R11 ;  /* 0x0000000c0d0e7389 */ /* 0x0084e400000c000b */
[----:B01234-:R-:W-:Y:S01]  /*1a200*/  ENDCOLLECTIVE ;  /* 0x000000000000791b */ /* 0x01ffe20003800000 */
.L_x_1710:
[----:B------:R-:W-:Y:S05]  /*1a210*/  BSYNC B1 ;  /* 0x0000000000017941 */ /* 0x000fea0003800000 */
.L_x_1709:
[----:B------:R-:W-:Y:S01]  /*1a220*/  MOV R13, R3 ;  /* 0x00000003000d7202 */ /* 0x000fe20000000f00 */
[----:B------:R-:W-:Y:S02]  /*1a230*/  IMAD.MOV.U32 R12, RZ, RZ, 0x1 ;  /* 0x00000001ff0c7424 */ /* 0x000fe400078e00ff */
[----:B------:R-:W-:Y:S02]  /*1a240*/  IMAD.MOV.U32 R11, RZ, RZ, 0x181f ;  /* 0x0000181fff0b7424 */ /* 0x000fe400078e00ff */
[----:B------:R-:W-:Y:S02]  /*1a250*/  IMAD.MOV.U32 R15, RZ, RZ, -0x1 ;  /* 0xffffffffff0f7424 */ /* 0x000fe400078e00ff */
[----:B------:R-:W-:-:S07]  /*1a260*/  IMAD.MOV.U32 R0, RZ, RZ, R14 ;  /* 0x000000ffff007224 */ /* 0x000fce00078e000e */
[----:B------:R-:W-:Y:S05]  /*1a270*/  WARPSYNC.COLLECTIVE R15, `(.L_x_1711) ;  /* 0x000000000f087348 */ /* 0x000fea0003c00000 */
[----:B------:R0:W1:Y:S02]  /*1a280*/  SHFL.IDX P6, R14, R13, R12, R11 ;  /* 0x0000000c0d0e7389 */ /* 0x00006400000c000b */
[----:B01----:R-:W-:Y:S01]  /*1a290*/  ENDCOLLECTIVE ;  /* 0x000000000000791b */ /* 0x003fe20003800000 */
.L_x_1711:
[----:B------:R-:W-:Y:S05]  /*1a2a0*/  BRA `(.L_x_1712) ;  /* 0xffffff7400e87947 */ /* 0x000fea000383ffff */
.L_x_1529:
[----:B------:R-:W-:Y:S01]  /*1a2b0*/  BSSY B1, `(.L_x_1713) ;  /* 0x0000008000017945 */ /* 0x000fe20003800000 */
[----:B0-----:R-:W-:Y:S01]  /*1a2c0*/  IMAD.MOV.U32 R13, RZ, RZ, R4 ;  /* 0x000000ffff0d7224 */ /* 0x001fe200078e0004 */
[----:B------:R-:W-:Y:S01]  /*1a2d0*/  MOV R11, 0x181f ;  /* 0x0000181f000b7802 */ /* 0x000fe20000000f00 */
[----:B------:R-:W-:Y:S02]  /*1a2e0*/  IMAD.MOV.U32 R12, RZ, RZ, 0x2 ;  /* 0x00000002ff0c7424 */ /* 0x000fe400078e00ff */
[----:B------:R-:W-:-:S07]  /*1a2f0*/  IMAD.MOV.U32 R15, RZ, RZ, -0x1 ;  /* 0xffffffffff0f7424 */ /* 0x000fce00078e00ff */
[----:B-1234-:R-:W-:Y:S05]  /*1a300*/  WARPSYNC.COLLECTIVE R15, `(.L_x_1714) ;  /* 0x000000000f087348 */ /* 0x01efea0003c00000 */
[----:B---3--:R0:W3:Y:S02]  /*1a310*/  SHFL.IDX P6, R14, R13, R12, R11 ;  /* 0x0000000c0d0e7389 */ /* 0x0080e400000c000b */
[----:B01234-:R-:W-:Y:S01]  /*1a320*/  ENDCOLLECTIVE ;  /* 0x000000000000791b */ /* 0x01ffe20003800000 */
.L_x_1714:
[----:B------:R-:W-:Y:S05]  /*1a330*/  BSYNC B1 ;  /* 0x0000000000017941 */ /* 0x000fea0003800000 */
.L_x_1713:
        /* <DEDUP_REMOVED lines=8> */
.L_x_1715:
[----:B------:R-:W-:Y:S05]  /*1a3c0*/  BRA `(.L_x_1716) ;  /* 0xffffff7800087947 */ /* 0x000fea000383ffff */
.L_x_1532:
[----:B------:R-:W-:Y:S01]  /*1a3d0*/  BSSY B1, `(.L_x_1717) ;  /* 0x0000008000017945 */ /* 0x000fe20003800000 */
[----:B0-----:R-:W-:Y:S02]  /*1a3e0*/  IMAD.MOV.U32 R13, RZ, RZ, R4 ;  /* 0x000000ffff0d7224 */ /* 0x001fe400078e0004 */
[----:B------:R-:W-:Y:S02]  /*1a3f0*/  IMAD.MOV.U32 R12, RZ, RZ, 0x3 ;  /* 0x00000003ff0c7424 */ /* 0x000fe400078e00ff */
[----:B------:R-:W-:Y:S02]  /*1a400*/  IMAD.MOV.U32 R11, RZ, RZ, 0x181f ;  /* 0x0000181fff0b7424 */ /* 0x000fe400078e00ff */
[----:B------:R-:W-:-:S07]  /*1a410*/  IMAD.MOV.U32 R15, RZ, RZ, -0x1 ;  /* 0xffffffffff0f7424 */ /* 0x000fce00078e00ff */
[----:B-1234-:R-:W-:Y:S05]  /*1a420*/  WARPSYNC.COLLECTIVE R15, `(.L_x_1718) ;  /* 0x000000000f087348 */ /* 0x01efea0003c00000 */
[----:B------:R0:W0:Y:S02]  /*1a430*/  SHFL.IDX P6, R14, R13, R12, R11 ;  /* 0x0000000c0d0e7389 */ /* 0x00002400000c000b */
[----:B01234-:R-:W-:Y:S01]  /*1a440*/  ENDCOLLECTIVE ;  /* 0x000000000000791b */ /* 0x01ffe20003800000 */
.L_x_1718:
[----:B------:R-:W-:Y:S05]  /*1a450*/  BSYNC B1 ;  /* 0x0000000000017941 */ /* 0x000fea0003800000 */
.L_x_1717:
        /* <DEDUP_REMOVED lines=8> */
.L_x_1719:
[----:B------:R-:W-:Y:S05]  /*1a4e0*/  BRA `(.L_x_1720) ;  /* 0xffffff7800287947 */ /* 0x000fea000383ffff */
.L_x_1549:
[----:B------:R-:W0:Y:S01]  /*1a4f0*/  S2R R8, SR_TID.X ;  /* 0x0000000000087919 */ /* 0x000e220000002100 */
[----:B------:R-:W-:Y:S01]  /*1a500*/  BSSY B1, `(.L_x_1721) ;  /* 0x000000a000017945 */ /* 0x000fe20003800000 */
[----:B------:R-:W-:Y:S01]  /*1a510*/  IMAD.MOV.U32 R12, RZ, RZ, RZ ;  /* 0x000000ffff0c7224 */ /* 0x000fe200078e00ff */
[----:B------:R-:W-:Y:S01]  /*1a520*/  MOV R11, 0x1f ;  /* 0x0000001f000b7802 */ /* 0x000fe20000000f00 */
[----:B------:R-:W-:Y:S01]  /*1a530*/  IMAD.MOV.U32 R15, RZ, RZ, -0x1 ;  /* 0xffffffffff0f7424 */ /* 0x000fe200078e00ff */
[----:B0-----:R-:W-:-:S04]  /*1a540*/  SHF.R.U32.HI R8, RZ, 0x5, R8 ;  /* 0x00000005ff087819 */ /* 0x001fc80000011608 */
[----:B------:R-:W-:-:S05]  /*1a550*/  LOP3.LUT R8, R8, 0x3, RZ, 0xc0, !PT ;  /* 0x0000000308087812 */ /* 0x000fca00078ec0ff */
[----:B------:R-:W-:-:S07]  /*1a560*/  IMAD.MOV.U32 R13, RZ, RZ, R8 ;  /* 0x000000ffff0d7224 */ /* 0x000fce00078e0008 */
[----:B------:R-:W-:Y:S05]  /*1a570*/  WARPSYNC.COLLECTIVE R15, `(.L_x_1722) ;  /* 0x000000000f087348 */ /* 0x000fea0003c00000 */
[----:B------:R0:W1:Y:S02]  /*1a580*/  SHFL.IDX P6, R14, R13, R12, R11 ;  /* 0x0000000c0d0e7389 */ /* 0x00006400000c000b */
[----:B01----:R-:W-:Y:S01]  /*1a590*/  ENDCOLLECTIVE ;  /* 0x000000000000791b */ /* 0x003fe20003800000 */
.L_x_1722:
[----:B------:R-:W-:Y:S05]  /*1a5a0*/  BSYNC B1 ;  /* 0x0000000000017941 */ /* 0x000fea0003800000 */
.L_x_1721:
[----:B------:R-:W-:Y:S05]  /*1a5b0*/  BRA `(.L_x_1723) ;  /* 0xffffff8800cc7947 */ /* 0x000fea000383ffff */
.L_x_1551:
[----:B------:R-:W-:Y:S01]  /*1a5c0*/  BSSY B1, `(.L_x_1724) ;  /* 0x0000006000017945 */ /* 0x000fe20003800000 */
[----:B------:R-:W-:-:S07]  /*1a5d0*/  IMAD.MOV.U32 R15, RZ, RZ, -0x1 ;  /* 0xffffffffff0f7424 */ /* 0x000fce00078e00ff */
[----:B0-----:R-:W-:Y:S05]  /*1a5e0*/  WARPSYNC.COLLECTIVE R15, `(.L_x_1725) ;  /* 0x000000000f0c7348 */ /* 0x001fea0003c00000 */
[----:B------:R-:W-:Y:S02]  /*1a5f0*/  ELECT P6, UR62, PT ;  /* 0x00000000003e782f */ /* 0x000fe400038c0000 */
[----:B------:R-:W-:Y:S01]  /*1a600*/  MOV R14, UR62 ;  /* 0x0000003e000e7c02 */ /* 0x000fe20008000f00 */
[----:B0-----:R-:W-:Y:S10]  /*1a610*/  ENDCOLLECTIVE ;  /* 0x000000000000791b */ /* 0x001ff40003800000 */
.L_x_1725:
[----:B------:R-:W-:Y:S05]  /*1a620*/  BSYNC B1 ;  /* 0x0000000000017941 */ /* 0x000fea0003800000 */
.L_x_1724:
[----:B------:R-:W-:Y:S05]  /*1a630*/  BRA `(.L_x_1550) ;  /* 0xffffff8800c47947 */ /* 0x000fea000383ffff */
.L_x_1553:
[----:B0-----:R0:W1:Y:S02]  /*1a640*/  SYNCS.PHASECHK.TRANS64.TRYWAIT P0, [R23+URZ+0x32420], R3 ;  /* 0x03242003170075a7 */ /* 0x001064000800017f */
[----:B-1----:R-:W-:Y:S05]  /*1a650*/  @!P0 NANOSLEEP.SYNCS 0x989680 ;  /* 0x009896800000895d */ /* 0x002fea0003900000 */
[----:B------:R-:W1:Y:S02]  /*1a660*/  @!P0 SYNCS.PHASECHK.TRANS64 P0, [R23+URZ+0x32420], R3 ;  /* 0x03242003170085a7 */ /* 0x000e64000800007f */
[----:B-1----:R-:W-:Y:S05]  /*1a670*/  @!P0 BRA `(.L_x_1553) ;  /* 0xfffffffc00f08947 */ /* 0x002fea000383ffff */
[----:B------:R-:W-:Y:S05]  /*1a680*/  BRA `(.L_x_1726) ;  /* 0xffffff8800d47947 */ /* 0x000fea000383ffff */
.L_x_1557:
[----:B0-----:R0:W1:Y:S02]  /*1a690*/  SYNCS.PHASECHK.TRANS64.TRYWAIT P0, [R3+URZ+0x324a0], R6 ;  /* 0x0324a006030075a7 */ /* 0x001064000800017f */
[----:B-1----:R-:W-:Y:S05]  /*1a6a0*/  @!P0 NANOSLEEP.SYNCS 0x989680 ;  /* 0x009896800000895d */ /* 0x002fea0003900000 */
[----:B------:R-:W1:Y:S02]  /*1a6b0*/  @!P0 SYNCS.PHASECHK.TRANS64 P0, [R3+URZ+0x324a0], R6 ;  /* 0x0324a006030085a7 */ /* 0x000e64000800007f */
[----:B-1----:R-:W-:Y:S05]  /*1a6c0*/  @!P0 BRA `(.L_x_1557) ;  /* 0xfffffffc00f08947 */ /* 0x002fea000383ffff */
[----:B------:R-:W-:Y:S05]  /*1a6d0*/  BRA `(.L_x_1727) ;  /* 0xffffff8800ec7947 */ /* 0x000fea000383ffff */
.L_x_1562:
[----:B-1----:R1:W2:Y:S02]  /*1a6e0*/  SYNCS.PHASECHK.TRANS64.TRYWAIT P0, [R3+URZ+0x324c0], R6 ;  /* 0x0324c006030075a7 */ /* 0x0022a4000800017f */
[----:B--2---:R-:W-:Y:S05]  /*1a6f0*/  @!P0 NANOSLEEP.SYNCS 0x989680 ;  /* 0x009896800000895d */ /* 0x004fea0003900000 */
[----:B------:R-:W2:Y:S02]  /*1a700*/  @!P0 SYNCS.PHASECHK.TRANS64 P0, [R3+URZ+0x324c0], R6 ;  /* 0x0324c006030085a7 */ /* 0x000ea4000800007f */
[----:B--2---:R-:W-:Y:S05]  /*1a710*/  @!P0 BRA `(.L_x_1562) ;  /* 0xfffffffc00f08947 */ /* 0x004fea000383ffff */
[----:B------:R-:W-:Y:S05]  /*1a720*/  BRA `(.L_x_1728) ;  /* 0xffffff8c00687947 */ /* 0x000fea000383ffff */
.L_x_1572:
[----:B0-----:R0:W1:Y:S02]  /*1a730*/  SYNCS.PHASECHK.TRANS64.TRYWAIT P1, [R6+URZ+0x324a0], R2 ;  /* 0x0324a002060075a7 */ /* 0x001064000802017f */
[----:B-1----:R-:W-:Y:S05]  /*1a740*/  @!P1 NANOSLEEP.SYNCS 0x989680 ;  /* 0x009896800000995d */ /* 0x002fea0003900000 */
[----:B------:R-:W1:Y:S02]  /*1a750*/  @!P1 SYNCS.PHASECHK.TRANS64 P1, [R6+URZ+0x324a0], R2 ;  /* 0x0324a002060095a7 */ /* 0x000e64000802007f */
[----:B-1----:R-:W-:Y:S05]  /*1a760*/  @!P1 BRA `(.L_x_1572) ;  /* 0xfffffffc00f09947 */ /* 0x002fea000383ffff */
[----:B------:R-:W-:Y:S05]  /*1a770*/  BRA `(.L_x_1729) ;  /* 0xffffff9000dc7947 */ /* 0x000fea000383ffff */
.L_x_1577:
[----:B-1----:R1:W2:Y:S02]  /*1a780*/  SYNCS.PHASECHK.TRANS64.TRYWAIT P1, [R6+URZ+0x324c0], R2 ;  /* 0x0324c002060075a7 */ /* 0x0022a4000802017f */
[----:B--2---:R-:W-:Y:S05]  /*1a790*/  @!P1 NANOSLEEP.SYNCS 0x989680 ;  /* 0x009896800000995d */ /* 0x004fea0003900000 */
[----:B------:R-:W2:Y:S02]  /*1a7a0*/  @!P1 SYNCS.PHASECHK.TRANS64 P1, [R6+URZ+0x324c0], R2 ;  /* 0x0324c002060095a7 */ /* 0x000ea4000802007f */
[----:B--2---:R-:W-:Y:S05]  /*1a7b0*/  @!P1 BRA `(.L_x_1577) ;  /* 0xfffffffc00f09947 */ /* 0x004fea000383ffff */
[----:B------:R-:W-:Y:S05]  /*1a7c0*/  BRA `(.L_x_1730) ;  /* 0xffffff9400547947 */ /* 0x000fea000383ffff */
.L_x_1593:
[----:B------:R-:W0:Y:S01]  /*1a7d0*/  S2R R20, SR_TID.X ;  /* 0x0000000000147919 */ /* 0x000e220000002100 */
[----:B------:R-:W-:Y:S01]  /*1a7e0*/  BSSY B0, `(.L_x_1731) ;  /* 0x000000a000007945 */ /* 0x000fe20003800000 */
[----:B------:R-:W-:Y:S01]  /*1a7f0*/  IMAD.MOV.U32 R12, RZ, RZ, RZ ;  /* 0x000000ffff0c7224 */ /* 0x000fe200078e00ff */
[----:B------:R-:W-:Y:S02]  /*1a800*/  MOV R15, 0xffffffff ;  /* 0xffffffff000f7802 */ /* 0x000fe40000000f00 */
[----:B0-----:R-:W-:-:S04]  /*1a810*/  SHF.R.U32.HI R11, RZ, 0x5, R20 ;  /* 0x00000005ff0b7819 */ /* 0x001fc80000011614 */
[----:B------:R-:W-:-:S05]  /*1a820*/  LOP3.LUT R11, R11, 0x3, RZ, 0xc0, !PT ;  /* 0x000000030b0b7812 */ /* 0x000fca00078ec0ff */
[----:B------:R-:W-:Y:S02]  /*1a830*/  IMAD.MOV.U32 R13, RZ, RZ, R11 ;  /* 0x000000ffff0d7224 */ /* 0x000fe400078e000b */
[----:B------:R-:W-:-:S07]  /*1a840*/  IMAD.MOV.U32 R11, RZ, RZ, 0x1f ;  /* 0x0000001fff0b7424 */ /* 0x000fce00078e00ff */
[----:B------:R-:W-:Y:S05]  /*1a850*/  WARPSYNC.COLLECTIVE R15, `(.L_x_1732) ;  /* 0x000000000f087348 */ /* 0x000fea0003c00000 */
[----:B------:R0:W1:Y:S02]  /*1a860*/  SHFL.IDX P6, R14, R13, R12, R11 ;  /* 0x0000000c0d0e7389 */ /* 0x00006400000c000b */
[----:B01----:R-:W-:Y:S01]  /*1a870*/  ENDCOLLECTIVE ;  /* 0x000000000000791b */ /* 0x003fe20003800000 */
.L_x_1732:
[----:B------:R-:W-:Y:S05]  /*1a880*/  BSYNC B0 ;  /* 0x0000000000007941 */ /* 0x000fea0003800000 */
.L_x_1731:
[----:B------:R-:W-:Y:S05]  /*1a890*/  BRA `(.L_x_1733) ;  /* 0xffffffa000d87947 */ /* 0x000fea000383ffff */
.L_x_1596:
[----:B0-----:R0:W1:Y:S02]  /*1a8a0*/  SYNCS.PHASECHK.TRANS64.TRYWAIT P0, [R30+URZ+0x32440], R0 ;  /* 0x032440001e0075a7 */ /* 0x001064000800017f */
[----:B-1----:R-:W-:Y:S05]  /*1a8b0*/  @!P0 NANOSLEEP.SYNCS 0x989680 ;  /* 0x009896800000895d */ /* 0x002fea0003900000 */
[----:B------:R-:W1:Y:S02]  /*1a8c0*/  @!P0 SYNCS.PHASECHK.TRANS64 P0, [R30+URZ+0x32440], R0 ;  /* 0x032440001e0085a7 */ /* 0x000e64000800007f */
[----:B-1----:R-:W-:Y:S05]  /*1a8d0*/  @!P0 BRA `(.L_x_1596) ;  /* 0xfffffffc00f08947 */ /* 0x002fea000383ffff */
[----:B------:R-:W-:Y:S05]  /*1a8e0*/  BRA `(.L_x_1734) ;  /* 0xffffffa000ec7947 */ /* 0x000fea000383ffff */
.L_x_1597:
        /* <DEDUP_REMOVED lines=8> */
.L_x_1736:
[----:B------:R-:W-:Y:S05]  /*1a970*/  BSYNC B0 ;  /* 0x0000000000007941 */ /* 0x000fea0003800000 */
.L_x_1735:
[----:B------:R-:W-:Y:S01]  /*1a980*/  MOV R13, R0 ;  /* 0x00000000000d7202 */ /* 0x000fe20000000f00 */
[----:B------:R-:W-:Y:S01]  /*1a990*/  IMAD.MOV.U32 R12, RZ, RZ, RZ ;  /* 0x000000ffff0c7224 */ /* 0x000fe200078e00ff */
[----:B------:R-:W-:Y:S01]  /*1a9a0*/  @P0 LEA R6, R5, R23, 0x1 ;  /* 0x0000001705060211 */ /* 0x000fe200078e08ff */
[----:B------:R-:W-:Y:S02]  /*1a9b0*/  IMAD.MOV.U32 R11, RZ, RZ, 0x181f ;  /* 0x0000181fff0b7424 */ /* 0x000fe400078e00ff */
[----:B------:R-:W-:Y:S02]  /*1a9c0*/  IMAD.MOV.U32 R15, RZ, RZ, -0x1 ;  /* 0xffffffffff0f7424 */ /* 0x000fe400078e00ff */
[----:B------:R-:W-:-:S07]  /*1a9d0*/  IMAD.MOV.U32 R2, RZ, RZ, R14 ;  /* 0x000000ffff027224 */ /* 0x000fce00078e000e */
[----:B------:R-:W-:Y:S05]  /*1a9e0*/  WARPSYNC.COLLECTIVE R15, `(.L_x_1737) ;  /* 0x000000000f087348 */ /* 0x000fea0003c00000 */
[----:B------:R0:W1:Y:S02]  /*1a9f0*/  SHFL.IDX P6, R14, R13, R12, R11 ;  /* 0x0000000c0d0e7389 */ /* 0x00006400000c000b */
[----:B01----:R-:W-:Y:S01]  /*1aa00*/  ENDCOLLECTIVE ;  /* 0x000000000000791b */ /* 0x003fe20003800000 */
.L_x_1737:
[----:B------:R-:W-:Y:S02]  /*1aa10*/  IMAD.MOV.U32 R13, RZ, RZ, R4 ;  /* 0x000000ffff0d7224 */ /* 0x000fe400078e0004 */
[----:B------:R-:W-:Y:S02]  /*1aa20*/  IMAD.MOV.U32 R12, RZ, RZ, 0x1 ;  /* 0x00000001ff0c7424 */ /* 0x000fe400078e00ff */
[----:B------:R-:W-:-:S07]  /*1aa30*/  IMAD.MOV.U32 R3, RZ, RZ, R14 ;  /* 0x000000ffff037224 */ /* 0x000fce00078e000e */
[----:B------:R-:W-:Y:S05]  /*1aa40*/  WARPSYNC.COLLECTIVE R15, `(.L_x_1738) ;  /* 0x000000000f087348 */ /* 0x000fea0003c00000 */
[----:B------:R0:W1:Y:S02]  /*1aa50*/  SHFL.IDX P6, R14, R13, R12, R11 ;  /* 0x0000000c0d0e7389 */ /* 0x00006400000c000b */
[----:B01----:R-:W-:Y:S01]  /*1aa60*/  ENDCOLLECTIVE ;  /* 0x000000000000791b */ /* 0x003fe20003800000 */
.L_x_1738:
        /* <DEDUP_REMOVED lines=15> */
.L_x_1739:
[----:B------:R-:W-:Y:S02]  /*1ab60*/  @P0 IMAD R6, R5, 0x2, R23 ;  /* 0x0000000205060824 */ /* 0x000fe400078e0217 */
[----:B------:R-:W-:Y:S02]  /*1ab70*/  IMAD.MOV.U32 R13, RZ, RZ, R4 ;  /* 0x000000ffff0d7224 */ /* 0x000fe400078e0004 */
[----:B------:R-:W-:Y:S02]  /*1ab80*/  IMAD.MOV.U32 R12, RZ, RZ, 0x2 ;  /* 0x00000002ff0c7424 */ /* 0x000fe400078e00ff */
[----:B------:R-:W-:-:S07]  /*1ab90*/  IMAD.MOV.U32 R3, RZ, RZ, R14 ;  /* 0x000000ffff037224 */ /* 0x000fce00078e000e */
[----:B------:R-:W-:Y:S05]  /*1aba0*/  WARPSYNC.COLLECTIVE R15, `(.L_x_1740) ;  /* 0x000000000f087348 */ /* 0x000fea0003c00000 */
[----:B------:R0:W1:Y:S02]  /*1abb0*/  SHFL.IDX P6, R14, R13, R12, R11 ;  /* 0x0000000c0d0e7389 */ /* 0x00006400000c000b */
[----:B01----:R-:W-:Y:S01]  /*1abc0*/  ENDCOLLECTIVE ;  /* 0x000000000000791b */ /* 0x003fe20003800000 */
.L_x_1740:
[----:B------:R-:W-:-:S04]  /*1abd0*/  @P0 LEA R3, P1, R7, R3, 0x1 ;  /* 0x0000000307030211 */ /* 0x000fc800078208ff */
[----:B------:R-:W-:-:S04]  /*1abe0*/  @P0 IADD3.X R2, RZ, R2, RZ, P1, !PT ;  /* 0x00000002ff020210 */ /* 0x000fc80000ffe4ff */
        /* <DEDUP_REMOVED lines=13> */
.L_x_1741:
[----:B------:R-:W-:Y:S02]  /*1acc0*/  @P0 IMAD R6, R5, 0x2, R23 ;  /* 0x0000000205060824 */ /* 0x000fe400078e0217 */
[----:B------:R-:W-:Y:S02]  /*1acd0*/  IMAD.MOV.U32 R13, RZ, RZ, R4 ;  /* 0x000000ffff0d7224 */ /* 0x000fe400078e0004 */
[----:B------:R-:W-:Y:S01]  /*1ace0*/  IMAD.MOV.U32 R12, RZ, RZ, 0x3 ;  /* 0x00000003ff0c7424 */ /* 0x000fe200078e00ff */
[----:B------:R-:W-:-:S07]  /*1acf0*/  MOV R3, R14 ;  /* 0x0000000e00037202 */ /* 0x000fce0000000f00 */
[----:B------:R-:W-:Y:S05]  /*1ad00*/  WARPSYNC.COLLECTIVE R15, `(.L_x_1742) ;  /* 0x000000000f087348 */ /* 0x000fea0003c00000 */
[----:B------:R0:W1:Y:S02]  /*1ad10*/  SHFL.IDX P6, R14, R13, R12, R11 ;  /* 0x0000000c0d0e7389 */ /* 0x00006400000c000b */
[----:B01----:R-:W-:Y:S01]  /*1ad20*/  ENDCOLLECTIVE ;  /* 0x000000000000791b */ /* 0x003fe20003800000 */
.L_x_1742:
        /* <DEDUP_REMOVED lines=15> */
.L_x_1743:
[----:B------:R-:W-:Y:S02]  /*1ae20*/  @P0 IMAD R6, R5, 0x2, R23 ;  /* 0x0000000205060824 */ /* 0x000fe400078e0217 */
[----:B------:R-:W-:Y:S02]  /*1ae30*/  IMAD.MOV.U32 R13, RZ, RZ, R4 ;  /* 0x000000ffff0d7224 */ /* 0x000fe400078e0004 */
[----:B------:R-:W-:Y:S02]  /*1ae40*/  IMAD.MOV.U32 R12, RZ, RZ, 0x4 ;  /* 0x00000004ff0c7424 */ /* 0x000fe400078e00ff */
[----:B------:R-:W-:-:S07]  /*1ae50*/  IMAD.MOV.U32 R3, RZ, RZ, R14 ;  /* 0x000000ffff037224 */ /* 0x000fce00078e000e */
[----:B------:R-:W-:Y:S05]  /*1ae60*/  WARPSYNC.COLLECTIVE R15, `(.L_x_1744) ;  /* 0x000000000f087348 */ /* 0x000fea0003c00000 */
[----:B------:R0:W1:Y:S02]  /*1ae70*/  SHFL.IDX P6, R14, R13, R12, R11 ;  /* 0x0000000c0d0e7389 */ /* 0x00006400000c000b */
[----:B01----:R-:W-:Y:S01]  /*1ae80*/  ENDCOLLECTIVE ;  /* 0x000000000000791b */ /* 0x003fe20003800000 */
.L_x_1744:
        /* <DEDUP_REMOVED lines=15> */
.L_x_1745:
[----:B------:R-:W-:Y:S02]  /*1af80*/  @P0 IMAD R6, R5, 0x2, R23 ;  /* 0x0000000205060824 */ /* 0x000fe400078e0217 */
[----:B------:R-:W-:Y:S01]  /*1af90*/  IMAD.MOV.U32 R13, RZ, RZ, R4 ;  /* 0x000000ffff0d7224 */ /* 0x000fe200078e0004 */
[----:B------:R-:W-:Y:S01]  /*1afa0*/  MOV R12, 0x5 ;  /* 0x00000005000c7802 */ /* 0x000fe20000000f00 */
[----:B------:R-:W-:-:S07]  /*1afb0*/  IMAD.MOV.U32 R3, RZ, RZ, R14 ;  /* 0x000000ffff037224 */ /* 0x000fce00078e000e */
[----:B------:R-:W-:Y:S05]  /*1afc0*/  WARPSYNC.COLLECTIVE R15, `(.L_x_1746) ;  /* 0x000000000f087348 */ /* 0x000fea0003c00000 */
[----:B------:R0:W1:Y:S02]  /*1afd0*/  SHFL.IDX P6, R14, R13, R12, R11 ;  /* 0x0000000c0d0e7389 */ /* 0x00006400000c000b */
[----:B01----:R-:W-:Y:S01]  /*1afe0*/  ENDCOLLECTIVE ;  /* 0x000000000000791b */ /* 0x003fe20003800000 */
.L_x_1746:
        /* <DEDUP_REMOVED lines=10> */
.L_x_1747:
[----:B------:R-:W-:Y:S01]  /*1b090*/  @!PT LDS RZ, [RZ] ;  /* 0x00000000fffff984 */ /* 0x000fe20000000800 */
[----:B------:R-:W-:Y:S01]  /*1b0a0*/  @!PT LDS RZ, [RZ] ;  /* 0x00000000fffff984 */ /* 0x000fe20000000800 */
[----:B------:R-:W-:Y:S01]  /*1b0b0*/  @!PT LDS RZ, [RZ] ;  /* 0x00000000fffff984 */ /* 0x000fe20000000800 */
[----:B------:R0:W-:Y:S01]  /*1b0c0*/  @P0 LDGSTS.E.BYPASS.LTC128B.128 [R6+0x1e400], desc[UR60][R2.64], !P2 ;  /* 0x1e40000002060fae */ /* 0x0001e2000d101d7c */
[----:B------:R-:W-:Y:S01]  /*1b0d0*/  IMAD.MOV.U32 R0, RZ, RZ, R14 ;  /* 0x000000ffff007224 */ /* 0x000fe200078e000e */
[----:B------:R-:W-:Y:S06]  /*1b0e0*/  BRA `(.L_x_1748) ;  /* 0xffffffa000647947 */ /* 0x000fec000383ffff */
.L_x_1602:
[----:B------:R-:W-:Y:S01]  /*1b0f0*/  IMAD.MOV.U32 R13, RZ, RZ, R3 ;  /* 0x000000ffff0d7224 */ /* 0x000fe200078e0003 */
[----:B------:R-:W-:Y:S01]  /*1b100*/  MOV R11, 0x181f ;  /* 0x0000181f000b7802 */ /* 0x000fe20000000f00 */
[----:B------:R-:W-:Y:S02]  /*1b110*/  IMAD.MOV.U32 R12, RZ, RZ, RZ ;  /* 0x000000ffff0c7224 */ /* 0x000fe400078e00ff */
[----:B------:R-:W-:Y:S02]  /*1b120*/  IMAD.MOV.U32 R15, RZ, RZ, -0x1 ;  /* 0xffffffffff0f7424 */ /* 0x000fe400078e00ff */
[----:B-----5:R-:W-:Y:S02]  /*1b130*/  IMAD R2, R9, R6, RZ ;  /* 0x0000000609027224 */ /* 0x020fe400078e02ff */
[----:B------:R-:W-:-:S07]  /*1b140*/  IMAD.IADD R17, R8, 0x1, R17 ;  /* 0x0000000108117824 */ /* 0x000fce00078e0211 */
[----:B------:R-:W-:Y:S05]  /*1b150*/  WARPSYNC.COLLECTIVE R15, `(.L_x_1749) ;  /* 0x000000000f087348 */ /* 0x000fea0003c00000 */
[----:B------:R0:W1:Y:S02]  /*1b160*/  SHFL.IDX P6, R14, R13, R12, R11 ;  /* 0x0000000c0d0e7389 */ /* 0x00006400000c000b */
[----:B01----:R-:W-:Y:S01]  /*1b170*/  ENDCOLLECTIVE ;  /* 0x000000000000791b */ /* 0x003fe20003800000 */
.L_x_1749:
[C---:B------:R-:W-:Y:S01]  /*1b180*/  VIADD R6, R17.reuse, 0x20 ;  /* 0x0000002011067836 */ /* 0x040fe20000000000 */
[C---:B------:R-:W-:Y:S01]  /*1b190*/  ISETP.GE.AND P0, PT, R17.reuse, R2, PT ;  /* 0x000000021100720c */ /* 0x040fe20003f06270 */
[C---:B------:R-:W-:Y:S01]  /*1b1a0*/  VIADD R8, R17.reuse, 0x30 ;  /* 0x0000003011087836 */ /* 0x040fe20000000000 */
[----:B------:R-:W-:-:S05]  /*1b1b0*/  IADD3 R10, R17, 0x10, RZ ;  /* 0x00000010110a7810 */ /* 0x000fca0007ffe0ff */
[----:B------:R0:W-:Y:S01]  /*1b1c0*/  STL [R1+0x20], R10 ;  /* 0x0000200a01007387 */ /* 0x0001e20000100800 */
[----:B------:R-:W-:-:S03]  /*1b1d0*/  IMAD.MOV.U32 R13, RZ, RZ, R0 ;  /* 0x000000ffff0d7224 */ /* 0x000fc600078e0000 */
[----:B------:R0:W-:Y:S04]  /*1b1e0*/  STL [R1+0x24], R6 ;  /* 0x0000240601007387 */ /* 0x0001e80000100800 */
[----:B------:R0:W-:Y:S01]  /*1b1f0*/  STL [R1+0x28], R8 ;  /* 0x0000280801007387 */ /* 0x0001e20000100800 */
[----:B------:R-:W-:-:S07]  /*1b200*/  IMAD.MOV.U32 R4, RZ, RZ, R14 ;  /* 0x000000ffff047224 */ /* 0x000fce00078e000e */
[----:B0-----:R-:W-:Y:S05]  /*1b210*/  WARPSYNC.COLLECTIVE R15, `(.L_x_1750) ;  /* 0x000000000f087348 */ /* 0x001fea0003c00000 */
[----:B------:R1:W2:Y:S02]  /*1b220*/  SHFL.IDX P6, R14, R13, R12, R11 ;  /* 0x0000000c0d0e7389 */ /* 0x0002a400000c000b */
[----:B012---:R-:W-:Y:S01]  /*1b230*/  ENDCOLLECTIVE ;  /* 0x000000000000791b */ /* 0x007fe20003800000 */
.L_x_1750:
[----:B------:R-:W-:Y:S02]  /*1b240*/  IMAD.MOV.U32 R13, RZ, RZ, R3 ;  /* 0x000000ffff0d7224 */ /* 0x000fe400078e0003 */
[----:B------:R-:W-:Y:S02]  /*1b250*/  IMAD.MOV.U32 R12, RZ, RZ, 0x1 ;  /* 0x00000001ff0c7424 */ /* 0x000fe400078e00ff */
[----:B------:R-:W-:-:S07]  /*1b260*/  IMAD.MOV.U32 R5, RZ, RZ, R14 ;  /* 0x000000ffff057224 */ /* 0x000fce00078e000e */
[----:B------:R-:W-:Y:S05]  /*1b270*/  WARPSYNC.COLLECTIVE R15, `(.L_x_1751) ;  /* 0x000000000f087348 */ /* 0x000fea0003c00000 */
[----:B------:R0:W1:Y:S02]  /*1b280*/  SHFL.IDX P6, R14, R13, R12, R11 ;  /* 0x0000000c0d0e7389 */ /* 0x00006400000c000b */
[----:B01----:R-:W-:Y:S01]  /*1b290*/  ENDCOLLECTIVE ;  /* 0x000000000000791b */ /* 0x003fe20003800000 */
.L_x_1751:
        /* <DEDUP_REMOVED lines=15> */
.L_x_1752:
[----:B------:R-:W-:Y:S02]  /*1b390*/  IMAD.MOV.U32 R13, RZ, RZ, R3 ;  /* 0x000000ffff0d7224 */ /* 0x000fe400078e0003 */
[----:B------:R-:W-:Y:S02]  /*1b3a0*/  IMAD.MOV.U32 R12, RZ, RZ, 0x2 ;  /* 0x00000002ff0c7424 */ /* 0x000fe400078e00ff */
[----:B------:R-:W-:-:S07]  /*1b3b0*/  IMAD.MOV.U32 R5, RZ, RZ, R14 ;  /* 0x000000ffff057224 */ /* 0x000fce00078e000e */
[----:B------:R-:W-:Y:S05]  /*1b3c0*/  WARPSYNC.COLLECTIVE R15, `(.L_x_1753) ;  /* 0x000000000f087348 */ /* 0x000fea0003c00000 */
[----:B------:R0:W1:Y:S02]  /*1b3d0*/  SHFL.IDX P6, R14, R13, R12, R11 ;  /* 0x0000000c0d0e7389 */ /* 0x00006400000c000b */
[----:B01----:R-:W-:Y:S01]  /*1b3e0*/  ENDCOLLECTIVE ;  /* 0x000000000000791b */ /* 0x003fe20003800000 */
.L_x_1753:
        /* <DEDUP_REMOVED lines=15> */
.L_x_1754:
[----:B------:R-:W-:Y:S02]  /*1b4e0*/  IMAD.MOV.U32 R13, RZ, RZ, R3 ;  /* 0x000000ffff0d7224 */ /* 0x000fe400078e0003 */
[----:B------:R-:W-:Y:S01]  /*1b4f0*/  IMAD.MOV.U32 R12, RZ, RZ, 0x3 ;  /* 0x00000003ff0c7424 */ /* 0x000fe200078e00ff */
[----:B------:R-:W-:-:S07]  /*1b500*/  MOV R5, R14 ;  /* 0x0000000e00057202 */ /* 0x000fce0000000f00 */
[----:B------:R-:W-:Y:S05]  /*1b510*/  WARPSYNC.COLLECTIVE R15, `(.L_x_1755) ;  /* 0x000000000f087348 */ /* 0x000fea0003c00000 */
[----:B------:R0:W1:Y:S02]  /*1b520*/  SHFL.IDX P6, R14, R13, R12, R11 ;  /* 0x0000000c0d0e7389 */ /* 0x00006400000c000b */
[----:B01----:R-:W-:Y:S01]  /*1b530*/  ENDCOLLECTIVE ;  /* 0x000000000000791b */ /* 0x003fe20003800000 */
.L_x_1755:
[----:B------:R-:W-:-:S05]  /*1b540*/  @!P0 LEA R5, P2, R7, R5, 0x1 ;  /* 0x0000000507058211 */ /* 0x000fca00078408ff */
[----:B------:R-:W-:-:S05]  /*1b550*/  @!P0 IMAD.X R4, RZ, RZ, R4, P2 ;  /* 0x000000ffff048224 */ /* 0x000fca00010e0604 */
[----:B------:R-:W-:Y:S02]  /*1b560*/  @!P0 LOP3.LUT R5, R5, R4, RZ, 0x3c, !PT ;  /* 0x0000000405058212 */ /* 0x000fe400078e3cff */
[----:B------:R-:W-:Y:S02]  /*1b570*/  MOV R13, R0 ;  /* 0x00000000000d7202 */ /* 0x000fe40000000f00 */
[----:B------:R-:W-:-:S04]  /*1b580*/  @!P0 LOP3.LUT R4, R5, R4, RZ, 0x3c, !PT ;  /* 0x0000000405048212 */ /* 0x000fc800078e3cff */
[----:B------:R-:W-:Y:S01]  /*1b590*/  @!P0 LOP3.LUT R5, R5, R4, RZ, 0x3c, !PT ;  /* 0x0000000405058212 */ /* 0x000fe200078e3cff */
[----:B------:R-:W-:-:S04]  /*1b5a0*/  IMAD.MOV.U32 R6, RZ, RZ, R14 ;  /* 0x000000ffff067224 */ /* 0x000fc800078e000e */
[----:B------:R-:W-:Y:S01]  /*1b5b0*/  @!PT LDS RZ, [RZ] ;  /* 0x00000000fffff984 */ /* 0x000fe20000000800 */
[----:B------:R-:W-:Y:S01]  /*1b5c0*/  @!PT LDS RZ, [RZ] ;  /* 0x00000000fffff984 */ /* 0x000fe20000000800 */
[----:B------:R-:W-:Y:S01]  /*1b5d0*/  @!PT LDS RZ, [RZ] ;  /* 0x00000000fffff984 */ /* 0x000fe20000000800 */
[----:B------:R0:W-:Y:S01]  /*1b5e0*/  @!P0 LDGSTS.E.BYPASS.LTC128B.128 [R26+0x19400], desc[UR60][R4.64], !P1 ;  /* 0x19400000041a8fae */ /* 0x0001e2000c901d7c */
[----:B------:R-:W-:Y:S01]  /*1b5f0*/  ISETP.GE.AND P0, PT, R8, R2, PT ;  /* 0x000000020800720c */ /* 0x000fe20003f06270 */
[----:B------:R-:W-:-:S12]  /*1b600*/  VIADD R8, R17, 0x40 ;  /* 0x0000004011087836 */ /* 0x000fd80000000000 */
[----:B0-----:R-:W-:Y:S05]  /*1b610*/  WARPSYNC.COLLECTIVE R15, `(.L_x_1756) ;  /* 0x000000000f087348 */ /* 0x001fea0003c00000 */
[----:B------:R1:W2:Y:S02]  /*1b620*/  SHFL.IDX P6, R14, R13, R12, R11 ;  /* 0x0000000c0d0e7389 */ /* 0x0002a400000c000b */
[----:B012---:R-:W-:Y:S01]  /*1b630*/  ENDCOLLECTIVE ;  /* 0x000000000000791b */ /* 0x007fe20003800000 */
.L_x_1756:
[----:B------:R0:W-:Y:S01]  /*1b640*/  STL [R1+0x2c], R8 ;  /* 0x00002c0801007387 */ /* 0x0001e20000100800 */
[----:B------:R-:W-:Y:S02]  /*1b650*/  IMAD.MOV.U32 R13, RZ, RZ, R3 ;  /* 0x000000ffff0d7224 */ /* 0x000fe400078e0003 */
[----:B------:R-:W-:Y:S02]  /*1b660*/  IMAD.MOV.U32 R12, RZ, RZ, 0x4 ;  /* 0x00000004ff0c7424 */ /* 0x000fe400078e00ff */
[----:B------:R-:W-:-:S07]  /*1b670*/  IMAD.MOV.U32 R4, RZ, RZ, R14 ;  /* 0x000000ffff047224 */ /* 0x000fce00078e000e */
[----:B0-----:R-:W-:Y:S05]  /*1b680*/  WARPSYNC.COLLECTIVE R15, `(.L_x_1757) ;  /* 0x000000000f087348 */ /* 0x001fea0003c00000 */
[----:B------:R1:W2:Y:S02]  /*1b690*/  SHFL.IDX P6, R14, R13, R12, R11 ;  /* 0x0000000c0d0e7389 */ /* 0x0002a400000c000b */
[----:B012---:R-:W-:Y:S01]  /*1b6a0*/  ENDCOLLECTIVE ;  /* 0x000000000000791b */ /* 0x007fe20003800000 */
.L_x_1757:
[----:B------:R-:W-:-:S05]  /*1b6b0*/  @!P0 LEA R5, P2, R7, R4, 0x1 ;  /* 0x0000000407058211 */ /* 0x000fca00078408ff */
[----:B------:R-:W-:-:S05]  /*1b6c0*/  @!P0 IMAD.X R4, RZ, RZ, R6, P2 ;  /* 0x000000ffff048224 */ /* 0x000fca00010e0606 */
[----:B------:R-:W-:Y:S01]  /*1b6d0*/  @!P0 LOP3.LUT R5, R5, R4, RZ, 0x3c, !PT ;  /* 0x0000000405058212 */ /* 0x000fe200078e3cff */
[----:B------:R-:W-:-:S03]  /*1b6e0*/  IMAD.MOV.U32 R13, RZ, RZ, R0 ;  /* 0x000000ffff0d7224 */ /* 0x000fc600078e0000 */
[----:B------:R-:W-:-:S04]  /*1b6f0*/  @!P0 LOP3.LUT R4, R5, R4, RZ, 0x3c, !PT ;  /* 0x0000000405048212 */ /* 0x000fc800078e3cff */
[----:B------:R-:W-:Y:S02]  /*1b700*/  @!P0 LOP3.LUT R5, R5, R4, RZ, 0x3c, !PT ;  /* 0x0000000405058212 */ /* 0x000fe400078e3cff */
[----:B------:R-:W-:-:S07]  /*1b710*/  MOV R6, R14 ;  /* 0x0000000e00067202 */ /* 0x000fce0000000f00 */
[----:B------:R-:W-:Y:S05]  /*1b720*/  WARPSYNC.COLLECTIVE R15, `(.L_x_1758) ;  /* 0x000000000f087348 */ /* 0x000fea0003c00000 */
[----:B------:R0:W1:Y:S02]  /*1b730*/  SHFL.IDX P6, R14, R13, R12, R11 ;  /* 0x0000000c0d0e7389 */ /* 0x00006400000c000b */
[----:B01----:R-:W-:Y:S01]  /*1b740*/  ENDCOLLECTIVE ;  /* 0x000000000000791b */ /* 0x003fe20003800000 */
.L_x_1758:
[----:B------:R-:W-:Y:S01]  /*1b750*/  @!PT LDS RZ, [RZ] ;  /* 0x00000000fffff984 */ /* 0x000fe20000000800 */
[----:B------:R-:W-:Y:S01]  /*1b760*/  @!PT LDS RZ, [RZ] ;  /* 0x00000000fffff984 */ /* 0x000fe20000000800 */
[----:B------:R-:W-:Y:S01]  /*1b770*/  @!PT LDS RZ, [RZ] ;  /* 0x00000000fffff984 */ /* 0x000fe20000000800 */
[----:B------:R0:W-:Y:S01]  /*1b780*/  @!P0 LDGSTS.E.BYPASS.LTC128B.128 [R26+0x19c00], desc[UR60][R4.64], !P1 ;  /* 0x19c00000041a8fae */ /* 0x0001e2000c901d7c */
[----:B------:R-:W-:Y:S01]  /*1b790*/  ISETP.GE.AND P0, PT, R8, R2, PT ;  /* 0x000000020800720c */ /* 0x000fe20003f06270 */
[----:B------:R-:W-:-:S05]  /*1b7a0*/  VIADD R8, R17, 0x50 ;  /* 0x0000005011087836 */ /* 0x000fca0000000000 */
[----:B------:R1:W-:Y:S01]  /*1b7b0*/  STL [R1+0x30], R8 ;  /* 0x0000300801007387 */ /* 0x0003e20000100800 */
[----:B------:R-:W-:Y:S01]  /*1b7c0*/  IMAD.MOV.U32 R13, RZ, RZ, R3 ;  /* 0x000000ffff0d7224 */ /* 0x000fe200078e0003 */
[----:B------:R-:W-:Y:S01]  /*1b7d0*/  MOV R12, 0x5 ;  /* 0x00000005000c7802 */ /* 0x000fe20000000f00 */
[----:B0-----:R-:W-:-:S07]  /*1b7e0*/  IMAD.MOV.U32 R4, RZ, RZ, R14 ;  /* 0x000000ffff047224 */ /* 0x001fce00078e000e */
[----:B-1----:R-:W-:Y:S05]  /*1b7f0*/  WARPSYNC.COLLECTIVE R15, `(.L_x_1759) ;  /* 0x000000000f087348 */ /* 0x002fea0003c00000 */
[----:B------:R0:W2:Y:S02]  /*1b800*/  SHFL.IDX P6, R14, R13, R12, R11 ;  /* 0x0000000c0d0e7389 */ /* 0x0000a400000c000b */
[----:B012---:R-:W-:Y:S01]  /*1b810*/  ENDCOLLECTIVE ;  /* 0x000000000000791b */ /* 0x007fe20003800000 */
.L_x_1759:
        /* <DEDUP_REMOVED lines=10> */
.L_x_1760:
[----:B------:R-:W-:Y:S01]  /*1b8c0*/  @!PT LDS RZ, [RZ] ;  /* 0x00000000fffff984 */ /* 0x000fe20000000800 */
[----:B------:R-:W-:Y:S01]  /*1b8d0*/  @!PT LDS RZ, [RZ] ;  /* 0x00000000fffff984 */ /* 0x000fe20000000800 */
[----:B------:R-:W-:Y:S01]  /*1b8e0*/  @!PT LDS RZ, [RZ] ;  /* 0x00000000fffff984 */ /* 0x000fe20000000800 */
[----:B------:R0:W-:Y:S01]  /*1b8f0*/  @!P0 LDGSTS.E.BYPASS.LTC128B.128 [R26+0x1a400], desc[UR60][R4.64], !P1 ;  /* 0x1a400000041a8fae */ /* 0x0001e2000c901d7c */
[----:B------:R-:W-:Y:S01]  /*1b900*/  ISETP.GE.AND P0, PT, R8, R2, PT ;  /* 0x000000020800720c */ /* 0x000fe20003f06270 */
[----:B------:R-:W-:-:S05]  /*1b910*/  VIADD R8, R17, 0x60 ;  /* 0x0000006011087836 */ /* 0x000fca0000000000 */
[----:B------:R1:W-:Y:S01]  /*1b920*/  STL [R1+0x38], R8 ;  /* 0x0000380801007387 */ /* 0x0003e20000100800 */
[----:B------:R-:W-:Y:S01]  /*1b930*/  MOV R13, R3 ;  /* 0x00000003000d7202 */ /* 0x000fe20000000f00 */
[----:B------:R-:W-:Y:S02]  /*1b940*/  IMAD.MOV.U32 R12, RZ, RZ, 0x6 ;  /* 0x00000006ff0c7424 */ /* 0x000fe400078e00ff */
[----:B0-----:R-:W-:-:S07]  /*1b950*/  IMAD.MOV.U32 R4, RZ, RZ, R14 ;  /* 0x000000ffff047224 */ /* 0x001fce00078e000e */
[----:B-1----:R-:W-:Y:S05]  /*1b960*/  WARPSYNC.COLLECTIVE R15, `(.L_x_1761) ;  /* 0x000000000f087348 */ /* 0x002fea0003c00000 */
[----:B------:R0:W2:Y:S02]  /*1b970*/  SHFL.IDX P6, R14, R13, R12, R11 ;  /* 0x0000000c0d0e7389 */ /* 0x0000a400000c000b */
[----:B012---:R-:W-:Y:S01]  /*1b980*/  ENDCOLLECTIVE ;  /* 0x000000000000791b */ /* 0x007fe20003800000 */
.L_x_1761:
        /* <DEDUP_REMOVED lines=10> */
.L_x_1762:
[----:B------:R-:W-:Y:S01]  /*1ba30*/  @!PT LDS RZ, [RZ] ;  /* 0x00000000fffff984 */ /* 0x000fe20000000800 */
[----:B------:R-:W-:Y:S01]  /*1ba40*/  @!PT LDS RZ, [RZ] ;  /* 0x00000000fffff984 */ /* 0x000fe20000000800 */
[----:B------:R-:W-:Y:S01]  /*1ba50*/  @!PT LDS RZ, [RZ] ;  /* 0x00000000fffff984 */ /* 0x000fe20000000800 */
[----:B------:R0:W-:Y:S01]  /*1ba60*/  @!P0 LDGSTS.E.BYPASS.LTC128B.128 [R26+0x1ac00], desc[UR60][R4.64], !P1 ;  /* 0x1ac00000041a8fae */ /* 0x0001e2000c901d7c */
[----:B------:R-:W-:Y:S01]  /*1ba70*/  ISETP.GE.AND P0, PT, R8, R2, PT ;  /* 0x000000020800720c */ /* 0x000fe20003f06270 */
[----:B------:R-:W-:Y:S02]  /*1ba80*/  IMAD.MOV.U32 R13, RZ, RZ, R3 ;  /* 0x000000ffff0d7224 */ /* 0x000fe400078e0003 */
[----:B------:R-:W-:Y:S02]  /*1ba90*/  IMAD.MOV.U32 R12, RZ, RZ, 0x7 ;  /* 0x00000007ff0c7424 */ /* 0x000fe400078e00ff */
[----:B0-----:R-:W-:-:S08]  /*1baa0*/  IMAD.MOV.U32 R4, RZ, RZ, R14 ;  /* 0x000000ffff047224 */ /* 0x001fd000078e000e */
[----:B------:R-:W-:Y:S05]  /*1bab0*/  WARPSYNC.COLLECTIVE R15, `(.L_x_1763) ;  /* 0x000000000f087348 */ /* 0x000fea0003c00000 */
[----:B------:R0:W1:Y:S02]  /*1bac0*/  SHFL.IDX P6, R14, R13, R12, R11 ;  /* 0x0000000c0d0e7389 */ /* 0x00006400000c000b */
[----:B01----:R-:W-:Y:S01]  /*1bad0*/  ENDCOLLECTIVE ;  /* 0x000000000000791b */ /* 0x003fe20003800000 */
.L_x_1763:
[----:B------:R-:W-:-:S04]  /*1bae0*/  @!P0 LEA R5, P2, R7, R4, 0x1 ;  /* 0x0000000407058211 */ /* 0x000fc800078408ff */
[----:B------:R-:W-:-:S04]  /*1baf0*/  @!P0 IADD3.X R4, RZ, R6, RZ, P2, !PT ;  /* 0x00000006ff048210 */ /* 0x000fc800017fe4ff */
[----:B------:R-:W-:Y:S01]  /*1bb00*/  @!P0 LOP3.LUT R5, R5, R4, RZ, 0x3c, !PT ;  /* 0x0000000405058212 */ /* 0x000fe200078e3cff */
[----:B------:R-:W-:-:S03]  /*1bb10*/  IMAD.MOV.U32 R13, RZ, RZ, R0 ;  /* 0x000000ffff0d7224 */ /* 0x000fc600078e0000 */
[----:B------:R-:W-:-:S04]  /*1bb20*/  @!P0 LOP3.LUT R4, R5, R4, RZ, 0x3c, !PT ;  /* 0x0000000405048212 */ /* 0x000fc800078e3cff */
[----:B------:R-:W-:Y:S01]  /*1bb30*/  @!P0 LOP3.LUT R5, R5, R4, RZ, 0x3c, !PT ;  /* 0x0000000405058212 */ /* 0x000fe200078e3cff */
[----:B------:R-:W-:-:S04]  /*1bb40*/  IMAD.MOV.U32 R3, RZ, RZ, R14 ;  /* 0x000000ffff037224 */ /* 0x000fc800078e000e */
[----:B------:R-:W-:Y:S01]  /*1bb50*/  @!PT LDS RZ, [RZ] ;  /* 0x00000000fffff984 */ /* 0x000fe20000000800 */
[----:B------:R-:W-:Y:S01]  /*1bb60*/  @!PT LDS RZ, [RZ] ;  /* 0x00000000fffff984 */ /* 0x000fe20000000800 */
[----:B------:R-:W-:Y:S01]  /*1bb70*/  @!PT LDS RZ, [RZ] ;  /* 0x00000000fffff984 */ /* 0x000fe20000000800 */
[----:B------:R0:W-:Y:S03]  /*1bb80*/  @!P0 LDGSTS.E.BYPASS.LTC128B.128 [R26+0x1b400], desc[UR60][R4.64], !P1 ;  /* 0x1b400000041a8fae */ /* 0x0001e6000c901d7c */
[----:B0-----:R-:W-:Y:S05]  /*1bb90*/  WARPSYNC.COLLECTIVE R15, `(.L_x_1764) ;  /* 0x000000000f087348 */ /* 0x001fea0003c00000 */
[----:B------:R1:W2:Y:S02]  /*1bba0*/  SHFL.IDX P6, R14, R13, R12, R11 ;  /* 0x0000000c0d0e7389 */ /* 0x0002a400000c000b */
[----:B012---:R-:W-:Y:S01]  /*1bbb0*/  ENDCOLLECTIVE ;  /* 0x000000000000791b */ /* 0x007fe20003800000 */
.L_x_1764:
[----:B------:R-:W-:Y:S01]  /*1bbc0*/  IMAD.MOV.U32 R0, RZ, RZ, R14 ;  /* 0x000000ffff007224 */ /* 0x000fe200078e000e */
[----:B------:R-:W-:Y:S06]  /*1bbd0*/  BRA `(.L_x_1765) ;  /* 0xffffffa000b87947 */ /* 0x000fec000383ffff */
.L_x_1606:
[----:B------:R-:W2:Y:S04]  /*1bbe0*/  LDL.LU R14, [R1+0x18] ;  /* 0x00001800010e7983 */ /* 0x000ea80000300800 */
[----:B------:R-:W3:Y:S04]  /*1bbf0*/  LDL.LU R13, [R1+0x20] ;  /* 0x00002000010d7983 */ /* 0x000ee80000300800 */
[----:B------:R-:W4:Y:S04]  /*1bc00*/  LDL.LU R12, [R1+0x24] ;  /* 0x00002400010c7983 */ /* 0x000f280000300800 */
[----:B------:R-:W5:Y:S04]  /*1bc10*/  LDL.LU R11, [R1+0x28] ;  /* 0x00002800010b7983 */ /* 0x000f680000300800 */
[----:B------:R-:W5:Y:S04]  /*1bc20*/  LDL.LU R10, [R1+0x2c] ;  /* 0x00002c00010a7983 */ /* 0x000f680000300800 */
[----:B------:R-:W5:Y:S04]  /*1bc30*/  LDL.LU R9, [R1+0x30] ;  /* 0x0000300001097983 */ /* 0x000f680000300800 */
[----:B------:R-:W5:Y:S01]  /*1bc40*/  LDL.LU R8, [R1+0x38] ;  /* 0x0000380001087983 */ /* 0x000f620000300800 */
[----:B------:R-:W-:Y:S01]  /*1bc50*/  LOP3.LUT R22, R22, 0xfffff7ff, RZ, 0xc0, !PT ;  /* 0xfffff7ff16167812 */ /* 0x000fe200078ec0ff */
[----:B------:R-:W-:Y:S01]  /*1bc60*/  BSSY B0, `(.L_x_1766) ;  /* 0x0000019000007945 */ /* 0x000fe20003800000 */
[----:B------:R-:W-:-:S02]  /*1bc70*/  IMAD.MOV.U32 R15, RZ, RZ, -0x1 ;  /* 0xffffffffff0f7424 */ /* 0x000fc400078e00ff */
[----:B--2---:R-:W-:-:S05]  /*1bc80*/  IMAD R5, R14, R6, RZ ;  /* 0x000000060e057224 */ /* 0x004fca00078e02ff */
[-C--:B------:R-:W-:Y:S02]  /*1bc90*/  ISETP.GE.AND P0, PT, R17, R5.reuse, PT ;  /* 0x000000051100720c */ /* 0x080fe40003f06270 */
[-C--:B---3--:R-:W-:Y:S02]  /*1bca0*/  ISETP.GE.AND P6, PT, R13, R5.reuse, PT ;  /* 0x000000050d00720c */ /* 0x088fe40003fc6270 */
[----:B----4-:R-:W-:Y:S01]  /*1bcb0*/  ISETP.GE.AND P5, PT, R12, R5, PT ;  /* 0x000000050c00720c */ /* 0x010fe20003fa6270 */
[----:B------:R-:W-:Y:S01]  /*1bcc0*/  IMAD.MOV.U32 R12, RZ, RZ, RZ ;  /* 0x000000ffff0c7224 */ /* 0x000fe200078e00ff */
[----:B------:R-:W-:-:S07]  /*1bcd0*/  MOV R13, R0 ;  /* 0x00000000000d7202 */ /* 0x000fce0000000f00 */
[----:B------:R-:W-:Y:S02]  /*1bce0*/  @P0 LOP3.LUT R22, R22, 0x800, RZ, 0xfc, !PT ;  /* 0x0000080016160812 */ /* 0x000fe400078efcff */
[----:B-----5:R-:W-:Y:S01]  /*1bcf0*/  ISETP.GE.AND P0, PT, R11, R5, PT ;  /* 0x000000050b00720c */ /* 0x020fe20003f06270 */
[----:B------:R-:W-:Y:S01]  /*1bd00*/  IMAD.MOV.U32 R11, RZ, RZ, 0x181f ;  /* 0x0000181fff0b7424 */ /* 0x000fe200078e00ff */
[----:B------:R-:W-:-:S04]  /*1bd10*/  LOP3.LUT R22, R22, 0xfffffbff, RZ, 0xc0, !PT ;  /* 0xfffffbff16167812 */ /* 0x000fc800078ec0ff */
[----:B------:R-:W-:Y:S02]  /*1bd20*/  @P6 LOP3.LUT R22, R22, 0x400, RZ, 0xfc, !PT ;  /* 0x0000040016166812 */ /* 0x000fe400078efcff */
[----:B------:R-:W-:Y:S02]  /*1bd30*/  ISETP.GE.AND P6, PT, R10, R5, PT ;  /* 0x000000050a00720c */ /* 0x000fe40003fc6270 */
[----:B------:R-:W-:-:S04]  /*1bd40*/  LOP3.LUT R22, R22, 0xfffffdff, RZ, 0xc0, !PT ;  /* 0xfffffdff16167812 */ /* 0x000fc800078ec0ff */
[----:B------:R-:W-:Y:S02]  /*1bd50*/  @P5 LOP3.LUT R22, R22, 0x200, RZ, 0xfc, !PT ;  /* 0x0000020016165812 */ /* 0x000fe400078efcff */
[----:B------:R-:W-:Y:S02]  /*1bd60*/  ISETP.GE.AND P5, PT, R9, R5, PT ;  /* 0x000000050900720c */ /* 0x000fe40003fa6270 */
[----:B------:R-:W-:-:S04]  /*1bd70*/  LOP3.LUT R22, R22, 0xfffffeff, RZ, 0xc0, !PT ;  /* 0xfffffeff16167812 */ /* 0x000fc800078ec0ff */
[----:B------:R-:W-:Y:S02]  /*1bd80*/  @P0 LOP3.LUT R22, R22, 0x100, RZ, 0xfc, !PT ;  /* 0x0000010016160812 */ /* 0x000fe400078efcff */
[----:B------:R-:W-:Y:S02]  /*1bd90*/  ISETP.GE.AND P0, PT, R8, R5, PT ;  /* 0x000000050800720c */ /* 0x000fe40003f06270 */
[----:B------:R-:W-:-:S04]  /*1bda0*/  LOP3.LUT R22, R22, 0xffffff7f, RZ, 0xc0, !PT ;  /* 0xffffff7f16167812 */ /* 0x000fc800078ec0ff */
[----:B------:R-:W-:-:S07]  /*1bdb0*/  @P6 LOP3.LUT R22, R22, 0x80, RZ, 0xfc, !PT ;  /* 0x0000008016166812 */ /* 0x000fce00078efcff */
[----:B------:R-:W-:Y:S05]  /*1bdc0*/  WARPSYNC.COLLECTIVE R15, `(.L_x_1767) ;  /* 0x000000000f087348 */ /* 0x000fea0003c00000 */
[----:B------:R0:W1:Y:S02]  /*1bdd0*/  SHFL.IDX P6, R14, R13, R12, R11 ;  /* 0x0000000c0d0e7389 */ /* 0x00006400000c000b */
[----:B01----:R-:W-:Y:S01]  /*1bde0*/  ENDCOLLECTIVE ;  /* 0x000000000000791b */ /* 0x003fe20003800000 */
.L_x_1767:
[----:B------:R-:W-:Y:S05]  /*1bdf0*/  BSYNC B0 ;  /* 0x0000000000007941 */ /* 0x000fea0003800000 */
.L_x_1766:
[----:B------:R-:W-:Y:S01]  /*1be00*/  IMAD.MOV.U32 R13, RZ, RZ, R4 ;  /* 0x000000ffff0d7224 */ /* 0x000fe200078e0004 */
[----:B------:R-:W-:Y:S01]  /*1be10*/  MOV R12, RZ ;  /* 0x000000ff000c7202 */ /* 0x000fe20000000f00 */
[----:B------:R-:W-:Y:S01]  /*1be20*/  IMAD.MOV.U32 R11, RZ, RZ, 0x181f ;  /* 0x0000181fff0b7424 */ /* 0x000fe200078e00ff */
[----:B------:R-:W-:Y:S01]  /*1be30*/  LOP3.LUT R22, R22, 0xffffbfff, RZ, 0xc0, !PT ;  /* 0xffffbfff16167812 */ /* 0x000fe200078ec0ff */
[----:B------:R-:W-:Y:S02]  /*1be40*/  IMAD.MOV.U32 R15, RZ, RZ, -0x1 ;  /* 0xffffffffff0f7424 */ /* 0x000fe400078e00ff */
[----:B------:R-:W-:Y:S01]  /*1be50*/  IMAD.MOV.U32 R2, RZ, RZ, R14 ;  /* 0x000000ffff027224 */ /* 0x000fe200078e000e */
[----:B------:R-:W-:-:S07]  /*1be60*/  @P5 LOP3.LUT R22, R22, 0x4000, RZ, 0xfc, !PT ;  /* 0x0000400016165812 */ /* 0x000fce00078efcff */
[----:B------:R-:W-:Y:S05]  /*1be70*/  WARPSYNC.COLLECTIVE R15, `(.L_x_1768) ;  /* 0x000000000f087348 */ /* 0x000fea0003c00000 */
[----:B------:R0:W1:Y:S02]  /*1be80*/  SHFL.IDX P6, R14, R13, R12, R11 ;  /* 0x0000000c0d0e7389 */ /* 0x00006400000c000b */
[----:B01----:R-:W-:Y:S01]  /*1be90*/  ENDCOLLECTIVE ;  /* 0x000000000000791b */ /* 0x003fe20003800000 */
.L_x_1768:
[C---:B------:R-:W-:Y:S02]  /*1bea0*/  LOP3.LUT P5, RZ, R22.reuse, 0x400, RZ, 0xc0, !PT ;  /* 0x0000040016ff7812 */ /* 0x040fe400078ac0ff */
[----:B------:R-:W-:-:S04]  /*1beb0*/  LOP3.LUT R22, R22, 0xffffdfff, RZ, 0xc0, !PT ;  /* 0xffffdfff16167812 */ /* 0x000fc800078ec0ff */
[----:B------:R-:W-:-:S04]  /*1bec0*/  @P0 LOP3.LUT R22, R22, 0x2000, RZ, 0xfc, !PT ;  /* 0x0000200016160812 */ /* 0x000fc800078efcff */
[----:B------:R-:W-:Y:S01]  /*1bed0*/  LOP3.LUT P0, RZ, R22, 0x800, RZ, 0xc0, !PT ;  /* 0x0000080016ff7812 */ /* 0x000fe2000780c0ff */
[----:B------:R-:W-:Y:S01]  /*1bee0*/  IMAD.MOV.U32 R13, RZ, RZ, R0 ;  /* 0x000000ffff0d7224 */ /* 0x000fe200078e0000 */
[----:B------:R-:W-:Y:S01]  /*1bef0*/  MOV R12, 0x1 ;  /* 0x00000001000c7802 */ /* 0x000fe20000000f00 */
[----:B------:R-:W-:-:S10]  /*1bf00*/  IMAD.MOV.U32 R3, RZ, RZ, R14 ;  /* 0x000000ffff037224 */ /* 0x000fd400078e000e */
[----:B------:R-:W-:-:S05]  /*1bf10*/  @!P0 LEA R3, P6, R7, R3, 0x1 ;  /* 0x0000000307038211 */ /* 0x000fca00078c08ff */
[----:B------:R-:W-:-:S05]  /*1bf20*/  @!P0 IMAD.X R2, RZ, RZ, R2, P6 ;  /* 0x000000ffff028224 */ /* 0x000fca00030e0602 */
[----:B------:R-:W-:-:S07]  /*1bf30*/  @!P0 LOP3.LUT R3, R3, R2, RZ, 0x3c, !PT ;  /* 0x0000000203038212 */ /* 0x000fce00078e3cff */
[----:B------:R-:W-:Y:S05]  /*1bf40*/  WARPSYNC.COLLECTIVE R15, `(.L_x_1769) ;  /* 0x000000000f087348 */ /* 0x000fea0003c00000 */
[----:B------:R0:W1:Y:S02]  /*1bf50*/  SHFL.IDX P6, R14, R13, R12, R11 ;  /* 0x0000000c0d0e7389 */ /* 0x00006400000c000b */
[----:B01----:R-:W-:Y:S01]  /*1bf60*/  ENDCOLLECTIVE ;  /* 0x000000000000791b */ /* 0x003fe20003800000 */
.L_x_1769:
[----:B------:R-:W-:-:S04]  /*1bf70*/  @!P0 LOP3.LUT R2, R3, R2, RZ, 0x3c, !PT ;  /* 0x0000000203028212 */ /* 0x000fc800078e3cff */
[----:B------:R-:W-:-:S05]  /*1bf80*/  @!P0 LOP3.LUT R3, R3, R2, RZ, 0x3c, !PT ;  /* 0x0000000203038212 */ /* 0x000fca00078e3cff */
        /* <DEDUP_REMOVED lines=13> */
.L_x_1770:
[----:B------:R-:W-:Y:S01]  /*1c060*/  IMAD.MOV.U32 R13, RZ, RZ, R0 ;  /* 0x000000ffff0d7224 */ /* 0x000fe200078e0000 */
[----:B------:R-:W-:Y:S01]  /*1c070*/  MOV R12, 0x2 ;  /* 0x00000002000c7802 */ /* 0x000fe20000000f00 */
[----:B------:R-:W-:-:S05]  /*1c080*/  IMAD.MOV.U32 R2, RZ, RZ, R14 ;  /* 0x000000ffff027224 */ /* 0x000fca00078e000e */
[----:B------:R-:W-:-:S05]  /*1c090*/  @!P5 LEA R2, P6, R7, R2, 0x1 ;  /* 0x000000020702d211 */ /* 0x000fca00078c08ff */
[----:B------:R-:W-:-:S05]  /*1c0a0*/  @!P5 IMAD.X R3, RZ, RZ, R6, P6 ;  /* 0x000000ffff03d224 */ /* 0x000fca00030e0606 */
[----:B------:R-:W-:Y:S01]  /*1c0b0*/  @!PT LDS RZ, [RZ] ;  /* 0x00000000fffff984 */ /* 0x000fe20000000800 */
[----:B------:R-:W-:Y:S01]  /*1c0c0*/  @!PT LDS RZ, [RZ] ;  /* 0x00000000fffff984 */ /* 0x000fe20000000800 */
[----:B------:R-:W-:Y:S01]  /*1c0d0*/  @!PT LDS RZ, [RZ] ;  /* 0x00000000fffff984 */ /* 0x000fe20000000800 */
[----:B------:R0:W-:Y:S03]  /*1c0e0*/  @!P5 LDGSTS.E.BYPASS.LTC128B.128 [R26+0x22c00], desc[UR60][R2.64], !P4 ;  /* 0x22c00000021adfae */ /* 0x0001e6000e101d7c */
[----:B0-----:R-:W-:Y:S05]  /*1c0f0*/  WARPSYNC.COLLECTIVE R15, `(.L_x_1771) ;  /* 0x000000000f087348 */ /* 0x001fea0003c00000 */
[----:B------:R1:W2:Y:S02]  /*1c100*/  SHFL.IDX P6, R14, R13, R12, R11 ;  /* 0x0000000c0d0e7389 */ /* 0x0002a400000c000b */
[----:B012---:R-:W-:Y:S01]  /*1c110*/  ENDCOLLECTIVE ;  /* 0x000000000000791b */ /* 0x007fe20003800000 */
.L_x_1771:
[----:B------:R-:W-:Y:S01]  /*1c120*/  @!PT LDS RZ, [RZ] ;  /* 0x00000000fffff984 */ /* 0x000fe20000000800 */
[----:B------:R-:W-:Y:S01]  /*1c130*/  @!PT LDS RZ, [RZ] ;  /* 0x00000000fffff984 */ /* 0x000fe20000000800 */
[----:B------:R-:W-:Y:S01]  /*1c140*/  @!PT LDS RZ, [RZ] ;  /* 0x00000000fffff984 */ /* 0x000fe20000000800 */
[----:B------:R0:W-:Y:S04]  /*1c150*/  @!P5 LDGSTS.E.BYPASS.LTC128B.128 [R26+0x26c00], desc[UR60][R2.64+0x80], !P3 ;  /* 0x26c00080021adfae */ /* 0x0001e8000d901d7c */
[----:B------:R0:W-:Y:S04]  /*1c160*/  @!P5 LDGSTS.E.BYPASS.LTC128B.128 [R26+0x2ac00], desc[UR60][R2.64+0x100], !P2 ;  /* 0x2ac00100021adfae */ /* 0x0001e8000d101d7c */
[----:B------:R0:W-:Y:S01]  /*1c170*/  @!P5 LDGSTS.E.BYPASS.LTC128B.128 [R26+0x2ec00], desc[UR60][R2.64+0x180], !P1 ;  /* 0x2ec00180021adfae */ /* 0x0001e2000c901d7c */
[----:B------:R-:W-:Y:S01]  /*1c180*/  LOP3.LUT P5, RZ, R22, 0x100, RZ, 0xc0, !PT ;  /* 0x0000010016ff7812 */ /* 0x000fe200078ac0ff */
[----:B------:R-:W-:-:S02]  /*1c190*/  IMAD.MOV.U32 R13, RZ, RZ, R4 ;  /* 0x000000ffff0d7224 */ /* 0x000fc400078e0004 */
[----:B------:R-:W-:-:S10]  /*1c1a0*/  IMAD.MOV.U32 R6, RZ, RZ, R14 ;  /* 0x000000ffff067224 */ /* 0x000fd400078e000e */
[----:B0-----:R-:W-:Y:S05]  /*1c1b0*/  WARPSYNC.COLLECTIVE R15, `(.L_x_1772) ;  /* 0x000000000f087348 */ /* 0x001fea0003c00000 */
[----:B------:R1:W2:Y:S02]  /*1c1c0*/  SHFL.IDX P6, R14, R13, R12, R11 ;  /* 0x0000000c0d0e7389 */ /* 0x0002a400000c000b */
[----:B012---:R-:W-:Y:S01]  /*1c1d0*/  ENDCOLLECTIVE ;  /* 0x000000000000791b */ /* 0x007fe20003800000 */
.L_x_1772:
        /* <DEDUP_REMOVED lines=12> */
.L_x_1773:
        /* <DEDUP_REMOVED lines=12> */
.L_x_1774:
        /* <DEDUP_REMOVED lines=12> */
.L_x_1775:
        /* <DEDUP_REMOVED lines=12> */
.L_x_1776:
        /* <DEDUP_REMOVED lines=12> */
.L_x_1777:
        /* <DEDUP_REMOVED lines=12> */
.L_x_1778:
        /* <DEDUP_REMOVED lines=12> */
.L_x_1779:
[----:B------:R-:W-:Y:S01]  /*1c720*/  @!PT LDS RZ, [RZ] ;  /* 0x00000000fffff984 */ /* 0x000fe20000000800 */
[----:B------:R-:W-:Y:S01]  /*1c730*/  @!PT LDS RZ, [RZ] ;  /* 0x00000000fffff984 */ /* 0x000fe20000000800 */
[----:B------:R-:W-:Y:S01]  /*1c740*/  @!PT LDS RZ, [RZ] ;  /* 0x00000000fffff984 */ /* 0x000fe20000000800 */
[----:B------:R0:W-:Y:S04]  /*1c750*/  @!P5 LDGSTS.E.BYPASS.LTC128B.128 [R26+0x28c00], desc[UR60][R2.64+0x80], !P3 ;  /* 0x28c00080021adfae */ /* 0x0001e8000d901d7c */
[----:B------:R0:W-:Y:S04]  /*1c760*/  @!P5 LDGSTS.E.BYPASS.LTC128B.128 [R26+0x2cc00], desc[UR60][R2.64+0x100], !P2 ;  /* 0x2cc00100021adfae */ /* 0x0001e8000d101d7c */
[----:B------:R0:W-:Y:S01]  /*1c770*/  @!P5 LDGSTS.E.BYPASS.LTC128B.128 [R26+0x30c00], desc[UR60][R2.64+0x180], !P1 ;  /* 0x30c00180021adfae */ /* 0x0001e2000c901d7c */
[----:B------:R-:W-:Y:S02]  /*1c780*/  IMAD.MOV.U32 R13, RZ, RZ, R4 ;  /* 0x000000ffff0d7224 */ /* 0x000fe400078e0004 */
[----:B------:R-:W-:-:S07]  /*1c790*/  IMAD.MOV.U32 R6, RZ, RZ, R14 ;  /* 0x000000ffff067224 */ /* 0x000fce00078e000e */
[----:B0-----:R-:W-:Y:S05]  /*1c7a0*/  WARPSYNC.COLLECTIVE R15, `(.L_x_1780) ;  /* 0x000000000f087348 */ /* 0x001fea0003c00000 */
[----:B------:R1:W2:Y:S02]  /*1c7b0*/  SHFL.IDX P6, R14, R13, R12, R11 ;  /* 0x0000000c0d0e7389 */ /* 0x0002a400000c000b */
[----:B012---:R-:W-:Y:S01]  /*1c7c0*/  ENDCOLLECTIVE ;  /* 0x000000000000791b */ /* 0x007fe20003800000 */
.L_x_1780:
[----:B------:R-:W-:Y:S01]  /*1c7d0*/  IMAD.MOV.U32 R13, RZ, RZ, R0 ;  /* 0x000000ffff0d7224 */ /* 0x000fe200078e0000 */
[----:B------:R-:W-:Y:S01]  /*1c7e0*/  MOV R12, 0x7 ;  /* 0x00000007000c7802 */ /* 0x000fe20000000f00 */
[----:B------:R-:W-:-:S07]  /*1c7f0*/  IMAD.MOV.U32 R2, RZ, RZ, R14 ;  /* 0x000000ffff027224 */ /* 0x000fce00078e000e */
[----:B------:R-:W-:Y:S05]  /*1c800*/  WARPSYNC.COLLECTIVE R15, `(.L_x_1781) ;  /* 0x000000000f087348 */ /* 0x000fea0003c00000 */
[----:B------:R0:W1:Y:S02]  /*1c810*/  SHFL.IDX P6, R14, R13, R12, R11 ;  /* 0x0000000c0d0e7389 */ /* 0x00006400000c000b */
[----:B01----:R-:W-:Y:S01]  /*1c820*/  ENDCOLLECTIVE ;  /* 0x000000000000791b */ /* 0x003fe20003800000 */
.L_x_1781:
        /* <DEDUP_REMOVED lines=14> */
.L_x_1782:
[----:B------:R-:W-:Y:S01]  /*1c910*/  IMAD.MOV.U32 R2, RZ, RZ, R14 ;  /* 0x000000ffff027224 */ /* 0x000fe200078e000e */
[----:B------:R-:W-:Y:S06]  /*1c920*/  BRA `(.L_x_1783) ;  /* 0xffffffa000207947 */ /* 0x000fec000383ffff */
.L_x_1611:
[----:B0-----:R0:W1:Y:S02]  /*1c930*/  SYNCS.PHASECHK.TRANS64.TRYWAIT P0, [R23+URZ+0x32420], R0 ;  /* 0x03242000170075a7 */ /* 0x001064000800017f */
[----:B-1----:R-:W-:Y:S05]  /*1c940*/  @!P0 NANOSLEEP.SYNCS 0x989680 ;  /* 0x009896800000895d */ /* 0x002fea0003900000 */
[----:B------:R-:W1:Y:S02]  /*1c950*/  @!P0 SYNCS.PHASECHK.TRANS64 P0, [R23+URZ+0x32420], R0 ;  /* 0x03242000170085a7 */ /* 0x000e64000800007f */
[----:B-1----:R-:W-:Y:S05]  /*1c960*/  @!P0 BRA `(.L_x_1611) ;  /* 0xfffffffc00f08947 */ /* 0x002fea000383ffff */
[----:B------:R-:W-:Y:S05]  /*1c970*/  BRA `(.L_x_1784) ;  /* 0xffffffa000947947 */ /* 0x000fea000383ffff */
.L_x_1614:
[----:B0-----:R0:W1:Y:S02]  /*1c980*/  SYNCS.PHASECHK.TRANS64.TRYWAIT P0, [R30+URZ+0x32460], R3 ;  /* 0x032460031e0075a7 */ /* 0x001064000800017f */
[----:B-1----:R-:W-:Y:S05]  /*1c990*/  @!P0 NANOSLEEP.SYNCS 0x989680 ;  /* 0x009896800000895d */ /* 0x002fea0003900000 */
[----:B------:R-:W1:Y:S02]  /*1c9a0*/  @!P0 SYNCS.PHASECHK.TRANS64 P0, [R30+URZ+0x32460], R3 ;  /* 0x032460031e0085a7 */ /* 0x000e64000800007f */
[----:B-1----:R-:W-:Y:S05]  /*1c9b0*/  @!P0 BRA `(.L_x_1614) ;  /* 0xfffffffc00f08947 */ /* 0x002fea000383ffff */
[----:B------:R-:W-:Y:S05]  /*1c9c0*/  BRA `(.L_x_1785) ;  /* 0xffffffa000bc7947 */ /* 0x000fea000383ffff */
.L_x_1615:
        /* <DEDUP_REMOVED lines=8> */
.L_x_1787:
[----:B------:R-:W-:Y:S05]  /*1ca50*/  BSYNC B0 ;  /* 0x0000000000007941 */ /* 0x000fea0003800000 */
.L_x_1786:
        /* <DEDUP_REMOVED lines=13> */
.L_x_1788:
[----:B------:R-:W-:Y:S01]  /*1cb30*/  MOV R13, R6 ;  /* 0x00000006000d7202 */ /* 0x000fe20000000f00 */
[----:B------:R-:W-:Y:S01]  /*1cb40*/  IMAD.MOV.U32 R12, RZ, RZ, 0x1 ;  /* 0x00000001ff0c7424 */ /* 0x000fe200078e00ff */
[----:B------:R-:W-:-:S04]  /*1cb50*/  SHF.L.U32 R8, R8, 0x3, RZ ;  /* 0x0000000308087819 */ /* 0x000fc800000006ff */
[----:B------:R-:W-:Y:S01]  /*1cb60*/  LOP3.LUT R8, R8, 0x38, RZ, 0xc0, !PT ;  /* 0x0000003808087812 */ /* 0x000fe200078ec0ff */
[----:B------:R-:W-:-:S07]  /*1cb70*/  IMAD.MOV.U32 R2, RZ, RZ, R14 ;  /* 0x000000ffff027224 */ /* 0x000fce00078e000e */
[----:B------:R-:W-:Y:S05]  /*1cb80*/  WARPSYNC.COLLECTIVE R15, `(.L_x_1789) ;  /* 0x000000000f087348 */ /* 0x000fea0003c00000 */
[----:B------:R0:W1:Y:S02]  /*1cb90*/  SHFL.IDX P6, R14, R13, R12, R11 ;  /* 0x0000000c0d0e7389 */ /* 0x00006400000c000b */
[----:B01----:R-:W-:Y:S01]  /*1cba0*/  ENDCOLLECTIVE ;  /* 0x000000000000791b */ /* 0x003fe20003800000 */
.L_x_1789:
[----:B------:R-:W-:-:S05]  /*1cbb0*/  IMAD.SHL.U32 R0, R8, 0x2, RZ ;  /* 0x0000000208007824 */ /* 0x000fca00078e00ff */
[----:B------:R-:W-:-:S05]  /*1cbc0*/  IADD3 R2, P0, R2, R0, RZ ;  /* 0x0000000002027210 */ /* 0x000fca0007f1e0ff */
        /* <DEDUP_REMOVED lines=17> */
.L_x_1790:
[----:B------:R-:W-:Y:S01]  /*1cce0*/  IMAD.MOV.U32 R13, RZ, RZ, R6 ;  /* 0x000000ffff0d7224 */ /* 0x000fe200078e0006 */
[----:B------:R-:W-:Y:S02]  /*1ccf0*/  MOV R12, 0x2 ;  /* 0x00000002000c7802 */ /* 0x000fe40000000f00 */
[----:B------:R-:W-:-:S13]  /*1cd00*/  IADD3 R2, P3, R14, R0, RZ ;  /* 0x000000000e027210 */ /* 0x000fda0007f7e0ff */
[----:B------:R-:W-:Y:S05]  /*1cd10*/  WARPSYNC.COLLECTIVE R15, `(.L_x_1791) ;  /* 0x000000000f087348 */ /* 0x000fea0003c00000 */
[----:B------:R0:W1:Y:S02]  /*1cd20*/  SHFL.IDX P6, R14, R13, R12, R11 ;  /* 0x0000000c0d0e7389 */ /* 0x00006400000c000b */
[----:B01----:R-:W-:Y:S01]  /*1cd30*/  ENDCOLLECTIVE ;  /* 0x000000000000791b */ /* 0x003fe20003800000 */
.L_x_1791:
        /* <DEDUP_REMOVED lines=17> */
.L_x_1792:
[----:B------:R-:W-:Y:S02]  /*1ce50*/  IMAD.MOV.U32 R13, RZ, RZ, R6 ;  /* 0x000000ffff0d7224 */ /* 0x000fe400078e0006 */
[----:B------:R-:W-:Y:S01]  /*1ce60*/  IMAD.MOV.U32 R12, RZ, RZ, 0x3 ;  /* 0x00000003ff0c7424 */ /* 0x000fe200078e00ff */
[----:B------:R-:W-:-:S13]  /*1ce70*/  IADD3 R2, P3, R14, R0, RZ ;  /* 0x000000000e027210 */ /* 0x000fda0007f7e0ff */
[----:B------:R-:W-:Y:S05]  /*1ce80*/  WARPSYNC.COLLECTIVE R15, `(.L_x_1793) ;  /* 0x000000000f087348 */ /* 0x000fea0003c00000 */
[----:B------:R0:W1:Y:S02]  /*1ce90*/  SHFL.IDX P6, R14, R13, R12, R11 ;  /* 0x0000000c0d0e7389 */ /* 0x00006400000c000b */
[----:B01----:R-:W-:Y:S01]  /*1cea0*/  ENDCOLLECTIVE ;  /* 0x000000000000791b */ /* 0x003fe20003800000 */
.L_x_1793:
        /* <DEDUP_REMOVED lines=13> */
[----:B0-----:R-:W-:-:S07]  /*1cf80*/  MOV R3, R14 ;  /* 0x0000000e00037202 */ /* 0x001fce0000000f00 */
[----:B------:R-:W-:Y:S05]  /*1cf90*/  WARPSYNC.COLLECTIVE R15, `(.L_x_1794) ;  /* 0x000000000f087348 */ /* 0x000fea0003c00000 */
[----:B------:R0:W1:Y:S02]  /*1cfa0*/  SHFL.IDX P6, R14, R13, R12, R11 ;  /* 0x0000000c0d0e7389 */ /* 0x00006400000c000b */
[----:B01----:R-:W-:Y:S01]  /*1cfb0*/  ENDCOLLECTIVE ;  /* 0x000000000000791b */ /* 0x003fe20003800000 */
.L_x_1794:
[----:B------:R-:W-:Y:S02]  /*1cfc0*/  IMAD.MOV.U32 R13, RZ, RZ, R6 ;  /* 0x000000ffff0d7224 */ /* 0x000fe400078e0006 */
[----:B------:R-:W-:Y:S01]  /*1cfd0*/  IMAD.MOV.U32 R12, RZ, RZ, 0x4 ;  /* 0x00000004ff0c7424 */ /* 0x000fe200078e00ff */
[----:B------:R-:W-:-:S13]  /*1cfe0*/  IADD3 R2, P3, R14, R0, RZ ;  /* 0x000000000e027210 */ /* 0x000fda0007f7e0ff */
[----:B------:R-:W-:Y:S05]  /*1cff0*/  WARPSYNC.COLLECTIVE R15, `(.L_x_1795) ;  /* 0x000000000f087348 */ /* 0x000fea0003c00000 */
[----:B------:R0:W1:Y:S02]  /*1d000*/  SHFL.IDX P6, R14, R13, R12, R11 ;  /* 0x0000000c0d0e7389 */ /* 0x00006400000c000b */
[----:B01----:R-:W-:Y:S01]  /*1d010*/  ENDCOLLECTIVE ;  /* 0x000000000000791b */ /* 0x003fe20003800000 */
.L_x_1795:
        /* <DEDUP_REMOVED lines=17> */
.L_x_1796:
[----:B------:R-:W-:Y:S02]  /*1d130*/  IMAD.MOV.U32 R13, RZ, RZ, R6 ;  /* 0x000000ffff0d7224 */ /* 0x000fe400078e0006 */
[----:B------:R-:W-:Y:S01]  /*1d140*/  IMAD.MOV.U32 R12, RZ, RZ, 0x5 ;  /* 0x00000005ff0c7424 */ /* 0x000fe200078e00ff */
[----:B------:R-:W-:-:S13]  /*1d150*/  IADD3 R2, P3, R14, R0, RZ ;  /* 0x000000000e027210 */ /* 0x000fda0007f7e0ff */
[----:B------:R-:W-:Y:S05]  /*1d160*/  WARPSYNC.COLLECTIVE R15, `(.L_x_1797) ;  /* 0x000000000f087348 */ /* 0x000fea0003c00000 */
[----:B------:R0:W1:Y:S02]  /*1d170*/  SHFL.IDX P6, R14, R13, R12, R11 ;  /* 0x0000000c0d0e7389 */ /* 0x00006400000c000b */
[----:B01----:R-:W-:Y:S01]  /*1d180*/  ENDCOLLECTIVE ;  /* 0x000000000000791b */ /* 0x003fe20003800000 */
.L_x_1797:
        /* <DEDUP_REMOVED lines=12> */
.L_x_1798:
        /* <DEDUP_REMOVED lines=9> */
.L_x_1622:
[----:B0-----:R0:W1:Y:S02]  /*1d2e0*/  SYNCS.PHASECHK.TRANS64.TRYWAIT P0, [R4+URZ+0x32440], R21 ;  /* 0x03244015040075a7 */ /* 0x001064000800017f */
[----:B-1----:R-:W-:Y:S05]  /*1d2f0*/  @!P0 NANOSLEEP.SYNCS 0x989680 ;  /* 0x009896800000895d */ /* 0x002fea0003900000 */
[----:B------:R-:W1:Y:S02]  /*1d300*/  @!P0 SYNCS.PHASECHK.TRANS64 P0, [R4+URZ+0x32440], R21 ;  /* 0x03244015040085a7 */ /* 0x000e64000800007f */
[----:B-1----:R-:W-:Y:S05]  /*1d310*/  @!P0 BRA `(.L_x_1622) ;  /* 0xfffffffc00f08947 */ /* 0x002fea000383ffff */
[----:B------:R-:W-:Y:S05]  /*1d320*/  BRA `(.L_x_1800) ;  /* 0xffffffa4003c7947 */ /* 0x000fea000383ffff */
.L_x_1623:
        /* <DEDUP_REMOVED lines=8> */
.L_x_1802:
[----:B------:R-:W-:Y:S05]  /*1d3b0*/  BSYNC B1 ;  /* 0x0000000000017941 */ /* 0x000fea0003800000 */
.L_x_1801:
[----:B------:R-:W-:Y:S01]  /*1d3c0*/  IMAD.MOV.U32 R13, RZ, RZ, R8 ;  /* 0x000000ffff0d7224 */ /* 0x000fe200078e0008 */
[----:B------:R-:W-:Y:S01]  /*1d3d0*/  MOV R12, RZ ;  /* 0x000000ff000c7202 */ /* 0x000fe20000000f00 */
[----:B------:R-:W-:Y:S02]  /*1d3e0*/  IMAD.MOV.U32 R11, RZ, RZ, 0x181f ;  /* 0x0000181fff0b7424 */ /* 0x000fe400078e00ff */
[----:B------:R-:W-:Y:S02]  /*1d3f0*/  IMAD.MOV.U32 R15, RZ, RZ, -0x1 ;  /* 0xffffffffff0f7424 */ /* 0x000fe400078e00ff */
[----:B------:R-:W-:Y:S02]  /*1d400*/  IMAD.MOV.U32 R3, RZ, RZ, R14 ;  /* 0x000000ffff037224 */ /* 0x000fe400078e000e */
[----:B------:R-:W-:-:S07]  /*1d410*/  IMAD R7, R7, 0x2, R23 ;  /* 0x0000000207077824 */ /* 0x000fce00078e0217 */
[----:B------:R-:W-:Y:S05]  /*1d420*/  WARPSYNC.COLLECTIVE R15, `(.L_x_1803) ;  /* 0x000000000f087348 */ /* 0x000fea0003c00000 */
[----:B------:R0:W1:Y:S02]  /*1d430*/  SHFL.IDX P6, R14, R13, R12, R11 ;  /* 0x0000000c0d0e7389 */ /* 0x00006400000c000b */
[----:B01----:R-:W-:Y:S01]  /*1d440*/  ENDCOLLECTIVE ;  /* 0x000000000000791b */ /* 0x003fe20003800000 */
.L_x_1803:
[----:B------:R-:W-:Y:S01]  /*1d450*/  MOV R13, R9 ;  /* 0x00000009000d7202 */ /* 0x000fe20000000f00 */
[----:B------:R-:W-:Y:S02]  /*1d460*/  IMAD.MOV.U32 R12, RZ, RZ, 0x1 ;  /* 0x00000001ff0c7424 */ /* 0x000fe400078e00ff */
[----:B------:R-:W-:-:S07]  /*1d470*/  IMAD.MOV.U32 R2, RZ, RZ, R14 ;  /* 0x000000ffff027224 */ /* 0x000fce00078e000e */
[----:B------:R-:W-:Y:S05]  /*1d480*/  WARPSYNC.COLLECTIVE R15, `(.L_x_1804) ;  /* 0x000000000f087348 */ /* 0x000fea0003c00000 */
[----:B------:R0:W1:Y:S02]  /*1d490*/  SHFL.IDX P6, R14, R13, R12, R11 ;  /* 0x0000000c0d0e7389 */ /* 0x00006400000c000b */
[----:B01----:R-:W-:Y:S01]  /*1d4a0*/  ENDCOLLECTIVE ;  /* 0x000000000000791b */ /* 0x003fe20003800000 */
.L_x_1804:
        /* <DEDUP_REMOVED lines=11> */
.L_x_1805:
[----:B------:R-:W-:Y:S01]  /*1d560*/  MOV R13, R9 ;  /* 0x00000009000d7202 */ /* 0x000fe20000000f00 */
[----:B------:R-:W-:Y:S02]  /*1d570*/  IMAD.MOV.U32 R12, RZ, RZ, 0x2 ;  /* 0x00000002ff0c7424 */ /* 0x000fe400078e00ff */
[----:B------:R-:W-:-:S07]  /*1d580*/  IMAD.MOV.U32 R2, RZ, RZ, R14 ;  /* 0x000000ffff027224 */ /* 0x000fce00078e000e */
[----:B------:R-:W-:Y:S05]  /*1d590*/  WARPSYNC.COLLECTIVE R15, `(.L_x_1806) ;  /* 0x000000000f087348 */ /* 0x000fea0003c00000 */
[----:B------:R0:W1:Y:S02]  /*1d5a0*/  SHFL.IDX P6, R14, R13, R12, R11 ;  /* 0x0000000c0d0e7389 */ /* 0x00006400000c000b */
[----:B01----:R-:W-:Y:S01]  /*1d5b0*/  ENDCOLLECTIVE ;  /* 0x000000000000791b */ /* 0x003fe20003800000 */
.L_x_1806:
        /* <DEDUP_REMOVED lines=11> */
.L_x_1807:
[----:B------:R-:W-:Y:S01]  /*1d670*/  MOV R13, R9 ;  /* 0x00000009000d7202 */ /* 0x000fe20000000f00 */
[----:B------:R-:W-:Y:S02]  /*1d680*/  IMAD.MOV.U32 R12, RZ, RZ, 0x3 ;  /* 0x00000003ff0c7424 */ /* 0x000fe400078e00ff */
[----:B------:R-:W-:-:S07]  /*1d690*/  IMAD.MOV.U32 R2, RZ, RZ, R14 ;  /* 0x000000ffff027224 */ /* 0x000fce00078e000e */
[----:B------:R-:W-:Y:S05]  /*1d6a0*/  WARPSYNC.COLLECTIVE R15, `(.L_x_1808) ;  /* 0x000000000f087348 */ /* 0x000fea0003c00000 */
[----:B------:R0:W1:Y:S02]  /*1d6b0*/  SHFL.IDX P6, R14, R13, R12, R11 ;  /* 0x0000000c0d0e7389 */ /* 0x00006400000c000b */
[----:B01----:R-:W-:Y:S01]  /*1d6c0*/  ENDCOLLECTIVE ;  /* 0x000000000000791b */ /* 0x003fe20003800000 */
.L_x_1808:
        /* <DEDUP_REMOVED lines=11> */
.L_x_1809:
[----:B------:R-:W-:Y:S01]  /*1d780*/  MOV R13, R9 ;  /* 0x00000009000d7202 */ /* 0x000fe20000000f00 */
[----:B------:R-:W-:Y:S02]  /*1d790*/  IMAD.MOV.U32 R12, RZ, RZ, 0x4 ;  /* 0x00000004ff0c7424 */ /* 0x000fe400078e00ff */
[----:B------:R-:W-:-:S07]  /*1d7a0*/  IMAD.MOV.U32 R2, RZ, RZ, R14 ;  /* 0x000000ffff027224 */ /* 0x000fce00078e000e */
[----:B------:R-:W-:Y:S05]  /*1d7b0*/  WARPSYNC.COLLECTIVE R15, `(.L_x_1810) ;  /* 0x000000000f087348 */ /* 0x000fea0003c00000 */
[----:B------:R0:W1:Y:S02]  /*1d7c0*/  SHFL.IDX P6, R14, R13, R12, R11 ;  /* 0x0000000c0d0e7389 */ /* 0x00006400000c000b */
[----:B01----:R-:W-:Y:S01]  /*1d7d0*/  ENDCOLLECTIVE ;  /* 0x000000000000791b */ /* 0x003fe20003800000 */
.L_x_1810:
        /* <DEDUP_REMOVED lines=11> */
.L_x_1811:
[----:B------:R-:W-:Y:S01]  /*1d890*/  MOV R13, R9 ;  /* 0x00000009000d7202 */ /* 0x000fe20000000f00 */
[----:B------:R-:W-:Y:S02]  /*1d8a0*/  IMAD.MOV.U32 R12, RZ, RZ, 0x5 ;  /* 0x00000005ff0c7424 */ /* 0x000fe400078e00ff */
[----:B------:R-:W-:-:S07]  /*1d8b0*/  IMAD.MOV.U32 R2, RZ, RZ, R14 ;  /* 0x000000ffff027224 */ /* 0x000fce00078e000e */
[----:B------:R-:W-:Y:S05]  /*1d8c0*/  WARPSYNC.COLLECTIVE R15, `(.L_x_1812) ;  /* 0x000000000f087348 */ /* 0x000fea0003c00000 */
[----:B------:R0:W1:Y:S02]  /*1d8d0*/  SHFL.IDX P6, R14, R13, R12, R11 ;  /* 0x0000000c0d0e7389 */ /* 0x00006400000c000b */
[----:B01----:R-:W-:Y:S01]  /*1d8e0*/  ENDCOLLECTIVE ;  /* 0x000000000000791b */ /* 0x003fe20003800000 */
.L_x_1812:
        /* <DEDUP_REMOVED lines=11> */
.L_x_1813:
[----:B------:R-:W-:Y:S01]  /*1d9a0*/  IMAD.MOV.U32 R2, RZ, RZ, R14 ;  /* 0x000000ffff027224 */ /* 0x000fe200078e000e */
[----:B------:R-:W-:Y:S06]  /*1d9b0*/  BRA `(.L_x_1814) ;  /* 0xffffffa0006c7947 */ /* 0x000fec000383ffff */
.L_x_1628:
[----:B---3--:R3:W4:Y:S02]  /*1d9c0*/  SYNCS.PHASECHK.TRANS64.TRYWAIT P0, [R4+URZ+0x32460], R21 ;  /* 0x03246015040075a7 */ /* 0x008724000800017f */
[----:B----4-:R-:W-:Y:S05]  /*1d9d0*/  @!P0 NANOSLEEP.SYNCS 0x989680 ;  /* 0x009896800000895d */ /* 0x010fea0003900000 */
[----:B------:R-:W4:Y:S02]  /*1d9e0*/  @!P0 SYNCS.PHASECHK.TRANS64 P0, [R4+URZ+0x32460], R21 ;  /* 0x03246015040085a7 */ /* 0x000f24000800007f */
[----:B----4-:R-:W-:Y:S05]  /*1d9f0*/  @!P0 BRA `(.L_x_1628) ;  /* 0xfffffffc00f08947 */ /* 0x010fea000383ffff */
[----:B------:R-:W-:Y:S05]  /*1da00*/  BRA `(.L_x_1815) ;  /* 0xffffffa000bc7947 */ /* 0x000fea000383ffff */
.L_x_1629:
[----:B------:R-:W-:Y:S01]  /*1da10*/  BSSY B1, `(.L_x_1816) ;  /* 0x0000008000017945 */ /* 0x000fe20003800000 */
[----:B------:R-:W-:Y:S01]  /*1da20*/  IMAD.MOV.U32 R13, RZ, RZ, R7 ;  /* 0x000000ffff0d7224 */ /* 0x000fe200078e0007 */
[----:B------:R-:W-:Y:S01]  /*1da30*/  MOV R12, RZ ;  /* 0x000000ff000c7202 */ /* 0x000fe20000000f00 */
[----:B------:R-:W-:Y:S02]  /*1da40*/  IMAD.MOV.U32 R11, RZ, RZ, 0x181f ;  /* 0x0000181fff0b7424 */ /* 0x000fe400078e00ff */
[----:B------:R-:W-:-:S07]  /*1da50*/  IMAD.MOV.U32 R15, RZ, RZ, -0x1 ;  /* 0xffffffffff0f7424 */ /* 0x000fce00078e00ff */
[----:B0123--:R-:W-:Y:S05]  /*1da60*/  WARPSYNC.COLLECTIVE R15, `(.L_x_1817) ;  /* 0x000000000f087348 */ /* 0x00ffea0003c00000 */
[----:B------:R4:W0:Y:S02]  /*1da70*/  SHFL.IDX P6, R14, R13, R12, R11 ;  /* 0x0000000c0d0e7389 */ /* 0x00082400000c000b */
[----:B01234-:R-:W-:Y:S01]  /*1da80*/  ENDCOLLECTIVE ;  /* 0x000000000000791b */ /* 0x01ffe20003800000 */
.L_x_1817:
[----:B------:R-:W-:Y:S05]  /*1da90*/  BSYNC B1 ;  /* 0x0000000000017941 */ /* 0x000fea0003800000 */
.L_x_1816:
[----:B------:R-:W-:Y:S01]  /*1daa0*/  IMAD.MOV.U32 R13, RZ, RZ, R5 ;  /* 0x000000ffff0d7224 */ /* 0x000fe200078e0005 */
[----:B------:R-:W-:Y:S01]  /*1dab0*/  MOV R11, 0x181f ;  /* 0x0000181f000b7802 */ /* 0x000fe20000000f00 */
[----:B------:R-:W-:Y:S02]  /*1dac0*/  IMAD.MOV.U32 R12, RZ, RZ, RZ ;  /* 0x000000ffff0c7224 */ /* 0x000fe400078e00ff */
[----:B------:R-:W-:Y:S02]  /*1dad0*/  IMAD.MOV.U32 R15, RZ, RZ, -0x1 ;  /* 0xffffffffff0f7424 */ /* 0x000fe400078e00ff */
[----:B------:R-:W-:Y:S02]  /*1dae0*/  IMAD.MOV.U32 R3, RZ, RZ, R14 ;  /* 0x000000ffff037224 */ /* 0x000fe400078e000e */
[----:B------:R-:W-:-:S07]  /*1daf0*/  IMAD R6, R6, 0x2, R23 ;  /* 0x0000000206067824 */ /* 0x000fce00078e0217 */
[----:B------:R-:W-:Y:S05]  /*1db00*/  WARPSYNC.COLLECTIVE R15, `(.L_x_1818) ;  /* 0x000000000f087348 */ /* 0x000fea0003c00000 */
[----:B------:R0:W1:Y:S02]  /*1db10*/  SHFL.IDX P6, R14, R13, R12, R11 ;  /* 0x0000000c0d0e7389 */ /* 0x00006400000c000b */
[----:B01----:R-:W-:Y:S01]  /*1db20*/  ENDCOLLECTIVE ;  /* 0x000000000000791b */ /* 0x003fe20003800000 */
.L_x_1818:
[----:B------:R-:W-:Y:S02]  /*1db30*/  IMAD.MOV.U32 R13, RZ, RZ, R7 ;  /* 0x000000ffff0d7224 */ /* 0x000fe400078e0007 */
[----:B------:R-:W-:Y:S01]  /*1db40*/  IMAD.MOV.U32 R12, RZ, RZ, 0x1 ;  /* 0x00000001ff0c7424 */ /* 0x000fe200078e00ff */
[----:B------:R-:W-:-:S13]  /*1db50*/  IADD3 R2, P0, R14, R0, RZ ;  /* 0x000000000e027210 */ /* 0x000fda0007f1e0ff */
[----:B------:R-:W-:Y:S05]  /*1db60*/  WARPSYNC.COLLECTIVE R15, `(.L_x_1819) ;  /* 0x000000000f087348 */ /* 0x000fea0003c00000 */
[----:B------:R0:W1:Y:S02]  /*1db70*/  SHFL.IDX P6, R14, R13, R12, R11 ;  /* 0x0000000c0d0e7389 */ /* 0x00006400000c000b */
[----:B01----:R-:W-:Y:S01]  /*1db80*/  ENDCOLLECTIVE ;  /* 0x000000000000791b */ /* 0x003fe20003800000 */
.L_x_1819:
        /* <DEDUP_REMOVED lines=13> */
.L_x_1820:
[----:B------:R-:W-:Y:S02]  /*1dc60*/  IMAD.MOV.U32 R13, RZ, RZ, R7 ;  /* 0x000000ffff0d7224 */ /* 0x000fe400078e0007 */
[----:B------:R-:W-:Y:S01]  /*1dc70*/  IMAD.MOV.U32 R12, RZ, RZ, 0x2 ;  /* 0x00000002ff0c7424 */ /* 0x000fe200078e00ff */
[----:B------:R-:W-:-:S13]  /*1dc80*/  IADD3 R2, P0, R14, R0, RZ ;  /* 0x000000000e027210 */ /* 0x000fda0007f1e0ff */
[----:B------:R-:W-:Y:S05]  /*1dc90*/  WARPSYNC.COLLECTIVE R15, `(.L_x_1821) ;  /* 0x000000000f087348 */ /* 0x000fea0003c00000 */
[----:B------:R0:W1:Y:S02]  /*1dca0*/  SHFL.IDX P6, R14, R13, R12, R11 ;  /* 0x0000000c0d0e7389 */ /* 0x00006400000c000b */
[----:B01----:R-:W-:Y:S01]  /*1dcb0*/  ENDCOLLECTIVE ;  /* 0x000000000000791b */ /* 0x003fe20003800000 */
.L_x_1821:
        /* <DEDUP_REMOVED lines=13> */
.L_x_1822:
[----:B------:R-:W-:Y:S02]  /*1dd90*/  IMAD.MOV.U32 R13, RZ, RZ, R7 ;  /* 0x000000ffff0d7224 */ /* 0x000fe400078e0007 */
[----:B------:R-:W-:Y:S01]  /*1dda0*/  IMAD.MOV.U32 R12, RZ, RZ, 0x3 ;  /* 0x00000003ff0c7424 */ /* 0x000fe200078e00ff */
[----:B------:R-:W-:-:S13]  /*1ddb0*/  IADD3 R2, P0, R14, R0, RZ ;  /* 0x000000000e027210 */ /* 0x000fda0007f1e0ff */
[----:B------:R-:W-:Y:S05]  /*1ddc0*/  WARPSYNC.COLLECTIVE R15, `(.L_x_1823) ;  /* 0x000000000f087348 */ /* 0x000fea0003c00000 */
[----:B------:R0:W1:Y:S02]  /*1ddd0*/  SHFL.IDX P6, R14, R13, R12, R11 ;  /* 0x0000000c0d0e7389 */ /* 0x00006400000c000b */
[----:B01----:R-:W-:Y:S01]  /*1dde0*/  ENDCOLLECTIVE ;  /* 0x000000000000791b */ /* 0x003fe20003800000 */
.L_x_1823:
        /* <DEDUP_REMOVED lines=13> */
.L_x_1824:
[----:B------:R-:W-:Y:S02]  /*1dec0*/  IMAD.MOV.U32 R13, RZ, RZ, R7 ;  /* 0x000000ffff0d7224 */ /* 0x000fe400078e0007 */
[----:B------:R-:W-:Y:S01]  /*1ded0*/  IMAD.MOV.U32 R12, RZ, RZ, 0x4 ;  /* 0x00000004ff0c7424 */ /* 0x000fe200078e00ff */
[----:B------:R-:W-:-:S13]  /*1dee0*/  IADD3 R2, P0, R14, R0, RZ ;  /* 0x000000000e027210 */ /* 0x000fda0007f1e0ff */
[----:B------:R-:W-:Y:S05]  /*1def0*/  WARPSYNC.COLLECTIVE R15, `(.L_x_1825) ;  /* 0x000000000f087348 */ /* 0x000fea0003c00000 */
[----:B------:R0:W1:Y:S02]  /*1df00*/  SHFL.IDX P6, R14, R13, R12, R11 ;  /* 0x0000000c0d0e7389 */ /* 0x00006400000c000b */
[----:B01----:R-:W-:Y:S01]  /*1df10*/  ENDCOLLECTIVE ;  /* 0x000000000000791b */ /* 0x003fe20003800000 */
.L_x_1825:
[----:B------:R-:W-:-:S05]  /*1df20*/  IADD3.X R3, RZ, R8, RZ, P0, !PT ;  /* 0x00000008ff037210 */ /* 0x000fca00007fe4ff */
        /* <DEDUP_REMOVED lines=12> */
.L_x_1826:
[----:B------:R-:W-:Y:S01]  /*1dff0*/  MOV R13, R7 ;  /* 0x00000007000d7202 */ /* 0x000fe20000000f00 */
[----:B------:R-:W-:Y:S01]  /*1e000*/  IMAD.MOV.U32 R12, RZ, RZ, 0x5 ;  /* 0x00000005ff0c7424 */ /* 0x000fe200078e00ff */
[----:B------:R-:W-:-:S13]  /*1e010*/  IADD3 R2, P0, R14, R0, RZ ;  /* 0x000000000e027210 */ /* 0x000fda0007f1e0ff */
[----:B------:R-:W-:Y:S05]  /*1e020*/  WARPSYNC.COLLECTIVE R15, `(.L_x_1827) ;  /* 0x000000000f087348 */ /* 0x000fea0003c00000 */
[----:B------:R0:W1:Y:S02]  /*1e030*/  SHFL.IDX P6, R14, R13, R12, R11 ;  /* 0x0000000c0d0e7389 */ /* 0x00006400000c000b */
[----:B01----:R-:W-:Y:S01]  /*1e040*/  ENDCOLLECTIVE ;  /* 0x000000000000791b */ /* 0x003fe20003800000 */
.L_x_1827:
        /* <DEDUP_REMOVED lines=13> */
.L_x_1828:
[----:B------:R-:W-:Y:S05]  /*1e120*/  BRA `(.L_x_1829) ;  /* 0xffffffa000087947 */ /* 0x000fea000383ffff */
.L_x_1637:
[----:B------:R-:W-:Y:S01]  /*1e130*/  BSSY B0, `(.L_x_1830) ;  /* 0x0000008000007945 */ /* 0x000fe20003800000 */
[----:B------:R-:W-:Y:S01]  /*1e140*/  IMAD.MOV.U32 R13, RZ, RZ, R16 ;  /* 0x000000ffff0d7224 */ /* 0x000fe200078e0010 */
[----:B------:R-:W-:Y:S01]  /*1e150*/  MOV R11, 0x1f ;  /* 0x0000001f000b7802 */ /* 0x000fe20000000f00 */
[----:B------:R-:W-:Y:S02]  /*1e160*/  IMAD.MOV.U32 R12, RZ, RZ, RZ ;  /* 0x000000ffff0c7224 */ /* 0x000fe400078e00ff */
[----:B------:R-:W-:-:S07]  /*1e170*/  IMAD.MOV.U32 R15, RZ, RZ, -0x1 ;  /* 0xffffffffff0f7424 */ /* 0x000fce00078e00ff */
[----:B0-23--:R-:W-:Y:S05]  /*1e180*/  WARPSYNC.COLLECTIVE R15, `(.L_x_1831) ;  /* 0x000000000f087348 */ /* 0x00dfea0003c00000 */
[----:B------:R1:W4:Y:S02]  /*1e190*/  SHFL.IDX P6, R14, R13, R12, R11 ;  /* 0x0000000c0d0e7389 */ /* 0x00032400000c000b */
[----:B01234-:R-:W-:Y:S01]  /*1e1a0*/  ENDCOLLECTIVE ;  /* 0x000000000000791b */ /* 0x01ffe20003800000 */
.L_x_1831:
[----:B------:R-:W-:Y:S05]  /*1e1b0*/  BSYNC B0 ;  /* 0x0000000000007941 */ /* 0x000fea0003800000 */
.L_x_1830:
        /* <DEDUP_REMOVED lines=9> */
.L_x_1832:
[----:B------:R-:W-:Y:S02]  /*1e250*/  ULDC UR4, c[0x0][0xd3c] ;  /* 0x00034f0000047ab9 */ /* 0x000fe40000000800 */
[----:B------:R-:W-:-:S13]  /*1e260*/  ISETP.GE.OR P1, PT, R5, UR4, !P0 ;  /* 0x0000000405007c0c */ /* 0x000fda000c726670 */
[----:B------:R-:W0:Y:S01]  /*1e270*/  @!P1 LDC.64 R2, c[0x0][0xd80] ;  /* 0x00036000ff029b82 */ /* 0x000e220000000a00 */
[----:B------:R-:W-:Y:S01]  /*1e280*/  MOV R11, RZ ;  /* 0x000000ff000b7202 */ /* 0x000fe20000000f00 */
        /* <DEDUP_REMOVED lines=14> */
.L_x_1833:
[----:B------:R-:W-:Y:S01]  /*1e370*/  IMAD.MOV.U32 R12, RZ, RZ, 0x2 ;  /* 0x00000002ff0c7424 */ /* 0x000fe200078e00ff */
[----:B------:R-:W-:-:S05]  /*1e380*/  SEL R6, R14, RZ, P1 ;  /* 0x000000ff0e067207 */ /* 0x000fca0000800000 */
[----:B------:R-:W-:-:S04]  /*1e390*/  IMAD.IADD R6, R5, 0x1, R6 ;  /* 0x0000000105067824 */ /* 0x000fc800078e0206 */
[----:B------:R-:W-:-:S07]  /*1e3a0*/  IMAD.MOV.U32 R13, RZ, RZ, R6 ;  /* 0x000000ffff0d7224 */ /* 0x000fce00078e0006 */
[----:B------:R-:W-:Y:S05]  /*1e3b0*/  WARPSYNC.COLLECTIVE R15, `(.L_x_1834) ;  /* 0x000000000f087348 */ /* 0x000fea0003c00000 */
[----:B------:R0:W1:Y:S02]  /*1e3c0*/  SHFL.UP P6, R14, R13, R12, R11 ;  /* 0x0400000c0d0e7389 */ /* 0x00006400000c000b */
[----:B01----:R-:W-:Y:S01]  /*1e3d0*/  ENDCOLLECTIVE ;  /* 0x000000000000791b */ /* 0x003fe20003800000 */
.L_x_1834:
[----:B------:R-:W-:Y:S02]  /*1e3e0*/  MOV R12, 0x4 ;  /* 0x00000004000c7802 */ /* 0x000fe40000000f00 */
[----:B------:R-:W-:-:S05]  /*1e3f0*/  SEL R7, R14, RZ, P2 ;  /* 0x000000ff0e077207 */ /* 0x000fca0001000000 */
[----:B------:R-:W-:-:S04]  /*1e400*/  IMAD.IADD R7, R6, 0x1, R7 ;  /* 0x0000000106077824 */ /* 0x000fc800078e0207 */
[----:B------:R-:W-:-:S07]  /*1e410*/  IMAD.MOV.U32 R13, RZ, RZ, R7 ;  /* 0x000000ffff0d7224 */ /* 0x000fce00078e0007 */
[----:B------:R-:W-:Y:S05]  /*1e420*/  WARPSYNC.COLLECTIVE R15, `(.L_x_1835) ;  /* 0x000000000f087348 */ /* 0x000fea0003c00000 */
[----:B------:R0:W1:Y:S02]  /*1e430*/  SHFL.UP P6, R14, R13, R12, R11 ;  /* 0x0400000c0d0e7389 */ /* 0x00006400000c000b */
[----:B01----:R-:W-:Y:S01]  /*1e440*/  ENDCOLLECTIVE ;  /* 0x000000000000791b */ /* 0x003fe20003800000 */
.L_x_1835:
[----:B------:R-:W-:Y:S01]  /*1e450*/  IMAD.MOV.U32 R12, RZ, RZ, 0x8 ;  /* 0x00000008ff0c7424 */ /* 0x000fe200078e00ff */
[----:B------:R-:W-:-:S05]  /*1e460*/  SEL R2, R14, RZ, P3 ;  /* 0x000000ff0e027207 */ /* 0x000fca0001800000 */
[----:B------:R-:W-:-:S04]  /*1e470*/  IMAD.IADD R2, R7, 0x1, R2 ;  /* 0x0000000107027824 */ /* 0x000fc800078e0202 */
[----:B------:R-:W-:-:S07]  /*1e480*/  IMAD.MOV.U32 R13, RZ, RZ, R2 ;  /* 0x000000ffff0d7224 */ /* 0x000fce00078e0002 */
[----:B------:R-:W-:Y:S05]  /*1e490*/  WARPSYNC.COLLECTIVE R15, `(.L_x_1836) ;  /* 0x000000000f087348 */ /* 0x000fea0003c00000 */
[----:B------:R0:W1:Y:S02]  /*1e4a0*/  SHFL.UP P6, R14, R13, R12, R11 ;  /* 0x0400000c0d0e7389 */ /* 0x00006400000c000b */
[----:B01----:R-:W-:Y:S01]  /*1e4b0*/  ENDCOLLECTIVE ;  /* 0x000000000000791b */ /* 0x003fe20003800000 */
.L_x_1836:
[----:B------:R-:W-:Y:S02]  /*1e4c0*/  MOV R12, 0x10 ;  /* 0x00000010000c7802 */ /* 0x000fe40000000f00 */
[----:B------:R-:W-:-:S05]  /*1e4d0*/  SEL R3, R14, RZ, P4 ;  /* 0x000000ff0e037207 */ /* 0x000fca0002000000 */
[----:B------:R-:W-:-:S04]  /*1e4e0*/  IMAD.IADD R3, R2, 0x1, R3 ;  /* 0x0000000102037824 */ /* 0x000fc800078e0203 */
[----:B------:R-:W-:-:S07]  /*1e4f0*/  IMAD.MOV.U32 R13, RZ, RZ, R3 ;  /* 0x000000ffff0d7224 */ /* 0x000fce00078e0003 */
[----:B------:R-:W-:Y:S05]  /*1e500*/  WARPSYNC.COLLECTIVE R15, `(.L_x_1837) ;  /* 0x000000000f087348 */ /* 0x000fea0003c00000 */
[----:B------:R0:W1:Y:S02]  /*1e510*/  SHFL.UP P6, R14, R13, R12, R11 ;  /* 0x0400000c0d0e7389 */ /* 0x00006400000c000b */
[----:B01----:R-:W-:Y:S01]  /*1e520*/  ENDCOLLECTIVE ;  /* 0x000000000000791b */ /* 0x003fe20003800000 */
.L_x_1837:
        /* <DEDUP_REMOVED lines=8> */
.L_x_1838:
[----:B------:R-:W-:Y:S05]  /*1e5b0*/  BRA `(.L_x_1839) ;  /* 0xffffffa000647947 */ /* 0x000fea000383ffff */
.L_x_1642:
[----:B------:R-:W-:Y:S01]  /*1e5c0*/  BSSY B0, `(.L_x_1840) ;  /* 0x0000008000007945 */ /* 0x000fe20003800000 */
[----:B-----5:R-:W-:Y:S01]  /*1e5d0*/  IMAD.MOV.U32 R13, RZ, RZ, R5 ;  /* 0x000000ffff0d7224 */ /* 0x020fe200078e0005 */
[----:B------:R-:W-:Y:S01]  /*1e5e0*/  MOV R12, 0x1 ;  /* 0x00000001000c7802 */ /* 0x000fe20000000f00 */
[----:B------:R-:W-:Y:S02]  /*1e5f0*/  IMAD.MOV.U32 R11, RZ, RZ, RZ ;  /* 0x000000ffff0b7224 */ /* 0x000fe400078e00ff */
[----:B------:R-:W-:-:S07]  /*1e600*/  IMAD.MOV.U32 R15, RZ, RZ, -0x1 ;  /* 0xffffffffff0f7424 */ /* 0x000fce00078e00ff */
[----:B0-----:R-:W-:Y:S05]  /*1e610*/  WARPSYNC.COLLECTIVE R15, `(.L_x_1841) ;  /* 0x000000000f087348 */ /* 0x001fea0003c00000 */
[----:B------:R1:W2:Y:S02]  /*1e620*/  SHFL.UP P6, R14, R13, R12, R11 ;  /* 0x0400000c0d0e7389 */ /* 0x0002a400000c000b */
[----:B012---:R-:W-:Y:S01]  /*1e630*/  ENDCOLLECTIVE ;  /* 0x000000000000791b */ /* 0x007fe20003800000 */
.L_x_1841:
[----:B------:R-:W-:Y:S05]  /*1e640*/  BSYNC B0 ;  /* 0x0000000000007941 */ /* 0x000fea0003800000 */
.L_x_1840:
        /* <DEDUP_REMOVED lines=8> */
.L_x_1842:
[----:B------:R-:W-:Y:S01]  /*1e6d0*/  IMAD.MOV.U32 R12, RZ, RZ, 0x4 ;  /* 0x00000004ff0c7424 */ /* 0x000fe200078e00ff */
[----:B------:R-:W-:-:S05]  /*1e6e0*/  SEL R2, R14, RZ, P2 ;  /* 0x000000ff0e027207 */ /* 0x000fca0001000000 */
[----:B------:R-:W-:-:S04]  /*1e6f0*/  IMAD.IADD R2, R13, 0x1, R2 ;  /* 0x000000010d027824 */ /* 0x000fc800078e0202 */
[----:B------:R-:W-:-:S07]  /*1e700*/  IMAD.MOV.U32 R13, RZ, RZ, R2 ;  /* 0x000000ffff0d7224 */ /* 0x000fce00078e0002 */
[----:B------:R-:W-:Y:S05]  /*1e710*/  WARPSYNC.COLLECTIVE R15, `(.L_x_1843) ;  /* 0x000000000f087348 */ /* 0x000fea0003c00000 */
[----:B------:R0:W1:Y:S02]  /*1e720*/  SHFL.UP P6, R14, R13, R12, R11 ;  /* 0x0400000c0d0e7389 */ /* 0x00006400000c000b */
[----:B01----:R-:W-:Y:S01]  /*1e730*/  ENDCOLLECTIVE ;  /* 0x000000000000791b */ /* 0x003fe20003800000 */
.L_x_1843:
[----:B------:R-:W-:Y:S02]  /*1e740*/  MOV R12, 0x8 ;  /* 0x00000008000c7802 */ /* 0x000fe40000000f00 */
[----:B------:R-:W-:-:S05]  /*1e750*/  SEL R3, R14, RZ, P3 ;  /* 0x000000ff0e037207 */ /* 0x000fca0001800000 */
[----:B------:R-:W-:-:S04]  /*1e760*/  IMAD.IADD R3, R2, 0x1, R3 ;  /* 0x0000000102037824 */ /* 0x000fc800078e0203 */
[----:B------:R-:W-:-:S07]  /*1e770*/  IMAD.MOV.U32 R13, RZ, RZ, R3 ;  /* 0x000000ffff0d7224 */ /* 0x000fce00078e0003 */
[----:B------:R-:W-:Y:S05]  /*1e780*/  WARPSYNC.COLLECTIVE R15, `(.L_x_1844) ;  /* 0x000000000f087348 */ /* 0x000fea0003c00000 */
[----:B------:R0:W1:Y:S02]  /*1e790*/  SHFL.UP P6, R14, R13, R12, R11 ;  /* 0x0400000c0d0e7389 */ /* 0x00006400000c000b */
[----:B01----:R-:W-:Y:S01]  /*1e7a0*/  ENDCOLLECTIVE ;  /* 0x000000000000791b */ /* 0x003fe20003800000 */
.L_x_1844:
[----:B------:R-:W-:Y:S01]  /*1e7b0*/  IMAD.MOV.U32 R12, RZ, RZ, 0x10 ;  /* 0x00000010ff0c7424 */ /* 0x000fe200078e00ff */
[----:B------:R-:W-:-:S05]  /*1e7c0*/  SEL R4, R14, RZ, P4 ;  /* 0x000000ff0e047207 */ /* 0x000fca0002000000 */
[----:B------:R-:W-:-:S04]  /*1e7d0*/  IMAD.IADD R4, R3, 0x1, R4 ;  /* 0x0000000103047824 */ /* 0x000fc800078e0204 */
[----:B------:R-:W-:-:S07]  /*1e7e0*/  IMAD.MOV.U32 R13, RZ, RZ, R4 ;  /* 0x000000ffff0d7224 */ /* 0x000fce00078e0004 */
[----:B------:R-:W-:Y:S05]  /*1e7f0*/  WARPSYNC.COLLECTIVE R15, `(.L_x_1845) ;  /* 0x000000000f087348 */ /* 0x000fea0003c00000 */
[----:B------:R0:W1:Y:S02]  /*1e800*/  SHFL.UP P6, R14, R13, R12, R11 ;  /* 0x0400000c0d0e7389 */ /* 0x00006400000c000b */
[----:B01----:R-:W-:Y:S01]  /*1e810*/  ENDCOLLECTIVE ;  /* 0x000000000000791b */ /* 0x003fe20003800000 */
.L_x_1845:
[----:B------:R-:W-:Y:S01]  /*1e820*/  MOV R12, 0x1f ;  /* 0x0000001f000c7802 */ /* 0x000fe20000000f00 */
[----:B------:R-:W-:Y:S01]  /*1e830*/  IMAD.MOV.U32 R11, RZ, RZ, 0x1f ;  /* 0x0000001fff0b7424 */ /* 0x000fe200078e00ff */
[----:B------:R-:W-:-:S05]  /*1e840*/  SEL R3, R14, RZ, P5 ;  /* 0x000000ff0e037207 */ /* 0x000fca0002800000 */
[----:B------:R-:W-:-:S04]  /*1e850*/  IMAD.IADD R2, R4, 0x1, R3 ;  /* 0x0000000104027824 */ /* 0x000fc800078e0203 */
[----:B------:R-:W-:-:S07]  /*1e860*/  IMAD.MOV.U32 R13, RZ, RZ, R2 ;  /* 0x000000ffff0d7224 */ /* 0x000fce00078e0002 */
[----:B------:R-:W-:Y:S05]  /*1e870*/  WARPSYNC.COLLECTIVE R15, `(.L_x_1846) ;  /* 0x000000000f087348 */ /* 0x000fea0003c00000 */
[----:B------:R0:W1:Y:S02]  /*1e880*/  SHFL.IDX P6, R14, R13, R12, R11 ;  /* 0x0000000c0d0e7389 */ /* 0x00006400000c000b */
[----:B01----:R-:W-:Y:S01]  /*1e890*/  ENDCOLLECTIVE ;  /* 0x000000000000791b */ /* 0x003fe20003800000 */
.L_x_1846:
[----:B------:R-:W-:Y:S05]  /*1e8a0*/  BRA `(.L_x_1847) ;  /* 0xffffffa000447947 */ /* 0x000fea000383ffff */
.L_x_1644:
[----:B------:R-:W-:Y:S01]  /*1e8b0*/  BSSY B0, `(.L_x_1848) ;  /* 0x0000006000007945 */ /* 0x000fe20003800000 */
[----:B------:R-:W-:Y:S01]  /*1e8c0*/  PLOP3.LUT P6, PT, P6, PT, PT, 0x8, 0x0 ;  /* 0x000000000000781c */ /* 0x000fe200037ce170 */
[----:B------:R-:W-:-:S12]  /*1e8d0*/  IMAD.MOV.U32 R15, RZ, RZ, -0x1 ;  /* 0xffffffffff0f7424 */ /* 0x000fd800078e00ff */
[----:B0-----:R-:W-:Y:S05]  /*1e8e0*/  WARPSYNC.COLLECTIVE R15, `(.L_x_1849) ;  /* 0x000000000f087348 */ /* 0x001fea0003c00000 */
[----:B------:R-:W-:Y:S01]  /*1e8f0*/  VOTE.ANY R14, PT, P6 ;  /* 0x00000000000e7806 */ /* 0x000fe200030e0100 */
[----:B0-----:R-:W-:Y:S06]  /*1e900*/  ENDCOLLECTIVE ;  /* 0x000000000000791b */ /* 0x001fec0003800000 */
.L_x_1849:
[----:B------:R-:W-:Y:S05]  /*1e910*/  BSYNC B0 ;  /* 0x0000000000007941 */ /* 0x000fea0003800000 */
.L_x_1848:
[----:B------:R-:W-:Y:S01]  /*1e920*/  IMAD.MOV.U32 R3, RZ, RZ, R14 ;  /* 0x000000ffff037224 */ /* 0x000fe200078e000e */
[----:B------:R-:W-:Y:S01]  /*1e930*/  MOV R11, 0x1f ;  /* 0x0000001f000b7802 */ /* 0x000fe20000000f00 */
[----:B------:R-:W-:Y:S02]  /*1e940*/  IMAD.MOV.U32 R13, RZ, RZ, R5 ;  /* 0x000000ffff0d7224 */ /* 0x000fe400078e0005 */
[----:B------:R-:W0:Y:S01]  /*1e950*/  POPC R4, R3 ;  /* 0x0000000300047309 */ /* 0x000e220000000000 */
[----:B------:R-:W-:Y:S02]  /*1e960*/  IMAD.MOV.U32 R15, RZ, RZ, -0x1 ;  /* 0xffffffffff0f7424 */ /* 0x000fe400078e00ff */
[----:B0-----:R-:W-:-:S07]  /*1e970*/  IMAD.MOV.U32 R12, RZ, RZ, R4 ;  /* 0x000000ffff0c7224 */ /* 0x001fce00078e0004 */
[----:B------:R-:W-:Y:S05]  /*1e980*/  WARPSYNC.COLLECTIVE R15, `(.L_x_1850) ;  /* 0x000000000f087348 */ /* 0x000fea0003c00000 */
[----:B------:R0:W1:Y:S02]  /*1e990*/  SHFL.IDX P6, R14, R13, R12, R11 ;  /* 0x0000000c0d0e7389 */ /* 0x00006400000c000b */
[----:B01----:R-:W-:Y:S01]  /*1e9a0*/  ENDCOLLECTIVE ;  /* 0x000000000000791b */ /* 0x003fe20003800000 */
.L_x_1850:
[----:B------:R-:W-:Y:S01]  /*1e9b0*/  IMAD.MOV.U32 R5, RZ, RZ, R14 ;  /* 0x000000ffff057224 */ /* 0x000fe200078e000e */
[----:B------:R-:W-:Y:S06]  /*1e9c0*/  BRA `(.L_x_1851) ;  /* 0xffffffa000347947 */ /* 0x000fec000383ffff */
.L_x_1646:
[----:B------:R-:W-:Y:S01]  /*1e9d0*/  BSSY B0, `(.L_x_1852) ;  /* 0x0000007000007945 */ /* 0x000fe20003800000 */
[----:B------:R-:W-:Y:S02]  /*1e9e0*/  IMAD.MOV.U32 R13, RZ, RZ, R2 ;  /* 0x000000ffff0d7224 */ /* 0x000fe400078e0002 */
[----:B------:R-:W-:Y:S02]  /*1e9f0*/  IMAD.MOV.U32 R11, RZ, RZ, 0x1f ;  /* 0x0000001fff0b7424 */ /* 0x000fe400078e00ff */
[----:B------:R-:W-:-:S07]  /*1ea00*/  IMAD.MOV.U32 R15, RZ, RZ, -0x1 ;  /* 0xffffffffff0f7424 */ /* 0x000fce00078e00ff */
[----:B012---:R-:W-:Y:S05]  /*1ea10*/  WARPSYNC.COLLECTIVE R15, `(.L_x_1853) ;  /* 0x000000000f087348 */ /* 0x007fea0003c00000 */
[----:B------:R3:W4:Y:S02]  /*1ea20*/  SHFL.IDX P6, R14, R13, R12, R11 ;  /* 0x0000000c0d0e7389 */ /* 0x00072400000c000b */
[----:B01234-:R-:W-:Y:S01]  /*1ea30*/  ENDCOLLECTIVE ;  /* 0x000000000000791b */ /* 0x01ffe20003800000 */
.L_x_1853:
[----:B------:R-:W-:Y:S05]  /*1ea40*/  BSYNC B0 ;  /* 0x0000000000007941 */ /* 0x000fea0003800000 */
.L_x_1852:
[----:B------:R-:W-:Y:S05]  /*1ea50*/  BRA `(.L_x_1645) ;  /* 0xffffffa0002c7947 */ /* 0x000fea000383ffff */
.L_x_1650:
[----:B-1----:R1:W0:Y:S02]  /*1ea60*/  SYNCS.PHASECHK.TRANS64.TRYWAIT P0, [R5+URZ+0x32420], R0 ;  /* 0x03242000050075a7 */ /* 0x002224000800017f */
[----:B0-----:R-:W-:Y:S05]  /*1ea70*/  @!P0 NANOSLEEP.SYNCS 0x989680 ;  /* 0x009896800000895d */ /* 0x001fea0003900000 */
[----:B------:R-:W0:Y:S02]  /*1ea80*/  @!P0 SYNCS.PHASECHK.TRANS64 P0, [R5+URZ+0x32420], R0 ;  /* 0x03242000050085a7 */ /* 0x000e24000800007f */
[----:B0-----:R-:W-:Y:S05]  /*1ea90*/  @!P0 BRA `(.L_x_1650) ;  /* 0xfffffffc00f08947 */ /* 0x001fea000383ffff */
[----:B------:R-:W-:Y:S05]  /*1eaa0*/  BRA `(.L_x_1854) ;  /* 0xffffffa400187947 */ /* 0x000fea000383ffff */
.L_x_1651:
[----:B------:R-:W5:Y:S01]  /*1eab0*/  S2R R2, SR_TID.X ;  /* 0x0000000000027919 */ /* 0x000f620000002100 */
[----:B------:R-:W-:Y:S01]  /*1eac0*/  BSSY B0, `(.L_x_1855) ;  /* 0x000000a000007945 */ /* 0x000fe20003800000 */
[----:B------:R-:W-:Y:S02]  /*1ead0*/  IMAD.MOV.U32 R12, RZ, RZ, RZ ;  /* 0x000000ffff0c7224 */ /* 0x000fe400078e00ff */
[----:B------:R-:W-:Y:S02]  /*1eae0*/  IMAD.MOV.U32 R11, RZ, RZ, 0x1f ;  /* 0x0000001fff0b7424 */ /* 0x000fe400078e00ff */
[----:B------:R-:W-:Y:S01]  /*1eaf0*/  IMAD.MOV.U32 R15, RZ, RZ, -0x1 ;  /* 0xffffffffff0f7424 */ /* 0x000fe200078e00ff */
[----:B-----5:R-:W-:-:S04]  /*1eb00*/  SHF.R.U32.HI R2, RZ, 0x5, R2 ;  /* 0x00000005ff027819 */ /* 0x020fc80000011602 */
[----:B------:R-:W-:-:S04]  /*1eb10*/  LOP3.LUT R2, R2, 0x3, RZ, 0xc0, !PT ;  /* 0x0000000302027812 */ /* 0x000fc800078ec0ff */
[----:B------:R-:W-:-:S07]  /*1eb20*/  MOV R13, R2 ;  /* 0x00000002000d7202 */ /* 0x000fce0000000f00 */
[----:B01234-:R-:W-:Y:S05]  /*1eb30*/  WARPSYNC.COLLECTIVE R15, `(.L_x_1856) ;  /* 0x000000000f087348 */ /* 0x01ffea0003c00000 */
[----:B------:R0:W0:Y:S02]  /*1eb40*/  SHFL.IDX P6, R14, R13, R12, R11 ;  /* 0x0000000c0d0e7389 */ /* 0x00002400000c000b */
[----:B01234-:R-:W-:Y:S01]  /*1eb50*/  ENDCOLLECTIVE ;  /* 0x000000000000791b */ /* 0x01ffe20003800000 */
.L_x_1856:
[----:B------:R-:W-:Y:S05]  /*1eb60*/  BSYNC B0 ;  /* 0x0000000000007941 */ /* 0x000fea0003800000 */
.L_x_1855:
[----:B------:R-:W-:Y:S05]  /*1eb70*/  BRA `(.L_x_1857) ;  /* 0xffffffa400007947 */ /* 0x000fea000383ffff */
.L_x_1652:
[----:B------:R-:W-:Y:S01]  /*1eb80*/  BSSY B0, `(.L_x_1858) ;  /* 0x0000006000007945 */ /* 0x000fe20003800000 */
[----:B------:R-:W-:-:S07]  /*1eb90*/  IMAD.MOV.U32 R15, RZ, RZ, -0x1 ;  /* 0xffffffffff0f7424 */ /* 0x000fce00078e00ff */
[----:B-1234-:R-:W-:Y:S05]  /*1eba0*/  WARPSYNC.COLLECTIVE R15, `(.L_x_1859) ;  /* 0x000000000f0c7348 */ /* 0x01efea0003c00000 */
[----:B------:R-:W-:Y:S02]  /*1ebb0*/  ELECT P6, UR62, PT ;  /* 0x00000000003e782f */ /* 0x000fe400038c0000 */
[----:B------:R-:W-:Y:S01]  /*1ebc0*/  MOV R14, UR62 ;  /* 0x0000003e000e7c02 */ /* 0x000fe20008000f00 */
[----:B-1234-:R-:W-:Y:S10]  /*1ebd0*/  ENDCOLLECTIVE ;  /* 0x000000000000791b */ /* 0x01eff40003800000 */
.L_x_1859:
[----:B------:R-:W-:Y:S05]  /*1ebe0*/  BSYNC B0 ;  /* 0x0000000000007941 */ /* 0x000fea0003800000 */
.L_x_1858:
[----:B------:R-:W-:Y:S05]  /*1ebf0*/  BRA `(.L_x_1860) ;  /* 0xffffffa000f47947 */ /* 0x000fea000383ffff */
.L_x_1654:
[----:B0-----:R0:W1:Y:S02]  /*1ec00*/  SYNCS.PHASECHK.TRANS64.TRYWAIT P1, [R3+URZ+0x32440], R2 ;  /* 0x03244002030075a7 */ /* 0x001064000802017f */
[----:B-1----:R-:W-:Y:S05]  /*1ec10*/  @!P1 NANOSLEEP.SYNCS 0x989680 ;  /* 0x009896800000995d */ /* 0x002fea0003900000 */
[----:B------:R-:W1:Y:S02]  /*1ec20*/  @!P1 SYNCS.PHASECHK.TRANS64 P1, [R3+URZ+0x32440], R2 ;  /* 0x03244002030095a7 */ /* 0x000e64000802007f */
[----:B-1----:R-:W-:Y:S05]  /*1ec30*/  @!P1 BRA `(.L_x_1654) ;  /* 0xfffffffc00f09947 */ /* 0x002fea000383ffff */
[----:B------:R-:W-:Y:S05]  /*1ec40*/  BRA `(.L_x_1861) ;  /* 0xffffffa400147947 */ /* 0x000fea000383ffff */
.L_x_1656:
[----:B-1----:R1:W0:Y:S02]  /*1ec50*/  SYNCS.PHASECHK.TRANS64.TRYWAIT P1, [R25+URZ+0x32440], R0 ;  /* 0x03244000190075a7 */ /* 0x002224000802017f */
[----:B0-----:R-:W-:Y:S05]  /*1ec60*/  @!P1 NANOSLEEP.SYNCS 0x989680 ;  /* 0x009896800000995d */ /* 0x001fea0003900000 */
[----:B------:R-:W0:Y:S02]  /*1ec70*/  @!P1 SYNCS.PHASECHK.TRANS64 P1, [R25+URZ+0x32440], R0 ;  /* 0x03244000190095a7 */ /* 0x000e24000802007f */
[----:B0-----:R-:W-:Y:S05]  /*1ec80*/  @!P1 BRA `(.L_x_1656) ;  /* 0xfffffffc00f09947 */ /* 0x001fea000383ffff */
[----:B------:R-:W-:Y:S05]  /*1ec90*/  BRA `(.L_x_1862) ;  /* 0xffffffa400207947 */ /* 0x000fea000383ffff */
.L_x_1658:
[----:B------:R0:W0:Y:S02]  /*1eca0*/  SYNCS.PHASECHK.TRANS64.TRYWAIT P1, [R3+URZ+0x32460], R2 ;  /* 0x03246002030075a7 */ /* 0x000024000802017f */
[----:B0-----:R-:W-:Y:S05]  /*1ecb0*/  @!P1 NANOSLEEP.SYNCS 0x989680 ;  /* 0x009896800000995d */ /* 0x001fea0003900000 */
[----:B------:R-:W0:Y:S02]  /*1ecc0*/  @!P1 SYNCS.PHASECHK.TRANS64 P1, [R3+URZ+0x32460], R2 ;  /* 0x03246002030095a7 */ /* 0x000e24000802007f */
[----:B0-----:R-:W-:Y:S05]  /*1ecd0*/  @!P1 BRA `(.L_x_1658) ;  /* 0xfffffffc00f09947 */ /* 0x001fea000383ffff */
[----:B------:R-:W-:Y:S05]  /*1ece0*/  BRA `(.L_x_1863) ;  /* 0xffffffa4001c7947 */ /* 0x000fea000383ffff */
.L_x_1864:
        /* <DEDUP_REMOVED lines=9> */
.L_x_6453:


//--------------------- .text._ZN7cutlass13device_kernelIN5flash11enable_sm90INS1_16FlashAttnFwdSm90INS1_25CollectiveMainloopFwdSm90ILi2EN4cute5tupleIJNS5_1CILi1EEES8_S8_EEENS6_IJNS7_ILi128EEENS7_ILi96EEENS7_ILi64EEEEEELi256ENS_6half_tEfNS_4arch4Sm90ELb0ELb1ELb1ELb0ELb1ELb0ELb0ELb1ELb0ELb1ELb0ELb0EEENS1_21CollectiveEpilogueFwdINS6_IJSA_NS7_ILi256EEESB_EEES9_SE_SG_Li256ELb0ELb1ELb0ELb0EEENS1_30DynamicPersistentTileSchedulerILi256ELi128ELb0ELb1ELb1EEEEEEEEEvNT_6ParamsE --------------------------
	.section	.text._ZN7cutlass13device_kernelIN5flash11enable_sm90INS1_16FlashAttnFwdSm90INS1_25CollectiveMainloopFwdSm90ILi2EN4cute5tupleIJNS5_1CILi1EEES8_S8_EEENS6_IJNS7_ILi128EEENS7_ILi96EEENS7_ILi64EEEEEELi256ENS_6half_tEfNS_4arch4Sm90ELb0ELb1ELb1ELb0ELb1ELb0ELb0ELb1ELb0ELb1ELb0ELb0EEENS1_21CollectiveEpilogueFwdINS6_IJSA_NS7_ILi256EEESB_EEES9_SE_SG_Li256ELb0ELb1ELb0ELb0EEENS1_30DynamicPersistentTileSchedulerILi256ELi128ELb0ELb1ELb1EEEEEEEEEvNT_6ParamsE,"ax",@progbits
	.align	128
.text._ZN7cutlass13device_kernelIN5flash11enable_sm90INS1_16FlashAttnFwdSm90INS1_25CollectiveMainloopFwdSm90ILi2EN4cute5tupleIJNS5_1CILi1EEES8_S8_EEENS6_IJNS7_ILi128EEENS7_ILi96EEENS7_ILi64EEEEEELi256ENS_6half_tEfNS_4arch4Sm90ELb0ELb1ELb1ELb0ELb1ELb0ELb0ELb1ELb0ELb1ELb0ELb0EEENS1_21CollectiveEpilogueFwdINS6_IJSA_NS7_ILi256EEESB_EEES9_SE_SG_Li256ELb0ELb1ELb0ELb0EEENS1_30DynamicPersistentTileSchedulerILi256ELi128ELb0ELb1ELb1EEEEEEEEEvNT_6ParamsE:
        .type           _ZN7cutlass13device_kernelIN5flash11enable_sm90INS1_16FlashAttnFwdSm90INS1_25CollectiveMainloopFwdSm90ILi2EN4cute5tupleIJNS5_1CILi1EEES8_S8_EEENS6_IJNS7_ILi128EEENS7_ILi96EEENS7_ILi64EEEEEELi256ENS_6half_tEfNS_4arch4Sm90ELb0ELb1ELb1ELb0ELb1ELb0ELb0ELb1ELb0ELb1ELb0ELb0EEENS1_21CollectiveEpilogueFwdINS6_IJSA_NS7_ILi256EEESB_EEES9_SE_SG_Li256ELb0ELb1ELb0ELb0EEENS1_30DynamicPersistentTileSchedulerILi256ELi128ELb0ELb1ELb1EEEEEEEEEvNT_6ParamsE,@function
        .size           _ZN7cutlass13device_kernelIN5flash11enable_sm90INS1_16FlashAttnFwdSm90INS1_25CollectiveMainloopFwdSm90ILi2EN4cute5tupleIJNS5_1CILi1EEES8_S8_EEENS6_IJNS7_ILi128EEENS7_ILi96EEENS7_ILi64EEEEEELi256ENS_6half_tEfNS_4arch4Sm90ELb0ELb1ELb1ELb0ELb1ELb0ELb0ELb1ELb0ELb1ELb0ELb0EEENS1_21CollectiveEpilogueFwdINS6_IJSA_NS7_ILi256EEESB_EEES9_SE_SG_Li256ELb0ELb1ELb0ELb0EEENS1_30DynamicPersistentTileSchedulerILi256ELi128ELb0ELb1ELb1EEEEEEEEEvNT_6ParamsE,(.L_x_6454 - _ZN7cutlass13device_kernelIN5flash11enable_sm90INS1_16FlashAttnFwdSm90INS1_25CollectiveMainloopFwdSm90ILi2EN4cute5tupleIJNS5_1CILi1EEES8_S8_EEENS6_IJNS7_ILi128EEENS7_ILi96EEENS7_ILi64EEEEEELi256ENS_6half_tEfNS_4arch4Sm90ELb0ELb1ELb1ELb0ELb1ELb0ELb0ELb1ELb0ELb1ELb0ELb0EEENS1_21CollectiveEpilogueFwdINS6_IJSA_NS7_ILi256EEESB_EEES9_SE_SG_Li256ELb0ELb1ELb0ELb0EEENS1_30DynamicPersistentTileSchedulerILi256ELi128ELb0ELb1ELb1EEEEEEEEEvNT_6ParamsE)
        .other          _ZN7cutlass13device_kernelIN5flash11enable_sm90INS1_16FlashAttnFwdSm90INS1_25CollectiveMainloopFwdSm90ILi2EN4cute5tupleIJNS5_1CILi1EEES8_S8_EEENS6_IJNS7_ILi128EEENS7_ILi96EEENS7_ILi64EEEEEELi256ENS_6half_tEfNS_4arch4Sm90ELb0ELb1ELb1ELb0ELb1ELb0ELb0ELb1ELb0ELb1ELb0ELb0EEENS1_21CollectiveEpilogueFwdINS6_IJSA_NS7_ILi256EEESB_EEES9_SE_SG_Li256ELb0ELb1ELb0ELb0EEENS1_30DynamicPersistentTileSchedulerILi256ELi128ELb0ELb1ELb1EEEEEEEEEvNT_6ParamsE,@"STO_CUDA_ENTRY STV_DEFAULT"
_ZN7cutlass13device_kernelIN5flash11enable_sm90INS1_16FlashAttnFwdSm90INS1_25CollectiveMainloopFwdSm90ILi2EN4cute5tupleIJNS5_1CILi1EEES8_S8_EEENS6_IJNS7_ILi128EEENS7_ILi96EEENS7_ILi64EEEEEELi256ENS_6half_tEfNS_4arch4Sm90ELb0ELb1ELb1ELb0ELb1ELb0ELb0ELb1ELb0ELb1ELb0ELb0EEENS1_21CollectiveEpilogueFwdINS6_IJSA_NS7_ILi256EEESB_EEES9_SE_SG_Li256ELb0ELb1ELb0ELb0EEENS1_30DynamicPersistentTileSchedulerILi256ELi128ELb0ELb1ELb1EEEEEEEEEvNT_6ParamsE:
        /* <DEDUP_REMOVED lines=45> */
.L_x_1865:
        /* <DEDUP_REMOVED lines=22> */
.L_x_1866:
        /* <DEDUP_REMOVED lines=18> */
.L_x_1867:
        /* <DEDUP_REMOVED lines=22> */
.L_x_1868:
        /* <DEDUP_REMOVED lines=23> */
.L_x_1869:
        /* <DEDUP_REMOVED lines=8> */
.L_x_1871:
[----:B------:R-:W-:-:S08]  /*08a0*/  NOP ;  /* 0x0000000000007918 */ /* 0x000fd00000000000 */
[----:B------:R-:W0:Y:S02]  /*08b0*/  USETMAXREG.TRY_ALLOC.CTAPOOL UP0, 0xe8 ;  /* 0x000000e8000079c8 */ /* 0x000e240008000600 */
[----:B0-----:R-:W-:-:S13]  /*08c0*/  PLOP3.LUT P0, PT, PT, PT, UP0, 0x80, 0x0 ;  /* 0x000000000000781c */ /* 0x001fda0003f0f008 */
[----:B------:R-:W-:Y:S05]  /*08d0*/  @!P0 BRA `(.L_x_1871) ;  /* 0xfffffffc00f08947 */ /* 0x000fea000383ffff */
[----:B------:R-:W-:Y:S01]  /*08e0*/  SHF.R.U32.HI R0, RZ, 0x7, R5 ;  /* 0x00000007ff007819 */ /* 0x000fe20000011605 */
[----:B------:R-:W0:Y:S08]  /*08f0*/  S2UR UR4, SR_CTAID.X ;  /* 0x00000000000479c3 */ /* 0x000e300000002500 */
[----:B------:R-:W-:Y:S08]  /*0900*/  BAR.ARV 0x4, 0x180 ;  /* 0x0106000000007b1d */ /* 0x000ff00000002000 */
        /* <DEDUP_REMOVED lines=13> */
[CC--:B------:R-:W-:Y:S02]  /*09e0*/  LEA.HI R4, R0.reuse, R213.reuse, RZ, 0x5 ;  /* 0x000000d500047211 */ /* 0x0c0fe400078f28ff */
[----:B------:R-:W-:Y:S02]  /*09f0*/  LOP3.LUT R204, R3, 0xffffff80, RZ, 0xc0, !PT ;  /* 0xffffff8003cc7812 */ /* 0x000fe400078ec0ff */
[----:B------:R-:W-:Y:S01]  /*0a00*/  LEA.HI R2, R0, R213, RZ, 0x4 ;  /* 0x000000d500027211 */ /* 0x000fe200078f20ff */
[----:B------:R-:W-:Y:S01]  /*0a10*/  IMAD.SHL.U32 R6, R4, 0x20, RZ ;  /* 0x0000002004067824 */ /* 0x000fe200078e00ff */
[----:B------:R-:W-:Y:S01]  /*0a20*/  SHF.R.S32.HI R206, RZ, 0x7, R3 ;  /* 0x00000007ffce7819 */ /* 0x000fe20000011403 */
[----:B------:R-:W-:Y:S01]  /*0a30*/  IMAD.IADD R204, R213, 0x1, -R204 ;  /* 0x00000001d5cc7824 */ /* 0x000fe200078e0acc */
[----:B------:R-:W-:-:S02]  /*0a40*/  SHF.R.S32.HI R5, RZ, 0x4, R2 ;  /* 0x00000004ff057819 */ /* 0x000fc40000011402 */
[----:B------:R-:W-:Y:S02]  /*0a50*/  LOP3.LUT R7, R6, 0xfffffc00, RZ, 0xc0, !PT ;  /* 0xfffffc0006077812 */ /* 0x000fe400078ec0ff */
[----:B------:R-:W-:Y:S02]  /*0a60*/  SHF.R.S32.HI R9, RZ, 0x1f, R204 ;  /* 0x0000001fff097819 */ /* 0x000fe400000114cc */
[----:B------:R-:W-:Y:S02]  /*0a70*/  LEA.HI R6, R0, R213, RZ, 0x2 ;  /* 0x000000d500067211 */ /* 0x000fe400078f10ff */
[----:B------:R-:W-:Y:S02]  /*0a80*/  LEA.HI R8, R9, R204, RZ, 0x2 ;  /* 0x000000cc09087211 */ /* 0x000fe400078f10ff */
[----:B------:R-:W-:Y:S02]  /*0a90*/  LOP3.LUT R4, R2, 0x3fffff0, RZ, 0xc0, !PT ;  /* 0x03fffff002047812 */ /* 0x000fe400078ec0ff */
[----:B------:R-:W-:-:S02]  /*0aa0*/  SHF.R.S32.HI R10, RZ, 0x2, R8 ;  /* 0x00000002ff0a7819 */ /* 0x000fc40000011408 */
[----:B------:R-:W-:Y:S01]  /*0ab0*/  SHF.R.S32.HI R11, RZ, 0x1f, R8 ;  /* 0x0000001fff0b7819 */ /* 0x000fe20000011408 */
[----:B------:R-:W-:Y:S01]  /*0ac0*/  IMAD.IADD R4, R213, 0x1, -R4 ;  /* 0x00000001d5047824 */ /* 0x000fe200078e0a04 */
[----:B------:R-:W-:Y:S02]  /*0ad0*/  LOP3.LUT R6, R6, 0xfffffffc, RZ, 0xc0, !PT ;  /* 0xfffffffc06067812 */ /* 0x000fe400078ec0ff */
[----:B------:R-:W-:Y:S01]  /*0ae0*/  LEA.HI R11, R11, R10, RZ, 0x3 ;  /* 0x0000000a0b0b7211 */ /* 0x000fe200078f18ff */
[----:B------:R-:W-:Y:S01]  /*0af0*/  IMAD R7, R4, 0x40, R7 ;  /* 0x0000004004077824 */ /* 0x000fe200078e0207 */
[----:B------:R-:W-:Y:S01]  /*0b00*/  LEA.HI R0, R0, R213, RZ, 0x3 ;  /* 0x000000d500007211 */ /* 0x000fe200078f18ff */
[----:B------:R-:W-:Y:S01]  /*0b10*/  IMAD.IADD R6, R213, 0x1, -R6 ;  /* 0x00000001d5067824 */ /* 0x000fe200078e0a06 */
[----:B------:R-:W-:Y:S02]  /*0b20*/  LEA.HI R2, R2, R5, RZ, 0x1 ;  /* 0x0000000502027211 */ /* 0x000fe400078f08ff */
[----:B------:R-:W-:-:S02]  /*0b30*/  LOP3.LUT R11, R11, 0xfffffff8, RZ, 0xc0, !PT ;  /* 0xfffffff80b0b7812 */ /* 0x000fc400078ec0ff */
[----:B------:R-:W-:Y:S02]  /*0b40*/  LEA.HI R9, R9, R204, RZ, 0x5 ;  /* 0x000000cc09097211 */ /* 0x000fe400078f28ff */
[----:B------:R-:W-:Y:S01]  /*0b50*/  LEA.HI R3, R3, R206, RZ, 0x1 ;  /* 0x000000ce03037211 */ /* 0x000fe200078f08ff */
[----:B------:R-:W-:Y:S01]  /*0b60*/  IMAD.IADD R10, R10, 0x1, -R11 ;  /* 0x000000010a0a7824 */ /* 0x000fe200078e0a0b */
[----:B------:R-:W-:Y:S02]  /*0b70*/  LOP3.LUT R202, R0, 0xfffffff8, RZ, 0xc0, !PT ;  /* 0xfffffff800ca7812 */ /* 0x000fe400078ec0ff */
[----:B------:R-:W-:Y:S02]  /*0b80*/  LOP3.LUT R2, R2, 0x1ffffffe, RZ, 0xc0, !PT ;  /* 0x1ffffffe02027812 */ /* 0x000fe400078ec0ff */
[----:B------:R-:W-:Y:S01]  /*0b90*/  SHF.R.S32.HI R9, RZ, 0x5, R9 ;  /* 0x00000005ff097819 */ /* 0x000fe20000011409 */
[----:B------:R-:W-:Y:S01]  /*0ba0*/  IMAD.IADD R202, R213, 0x1, -R202 ;  /* 0x00000001d5ca7824 */ /* 0x000fe200078e0aca */
[----:B------:R-:W-:Y:S01]  /*0bb0*/  LOP3.LUT R3, R3, 0x3fffffe, RZ, 0xc0, !PT ;  /* 0x03fffffe03037812 */ /* 0x000fe200078ec0ff */
[----:B------:R-:W-:Y:S01]  /*0bc0*/  IMAD.IADD R2, R5, 0x1, -R2 ;  /* 0x0000000105027824 */ /* 0x000fe200078e0a02 */
[----:B------:R-:W-:Y:S01]  /*0bd0*/  LEA.HI R4, R6, R6, RZ, 0x1 ;  /* 0x0000000606047211 */ /* 0x000fe200078f08ff */
[----:B------:R-:W-:Y:S01]  /*0be0*/  IMAD R10, R9, 0x10, R10 ;  /* 0x00000010090a7824 */ /* 0x000fe200078e020a */
[----:B------:R-:W-:Y:S01]  /*0bf0*/  SHF.R.S32.HI R203, RZ, 0x3, R0 ;  /* 0x00000003ffcb7819 */ /* 0x000fe20000011400 */
[----:B------:R-:W-:Y:S01]  /*0c00*/  IMAD.IADD R3, R206, 0x1, -R3 ;  /* 0x00000001ce037824 */ /* 0x000fe200078e0a03 */
[----:B------:R-:W-:Y:S01]  /*0c10*/  LOP3.LUT R5, R4, 0x1ffffffe, RZ, 0xc0, !PT ;  /* 0x1ffffffe04057812 */ /* 0x000fe200078ec0ff */
[----:B------:R-:W-:-:S02]  /*0c20*/  IMAD.SHL.U32 R19, R202, 0x8, RZ ;  /* 0x00000008ca137824 */ /* 0x000fc400078e00ff */
[----:B------:R-:W-:Y:S01]  /*0c30*/  IMAD R207, R3, 0x40, R10 ;  /* 0x0000004003cf7824 */ /* 0x000fe200078e020a */
[----:B------:R-:W-:Y:S01]  /*0c40*/  LOP3.LUT R3, R8, 0x7ffffffc, RZ, 0xc0, !PT ;  /* 0x7ffffffc08037812 */ /* 0x000fe200078ec0ff */
[C---:B------:R-:W-:Y:S01]  /*0c50*/  VIADD R200, R19.reuse, 0x40 ;  /* 0x0000004013c87836 */ /* 0x040fe20000000000 */
[----:B------:R-:W-:Y:S01]  /*0c60*/  SHF.R.S32.HI R212, RZ, 0x1f, R19 ;  /* 0x0000001fffd47819 */ /* 0x000fe20000011413 */
[C---:B------:R-:W-:Y:S02]  /*0c70*/  VIADD R23, R19.reuse, 0x80 ;  /* 0x0000008013177836 */ /* 0x040fe40000000000 */
[----:B------:R-:W-:Y:S01]  /*0c80*/  VIADD R201, R19, 0xc0 ;  /* 0x000000c013c97836 */ /* 0x000fe20000000000 */
[----:B------:R-:W-:Y:S01]  /*0c90*/  SHF.R.S32.HI R211, RZ, 0x1f, R200 ;  /* 0x0000001fffd37819 */ /* 0x000fe200000114c8 */
[----:B------:R-:W-:Y:S01]  /*0ca0*/  IMAD.IADD R22, R6, 0x1, -R5 ;  /* 0x0000000106167824 */ /* 0x000fe200078e0a05 */
[----:B------:R-:W-:Y:S01]  /*0cb0*/  SHF.R.S32.HI R210, RZ, 0x1f, R23 ;  /* 0x0000001fffd27819 */ /* 0x000fe20000011417 */
[----:B------:R-:W-:Y:S01]  /*0cc0*/  IMAD R208, R2, 0x8, R7 ;  /* 0x0000000802d07824 */ /* 0x000fe200078e0207 */
[----:B------:R-:W-:Y:S01]  /*0cd0*/  SHF.R.S32.HI R209, RZ, 0x1f, R201 ;  /* 0x0000001fffd17819 */ /* 0x000fe200000114c9 */
[----:B------:R-:W-:-:S02]  /*0ce0*/  IMAD.IADD R18, R204, 0x1, -R3 ;  /* 0x00000001cc127824 */ /* 0x000fc400078e0a03 */
[----:B------:R-:W-:-:S07]  /*0cf0*/  IMAD R22, R22, 0x8, R207 ;  /* 0x0000000816167824 */ /* 0x000fce00078e02cf */
.L_x_1976:
[----:B------:R-:W-:Y:S01]  /*0d00*/  ULDC UR5, c[0x0][0xc60] ;  /* 0x0003180000057ab9 */ /* 0x000fe20000000800 */
[----:B------:R-:W-:Y:S01]  /*0d10*/  UMOV UR8, UR4 ;  /* 0x0000000400087c82 */ /* 0x000fe20008000000 */
[----:B------:R-:W-:-:S11]  /*0d20*/  UISETP.NE.AND UP0, UPT, UR5, 0x1, UPT ;  /* 0x000000010500788c */ /* 0x000fd6000bf05270 */
[----:B------:R-:W-:Y:S01]  /*0d30*/  @UP0 ULDC UR6, c[0x0][0xc64] ;  /* 0x0003190000060ab9 */ /* 0x000fe20000000800 */
[----:B------:R-:W-:Y:S01]  /*0d40*/  @UP0 ULDC UR9, c[0x0][0xc68] ;  /* 0x00031a0000090ab9 */ /* 0x000fe20000000800 */
[----:B------:R-:W-:-:S04]  /*0d50*/  UIMAD.WIDE.U32 UR6, UR4, UR6, URZ ;  /* 0x00000006040672a5 */ /* 0x000fc8000f8e003f */
[----:B------:R-:W-:-:S03]  /*0d60*/  @UP0 USHF.R.U32.HI UR8, URZ, UR9, UR7 ;  /* 0x000000093f080299 */ /* 0x000fc60008011607 */
[----:B------:R-:W-:Y:S02]  /*0d70*/  ULDC UR6, c[0x0][0xc78] ;  /* 0x00031e0000067ab9 */ /* 0x000fe40000000800 */
[----:B------:R-:W-:Y:S02]  /*0d80*/  UISETP.GE.AND UP0, UPT, UR8, UR6, UPT ;  /* 0x000000060800728c */ /* 0x000fe4000bf06270 */
[----:B------:R-:W-:-:S04]  /*0d90*/  UIADD3 UR6, -UR8, URZ, URZ ;  /* 0x0000003f08067290 */ /* 0x000fc8000fffe13f */
[----:B------:R-:W-:Y:S01]  /*0da0*/  PLOP3.LUT P0, PT, PT, PT, UP0, 0x80, 0x0 ;  /* 0x000000000000781c */ /* 0x000fe20003f0f008 */
[----:B------:R-:W-:-:S12]  /*0db0*/  UIMAD UR9, UR5, UR6, UR4 ;  /* 0x00000006050972a4 */ /* 0x000fd8000f8e0204 */
[----:B01234-:R-:W-:Y:S05]  /*0dc0*/  @!P0 BRA `(.L_x_1872) ;  /* 0x0000000000208947 */ /* 0x01ffea0003800000 */
[----:B------:R-:W-:Y:S01]  /*0dd0*/  ULDC UR7, c[0x0][0xc6c] ;  /* 0x00031b0000077ab9 */ /* 0x000fe20000000800 */
[----:B------:R-:W-:Y:S01]  /*0de0*/  UMOV UR6, UR9 ;  /* 0x0000000900067c82 */ /* 0x000fe20008000000 */
[----:B------:R-:W-:-:S11]  /*0df0*/  UISETP.NE.AND UP0, UPT, UR7, 0x1, UPT ;  /* 0x000000010700788c */ /* 0x000fd6000bf05270 */
[----:B------:R-:W-:Y:S02]  /*0e00*/  @UP0 ULDC.64 UR10, c[0x0][0xc70] ;  /* 0x00031c00000a0ab9 */ /* 0x000fe40000000a00 */
[----:B------:R-:W-:-:S04]  /*0e10*/  UIMAD.WIDE.U32 UR4, UR9, UR10, URZ ;  /* 0x0000000a090472a5 */ /* 0x000fc8000f8e003f */
[----:B------:R-:W-:-:S04]  /*0e20*/  @UP0 USHF.R.U32.HI UR6, URZ, UR11, UR5 ;  /* 0x0000000b3f060299 */ /* 0x000fc80008011605 */
[----:B------:R-:W-:Y:S01]  /*0e30*/  UIMAD UR4, UR6, UR7, URZ ;  /* 0x00000007060472a4 */ /* 0x000fe2000f8e023f */
[----:B------:R-:W-:Y:S11]  /*0e40*/  BRA `(.L_x_1873) ;  /* 0x00000000001c7947 */ /* 0x000ff60003800000 */
.L_x_1872:
[----:B------:R-:W-:Y:S01]  /*0e50*/  ULDC UR7, c[0x0][0xc54] ;  /* 0x0003150000077ab9 */ /* 0x000fe20000000800 */
[----:B------:R-:W-:Y:S01]  /*0e60*/  UMOV UR6, UR9 ;  /* 0x0000000900067c82 */ /* 0x000fe20008000000 */
[----:B------:R-:W-:-:S11]  /*0e70*/  UISETP.NE.AND UP0, UPT, UR7, 0x1, UPT ;  /* 0x000000010700788c */ /* 0x000fd6000bf05270 */
[----:B------:R-:W-:Y:S02]  /*0e80*/  @UP0 ULDC.64 UR10, c[0x0][0xc58] ;  /* 0x00031600000a0ab9 */ /* 0x000fe40000000a00 */
[----:B------:R-:W-:-:S04]  /*0e90*/  UIMAD.WIDE.U32 UR4, UR9, UR10, URZ ;  /* 0x0000000a090472a5 */ /* 0x000fc8000f8e003f */
[----:B------:R-:W-:-:S04]  /*0ea0*/  @UP0 USHF.R.U32.HI UR6, URZ, UR11, UR5 ;  /* 0x0000000b3f060299 */ /* 0x000fc80008011605 */
[----:B------:R-:W-:-:S12]  /*0eb0*/  UIMAD UR4, UR6, UR7, URZ ;  /* 0x00000007060472a4 */ /* 0x000fd8000f8e023f */
.L_x_1873:
[----:B------:R-:W0:Y:S01]  /*0ec0*/  LDC R205, c[0x0][0x448] ;  /* 0x00011200ffcd7b82 */ /* 0x000e220000000800 */
[----:B------:R-:W-:Y:S01]  /*0ed0*/  ULOP3.LUT UR6, URZ, UR6, URZ, 0x33, !UPT ;  /* 0x000000063f067292 */ /* 0x000fe2000f8e333f */
[----:B------:R-:W-:Y:S01]  /*0ee0*/  LOP3.LUT R16, R16, 0xffefffff, RZ, 0xc0, !PT ;  /* 0xffefffff10107812 */ /* 0x000fe200078ec0ff */
[----:B------:R-:W-:Y:S01]  /*0ef0*/  ULDC UR43, c[0x0][0xc48] ;  /* 0x00031200002b7ab9 */ /* 0x000fe20000000800 */
[----:B------:R-:W-:Y:S01]  /*0f00*/  ULDC UR5, c[0x0][0xc3c] ;  /* 0x00030f0000057ab9 */ /* 0x000fe20000000800 */
[----:B------:R-:W-:Y:S02]  /*0f10*/  UISETP.NE.AND UP0, UPT, UR43, 0x1, UPT ;  /* 0x000000012b00788c */ /* 0x000fe4000bf05270 */
[----:B------:R-:W-:Y:S01]  /*0f20*/  UIADD3 UR6, UR6, UR5, URZ ;  /* 0x0000000506067290 */ /* 0x000fe2000fffe03f */
[----:B------:R-:W1:Y:S01]  /*0f30*/  LDC.64 R8, c[0x0][0x9e0] ;  /* 0x00027800ff087b82 */ /* 0x000e620000000a00 */
[----:B------:R-:W-:Y:S02]  /*0f40*/  UIADD3 UR4, UR9, -UR4, URZ ;  /* 0x8000000409047290 */ /* 0x000fe4000fffe03f */
[----:B------:R-:W-:Y:S01]  /*0f50*/  USHF.L.U32 UR41, UR6, 0x7, URZ ;  /* 0x0000000706297899 */ /* 0x000fe2000800063f */
[----:B------:R-:W-:Y:S01]  /*0f60*/  ULDC.64 UR10, c[0x0][0x418] ;  /* 0x00010600000a7ab9 */ /* 0x000fe20000000a00 */
[----:B------:R-:W-:Y:S01]  /*0f70*/  ULDC UR7, c[0x0][0xc54] ;  /* 0x0003150000077ab9 */ /* 0x000fe20000000800 */
[----:B------:R-:W-:-:S02]  /*0f80*/  ISETP.NE.U32.AND P0, PT, RZ, UR10, PT ;  /* 0x0000000aff007c0c */ /* 0x000fc4000bf05070 */
[----:B------:R-:W2:Y:S01]  /*0f90*/  LDC R6, c[0x0][0x288] ;  /* 0x0000a200ff067b82 */ /* 0x000ea20000000800 */
[----:B------:R-:W-:Y:S02]  /*0fa0*/  UIADD3 UR6, UR41, 0x7f, URZ ;  /* 0x0000007f29067890 */ /* 0x000fe4000fffe03f */
[----:B------:R-:W-:Y:S01]  /*0fb0*/  UIMAD UR8, UR8, UR7, UR4 ;  /* 0x00000007080872a4 */ /* 0x000fe2000f8e0204 */
[----:B------:R-:W-:Y:S02]  /*0fc0*/  ISETP.NE.AND.EX P0, PT, RZ, UR11, PT, P0 ;  /* 0x0000000bff007c0c */ /* 0x000fe4000bf05300 */
[----:B------:R-:W-:Y:S01]  /*0fd0*/  @UP0 ULDC UR4, c[0x0][0xc4c] ;  /* 0x0003130000040ab9 */ /* 0x000fe20000000800 */
[----:B------:R-:W-:Y:S01]  /*0fe0*/  @UP0 ULDC UR7, c[0x0][0xc50] ;  /* 0x0003140000070ab9 */ /* 0x000fe20000000800 */
[----:B0-----:R-:W-:Y:S01]  /*0ff0*/  ISETP.NE.AND P2, PT, R205, 0x1, PT ;  /* 0x00000001cd00780c */ /* 0x001fe20003f45270 */
[----:B------:R-:W0:Y:S01]  /*1000*/  LDC R0, c[0x0][0x424] ;  /* 0x00010900ff007b82 */ /* 0x000e220000000800 */
[----:B------:R-:W-:Y:S01]  /*1010*/  UIMAD.WIDE.U32 UR4, UR8, UR4, URZ ;  /* 0x00000004080472a5 */ /* 0x000fe2000f8e003f */
[----:B------:R-:W-:Y:S01]  /*1020*/  IMAD.U32 R2, RZ, RZ, UR6 ;  /* 0x00000006ff027e24 */ /* 0x000fe2000f8e00ff */
[----:B------:R-:W-:-:S02]  /*1030*/  UMOV UR42, UR8 ;  /* 0x00000008002a7c82 */ /* 0x000fc40008000000 */
[----:B------:R-:W-:Y:S01]  /*1040*/  @UP0 USHF.R.U32.HI UR42, URZ, UR7, UR5 ;  /* 0x000000073f2a0299 */ /* 0x000fe20008011605 */
[----:B-1----:R-:W-:Y:S02]  /*1050*/  ISETP.GE.AND P1, PT, R9, 0x1, PT ;  /* 0x000000010900780c */ /* 0x002fe40003f26270 */
[----:B------:R-:W1:Y:S01]  /*1060*/  LDC R7, c[0x0][0x2f0] ;  /* 0x0000bc00ff077b82 */ /* 0x000e620000000800 */
[----:B------:R-:W-:-:S03]  /*1070*/  UIADD3 UR4, -UR42, URZ, URZ ;  /* 0x0000003f2a047290 */ /* 0x000fc6000fffe13f */
[----:B------:R-:W-:Y:S01]  /*1080*/  @P2 LOP3.LUT R16, R16, 0x100000, RZ, 0xfc, !PT ;  /* 0x0010000010102812 */ /* 0x000fe200078efcff */
[----:B------:R-:W-:Y:S01]  /*1090*/  UIMAD UR43, UR43, UR4, UR8 ;  /* 0x000000042b2b72a4 */ /* 0x000fe2000f8e0208 */
[----:B--2---:R-:W-:Y:S02]  /*10a0*/  IADD3 R5, -R6, 0x1, RZ ;  /* 0x0000000106057810 */ /* 0x004fe40007ffe1ff */
[----:B------:R-:W2:Y:S01]  /*10b0*/  @P2 LDC R3, c[0x0][0x44c] ;  /* 0x00011300ff032b82 */ /* 0x000ea20000000800 */
[----:B------:R-:W-:-:S04]  /*10c0*/  LOP3.LUT R16, R16, 0xfff7ffff, RZ, 0xc0, !PT ;  /* 0xfff7ffff10107812 */ /* 0x000fc800078ec0ff */
[----:B------:R-:W-:-:S03]  /*10d0*/  @P1 LOP3.LUT R16, R16, 0x80000, RZ, 0xfc, !PT ;  /* 0x0008000010101812 */ /* 0x000fc600078efcff */
[----:B------:R-:W3:Y:S01]  /*10e0*/  @P2 LDC R4, c[0x0][0x450] ;  /* 0x00011400ff042b82 */ /* 0x000ee20000000800 */
[----:B0-----:R-:W-:-:S05]  /*10f0*/  SEL R0, R0, 0x1, P0 ;  /* 0x0000000100007807 */ /* 0x001fca0000000000 */
[CC--:B-1----:R-:W-:Y:S02]  /*1100*/  IMAD R5, R0.reuse, R7.reuse, R5 ;  /* 0x0000000700057224 */ /* 0x0c2fe400078e0205 */
[----:B------:R-:W-:Y:S02]  /*1110*/  IMAD R17, R0, R7, RZ ;  /* 0x0000000700117224 */ /* 0x000fe400078e02ff */
[----:B--2---:R-:W-:-:S05]  /*1120*/  @P2 IMAD.HI.U32 R3, R3, UR6, RZ ;  /* 0x0000000603032c27 */ /* 0x004fca000f8e00ff */
[----:B---3--:R-:W-:-:S05]  /*1130*/  @P2 SHF.R.U32.HI R2, RZ, R4, R3 ;  /* 0x00000004ff022219 */ /* 0x008fca0000011603 */
[----:B------:R-:W-:-:S04]  /*1140*/  IMAD.IADD R11, R5, 0x1, R2 ;  /* 0x00000001050b7824 */ /* 0x000fc800078e0202 */
[----:B------:R-:W-:Y:S01]  /*1150*/  IMAD.IADD R2, R11, 0x1, R8 ;  /* 0x000000010b027824 */ /* 0x000fe200078e0208 */
[----:B------:R-:W-:Y:S06]  /*1160*/  @!P1 BRA `(.L_x_1874) ;  /* 0x0000000000409947 */ /* 0x000fec0003800000 */
[C---:B------:R-:W-:Y:S01]  /*1170*/  ISETP.GT.AND P0, PT, R11.reuse, RZ, PT ;  /* 0x000000ff0b00720c */ /* 0x040fe20003f04270 */
[----:B------:R-:W-:-:S12]  /*1180*/  VIADD R3, R11, 0xffffffff ;  /* 0xffffffff0b037836 */ /* 0x000fd80000000000 */
[----:B------:R-:W-:Y:S05]  /*1190*/  @P0 BRA `(.L_x_1875) ;  /* 0x00000000001c0947 */ /* 0x000fea0003800000 */
[----:B------:R-:W-:Y:S01]  /*11a0*/  ISETP.NE.AND P0, PT, R9, 0x1, PT ;  /* 0x000000010900780c */ /* 0x000fe20003f05270 */
[----:B------:R-:W-:-:S12]  /*11b0*/  IMAD.MOV R3, RZ, RZ, -R11 ;  /* 0x000000ffff037224 */ /* 0x000fd800078e0a0b */
[----:B------:R-:W0:Y:S02]  /*11c0*/  @P0 LDC.64 R4, c[0x0][0x9e8] ;  /* 0x00027a00ff040b82 */ /* 0x000e240000000a00 */
[----:B0-----:R-:W-:-:S05]  /*11d0*/  @P0 IMAD.HI.U32 R4, R3, R4, RZ ;  /* 0x0000000403040227 */ /* 0x001fca00078e00ff */
[----:B------:R-:W-:-:S04]  /*11e0*/  @P0 SHF.R.U32.HI R3, RZ, R5, R4 ;  /* 0x00000005ff030219 */ /* 0x000fc80000011604 */
[----:B------:R-:W-:Y:S01]  /*11f0*/  LOP3.LUT R3, RZ, R3, RZ, 0x33, !PT ;  /* 0x00000003ff037212 */ /* 0x000fe200078e33ff */
[----:B------:R-:W-:Y:S06]  /*1200*/  BRA `(.L_x_1876) ;  /* 0x0000000000107947 */ /* 0x000fec0003800000 */
.L_x_1875:
[----:B------:R-:W-:-:S13]  /*1210*/  ISETP.NE.AND P0, PT, R9, 0x1, PT ;  /* 0x000000010900780c */ /* 0x000fda0003f05270 */
[----:B------:R-:W0:Y:S02]  /*1220*/  @P0 LDC.64 R4, c[0x0][0x9e8] ;  /* 0x00027a00ff040b82 */ /* 0x000e240000000a00 */
[----:B0-----:R-:W-:-:S05]  /*1230*/  @P0 IMAD.HI.U32 R4, R3, R4, RZ ;  /* 0x0000000403040227 */ /* 0x001fca00078e00ff */
[----:B------:R-:W-:-:S07]  /*1240*/  @P0 SHF.R.U32.HI R3, RZ, R5, R4 ;  /* 0x00000005ff030219 */ /* 0x000fce0000011604 */
.L_x_1876:
[----:B------:R-:W-:-:S05]  /*1250*/  IMAD R3, R3, R9, R9 ;  /* 0x0000000903037224 */ /* 0x000fca00078e0209 */
[----:B------:R-:W-:-:S07]  /*1260*/  VIMNMX R2, R2, R3, PT ;  /* 0x0000000302027248 */ /* 0x000fce0003fe0100 */
.L_x_1874:
[----:B------:R-:W0:Y:S01]  /*1270*/  @P2 LDC R4, c[0x0][0x44c] ;  /* 0x00011300ff042b82 */ /* 0x000e220000000800 */
[----:B------:R-:W-:Y:S01]  /*1280*/  IMAD.U32 R3, RZ, RZ, UR41 ;  /* 0x00000029ff037e24 */ /* 0x000fe2000f8e00ff */
[----:B------:R-:W-:Y:S01]  /*1290*/  ULDC UR4, c[0x0][0x9dc] ;  /* 0x0002770000047ab9 */ /* 0x000fe20000000800 */
[-C--:B------:R-:W-:Y:S02]  /*12a0*/  IMAD R6, R0, R7.reuse, -R6 ;  /* 0x0000000700067224 */ /* 0x080fe400078e0a06 */
[----:B------:R-:W-:Y:S02]  /*12b0*/  VIADD R2, R2, 0x5f ;  /* 0x0000005f02027836 */ /* 0x000fe40000000000 */
[----:B------:R-:W-:Y:S01]  /*12c0*/  IMAD R0, R0, R7, 0x5f ;  /* 0x0000005f00007424 */ /* 0x000fe200078e0207 */
[----:B------:R-:W1:Y:S01]  /*12d0*/  @P2 LDC R5, c[0x0][0x450] ;  /* 0x00011400ff052b82 */ /* 0x000e620000000800 */
[----:B------:R-:W-:-:S04]  /*12e0*/  IMAD.HI R2, R2, 0x2aaaaaab, RZ ;  /* 0x2aaaaaab02027827 */ /* 0x000fc800078e02ff */
[----:B------:R-:W-:-:S04]  /*12f0*/  IMAD.HI R0, R0, 0x2aaaaaab, RZ ;  /* 0x2aaaaaab00007827 */ /* 0x000fc800078e02ff */
[----:B0-----:R-:W-:-:S05]  /*1300*/  @P2 IMAD.HI.U32 R4, R4, UR41, RZ ;  /* 0x0000002904042c27 */ /* 0x001fca000f8e00ff */
[----:B-1----:R-:W-:Y:S02]  /*1310*/  @P2 SHF.R.U32.HI R3, RZ, R5, R4 ;  /* 0x00000005ff032219 */ /* 0x002fe40000011604 */
[----:B------:R-:W-:-:S03]  /*1320*/  SHF.R.U32.HI R5, RZ, 0x1f, R2 ;  /* 0x0000001fff057819 */ /* 0x000fc60000011602 */
[----:B------:R-:W-:Y:S01]  /*1330*/  IMAD.IADD R6, R6, 0x1, R3 ;  /* 0x0000000106067824 */ /* 0x000fe200078e0203 */
[----:B------:R-:W-:Y:S02]  /*1340*/  SHF.R.U32.HI R3, RZ, 0x1f, R0 ;  /* 0x0000001fff037819 */ /* 0x000fe40000011600 */
[----:B------:R-:W-:Y:S01]  /*1350*/  LEA.HI.SX32 R176, R2, R5, 0x1c ;  /* 0x0000000502b07211 */ /* 0x000fe200078fe2ff */
[----:B------:R-:W-:Y:S01]  /*1360*/  VIADD R4, R6, -UR4 ;  /* 0x8000000406047c36 */ /* 0x000fe20008000000 */
[----:B------:R-:W-:-:S04]  /*1370*/  LEA.HI.SX32 R3, R0, R3, 0x1c ;  /* 0x0000000300037211 */ /* 0x000fc800078fe2ff */
[----:B------:R-:W-:Y:S02]  /*1380*/  R2UR UR4, R4 ;  /* 0x00000000040472ca */ /* 0x000fe400000e0000 */
[----:B------:R-:W-:Y:S01]  /*1390*/  VIMNMX R176, R3, R176, PT ;  /* 0x000000b003b07248 */ /* 0x000fe20003fe0100 */
[----:B------:R-:W-:-:S12]  /*13a0*/  @!P1 BRA `(.L_x_1877) ;  /* 0x0000000000449947 */ /* 0x000fd80003800000 */
[----:B------:R-:W-:-:S13]  /*13b0*/  ISETP.GT.AND P0, PT, R6, -0x1, PT ;  /* 0xffffffff0600780c */ /* 0x000fda0003f04270 */
[----:B------:R-:W-:Y:S05]  /*13c0*/  @P0 BRA `(.L_x_1878) ;  /* 0x00000000001c0947 */ /* 0x000fea0003800000 */
[----:B------:R-:W-:Y:S02]  /*13d0*/  ISETP.NE.AND P0, PT, R9, 0x1, PT ;  /* 0x000000010900780c */ /* 0x000fe40003f05270 */
[----:B------:R-:W-:-:S11]  /*13e0*/  LOP3.LUT R3, RZ, R6, RZ, 0x33, !PT ;  /* 0x00000006ff037212 */ /* 0x000fd600078e33ff */
[----:B------:R-:W0:Y:S02]  /*13f0*/  @P0 LDC.64 R4, c[0x0][0x9e8] ;  /* 0x00027a00ff040b82 */ /* 0x000e240000000a00 */
[----:B0-----:R-:W-:-:S05]  /*1400*/  @P0 IMAD.HI.U32 R0, R3, R4, RZ ;  /* 0x0000000403000227 */ /* 0x001fca00078e00ff */
[----:B------:R-:W-:-:S04]  /*1410*/  @P0 SHF.R.U32.HI R3, RZ, R5, R0 ;  /* 0x00000005ff030219 */ /* 0x000fc80000011600 */
[----:B------:R-:W-:Y:S01]  /*1420*/  LOP3.LUT R6, RZ, R3, RZ, 0x33, !PT ;  /* 0x00000003ff067212 */ /* 0x000fe200078e33ff */
[----:B------:R-:W-:Y:S06]  /*1430*/  BRA `(.L_x_1879) ;  /* 0x0000000000107947 */ /* 0x000fec0003800000 */
.L_x_1878:
[----:B------:R-:W-:-:S13]  /*1440*/  ISETP.NE.AND P0, PT, R9, 0x1, PT ;  /* 0x000000010900780c */ /* 0x000fda0003f05270 */
[----:B------:R-:W0:Y:S02]  /*1450*/  @P0 LDC.64 R2, c[0x0][0x9e8] ;  /* 0x00027a00ff020b82 */ /* 0x000e240000000a00 */
[----:B0-----:R-:W-:-:S05]  /*1460*/  @P0 IMAD.HI.U32 R0, R6, R2, RZ ;  /* 0x0000000206000227 */ /* 0x001fca00078e00ff */
[----:B------:R-:W-:-:S07]  /*1470*/  @P0 SHF.R.U32.HI R6, RZ, R3, R0 ;  /* 0x00000003ff060219 */ /* 0x000fce0000011600 */
.L_x_1879:
[----:B------:R-:W-:-:S05]  /*1480*/  IMAD R6, R6, R9, RZ ;  /* 0x0000000906067224 */ /* 0x000fca00078e02ff */
[----:B------:R-:W-:-:S13]  /*1490*/  R2UR UR5, R6 ;  /* 0x00000000060572ca */ /* 0x000fda00000e0000 */
[----:B------:R-:W-:-:S04]  /*14a0*/  UISETP.LT.AND UP0, UPT, UR4, UR5, UPT ;  /* 0x000000050400728c */ /* 0x000fc8000bf01270 */
[----:B------:R-:W-:-:S12]  /*14b0*/  USEL UR4, UR4, UR5, !UP0 ;  /* 0x0000000504047287 */ /* 0x000fd8000c000000 */
.L_x_1877:
[----:B------:R-:W-:Y:S01]  /*14c0*/  UIMAD.WIDE UR4, UR4, 0x2aaaaaab, URZ ;  /* 0x2aaaaaab040478a5 */ /* 0x000fe2000f8e023f */
[----:B------:R-:W-:Y:S02]  /*14d0*/  PLOP3.LUT P0, PT, PT, PT, PT, 0x80, 0x0 ;  /* 0x000000000000781c */ /* 0x000fe40003f0f070 */
[----:B------:R-:W-:Y:S01]  /*14e0*/  CS2R R2, SRZ ;  /* 0x0000000000027805 */ /* 0x000fe2000001ff00 */
[----:B------:R-:W-:Y:S01]  /*14f0*/  IMAD.MOV.U32 R0, RZ, RZ, RZ ;  /* 0x000000ffff007224 */ /* 0x000fe200078e00ff */
[----:B------:R-:W-:Y:S01]  /*1500*/  USHF.R.U32.HI UR4, URZ, 0x1f, UR5 ;  /* 0x0000001f3f047899 */ /* 0x000fe20008011605 */
[----:B------:R-:W-:Y:S02]  /*1510*/  CS2R R168, SRZ ;  /* 0x0000000000a87805 */ /* 0x000fe4000001ff00 */
[----:B------:R-:W-:Y:S02]  /*1520*/  CS2R R148, SRZ ;  /* 0x0000000000947805 */ /* 0x000fe4000001ff00 */
[----:B------:R-:W-:Y:S01]  /*1530*/  CS2R R166, SRZ ;  /* 0x0000000000a67805 */ /* 0x000fe2000001ff00 */
[----:B------:R-:W-:Y:S01]  /*1540*/  ULEA.HI.SX32 UR4, UR5, UR4, 0x1c ;  /* 0x0000000405047291 */ /* 0x000fe2000f8fe23f */
[----:B------:R-:W-:-:S02]  /*1550*/  CS2R R144, SRZ ;  /* 0x0000000000907805 */ /* 0x000fc4000001ff00 */
[----:B------:R-:W-:Y:S02]  /*1560*/  CS2R R164, SRZ ;  /* 0x0000000000a47805 */ /* 0x000fe4000001ff00 */
[----:B------:R-:W-:Y:S01]  /*1570*/  CS2R R140, SRZ ;  /* 0x00000000008c7805 */ /* 0x000fe2000001ff00 */
[----:B------:R-:W-:Y:S01]  /*1580*/  UISETP.LT.AND UP0, UPT, URZ, UR4, UPT ;  /* 0x000000043f00728c */ /* 0x000fe2000bf01270 */
[----:B------:R-:W-:Y:S02]  /*1590*/  CS2R R128, SRZ ;  /* 0x0000000000807805 */ /* 0x000fe4000001ff00 */
[----:B------:R-:W-:Y:S02]  /*15a0*/  CS2R R124, SRZ ;  /* 0x00000000007c7805 */ /* 0x000fe4000001ff00 */
[----:B------:R-:W-:Y:S01]  /*15b0*/  CS2R R136, SRZ ;  /* 0x0000000000887805 */ /* 0x000fe2000001ff00 */
[----:B------:R-:W-:Y:S01]  /*15c0*/  USEL UR44, URZ, UR4, !UP0 ;  /* 0x000000043f2c7287 */ /* 0x000fe2000c000000 */
[----:B------:R-:W-:-:S02]  /*15d0*/  CS2R R100, SRZ ;  /* 0x0000000000647805 */ /* 0x000fc4000001ff00 */
[----:B------:R-:W-:Y:S02]  /*15e0*/  CS2R R96, SRZ ;  /* 0x0000000000607805 */ /* 0x000fe4000001ff00 */
[----:B------:R-:W-:Y:S02]  /*15f0*/  CS2R R132, SRZ ;  /* 0x0000000000847805 */ /* 0x000fe4000001ff00 */
[----:B------:R-:W-:Y:S02]  /*1600*/  CS2R R92, SRZ ;  /* 0x00000000005c7805 */ /* 0x000fe4000001ff00 */
[----:B------:R-:W-:Y:S02]  /*1610*/  CS2R R88, SRZ ;  /* 0x0000000000587805 */ /* 0x000fe4000001ff00 */
[----:B------:R-:W-:Y:S02]  /*1620*/  ISETP.GT.AND P1, PT, R176, UR44, PT ;  /* 0x0000002cb0007c0c */ /* 0x000fe4000bf24270 */
        /* <DEDUP_REMOVED lines=49> */
[----:B------:R-:W-:Y:S01]  /*1940*/  CS2R R24, SRZ ;  /* 0x0000000000187805 */ /* 0x000fe2000001ff00 */
[----:B------:R-:W-:Y:S06]  /*1950*/  @!P1 BRA `(.L_x_1880) ;  /* 0x000000cc00cc9947 */ /* 0x000fec0003800000 */
        /* <DEDUP_REMOVED lines=31> */
.L_x_1881:
[----:B------:R-:W0:Y:S01]  /*1b50*/  S2R R3, SR_CgaCtaId ;  /* 0x0000000000037919 */ /* 0x000e220000008800 */
[----:B------:R-:W-:Y:S01]  /*1b60*/  ULEA.HI UR4, UR36, UR36, URZ, 0x1 ;  /* 0x0000002424047291 */ /* 0x000fe2000f8f083f */
[----:B------:R-:W-:Y:S01]  /*1b70*/  MOV R6, 0x400 ;  /* 0x0000040000067802 */ /* 0x000fe20000000f00 */
[----:B------:R-:W1:Y:S02]  /*1b80*/  S2R R2, SR_TID.X ;  /* 0x0000000000027919 */ /* 0x000e640000002100 */
[----:B------:R-:W-:-:S04]  /*1b90*/  ULOP3.LUT UR4, UR4, 0xfffffffe, URZ, 0xc0, !UPT ;  /* 0xfffffffe04047892 */ /* 0x000fc8000f8ec03f */
[----:B------:R-:W-:-:S06]  /*1ba0*/  UIADD3 UR4, UR36, -UR4, URZ ;  /* 0x8000000424047290 */ /* 0x000fcc000fffe03f */
[----:B------:R-:W-:Y:S01]  /*1bb0*/  IMAD.U32 R0, RZ, RZ, UR4 ;  /* 0x00000004ff007e24 */ /* 0x000fe2000f8e00ff */
[----:B0-----:R-:W-:-:S04]  /*1bc0*/  LEA R6, R3, R6, 0x18 ;  /* 0x0000000603067211 */ /* 0x001fc800078ec0ff */
[----:B------:R-:W-:Y:S02]  /*1bd0*/  SHF.L.U32 R3, R0, 0x1f, RZ ;  /* 0x0000001f00037819 */ /* 0x000fe400000006ff */
[----:B-1----:R-:W-:Y:S02]  /*1be0*/  SHF.R.U32.HI R2, RZ, 0x7, R2 ;  /* 0x00000007ff027819 */ /* 0x002fe40000011602 */
[----:B------:R-:W0:Y:S03]  /*1bf0*/  SYNCS.PHASECHK.TRANS64.TRYWAIT P0, [R6+URZ+0x22800], R3 ;  /* 0x02280003060075a7 */ /* 0x000e26000800017f */
[----:B------:R-:W-:Y:S01]  /*1c00*/  VIADD R7, R2, 0x8 ;  /* 0x0000000802077836 */ /* 0x000fe20000000000 */
[----:B0-----:R-:W-:Y:S06]  /*1c10*/  @!P0 BRA `(.L_x_1882) ;  /* 0x0000013400f88947 */ /* 0x001fec0003800000 */
.L_x_2046:
[----:B------:R-:W-:Y:S01]  /*1c20*/  IMAD.U32 R0, RZ, RZ, UR40 ;  /* 0x00000028ff007e24 */ /* 0x000fe2000f8e00ff */
[----:B------:R-:W-:Y:S05]  /*1c30*/  WARPSYNC.ALL ;  /* 0x0000000000007948 */ /* 0x000fea0003800000 */
[----:B------:R1:W-:Y:S01]  /*1c40*/  BAR.SYNC.DEFER_BLOCKING R7, 0x100 ;  /* 0x000400070000751d */ /* 0x0003e20000010000 */
[----:B------:R-:W-:-:S13]  /*1c50*/  ISETP.NE.AND P0, PT, R0, 0x3, PT ;  /* 0x000000030000780c */ /* 0x000fda0003f05270 */
[----:B-1----:R-:W-:Y:S05]  /*1c60*/  @!P0 BRA `(.L_x_1883) ;  /* 0x0000000000048947 */ /* 0x002fea0003800000 */
[----:B------:R-:W-:Y:S01]  /*1c70*/  BPT.TRAP 0x1 ;  /* 0x000000040000795c */ /* 0x000fe20000300000 */
.L_x_1883:
[----:B------:R-:W-:Y:S01]  /*1c80*/  R2UR UR24, R6 ;  /* 0x00000000061872ca */ /* 0x000fe200000e0000 */
[----:B------:R-:W-:-:S05]  /*1c90*/  IMAD.U32 R9, RZ, RZ, UR37 ;  /* 0x00000025ff097e24 */ /* 0x000fca000f8e00ff */
[----:B------:R-:W-:-:S07]  /*1ca0*/  SHF.L.U32 R9, R9, 0x1f, RZ ;  /* 0x0000001f09097819 */ /* 0x000fce00000006ff */
[----:B------:R-:W-:-:S09]  /*1cb0*/  ULEA UR24, UR38, UR24, 0x3 ;  /* 0x0000001826187291 */ /* 0x000fd2000f8e183f */
[----:B------:R1:W2:Y:S01]  /*1cc0*/  SYNCS.PHASECHK.TRANS64.TRYWAIT P1, [UR24+0x22830], R9 ;  /* 0x02283009ff0075a7 */ /* 0x0002a20008020158 */
[----:B------:R-:W-:Y:S05]  /*1cd0*/  @!P0 BRA `(.L_x_1884) ;  /* 0x0000000000048947 */ /* 0x000fea0003800000 */
[----:B------:R-:W-:Y:S01]  /*1ce0*/  BPT.TRAP 0x1 ;  /* 0x000000040000795c */ /* 0x000fe20000300000 */
.L_x_1884:
[----:B--2---:R-:W-:Y:S05]  /*1cf0*/  @P1 BRA `(.L_x_1885) ;  /* 0x0000000000081947 */ /* 0x004fea0003800000 */
[----:B------:R-:W2:Y:S02]  /*1d00*/  SYNCS.PHASECHK.TRANS64.TRYWAIT P1, [UR24+0x22830], R9 ;  /* 0x02283009ff0075a7 */ /* 0x000ea40008020158 */
[----:B--2---:R-:W-:Y:S05]  /*1d10*/  @!P1 BRA `(.L_x_1886) ;  /* 0x0000013400cc9947 */ /* 0x004fea0003800000 */
.L_x_1885:
[----:B------:R-:W-:Y:S01]  /*1d20*/  R2UR UR4, R6 ;  /* 0x00000000060472ca */ /* 0x000fe200000e0000 */
[----:B------:R-:W-:Y:S01]  /*1d30*/  ULOP3.LUT UR20, UR45, 0x10000, URZ, 0xfc, !UPT ;  /* 0x000100002d147892 */ /* 0x000fe2000f8efc3f */
[----:B------:R-:W-:Y:S01]  /*1d40*/  WARPGROUP.ARRIVE ;  /* 0x00000000000079c5 */ /* 0x000fe20000000000 */
[----:B------:R-:W-:Y:S01]  /*1d50*/  UMOV UR21, 0x40000040 ;  /* 0x4000004000157882 */ /* 0x000fe20000000000 */
[----:B------:R-:W-:Y:S01]  /*1d60*/  UMOV UR23, 0x40000040 ;  /* 0x4000004000177882 */ /* 0x000fe20000000000 */
[----:B------:R-:W-:-:S03]  /*1d70*/  UIADD3 UR8, UR20, 0x2, URZ ;  /* 0x0000000214087890 */ /* 0x000fc6000fffe03f */
[----:B--2---:R-:W2:Y:S01]  /*1d80*/  S2R R0, SR_TID.X ;  /* 0x0000000000007919 */ /* 0x004ea20000002100 */
[----:B------:R-:W-:Y:S01]  /*1d90*/  UMOV UR9, 0x40000040 ;  /* 0x4000004000097882 */ /* 0x000fe20000000000 */
[----:B------:R-:W-:Y:S01]  /*1da0*/  UMOV UR11, 0x40000040 ;  /* 0x40000040000b7882 */ /* 0x000fe20000000000 */
[----:B------:R-:W-:Y:S01]  /*1db0*/  UIADD3 UR12, UR20, 0x4, URZ ;  /* 0x00000004140c7890 */ /* 0x000fe2000fffe03f */
[----:B------:R-:W-:Y:S01]  /*1dc0*/  UMOV UR13, 0x40000040 ;  /* 0x40000040000d7882 */ /* 0x000fe20000000000 */
[----:B------:R-:W-:Y:S01]  /*1dd0*/  UMOV UR15, 0x40000040 ;  /* 0x40000040000f7882 */ /* 0x000fe20000000000 */
[----:B------:R-:W-:Y:S02]  /*1de0*/  UIADD3 UR4, UR4, 0x1c400, URZ ;  /* 0x0001c40004047890 */ /* 0x000fe4000fffe03f */
[----:B------:R-:W-:Y:S02]  /*1df0*/  UIADD3 UR16, UR20, 0x6, URZ ;  /* 0x0000000614107890 */ /* 0x000fe4000fffe03f */
[----:B------:R-:W-:Y:S01]  /*1e00*/  USHF.R.U32.HI UR4, URZ, 0x4, UR4 ;  /* 0x000000043f047899 */ /* 0x000fe20008011604 */
[----:B------:R-:W-:Y:S01]  /*1e10*/  UMOV UR17, 0x40000040 ;  /* 0x4000004000117882 */ /* 0x000fe20000000000 */
[----:B------:R-:W-:-:S02]  /*1e20*/  UMOV UR19, 0x40000040 ;  /* 0x4000004000137882 */ /* 0x000fc40000000000 */
[----:B------:R-:W-:-:S04]  /*1e30*/  ULOP3.LUT UR4, UR4, 0x3fff, URZ, 0xc0, !UPT ;  /* 0x00003fff04047892 */ /* 0x000fc8000f8ec03f */
[----:B------:R-:W-:-:S04]  /*1e40*/  ULOP3.LUT UR4, UR4, 0x10000, URZ, 0xfc, !UPT ;  /* 0x0001000004047892 */ /* 0x000fc8000f8efc3f */
[----:B------:R-:W-:-:S04]  /*1e50*/  UIMAD UR22, UR38, 0x300, UR4 ;  /* 0x00000300261678a4 */ /* 0x000fc8000f8e0204 */
[----:B------:R-:W-:Y:S02]  /*1e60*/  UIADD3 UR10, UR22, 0x2, URZ ;  /* 0x00000002160a7890 */ /* 0x000fe4000fffe03f */
[----:B------:R-:W-:Y:S02]  /*1e70*/  UIADD3 UR14, UR22, 0x4, URZ ;  /* 0x00000004160e7890 */ /* 0x000fe4000fffe03f */
[----:B------:R-:W-:Y:S02]  /*1e80*/  UIADD3 UR18, UR22, 0x6, URZ ;  /* 0x0000000616127890 */ /* 0x000fe4000fffe03f */
[----:B------:R-:W-:Y:S01]  /*1e90*/  HGMMA.64x96x16.F32 R24, gdesc[UR20], RZ, !UPT, gsb0 ;  /* 0x01600000141879f0 */ /* 0x000fe2000c0008ff */
[----:B--2---:R-:W-:-:S04]  /*1ea0*/  SHF.R.U32.HI R0, RZ, 0x7, R0 ;  /* 0x00000007ff007819 */ /* 0x004fc80000011600 */
        /* <DEDUP_REMOVED lines=14> */
.L_x_1887:
[----:B------:R-:W-:Y:S01]  /*1f90*/  ISETP.NE.AND P2, PT, R205, 0x1, PT ;  /* 0x00000001cd00780c */ /* 0x000fe20003f45270 */
[----:B------:R-:W2:Y:S01]  /*1fa0*/  S2UR UR6, SR_CgaCtaId ;  /* 0x00000000000679c3 */ /* 0x000ea20000008800 */
[----:B------:R-:W-:Y:S01]  /*1fb0*/  ULDC UR7, c[0x0][0x9d8] ;  /* 0x0002760000077ab9 */ /* 0x000fe20000000800 */
[----:B------:R-:W-:Y:S02]  /*1fc0*/  VIADD R8, R22, UR41 ;  /* 0x0000002916087c36 */ /* 0x000fe40008000000 */
[----:B------:R-:W-:Y:S01]  /*1fd0*/  FMUL.FTZ R25, R25, UR7 ;  /* 0x0000000719197c20 */ /* 0x000fe20008410000 */
[----:B------:R-:W-:Y:S01]  /*1fe0*/  UIADD3 UR5, UR24, 0x22840, URZ ;  /* 0x0002284018057890 */ /* 0x000fe2000fffe03f */
[----:B------:R-:W-:Y:S01]  /*1ff0*/  FMUL.FTZ R33, R33, UR7 ;  /* 0x0000000721217c20 */ /* 0x000fe20008410000 */
[----:B------:R-:W-:Y:S01]  /*2000*/  IMAD R14, R176, -0x60, R17 ;  /* 0xffffffa0b00e7824 */ /* 0x000fe200078e0211 */
[----:B------:R3:W4:Y:S01]  /*2010*/  MUFU.TANH R20, R25 ;  /* 0x0000001900147308 */ /* 0x0007220000002400 */
[----:B------:R-:W-:Y:S01]  /*2020*/  FMUL.FTZ R4, R26, UR7 ;  /* 0x000000071a047c20 */ /* 0x000fe20008410000 */
[----:B------:R-:W-:Y:S01]  /*2030*/  FMUL.FTZ R0, R27, UR7 ;  /* 0x000000071b007c20 */ /* 0x000fe20008410000 */
[----:B------:R-:W-:Y:S01]  /*2040*/  FMUL.FTZ R10, R31, UR7 ;  /* 0x000000071f0a7c20 */ /* 0x000fe20008410000 */
[----:B------:R-:W-:Y:S01]  /*2050*/  FMUL.FTZ R15, R24, UR7 ;  /* 0x00000007180f7c20 */ /* 0x000fe20008410000 */
[----:B------:R-:W5:Y:S01]  /*2060*/  @P2 LDC R13, c[0x0][0x44c] ;  /* 0x00011300ff0d2b82 */ /* 0x000f620000000800 */
[----:B------:R-:W-:Y:S01]  /*2070*/  FMUL.FTZ R28, R28, UR7 ;  /* 0x000000071c1c7c20 */ /* 0x000fe20008410000 */
[----:B------:R-:W-:Y:S01]  /*2080*/  FMUL.FTZ R29, R29, UR7 ;  /* 0x000000071d1d7c20 */ /* 0x000fe20008410000 */
[----:B------:R0:W1:Y:S01]  /*2090*/  MUFU.TANH R26, R33 ;  /* 0x00000021001a7308 */ /* 0x0000620000002400 */
[----:B---3--:R-:W-:Y:S01]  /*20a0*/  FMUL.FTZ R25, R34, UR7 ;  /* 0x0000000722197c20 */ /* 0x008fe20008410000 */
[----:B------:R-:W-:-:S02]  /*20b0*/  IMAD.MOV.U32 R34, RZ, RZ, R8 ;  /* 0x000000ffff227224 */ /* 0x000fc400078e0008 */
[----:B------:R-:W-:Y:S01]  /*20c0*/  FMUL.FTZ R2, R30, UR7 ;  /* 0x000000071e027c20 */ /* 0x000fe20008410000 */
[----:B------:R-:W-:Y:S01]  /*20d0*/  FMUL.FTZ R32, R32, UR7 ;  /* 0x0000000720207c20 */ /* 0x000fe20008410000 */
[----:B------:R-:W3:Y:S01]  /*20e0*/  @P2 LDC R21, c[0x0][0x450] ;  /* 0x00011400ff152b82 */ /* 0x000ee20000000800 */
[----:B------:R-:W-:Y:S01]  /*20f0*/  FMUL.FTZ R27, R35, UR7 ;  /* 0x00000007231b7c20 */ /* 0x000fe20008410000 */
[----:B------:R-:W-:Y:S01]  /*2100*/  FMUL.FTZ R37, R37, UR7 ;  /* 0x0000000725257c20 */ /* 0x000fe20008410000 */
[----:B------:R-:W-:Y:S01]  /*2110*/  FMUL.FTZ R31, R38, UR7 ;  /* 0x00000007261f7c20 */ /* 0x000fe20008410000 */
[----:B--2---:R-:W-:Y:S01]  /*2120*/  UPRMT UR5, UR6, 0x654, UR5 ;  /* 0x0000065406057896 */ /* 0x004fe20008000005 */
[----:B0-----:R-:W-:Y:S01]  /*2130*/  FMUL.FTZ R33, R39, UR7 ;  /* 0x0000000727217c20 */ /* 0x001fe20008410000 */
[----:B------:R-:W-:Y:S01]  /*2140*/  FMUL.FTZ R40, R40, UR7 ;  /* 0x0000000728287c20 */ /* 0x000fe20008410000 */
        /* <DEDUP_REMOVED lines=9> */
[----:B-----5:R-:W-:-:S04]  /*21e0*/  @P2 IMAD.HI.U32 R12, R8, R13, RZ ;  /* 0x0000000d080c2227 */ /* 0x020fc800078e00ff */
[----:B------:R-:W-:Y:S01]  /*21f0*/  FMUL.FTZ R50, R50, UR7 ;  /* 0x0000000732327c20 */ /* 0x000fe20008410000 */
[----:B------:R-:W0:Y:S01]  /*2200*/  LDC R8, c[0x0][0x288] ;  /* 0x0000a200ff087b82 */ /* 0x000e220000000800 */
[----:B------:R-:W-:Y:S01]  /*2210*/  FMUL.FTZ R51, R51, UR7 ;  /* 0x0000000733337c20 */ /* 0x000fe20008410000 */
[----:B------:R-:W-:Y:S01]  /*2220*/  FMUL.FTZ R52, R52, UR7 ;  /* 0x0000000734347c20 */ /* 0x000fe20008410000 */
[----:B------:R-:W-:Y:S01]  /*2230*/  FMUL.FTZ R53, R53, UR7 ;  /* 0x0000000735357c20 */ /* 0x000fe20008410000 */
[----:B------:R-:W-:Y:S01]  /*2240*/  FMUL.FTZ R54, R54, UR7 ;  /* 0x0000000736367c20 */ /* 0x000fe20008410000 */
[----:B------:R-:W-:Y:S01]  /*2250*/  FMUL.FTZ R55, R55, UR7 ;  /* 0x0000000737377c20 */ /* 0x000fe20008410000 */
[----:B---3--:R-:W-:Y:S01]  /*2260*/  @P2 SHF.R.U32.HI R34, RZ, R21, R12 ;  /* 0x00000015ff222219 */ /* 0x008fe2000001160c */
[----:B------:R-:W-:Y:S01]  /*2270*/  FMUL.FTZ R56, R56, UR7 ;  /* 0x0000000738387c20 */ /* 0x000fe20008410000 */
[----:B------:R-:W-:Y:S01]  /*2280*/  FMUL.FTZ R57, R57, UR7 ;  /* 0x0000000739397c20 */ /* 0x000fe20008410000 */
[----:B------:R-:W-:Y:S01]  /*2290*/  FMUL.FTZ R58, R58, UR7 ;  /* 0x000000073a3a7c20 */ /* 0x000fe20008410000 */
[----:B------:R-:W-:Y:S01]  /*22a0*/  FMUL.FTZ R59, R59, UR7 ;  /* 0x000000073b3b7c20 */ /* 0x000fe20008410000 */
[----:B------:R-:W2:Y:S01]  /*22b0*/  SHFL.IDX PT, R73, R34, RZ, 0x1c1f ;  /* 0x001c1fff22497589 */ /* 0x000ea200000e0000 */
        /* <DEDUP_REMOVED lines=12> */
[----:B------:R-:W-:Y:S01]  /*2380*/  VIADD R21, R14, 0x61 ;  /* 0x000000610e157836 */ /* 0x000fe20000000000 */
[----:B------:R-:W-:Y:S01]  /*2390*/  LOP3.LUT P1, RZ, R16, 0x80000, RZ, 0xc0, !PT ;  /* 0x0008000010ff7812 */ /* 0x000fe2000782c0ff */
[----:B------:R3:W0:Y:S01]  /*23a0*/  MUFU.TANH R24, R29 ;  /* 0x0000001d00187308 */ /* 0x0006220000002400 */
[----:B------:R-:W-:Y:S01]  /*23b0*/  ULDC UR15, c[0x0][0x9dc] ;  /* 0x00027700000f7ab9 */ /* 0x000fe20000000800 */
[----:B------:R-:W-:Y:S01]  /*23c0*/  SYNCS.ARRIVE.TRANS64.RED.A1T0 RZ, [UR5], RZ ;  /* 0x000000ffffff79a7 */ /* 0x000fe20008100405 */
[----:B------:R-:W-:Y:S01]  /*23d0*/  ULOP3.LUT UR5, URZ, UR15, URZ, 0x33, !UPT ;  /* 0x0000000f3f057292 */ /* 0x000fe2000f8e333f */
[----:B------:R-:W-:Y:S01]  /*23e0*/  IMAD.MOV.U32 R35, RZ, RZ, -0x60 ;  /* 0xffffffa0ff237424 */ /* 0x000fe200078e00ff */
[----:B------:R-:W-:Y:S01]  /*23f0*/  ULDC UR11, c[0x0][0x9e0] ;  /* 0x00027800000b7ab9 */ /* 0x000fe20000000800 */
[----:B------:R-:W-:-:S02]  /*2400*/  FMUL.FTZ R36, R36, UR7 ;  /* 0x0000000724247c20 */ /* 0x000fc40008410000 */
[----:B------:R-:W1:Y:S01]  /*2410*/  MUFU.TANH R15, R15 ;  /* 0x0000000f000f7308 */ /* 0x000e620000002400 */
[----:B---3--:R-:W-:Y:S02]  /*2420*/  IMAD R29, R18, -0x2, R21 ;  /* 0xfffffffe121d7824 */ /* 0x008fe400078e0215 */
[----:B------:R-:W-:Y:S02]  /*2430*/  VIADD R21, R14, 0x60 ;  /* 0x000000600e157836 */ /* 0x000fe40000000000 */
[----:B0-----:R-:W-:Y:S02]  /*2440*/  IMAD.IADD R29, R29, 0x1, -R8 ;  /* 0x000000011d1d7824 */ /* 0x001fe400078e0a08 */
[----:B------:R-:W-:Y:S01]  /*2450*/  IMAD R38, R18, -0x2, R21 ;  /* 0xfffffffe12267824 */ /* 0x000fe200078e0215 */
[----:B------:R-:W0:Y:S01]  /*2460*/  MUFU.TANH R4, R4 ;  /* 0x0000000400047308 */ /* 0x000e220000002400 */
[----:B------:R-:W-:Y:S02]  /*2470*/  VIADD R39, R29, UR11 ;  /* 0x0000000b1d277c36 */ /* 0x000fe40008000000 */
[----:B------:R-:W-:-:S02]  /*2480*/  IMAD R67, R176, R35, 0x60 ;  /* 0x00000060b0437424 */ /* 0x000fc400078e0223 */
[----:B------:R-:W-:Y:S01]  /*2490*/  VIADD R66, R29, UR5 ;  /* 0x000000051d427c36 */ /* 0x000fe20008000000 */
[----:B--2---:R-:W-:Y:S01]  /*24a0*/  VIADDMNMX R35, R73, R39, R38, PT ;  /* 0x0000002749237246 */ /* 0x004fe20003800126 */
[----:B------:R-:W-:Y:S01]  /*24b0*/  IMAD R70, R18, -0x2, R67 ;  /* 0xfffffffe12467824 */ /* 0x000fe200078e0243 */
[----:B------:R-:W2:Y:S08]  /*24c0*/  MUFU.TANH R0, R0 ;  /* 0x0000000000007308 */ /* 0x000eb00000002400 */
[----:B------:R-:W3:Y:S08]  /*24d0*/  MUFU.TANH R28, R28 ;  /* 0x0000001c001c7308 */ /* 0x000ef00000002400 */
        /* <DEDUP_REMOVED lines=40> */
[----:B------:R5:W0:Y:S02]  /*2760*/  MUFU.TANH R30, R36 ;  /* 0x00000024001e7308 */ /* 0x000a240000002400 */
[----:B-----5:R-:W-:Y:S01]  /*2770*/  IMAD.IADD R36, R66, 0x1, R73 ;  /* 0x0000000142247824 */ /* 0x020fe200078e0249 */
[----:B-1234-:R-:W-:Y:S06]  /*2780*/  @!P1 BRA `(.L_x_1888) ;  /* 0x00000000005c9947 */ /* 0x01efec0003800000 */
[----:B------:R-:W-:Y:S01]  /*2790*/  IADD3 R21, R17, -R8, R73 ;  /* 0x8000000811157210 */ /* 0x000fe20007ffe049 */
[----:B------:R-:W-:Y:S03]  /*27a0*/  BSSY B0, `(.L_x_1889) ;  /* 0x0000012000007945 */ /* 0x000fe60003800000 */
[----:B------:R-:W-:-:S13]  /*27b0*/  ISETP.GT.AND P1, PT, R21, -0x1, PT ;  /* 0xffffffff1500780c */ /* 0x000fda0003f24270 */
[----:B------:R-:W-:Y:S05]  /*27c0*/  @P1 BRA `(.L_x_1890) ;  /* 0x0000000000241947 */ /* 0x000fea0003800000 */
[----:B------:R-:W-:Y:S01]  /*27d0*/  ULDC UR5, c[0x0][0x9e4] ;  /* 0x0002790000057ab9 */ /* 0x000fe20000000800 */
[----:B------:R-:W-:Y:S01]  /*27e0*/  LOP3.LUT R21, RZ, R21, RZ, 0x33, !PT ;  /* 0x00000015ff157212 */ /* 0x000fe200078e33ff */
[----:B------:R-:W-:-:S05]  /*27f0*/  IMAD.U32 R72, RZ, RZ, UR5 ;  /* 0x00000005ff487e24 */ /* 0x000fca000f8e00ff */
[----:B------:R-:W-:-:S13]  /*2800*/  ISETP.NE.AND P1, PT, R72, 0x1, PT ;  /* 0x000000014800780c */ /* 0x000fda0003f25270 */
[----:B------:R-:W1:Y:S02]  /*2810*/  @P1 LDC.64 R74, c[0x0][0x9e8] ;  /* 0x00027a00ff4a1b82 */ /* 0x000e640000000a00 */
[----:B-1----:R-:W-:-:S05]  /*2820*/  @P1 IMAD.HI.U32 R14, R21, R74, RZ ;  /* 0x0000004a150e1227 */ /* 0x002fca00078e00ff */
[----:B------:R-:W-:-:S04]  /*2830*/  @P1 SHF.R.U32.HI R21, RZ, R75, R14 ;  /* 0x0000004bff151219 */ /* 0x000fc8000001160e */
[----:B------:R-:W-:Y:S01]  /*2840*/  LOP3.LUT R21, RZ, R21, RZ, 0x33, !PT ;  /* 0x00000015ff157212 */ /* 0x000fe200078e33ff */
[----:B------:R-:W-:Y:S06]  /*2850*/  BRA `(.L_x_1891) ;  /* 0x0000000000187947 */ /* 0x000fec0003800000 */
.L_x_1890:
[----:B------:R-:W-:Y:S02]  /*2860*/  ULDC UR5, c[0x0][0x9e4] ;  /* 0x0002790000057ab9 */ /* 0x000fe40000000800 */
[----:B------:R-:W-:-:S05]  /*2870*/  IMAD.U32 R72, RZ, RZ, UR5 ;  /* 0x00000005ff487e24 */ /* 0x000fca000f8e00ff */
[----:B------:R-:W-:-:S13]  /*2880*/  ISETP.NE.AND P1, PT, R72, 0x1, PT ;  /* 0x000000014800780c */ /* 0x000fda0003f25270 */
[----:B------:R-:W1:Y:S02]  /*2890*/  @P1 LDC.64 R74, c[0x0][0x9e8] ;  /* 0x00027a00ff4a1b82 */ /* 0x000e640000000a00 */
[----:B-1----:R-:W-:-:S05]  /*28a0*/  @P1 IMAD.HI.U32 R14, R21, R74, RZ ;  /* 0x0000004a150e1227 */ /* 0x002fca00078e00ff */
[----:B------:R-:W-:-:S07]  /*28b0*/  @P1 SHF.R.U32.HI R21, RZ, R75, R14 ;  /* 0x0000004bff151219 */ /* 0x000fce000001160e */
.L_x_1891:
[----:B------:R-:W-:Y:S05]  /*28c0*/  BSYNC B0 ;  /* 0x0000000000007941 */ /* 0x000fea0003800000 */
.L_x_1889:
[----:B------:R-:W-:-:S05]  /*28d0*/  IMAD R21, R21, R72, R70 ;  /* 0x0000004815157224 */ /* 0x000fca00078e0246 */
[----:B------:R-:W-:Y:S02]  /*28e0*/  VIADDMNMX R35, R21, R72, R35, PT ;  /* 0x0000004815237246 */ /* 0x000fe40003800123 */
[----:B------:R-:W-:-:S07]  /*28f0*/  VIMNMX R36, R36, R21, !PT ;  /* 0x0000001524247248 */ /* 0x000fce0007fe0100 */
.L_x_1888:
[C---:B------:R-:W-:Y:S02]  /*2900*/  ISETP.GE.AND P6, PT, R67.reuse, 0x9, PT ;  /* 0x000000094300780c */ /* 0x040fe40003fc6270 */
[----:B------:R-:W-:Y:S02]  /*2910*/  ISETP.GE.AND P1, PT, R67, 0x2, PT ;  /* 0x000000024300780c */ /* 0x000fe40003f26270 */
[C---:B------:R-:W-:Y:S02]  /*2920*/  ISETP.GT.AND P2, PT, R36.reuse, 0x8, !P6 ;  /* 0x000000082400780c */ /* 0x040fe40007744270 */
[----:B------:R-:W-:Y:S02]  /*2930*/  ISETP.GT.AND P3, PT, R36, 0x1, !P1 ;  /* 0x000000012400780c */ /* 0x000fe40004f64270 */
[----:B------:R-:W-:Y:S02]  /*2940*/  ISETP.LT.OR P2, PT, R35, 0x9, P2 ;  /* 0x000000092300780c */ /* 0x000fe40001741670 */
[----:B------:R-:W-:-:S02]  /*2950*/  ISETP.GE.AND P4, PT, R67, 0xa, PT ;  /* 0x0000000a4300780c */ /* 0x000fc40003f86270 */
[----:B------:R-:W-:Y:S02]  /*2960*/  FSEL R74, R28, -INF , !P2 ;  /* 0xff8000001c4a7808 */ /* 0x000fe40005000000 */
[C---:B------:R-:W-:Y:S02]  /*2970*/  ISETP.LT.OR P3, PT, R35.reuse, 0x2, P3 ;  /* 0x000000022300780c */ /* 0x040fe40001f61670 */
[----:B------:R-:W-:Y:S02]  /*2980*/  ISETP.GT.AND P2, PT, R36, 0x9, !P4 ;  /* 0x000000092400780c */ /* 0x000fe40006744270 */
[----:B------:R-:W-:Y:S02]  /*2990*/  FSEL R72, R20, -INF , !P3 ;  /* 0xff80000014487808 */ /* 0x000fe40005800000 */
[----:B------:R-:W-:Y:S02]  /*29a0*/  ISETP.LT.OR P2, PT, R35, 0xa, P2 ;  /* 0x0000000a2300780c */ /* 0x000fe40001741670 */
[----:B------:R-:W-:-:S02]  /*29b0*/  ISETP.GE.AND P3, PT, R67, 0x11, PT ;  /* 0x000000114300780c */ /* 0x000fc40003f66270 */
[----:B------:R-:W-:Y:S02]  /*29c0*/  FSEL R76, R24, -INF , !P2 ;  /* 0xff800000184c7808 */ /* 0x000fe40005000000 */
[----:B------:R-:W-:Y:S02]  /*29d0*/  ISETP.GT.AND P2, PT, R36, 0x10, !P3 ;  /* 0x000000102400780c */ /* 0x000fe40005f44270 */
[----:B------:R-:W-:Y:S02]  /*29e0*/  P2R R73, PR, RZ, 0x8 ;  /* 0x00000008ff497803 */ /* 0x000fe40000000000 */
[----:B------:R-:W-:Y:S02]  /*29f0*/  ISETP.LT.OR P2, PT, R35, 0x11, P2 ;  /* 0x000000112300780c */ /* 0x000fe40001741670 */
[----:B------:R-:W-:Y:S02]  /*2a00*/  ISETP.GE.AND P3, PT, R67, 0x12, PT ;  /* 0x000000124300780c */ /* 0x000fe40003f66270 */
[----:B0-----:R-:W-:-:S02]  /*2a10*/  FSEL R78, R32, -INF , !P2 ;  /* 0xff800000204e7808 */ /* 0x001fc40005000000 */
[----:B------:R-:W-:Y:S02]  /*2a20*/  ISETP.GT.AND P2, PT, R36, 0x11, !P3 ;  /* 0x000000112400780c */ /* 0x000fe40005f44270 */
[----:B------:R-:W-:Y:S02]  /*2a30*/  P2R R75, PR, RZ, 0x8 ;  /* 0x00000008ff4b7803 */ /* 0x000fe40000000000 */
[----:B------:R-:W-:Y:S02]  /*2a40*/  ISETP.LT.OR P2, PT, R35, 0x12, P2 ;  /* 0x000000122300780c */ /* 0x000fe40001741670 */
[----:B------:R-:W-:Y:S02]  /*2a50*/  ISETP.GE.AND P3, PT, R67, 0x19, PT ;  /* 0x000000194300780c */ /* 0x000fe40003f66270 */
[----:B------:R-:W-:Y:S02]  /*2a60*/  FSEL R80, R26, -INF , !P2 ;  /* 0xff8000001a507808 */ /* 0x000fe40005000000 */
[----:B------:R-:W-:-:S02]  /*2a70*/  ISETP.GT.AND P2, PT, R36, 0x18, !P3 ;  /* 0x000000182400780c */ /* 0x000fc40005f44270 */
[----:B------:R-:W-:Y:S02]  /*2a80*/  P2R R77, PR, RZ, 0x8 ;  /* 0x00000008ff4d7803 */ /* 0x000fe40000000000 */
[----:B------:R-:W-:Y:S02]  /*2a90*/  ISETP.LT.OR P2, PT, R35, 0x19, P2 ;  /* 0x000000192300780c */ /* 0x000fe40001741670 */
[----:B------:R-:W-:Y:S02]  /*2aa0*/  ISETP.GE.AND P3, PT, R67, 0x1a, PT ;  /* 0x0000001a4300780c */ /* 0x000fe40003f66270 */
[----:B------:R-:W-:Y:S02]  /*2ab0*/  FSEL R82, R30, -INF , !P2 ;  /* 0xff8000001e527808 */ /* 0x000fe40005000000 */
[----:B------:R-:W-:Y:S02]  /*2ac0*/  ISETP.GT.AND P2, PT, R36, 0x19, !P3 ;  /* 0x000000192400780c */ /* 0x000fe40005f44270 */
[----:B------:R-:W-:-:S02]  /*2ad0*/  P2R R79, PR, RZ, 0x8 ;  /* 0x00000008ff4f7803 */ /* 0x000fc40000000000 */
[----:B------:R-:W-:Y:S02]  /*2ae0*/  ISETP.LT.OR P2, PT, R35, 0x1a, P2 ;  /* 0x0000001a2300780c */ /* 0x000fe40001741670 */
[----:B------:R-:W-:Y:S02]  /*2af0*/  ISETP.GE.AND P3, PT, R67, 0x21, PT ;  /* 0x000000214300780c */ /* 0x000fe40003f66270 */
[----:B------:R-:W-:Y:S02]  /*2b00*/  FSEL R84, R37, -INF , !P2 ;  /* 0xff80000025547808 */ /* 0x000fe40005000000 */
[----:B------:R-:W-:Y:S01]  /*2b10*/  ISETP.GT.AND P2, PT, R36, 0x20, !P3 ;  /* 0x000000202400780c */ /* 0x000fe20005f44270 */
[----:B------:R-:W0:Y:S01]  /*2b20*/  SHFL.IDX PT, R37, R34, 0x1, 0x1c1f ;  /* 0x003c1f0022257f89 */ /* 0x000e2200000e0000 */
[----:B------:R-:W-:Y:S02]  /*2b30*/  P2R R81, PR, RZ, 0x8 ;  /* 0x00000008ff517803 */ /* 0x000fe40000000000 */
[----:B------:R-:W-:-:S02]  /*2b40*/  ISETP.LT.OR P2, PT, R35, 0x21, P2 ;  /* 0x000000212300780c */ /* 0x000fc40001741670 */
[----:B------:R-:W-:Y:S02]  /*2b50*/  ISETP.GE.AND P3, PT, R67, 0x22, PT ;  /* 0x000000224300780c */ /* 0x000fe40003f66270 */
[----:B------:R-:W-:Y:S02]  /*2b60*/  FSEL R86, R40, -INF , !P2 ;  /* 0xff80000028567808 */ /* 0x000fe40005000000 */
[----:B------:R-:W-:Y:S02]  /*2b70*/  ISETP.GT.AND P2, PT, R36, 0x21, !P3 ;  /* 0x000000212400780c */ /* 0x000fe40005f44270 */
[----:B------:R-:W-:Y:S02]  /*2b80*/  P2R R83, PR, RZ, 0x8 ;  /* 0x00000008ff537803 */ /* 0x000fe40000000000 */
[----:B------:R-:W-:Y:S02]  /*2b90*/  ISETP.LT.OR P2, PT, R35, 0x22, P2 ;  /* 0x000000222300780c */ /* 0x000fe40001741670 */
[----:B------:R-:W-:-:S02]  /*2ba0*/  ISETP.GE.AND P3, PT, R67, 0x29, PT ;  /* 0x000000294300780c */ /* 0x000fc40003f66270 */
[----:B------:R-:W-:Y:S02]  /*2bb0*/  FSEL R88, R41, -INF , !P2 ;  /* 0xff80000029587808 */ /* 0x000fe40005000000 */
[----:B------:R-:W-:Y:S02]  /*2bc0*/  ISETP.GT.AND P2, PT, R36, 0x28, !P3 ;  /* 0x000000282400780c */ /* 0x000fe40005f44270 */
[----:B------:R-:W-:Y:S02]  /*2bd0*/  P2R R85, PR, RZ, 0x8 ;  /* 0x00000008ff557803 */ /* 0x000fe40000000000 */
[----:B------:R-:W-:Y:S02]  /*2be0*/  ISETP.LT.OR P2, PT, R35, 0x29, P2 ;  /* 0x000000292300780c */ /* 0x000fe40001741670 */
[----:B------:R-:W-:Y:S02]  /*2bf0*/  ISETP.GE.AND P3, PT, R67, 0x2a, PT ;  /* 0x0000002a4300780c */ /* 0x000fe40003f66270 */
[----:B------:R-:W-:-:S02]  /*2c00*/  FSEL R90, R44, -INF , !P2 ;  /* 0xff8000002c5a7808 */ /* 0x000fc40005000000 */
[C---:B------:R-:W-:Y:S02]  /*2c10*/  ISETP.GT.AND P2, PT, R36.reuse, 0x29, !P3 ;  /* 0x000000292400780c */ /* 0x040fe40005f44270 */
        /* <DEDUP_REMOVED lines=14> */
[----:B------:R-:W-:Y:S02]  /*2d00*/  ISETP.GT.AND P2, PT, R36, 0x38, !P3 ;  /* 0x000000382400780c */ /* 0x000fe40005f44270 */
        /* <DEDUP_REMOVED lines=32> */
[----:B------:R-:W-:Y:S02]  /*2f10*/  P2R R71, PR, RZ, 0x10 ;  /* 0x00000010ff477803 */ /* 0x000fe40000000000 */
[----:B------:R-:W-:Y:S02]  /*2f20*/  FSEL R21, R64, -INF , !P2 ;  /* 0xff80000040157808 */ /* 0x000fe40005000000 */
[----:B------:R-:W-:-:S04]  /*2f30*/  ISETP.GE.AND P2, PT, R67, 0x52, PT ;  /* 0x000000524300780c */ /* 0x000fc80003f46270 */
[----:B------:R-:W-:-:S04]  /*2f40*/  ISETP.GT.AND P3, PT, R36, 0x51, !P2 ;  /* 0x000000512400780c */ /* 0x000fc80005764270 */
[----:B------:R-:W-:-:S04]  /*2f50*/  ISETP.LT.OR P3, PT, R35, 0x52, P3 ;  /* 0x000000522300780c */ /* 0x000fc80001f61670 */
[----:B------:R-:W-:Y:S02]  /*2f60*/  FSEL R20, R65, -INF , !P3 ;  /* 0xff80000041147808 */ /* 0x000fe40005800000 */
[----:B------:R-:W-:-:S04]  /*2f70*/  ISETP.GE.AND P3, PT, R67, 0x59, PT ;  /* 0x000000594300780c */ /* 0x000fc80003f66270 */
[----:B------:R-:W-:-:S04]  /*2f80*/  ISETP.GT.AND P4, PT, R36, 0x58, !P3 ;  /* 0x000000582400780c */ /* 0x000fc80005f84270 */
[----:B------:R-:W-:-:S04]  /*2f90*/  ISETP.LT.OR P4, PT, R35, 0x59, P4 ;  /* 0x000000592300780c */ /* 0x000fc80002781670 */
[----:B------:R-:W-:Y:S02]  /*2fa0*/  FSEL R14, R68, -INF , !P4 ;  /* 0xff800000440e7808 */ /* 0x000fe40006000000 */
[----:B------:R-:W-:-:S04]  /*2fb0*/  ISETP.GE.AND P4, PT, R67, 0x1, PT ;  /* 0x000000014300780c */ /* 0x000fc80003f86270 */
[----:B------:R-:W-:-:S04]  /*2fc0*/  ISETP.GT.AND P5, PT, R36, RZ, !P4 ;  /* 0x000000ff2400720c */ /* 0x000fc800067a4270 */
[----:B------:R-:W-:-:S04]  /*2fd0*/  ISETP.LT.OR P5, PT, R35, 0x1, P5 ;  /* 0x000000012300780c */ /* 0x000fc80002fa1670 */
[----:B------:R-:W-:Y:S02]  /*2fe0*/  FSEL R52, R15, -INF , !P5 ;  /* 0xff8000000f347808 */ /* 0x000fe40006800000 */
[----:B------:R-:W-:-:S04]  /*2ff0*/  ISETP.GE.AND P5, PT, R67, 0x5a, PT ;  /* 0x0000005a4300780c */ /* 0x000fc80003fa6270 */
[----:B------:R-:W-:Y:S02]  /*3000*/  P2R R64, PR, RZ, 0x20 ;  /* 0x00000020ff407803 */ /* 0x000fe40000000000 */
[----:B------:R-:W-:Y:S01]  /*3010*/  ISETP.GT.AND P5, PT, R36, 0x59, !P5 ;  /* 0x000000592400780c */ /* 0x000fe20006fa4270 */
[----:B0-----:R-:W-:-:S03]  /*3020*/  IMAD.IADD R36, R66, 0x1, R37 ;  /* 0x0000000142247824 */ /* 0x001fc600078e0225 */
[----:B------:R-:W-:Y:S02]  /*3030*/  ISETP.LT.OR P5, PT, R35, 0x5a, P5 ;  /* 0x0000005a2300780c */ /* 0x000fe40002fa1670 */
[----:B------:R-:W-:Y:S02]  /*3040*/  VIADDMNMX R35, R37, R39, R38, PT ;  /* 0x0000002725237246 */ /* 0x000fe40003800126 */
[----:B------:R-:W-:Y:S02]  /*3050*/  FSEL R15, R69, -INF , !P5 ;  /* 0xff800000450f7808 */ /* 0x000fe40006800000 */
[----:B------:R-:W-:-:S13]  /*3060*/  LOP3.LUT P5, RZ, R16, 0x80000, RZ, 0xc0, !PT ;  /* 0x0008000010ff7812 */ /* 0x000fda00078ac0ff */
[----:B------:R-:W-:Y:S05]  /*3070*/  @!P5 BRA `(.L_x_1892) ;  /* 0x00000000005cd947 */ /* 0x000fea0003800000 */
        /* <DEDUP_REMOVED lines=8> */
[----:B------:R-:W0:Y:S02]  /*3100*/  @P5 LDC.64 R40, c[0x0][0x9e8] ;  /* 0x00027a00ff285b82 */ /* 0x000e240000000a00 */
[----:B0-----:R-:W-:-:S05]  /*3110*/  @P5 IMAD.HI.U32 R34, R37, R40, RZ ;  /* 0x0000002825225227 */ /* 0x001fca00078e00ff */
[----:B------:R-:W-:-:S04]  /*3120*/  @P5 SHF.R.U32.HI R37, RZ, R41, R34 ;  /* 0x00000029ff255219 */ /* 0x000fc80000011622 */
[----:B------:R-:W-:Y:S01]  /*3130*/  LOP3.LUT R37, RZ, R37, RZ, 0x33, !PT ;  /* 0x00000025ff257212 */ /* 0x000fe200078e33ff */
[----:B------:R-:W-:Y:S06]  /*3140*/  BRA `(.L_x_1895) ;  /* 0x0000000000187947 */ /* 0x000fec0003800000 */
.L_x_1894:
[----:B------:R-:W-:Y:S02]  /*3150*/  ULDC UR5, c[0x0][0x9e4] ;  /* 0x0002790000057ab9 */ /* 0x000fe40000000800 */
[----:B------:R-:W-:-:S05]  /*3160*/  IMAD.U32 R38, RZ, RZ, UR5 ;  /* 0x00000005ff267e24 */ /* 0x000fca000f8e00ff */
[----:B------:R-:W-:-:S13]  /*3170*/  ISETP.NE.AND P5, PT, R38, 0x1, PT ;  /* 0x000000012600780c */ /* 0x000fda0003fa5270 */
[----:B------:R-:W0:Y:S02]  /*3180*/  @P5 LDC.64 R40, c[0x0][0x9e8] ;  /* 0x00027a00ff285b82 */ /* 0x000e240000000a00 */
[----:B0-----:R-:W-:-:S05]  /*3190*/  @P5 IMAD.HI.U32 R34, R37, R40, RZ ;  /* 0x0000002825225227 */ /* 0x001fca00078e00ff */
[----:B------:R-:W-:-:S07]  /*31a0*/  @P5 SHF.R.U32.HI R37, RZ, R41, R34 ;  /* 0x00000029ff255219 */ /* 0x000fce0000011622 */
.L_x_1895:
[----:B------:R-:W-:Y:S05]  /*31b0*/  BSYNC B0 ;  /* 0x0000000000007941 */ /* 0x000fea0003800000 */
.L_x_1893:
[----:B------:R-:W-:-:S05]  /*31c0*/  IMAD R37, R37, R38, R70 ;  /* 0x0000002625257224 */ /* 0x000fca00078e0246 */
[----:B------:R-:W-:Y:S02]  /*31d0*/  VIADDMNMX R35, R37, R38, R35, PT ;  /* 0x0000002625237246 */ /* 0x000fe40003800123 */
[----:B------:R-:W-:-:S07]  /*31e0*/  VIMNMX R36, R36, R37, !PT ;  /* 0x0000002524247248 */ /* 0x000fce0007fe0100 */
.L_x_1892:
[C---:B------:R-:W-:Y:S01]  /*31f0*/  ISETP.GT.AND P1, PT, R36.reuse, 0x1, !P1 ;  /* 0x000000012400780c */ /* 0x040fe20004f24270 */
[----:B------:R-:W-:Y:S01]  /*3200*/  ULDC UR14, c[0x0][0x988] ;  /* 0x00026200000e7ab9 */ /* 0x000fe20000000800 */
[----:B------:R-:W-:Y:S02]  /*3210*/  ISETP.GT.AND P6, PT, R36, 0x8, !P6 ;  /* 0x000000082400780c */ /* 0x000fe400077c4270 */
[C---:B------:R-:W-:Y:S02]  /*3220*/  ISETP.LT.OR P1, PT, R35.reuse, 0x2, P1 ;  /* 0x000000022300780c */ /* 0x040fe40000f21670 */
[----:B------:R-:W-:Y:S02]  /*3230*/  ISETP.LT.OR P6, PT, R35, 0x9, P6 ;  /* 0x000000092300780c */ /* 0x000fe400037c1670 */
[----:B------:R-:W-:Y:S02]  /*3240*/  FSEL R34, R0, -INF , !P1 ;  /* 0xff80000000227808 */ /* 0x000fe40004800000 */
[----:B------:R-:W-:-:S02]  /*3250*/  ISETP.NE.AND P1, PT, R71, RZ, PT ;  /* 0x000000ff4700720c */ /* 0x000fc40003f25270 */
[----:B------:R-:W-:Y:S02]  /*3260*/  FSEL R37, R2, -INF , !P6 ;  /* 0xff80000002257808 */ /* 0x000fe40007000000 */
[----:B------:R-:W-:Y:S02]  /*3270*/  ISETP.GT.AND P1, PT, R36, 0x9, !P1 ;  /* 0x000000092400780c */ /* 0x000fe40004f24270 */
[----:B------:R-:W-:Y:S02]  /*3280*/  ISETP.NE.AND P6, PT, R77, RZ, PT ;  /* 0x000000ff4d00720c */ /* 0x000fe40003fc5270 */
[----:B------:R-:W-:Y:S02]  /*3290*/  ISETP.LT.OR P1, PT, R35, 0xa, P1 ;  /* 0x0000000a2300780c */ /* 0x000fe40000f21670 */
[----:B------:R-:W-:Y:S02]  /*32a0*/  ISETP.NE.AND P5, PT, R79, RZ, PT ;  /* 0x000000ff4f00720c */ /* 0x000fe40003fa5270 */
[----:B------:R-:W-:-:S02]  /*32b0*/  FSEL R38, R10, -INF , !P1 ;  /* 0xff8000000a267808 */ /* 0x000fc40004800000 */
[----:B------:R-:W-:Y:S02]  /*32c0*/  ISETP.NE.AND P1, PT, R73, RZ, PT ;  /* 0x000000ff4900720c */ /* 0x000fe40003f25270 */
[C---:B------:R-:W-:Y:S02]  /*32d0*/  ISETP.GT.AND P4, PT, R36.reuse, RZ, !P4 ;  /* 0x000000ff2400720c */ /* 0x040fe40006784270 */
[C---:B------:R-:W-:Y:S02]  /*32e0*/  ISETP.GT.AND P1, PT, R36.reuse, 0x10, !P1 ;  /* 0x000000102400780c */ /* 0x040fe40004f24270 */
[C---:B------:R-:W-:Y:S02]  /*32f0*/  ISETP.LT.OR P4, PT, R35.reuse, 0x1, P4 ;  /* 0x000000012300780c */ /* 0x040fe40002781670 */
[----:B------:R-:W-:Y:S02]  /*3300*/  ISETP.LT.OR P1, PT, R35, 0x11, P1 ;  /* 0x000000112300780c */ /* 0x000fe40000f21670 */
[----:B------:R-:W-:-:S02]  /*3310*/  ISETP.GT.AND P2, PT, R36, 0x51, !P2 ;  /* 0x000000512400780c */ /* 0x000fc40005744270 */
[----:B------:R-:W-:Y:S02]  /*3320*/  FSEL R39, R25, -INF , !P1 ;  /* 0xff80000019277808 */ /* 0x000fe40004800000 */
[----:B------:R-:W-:Y:S02]  /*3330*/  ISETP.NE.AND P1, PT, R75, RZ, PT ;  /* 0x000000ff4b00720c */ /* 0x000fe40003f25270 */
[C---:B------:R-:W-:Y:S02]  /*3340*/  ISETP.LT.OR P2, PT, R35.reuse, 0x52, P2 ;  /* 0x000000522300780c */ /* 0x040fe40001741670 */
[C---:B------:R-:W-:Y:S02]  /*3350*/  ISETP.GT.AND P1, PT, R36.reuse, 0x11, !P1 ;  /* 0x000000112400780c */ /* 0x040fe40004f24270 */
[----:B------:R-:W-:Y:S02]  /*3360*/  ISETP.GT.AND P3, PT, R36, 0x58, !P3 ;  /* 0x000000582400780c */ /* 0x000fe40005f64270 */
[----:B------:R-:W-:-:S02]  /*3370*/  ISETP.LT.OR P1, PT, R35, 0x12, P1 ;  /* 0x000000122300780c */ /* 0x000fc40000f21670 */
[----:B------:R-:W-:Y:S02]  /*3380*/  ISETP.LT.OR P3, PT, R35, 0x59, P3 ;  /* 0x000000592300780c */ /* 0x000fe40001f61670 */
[----:B------:R-:W-:Y:S02]  /*3390*/  FSEL R40, R27, -INF , !P1 ;  /* 0xff8000001b287808 */ /* 0x000fe40004800000 */
[----:B------:R-:W-:Y:S02]  /*33a0*/  ISETP.GT.AND P1, PT, R36, 0x18, !P6 ;  /* 0x000000182400780c */ /* 0x000fe40007724270 */
[----:B------:R-:W-:Y:S02]  /*33b0*/  FSEL R27, R4, -INF , !P4 ;  /* 0xff800000041b7808 */ /* 0x000fe40006000000 */
[----:B------:R-:W-:Y:S02]  /*33c0*/  ISETP.LT.OR P1, PT, R35, 0x19, P1 ;  /* 0x000000192300780c */ /* 0x000fe40000f21670 */
[----:B------:R-:W-:-:S02]  /*33d0*/  FMNMX.FTZ R4, R52, R72, !PT ;  /* 0x0000004834047209 */ /* 0x000fc40007810000 */
[----:B------:R-:W-:Y:S02]  /*33e0*/  FSEL R31, R31, -INF , !P1 ;  /* 0xff8000001f1f7808 */ /* 0x000fe40004800000 */
[----:B------:R-:W-:Y:S02]  /*33f0*/  ISETP.GT.AND P1, PT, R36, 0x19, !P5 ;  /* 0x000000192400780c */ /* 0x000fe40006f24270 */
[----:B------:R-:W-:Y:S02]  /*3400*/  FMNMX.FTZ R4, R74, R4, !PT ;  /* 0x000000044a047209 */ /* 0x000fe40007810000 */
[----:B------:R-:W-:Y:S02]  /*3410*/  ISETP.LT.OR P1, PT, R35, 0x1a, P1 ;  /* 0x0000001a2300780c */ /* 0x000fe40000f21670 */
[----:B------:R-:W-:Y:S02]  /*3420*/  FMNMX.FTZ R4, R76, R4, !PT ;  /* 0x000000044c047209 */ /* 0x000fe40007810000 */
[----:B------:R-:W-:-:S02]  /*3430*/  FSEL R33, R33, -INF , !P1 ;  /* 0xff80000021217808 */ /* 0x000fc40004800000 */
[----:B------:R-:W-:Y:S02]  /*3440*/  ISETP.NE.AND P1, PT, R81, RZ, PT ;  /* 0x000000ff5100720c */ /* 0x000fe40003f25270 */
[----:B------:R-:W-:Y:S02]  /*3450*/  FMNMX.FTZ R4, R78, R4, !PT ;  /* 0x000000044e047209 */ /* 0x000fe40007810000 */
[----:B------:R-:W-:Y:S02]  /*3460*/  ISETP.GT.AND P1, PT, R36, 0x20, !P1 ;  /* 0x000000202400780c */ /* 0x000fe40004f24270 */
[----:B------:R-:W-:Y:S02]  /*3470*/  FMNMX.FTZ R4, R80, R4, !PT ;  /* 0x0000000450047209 */ /* 0x000fe40007810000 */
[----:B------:R-:W-:Y:S02]  /*3480*/  ISETP.LT.OR P1, PT, R35, 0x21, P1 ;  /* 0x000000212300780c */ /* 0x000fe40000f21670 */
[----:B------:R-:W-:-:S02]  /*3490*/  FMNMX.FTZ R4, R82, R4, !PT ;  /* 0x0000000452047209 */ /* 0x000fc40007810000 */
[----:B------:R-:W-:Y:S02]  /*34a0*/  FSEL R41, R42, -INF , !P1 ;  /* 0xff8000002a297808 */ /* 0x000fe40004800000 */
[----:B------:R-:W-:Y:S02]  /*34b0*/  ISETP.NE.AND P1, PT, R83, RZ, PT ;  /* 0x000000ff5300720c */ /* 0x000fe40003f25270 */
[----:B------:R-:W-:Y:S02]  /*34c0*/  FMNMX.FTZ R4, R84, R4, !PT ;  /* 0x0000000454047209 */ /* 0x000fe40007810000 */
[----:B------:R-:W-:Y:S02]  /*34d0*/  ISETP.GT.AND P1, PT, R36, 0x21, !P1 ;  /* 0x000000212400780c */ /* 0x000fe40004f24270 */
[----:B------:R-:W-:Y:S02]  /*34e0*/  FMNMX.FTZ R4, R86, R4, !PT ;  /* 0x0000000456047209 */ /* 0x000fe40007810000 */
[----:B------:R-:W-:-:S02]  /*34f0*/  ISETP.LT.OR P1, PT, R35, 0x22, P1 ;  /* 0x000000222300780c */ /* 0x000fc40000f21670 */
[----:B------:R-:W-:Y:S02]  /*3500*/  FMNMX.FTZ R4, R88, R4, !PT ;  /* 0x0000000458047209 */ /* 0x000fe40007810000 */
[----:B------:R-:W-:Y:S02]  /*3510*/  FSEL R42, R43, -INF , !P1 ;  /* 0xff8000002b2a7808 */ /* 0x000fe40004800000 */
[----:B------:R-:W-:Y:S02]  /*3520*/  ISETP.NE.AND P1, PT, R85, RZ, PT ;  /* 0x000000ff5500720c */ /* 0x000fe40003f25270 */
[----:B------:R-:W-:Y:S02]  /*3530*/  FMNMX.FTZ R4, R90, R4, !PT ;  /* 0x000000045a047209 */ /* 0x000fe40007810000 */
[----:B------:R-:W-:Y:S02]  /*3540*/  ISETP.GT.AND P1, PT, R36, 0x28, !P1 ;  /* 0x000000282400780c */ /* 0x000fe40004f24270 */
[----:B------:R-:W-:-:S02]  /*3550*/  FMNMX.FTZ R4, R92, R4, !PT ;  /* 0x000000045c047209 */ /* 0x000fc40007810000 */
[----:B------:R-:W-:Y:S02]  /*3560*/  ISETP.LT.OR P1, PT, R35, 0x29, P1 ;  /* 0x000000292300780c */ /* 0x000fe40000f21670 */
[----:B------:R-:W-:Y:S02]  /*3570*/  FMNMX.FTZ R4, R94, R4, !PT ;  /* 0x000000045e047209 */ /* 0x000fe40007810000 */
[----:B------:R-:W-:Y:S02]  /*3580*/  FSEL R43, R46, -INF , !P1 ;  /* 0xff8000002e2b7808 */ /* 0x000fe40004800000 */
[----:B------:R-:W-:Y:S02]  /*3590*/  ISETP.NE.AND P1, PT, R44, RZ, PT ;  /* 0x000000ff2c00720c */ /* 0x000fe40003f25270 */
[----:B------:R-:W-:Y:S02]  /*35a0*/  ISETP.NE.AND P6, PT, R56, RZ, PT ;  /* 0x000000ff3800720c */ /* 0x000fe40003fc5270 */
[----:B------:R-:W-:-:S02]  /*35b0*/  ISETP.GT.AND P1, PT, R36, 0x29, !P1 ;  /* 0x000000292400780c */ /* 0x000fc40004f24270 */
[----:B------:R-:W-:Y:S02]  /*35c0*/  ISETP.NE.AND P5, PT, R57, RZ, PT ;  /* 0x000000ff3900720c */ /* 0x000fe40003fa5270 */
[----:B------:R-:W-:Y:S02]  /*35d0*/  ISETP.LT.OR P1, PT, R35, 0x2a, P1 ;  /* 0x0000002a2300780c */ /* 0x000fe40000f21670 */
[----:B------:R-:W-:Y:S02]  /*35e0*/  FSEL R12, R12, -INF , !P3 ;  /* 0xff8000000c0c7808 */ /* 0x000fe40005800000 */
[----:B------:R-:W-:Y:S02]  /*35f0*/  FSEL R44, R47, -INF , !P1 ;  /* 0xff8000002f2c7808 */ /* 0x000fe40004800000 */
[----:B------:R-:W-:-:S04]  /*3600*/  ISETP.NE.AND P1, PT, R45, RZ, PT ;  /* 0x000000ff2d00720c */ /* 0x000fc80003f25270 */
[----:B------:R-:W-:-:S04]  /*3610*/  ISETP.GT.AND P1, PT, R36, 0x30, !P1 ;  /* 0x000000302400780c */ /* 0x000fc80004f24270 */
[----:B------:R-:W-:-:S04]  /*3620*/  ISETP.LT.OR P1, PT, R35, 0x31, P1 ;  /* 0x000000312300780c */ /* 0x000fc80000f21670 */
[----:B------:R-:W-:Y:S02]  /*3630*/  FSEL R45, R50, -INF , !P1 ;  /* 0xff800000322d7808 */ /* 0x000fe40004800000 */
[----:B------:R-:W-:Y:S02]  /*3640*/  ISETP.NE.AND P1, PT, R48, RZ, PT ;  /* 0x000000ff3000720c */ /* 0x000fe40003f25270 */
[----:B------:R-:W-:Y:S02]  /*3650*/  FMNMX.FTZ R50, R27, R34, !PT ;  /* 0x000000221b327209 */ /* 0x000fe40007810000 */
[----:B------:R-:W-:-:S04]  /*3660*/  ISETP.GT.AND P1, PT, R36, 0x31, !P1 ;  /* 0x000000312400780c */ /* 0x000fc80004f24270 */
[----:B------:R-:W-:-:S04]  /*3670*/  ISETP.LT.OR P1, PT, R35, 0x32, P1 ;  /* 0x000000322300780c */ /* 0x000fc80000f21670 */
        /* <DEDUP_REMOVED lines=8> */
[----:B------:R-:W-:Y:S02]  /*3700*/  FMNMX.FTZ R49, R29, R4, !PT ;  /* 0x000000041d317209 */ /* 0x000fe40007810000 */
[----:B------:R-:W-:Y:S02]  /*3710*/  ISETP.NE.AND P1, PT, R87, RZ, PT ;  /* 0x000000ff5700720c */ /* 0x000fe40003f25270 */
[----:B------:R-:W-:Y:S02]  /*3720*/  FMNMX.FTZ R49, R28, R49, !PT ;  /* 0x000000311c317209 */ /* 0x000fe40007810000 */
[----:B------:R-:W-:-:S02]  /*3730*/  ISETP.GT.AND P1, PT, R36, 0x39, !P1 ;  /* 0x000000392400780c */ /* 0x000fc40004f24270 */
[----:B------:R-:W-:Y:S02]  /*3740*/  FMNMX.FTZ R49, R26, R49, !PT ;  /* 0x000000311a317209 */ /* 0x000fe40007810000 */
[----:B------:R-:W-:Y:S02]  /*3750*/  ISETP.LT.OR P1, PT, R35, 0x3a, P1 ;  /* 0x0000003a2300780c */ /* 0x000fe40000f21670 */
[----:B------:R-:W-:Y:S02]  /*3760*/  FMNMX.FTZ R4, R24, R49, !PT ;  /* 0x0000003118047209 */ /* 0x000fe40007810000 */
[----:B------:R-:W-:Y:S02]  /*3770*/  FSEL R25, R55, -INF , !P1 ;  /* 0xff80000037197808 */ /* 0x000fe40004800000 */
[----:B------:R-:W-:Y:S02]  /*3780*/  FMNMX.FTZ R49, R21, R4, !PT ;  /* 0x0000000415317209 */ /* 0x000fe40007810000 */
[----:B------:R-:W-:-:S02]  /*3790*/  ISETP.NE.AND P1, PT, R53, RZ, PT ;  /* 0x000000ff3500720c */ /* 0x000fc40003f25270 */
[----:B------:R-:W-:Y:S02]  /*37a0*/  FMNMX.FTZ R49, R20, R49, !PT ;  /* 0x0000003114317209 */ /* 0x000fe40007810000 */
[----:B------:R-:W-:Y:S02]  /*37b0*/  ISETP.GT.AND P1, PT, R36, 0x40, !P1 ;  /* 0x000000402400780c */ /* 0x000fe40004f24270 */
[----:B------:R-:W-:Y:S02]  /*37c0*/  FMNMX.FTZ R4, R14, R49, !PT ;  /* 0x000000310e047209 */ /* 0x000fe40007810000 */
[----:B------:R-:W-:Y:S02]  /*37d0*/  ISETP.LT.OR P1, PT, R35, 0x41, P1 ;  /* 0x000000412300780c */ /* 0x000fe40000f21670 */
[----:B------:R-:W-:Y:S02]  /*37e0*/  FMNMX.FTZ R49, R15, R4, !PT ;  /* 0x000000040f317209 */ /* 0x000fe40007810000 */
[----:B------:R-:W-:-:S02]  /*37f0*/  FSEL R10, R58, -INF , !P1 ;  /* 0xff8000003a0a7808 */ /* 0x000fc40004800000 */
[----:B------:R-:W-:Y:S01]  /*3800*/  ISETP.GT.AND P1, PT, R36, 0x41, !P6 ;  /* 0x000000412400780c */ /* 0x000fe20007724270 */
[----:B------:R-:W0:Y:S01]  /*3810*/  SHFL.BFLY PT, R4, R49, 0x2, 0x1f ;  /* 0x0c401f0031047f89 */ /* 0x000e2200000e0000 */
[----:B------:R-:W-:Y:S02]  /*3820*/  ISETP.NE.AND P6, PT, R61, RZ, PT ;  /* 0x000000ff3d00720c */ /* 0x000fe40003fc5270 */
[----:B------:R-:W-:-:S04]  /*3830*/  ISETP.LT.OR P1, PT, R35, 0x42, P1 ;  /* 0x000000422300780c */ /* 0x000fc80000f21670 */
[----:B------:R-:W-:Y:S02]  /*3840*/  FSEL R2, R59, -INF , !P1 ;  /* 0xff8000003b027808 */ /* 0x000fe40004800000 */
[----:B------:R-:W-:Y:S02]  /*3850*/  ISETP.GT.AND P1, PT, R36, 0x48, !P5 ;  /* 0x000000482400780c */ /* 0x000fe40006f24270 */
[----:B------:R-:W-:Y:S02]  /*3860*/  ISETP.NE.AND P5, PT, R60, RZ, PT ;  /* 0x000000ff3c00720c */ /* 0x000fe40003fa5270 */
[----:B------:R-:W-:-:S04]  /*3870*/  ISETP.LT.OR P1, PT, R35, 0x49, P1 ;  /* 0x000000492300780c */ /* 0x000fc80000f21670 */
[----:B------:R-:W-:Y:S02]  /*3880*/  FSEL R0, R62, -INF , !P1 ;  /* 0xff8000003e007808 */ /* 0x000fe40004800000 */
[----:B0-----:R-:W-:Y:S02]  /*3890*/  FMNMX.FTZ R51, R49, R4, !PT ;  /* 0x0000000431337209 */ /* 0x001fe40007810000 */
[----:B------:R-:W-:-:S03]  /*38a0*/  FMNMX.FTZ R49, R37, R50, !PT ;  /* 0x0000003225317209 */ /* 0x000fc60007810000 */
[----:B------:R-:W0:Y:S01]  /*38b0*/  SHFL.BFLY PT, R4, R51, 0x1, 0x1f ;  /* 0x0c201f0033047f89 */ /* 0x000e2200000e0000 */
[----:B------:R-:W-:-:S04]  /*38c0*/  FMNMX.FTZ R50, R38, R49, !PT ;  /* 0x0000003126327209 */ /* 0x000fc80007810000 */
[----:B------:R-:W-:-:S04]  /*38d0*/  FMNMX.FTZ R49, R39, R50, !PT ;  /* 0x0000003227317209 */ /* 0x000fc80007810000 */
[----:B------:R-:W-:-:S04]  /*38e0*/  FMNMX.FTZ R50, R40, R49, !PT ;  /* 0x0000003128327209 */ /* 0x000fc80007810000 */
[----:B------:R-:W-:-:S04]  /*38f0*/  FMNMX.FTZ R50, R31, R50, !PT ;  /* 0x000000321f327209 */ /* 0x000fc80007810000 */
[----:B------:R-:W-:-:S04]  /*3900*/  FMNMX.FTZ R50, R33, R50, !PT ;  /* 0x0000003221327209 */ /* 0x000fc80007810000 */
[----:B------:R-:W-:Y:S02]  /*3910*/  FMNMX.FTZ R49, R41, R50, !PT ;  /* 0x0000003229317209 */ /* 0x000fe40007810000 */
[----:B0-----:R-:W-:Y:S02]  /*3920*/  FMNMX.FTZ R4, R51, R4, !PT ;  /* 0x0000000433047209 */ /* 0x001fe40007810000 */
[----:B------:R-:W-:Y:S02]  /*3930*/  FMNMX.FTZ R50, R42, R49, !PT ;  /* 0x000000312a327209 */ /* 0x000fe40007810000 */
[C---:B------:R-:W-:Y:S01]  /*3940*/  FSETP.NEU.FTZ.AND P1, PT, R4.reuse, -INF , PT ;  /* 0xff8000000400780b */ /* 0x040fe20003f3d000 */
[----:B------:R-:W-:Y:S01]  /*3950*/  FMUL.FTZ R48, R4, UR14 ;  /* 0x0000000e04307c20 */ /* 0x000fe20008410000 */
[----:B------:R-:W-:-:S04]  /*3960*/  FMNMX.FTZ R49, R43, R50, !PT ;  /* 0x000000322b317209 */ /* 0x000fc80007810000 */
[----:B------:R-:W-:Y:S02]  /*3970*/  FMNMX.FTZ R50, R44, R49, !PT ;  /* 0x000000312c327209 */ /* 0x000fe40007810000 */
[----:B------:R-:W-:Y:S02]  /*3980*/  FSEL R53, R48, RZ, P1 ;  /* 0x000000ff30357208 */ /* 0x000fe40000800000 */
[----:B------:R-:W-:Y:S02]  /*3990*/  FMNMX.FTZ R49, R45, R50, !PT ;  /* 0x000000322d317209 */ /* 0x000fe40007810000 */
[----:B------:R-:W-:Y:S01]  /*39a0*/  ISETP.GT.AND P1, PT, R36, 0x49, !P5 ;  /* 0x000000492400780c */ /* 0x000fe20006f24270 */
[--C-:B------:R-:W-:Y:S01]  /*39b0*/  FFMA.FTZ R52, R52, UR14, -R53.reuse ;  /* 0x0000000e34347c23 */ /* 0x100fe20008010835 */
[----:B------:R-:W-:Y:S01]  /*39c0*/  FMNMX.FTZ R50, R46, R49, !PT ;  /* 0x000000312e327209 */ /* 0x000fe20007810000 */
[--C-:B------:R-:W-:Y:S01]  /*39d0*/  FFMA.FTZ R51, R72, UR14, -R53.reuse ;  /* 0x0000000e48337c23 */ /* 0x100fe20008010835 */
[----:B------:R-:W-:Y:S01]  /*39e0*/  ISETP.LT.OR P1, PT, R35, 0x4a, P1 ;  /* 0x0000004a2300780c */ /* 0x000fe20000f21670 */
[--C-:B------:R-:W-:Y:S01]  /*39f0*/  FFMA.FTZ R54, R74, UR14, -R53.reuse ;  /* 0x0000000e4a367c23 */ /* 0x100fe20008010835 */
[----:B------:R-:W-:Y:S01]  /*3a00*/  FMNMX.FTZ R50, R47, R50, !PT ;  /* 0x000000322f327209 */ /* 0x000fe20007810000 */
[----:B------:R-:W-:Y:S01]  /*3a10*/  MUFU.EX2 R52, R52 ;  /* 0x0000003400347308 */ /* 0x000fe20000000800 */
[----:B------:R-:W-:Y:S01]  /*3a20*/  FSEL R48, R63, -INF , !P1 ;  /* 0xff8000003f307808 */ /* 0x000fe20004800000 */
[--C-:B------:R-:W-:Y:S01]  /*3a30*/  FFMA.FTZ R55, R76, UR14, -R53.reuse ;  /* 0x0000000e4c377c23 */ /* 0x100fe20008010835 */
[----:B------:R-:W-:Y:S01]  /*3a40*/  FMNMX.FTZ R49, R25, R50, !PT ;  /* 0x0000003219317209 */ /* 0x000fe20007810000 */
[--C-:B------:R-:W-:Y:S01]  /*3a50*/  FFMA.FTZ R56, R78, UR14, -R53.reuse ;  /* 0x0000000e4e387c23 */ /* 0x100fe20008010835 */
[----:B------:R-:W-:Y:S01]  /*3a60*/  ISETP.GT.AND P1, PT, R36, 0x50, !P6 ;  /* 0x000000502400780c */ /* 0x000fe20007724270 */
[--C-:B------:R-:W-:Y:S01]  /*3a70*/  FFMA.FTZ R57, R80, UR14, -R53.reuse ;  /* 0x0000000e50397c23 */ /* 0x100fe20008010835 */
[----:B------:R-:W-:Y:S01]  /*3a80*/  FMNMX.FTZ R49, R10, R49, !PT ;  /* 0x000000310a317209 */ /* 0x000fe20007810000 */
[----:B------:R-:W0:Y:S01]  /*3a90*/  MUFU.EX2 R51, R51 ;  /* 0x0000003300337308 */ /* 0x000e220000000800 */
[----:B------:R-:W-:Y:S01]  /*3aa0*/  ISETP.LT.OR P1, PT, R35, 0x51, P1 ;  /* 0x000000512300780c */ /* 0x000fe20000f21670 */
[--C-:B------:R-:W-:Y:S01]  /*3ab0*/  FFMA.FTZ R58, R82, UR14, -R53.reuse ;  /* 0x0000000e523a7c23 */ /* 0x100fe20008010835 */
[----:B------:R-:W-:Y:S01]  /*3ac0*/  FMNMX.FTZ R49, R2, R49, !PT ;  /* 0x0000003102317209 */ /* 0x000fe20007810000 */
[--C-:B------:R-:W-:Y:S01]  /*3ad0*/  FFMA.FTZ R30, R30, UR14, -R53.reuse ;  /* 0x0000000e1e1e7c23 */ /* 0x100fe20008010835 */
[----:B------:R-:W-:Y:S01]  /*3ae0*/  ISETP.NE.AND P5, PT, R64, RZ, PT ;  /* 0x000000ff4000720c */ /* 0x000fe20003fa5270 */
        /* <DEDUP_REMOVED lines=9> */
[----:B------:R-:W-:Y:S01]  /*3b80*/  FSEL R36, R5, -INF , !P2 ;  /* 0xff80000005247808 */ /* 0x000fe20005000000 */
[----:B------:R-:W1:Y:S01]  /*3b90*/  MUFU.EX2 R55, R55 ;  /* 0x0000003700377308 */ /* 0x000e620000000800 */
[----:B------:R-:W-:Y:S01]  /*3ba0*/  FMNMX.FTZ R5, R11, R50, !PT ;  /* 0x000000320b057209 */ /* 0x000fe20007810000 */
[--C-:B------:R-:W-:Y:S01]  /*3bb0*/  FFMA.FTZ R49, R88, UR14, -R53.reuse ;  /* 0x0000000e58317c23 */ /* 0x100fe20008010835 */
[----:B------:R-:W-:Y:S01]  /*3bc0*/  ISETP.LT.OR P4, PT, R35, 0x5a, P4 ;  /* 0x0000005a2300780c */ /* 0x000fe20002781670 */
[--C-:B------:R-:W-:Y:S01]  /*3bd0*/  FFMA.FTZ R24, R24, UR14, -R53.reuse ;  /* 0x0000000e18187c23 */ /* 0x100fe20008010835 */
[----:B------:R-:W-:Y:S01]  /*3be0*/  FMNMX.FTZ R5, R36, R5, !PT ;  /* 0x0000000524057209 */ /* 0x000fe20007810000 */
[--C-:B------:R-:W-:Y:S01]  /*3bf0*/  FFMA.FTZ R35, R90, UR14, -R53.reuse ;  /* 0x0000000e5a237c23 */ /* 0x100fe20008010835 */
[----:B------:R-:W-:Y:S01]  /*3c00*/  FSEL R13, R13, -INF , !P4 ;  /* 0xff8000000d0d7808 */ /* 0x000fe20006000000 */
[----:B------:R-:W-:Y:S01]  /*3c10*/  MUFU.EX2 R56, R56 ;  /* 0x0000003800387308 */ /* 0x000fe20000000800 */
[----:B------:R-:W-:Y:S01]  /*3c20*/  FMNMX.FTZ R50, R12, R5, !PT ;  /* 0x000000050c327209 */ /* 0x000fe20007810000 */
[--C-:B------:R-:W-:Y:S01]  /*3c30*/  FFMA.FTZ R62, R94, UR14, -R53.reuse ;  /* 0x0000000e5e3e7c23 */ /* 0x100fe20008010835 */
[--C-:B------:R-:W-:Y:S01]  /*3c40*/  FFMA.FTZ R63, R96, UR14, -R53.reuse ;  /* 0x0000000e603f7c23 */ /* 0x100fe20008010835 */
[--C-:B------:R-:W-:Y:S01]  /*3c50*/  FFMA.FTZ R32, R32, UR14, -R53.reuse ;  /* 0x0000000e20207c23 */ /* 0x100fe20008010835 */
[----:B------:R-:W-:Y:S01]  /*3c60*/  FMNMX.FTZ R50, R13, R50, !PT ;  /* 0x000000320d327209 */ /* 0x000fe20007810000 */
[--C-:B------:R-:W-:Y:S01]  /*3c70*/  FFMA.FTZ R26, R26, UR14, -R53.reuse ;  /* 0x0000000e1a1a7c23 */ /* 0x100fe20008010835 */
[--C-:B------:R-:W-:Y:S01]  /*3c80*/  FFMA.FTZ R21, R21, UR14, -R53.reuse ;  /* 0x0000000e15157c23 */ /* 0x100fe20008010835 */
[----:B------:R-:W2:Y:S01]  /*3c90*/  MUFU.EX2 R57, R57 ;  /* 0x0000003900397308 */ /* 0x000ea20000000800 */
[--C-:B------:R-:W-:Y:S01]  /*3ca0*/  FFMA.FTZ R20, R20, UR14, -R53.reuse ;  /* 0x0000000e14147c23 */ /* 0x100fe20008010835 */
[----:B------:R-:W3:Y:S01]  /*3cb0*/  SHFL.BFLY PT, R5, R50, 0x2, 0x1f ;  /* 0x0c401f0032057f89 */ /* 0x000ee200000e0000 */
[--C-:B------:R-:W-:Y:S01]  /*3cc0*/  FFMA.FTZ R14, R14, UR14, -R53.reuse ;  /* 0x0000000e0e0e7c23 */ /* 0x100fe20008010835 */
[----:B------:R-:W-:Y:S01]  /*3cd0*/  FFMA.FTZ R15, R15, UR14, -R53 ;  /* 0x0000000e0f0f7c23 */ /* 0x000fe20008010835 */
[----:B0-----:R-:W-:-:S02]  /*3ce0*/  F2FP.F16.F32.PACK_AB R152, R51, R52 ;  /* 0x000000343398723e */ /* 0x001fc400000000ff */
[----:B-1----:R-:W-:Y:S01]  /*3cf0*/  F2FP.F16.F32.PACK_AB R154, R55, R54 ;  /* 0x00000036379a723e */ /* 0x002fe200000000ff */
[----:B------:R-:W-:Y:S08]  /*3d00*/  MUFU.EX2 R58, R58 ;  /* 0x0000003a003a7308 */ /* 0x000ff00000000800 */
[----:B------:R-:W-:Y:S01]  /*3d10*/  MUFU.EX2 R65, R30 ;  /* 0x0000001e00417308 */ /* 0x000fe20000000800 */
[----:B--2---:R-:W-:-:S07]  /*3d20*/  F2FP.F16.F32.PACK_AB R156, R57, R56 ;  /* 0x00000038399c723e */ /* 0x004fce00000000ff */
[----:B------:R-:W0:Y:S01]  /*3d30*/  MUFU.EX2 R59, R59 ;  /* 0x0000003b003b7308 */ /* 0x000e220000000800 */
[----:B---3--:R-:W-:Y:S01]  /*3d40*/  FMNMX.FTZ R29, R50, R5, !PT ;  /* 0x00000005321d7209 */ /* 0x008fe20007810000 */
[----:B------:R-:W-:-:S04]  /*3d50*/  FFMA.FTZ R50, R28, UR14, -R53 ;  /* 0x0000000e1c327c23 */ /* 0x000fc80008010835 */
[----:B------:R-:W1:Y:S02]  /*3d60*/  SHFL.BFLY PT, R28, R29, 0x1, 0x1f ;  /* 0x0c201f001d1c7f89 */ /* 0x000e6400000e0000 */
[----:B------:R-:W-:Y:S08]  /*3d70*/  MUFU.EX2 R162, R61 ;  /* 0x0000003d00a27308 */ /* 0x000ff00000000800 */
[----:B------:R-:W-:Y:S01]  /*3d80*/  MUFU.EX2 R60, R60 ;  /* 0x0000003c003c7308 */ /* 0x000fe20000000800 */
[----:B0-----:R-:W-:-:S07]  /*3d90*/  F2FP.F16.F32.PACK_AB R158, R59, R58 ;  /* 0x0000003a3b9e723e */ /* 0x001fce00000000ff */
[----:B------:R0:W-:Y:S01]  /*3da0*/  MUFU.EX2 R61, R50 ;  /* 0x00000032003d7308 */ /* 0x0001e20000000800 */
[----:B-1----:R-:W-:Y:S01]  /*3db0*/  FMNMX.FTZ R5, R29, R28, !PT ;  /* 0x0000001c1d057209 */ /* 0x002fe20007810000 */
[----:B------:R-:W-:-:S06]  /*3dc0*/  FADD.FTZ R29, R52, R51 ;  /* 0x00000033341d7221 */ /* 0x000fcc0000010000 */
[----:B------:R-:W-:Y:S01]  /*3dd0*/  MUFU.EX2 R67, R24 ;  /* 0x0000001800437308 */ /* 0x000fe20000000800 */
[C---:B------:R-:W-:Y:S01]  /*3de0*/  FSETP.NEU.FTZ.AND P1, PT, R5.reuse, -INF , PT ;  /* 0xff8000000500780b */ /* 0x040fe20003f3d000 */
[----:B------:R-:W-:Y:S01]  /*3df0*/  FMUL.FTZ R28, R5, UR14 ;  /* 0x0000000e051c7c20 */ /* 0x000fe20008410000 */
[----:B------:R-:W-:-:S04]  /*3e00*/  FADD.FTZ R30, R54, R29 ;  /* 0x0000001d361e7221 */ /* 0x000fc80000010000 */
[----:B------:R-:W-:Y:S01]  /*3e10*/  FSEL R28, R28, RZ, P1 ;  /* 0x000000ff1c1c7208 */ /* 0x000fe20000800000 */
[----:B------:R-:W-:Y:S01]  /*3e20*/  FADD.FTZ R29, R55, R30 ;  /* 0x0000001e371d7221 */ /* 0x000fe20000010000 */
[----:B------:R-:W1:Y:S03]  /*3e30*/  MUFU.EX2 R49, R49 ;  /* 0x0000003100317308 */ /* 0x000e660000000800 */
        /* <DEDUP_REMOVED lines=9> */
[----:B0-----:R-:W-:Y:S01]  /*3ed0*/  FADD.FTZ R50, R56, R29 ;  /* 0x0000001d38327221 */ /* 0x001fe20000010000 */
[--C-:B------:R-:W-:Y:S01]  /*3ee0*/  FFMA.FTZ R41, R41, UR14, -R28.reuse ;  /* 0x0000000e29297c23 */ /* 0x100fe2000801081c */
[--C-:B------:R-:W-:Y:S01]  /*3ef0*/  FFMA.FTZ R42, R42, UR14, -R28.reuse ;  /* 0x0000000e2a2a7c23 */ /* 0x100fe2000801081c */
        /* <DEDUP_REMOVED lines=11> */
[--C-:B------:R-:W-:Y:S01]  /*3fb0*/  FFMA.FTZ R48, R48, UR14, -R28.reuse ;  /* 0x0000000e30307c23 */ /* 0x100fe2000801081c */
[--C-:B------:R-:W-:Y:S01]  /*3fc0*/  FFMA.FTZ R11, R11, UR14, -R28.reuse ;  /* 0x0000000e0b0b7c23 */ /* 0x100fe2000801081c */
[--C-:B------:R-:W-:Y:S01]  /*3fd0*/  FFMA.FTZ R36, R36, UR14, -R28.reuse ;  /* 0x0000000e24247c23 */ /* 0x100fe2000801081c */
[--C-:B------:R-:W-:Y:S01]  /*3fe0*/  FFMA.FTZ R12, R12, UR14, -R28.reuse ;  /* 0x0000000e0c0c7c23 */ /* 0x100fe2000801081c */
[----:B------:R-:W-:Y:S01]  /*3ff0*/  FFMA.FTZ R13, R13, UR14, -R28 ;  /* 0x0000000e0d0d7c23 */ /* 0x000fe2000801081c */
[----:B-1----:R-:W-:-:S02]  /*4000*/  F2FP.F16.F32.PACK_AB R160, R49, R60 ;  /* 0x0000003c31a0723e */ /* 0x002fc400000000ff */
[----:B------:R-:W1:Y:S01]  /*4010*/  MUFU.EX2 R38, R38 ;  /* 0x0000002600267308 */ /* 0x000e620000000800 */
[----:B0-----:R-:W-:Y:S01]  /*4020*/  FADD.FTZ R30, R27, R34 ;  /* 0x000000221b1e7221 */ /* 0x001fe20000010000 */
[----:B------:R-:W-:-:S06]  /*4030*/  F2FP.F16.F32.PACK_AB R153, R34, R27 ;  /* 0x0000001b2299723e */ /* 0x000fcc00000000ff */
[----:B------:R-:W-:Y:S01]  /*4040*/  MUFU.EX2 R39, R39 ;  /* 0x0000002700277308 */ /* 0x000fe20000000800 */
[----:B--2---:R-:W-:-:S07]  /*4050*/  FADD.FTZ R29, R37, R30 ;  /* 0x0000001e251d7221 */ /* 0x004fce0000010000 */
[----:B------:R-:W0:Y:S01]  /*4060*/  MUFU.EX2 R40, R40 ;  /* 0x0000002800287308 */ /* 0x000e220000000800 */
[----:B-1----:R-:W-:-:S07]  /*4070*/  F2FP.F16.F32.PACK_AB R155, R38, R37 ;  /* 0x00000025269b723e */ /* 0x002fce00000000ff */
[----:B------:R1:W-:Y:S08]  /*4080*/  MUFU.EX2 R24, R33 ;  /* 0x0000002100187308 */ /* 0x0003f00000000800 */
[----:B------:R-:W2:Y:S01]  /*4090*/  MUFU.EX2 R31, R31 ;  /* 0x0000001f001f7308 */ /* 0x000ea20000000800 */
[----:B-1----:R-:W-:Y:S01]  /*40a0*/  FADD.FTZ R33, R57, R50 ;  /* 0x0000003239217221 */ /* 0x002fe20000010000 */
[----:B------:R-:W-:Y:S01]  /*40b0*/  FADD.FTZ R50, R38, R29 ;  /* 0x0000001d26327221 */ /* 0x000fe20000010000 */
[----:B0-----:R-:W-:-:S02]  /*40c0*/  F2FP.F16.F32.PACK_AB R157, R40, R39 ;  /* 0x00000027289d723e */ /* 0x001fc400000000ff */
[----:B------:R-:W-:Y:S01]  /*40d0*/  FADD.FTZ R66, R58, R33 ;  /* 0x000000213a427221 */ /* 0x000fe20000010000 */
[----:B------:R-:W-:Y:S02]  /*40e0*/  FADD.FTZ R29, R39, R50 ;  /* 0x00000032271d7221 */ /* 0x000fe40000010000 */
[----:B------:R-:W-:Y:S01]  /*40f0*/  MUFU.EX2 R35, R35 ;  /* 0x0000002300237308 */ /* 0x000fe20000000800 */
[----:B------:R-:W-:Y:S01]  /*4100*/  FADD.FTZ R33, R59, R66 ;  /* 0x000000423b217221 */ /* 0x000fe20000010000 */
[----:B------:R-:W-:-:S03]  /*4110*/  FADD.FTZ R50, R40, R29 ;  /* 0x0000001d28327221 */ /* 0x000fc60000010000 */
[----:B------:R-:W-:-:S03]  /*4120*/  FADD.FTZ R66, R60, R33 ;  /* 0x000000213c427221 */ /* 0x000fc60000010000 */
[----:B------:R-:W-:Y:S01]  /*4130*/  MUFU.EX2 R41, R41 ;  /* 0x0000002900297308 */ /* 0x000fe20000000800 */
[----:B------:R-:W-:Y:S01]  /*4140*/  FADD.FTZ R66, R49, R66 ;  /* 0x0000004231427221 */ /* 0x000fe20000010000 */
[----:B--2---:R-:W-:Y:S01]  /*4150*/  FADD.FTZ R29, R31, R50 ;  /* 0x000000321f1d7221 */ /* 0x004fe20000010000 */
[----:B------:R-:W-:-:S03]  /*4160*/  F2FP.F16.F32.PACK_AB R159, R24, R31 ;  /* 0x0000001f189f723e */ /* 0x000fc600000000ff */
[----:B------:R-:W-:Y:S02]  /*4170*/  FADD.FTZ R50, R24, R29 ;  /* 0x0000001d18327221 */ /* 0x000fe40000010000 */
[----:B------:R-:W-:Y:S08]  /*4180*/  MUFU.EX2 R62, R62 ;  /* 0x0000003e003e7308 */ /* 0x000ff00000000800 */
[----:B------:R-:W0:Y:S08]  /*4190*/  MUFU.EX2 R42, R42 ;  /* 0x0000002a002a7308 */ /* 0x000e300000000800 */
[----:B------:R-:W1:Y:S08]  /*41a0*/  MUFU.EX2 R63, R63 ;  /* 0x0000003f003f7308 */ /* 0x000e700000000800 */
[----:B------:R-:W-:Y:S01]  /*41b0*/  MUFU.EX2 R43, R43 ;  /* 0x0000002b002b7308 */ /* 0x000fe20000000800 */
[----:B0-----:R-:W-:-:S07]  /*41c0*/  F2FP.F16.F32.PACK_AB R161, R42, R41 ;  /* 0x000000292aa1723e */ /* 0x001fce00000000ff */
[----:B------:R-:W0:Y:S01]  /*41d0*/  MUFU.EX2 R32, R32 ;  /* 0x0000002000207308 */ /* 0x000e220000000800 */
[----:B-1----:R-:W-:-:S07]  /*41e0*/  F2FP.F16.F32.PACK_AB R164, R63, R62 ;  /* 0x0000003e3fa4723e */ /* 0x002fce00000000ff */
[----:B------:R1:W-:Y:S08]  /*41f0*/  MUFU.EX2 R30, R25 ;  /* 0x00000019001e7308 */ /* 0x0003f00000000800 */
[----:B------:R-:W2:Y:S01]  /*4200*/  MUFU.EX2 R44, R44 ;  /* 0x0000002c002c7308 */ /* 0x000ea20000000800 */
[----:B-1----:R-:W-:Y:S01]  /*4210*/  FADD.FTZ R25, R35, R66 ;  /* 0x0000004223197221 */ /* 0x002fe20000010000 */
[----:B0-----:R-:W-:-:S03]  /*4220*/  F2FP.F16.F32.PACK_AB R166, R65, R32 ;  /* 0x0000002041a6723e */ /* 0x001fc600000000ff */
[C---:B------:R-:W-:Y:S01]  /*4230*/  FADD.FTZ R29, R162.reuse, R25 ;  /* 0x00000019a21d7221 */ /* 0x040fe20000010000 */
[----:B------:R-:W-:Y:S01]  /*4240*/  FADD.FTZ R25, R41, R50 ;  /* 0x0000003229197221 */ /* 0x000fe20000010000 */
[----:B------:R-:W-:Y:S01]  /*4250*/  F2FP.F16.F32.PACK_AB R162, R162, R35 ;  /* 0x00000023a2a2723e */ /* 0x000fe200000000ff */
[----:B------:R-:W-:Y:S01]  /*4260*/  MUFU.EX2 R45, R45 ;  /* 0x0000002d002d7308 */ /* 0x000fe20000000800 */
[----:B------:R-:W-:Y:S01]  /*4270*/  FADD.FTZ R66, R62, R29 ;  /* 0x0000001d3e427221 */ /* 0x000fe20000010000 */
[----:B------:R-:W-:-:S03]  /*4280*/  FADD.FTZ R50, R42, R25 ;  /* 0x000000192a327221 */ /* 0x000fc60000010000 */
[----:B------:R-:W-:Y:S01]  /*4290*/  FADD.FTZ R29, R63, R66 ;  /* 0x000000423f1d7221 */ /* 0x000fe20000010000 */
[----:B------:R-:W-:Y:S02]  /*42a0*/  FADD.FTZ R25, R43, R50 ;  /* 0x000000322b197221 */ /* 0x000fe40000010000 */
[----:B------:R-:W0:Y:S01]  /*42b0*/  MUFU.EX2 R64, R64 ;  /* 0x0000004000407308 */ /* 0x000e220000000800 */
[----:B------:R-:W-:Y:S01]  /*42c0*/  FADD.FTZ R50, R32, R29 ;  /* 0x0000001d20327221 */ /* 0x000fe20000010000 */
[----:B--2---:R-:W-:-:S03]  /*42d0*/  F2FP.F16.F32.PACK_AB R163, R44, R43 ;  /* 0x0000002b2ca3723e */ /* 0x004fc600000000ff */
[----:B------:R-:W-:-:S03]  /*42e0*/  FADD.FTZ R29, R65, R50 ;  /* 0x00000032411d7221 */ /* 0x000fc60000010000 */
[----:B------:R-:W1:Y:S08]  /*42f0*/  MUFU.EX2 R46, R46 ;  /* 0x0000002e002e7308 */ /* 0x000e700000000800 */
[----:B------:R-:W2:Y:S01]  /*4300*/  MUFU.EX2 R47, R47 ;  /* 0x0000002f002f7308 */ /* 0x000ea20000000800 */
[----:B0-----:R-:W-:Y:S01]  /*4310*/  FADD.FTZ R28, R64, R29 ;  /* 0x0000001d401c7221 */ /* 0x001fe20000010000 */
[----:B------:R-:W-:-:S03]  /*4320*/  F2FP.F16.F32.PACK_AB R168, R61, R64 ;  /* 0x000000403da8723e */ /* 0x000fc600000000ff */
[----:B------:R-:W-:-:S03]  /*4330*/  FADD.FTZ R29, R61, R28 ;  /* 0x0000001c3d1d7221 */ /* 0x000fc60000010000 */
[----:B------:R-:W0:Y:S01]  /*4340*/  MUFU.EX2 R26, R26 ;  /* 0x0000001a001a7308 */ /* 0x000e220000000800 */
[----:B-1----:R-:W-:-:S07]  /*4350*/  F2FP.F16.F32.PACK_AB R165, R46, R45 ;  /* 0x0000002d2ea5723e */ /* 0x002fce00000000ff */
[----:B------:R1:W-:Y:S01]  /*4360*/  MUFU.EX2 R169, R2 ;  /* 0x0000000200a97308 */ /* 0x0003e20000000800 */
[----:B--2---:R-:W-:-:S07]  /*4370*/  F2FP.F16.F32.PACK_AB R167, R30, R47 ;  /* 0x0000002f1ea7723e */ /* 0x004fce00000000ff */
[----:B------:R-:W2:Y:S01]  /*4380*/  MUFU.EX2 R10, R10 ;  /* 0x0000000a000a7308 */ /* 0x000ea20000000800 */
[----:B-1----:R-:W-:Y:S01]  /*4390*/  FADD.FTZ R2, R44, R25 ;  /* 0x000000192c027221 */ /* 0x002fe20000010000 */
[----:B0-----:R-:W-:-:S03]  /*43a0*/  F2FP.F16.F32.PACK_AB R170, R67, R26 ;  /* 0x0000001a43aa723e */ /* 0x001fc600000000ff */
[----:B------:R-:W-:-:S03]  /*43b0*/  FADD.FTZ R25, R45, R2 ;  /* 0x000000022d197221 */ /* 0x000fc60000010000 */
[----:B------:R-:W0:Y:S01]  /*43c0*/  MUFU.EX2 R21, R21 ;  /* 0x0000001500157308 */ /* 0x000e220000000800 */
[----:B------:R-:W-:-:S04]  /*43d0*/  FADD.FTZ R2, R46, R25 ;  /* 0x000000192e027221 */ /* 0x000fc80000010000 */
[----:B------:R-:W-:Y:S01]  /*43e0*/  FADD.FTZ R25, R47, R2 ;  /* 0x000000022f197221 */ /* 0x000fe20000010000 */
[----:B------:R-:W-:Y:S02]  /*43f0*/  FADD.FTZ R2, R26, R29 ;  /* 0x0000001d1a027221 */ /* 0x000fe40000010000 */
[----:B------:R-:W1:Y:S01]  /*4400*/  MUFU.EX2 R20, R20 ;  /* 0x0000001400147308 */ /* 0x000e620000000800 */
[----:B------:R-:W-:Y:S01]  /*4410*/  FADD.FTZ R25, R30, R25 ;  /* 0x000000191e197221 */ /* 0x000fe20000010000 */
[----:B------:R-:W-:-:S03]  /*4420*/  FADD.FTZ R28, R67, R2 ;  /* 0x00000002431c7221 */ /* 0x000fc60000010000 */
[----:B--2---:R-:W-:-:S03]  /*4430*/  FADD.FTZ R2, R10, R25 ;  /* 0x000000190a027221 */ /* 0x004fc60000010000 */
[----:B------:R-:W2:Y:S01]  /*4440*/  MUFU.EX2 R0, R0 ;  /* 0x0000000000007308 */ /* 0x000ea20000000800 */
[----:B0-----:R-:W-:Y:S01]  /*4450*/  FADD.FTZ R29, R21, R28 ;  /* 0x0000001c151d7221 */ /* 0x001fe20000010000 */
[C---:B------:R-:W-:Y:S01]  /*4460*/  FADD.FTZ R25, R169.reuse, R2 ;  /* 0x00000002a9197221 */ /* 0x040fe20000010000 */
[----:B------:R-:W-:-:S05]  /*4470*/  F2FP.F16.F32.PACK_AB R169, R169, R10 ;  /* 0x0000000aa9a9723e */ /* 0x000fca00000000ff */
        /* <DEDUP_REMOVED lines=17> */
[----:B------:R-:W-:-:S03]  /*4590*/  F2FP.F16.F32.PACK_AB R173, R36, R11 ;  /* 0x0000000b24ad723e */ /* 0x000fc600000000ff */
[----:B--2---:R-:W-:-:S04]  /*45a0*/  FADD.FTZ R14, R12, R15 ;  /* 0x0000000f0c0e7221 */ /* 0x004fc80000010000 */
[C---:B0-----:R-:W-:Y:S01]  /*45b0*/  FADD.FTZ R0, R13.reuse, R14 ;  /* 0x0000000e0d007221 */ /* 0x041fe20000010000 */
[----:B------:R-:W-:Y:S01]  /*45c0*/  F2FP.F16.F32.PACK_AB R175, R13, R12 ;  /* 0x0000000c0daf723e */ /* 0x000fe200000000ff */
[----:B------:R-:W-:Y:S06]  /*45d0*/  @!P0 BRA `(.L_x_1896) ;  /* 0x0000000000048947 */ /* 0x000fec0003800000 */
[----:B------:R-:W-:Y:S01]  /*45e0*/  BPT.TRAP 0x1 ;  /* 0x000000040000795c */ /* 0x000fe20000300000 */
.L_x_1896:
[----:B------:R0:W1:Y:S01]  /*45f0*/  SYNCS.PHASECHK.TRANS64.TRYWAIT P1, [UR24+0x22850], R9 ;  /* 0x02285009ff0075a7 */ /* 0x0000620008020158 */
[----:B------:R-:W-:Y:S05]  /*4600*/  @!P0 BRA `(.L_x_1897) ;  /* 0x0000000000048947 */ /* 0x000fea0003800000 */
[----:B------:R-:W-:Y:S01]  /*4610*/  BPT.TRAP 0x1 ;  /* 0x000000040000795c */ /* 0x000fe20000300000 */
.L_x_1897:
[----:B-1----:R-:W-:Y:S05]  /*4620*/  @P1 BRA `(.L_x_1898) ;  /* 0x0000000000081947 */ /* 0x002fea0003800000 */
[----:B------:R-:W1:Y:S02]  /*4630*/  SYNCS.PHASECHK.TRANS64.TRYWAIT P1, [UR24+0x22850], R9 ;  /* 0x02285009ff0075a7 */ /* 0x000e640008020158 */
[----:B-1----:R-:W-:Y:S05]  /*4640*/  @!P1 BRA `(.L_x_1899) ;  /* 0x0000010c00989947 */ /* 0x002fea0003800000 */
.L_x_1898:
[----:B------:R-:W-:Y:S01]  /*4650*/  R2UR UR5, R6 ;  /* 0x00000000060572ca */ /* 0x000fe200000e0000 */
[----:B------:R2:W-:Y:S06]  /*4660*/  BAR.SYNC.DEFER_BLOCKING R7, 0x100 ;  /* 0x000400070000751d */ /* 0x0005ec0000010000 */
[----:B------:R-:W-:-:S06]  /*4670*/  UMOV UR7, 0x40000040 ;  /* 0x4000004000077882 */ /* 0x000fcc0000000000 */
[----:B------:R-:W-:-:S04]  /*4680*/  UIADD3 UR5, UR5, 0x400, URZ ;  /* 0x0000040005057890 */ /* 0x000fc8000fffe03f */
[----:B------:R-:W-:-:S04]  /*4690*/  USHF.R.U32.HI UR5, URZ, 0x4, UR5 ;  /* 0x000000043f057899 */ /* 0x000fc80008011605 */
[----:B------:R-:W-:-:S04]  /*46a0*/  ULOP3.LUT UR5, UR5, 0x3fff, URZ, 0xc0, !UPT ;  /* 0x00003fff05057892 */ /* 0x000fc8000f8ec03f */
[----:B------:R-:W-:Y:S01]  /*46b0*/  ULOP3.LUT UR5, UR5, 0x3000000, URZ, 0xfc, !UPT ;  /* 0x0300000005057892 */ /* 0x000fe2000f8efc3f */
[----:B------:R-:W-:-:S03]  /*46c0*/  WARPGROUP.ARRIVE ;  /* 0x00000000000079c5 */ /* 0x000fc60000000000 */
[----:B------:R-:W-:-:S07]  /*46d0*/  UIMAD UR10, UR38, 0xc00, UR5 ;  /* 0x00000c00260a78a4 */ /* 0x000fce000f8e0205 */
        /* <DEDUP_REMOVED lines=35> */
.L_x_1900:
[----:B------:R-:W-:Y:S01]  /*4910*/  ISETP.NE.AND P2, PT, R205, 0x1, PT ;  /* 0x00000001cd00780c */ /* 0x000fe20003f45270 */
[----:B------:R-:W2:Y:S01]  /*4920*/  S2UR UR6, SR_CgaCtaId ;  /* 0x00000000000679c3 */ /* 0x000ea20000008800 */
[----:B------:R-:W-:Y:S01]  /*4930*/  UIADD3 UR24, UR24, 0x22860, URZ ;  /* 0x0002286018187890 */ /* 0x000fe2000fffe03f */
[----:B------:R-:W-:-:S10]  /*4940*/  LOP3.LUT P1, RZ, R16, 0x80000, RZ, 0xc0, !PT ;  /* 0x0008000010ff7812 */ /* 0x000fd4000782c0ff */
[----:B------:R-:W3:Y:S08]  /*4950*/  @P2 LDC R6, c[0x0][0x44c] ;  /* 0x00011300ff062b82 */ /* 0x000ef00000000800 */
[----:B-1----:R-:W1:Y:S01]  /*4960*/  @P2 LDC R10, c[0x0][0x450] ;  /* 0x00011400ff0a2b82 */ /* 0x002e620000000800 */
[----:B--2---:R-:W-:-:S09]  /*4970*/  UPRMT UR24, UR6, 0x654, UR24 ;  /* 0x0000065406187896 */ /* 0x004fd20008000018 */
[----:B------:R-:W-:Y:S01]  /*4980*/  SYNCS.ARRIVE.TRANS64.RED.A1T0 RZ, [UR24], RZ ;  /* 0x000000ffffff79a7 */ /* 0x000fe20008100418 */
[----:B---3--:R-:W-:-:S04]  /*4990*/  @P2 IMAD.HI.U32 R7, R6, UR41, RZ ;  /* 0x0000002906072c27 */ /* 0x008fc8000f8e00ff */
[----:B------:R-:W-:Y:S01]  /*49a0*/  IMAD.U32 R6, RZ, RZ, UR41 ;  /* 0x00000029ff067e24 */ /* 0x000fe2000f8e00ff */
[----:B-1----:R-:W-:-:S04]  /*49b0*/  @P2 SHF.R.U32.HI R6, RZ, R10, R7 ;  /* 0x0000000aff062219 */ /* 0x002fc80000011607 */
[----:B------:R-:W-:-:S05]  /*49c0*/  IADD3 R7, R6, -R8, R17 ;  /* 0x8000000806077210 */ /* 0x000fca0007ffe011 */
[----:B------:R-:W-:-:S05]  /*49d0*/  VIADD R6, R7, UR11 ;  /* 0x0000000b07067c36 */ /* 0x000fca0008000000 */
[----:B------:R-:W-:Y:S01]  /*49e0*/  R2UR UR10, R6 ;  /* 0x00000000060a72ca */ /* 0x000fe200000e0000 */
[----:B------:R-:W-:Y:S01]  /*49f0*/  VIADD R6, R176, 0xfffffffe ;  /* 0xfffffffeb0067836 */ /* 0x000fe20000000000 */
[----:B------:R-:W-:-:S13]  /*4a00*/  @!P1 BRA `(.L_x_1901) ;  /* 0x0000000000549947 */ /* 0x000fda0003800000 */
[C---:B------:R-:W-:Y:S01]  /*4a10*/  ISETP.GT.AND P1, PT, R7.reuse, RZ, PT ;  /* 0x000000ff0700720c */ /* 0x040fe20003f24270 */
[----:B0-----:R-:W-:-:S05]  /*4a20*/  VIADD R9, R7, 0xffffffff ;  /* 0xffffffff07097836 */ /* 0x001fca0000000000 */
[----:B------:R-:W-:-:S07]  /*4a30*/  R2UR UR11, R9 ;  /* 0x00000000090b72ca */ /* 0x000fce00000e0000 */
[----:B------:R-:W-:Y:S08]  /*4a40*/  @P1 BRA `(.L_x_1902) ;  /* 0x0000000000241947 */ /* 0x000ff00003800000 */
[----:B------:R-:W-:Y:S01]  /*4a50*/  R2UR UR11, R7 ;  /* 0x00000000070b72ca */ /* 0x000fe200000e0000 */
[----:B------:R-:W-:Y:S02]  /*4a60*/  ULDC UR18, c[0x0][0x9e4] ;  /* 0x0002790000127ab9 */ /* 0x000fe40000000800 */
[----:B------:R-:W-:-:S10]  /*4a70*/  UISETP.NE.AND UP0, UPT, UR18, 0x1, UPT ;  /* 0x000000011200788c */ /* 0x000fd4000bf05270 */
[----:B------:R-:W-:Y:S01]  /*4a80*/  UIADD3 UR11, -UR11, URZ, URZ ;  /* 0x0000003f0b0b7290 */ /* 0x000fe2000fffe13f */
[----:B------:R-:W-:-:S03]  /*4a90*/  @UP0 ULDC.64 UR22, c[0x0][0x9e8] ;  /* 0x00027a0000160ab9 */ /* 0x000fc60000000a00 */
[----:B------:R-:W-:-:S04]  /*4aa0*/  UIMAD.WIDE.U32 UR6, UR11, UR22, URZ ;  /* 0x000000160b0672a5 */ /* 0x000fc8000f8e003f */
[----:B------:R-:W-:-:S04]  /*4ab0*/  @UP0 USHF.R.U32.HI UR11, URZ, UR23, UR7 ;  /* 0x000000173f0b0299 */ /* 0x000fc80008011607 */
[----:B------:R-:W-:Y:S01]  /*4ac0*/  ULOP3.LUT UR11, URZ, UR11, URZ, 0x33, !UPT ;  /* 0x0000000b3f0b7292 */ /* 0x000fe2000f8e333f */
[----:B------:R-:W-:Y:S11]  /*4ad0*/  BRA `(.L_x_1903) ;  /* 0x0000000000147947 */ /* 0x000ff60003800000 */
.L_x_1902:
[----:B------:R-:W-:Y:S02]  /*4ae0*/  ULDC UR18, c[0x0][0x9e4] ;  /* 0x0002790000127ab9 */ /* 0x000fe40000000800 */
[----:B------:R-:W-:-:S11]  /*4af0*/  UISETP.NE.AND UP0, UPT, UR18, 0x1, UPT ;  /* 0x000000011200788c */ /* 0x000fd6000bf05270 */
[----:B------:R-:W-:Y:S02]  /*4b00*/  @UP0 ULDC.64 UR22, c[0x0][0x9e8] ;  /* 0x00027a0000160ab9 */ /* 0x000fe40000000a00 */
[----:B------:R-:W-:-:S04]  /*4b10*/  UIMAD.WIDE.U32 UR6, UR11, UR22, URZ ;  /* 0x000000160b0672a5 */ /* 0x000fc8000f8e003f */
[----:B------:R-:W-:-:S12]  /*4b20*/  @UP0 USHF.R.U32.HI UR11, URZ, UR23, UR7 ;  /* 0x000000173f0b0299 */ /* 0x000fd80008011607 */
.L_x_1903:
[----:B------:R-:W-:-:S04]  /*4b30*/  UIMAD UR11, UR11, UR18, UR18 ;  /* 0x000000120b0b72a4 */ /* 0x000fc8000f8e0212 */
[----:B------:R-:W-:-:S04]  /*4b40*/  UISETP.LT.AND UP0, UPT, UR10, UR11, UPT ;  /* 0x0000000b0a00728c */ /* 0x000fc8000bf01270 */
[----:B------:R-:W-:-:S12]  /*4b50*/  USEL UR10, UR10, UR11, UP0 ;  /* 0x0000000b0a0a7287 */ /* 0x000fd80008000000 */
.L_x_1901:
[----:B------:R-:W-:-:S04]  /*4b60*/  UIMAD.WIDE UR6, UR10, 0x2aaaaaab, URZ ;  /* 0x2aaaaaab0a0678a5 */ /* 0x000fc8000f8e023f */
[----:B------:R-:W-:-:S04]  /*4b70*/  USHF.R.U32.HI UR6, URZ, 0x1f, UR7 ;  /* 0x0000001f3f067899 */ /* 0x000fc80008011607 */
[----:B------:R-:W-:-:S04]  /*4b80*/  ULEA.HI.SX32 UR6, UR7, UR6, 0x1c ;  /* 0x0000000607067291 */ /* 0x000fc8000f8fe23f */
[----:B------:R-:W-:-:S04]  /*4b90*/  UISETP.LT.AND UP0, UPT, UR44, UR6, UPT ;  /* 0x000000062c00728c */ /* 0x000fc8000bf01270 */
[----:B------:R-:W-:-:S06]  /*4ba0*/  USEL UR6, UR44, UR6, !UP0 ;  /* 0x000000062c067287 */ /* 0x000fcc000c000000 */
[----:B------:R-:W-:-:S13]  /*4bb0*/  ISETP.GE.AND P1, PT, R6, UR6, PT ;  /* 0x0000000606007c0c */ /* 0x000fda000bf26270 */
[----:B------:R-:W-:Y:S05]  /*4bc0*/  @!P1 BRA `(.L_x_1904) ;  /* 0x0000003400909947 */ /* 0x000fea0003800000 */
[----:B------:R-:W-:Y:S01]  /*4bd0*/  IMAD.MOV.U32 R10, RZ, RZ, R5 ;  /* 0x000000ffff0a7224 */ /* 0x000fe200078e0005 */
[----:B------:R-:W-:Y:S01]  /*4be0*/  ULDC UR27, c[0x0][0x9e4] ;  /* 0x00027900001b7ab9 */ /* 0x000fe20000000800 */
[----:B0-----:R-:W-:Y:S01]  /*4bf0*/  IMAD.MOV.U32 R9, RZ, RZ, R4 ;  /* 0x000000ffff097224 */ /* 0x001fe200078e0004 */
[----:B------:R-:W-:Y:S01]  /*4c00*/  ULDC UR25, c[0x0][0x9dc] ;  /* 0x0002770000197ab9 */ /* 0x000fe20000000800 */
[----:B------:R-:W-:Y:S01]  /*4c10*/  ULDC UR26, c[0x0][0x9d8] ;  /* 0x00027600001a7ab9 */ /* 0x000fe20000000800 */
[----:B------:R-:W-:Y:S01]  /*4c20*/  ULDC UR29, c[0x0][0x988] ;  /* 0x00026200001d7ab9 */ /* 0x000fe20000000800 */
[----:B------:R-:W-:-:S05]  /*4c30*/  ULDC UR28, c[0x0][0x9e0] ;  /* 0x00027800001c7ab9 */ /* 0x000fca0000000800 */
.L_x_1923:
[----:B------:R-:W-:-:S04]  /*4c40*/  UIADD3 UR38, UR38, 0x1, URZ ;  /* 0x0000000126267890 */ /* 0x000fc8000fffe03f */
[----:B------:R-:W-:-:S04]  /*4c50*/  UISETP.NE.AND UP0, UPT, UR38, 0x2, UPT ;  /* 0x000000022600788c */ /* 0x000fc8000bf05270 */
[----:B------:R-:W-:Y:S02]  /*4c60*/  USEL UR7, URZ, 0x1, UP0 ;  /* 0x000000013f077887 */ /* 0x000fe40008000000 */
[----:B------:R-:W-:Y:S02]  /*4c70*/  USEL UR38, UR38, URZ, UP0 ;  /* 0x0000003f26267287 */ /* 0x000fe40008000000 */
[----:B------:R-:W-:Y:S01]  /*4c80*/  ULOP3.LUT UR37, UR37, UR7, URZ, 0x3c, !UPT ;  /* 0x0000000725257292 */ /* 0x000fe2000f8e3c3f */
[----:B0-2---:R-:W-:Y:S11]  /*4c90*/  @!P0 BRA `(.L_x_1905) ;  /* 0x0000000000048947 */ /* 0x005ff60003800000 */
[----:B------:R-:W-:Y:S01]  /*4ca0*/  BPT.TRAP 0x1 ;  /* 0x000000040000795c */ /* 0x000fe20000300000 */
.L_x_1905:
        /* <DEDUP_REMOVED lines=9> */
.L_x_1906:
[----:B-1----:R-:W-:Y:S05]  /*4d40*/  @P1 BRA `(.L_x_1907) ;  /* 0x0000000000081947 */ /* 0x002fea0003800000 */
[----:B------:R-:W1:Y:S02]  /*4d50*/  SYNCS.PHASECHK.TRANS64.TRYWAIT P1, [UR24+0x22830], R7 ;  /* 0x02283007ff0075a7 */ /* 0x000e640008020158 */
[----:B-1----:R-:W-:Y:S05]  /*4d60*/  @!P1 BRA `(.L_x_1908) ;  /* 0x0000010400e89947 */ /* 0x002fea0003800000 */
.L_x_1907:
[----:B------:R-:W-:Y:S01]  /*4d70*/  UIMAD UR22, UR38, 0x300, UR4 ;  /* 0x00000300261678a4 */ /* 0x000fe2000f8e0204 */
[----:B------:R-:W-:Y:S01]  /*4d80*/  WARPGROUP.ARRIVE ;  /* 0x00000000000079c5 */ /* 0x000fe20000000000 */
[----:B------:R-:W-:Y:S01]  /*4d90*/  UMOV UR23, 0x40000040 ;  /* 0x4000004000177882 */ /* 0x000fe20000000000 */
[----:B------:R-:W-:Y:S01]  /*4da0*/  UMOV UR11, 0x40000040 ;  /* 0x40000040000b7882 */ /* 0x000fe20000000000 */
[----:B------:R-:W-:-:S03]  /*4db0*/  UIADD3 UR10, UR22, 0x2, URZ ;  /* 0x00000002160a7890 */ /* 0x000fc6000fffe03f */
[----:B------:R-:W2:Y:S01]  /*4dc0*/  S2R R214, SR_TID.X ;  /* 0x0000000000d67919 */ /* 0x000ea20000002100 */
[----:B------:R-:W-:Y:S01]  /*4dd0*/  UIADD3 UR14, UR22, 0x4, URZ ;  /* 0x00000004160e7890 */ /* 0x000fe2000fffe03f */
[----:B------:R-:W-:Y:S01]  /*4de0*/  UMOV UR15, 0x40000040 ;  /* 0x40000040000f7882 */ /* 0x000fe20000000000 */
[----:B------:R-:W-:Y:S01]  /*4df0*/  HGMMA.64x96x16.F32 R152, gdesc[UR20], RZ, !UPT, gsb0 ;  /* 0x01600000149879f0 */ /* 0x000fe2000c0008ff */
[----:B------:R-:W-:Y:S01]  /*4e00*/  UIADD3 UR18, UR22, 0x6, URZ ;  /* 0x0000000616127890 */ /* 0x000fe2000fffe03f */
        /* <DEDUP_REMOVED lines=16> */
.L_x_1909:
[----:B------:R-:W-:Y:S01]  /*4f10*/  ISETP.NE.AND P2, PT, R205, 0x1, PT ;  /* 0x00000001cd00780c */ /* 0x000fe20003f45270 */
[----:B------:R-:W-:Y:S01]  /*4f20*/  FMUL.FTZ R20, R159, UR26 ;  /* 0x0000001a9f147c20 */ /* 0x000fe20008410000 */
[----:B------:R-:W-:Y:S01]  /*4f30*/  FMUL.FTZ R159, R164, UR26 ;  /* 0x0000001aa49f7c20 */ /* 0x000fe20008410000 */
[----:B------:R-:W-:Y:S01]  /*4f40*/  FMUL.FTZ R164, R169, UR26 ;  /* 0x0000001aa9a47c20 */ /* 0x000fe20008410000 */
[----:B------:R-:W-:Y:S01]  /*4f50*/  FMUL.FTZ R169, R178, UR26 ;  /* 0x0000001ab2a97c20 */ /* 0x000fe20008410000 */
[----:B------:R-:W-:Y:S01]  /*4f60*/  FMUL.FTZ R178, R187, UR26 ;  /* 0x0000001abbb27c20 */ /* 0x000fe20008410000 */
[----:B------:R-:W-:Y:S01]  /*4f70*/  FMUL.FTZ R187, R192, UR26 ;  /* 0x0000001ac0bb7c20 */ /* 0x000fe20008410000 */
[----:B------:R-:W-:Y:S01]  /*4f80*/  VIADD R192, R22, UR41 ;  /* 0x0000002916c07c36 */ /* 0x000fe20008000000 */
[----:B------:R-:W3:Y:S01]  /*4f90*/  LDC R8, c[0x0][0x288] ;  /* 0x0000a200ff087b82 */ /* 0x000ee20000000800 */
[----:B------:R-:W-:Y:S01]  /*4fa0*/  FMUL.FTZ R12, R154, UR26 ;  /* 0x0000001a9a0c7c20 */ /* 0x000fe20008410000 */
[----:B------:R-:W-:Y:S01]  /*4fb0*/  FMUL.FTZ R154, R163, UR26 ;  /* 0x0000001aa39a7c20 */ /* 0x000fe20008410000 */
[----:B------:R-:W-:Y:S01]  /*4fc0*/  FMUL.FTZ R163, R168, UR26 ;  /* 0x0000001aa8a37c20 */ /* 0x000fe20008410000 */
[----:B------:R-:W-:Y:S01]  /*4fd0*/  FMUL.FTZ R21, R156, UR26 ;  /* 0x0000001a9c157c20 */ /* 0x000fe20008410000 */
[----:B------:R-:W-:Y:S01]  /*4fe0*/  FMUL.FTZ R168, R173, UR26 ;  /* 0x0000001aada87c20 */ /* 0x000fe20008410000 */
[----:B------:R-:W-:Y:S01]  /*4ff0*/  FMUL.FTZ R11, R152, UR26 ;  /* 0x0000001a980b7c20 */ /* 0x000fe20008410000 */
[----:B------:R-:W-:Y:S01]  /*5000*/  FMUL.FTZ R14, R153, UR26 ;  /* 0x0000001a990e7c20 */ /* 0x000fe20008410000 */
[----:B------:R-:W4:Y:S01]  /*5010*/  @P2 LDC R5, c[0x0][0x44c] ;  /* 0x00011300ff052b82 */ /* 0x000f220000000800 */
[----:B------:R-:W-:Y:S01]  /*5020*/  FMUL.FTZ R13, R155, UR26 ;  /* 0x0000001a9b0d7c20 */ /* 0x000fe20008410000 */
[----:B------:R-:W-:Y:S01]  /*5030*/  FMUL.FTZ R15, R158, UR26 ;  /* 0x0000001a9e0f7c20 */ /* 0x000fe20008410000 */
[----:B------:R-:W-:Y:S01]  /*5040*/  FMUL.FTZ R156, R161, UR26 ;  /* 0x0000001aa19c7c20 */ /* 0x000fe20008410000 */
[----:B------:R-:W-:Y:S01]  /*5050*/  FMUL.FTZ R173, R182, UR26 ;  /* 0x0000001ab6ad7c20 */ /* 0x000fe20008410000 */
[----:B------:R-:W-:Y:S01]  /*5060*/  UIADD3 UR10, UR24, 0x22840, URZ ;  /* 0x00022840180a7890 */ /* 0x000fe2000fffe03f */
[----:B------:R-:W-:Y:S01]  /*5070*/  FMUL.FTZ R152, R157, UR26 ;  /* 0x0000001a9d987c20 */ /* 0x000fe20008410000 */
[----:B------:R-:W-:Y:S01]  /*5080*/  FMUL.FTZ R155, R160, UR26 ;  /* 0x0000001aa09b7c20 */ /* 0x000fe20008410000 */
[----:B-1----:R-:W1:Y:S01]  /*5090*/  @P2 LDC R4, c[0x0][0x450] ;  /* 0x00011400ff042b82 */ /* 0x002e620000000800 */
        /* <DEDUP_REMOVED lines=9> */
[----:B------:R-:W-:-:S02]  /*5130*/  IMAD R191, R6, -0x60, RZ ;  /* 0xffffffa006bf7824 */ /* 0x000fc400078e02ff */
[----:B------:R-:W-:Y:S01]  /*5140*/  FMUL.FTZ R165, R174, UR26 ;  /* 0x0000001aaea57c20 */ /* 0x000fe20008410000 */
[----:B------:R-:W-:Y:S01]  /*5150*/  FMUL.FTZ R166, R175, UR26 ;  /* 0x0000001aafa67c20 */ /* 0x000fe20008410000 */
[----:B------:R-:W-:Y:S01]  /*5160*/  FMUL.FTZ R171, R176, UR26 ;  /* 0x0000001ab0ab7c20 */ /* 0x000fe20008410000 */
[----:B------:R-:W-:Y:S01]  /*5170*/  FMUL.FTZ R172, R177, UR26 ;  /* 0x0000001ab1ac7c20 */ /* 0x000fe20008410000 */
[----:B------:R-:W-:Y:S01]  /*5180*/  FMUL.FTZ R179, R184, UR26 ;  /* 0x0000001ab8b37c20 */ /* 0x000fe20008410000 */
[----:B----4-:R-:W-:-:S04]  /*5190*/  @P2 IMAD.HI.U32 R5, R192, R5, RZ ;  /* 0x00000005c0052227 */ /* 0x010fc800078e00ff */
[----:B------:R-:W-:Y:S01]  /*51a0*/  FMUL.FTZ R175, R180, UR26 ;  /* 0x0000001ab4af7c20 */ /* 0x000fe20008410000 */
[----:B------:R-:W-:Y:S01]  /*51b0*/  FMUL.FTZ R176, R181, UR26 ;  /* 0x0000001ab5b07c20 */ /* 0x000fe20008410000 */
[----:B------:R-:W-:Y:S01]  /*51c0*/  FMUL.FTZ R174, R183, UR26 ;  /* 0x0000001ab7ae7c20 */ /* 0x000fe20008410000 */
[----:B------:R-:W-:Y:S01]  /*51d0*/  FMUL.FTZ R177, R186, UR26 ;  /* 0x0000001abab17c20 */ /* 0x000fe20008410000 */
[----:B------:R-:W-:Y:S01]  /*51e0*/  FMUL.FTZ R184, R189, UR26 ;  /* 0x0000001abdb87c20 */ /* 0x000fe20008410000 */
[----:B------:R-:W-:Y:S01]  /*51f0*/  UPRMT UR10, UR7, 0x654, UR10 ;  /* 0x00000654070a7896 */ /* 0x000fe2000800000a */
[----:B------:R-:W-:Y:S01]  /*5200*/  FMUL.FTZ R180, R185, UR26 ;  /* 0x0000001ab9b47c20 */ /* 0x000fe20008410000 */
[----:B-1----:R-:W-:Y:S01]  /*5210*/  @P2 SHF.R.U32.HI R192, RZ, R4, R5 ;  /* 0x00000004ffc02219 */ /* 0x002fe20000011605 */
[----:B------:R-:W-:Y:S01]  /*5220*/  FMUL.FTZ R183, R188, UR26 ;  /* 0x0000001abcb77c20 */ /* 0x000fe20008410000 */
[----:B------:R-:W-:Y:S01]  /*5230*/  FMUL.FTZ R181, R190, UR26 ;  /* 0x0000001abeb57c20 */ /* 0x000fe20008410000 */
[----:B------:R-:W-:Y:S01]  /*5240*/  FMUL.FTZ R189, R193, UR26 ;  /* 0x0000001ac1bd7c20 */ /* 0x000fe20008410000 */
[----:B------:R-:W-:Y:S01]  /*5250*/  FMUL.FTZ R186, R194, UR26 ;  /* 0x0000001ac2ba7c20 */ /* 0x000fe20008410000 */
[----:B------:R-:W1:Y:S01]  /*5260*/  SHFL.IDX PT, R215, R192, RZ, 0x1c1f ;  /* 0x001c1fffc0d77589 */ /* 0x000e6200000e0000 */
[----:B------:R-:W-:Y:S01]  /*5270*/  FMUL.FTZ R185, R195, UR26 ;  /* 0x0000001ac3b97c20 */ /* 0x000fe20008410000 */
[----:B------:R-:W-:Y:S01]  /*5280*/  FMUL.FTZ R193, R196, UR26 ;  /* 0x0000001ac4c17c20 */ /* 0x000fe20008410000 */
[----:B------:R-:W-:Y:S01]  /*5290*/  FMUL.FTZ R194, R197, UR26 ;  /* 0x0000001ac5c27c20 */ /* 0x000fe20008410000 */
[----:B------:R-:W-:Y:S01]  /*52a0*/  FMUL.FTZ R188, R198, UR26 ;  /* 0x0000001ac6bc7c20 */ /* 0x000fe20008410000 */
[----:B------:R-:W-:-:S02]  /*52b0*/  VIADD R5, R191, 0x1 ;  /* 0x00000001bf057836 */ /* 0x000fc40000000000 */
[----:B------:R-:W-:Y:S01]  /*52c0*/  FMUL.FTZ R190, R199, UR26 ;  /* 0x0000001ac7be7c20 */ /* 0x000fe20008410000 */
[----:B------:R-:W-:Y:S01]  /*52d0*/  LOP3.LUT P1, RZ, R16, 0x80000, RZ, 0xc0, !PT ;  /* 0x0008000010ff7812 */ /* 0x000fe2000782c0ff */
[----:B------:R-:W4:Y:S01]  /*52e0*/  MUFU.TANH R11, R11 ;  /* 0x0000000b000b7308 */ /* 0x000f220000002400 */
[----:B------:R-:W-:Y:S01]  /*52f0*/  IMAD R5, R18, -0x2, R5 ;  /* 0xfffffffe12057824 */ /* 0x000fe200078e0205 */
[----:B------:R-:W-:Y:S01]  /*5300*/  UMOV UR15, UR25 ;  /* 0x00000019000f7c82 */ /* 0x000fe20008000000 */
[----:B------:R-:W-:Y:S01]  /*5310*/  SYNCS.ARRIVE.TRANS64.RED.A1T0 RZ, [UR10], RZ ;  /* 0x000000ffffff79a7 */ /* 0x000fe2000810040a */
[----:B------:R-:W-:Y:S02]  /*5320*/  ULOP3.LUT UR10, URZ, UR15, URZ, 0x33, !UPT ;  /* 0x0000000f3f0a7292 */ /* 0x000fe4000f8e333f */
[----:B---3--:R-:W-:Y:S02]  /*5330*/  IADD3 R5, R5, -R8, R17 ;  /* 0x8000000805057210 */ /* 0x008fe40007ffe011 */
[----:B------:R-:W3:Y:S03]  /*5340*/  MUFU.TANH R14, R14 ;  /* 0x0000000e000e7308 */ /* 0x000ee60000002400 */
[----:B------:R-:W-:-:S02]  /*5350*/  VIADD R199, R5, UR28 ;  /* 0x0000001c05c77c36 */ /* 0x000fc40008000000 */
[----:B------:R-:W-:-:S03]  /*5360*/  VIADD R198, R5, UR10 ;  /* 0x0000000a05c67c36 */ /* 0x000fc60008000000 */
[----:B------:R-:W0:Y:S01]  /*5370*/  MUFU.TANH R12, R12 ;  /* 0x0000000c000c7308 */ /* 0x000e220000002400 */
[----:B-1----:R-:W-:Y:S02]  /*5380*/  IMAD.IADD R197, R199, 0x1, R215 ;  /* 0x00000001c7c57824 */ /* 0x002fe400078e02d7 */
[----:B------:R-:W-:-:S05]  /*5390*/  IMAD.IADD R195, R215, 0x1, R198 ;  /* 0x00000001d7c37824 */ /* 0x000fca00078e02c6 */
[----:B------:R-:W1:Y:S08]  /*53a0*/  MUFU.TANH R13, R13 ;  /* 0x0000000d000d7308 */ /* 0x000e700000002400 */
        /* <DEDUP_REMOVED lines=43> */
[----:B------:R-:W0:Y:S01]  /*5660*/  MUFU.TANH R190, R190 ;  /* 0x000000be00be7308 */ /* 0x000e220000002400 */
[----:B-1-34-:R-:W-:Y:S05]  /*5670*/  @!P1 BRA `(.L_x_1910) ;  /* 0x0000000000589947 */ /* 0x01afea0003800000 */
[----:B------:R-:W-:Y:S01]  /*5680*/  IADD3 R215, R17, -R8, R215 ;  /* 0x8000000811d77210 */ /* 0x000fe20007ffe0d7 */
[----:B------:R-:W-:Y:S03]  /*5690*/  BSSY B0, `(.L_x_1911) ;  /* 0x0000010000007945 */ /* 0x000fe60003800000 */
[----:B------:R-:W-:-:S13]  /*56a0*/  ISETP.GT.AND P1, PT, R215, -0x1, PT ;  /* 0xffffffffd700780c */ /* 0x000fda0003f24270 */
[----:B------:R-:W-:Y:S05]  /*56b0*/  @P1 BRA `(.L_x_1912) ;  /* 0x0000000000201947 */ /* 0x000fea0003800000 */
[----:B------:R-:W-:Y:S01]  /*56c0*/  IMAD.U32 R196, RZ, RZ, UR27 ;  /* 0x0000001bffc47e24 */ /* 0x000fe2000f8e00ff */
[----:B------:R-:W-:-:S04]  /*56d0*/  LOP3.LUT R215, RZ, R215, RZ, 0x33, !PT ;  /* 0x000000d7ffd77212 */ /* 0x000fc800078e33ff */
[----:B------:R-:W-:-:S13]  /*56e0*/  ISETP.NE.AND P1, PT, R196, 0x1, PT ;  /* 0x00000001c400780c */ /* 0x000fda0003f25270 */
[----:B------:R-:W1:Y:S02]  /*56f0*/  @P1 LDC.64 R4, c[0x0][0x9e8] ;  /* 0x00027a00ff041b82 */ /* 0x000e640000000a00 */
[----:B-1----:R-:W-:-:S05]  /*5700*/  @P1 IMAD.HI.U32 R4, R215, R4, RZ ;  /* 0x00000004d7041227 */ /* 0x002fca00078e00ff */
[----:B------:R-:W-:-:S04]  /*5710*/  @P1 SHF.R.U32.HI R215, RZ, R5, R4 ;  /* 0x00000005ffd71219 */ /* 0x000fc80000011604 */
[----:B------:R-:W-:Y:S01]  /*5720*/  LOP3.LUT R215, RZ, R215, RZ, 0x33, !PT ;  /* 0x000000d7ffd77212 */ /* 0x000fe200078e33ff */
[----:B------:R-:W-:Y:S06]  /*5730*/  BRA `(.L_x_1913) ;  /* 0x0000000000147947 */ /* 0x000fec0003800000 */
.L_x_1912:
[----:B------:R-:W-:-:S05]  /*5740*/  IMAD.U32 R196, RZ, RZ, UR27 ;  /* 0x0000001bffc47e24 */ /* 0x000fca000f8e00ff */
[----:B------:R-:W-:-:S13]  /*5750*/  ISETP.NE.AND P1, PT, R196, 0x1, PT ;  /* 0x00000001c400780c */ /* 0x000fda0003f25270 */
[----:B------:R-:W1:Y:S02]  /*5760*/  @P1 LDC.64 R4, c[0x0][0x9e8] ;  /* 0x00027a00ff041b82 */ /* 0x000e640000000a00 */
[----:B-1----:R-:W-:-:S05]  /*5770*/  @P1 IMAD.HI.U32 R4, R215, R4, RZ ;  /* 0x00000004d7041227 */ /* 0x002fca00078e00ff */
[----:B------:R-:W-:-:S07]  /*5780*/  @P1 SHF.R.U32.HI R215, RZ, R5, R4 ;  /* 0x00000005ffd71219 */ /* 0x000fce0000011604 */
.L_x_1913:
[----:B------:R-:W-:Y:S05]  /*5790*/  BSYNC B0 ;  /* 0x0000000000007941 */ /* 0x000fea0003800000 */
.L_x_1911:
[----:B------:R-:W-:-:S04]  /*57a0*/  IMAD R4, R18, -0x2, R191 ;  /* 0xfffffffe12047824 */ /* 0x000fc800078e02bf */
[----:B------:R-:W-:-:S05]  /*57b0*/  IMAD R4, R215, R196, R4 ;  /* 0x000000c4d7047224 */ /* 0x000fca00078e0204 */
[----:B------:R-:W-:Y:S02]  /*57c0*/  VIADDMNMX R197, R4, R196, R197, PT ;  /* 0x000000c404c57246 */ /* 0x000fe400038001c5 */
[----:B------:R-:W-:-:S07]  /*57d0*/  VIMNMX R195, R195, R4, !PT ;  /* 0x00000004c3c37248 */ /* 0x000fce0007fe0100 */
.L_x_1910:
[C---:B------:R-:W-:Y:S02]  /*57e0*/  ISETP.GE.AND P2, PT, R191.reuse, 0x1, PT ;  /* 0x00000001bf00780c */ /* 0x040fe40003f46270 */
[----:B------:R-:W-:Y:S02]  /*57f0*/  LOP3.LUT R16, R16, 0xfffbffff, RZ, 0xc0, !PT ;  /* 0xfffbffff10107812 */ /* 0x000fe400078ec0ff */
[----:B------:R-:W-:Y:S02]  /*5800*/  ISETP.GE.AND P1, PT, R191, 0x2, PT ;  /* 0x00000002bf00780c */ /* 0x000fe40003f26270 */
[----:B------:R-:W-:Y:S02]  /*5810*/  ISETP.GT.AND P3, PT, R195, RZ, !P2 ;  /* 0x000000ffc300720c */ /* 0x000fe40005764270 */
[----:B------:R-:W-:Y:S02]  /*5820*/  ISETP.GE.AND P4, PT, R191, 0x9, PT ;  /* 0x00000009bf00780c */ /* 0x000fe40003f86270 */
[----:B------:R-:W-:-:S03]  /*5830*/  ISETP.LT.OR P3, PT, R197, 0x1, P3 ;  /* 0x00000001c500780c */ /* 0x000fc60001f61670 */
[----:B------:R-:W-:Y:S02]  /*5840*/  @P2 LOP3.LUT R16, R16, 0x40000, RZ, 0xfc, !PT ;  /* 0x0004000010102812 */ /* 0x000fe400078efcff */
[----:B------:R-:W-:Y:S02]  /*5850*/  ISETP.GT.AND P2, PT, R195, 0x1, !P1 ;  /* 0x00000001c300780c */ /* 0x000fe40004f44270 */
[----:B------:R-:W-:Y:S02]  /*5860*/  FSEL R196, R11, -INF , !P3 ;  /* 0xff8000000bc47808 */ /* 0x000fe40005800000 */
[----:B------:R-:W-:Y:S01]  /*5870*/  ISETP.LT.OR P2, PT, R197, 0x2, P2 ;  /* 0x00000002c500780c */ /* 0x000fe20001741670 */
[----:B------:R-:W1:Y:S01]  /*5880*/  SHFL.IDX PT, R11, R192, 0x1, 0x1c1f ;  /* 0x003c1f00c00b7f89 */ /* 0x000e6200000e0000 */
[----:B------:R-:W-:Y:S02]  /*5890*/  ISETP.GE.AND P3, PT, R191, 0xa, PT ;  /* 0x0000000abf00780c */ /* 0x000fe40003f66270 */
[----:B------:R-:W-:-:S02]  /*58a0*/  LOP3.LUT R16, R16, 0xfffffffd, RZ, 0xc0, !PT ;  /* 0xfffffffd10107812 */ /* 0x000fc400078ec0ff */
[----:B------:R-:W-:Y:S02]  /*58b0*/  FSEL R14, R14, -INF , !P2 ;  /* 0xff8000000e0e7808 */ /* 0x000fe40005000000 */
[----:B------:R-:W-:Y:S02]  /*58c0*/  ISETP.GT.AND P2, PT, R195, 0x8, !P4 ;  /* 0x00000008c300780c */ /* 0x000fe40006744270 */
[----:B------:R-:W-:Y:S02]  /*58d0*/  @P4 LOP3.LUT R16, R16, 0x2, RZ, 0xfc, !PT ;  /* 0x0000000210104812 */ /* 0x000fe400078efcff */
[----:B------:R-:W-:Y:S02]  /*58e0*/  ISETP.LT.OR P2, PT, R197, 0x9, P2 ;  /* 0x00000009c500780c */ /* 0x000fe40001741670 */
[----:B------:R-:W-:Y:S02]  /*58f0*/  LOP3.LUT R16, R16, 0xfffffffb, RZ, 0xc0, !PT ;  /* 0xfffffffb10107812 */ /* 0x000fe400078ec0ff */
[----:B0-----:R-:W-:-:S02]  /*5900*/  FSEL R21, R21, -INF , !P2 ;  /* 0xff80000015157808 */ /* 0x001fc40005000000 */
[----:B------:R-:W-:Y:S02]  /*5910*/  @P3 LOP3.LUT R16, R16, 0x4, RZ, 0xfc, !PT ;  /* 0x0000000410103812 */ /* 0x000fe400078efcff */
[----:B------:R-:W-:Y:S02]  /*5920*/  ISETP.GT.AND P2, PT, R195, 0x9, !P3 ;  /* 0x00000009c300780c */ /* 0x000fe40005f44270 */
[----:B------:R-:W-:Y:S02]  /*5930*/  ISETP.GE.AND P3, PT, R191, 0x11, PT ;  /* 0x00000011bf00780c */ /* 0x000fe40003f66270 */
[----:B------:R-:W-:Y:S01]  /*5940*/  ISETP.LT.OR P2, PT, R197, 0xa, P2 ;  /* 0x0000000ac500780c */ /* 0x000fe20001741670 */
[--C-:B-1----:R-:W-:Y:S01]  /*5950*/  IMAD.IADD R199, R199, 0x1, R11.reuse ;  /* 0x00000001c7c77824 */ /* 0x102fe200078e020b */
[----:B------:R-:W-:Y:S01]  /*5960*/  LOP3.LUT R16, R16, 0xfffffff7, RZ, 0xc0, !PT ;  /* 0xfffffff710107812 */ /* 0x000fe200078ec0ff */
[----:B------:R-:W-:Y:S01]  /*5970*/  IMAD.IADD R198, R198, 0x1, R11 ;  /* 0x00000001c6c67824 */ /* 0x000fe200078e020b */
[----:B------:R-:W-:-:S02]  /*5980*/  FSEL R152, R152, -INF , !P2 ;  /* 0xff80000098987808 */ /* 0x000fc40005000000 */
[----:B------:R-:W-:-:S04]  /*5990*/  ISETP.GT.AND P2, PT, R195, 0x10, !P3 ;  /* 0x00000010c300780c */ /* 0x000fc80005f44270 */
[----:B------:R-:W-:Y:S02]  /*59a0*/  ISETP.LT.OR P2, PT, R197, 0x11, P2 ;  /* 0x00000011c500780c */ /* 0x000fe40001741670 */
[----:B------:R-:W-:Y:S02]  /*59b0*/  @P3 LOP3.LUT R16, R16, 0x8, RZ, 0xfc, !PT ;  /* 0x0000000810103812 */ /* 0x000fe400078efcff */
[----:B------:R-:W-:Y:S02]  /*59c0*/  ISETP.GE.AND P3, PT, R191, 0x12, PT ;  /* 0x00000012bf00780c */ /* 0x000fe40003f66270 */
[----:B------:R-:W-:Y:S02]  /*59d0*/  LOP3.LUT R16, R16, 0xffffffef, RZ, 0xc0, !PT ;  /* 0xffffffef10107812 */ /* 0x000fe400078ec0ff */
[----:B------:R-:W-:Y:S02]  /*59e0*/  FSEL R155, R155, -INF , !P2 ;  /* 0xff8000009b9b7808 */ /* 0x000fe40005000000 */
[----:B------:R-:W-:-:S04]  /*59f0*/  ISETP.GT.AND P2, PT, R195, 0x11, !P3 ;  /* 0x00000011c300780c */ /* 0x000fc80005f44270 */
[----:B------:R-:W-:-:S03]  /*5a00*/  ISETP.LT.OR P2, PT, R197, 0x12, P2 ;  /* 0x00000012c500780c */ /* 0x000fc60001741670 */
        /* <DEDUP_REMOVED lines=68> */
[----:B------:R-:W-:Y:S02]  /*5e50*/  FSEL R179, R179, -INF , !P2 ;  /* 0xff800000b3b37808 */ /* 0x000fe40005000000 */
[----:B------:R-:W-:Y:S02]  /*5e60*/  LOP3.LUT R16, R16, 0xffffffbf, RZ, 0xc0, !PT ;  /* 0xffffffbf10107812 */ /* 0x000fe400078ec0ff */
[----:B------:R-:W-:-:S04]  /*5e70*/  ISETP.GT.AND P2, PT, R195, 0x41, !P3 ;  /* 0x00000041c300780c */ /* 0x000fc80005f44270 */
[----:B------:R-:W-:-:S03]  /*5e80*/  ISETP.LT.OR P2, PT, R197, 0x42, P2 ;  /* 0x00000042c500780c */ /* 0x000fc60001741670 */
[----:B------:R-:W-:Y:S02]  /*5e90*/  @P3 LOP3.LUT R16, R16, 0x40, RZ, 0xfc, !PT ;  /* 0x0000004010103812 */ /* 0x000fe400078efcff */
[----:B------:R-:W-:Y:S02]  /*5ea0*/  ISETP.GE.AND P3, PT, R191, 0x49, PT ;  /* 0x00000049bf00780c */ /* 0x000fe40003f66270 */
[----:B------:R-:W-:Y:S02]  /*5eb0*/  FSEL R180, R180, -INF , !P2 ;  /* 0xff800000b4b47808 */ /* 0x000fe40005000000 */
[----:B------:R-:W-:Y:S02]  /*5ec0*/  ISETP.GT.AND P2, PT, R195, 0x48, !P3 ;  /* 0x00000048c300780c */ /* 0x000fe40005f44270 */
[----:B------:R-:W-:Y:S02]  /*5ed0*/  LOP3.LUT R16, R16, 0xffffffdf, RZ, 0xc0, !PT ;  /* 0xffffffdf10107812 */ /* 0x000fe400078ec0ff */
[----:B------:R-:W-:-:S04]  /*5ee0*/  ISETP.LT.OR P2, PT, R197, 0x49, P2 ;  /* 0x00000049c500780c */ /* 0x000fc80001741670 */
[----:B------:R-:W-:Y:S02]  /*5ef0*/  FSEL R183, R183, -INF , !P2 ;  /* 0xff800000b7b77808 */ /* 0x000fe40005000000 */
[----:B------:R-:W-:Y:S02]  /*5f00*/  ISETP.GE.AND P2, PT, R191, 0x4a, PT ;  /* 0x0000004abf00780c */ /* 0x000fe40003f46270 */
[----:B------:R-:W-:Y:S02]  /*5f10*/  @P3 LOP3.LUT R16, R16, 0x20, RZ, 0xfc, !PT ;  /* 0x0000002010103812 */ /* 0x000fe400078efcff */
[----:B------:R-:W-:Y:S02]  /*5f20*/  ISETP.GT.AND P3, PT, R195, 0x49, !P2 ;  /* 0x00000049c300780c */ /* 0x000fe40005764270 */
[----:B------:R-:W-:Y:S02]  /*5f30*/  LOP3.LUT R16, R16, 0xfffffffe, RZ, 0xc0, !PT ;  /* 0xfffffffe10107812 */ /* 0x000fe400078ec0ff */
[----:B------:R-:W-:-:S04]  /*5f40*/  ISETP.LT.OR P3, PT, R197, 0x4a, P3 ;  /* 0x0000004ac500780c */ /* 0x000fc80001f61670 */
        /* <DEDUP_REMOVED lines=13> */
[----:B------:R-:W-:-:S13]  /*6020*/  ISETP.GE.AND P6, PT, R191, 0x5a, PT ;  /* 0x0000005abf00780c */ /* 0x000fda0003fc6270 */
[----:B------:R-:W-:Y:S02]  /*6030*/  @P6 LOP3.LUT R16, R16, 0x1, RZ, 0xfc, !PT ;  /* 0x0000000110106812 */ /* 0x000fe400078efcff */
[----:B------:R-:W-:-:S04]  /*6040*/  ISETP.GT.AND P6, PT, R195, 0x59, !P6 ;  /* 0x00000059c300780c */ /* 0x000fc800077c4270 */
[----:B------:R-:W-:-:S04]  /*6050*/  ISETP.LT.OR P6, PT, R197, 0x5a, P6 ;  /* 0x0000005ac500780c */ /* 0x000fc800037c1670 */
[----:B------:R-:W-:Y:S02]  /*6060*/  FSEL R194, R194, -INF , !P6 ;  /* 0xff800000c2c27808 */ /* 0x000fe40007000000 */
[----:B------:R-:W-:-:S13]  /*6070*/  LOP3.LUT P6, RZ, R16, 0x80000, RZ, 0xc0, !PT ;  /* 0x0008000010ff7812 */ /* 0x000fda00078cc0ff */
[----:B------:R-:W-:Y:S05]  /*6080*/  @!P6 BRA `(.L_x_1914) ;  /* 0x000000000058e947 */ /* 0x000fea0003800000 */
[----:B------:R-:W-:Y:S01]  /*6090*/  IADD3 R11, R17, -R8, R11 ;  /* 0x80000008110b7210 */ /* 0x000fe20007ffe00b */
[----:B------:R-:W-:Y:S03]  /*60a0*/  BSSY B0, `(.L_x_1915) ;  /* 0x0000010000007945 */ /* 0x000fe60003800000 */
[----:B------:R-:W-:-:S13]  /*60b0*/  ISETP.GT.AND P6, PT, R11, -0x1, PT ;  /* 0xffffffff0b00780c */ /* 0x000fda0003fc4270 */
[----:B------:R-:W-:Y:S05]  /*60c0*/  @P6 BRA `(.L_x_1916) ;  /* 0x0000000000206947 */ /* 0x000fea0003800000 */
[----:B------:R-:W-:Y:S01]  /*60d0*/  IMAD.U32 R192, RZ, RZ, UR27 ;  /* 0x0000001bffc07e24 */ /* 0x000fe2000f8e00ff */
[----:B------:R-:W-:-:S04]  /*60e0*/  LOP3.LUT R11, RZ, R11, RZ, 0x33, !PT ;  /* 0x0000000bff0b7212 */ /* 0x000fc800078e33ff */
[----:B------:R-:W-:-:S13]  /*60f0*/  ISETP.NE.AND P6, PT, R192, 0x1, PT ;  /* 0x00000001c000780c */ /* 0x000fda0003fc5270 */
[----:B------:R-:W0:Y:S02]  /*6100*/  @P6 LDC.64 R4, c[0x0][0x9e8] ;  /* 0x00027a00ff046b82 */ /* 0x000e240000000a00 */
[----:B0-----:R-:W-:-:S05]  /*6110*/  @P6 IMAD.HI.U32 R4, R11, R4, RZ ;  /* 0x000000040b046227 */ /* 0x001fca00078e00ff */
[----:B------:R-:W-:-:S04]  /*6120*/  @P6 SHF.R.U32.HI R11, RZ, R5, R4 ;  /* 0x00000005ff0b6219 */ /* 0x000fc80000011604 */
[----:B------:R-:W-:Y:S01]  /*6130*/  LOP3.LUT R11, RZ, R11, RZ, 0x33, !PT ;  /* 0x0000000bff0b7212 */ /* 0x000fe200078e33ff */
[----:B------:R-:W-:Y:S06]  /*6140*/  BRA `(.L_x_1917) ;  /* 0x0000000000147947 */ /* 0x000fec0003800000 */
.L_x_1916:
[----:B------:R-:W-:-:S05]  /*6150*/  IMAD.U32 R192, RZ, RZ, UR27 ;  /* 0x0000001bffc07e24 */ /* 0x000fca000f8e00ff */
[----:B------:R-:W-:-:S13]  /*6160*/  ISETP.NE.AND P6, PT, R192, 0x1, PT ;  /* 0x00000001c000780c */ /* 0x000fda0003fc5270 */
[----:B------:R-:W0:Y:S02]  /*6170*/  @P6 LDC.64 R4, c[0x0][0x9e8] ;  /* 0x00027a00ff046b82 */ /* 0x000e240000000a00 */
[----:B0-----:R-:W-:-:S05]  /*6180*/  @P6 IMAD.HI.U32 R4, R11, R4, RZ ;  /* 0x000000040b046227 */ /* 0x001fca00078e00ff */
[----:B------:R-:W-:-:S07]  /*6190*/  @P6 SHF.R.U32.HI R11, RZ, R5, R4 ;  /* 0x00000005ff0b6219 */ /* 0x000fce0000011604 */
.L_x_1917:
[----:B------:R-:W-:Y:S05]  /*61a0*/  BSYNC B0 ;  /* 0x0000000000007941 */ /* 0x000fea0003800000 */
.L_x_1915:
[----:B------:R-:W-:-:S04]  /*61b0*/  IMAD R191, R18, -0x2, R191 ;  /* 0xfffffffe12bf7824 */ /* 0x000fc800078e02bf */
[----:B------:R-:W-:-:S05]  /*61c0*/  IMAD R11, R11, R192, R191 ;  /* 0x000000c00b0b7224 */ /* 0x000fca00078e02bf */
[----:B------:R-:W-:Y:S02]  /*61d0*/  VIADDMNMX R199, R11, R192, R199, PT ;  /* 0x000000c00bc77246 */ /* 0x000fe400038001c7 */
[----:B------:R-:W-:-:S07]  /*61e0*/  VIMNMX R198, R198, R11, !PT ;  /* 0x0000000bc6c67248 */ /* 0x000fce0007fe0100 */
.L_x_1914:
[----:B------:R-:W-:Y:S01]  /*61f0*/  ISETP.GT.AND P1, PT, R198, 0x1, !P1 ;  /* 0x00000001c600780c */ /* 0x000fe20004f24270 */
[----:B------:R-:W-:Y:S01]  /*6200*/  UMOV UR14, UR29 ;  /* 0x0000001d000e7c82 */ /* 0x000fe20008000000 */
[----:B------:R-:W-:Y:S02]  /*6210*/  LOP3.LUT P6, RZ, R16, 0x10000, RZ, 0xc0, !PT ;  /* 0x0001000010ff7812 */ /* 0x000fe400078cc0ff */
[----:B------:R-:W-:Y:S02]  /*6220*/  ISETP.LT.OR P1, PT, R199, 0x2, P1 ;  /* 0x00000002c700780c */ /* 0x000fe40000f21670 */
[----:B------:R-:W-:Y:S02]  /*6230*/  FMNMX.FTZ R5, R196, R9, !PT ;  /* 0x00000009c4057209 */ /* 0x000fe40007810000 */
[----:B------:R-:W-:Y:S02]  /*6240*/  FSEL R13, R13, -INF , !P1 ;  /* 0xff8000000d0d7808 */ /* 0x000fe40004800000 */
[----:B------:R-:W-:-:S02]  /*6250*/  LOP3.LUT P1, RZ, R16, 0x2, RZ, 0xc0, !PT ;  /* 0x0000000210ff7812 */ /* 0x000fc4000782c0ff */
[----:B------:R-:W-:Y:S02]  /*6260*/  FMNMX.FTZ R4, R14, R5, !PT ;  /* 0x000000050e047209 */ /* 0x000fe40007810000 */
[----:B------:R-:W-:Y:S02]  /*6270*/  ISETP.GT.AND P1, PT, R198, 0x8, !P1 ;  /* 0x00000008c600780c */ /* 0x000fe40004f24270 */
[----:B------:R-:W-:Y:S02]  /*6280*/  FMNMX.FTZ R5, R21, R4, !PT ;  /* 0x0000000415057209 */ /* 0x000fe40007810000 */
[----:B------:R-:W-:Y:S02]  /*6290*/  ISETP.LT.OR P1, PT, R199, 0x9, P1 ;  /* 0x00000009c700780c */ /* 0x000fe40000f21670 */
[----:B------:R-:W-:Y:S02]  /*62a0*/  FMNMX.FTZ R4, R152, R5, !PT ;  /* 0x0000000598047209 */ /* 0x000fe40007810000 */
[----:B------:R-:W-:-:S02]  /*62b0*/  FSEL R15, R15, -INF , !P1 ;  /* 0xff8000000f0f7808 */ /* 0x000fc40004800000 */
[----:B------:R-:W-:Y:S02]  /*62c0*/  LOP3.LUT P1, RZ, R16, 0x4, RZ, 0xc0, !PT ;  /* 0x0000000410ff7812 */ /* 0x000fe4000782c0ff */
[----:B------:R-:W-:Y:S02]  /*62d0*/  FMNMX.FTZ R5, R155, R4, !PT ;  /* 0x000000049b057209 */ /* 0x000fe40007810000 */
[----:B------:R-:W-:Y:S02]  /*62e0*/  ISETP.GT.AND P1, PT, R198, 0x9, !P1 ;  /* 0x00000009c600780c */ /* 0x000fe40004f24270 */
[----:B------:R-:W-:Y:S02]  /*62f0*/  FMNMX.FTZ R4, R156, R5, !PT ;  /* 0x000000059c047209 */ /* 0x000fe40007810000 */
[----:B------:R-:W-:Y:S02]  /*6300*/  ISETP.LT.OR P1, PT, R199, 0xa, P1 ;  /* 0x0000000ac700780c */ /* 0x000fe40000f21670 */
[----:B------:R-:W-:-:S02]  /*6310*/  FMNMX.FTZ R5, R159, R4, !PT ;  /* 0x000000049f057209 */ /* 0x000fc40007810000 */
[----:B------:R-:W-:Y:S02]  /*6320*/  FSEL R20, R20, -INF , !P1 ;  /* 0xff80000014147808 */ /* 0x000fe40004800000 */
[----:B------:R-:W-:Y:S02]  /*6330*/  LOP3.LUT P1, RZ, R16, 0x8, RZ, 0xc0, !PT ;  /* 0x0000000810ff7812 */ /* 0x000fe4000782c0ff */
[----:B------:R-:W-:Y:S02]  /*6340*/  FMNMX.FTZ R4, R160, R5, !PT ;  /* 0x00000005a0047209 */ /* 0x000fe40007810000 */
[----:B------:R-:W-:Y:S02]  /*6350*/  ISETP.GT.AND P1, PT, R198, 0x10, !P1 ;  /* 0x00000010c600780c */ /* 0x000fe40004f24270 */
[----:B------:R-:W-:Y:S02]  /*6360*/  FMNMX.FTZ R5, R163, R4, !PT ;  /* 0x00000004a3057209 */ /* 0x000fe40007810000 */
[----:B------:R-:W-:-:S02]  /*6370*/  ISETP.LT.OR P1, PT, R199, 0x11, P1 ;  /* 0x00000011c700780c */ /* 0x000fc40000f21670 */
[----:B------:R-:W-:Y:S02]  /*6380*/  FMNMX.FTZ R4, R164, R5, !PT ;  /* 0x00000005a4047209 */ /* 0x000fe40007810000 */
[----:B------:R-:W-:Y:S02]  /*6390*/  FSEL R153, R153, -INF , !P1 ;  /* 0xff80000099997808 */ /* 0x000fe40004800000 */
[----:B------:R-:W-:Y:S02]  /*63a0*/  LOP3.LUT P1, RZ, R16, 0x10, RZ, 0xc0, !PT ;  /* 0x0000001010ff7812 */ /* 0x000fe4000782c0ff */
[----:B------:R-:W-:Y:S02]  /*63b0*/  FMNMX.FTZ R5, R167, R4, !PT ;  /* 0x00000004a7057209 */ /* 0x000fe40007810000 */
[----:B------:R-:W-:Y:S02]  /*63c0*/  ISETP.GT.AND P1, PT, R198, 0x11, !P1 ;  /* 0x00000011c600780c */ /* 0x000fe40004f24270 */
[----:B------:R-:W-:-:S02]  /*63d0*/  FMNMX.FTZ R4, R168, R5, !PT ;  /* 0x00000005a8047209 */ /* 0x000fc40007810000 */
[----:B------:R-:W-:Y:S02]  /*63e0*/  ISETP.LT.OR P1, PT, R199, 0x12, P1 ;  /* 0x00000012c700780c */ /* 0x000fe40000f21670 */
[----:B------:R-:W-:Y:S02]  /*63f0*/  FMNMX.FTZ R5, R171, R4, !PT ;  /* 0x00000004ab057209 */ /* 0x000fe40007810000 */
[----:B------:R-:W-:Y:S02]  /*6400*/  FSEL R154, R154, -INF , !P1 ;  /* 0xff8000009a9a7808 */ /* 0x000fe40004800000 */
[----:B------:R-:W-:Y:S02]  /*6410*/  LOP3.LUT P1, RZ, R16, 0x20000, RZ, 0xc0, !PT ;  /* 0x0002000010ff7812 */ /* 0x000fe4000782c0ff */
[----:B------:R-:W-:Y:S02]  /*6420*/  FMNMX.FTZ R4, R172, R5, !PT ;  /* 0x00000005ac047209 */ /* 0x000fe40007810000 */
[----:B------:R-:W-:-:S02]  /*6430*/  ISETP.GT.AND P1, PT, R198, 0x18, !P1 ;  /* 0x00000018c600780c */ /* 0x000fc40004f24270 */
[----:B------:R-:W-:Y:S02]  /*6440*/  FMNMX.FTZ R5, R175, R4, !PT ;  /* 0x00000004af057209 */ /* 0x000fe40007810000 */
[----:B------:R-:W-:Y:S02]  /*6450*/  ISETP.LT.OR P1, PT, R199, 0x19, P1 ;  /* 0x00000019c700780c */ /* 0x000fe40000f21670 */
[----:B------:R-:W-:Y:S02]  /*6460*/  FMNMX.FTZ R4, R176, R5, !PT ;  /* 0x00000005b0047209 */ /* 0x000fe40007810000 */
[----:B------:R-:W-:Y:S02]  /*6470*/  FSEL R157, R157, -INF , !P1 ;  /* 0xff8000009d9d7808 */ /* 0x000fe40004800000 */
        /* <DEDUP_REMOVED lines=12> */
[----:B------:R-:W-:Y:S02]  /*6540*/  LOP3.LUT P1, RZ, R16, 0x4000, RZ, 0xc0, !PT ;  /* 0x0000400010ff7812 */ /* 0x000fe4000782c0ff */
[----:B------:R-:W-:-:S02]  /*6550*/  FMNMX.FTZ R4, R189, R4, !PT ;  /* 0x00000004bd047209 */ /* 0x000fc40007810000 */
[----:B------:R-:W-:Y:S02]  /*6560*/  ISETP.GT.AND P1, PT, R198, 0x21, !P1 ;  /* 0x00000021c600780c */ /* 0x000fe40004f24270 */
[----:B------:R-:W-:Y:S02]  /*6570*/  FMNMX.FTZ R5, R193, R4, !PT ;  /* 0x00000004c1057209 */ /* 0x000fe40007810000 */
[----:B------:R-:W-:Y:S02]  /*6580*/  ISETP.LT.OR P1, PT, R199, 0x22, P1 ;  /* 0x00000022c700780c */ /* 0x000fe40000f21670 */
[----:B------:R-:W-:Y:S02]  /*6590*/  FMNMX.FTZ R5, R194, R5, !PT ;  /* 0x00000005c2057209 */ /* 0x000fe40007810000 */
[----:B------:R-:W-:Y:S02]  /*65a0*/  FSEL R162, R162, -INF , !P1 ;  /* 0xff800000a2a27808 */ /* 0x000fe40004800000 */
[C---:B------:R-:W-:Y:S01]  /*65b0*/  LOP3.LUT P1, RZ, R16.reuse, 0x2000, RZ, 0xc0, !PT ;  /* 0x0000200010ff7812 */ /* 0x040fe2000782c0ff */
[----:B------:R-:W0:Y:S01]  /*65c0*/  SHFL.BFLY PT, R4, R5, 0x2, 0x1f ;  /* 0x0c401f0005047f89 */ /* 0x000e2200000e0000 */
[----:B------:R-:W-:-:S02]  /*65d0*/  LOP3.LUT P6, RZ, R16, 0x20, RZ, 0xc0, !PT ;  /* 0x0000002010ff7812 */ /* 0x000fc400078cc0ff */
[C---:B------:R-:W-:Y:S02]  /*65e0*/  ISETP.GT.AND P1, PT, R198.reuse, 0x28, !P1 ;  /* 0x00000028c600780c */ /* 0x040fe40004f24270 */
[----:B------:R-:W-:Y:S02]  /*65f0*/  ISETP.GT.AND P2, PT, R198, 0x49, !P2 ;  /* 0x00000049c600780c */ /* 0x000fe40005744270 */
[C---:B------:R-:W-:Y:S02]  /*6600*/  ISETP.LT.OR P1, PT, R199.reuse, 0x29, P1 ;  /* 0x00000029c700780c */ /* 0x040fe40000f21670 */
[----:B------:R-:W-:Y:S02]  /*6610*/  ISETP.LT.OR P2, PT, R199, 0x4a, P2 ;  /* 0x0000004ac700780c */ /* 0x000fe40001741670 */
[----:B------:R-:W-:Y:S02]  /*6620*/  FSEL R165, R165, -INF , !P1 ;  /* 0xff800000a5a57808 */ /* 0x000fe40004800000 */
[----:B------:R-:W-:-:S02]  /*6630*/  LOP3.LUT P1, RZ, R16, 0x1000, RZ, 0xc0, !PT ;  /* 0x0000100010ff7812 */ /* 0x000fc4000782c0ff */
[C---:B------:R-:W-:Y:S02]  /*6640*/  ISETP.GT.AND P3, PT, R198.reuse, 0x50, !P3 ;  /* 0x00000050c600780c */ /* 0x040fe40005f64270 */
[----:B------:R-:W-:Y:S02]  /*6650*/  ISETP.GT.AND P1, PT, R198, 0x29, !P1 ;  /* 0x00000029c600780c */ /* 0x000fe40004f24270 */
[----:B------:R-:W-:Y:S02]  /*6660*/  FSEL R182, R182, -INF , !P2 ;  /* 0xff800000b6b67808 */ /* 0x000fe40005000000 */
[C---:B------:R-:W-:Y:S02]  /*6670*/  ISETP.LT.OR P1, PT, R199.reuse, 0x2a, P1 ;  /* 0x0000002ac700780c */ /* 0x040fe40000f21670 */
[----:B------:R-:W-:Y:S02]  /*6680*/  ISETP.LT.OR P3, PT, R199, 0x51, P3 ;  /* 0x00000051c700780c */ /* 0x000fe40001f61670 */
[----:B------:R-:W-:-:S02]  /*6690*/  FSEL R166, R166, -INF , !P1 ;  /* 0xff800000a6a67808 */ /* 0x000fc40004800000 */
[----:B------:R-:W-:Y:S02]  /*66a0*/  LOP3.LUT P1, RZ, R16, 0x800, RZ, 0xc0, !PT ;  /* 0x0000080010ff7812 */ /* 0x000fe4000782c0ff */
[----:B0-----:R-:W-:Y:S02]  /*66b0*/  FMNMX.FTZ R192, R5, R4, !PT ;  /* 0x0000000405c07209 */ /* 0x001fe40007810000 */
[C---:B------:R-:W-:Y:S02]  /*66c0*/  ISETP.GT.AND P1, PT, R198.reuse, 0x30, !P1 ;  /* 0x00000030c600780c */ /* 0x040fe40004f24270 */
[----:B------:R-:W-:Y:S01]  /*66d0*/  ISETP.GT.AND P4, PT, R198, 0x51, !P4 ;  /* 0x00000051c600780c */ /* 0x000fe20006784270 */
[----:B------:R-:W0:Y:S01]  /*66e0*/  SHFL.BFLY PT, R11, R192, 0x1, 0x1f ;  /* 0x0c201f00c00b7f89 */ /* 0x000e2200000e0000 */
[----:B------:R-:W-:Y:S02]  /*66f0*/  ISETP.LT.OR P1, PT, R199, 0x31, P1 ;  /* 0x00000031c700780c */ /* 0x000fe40000f21670 */
[----:B------:R-:W-:-:S02]  /*6700*/  FSEL R186, R186, -INF , !P3 ;  /* 0xff800000baba7808 */ /* 0x000fc40005800000 */
[----:B------:R-:W-:Y:S02]  /*6710*/  FSEL R169, R169, -INF , !P1 ;  /* 0xff800000a9a97808 */ /* 0x000fe40004800000 */
[----:B------:R-:W-:Y:S02]  /*6720*/  LOP3.LUT P1, RZ, R16, 0x400, RZ, 0xc0, !PT ;  /* 0x0000040010ff7812 */ /* 0x000fe4000782c0ff */
[C---:B------:R-:W-:Y:S02]  /*6730*/  ISETP.GT.AND P5, PT, R198.reuse, 0x58, !P5 ;  /* 0x00000058c600780c */ /* 0x040fe40006fa4270 */
[----:B------:R-:W-:Y:S02]  /*6740*/  ISETP.GT.AND P1, PT, R198, 0x31, !P1 ;  /* 0x00000031c600780c */ /* 0x000fe40004f24270 */
[C---:B------:R-:W-:Y:S02]  /*6750*/  ISETP.LT.OR P4, PT, R199.reuse, 0x52, P4 ;  /* 0x00000052c700780c */ /* 0x040fe40002781670 */
[----:B------:R-:W-:-:S02]  /*6760*/  ISETP.LT.OR P1, PT, R199, 0x32, P1 ;  /* 0x00000032c700780c */ /* 0x000fc40000f21670 */
[----:B------:R-:W-:Y:S02]  /*6770*/  ISETP.LT.OR P5, PT, R199, 0x59, P5 ;  /* 0x00000059c700780c */ /* 0x000fe40002fa1670 */
[----:B------:R-:W-:Y:S02]  /*6780*/  FSEL R170, R170, -INF , !P1 ;  /* 0xff800000aaaa7808 */ /* 0x000fe40004800000 */
[----:B------:R-:W-:Y:S02]  /*6790*/  LOP3.LUT P1, RZ, R16, 0x200, RZ, 0xc0, !PT ;  /* 0x0000020010ff7812 */ /* 0x000fe4000782c0ff */
[----:B------:R-:W-:Y:S02]  /*67a0*/  FSEL R185, R185, -INF , !P4 ;  /* 0xff800000b9b97808 */ /* 0x000fe40006000000 */
[----:B------:R-:W-:Y:S02]  /*67b0*/  ISETP.GT.AND P1, PT, R198, 0x38, !P1 ;  /* 0x00000038c600780c */ /* 0x000fe40004f24270 */
[----:B0-----:R-:W-:-:S02]  /*67c0*/  FMNMX.FTZ R4, R192, R11, !PT ;  /* 0x0000000bc0047209 */ /* 0x001fc40007810000 */
[----:B------:R-:W-:Y:S02]  /*67d0*/  ISETP.LT.OR P1, PT, R199, 0x39, P1 ;  /* 0x00000039c700780c */ /* 0x000fe40000f21670 */
[----:B------:R-:W-:Y:S02]  /*67e0*/  FSEL R188, R188, -INF , !P5 ;  /* 0xff800000bcbc7808 */ /* 0x000fe40006800000 */
[----:B------:R-:W-:Y:S02]  /*67f0*/  FSEL R173, R173, -INF , !P1 ;  /* 0xff800000adad7808 */ /* 0x000fe40004800000 */
[----:B------:R-:W-:-:S04]  /*6800*/  LOP3.LUT P1, RZ, R16, 0x100, RZ, 0xc0, !PT ;  /* 0x0000010010ff7812 */ /* 0x000fc8000782c0ff */
[----:B------:R-:W-:-:S04]  /*6810*/  ISETP.GT.AND P1, PT, R198, 0x39, !P1 ;  /* 0x00000039c600780c */ /* 0x000fc80004f24270 */
[----:B------:R-:W-:-:S04]  /*6820*/  ISETP.LT.OR P1, PT, R199, 0x3a, P1 ;  /* 0x0000003ac700780c */ /* 0x000fc80000f21670 */
        /* <DEDUP_REMOVED lines=9> */
[----:B------:R-:W-:Y:S02]  /*68c0*/  ISETP.GT.AND P1, PT, R198, 0x48, !P6 ;  /* 0x00000048c600780c */ /* 0x000fe40007724270 */
[----:B------:R-:W-:Y:S02]  /*68d0*/  LOP3.LUT P6, RZ, R16, 0x40000, RZ, 0xc0, !PT ;  /* 0x0004000010ff7812 */ /* 0x000fe400078cc0ff */
[----:B------:R-:W-:-:S04]  /*68e0*/  ISETP.LT.OR P1, PT, R199, 0x49, P1 ;  /* 0x00000049c700780c */ /* 0x000fc80000f21670 */
[----:B------:R-:W-:Y:S02]  /*68f0*/  FSEL R181, R181, -INF , !P1 ;  /* 0xff800000b5b57808 */ /* 0x000fe40004800000 */
[----:B------:R-:W-:Y:S02]  /*6900*/  ISETP.GT.AND P1, PT, R198, RZ, !P6 ;  /* 0x000000ffc600720c */ /* 0x000fe40007724270 */
[----:B------:R-:W-:Y:S02]  /*6910*/  LOP3.LUT P6, RZ, R16, 0x1, RZ, 0xc0, !PT ;  /* 0x0000000110ff7812 */ /* 0x000fe400078cc0ff */
[----:B------:R-:W-:Y:S02]  /*6920*/  ISETP.LT.OR P1, PT, R199, 0x1, P1 ;  /* 0x00000001c700780c */ /* 0x000fe40000f21670 */
[----:B------:R-:W-:Y:S02]  /*6930*/  ISETP.GT.AND P2, PT, R198, 0x59, !P6 ;  /* 0x00000059c600780c */ /* 0x000fe40007744270 */
[----:B------:R-:W-:Y:S01]  /*6940*/  FSEL R11, R12, -INF , !P1 ;  /* 0xff8000000c0b7808 */ /* 0x000fe20004800000 */
[C---:B------:R-:W-:Y:S01]  /*6950*/  FMUL.FTZ R12, R4.reuse, UR14 ;  /* 0x0000000e040c7c20 */ /* 0x040fe20008410000 */
[----:B------:R-:W-:-:S02]  /*6960*/  FSETP.NEU.FTZ.AND P1, PT, R4, -INF , PT ;  /* 0xff8000000400780b */ /* 0x000fc40003f3d000 */
[----:B------:R-:W-:Y:S02]  /*6970*/  FMNMX.FTZ R192, R11, R10, !PT ;  /* 0x0000000a0bc07209 */ /* 0x000fe40007810000 */
[----:B------:R-:W-:Y:S02]  /*6980*/  FSEL R12, R12, RZ, P1 ;  /* 0x000000ff0c0c7208 */ /* 0x000fe40000800000 */
[----:B------:R-:W-:Y:S02]  /*6990*/  FMNMX.FTZ R192, R13, R192, !PT ;  /* 0x000000c00dc07209 */ /* 0x000fe40007810000 */
[----:B------:R-:W-:Y:S01]  /*69a0*/  ISETP.LT.OR P2, PT, R199, 0x5a, P2 ;  /* 0x0000005ac700780c */ /* 0x000fe20001741670 */
[--C-:B------:R-:W-:Y:S01]  /*69b0*/  FFMA.FTZ R191, R196, UR14, -R12.reuse ;  /* 0x0000000ec4bf7c23 */ /* 0x100fe2000801080c */
[----:B------:R-:W-:Y:S01]  /*69c0*/  FMNMX.FTZ R5, R15, R192, !PT ;  /* 0x000000c00f057209 */ /* 0x000fe20007810000 */
[--C-:B------:R-:W-:Y:S01]  /*69d0*/  FFMA.FTZ R14, R14, UR14, -R12.reuse ;  /* 0x0000000e0e0e7c23 */ /* 0x100fe2000801080c */
[----:B------:R-:W-:Y:S01]  /*69e0*/  FSEL R198, R4, RZ, P1 ;  /* 0x000000ff04c67208 */ /* 0x000fe20000800000 */
[--C-:B------:R-:W-:Y:S01]  /*69f0*/  FFMA.FTZ R21, R21, UR14, -R12.reuse ;  /* 0x0000000e15157c23 */ /* 0x100fe2000801080c */
[----:B------:R-:W-:Y:S01]  /*6a00*/  FMNMX.FTZ R192, R20, R5, !PT ;  /* 0x0000000514c07209 */ /* 0x000fe20007810000 */
[----:B------:R-:W-:Y:S01]  /*6a10*/  MUFU.EX2 R191, R191 ;  /* 0x000000bf00bf7308 */ /* 0x000fe20000000800 */
[--C-:B------:R-:W-:Y:S01]  /*6a20*/  FFMA.FTZ R155, R155, UR14, -R12.reuse ;  /* 0x0000000e9b9b7c23 */ /* 0x100fe2000801080c */
[----:B------:R-:W-:Y:S01]  /*6a30*/  FADD.FTZ R198, -R198, R9 ;  /* 0x00000009c6c67221 */ /* 0x000fe20000010100 */
        /* <DEDUP_REMOVED lines=26> */
[----:B------:R-:W-:-:S02]  /*6be0*/  FFMA.FTZ R187, R187, UR14, -R12 ;  /* 0x0000000ebbbb7c23 */ /* 0x000fc4000801080c */
[----:B------:R-:W-:Y:S01]  /*6bf0*/  FMNMX.FTZ R152, R166, R5, !PT ;  /* 0x00000005a6987209 */ /* 0x000fe20007810000 */
[----:B------:R-:W-:Y:S03]  /*6c00*/  MUFU.EX2 R155, R155 ;  /* 0x0000009b009b7308 */ /* 0x000fe60000000800 */
[----:B------:R-:W-:-:S04]  /*6c10*/  FMNMX.FTZ R5, R169, R152, !PT ;  /* 0x00000098a9057209 */ /* 0x000fc80007810000 */
        /* <DEDUP_REMOVED lines=13> */
[----:B------:R-:W-:Y:S01]  /*6cf0*/  MUFU.EX2 R164, R164 ;  /* 0x000000a400a47308 */ /* 0x000fe20000000800 */
[----:B------:R-:W-:Y:S02]  /*6d00*/  FSEL R152, R190, -INF , !P2 ;  /* 0xff800000be987808 */ /* 0x000fe40005000000 */
[----:B------:R-:W-:-:S04]  /*6d10*/  FMNMX.FTZ R5, R188, R5, !PT ;  /* 0x00000005bc057209 */ /* 0x000fc80007810000 */
[----:B------:R-:W-:Y:S01]  /*6d20*/  FMNMX.FTZ R5, R152, R5, !PT ;  /* 0x0000000598057209 */ /* 0x000fe20007810000 */
[----:B------:R-:W-:Y:S04]  /*6d30*/  MUFU.EX2 R167, R167 ;  /* 0x000000a700a77308 */ /* 0x000fe80000000800 */
[----:B------:R-:W0:Y:S04]  /*6d40*/  SHFL.BFLY PT, R190, R5, 0x2, 0x1f ;  /* 0x0c401f0005be7f89 */ /* 0x000e2800000e0000 */
[----:B------:R-:W-:Y:S08]  /*6d50*/  MUFU.EX2 R168, R168 ;  /* 0x000000a800a87308 */ /* 0x000ff00000000800 */
[----:B------:R-:W-:Y:S08]  /*6d60*/  MUFU.EX2 R171, R171 ;  /* 0x000000ab00ab7308 */ /* 0x000ff00000000800 */
[----:B------:R-:W-:Y:S01]  /*6d70*/  MUFU.EX2 R172, R172 ;  /* 0x000000ac00ac7308 */ /* 0x000fe20000000800 */
[----:B0-----:R-:W-:Y:S01]  /*6d80*/  FMNMX.FTZ R195, R5, R190, !PT ;  /* 0x000000be05c37209 */ /* 0x001fe20007810000 */
[--C-:B------:R-:W-:Y:S01]  /*6d90*/  FFMA.FTZ R190, R189, UR14, -R12.reuse ;  /* 0x0000000ebdbe7c23 */ /* 0x100fe2000801080c */
[--C-:B------:R-:W-:Y:S01]  /*6da0*/  FFMA.FTZ R189, R193, UR14, -R12.reuse ;  /* 0x0000000ec1bd7c23 */ /* 0x100fe2000801080c */
[----:B------:R-:W-:-:S04]  /*6db0*/  FFMA.FTZ R12, R194, UR14, -R12 ;  /* 0x0000000ec20c7c23 */ /* 0x000fc8000801080c */
[----:B------:R-:W-:Y:S01]  /*6dc0*/  MUFU.EX2 R175, R175 ;  /* 0x000000af00af7308 */ /* 0x000fe20000000800 */
[----:B------:R-:W0:Y:S07]  /*6dd0*/  SHFL.BFLY PT, R196, R195, 0x1, 0x1f ;  /* 0x0c201f00c3c47f89 */ /* 0x000e2e00000e0000 */
[----:B------:R1:W-:Y:S08]  /*6de0*/  MUFU.EX2 R9, R189 ;  /* 0x000000bd00097308 */ /* 0x0003f00000000800 */
[----:B------:R-:W-:Y:S08]  /*6df0*/  MUFU.EX2 R176, R176 ;  /* 0x000000b000b07308 */ /* 0x000ff00000000800 */
[----:B------:R-:W-:Y:S01]  /*6e00*/  MUFU.EX2 R179, R179 ;  /* 0x000000b300b37308 */ /* 0x000fe20000000800 */
[----:B0-----:R-:W-:Y:S01]  /*6e10*/  FMNMX.FTZ R5, R195, R196, !PT ;  /* 0x000000c4c3057209 */ /* 0x001fe20007810000 */
[----:B------:R-:W-:-:S03]  /*6e20*/  FMUL.FTZ R196, R198, UR14 ;  /* 0x0000000ec6c47c20 */ /* 0x000fc60008410000 */
[C---:B------:R-:W-:Y:S01]  /*6e30*/  FSETP.NEU.FTZ.AND P1, PT, R5.reuse, -INF , PT ;  /* 0xff8000000500780b */ /* 0x040fe20003f3d000 */
[----:B------:R-:W-:Y:S02]  /*6e40*/  FMUL.FTZ R193, R5, UR14 ;  /* 0x0000000e05c17c20 */ /* 0x000fe40008410000 */
[----:B------:R-:W0:Y:S03]  /*6e50*/  MUFU.EX2 R196, R196 ;  /* 0x000000c400c47308 */ /* 0x000e260000000800 */
[----:B------:R-:W-:-:S05]  /*6e60*/  FSEL R193, R193, RZ, P1 ;  /* 0x000000ffc1c17208 */ /* 0x000fca0000800000 */
[--C-:B------:R-:W-:Y:S01]  /*6e70*/  FFMA.FTZ R194, R13, UR14, -R193.reuse ;  /* 0x0000000e0dc27c23 */ /* 0x100fe200080108c1 */
[--C-:B-1----:R-:W-:Y:S01]  /*6e80*/  FFMA.FTZ R189, R157, UR14, -R193.reuse ;  /* 0x0000000e9dbd7c23 */ /* 0x102fe200080108c1 */
[--C-:B------:R-:W-:Y:S01]  /*6e90*/  FFMA.FTZ R198, R154, UR14, -R193.reuse ;  /* 0x0000000e9ac67c23 */ /* 0x100fe200080108c1 */
[----:B------:R-:W-:Y:S01]  /*6ea0*/  MUFU.EX2 R180, R180 ;  /* 0x000000b400b47308 */ /* 0x000fe20000000800 */
[--C-:B------:R-:W-:Y:S01]  /*6eb0*/  FFMA.FTZ R197, R165, UR14, -R193.reuse ;  /* 0x0000000ea5c57c23 */ /* 0x100fe200080108c1 */
[--C-:B------:R-:W-:Y:S01]  /*6ec0*/  FFMA.FTZ R195, R166, UR14, -R193.reuse ;  /* 0x0000000ea6c37c23 */ /* 0x100fe200080108c1 */
[--C-:B------:R-:W-:Y:S01]  /*6ed0*/  FFMA.FTZ R11, R11, UR14, -R193.reuse ;  /* 0x0000000e0b0b7c23 */ /* 0x100fe200080108c1 */
[--C-:B------:R-:W-:Y:S01]  /*6ee0*/  FFMA.FTZ R20, R20, UR14, -R193.reuse ;  /* 0x0000000e14147c23 */ /* 0x100fe200080108c1 */
[----:B------:R-:W-:Y:S01]  /*6ef0*/  FFMA.FTZ R162, R162, UR14, -R193 ;  /* 0x0000000ea2a27c23 */ /* 0x000fe200080108c1 */
[----:B0-----:R-:W-:Y:S01]  /*6f00*/  FFMA.FTZ R13, R196, R2, R191 ;  /* 0x00000002c40d7223 */ /* 0x001fe200000100bf */
[--C-:B------:R-:W-:Y:S01]  /*6f10*/  FFMA.FTZ R161, R161, UR14, -R193.reuse ;  /* 0x0000000ea1a17c23 */ /* 0x100fe200080108c1 */
[----:B------:R-:W-:Y:S01]  /*6f20*/  MUFU.EX2 R183, R183 ;  /* 0x000000b700b77308 */ /* 0x000fe20000000800 */
[----:B------:R-:W-:Y:S01]  /*6f30*/  FFMA.FTZ R169, R169, UR14, -R193 ;  /* 0x0000000ea9a97c23 */ /* 0x000fe200080108c1 */
[----:B------:R-:W-:Y:S01]  /*6f40*/  FADD.FTZ R2, R14, R13 ;  /* 0x0000000d0e027221 */ /* 0x000fe20000010000 */
[--C-:B------:R-:W-:Y:S01]  /*6f50*/  FFMA.FTZ R13, R15, UR14, -R193.reuse ;  /* 0x0000000e0f0d7c23 */ /* 0x100fe200080108c1 */
[--C-:B------:R-:W-:Y:S01]  /*6f60*/  FFMA.FTZ R173, R173, UR14, -R193.reuse ;  /* 0x0000000eadad7c23 */ /* 0x100fe200080108c1 */
[--C-:B------:R-:W-:Y:S01]  /*6f70*/  FFMA.FTZ R177, R177, UR14, -R193.reuse ;  /* 0x0000000eb1b17c23 */ /* 0x100fe200080108c1 */
[----:B------:R-:W-:Y:S01]  /*6f80*/  FADD.FTZ R15, R21, R2 ;  /* 0x00000002150f7221 */ /* 0x000fe20000010000 */
[--C-:B------:R-:W-:Y:S01]  /*6f90*/  FFMA.FTZ R181, R181, UR14, -R193.reuse ;  /* 0x0000000eb5b57c23 */ /* 0x100fe200080108c1 */
[----:B------:R-:W-:Y:S01]  /*6fa0*/  MUFU.EX2 R184, R184 ;  /* 0x000000b800b87308 */ /* 0x000fe20000000800 */
[----:B------:R-:W-:Y:S01]  /*6fb0*/  FFMA.FTZ R182, R182, UR14, -R193 ;  /* 0x0000000eb6b67c23 */ /* 0x000fe200080108c1 */
[----:B------:R-:W-:Y:S01]  /*6fc0*/  FADD.FTZ R2, R192, R15 ;  /* 0x0000000fc0027221 */ /* 0x000fe20000010000 */
[--C-:B------:R-:W-:Y:S01]  /*6fd0*/  FFMA.FTZ R186, R186, UR14, -R193.reuse ;  /* 0x0000000ebaba7c23 */ /* 0x100fe200080108c1 */
[--C-:B------:R-:W-:Y:S01]  /*6fe0*/  FFMA.FTZ R185, R185, UR14, -R193.reuse ;  /* 0x0000000eb9b97c23 */ /* 0x100fe200080108c1 */
[----:B------:R-:W-:Y:S01]  /*6ff0*/  FFMA.FTZ R188, R188, UR14, -R193 ;  /* 0x0000000ebcbc7c23 */ /* 0x000fe200080108c1 */
[----:B------:R-:W-:Y:S01]  /*7000*/  FADD.FTZ R15, R155, R2 ;  /* 0x000000029b0f7221 */ /* 0x000fe20000010000 */
[-C--:B------:R-:W-:Y:S01]  /*7010*/  FMUL.FTZ R24, R24, R196.reuse ;  /* 0x000000c418187220 */ /* 0x080fe20000410000 */
[----:B------:R-:W-:Y:S01]  /*7020*/  MUFU.EX2 R187, R187 ;  /* 0x000000bb00bb7308 */ /* 0x000fe20000000800 */
[-C--:B------:R-:W-:Y:S01]  /*7030*/  FMUL.FTZ R25, R25, R196.reuse ;  /* 0x000000c419197220 */ /* 0x080fe20000410000 */
[C---:B------:R-:W-:Y:S01]  /*7040*/  FADD.FTZ R2, R156.reuse, R15 ;  /* 0x0000000f9c027221 */ /* 0x040fe20000010000 */
[----:B------:R-:W-:Y:S01]  /*7050*/  FFMA.FTZ R15, R153, UR14, -R193 ;  /* 0x0000000e990f7c23 */ /* 0x000fe200080108c1 */
[----:B------:R-:W-:Y:S01]  /*7060*/  F2FP.F16.F32.PACK_AB R156, R156, R155 ;  /* 0x0000009b9c9c723e */ /* 0x000fe200000000ff */
[-C--:B------:R-:W-:Y:S01]  /*7070*/  FMUL.FTZ R28, R28, R196.reuse ;  /* 0x000000c41c1c7220 */ /* 0x080fe20000410000 */
[----:B------:R-:W-:Y:S01]  /*7080*/  FADD.FTZ R153, R159, R2 ;  /* 0x000000029f997221 */ /* 0x000fe20000010000 */
[-C--:B------:R-:W-:Y:S01]  /*7090*/  FMUL.FTZ R29, R29, R196.reuse ;  /* 0x000000c41d1d7220 */ /* 0x080fe20000410000 */
[----:B------:R-:W-:Y:S01]  /*70a0*/  MUFU.EX2 R190, R190 ;  /* 0x000000be00be7308 */ /* 0x000fe20000000800 */
[-C--:B------:R-:W-:Y:S01]  /*70b0*/  FMUL.FTZ R32, R32, R196.reuse ;  /* 0x000000c420207220 */ /* 0x080fe20000410000 */
[----:B------:R-:W-:Y:S01]  /*70c0*/  FADD.FTZ R2, R160, R153 ;  /* 0x00000099a0027221 */ /* 0x000fe20000010000 */
[-C--:B------:R-:W-:Y:S01]  /*70d0*/  FMUL.FTZ R33, R33, R196.reuse ;  /* 0x000000c421217220 */ /* 0x080fe20000410000 */
[-C--:B------:R-:W-:Y:S01]  /*70e0*/  FMUL.FTZ R36, R36, R196.reuse ;  /* 0x000000c424247220 */ /* 0x080fe20000410000 */
[-C--:B------:R-:W-:Y:S01]  /*70f0*/  FMUL.FTZ R37, R37, R196.reuse ;  /* 0x000000c425257220 */ /* 0x080fe20000410000 */
[----:B------:R-:W-:Y:S01]  /*7100*/  FADD.FTZ R153, R163, R2 ;  /* 0x00000002a3997221 */ /* 0x000fe20000010000 */
[-C--:B------:R-:W-:Y:S01]  /*7110*/  FMUL.FTZ R40, R40, R196.reuse ;  /* 0x000000c428287220 */ /* 0x080fe20000410000 */
[----:B------:R-:W0:Y:S01]  /*7120*/  MUFU.EX2 R12, R12 ;  /* 0x0000000c000c7308 */ /* 0x000e220000000800 */
[-C--:B------:R-:W-:Y:S01]  /*7130*/  FMUL.FTZ R41, R41, R196.reuse ;  /* 0x000000c429297220 */ /* 0x080fe20000410000 */
[----:B------:R-:W-:Y:S01]  /*7140*/  FADD.FTZ R2, R164, R153 ;  /* 0x00000099a4027221 */ /* 0x000fe20000010000 */
[----:B------:R-:W-:Y:S01]  /*7150*/  FSEL R153, R5, RZ, P1 ;  /* 0x000000ff05997208 */ /* 0x000fe20000800000 */
[-C--:B------:R-:W-:Y:S01]  /*7160*/  FMUL.FTZ R44, R44, R196.reuse ;  /* 0x000000c42c2c7220 */ /* 0x080fe20000410000 */
[-C--:B------:R-:W-:Y:S01]  /*7170*/  FMUL.FTZ R45, R45, R196.reuse ;  /* 0x000000c42d2d7220 */ /* 0x080fe20000410000 */
[----:B------:R-:W-:Y:S01]  /*7180*/  FADD.FTZ R157, R167, R2 ;  /* 0x00000002a79d7221 */ /* 0x000fe20000010000 */
[-C--:B------:R-:W-:Y:S01]  /*7190*/  FMUL.FTZ R48, R48, R196.reuse ;  /* 0x000000c430307220 */ /* 0x080fe20000410000 */
[----:B------:R-:W-:Y:S01]  /*71a0*/  FADD.FTZ R2, -R153, R10 ;  /* 0x0000000a99027221 */ /* 0x000fe20000010100 */
[----:B------:R-:W-:Y:S01]  /*71b0*/  MUFU.EX2 R11, R11 ;  /* 0x0000000b000b7308 */ /* 0x000fe20000000800 */
[----:B------:R-:W-:Y:S01]  /*71c0*/  FADD.FTZ R154, R168, R157 ;  /* 0x0000009da89a7221 */ /* 0x000fe20000010000 */
[--C-:B------:R-:W-:Y:S01]  /*71d0*/  FFMA.FTZ R157, R174, UR14, -R193.reuse ;  /* 0x0000000eae9d7c23 */ /* 0x100fe200080108c1 */
[----:B------:R-:W-:Y:S01]  /*71e0*/  FFMA.FTZ R10, R158, UR14, -R193 ;  /* 0x0000000e9e0a7c23 */ /* 0x000fe200080108c1 */
[----:B------:R-:W-:Y:S01]  /*71f0*/  F2FP.F16.F32.PACK_AB R158, R160, R159 ;  /* 0x0000009fa09e723e */ /* 0x000fe200000000ff */
[----:B------:R-:W-:Y:S01]  /*7200*/  FADD.FTZ R153, R171, R154 ;  /* 0x0000009aab997221 */ /* 0x000fe20000010000 */
[----:B------:R-:W-:Y:S01]  /*7210*/  F2FP.F16.F32.PACK_AB R160, R164, R163 ;  /* 0x000000a3a4a0723e */ /* 0x000fe200000000ff */
[-C--:B------:R-:W-:Y:S01]  /*7220*/  FMUL.FTZ R49, R49, R196.reuse ;  /* 0x000000c431317220 */ /* 0x080fe20000410000 */
[----:B------:R-:W-:Y:S01]  /*7230*/  MUFU.EX2 R194, R194 ;  /* 0x000000c200c27308 */ /* 0x000fe20000000800 */
[----:B------:R-:W-:Y:S01]  /*7240*/  FADD.FTZ R154, R172, R153 ;  /* 0x00000099ac9a7221 */ /* 0x000fe20000010000 */
[----:B------:R-:W-:Y:S01]  /*7250*/  FFMA.FTZ R153, R170, UR14, -R193 ;  /* 0x0000000eaa997c23 */ /* 0x000fe200080108c1 */
[----:B0-----:R-:W-:Y:S01]  /*7260*/  F2FP.F16.F32.PACK_AB R174, R12, R9 ;  /* 0x000000090cae723e */ /* 0x001fe200000000ff */
[-C--:B------:R-:W-:Y:S01]  /*7270*/  FMUL.FTZ R52, R52, R196.reuse ;  /* 0x000000c434347220 */ /* 0x080fe20000410000 */
[----:B------:R-:W-:Y:S01]  /*7280*/  FADD.FTZ R165, R175, R154 ;  /* 0x0000009aafa57221 */ /* 0x000fe20000010000 */
[----:B------:R-:W-:Y:S01]  /*7290*/  F2FP.F16.F32.PACK_AB R164, R172, R171 ;  /* 0x000000abaca4723e */ /* 0x000fe200000000ff */
[-C--:B------:R-:W-:Y:S01]  /*72a0*/  FMUL.FTZ R53, R53, R196.reuse ;  /* 0x000000c435357220 */ /* 0x080fe20000410000 */
        /* <DEDUP_REMOVED lines=10> */
[-C--:B------:R-:W-:Y:S01]  /*7350*/  FMUL.FTZ R57, R57, R196.reuse ;  /* 0x000000c439397220 */ /* 0x080fe20000410000 */
[-C--:B------:R-:W-:Y:S01]  /*7360*/  FMUL.FTZ R60, R60, R196.reuse ;  /* 0x000000c43c3c7220 */ /* 0x080fe20000410000 */
[-C--:B------:R-:W-:Y:S01]  /*7370*/  FMUL.FTZ R61, R61, R196.reuse ;  /* 0x000000c43d3d7220 */ /* 0x080fe20000410000 */
        /* <DEDUP_REMOVED lines=10> */
[----:B------:R-:W-:Y:S01]  /*7420*/  FMUL.FTZ R176, R2, UR14 ;  /* 0x0000000e02b07c20 */ /* 0x000fe20008410000 */
        /* <DEDUP_REMOVED lines=8> */
[----:B------:R-:W0:Y:S01]  /*74b0*/  MUFU.EX2 R176, R176 ;  /* 0x000000b000b07308 */ /* 0x000e220000000800 */
[----:B------:R-:W-:Y:S01]  /*74c0*/  FADD.FTZ R2, R12, R21 ;  /* 0x000000150c027221 */ /* 0x000fe20000010000 */
[-C--:B------:R-:W-:Y:S01]  /*74d0*/  FMUL.FTZ R80, R80, R196.reuse ;  /* 0x000000c450507220 */ /* 0x080fe20000410000 */
[-C--:B------:R-:W-:Y:S01]  /*74e0*/  FMUL.FTZ R81, R81, R196.reuse ;  /* 0x000000c451517220 */ /* 0x080fe20000410000 */
[-C--:B------:R-:W-:Y:S01]  /*74f0*/  FMUL.FTZ R84, R84, R196.reuse ;  /* 0x000000c454547220 */ /* 0x080fe20000410000 */
        /* <DEDUP_REMOVED lines=10> */
[----:B------:R-:W-:Y:S01]  /*75a0*/  FMUL.FTZ R104, R104, R196 ;  /* 0x000000c468687220 */ /* 0x000fe20000410000 */
[----:B------:R3:W-:Y:S01]  /*75b0*/  MUFU.EX2 R178, R162 ;  /* 0x000000a200b27308 */ /* 0x0007e20000000800 */
[----:B0-----:R-:W-:Y:S01]  /*75c0*/  FFMA.FTZ R9, R176, R0, R11 ;  /* 0x00000000b0097223 */ /* 0x001fe2000001000b */
[-C--:B------:R-:W-:Y:S01]  /*75d0*/  FMUL.FTZ R105, R105, R196.reuse ;  /* 0x000000c469697220 */ /* 0x080fe20000410000 */
[-C--:B------:R-:W-:Y:S01]  /*75e0*/  FMUL.FTZ R108, R108, R196.reuse ;  /* 0x000000c46c6c7220 */ /* 0x080fe20000410000 */
[-C--:B------:R-:W-:Y:S01]  /*75f0*/  FMUL.FTZ R109, R109, R196.reuse ;  /* 0x000000c46d6d7220 */ /* 0x080fe20000410000 */
[----:B------:R-:W-:Y:S01]  /*7600*/  FADD.FTZ R0, R194, R9 ;  /* 0x00000009c2007221 */ /* 0x000fe20000010000 */
[-C--:B------:R-:W-:Y:S01]  /*7610*/  FMUL.FTZ R112, R112, R196.reuse ;  /* 0x000000c470707220 */ /* 0x080fe20000410000 */
[-C--:B------:R-:W-:Y:S01]  /*7620*/  FMUL.FTZ R113, R113, R196.reuse ;  /* 0x000000c471717220 */ /* 0x080fe20000410000 */
[----:B------:R-:W0:Y:S01]  /*7630*/  MUFU.EX2 R10, R10 ;  /* 0x0000000a000a7308 */ /* 0x000e220000000800 */
[----:B------:R-:W-:Y:S01]  /*7640*/  FADD.FTZ R9, R13, R0 ;  /* 0x000000000d097221 */ /* 0x000fe20000010000 */
[----:B---3--:R-:W-:Y:S01]  /*7650*/  F2FP.F16.F32.PACK_AB R162, R168, R167 ;  /* 0x000000a7a8a2723e */ /* 0x008fe200000000ff */
[-C--:B------:R-:W-:Y:S01]  /*7660*/  FMUL.FTZ R116, R116, R196.reuse ;  /* 0x000000c474747220 */ /* 0x080fe20000410000 */
[----:B------:R-:W-:Y:S01]  /*7670*/  F2FP.F16.F32.PACK_AB R168, R180, R179 ;  /* 0x000000b3b4a8723e */ /* 0x000fe200000000ff */
[----:B------:R-:W-:Y:S01]  /*7680*/  FADD.FTZ R180, R20, R9 ;  /* 0x0000000914b47221 */ /* 0x000fe20000010000 */
[-C--:B------:R-:W-:Y:S01]  /*7690*/  FMUL.FTZ R117, R117, R196.reuse ;  /* 0x000000c475757220 */ /* 0x080fe20000410000 */
[-C--:B------:R-:W-:Y:S01]  /*76a0*/  FMUL.FTZ R120, R120, R196.reuse ;  /* 0x000000c478787220 */ /* 0x080fe20000410000 */
[----:B------:R-:W3:Y:S01]  /*76b0*/  MUFU.EX2 R161, R161 ;  /* 0x000000a100a17308 */ /* 0x000ee20000000800 */
[----:B------:R-:W-:Y:S01]  /*76c0*/  FADD.FTZ R9, R15, R180 ;  /* 0x000000b40f097221 */ /* 0x000fe20000010000 */
[-C--:B------:R-:W-:Y:S01]  /*76d0*/  FMUL.FTZ R121, R121, R196.reuse ;  /* 0x000000c479797220 */ /* 0x080fe20000410000 */
[-C--:B------:R-:W-:Y:S01]  /*76e0*/  FMUL.FTZ R124, R124, R196.reuse ;  /* 0x000000c47c7c7220 */ /* 0x080fe20000410000 */
[-C--:B------:R-:W-:Y:S01]  /*76f0*/  FMUL.FTZ R125, R125, R196.reuse ;  /* 0x000000c47d7d7220 */ /* 0x080fe20000410000 */
[----:B------:R-:W-:Y:S01]  /*7700*/  FADD.FTZ R180, R198, R9 ;  /* 0x00000009c6b47221 */ /* 0x000fe20000010000 */
[-C--:B------:R-:W-:Y:S01]  /*7710*/  FMUL.FTZ R128, R128, R196.reuse ;  /* 0x000000c480807220 */ /* 0x080fe20000410000 */
[-C--:B------:R-:W-:Y:S01]  /*7720*/  FMUL.FTZ R129, R129, R196.reuse ;  /* 0x000000c481817220 */ /* 0x080fe20000410000 */
[----:B------:R-:W4:Y:S01]  /*7730*/  MUFU.EX2 R14, R197 ;  /* 0x000000c5000e7308 */ /* 0x000f220000000800 */
[----:B-1----:R-:W-:Y:S01]  /*7740*/  FADD.FTZ R9, R189, R180 ;  /* 0x000000b4bd097221 */ /* 0x002fe20000010000 */
[----:B0-----:R-:W-:Y:S01]  /*7750*/  F2FP.F16.F32.PACK_AB R159, R10, R189 ;  /* 0x000000bd0a9f723e */ /* 0x001fe200000000ff */
[-C--:B------:R-:W-:Y:S01]  /*7760*/  FMUL.FTZ R132, R132, R196.reuse ;  /* 0x000000c484847220 */ /* 0x080fe20000410000 */
[-C--:B------:R-:W-:Y:S01]  /*7770*/  FMUL.FTZ R133, R133, R196.reuse ;  /* 0x000000c485857220 */ /* 0x080fe20000410000 */
[----:B------:R-:W-:Y:S01]  /*7780*/  FADD.FTZ R184, R10, R9 ;  /* 0x000000090ab87221 */ /* 0x000fe20000010000 */
[-C--:B------:R-:W-:Y:S01]  /*7790*/  FMUL.FTZ R136, R136, R196.reuse ;  /* 0x000000c488887220 */ /* 0x080fe20000410000 */
[-C--:B------:R-:W-:Y:S01]  /*77a0*/  FMUL.FTZ R137, R137, R196.reuse ;  /* 0x000000c489897220 */ /* 0x080fe20000410000 */
[----:B------:R-:W0:Y:S01]  /*77b0*/  MUFU.EX2 R163, R195 ;  /* 0x000000c300a37308 */ /* 0x000e220000000800 */
[----:B---3--:R-:W-:Y:S01]  /*77c0*/  FADD.FTZ R9, R161, R184 ;  /* 0x000000b8a1097221 */ /* 0x008fe20000010000 */
[-C--:B------:R-:W-:Y:S01]  /*77d0*/  FMUL.FTZ R140, R140, R196.reuse ;  /* 0x000000c48c8c7220 */ /* 0x080fe20000410000 */
[-C--:B------:R-:W-:Y:S01]  /*77e0*/  FMUL.FTZ R141, R141, R196.reuse ;  /* 0x000000c48d8d7220 */ /* 0x080fe20000410000 */
[-C--:B------:R-:W-:Y:S01]  /*77f0*/  FMUL.FTZ R144, R144, R196.reuse ;  /* 0x000000c490907220 */ /* 0x080fe20000410000 */
[----:B------:R-:W-:Y:S01]  /*7800*/  FADD.FTZ R9, R178, R9 ;  /* 0x00000009b2097221 */ /* 0x000fe20000010000 */
[-C--:B------:R-:W-:Y:S01]  /*7810*/  FMUL.FTZ R145, R145, R196.reuse ;  /* 0x000000c491917220 */ /* 0x080fe20000410000 */
[-C--:B------:R-:W-:Y:S01]  /*7820*/  FMUL.FTZ R148, R148, R196.reuse ;  /* 0x000000c494947220 */ /* 0x080fe20000410000 */
[----:B------:R-:W1:Y:S01]  /*7830*/  MUFU.EX2 R169, R169 ;  /* 0x000000a900a97308 */ /* 0x000e620000000800 */
[----:B----4-:R-:W-:Y:S01]  /*7840*/  FADD.FTZ R184, R14, R9 ;  /* 0x000000090eb87221 */ /* 0x010fe20000010000 */
[----:B------:R-:W-:Y:S01]  /*7850*/  FMUL.FTZ R149, R149, R196 ;  /* 0x000000c495957220 */ /* 0x000fe20000410000 */
[----:B------:R-:W-:Y:S01]  /*7860*/  F2FP.F16.F32.PACK_AB R155, R20, R13 ;  /* 0x0000000d149b723e */ /* 0x000fe200000000ff */
[-C--:B------:R-:W-:Y:S01]  /*7870*/  FMUL.FTZ R26, R26, R176.reuse ;  /* 0x000000b01a1a7220 */ /* 0x080fe20000410000 */
[----:B------:R-:W-:Y:S01]  /*7880*/  F2FP.F16.F32.PACK_AB R161, R178, R161 ;  /* 0x000000a1b2a1723e */ /* 0x000fe200000000ff */
[-C--:B------:R-:W-:Y:S01]  /*7890*/  FMUL.FTZ R27, R27, R176.reuse ;  /* 0x000000b01b1b7220 */ /* 0x080fe20000410000 */
[----:B------:R-:W-:Y:S01]  /*78a0*/  FMUL.FTZ R30, R30, R176 ;  /* 0x000000b01e1e7220 */ /* 0x000fe20000410000 */
[----:B------:R3:W4:Y:S01]  /*78b0*/  MUFU.EX2 R12, R153 ;  /* 0x00000099000c7308 */ /* 0x0007220000000800 */
        /* <DEDUP_REMOVED lines=8> */
[----:B-1----:R-:W-:Y:S01]  /*7940*/  FADD.FTZ R9, R169, R184 ;  /* 0x000000b8a9097221 */ /* 0x002fe20000010000 */
[----:B---3--:R-:W-:Y:S01]  /*7950*/  F2FP.F16.F32.PACK_AB R153, R194, R11 ;  /* 0x0000000bc299723e */ /* 0x008fe200000000ff */
[-C--:B------:R-:W-:Y:S01]  /*7960*/  FMUL.FTZ R42, R42, R176.reuse ;  /* 0x000000b02a2a7220 */ /* 0x080fe20000410000 */
[-C--:B------:R-:W-:Y:S01]  /*7970*/  FMUL.FTZ R43, R43, R176.reuse ;  /* 0x000000b02b2b7220 */ /* 0x080fe20000410000 */
[-C--:B------:R-:W-:Y:S01]  /*7980*/  FMUL.FTZ R46, R46, R176.reuse ;  /* 0x000000b02e2e7220 */ /* 0x080fe20000410000 */
[-C--:B------:R-:W-:Y:S01]  /*7990*/  FMUL.FTZ R47, R47, R176.reuse ;  /* 0x000000b02f2f7220 */ /* 0x080fe20000410000 */
[-C--:B------:R-:W-:Y:S01]  /*79a0*/  FMUL.FTZ R50, R50, R176.reuse ;  /* 0x000000b032327220 */ /* 0x080fe20000410000 */
[----:B------:R1:W3:Y:S01]  /*79b0*/  MUFU.EX2 R0, R157 ;  /* 0x0000009d00007308 */ /* 0x0002e20000000800 */
[----:B----4-:R-:W-:Y:S01]  /*79c0*/  FADD.FTZ R184, R12, R9 ;  /* 0x000000090cb87221 */ /* 0x010fe20000010000 */
        /* <DEDUP_REMOVED lines=8> */
[----:B-1----:R-:W-:Y:S01]  /*7a50*/  F2FP.F16.F32.PACK_AB R157, R198, R15 ;  /* 0x0000000fc69d723e */ /* 0x002fe200000000ff */
[-C--:B------:R-:W-:Y:S01]  /*7a60*/  FMUL.FTZ R63, R63, R176.reuse ;  /* 0x000000b03f3f7220 */ /* 0x080fe20000410000 */
[-C--:B------:R-:W-:Y:S01]  /*7a70*/  FMUL.FTZ R66, R66, R176.reuse ;  /* 0x000000b042427220 */ /* 0x080fe20000410000 */
[-C--:B------:R-:W-:Y:S01]  /*7a80*/  FMUL.FTZ R67, R67, R176.reuse ;  /* 0x000000b043437220 */ /* 0x080fe20000410000 */
[-C--:B------:R-:W-:Y:S01]  /*7a90*/  FMUL.FTZ R70, R70, R176.reuse ;  /* 0x000000b046467220 */ /* 0x080fe20000410000 */
[-C--:B------:R-:W-:Y:S01]  /*7aa0*/  FMUL.FTZ R71, R71, R176.reuse ;  /* 0x000000b047477220 */ /* 0x080fe20000410000 */
[----:B------:R0:W1:Y:S01]  /*7ab0*/  MUFU.EX2 R180, R165 ;  /* 0x000000a500b47308 */ /* 0x0000620000000800 */
[C---:B---3--:R-:W-:Y:S01]  /*7ac0*/  FADD.FTZ R190, R0.reuse, R9 ;  /* 0x0000000900be7221 */ /* 0x048fe20000010000 */
[----:B------:R-:W-:Y:S01]  /*7ad0*/  F2FP.F16.F32.PACK_AB R167, R0, R167 ;  /* 0x000000a700a7723e */ /* 0x000fe200000000ff */
[-C--:B------:R-:W-:Y:S01]  /*7ae0*/  FMUL.FTZ R74, R74, R176.reuse ;  /* 0x000000b04a4a7220 */ /* 0x080fe20000410000 */
[-C--:B------:R-:W-:Y:S01]  /*7af0*/  FMUL.FTZ R75, R75, R176.reuse ;  /* 0x000000b04b4b7220 */ /* 0x080fe20000410000 */
[-C--:B------:R-:W-:Y:S01]  /*7b00*/  FMUL.FTZ R78, R78, R176.reuse ;  /* 0x000000b04e4e7220 */ /* 0x080fe20000410000 */
[-C--:B------:R-:W-:Y:S01]  /*7b10*/  FMUL.FTZ R79, R79, R176.reuse ;  /* 0x000000b04f4f7220 */ /* 0x080fe20000410000 */
[-C--:B------:R-:W-:Y:S01]  /*7b20*/  FMUL.FTZ R82, R82, R176.reuse ;  /* 0x000000b052527220 */ /* 0x080fe20000410000 */
[----:B------:R-:W3:Y:S01]  /*7b30*/  MUFU.EX2 R171, R181 ;  /* 0x000000b500ab7308 */ /* 0x000ee20000000800 */
[----:B----4-:R-:W-:Y:S01]  /*7b40*/  FADD.FTZ R9, R177, R190 ;  /* 0x000000beb1097221 */ /* 0x010fe20000010000 */
[----:B0-----:R-:W-:Y:S01]  /*7b50*/  F2FP.F16.F32.PACK_AB R165, R12, R169 ;  /* 0x000000a90ca5723e */ /* 0x001fe200000000ff */
[-C--:B------:R-:W-:Y:S01]  /*7b60*/  FMUL.FTZ R83, R83, R176.reuse ;  /* 0x000000b053537220 */ /* 0x080fe20000410000 */
[-C--:B------:R-:W-:Y:S01]  /*7b70*/  FMUL.FTZ R86, R86, R176.reuse ;  /* 0x000000b056567220 */ /* 0x080fe20000410000 */
[-C--:B------:R-:W-:Y:S01]  /*7b80*/  FMUL.FTZ R87, R87, R176.reuse ;  /* 0x000000b057577220 */ /* 0x080fe20000410000 */
[-C--:B------:R-:W-:Y:S01]  /*7b90*/  FMUL.FTZ R90, R90, R176.reuse ;  /* 0x000000b05a5a7220 */ /* 0x080fe20000410000 */
[-C--:B------:R-:W-:Y:S01]  /*7ba0*/  FMUL.FTZ R91, R91, R176.reuse ;  /* 0x000000b05b5b7220 */ /* 0x080fe20000410000 */
[----:B------:R-:W0:Y:S01]  /*7bb0*/  MUFU.EX2 R182, R182 ;  /* 0x000000b600b67308 */ /* 0x000e220000000800 */
[----:B-1----:R-:W-:Y:S01]  /*7bc0*/  F2FP.F16.F32.PACK_AB R169, R180, R177 ;  /* 0x000000b1b4a9723e */ /* 0x002fe200000000ff */
        /* <DEDUP_REMOVED lines=15> */
[----:B-1----:R-:W-:Y:S01]  /*7cc0*/  FADD.FTZ R186, R180, R9 ;  /* 0x00000009b4ba7221 */ /* 0x002fe20000010000 */
[-C--:B------:R-:W-:Y:S01]  /*7cd0*/  FMUL.FTZ R119, R119, R176.reuse ;  /* 0x000000b077777220 */ /* 0x080fe20000410000 */
[-C--:B------:R-:W-:Y:S01]  /*7ce0*/  FMUL.FTZ R122, R122, R176.reuse ;  /* 0x000000b07a7a7220 */ /* 0x080fe20000410000 */
[-C--:B------:R-:W-:Y:S01]  /*7cf0*/  FMUL.FTZ R123, R123, R176.reuse ;  /* 0x000000b07b7b7220 */ /* 0x080fe20000410000 */
[----:B---3--:R-:W-:Y:S01]  /*7d00*/  FADD.FTZ R9, R171, R186 ;  /* 0x000000baab097221 */ /* 0x008fe20000010000 */
[----:B0-----:R-:W-:Y:S01]  /*7d10*/  F2FP.F16.F32.PACK_AB R171, R182, R171 ;  /* 0x000000abb6ab723e */ /* 0x001fe200000000ff */
[-C--:B------:R-:W-:Y:S01]  /*7d20*/  FMUL.FTZ R126, R126, R176.reuse ;  /* 0x000000b07e7e7220 */ /* 0x080fe20000410000 */
[----:B------:R-:W0:Y:S01]  /*7d30*/  MUFU.EX2 R175, R188 ;  /* 0x000000bc00af7308 */ /* 0x000e220000000800 */
[----:B------:R-:W-:Y:S01]  /*7d40*/  FADD.FTZ R190, R182, R9 ;  /* 0x00000009b6be7221 */ /* 0x000fe20000010000 */
[-C--:B------:R-:W-:Y:S01]  /*7d50*/  FMUL.FTZ R127, R127, R176.reuse ;  /* 0x000000b07f7f7220 */ /* 0x080fe20000410000 */
[-C--:B------:R-:W-:Y:S01]  /*7d60*/  FMUL.FTZ R130, R130, R176.reuse ;  /* 0x000000b082827220 */ /* 0x080fe20000410000 */
[-C--:B------:R-:W-:Y:S01]  /*7d70*/  FMUL.FTZ R131, R131, R176.reuse ;  /* 0x000000b083837220 */ /* 0x080fe20000410000 */
[----:B----4-:R-:W-:Y:S01]  /*7d80*/  FADD.FTZ R9, R173, R190 ;  /* 0x000000bead097221 */ /* 0x010fe20000010000 */
[-C--:B------:R-:W-:Y:S01]  /*7d90*/  FMUL.FTZ R134, R134, R176.reuse ;  /* 0x000000b086867220 */ /* 0x080fe20000410000 */
[-C--:B------:R-:W-:Y:S01]  /*7da0*/  FMUL.FTZ R135, R135, R176.reuse ;  /* 0x000000b087877220 */ /* 0x080fe20000410000 */
[----:B------:R-:W1:Y:S01]  /*7db0*/  MUFU.EX2 R186, R193 ;  /* 0x000000c100ba7308 */ /* 0x000e620000000800 */
[C---:B-----5:R-:W-:Y:S01]  /*7dc0*/  FADD.FTZ R10, R184.reuse, R9 ;  /* 0x00000009b80a7221 */ /* 0x060fe20000010000 */
[----:B------:R-:W-:Y:S01]  /*7dd0*/  F2FP.F16.F32.PACK_AB R173, R184, R173 ;  /* 0x000000adb8ad723e */ /* 0x000fe200000000ff */
[-C--:B------:R-:W-:Y:S01]  /*7de0*/  FMUL.FTZ R138, R138, R176.reuse ;  /* 0x000000b08a8a7220 */ /* 0x080fe20000410000 */
[-C--:B------:R-:W-:Y:S01]  /*7df0*/  FMUL.FTZ R139, R139, R176.reuse ;  /* 0x000000b08b8b7220 */ /* 0x080fe20000410000 */
[-C--:B------:R-:W-:Y:S01]  /*7e00*/  FMUL.FTZ R142, R142, R176.reuse ;  /* 0x000000b08e8e7220 */ /* 0x080fe20000410000 */
[-C--:B------:R-:W-:Y:S01]  /*7e10*/  FMUL.FTZ R143, R143, R176.reuse ;  /* 0x000000b08f8f7220 */ /* 0x080fe20000410000 */
[-C--:B------:R-:W-:Y:S01]  /*7e20*/  FMUL.FTZ R146, R146, R176.reuse ;  /* 0x000000b092927220 */ /* 0x080fe20000410000 */
[-C--:B------:R-:W-:Y:S01]  /*7e30*/  FMUL.FTZ R147, R147, R176.reuse ;  /* 0x000000b093937220 */ /* 0x080fe20000410000 */
[----:B0-----:R-:W-:Y:S01]  /*7e40*/  FADD.FTZ R9, R175, R10 ;  /* 0x0000000aaf097221 */ /* 0x001fe20000010000 */
[-C--:B------:R-:W-:Y:S01]  /*7e50*/  FMUL.FTZ R150, R150, R176.reuse ;  /* 0x000000b096967220 */ /* 0x080fe20000410000 */
[----:B------:R-:W-:-:S02]  /*7e60*/  FMUL.FTZ R151, R151, R176 ;  /* 0x000000b097977220 */ /* 0x000fc40000410000 */
[C---:B-1----:R-:W-:Y:S01]  /*7e70*/  FADD.FTZ R0, R186.reuse, R9 ;  /* 0x00000009ba007221 */ /* 0x042fe20000010000 */
[----:B------:R-:W-:Y:S01]  /*7e80*/  F2FP.F16.F32.PACK_AB R175, R186, R175 ;  /* 0x000000afbaaf723e */ /* 0x000fe200000000ff */
[----:B------:R-:W-:Y:S06]  /*7e90*/  @!P0 BRA `(.L_x_1918) ;  /* 0x0000000000048947 */ /* 0x000fec0003800000 */
[----:B------:R-:W-:Y:S01]  /*7ea0*/  BPT.TRAP 0x1 ;  /* 0x000000040000795c */ /* 0x000fe20000300000 */
.L_x_1918:
[----:B------:R0:W1:Y:S01]  /*7eb0*/  SYNCS.PHASECHK.TRANS64.TRYWAIT P1, [UR24+0x22850], R7 ;  /* 0x02285007ff0075a7 */ /* 0x0000620008020158 */
[----:B------:R-:W-:Y:S05]  /*7ec0*/  @!P0 BRA `(.L_x_1919) ;  /* 0x0000000000048947 */ /* 0x000fea0003800000 */
[----:B------:R-:W-:Y:S01]  /*7ed0*/  BPT.TRAP 0x1 ;  /* 0x000000040000795c */ /* 0x000fe20000300000 */
.L_x_1919:
[----:B------:R-:W-:Y:S01]  /*7ee0*/  VIADD R9, R214, 0x8 ;  /* 0x00000008d6097836 */ /* 0x000fe20000000000 */
[----:B-1----:R-:W-:Y:S06]  /*7ef0*/  @P1 BRA `(.L_x_1920) ;  /* 0x0000000000081947 */ /* 0x002fec0003800000 */
[----:B------:R-:W1:Y:S02]  /*7f00*/  SYNCS.PHASECHK.TRANS64.TRYWAIT P1, [UR24+0x22850], R7 ;  /* 0x02285007ff0075a7 */ /* 0x000e640008020158 */
[----:B-1----:R-:W-:Y:S05]  /*7f10*/  @!P1 BRA `(.L_x_1921) ;  /* 0x000000d400949947 */ /* 0x002fea0003800000 */
.L_x_1920:
        /* <DEDUP_REMOVED lines=37> */
[----:B---3--:R-:W-:Y:S05]  /*8170*/  @!P0 BRA `(.L_x_1922) ;  /* 0x0000000000048947 */ /* 0x008fea0003800000 */
[----:B------:R-:W-:Y:S01]  /*8180*/  BPT.TRAP 0x1 ;  /* 0x000000040000795c */ /* 0x000fe20000300000 */
.L_x_1922:
[----:B------:R-:W-:Y:S01]  /*8190*/  UIADD3 UR24, UR24, 0x22860, URZ ;  /* 0x0002286018187890 */ /* 0x000fe2000fffe03f */
[C---:B------:R-:W-:Y:S01]  /*81a0*/  ISETP.GT.AND P1, PT, R6.reuse, UR6, PT ;  /* 0x0000000606007c0c */ /* 0x040fe2000bf24270 */
[----:B------:R-:W-:Y:S02]  /*81b0*/  VIADD R6, R6, 0xffffffff ;  /* 0xffffffff06067836 */ /* 0x000fe40000000000 */
[----:B------:R-:W-:Y:S01]  /*81c0*/  UPRMT UR24, UR7, 0x654, UR24 ;  /* 0x0000065407187896 */ /* 0x000fe20008000018 */
[----:B-1----:R-:W-:Y:S02]  /*81d0*/  IMAD.MOV.U32 R10, RZ, RZ, R5 ;  /* 0x000000ffff0a7224 */ /* 0x002fe400078e0005 */
[----:B------:R-:W-:-:S06]  /*81e0*/  IMAD.MOV.U32 R9, RZ, RZ, R4 ;  /* 0x000000ffff097224 */ /* 0x000fcc00078e0004 */
[----:B------:R-:W-:Y:S01]  /*81f0*/  SYNCS.ARRIVE.TRANS64.RED.A1T0 RZ, [UR24], RZ ;  /* 0x000000ffffff79a7 */ /* 0x000fe20008100418 */
[----:B------:R-:W-:Y:S05]  /*8200*/  @P1 BRA `(.L_x_1923) ;  /* 0xffffffc8008c1947 */ /* 0x000fea000383ffff */
.L_x_1904:
[----:B------:R-:W-:Y:S01]  /*8210*/  ISETP.NE.AND P2, PT, R205, 0x1, PT ;  /* 0x00000001cd00780c */ /* 0x000fe20003f45270 */
[----:B------:R-:W-:Y:S01]  /*8220*/  UIADD3 UR6, UR41, 0x7f, URZ ;  /* 0x0000007f29067890 */ /* 0x000fe2000fffe03f */
[----:B------:R-:W-:Y:S02]  /*8230*/  IADD3 R8, R17, 0x1, -R8 ;  /* 0x0000000111087810 */ /* 0x000fe40007ffe808 */
[----:B------:R-:W-:-:S09]  /*8240*/  LOP3.LUT P1, RZ, R16, 0x80000, RZ, 0xc0, !PT ;  /* 0x0008000010ff7812 */ /* 0x000fd2000782c0ff */
[----:B0-----:R-:W0:Y:S08]  /*8250*/  @P2 LDC R7, c[0x0][0x44c] ;  /* 0x00011300ff072b82 */ /* 0x001e300000000800 */
[----:B------:R-:W1:Y:S01]  /*8260*/  @P2 LDC R10, c[0x0][0x450] ;  /* 0x00011400ff0a2b82 */ /* 0x000e620000000800 */
[----:B0-----:R-:W-:-:S04]  /*8270*/  @P2 IMAD.HI.U32 R9, R7, UR6, RZ ;  /* 0x0000000607092c27 */ /* 0x001fc8000f8e00ff */
[----:B------:R-:W-:Y:S01]  /*8280*/  IMAD.U32 R7, RZ, RZ, UR6 ;  /* 0x00000006ff077e24 */ /* 0x000fe2000f8e00ff */
[----:B-1----:R-:W-:-:S05]  /*8290*/  @P2 SHF.R.U32.HI R7, RZ, R10, R9 ;  /* 0x0000000aff072219 */ /* 0x002fca0000011609 */
[----:B------:R-:W-:-:S04]  /*82a0*/  IMAD.IADD R7, R8, 0x1, R7 ;  /* 0x0000000108077824 */ /* 0x000fc800078e0207 */
[----:B------:R-:W-:-:S05]  /*82b0*/  VIADD R8, R7, -UR15 ;  /* 0x8000000f07087c36 */ /* 0x000fca0008000000 */
[----:B------:R-:W-:Y:S01]  /*82c0*/  R2UR UR11, R8 ;  /* 0x00000000080b72ca */ /* 0x000fe200000e0000 */
[----:B------:R-:W-:-:S14]  /*82d0*/  @!P1 BRA `(.L_x_1924) ;  /* 0x0000000000509947 */ /* 0x000fdc0003800000 */
[----:B------:R-:W-:-:S13]  /*82e0*/  R2UR UR10, R7 ;  /* 0x00000000070a72ca */ /* 0x000fda00000e0000 */
[----:B------:R-:W-:-:S06]  /*82f0*/  UISETP.GT.AND UP0, UPT, UR10, -0x1, UPT ;  /* 0xffffffff0a00788c */ /* 0x000fcc000bf04270 */
[----:B------:R-:W-:-:S13]  /*8300*/  PLOP3.LUT P1, PT, PT, PT, UP0, 0x80, 0x0 ;  /* 0x000000000000781c */ /* 0x000fda0003f2f008 */
[----:B------:R-:W-:Y:S05]  /*8310*/  @P1 BRA `(.L_x_1925) ;  /* 0x0000000000201947 */ /* 0x000fea0003800000 */
[----:B------:R-:W-:Y:S01]  /*8320*/  ULDC UR15, c[0x0][0x9e4] ;  /* 0x00027900000f7ab9 */ /* 0x000fe20000000800 */
[----:B------:R-:W-:Y:S02]  /*8330*/  ULOP3.LUT UR10, URZ, UR10, URZ, 0x33, !UPT ;  /* 0x0000000a3f0a7292 */ /* 0x000fe4000f8e333f */
[----:B------:R-:W-:-:S11]  /*8340*/  UISETP.NE.AND UP0, UPT, UR15, 0x1, UPT ;  /* 0x000000010f00788c */ /* 0x000fd6000bf05270 */
[----:B------:R-:W-:Y:S02]  /*8350*/  @UP0 ULDC.64 UR18, c[0x0][0x9e8] ;  /* 0x00027a0000120ab9 */ /* 0x000fe40000000a00 */
[----:B------:R-:W-:-:S04]  /*8360*/  UIMAD.WIDE.U32 UR6, UR10, UR18, URZ ;  /* 0x000000120a0672a5 */ /* 0x000fc8000f8e003f */
[----:B------:R-:W-:-:S04]  /*8370*/  @UP0 USHF.R.U32.HI UR10, URZ, UR19, UR7 ;  /* 0x000000133f0a0299 */ /* 0x000fc80008011607 */
[----:B------:R-:W-:Y:S01]  /*8380*/  ULOP3.LUT UR10, URZ, UR10, URZ, 0x33, !UPT ;  /* 0x0000000a3f0a7292 */ /* 0x000fe2000f8e333f */
[----:B------:R-:W-:Y:S11]  /*8390*/  BRA `(.L_x_1926) ;  /* 0x0000000000147947 */ /* 0x000ff60003800000 */
.L_x_1925:
[----:B------:R-:W-:Y:S02]  /*83a0*/  ULDC UR15, c[0x0][0x9e4] ;  /* 0x00027900000f7ab9 */ /* 0x000fe40000000800 */
[----:B------:R-:W-:-:S11]  /*83b0*/  UISETP.NE.AND UP0, UPT, UR15, 0x1, UPT ;  /* 0x000000010f00788c */ /* 0x000fd6000bf05270 */
[----:B------:R-:W-:Y:S02]  /*83c0*/  @UP0 ULDC.64 UR18, c[0x0][0x9e8] ;  /* 0x00027a0000120ab9 */ /* 0x000fe40000000a00 */
[----:B------:R-:W-:-:S04]  /*83d0*/  UIMAD.WIDE.U32 UR6, UR10, UR18, URZ ;  /* 0x000000120a0672a5 */ /* 0x000fc8000f8e003f */
[----:B------:R-:W-:-:S12]  /*83e0*/  @UP0 USHF.R.U32.HI UR10, URZ, UR19, UR7 ;  /* 0x000000133f0a0299 */ /* 0x000fd80008011607 */
.L_x_1926:
[----:B------:R-:W-:-:S04]  /*83f0*/  UIMAD UR10, UR10, UR15, URZ ;  /* 0x0000000f0a0a72a4 */ /* 0x000fc8000f8e023f */
[----:B------:R-:W-:-:S04]  /*8400*/  UISETP.LT.AND UP0, UPT, UR11, UR10, UPT ;  /* 0x0000000a0b00728c */ /* 0x000fc8000bf01270 */
[----:B------:R-:W-:-:S12]  /*8410*/  USEL UR11, UR11, UR10, !UP0 ;  /* 0x0000000a0b0b7287 */ /* 0x000fd8000c000000 */
.L_x_1924:
[----:B------:R-:W-:-:S04]  /*8420*/  UIADD3 UR6, UR11, 0x5f, URZ ;  /* 0x0000005f0b067890 */ /* 0x000fc8000fffe03f */
        /* <DEDUP_REMOVED lines=9> */
[----:B------:R-:W-:Y:S01]  /*84c0*/  IMAD.MOV.U32 R9, RZ, RZ, R4 ;  /* 0x000000ffff097224 */ /* 0x000fe200078e0004 */
[----:B------:R-:W-:Y:S01]  /*84d0*/  ULDC UR25, c[0x0][0x988] ;  /* 0x0002620000197ab9 */ /* 0x000fe20000000800 */
[----:B------:R-:W-:-:S07]  /*84e0*/  IMAD.MOV.U32 R7, RZ, RZ, R6 ;  /* 0x000000ffff077224 */ /* 0x000fce00078e0006 */
.L_x_1938:
[----:B------:R-:W-:Y:S01]  /*84f0*/  UIADD3 UR38, UR38, 0x1, URZ ;  /* 0x0000000126267890 */ /* 0x000fe2000fffe03f */
[C---:B------:R-:W-:Y:S01]  /*8500*/  ISETP.GT.AND P1, PT, R7.reuse, UR24, PT ;  /* 0x0000001807007c0c */ /* 0x040fe2000bf24270 */
[----:B------:R-:W-:Y:S02]  /*8510*/  VIADD R7, R7, 0xffffffff ;  /* 0xffffffff07077836 */ /* 0x000fe40000000000 */
[----:B------:R-:W-:-:S04]  /*8520*/  UISETP.NE.AND UP0, UPT, UR38, 0x2, UPT ;  /* 0x000000022600788c */ /* 0x000fc8000bf05270 */
[----:B------:R-:W-:Y:S02]  /*8530*/  USEL UR6, URZ, 0x1, UP0 ;  /* 0x000000013f067887 */ /* 0x000fe40008000000 */
[----:B------:R-:W-:Y:S02]  /*8540*/  USEL UR38, UR38, URZ, UP0 ;  /* 0x0000003f26267287 */ /* 0x000fe40008000000 */
[----:B------:R-:W-:Y:S01]  /*8550*/  ULOP3.LUT UR37, UR37, UR6, URZ, 0x3c, !UPT ;  /* 0x0000000625257292 */ /* 0x000fe2000f8e3c3f */
[----:B0-----:R-:W-:Y:S11]  /*8560*/  @!P0 BRA `(.L_x_1928) ;  /* 0x0000000000048947 */ /* 0x001ff60003800000 */
[----:B------:R-:W-:Y:S01]  /*8570*/  BPT.TRAP 0x1 ;  /* 0x000000040000795c */ /* 0x000fe20000300000 */
.L_x_1928:
        /* <DEDUP_REMOVED lines=9> */
.L_x_1929:
[----:B-1----:R-:W-:Y:S05]  /*8610*/  @P2 BRA `(.L_x_1930) ;  /* 0x0000000000082947 */ /* 0x002fea0003800000 */
[----:B------:R-:W1:Y:S02]  /*8620*/  SYNCS.PHASECHK.TRANS64.TRYWAIT P2, [UR27+0x22830], R6 ;  /* 0x02283006ff0075a7 */ /* 0x000e64000804015b */
[----:B-1----:R-:W-:Y:S05]  /*8630*/  @!P2 BRA `(.L_x_1931) ;  /* 0x000000cc00e4a947 */ /* 0x002fea0003800000 */
.L_x_1930:
[----:B------:R-:W-:Y:S01]  /*8640*/  UIMAD UR22, UR38, 0x300, UR4 ;  /* 0x00000300261678a4 */ /* 0x000fe2000f8e0204 */
[----:B------:R-:W-:Y:S01]  /*8650*/  WARPGROUP.ARRIVE ;  /* 0x00000000000079c5 */ /* 0x000fe20000000000 */
[----:B------:R-:W-:Y:S01]  /*8660*/  UMOV UR23, 0x40000040 ;  /* 0x4000004000177882 */ /* 0x000fe20000000000 */
[----:B------:R-:W-:Y:S01]  /*8670*/  UMOV UR11, 0x40000040 ;  /* 0x40000040000b7882 */ /* 0x000fe20000000000 */
[----:B------:R-:W-:-:S03]  /*8680*/  UIADD3 UR10, UR22, 0x2, URZ ;  /* 0x00000002160a7890 */ /* 0x000fc6000fffe03f */
[----:B------:R-:W3:Y:S01]  /*8690*/  S2R R217, SR_TID.X ;  /* 0x0000000000d97919 */ /* 0x000ee20000002100 */
[----:B------:R-:W-:Y:S01]  /*86a0*/  UIADD3 UR14, UR22, 0x4, URZ ;  /* 0x00000004160e7890 */ /* 0x000fe2000fffe03f */
[----:B------:R-:W-:Y:S01]  /*86b0*/  UMOV UR15, 0x40000040 ;  /* 0x40000040000f7882 */ /* 0x000fe20000000000 */
[----:B------:R-:W-:Y:S01]  /*86c0*/  HGMMA.64x96x16.F32 R152, gdesc[UR20], RZ, !UPT, gsb0 ;  /* 0x01600000149879f0 */ /* 0x000fe2000c0008ff */
[----:B------:R-:W-:Y:S01]  /*86d0*/  UIADD3 UR18, UR22, 0x6, URZ ;  /* 0x0000000616127890 */ /* 0x000fe2000fffe03f */
[----:B------:R-:W-:Y:S01]  /*86e0*/  UMOV UR19, 0x40000040 ;  /* 0x4000004000137882 */ /* 0x000fe20000000000 */
[----:B---3--:R-:W-:-:S04]  /*86f0*/  SHF.R.U32.HI R217, RZ, 0x7, R217 ;  /* 0x00000007ffd97819 */ /* 0x008fc800000116d9 */
[----:B-12---:R-:W-:Y:S01]  /*8700*/  IADD3 R3, -R217, 0xb, RZ ;  /* 0x0000000bd9037810 */ /* 0x006fe20007ffe1ff */
        /* <DEDUP_REMOVED lines=13> */
.L_x_1932:
        /* <DEDUP_REMOVED lines=40> */
[----:B------:R-:W-:Y:S01]  /*8a60*/  UMOV UR14, UR25 ;  /* 0x00000019000e7c82 */ /* 0x000fe20008000000 */
        /* <DEDUP_REMOVED lines=9> */
[----:B------:R-:W-:-:S04]  /*8b00*/  UIADD3 UR6, UR27, 0x22840, URZ ;  /* 0x000228401b067890 */ /* 0x000fc8000fffe03f */
[----:B------:R-:W2:Y:S01]  /*8b10*/  MUFU.TANH R155, R155 ;  /* 0x0000009b009b7308 */ /* 0x000ea20000002400 */
[----:B---3--:R-:W-:Y:S01]  /*8b20*/  FMNMX.FTZ R173, R21, R4, !PT ;  /* 0x0000000415ad7209 */ /* 0x008fe20007810000 */
[----:B------:R-:W-:-:S06]  /*8b30*/  UPRMT UR6, UR26, 0x654, UR6 ;  /* 0x000006541a067896 */ /* 0x000fcc0008000006 */
[----:B------:R-:W3:Y:S01]  /*8b40*/  MUFU.TANH R157, R157 ;  /* 0x0000009d009d7308 */ /* 0x000ee20000002400 */
[----:B----4-:R-:W-:Y:S01]  /*8b50*/  FMNMX.FTZ R4, R152, R173, !PT ;  /* 0x000000ad98047209 */ /* 0x010fe20007810000 */
[----:B------:R-:W-:Y:S01]  /*8b60*/  FMUL.FTZ R173, R189, UR28 ;  /* 0x0000001cbdad7c20 */ /* 0x000fe20008410000 */
[----:B------:R-:W-:Y:S01]  /*8b70*/  FMUL.FTZ R189, R198, UR28 ;  /* 0x0000001cc6bd7c20 */ /* 0x000fe20008410000 */
[----:B------:R-:W-:Y:S04]  /*8b80*/  SYNCS.ARRIVE.TRANS64.RED.A1T0 RZ, [UR6], RZ ;  /* 0x000000ffffff79a7 */ /* 0x000fe80008100406 */
        /* <DEDUP_REMOVED lines=37> */
[----:B------:R-:W-:Y:S01]  /*8de0*/  FMUL.FTZ R183, R186, UR28 ;  /* 0x0000001cbab77c20 */ /* 0x000fe20008410000 */
[----:B------:R-:W-:-:S03]  /*8df0*/  FMUL.FTZ R186, R191, UR28 ;  /* 0x0000001cbfba7c20 */ /* 0x000fc60008410000 */
        /* <DEDUP_REMOVED lines=10> */
[----:B------:R-:W-:Y:S01]  /*8ea0*/  FMUL.FTZ R190, R199, UR28 ;  /* 0x0000001cc7be7c20 */ /* 0x000fe20008410000 */
[----:B------:R-:W1:Y:S06]  /*8eb0*/  SHFL.BFLY PT, R193, R192, 0x1, 0x1f ;  /* 0x0c201f00c0c17f89 */ /* 0x000e6c00000e0000 */
[----:B------:R-:W4:Y:S08]  /*8ec0*/  MUFU.TANH R156, R156 ;  /* 0x0000009c009c7308 */ /* 0x000f300000002400 */
[----:B------:R-:W4:Y:S08]  /*8ed0*/  MUFU.TANH R158, R158 ;  /* 0x0000009e009e7308 */ /* 0x000f300000002400 */
[----:B------:R-:W4:Y:S01]  /*8ee0*/  MUFU.TANH R160, R160 ;  /* 0x000000a000a07308 */ /* 0x000f220000002400 */
[----:B-1----:R-:W-:-:S05]  /*8ef0*/  FMNMX.FTZ R4, R192, R193, !PT ;  /* 0x000000c1c0047209 */ /* 0x002fca0007810000 */
[C---:B------:R-:W-:Y:S02]  /*8f00*/  FMUL.FTZ R192, R4.reuse, UR14 ;  /* 0x0000000e04c07c20 */ /* 0x040fe40008410000 */
[----:B------:R-:W1:Y:S01]  /*8f10*/  MUFU.TANH R162, R162 ;  /* 0x000000a200a27308 */ /* 0x000e620000002400 */
[----:B------:R-:W-:Y:S01]  /*8f20*/  FADD.FTZ R9, -R4, R9 ;  /* 0x0000000904097221 */ /* 0x000fe20000010100 */
[--C-:B------:R-:W-:Y:S01]  /*8f30*/  FFMA.FTZ R194, R10, UR14, -R192.reuse ;  /* 0x0000000e0ac27c23 */ /* 0x100fe200080108c0 */
[----:B---3--:R-:W-:Y:S01]  /*8f40*/  FMNMX.FTZ R10, R12, R191, !PT ;  /* 0x000000bf0c0a7209 */ /* 0x008fe20007810000 */
[--C-:B------:R-:W-:Y:S01]  /*8f50*/  FFMA.FTZ R193, R5, UR14, -R192.reuse ;  /* 0x0000000e05c17c23 */ /* 0x100fe200080108c0 */
[--C-:B------:R-:W-:Y:S01]  /*8f60*/  FFMA.FTZ R196, R152, UR14, -R192.reuse ;  /* 0x0000000e98c47c23 */ /* 0x100fe200080108c0 */
[--C-:B------:R-:W-:Y:S01]  /*8f70*/  FFMA.FTZ R197, R177, UR14, -R192.reuse ;  /* 0x0000000eb1c57c23 */ /* 0x100fe200080108c0 */
[----:B-----5:R-:W-:Y:S01]  /*8f80*/  FMNMX.FTZ R191, R15, R10, !PT ;  /* 0x0000000a0fbf7209 */ /* 0x020fe20007810000 */
[----:B------:R-:W3:Y:S01]  /*8f90*/  MUFU.TANH R164, R164 ;  /* 0x000000a400a47308 */ /* 0x000ee20000002400 */
[----:B------:R-:W-:Y:S01]  /*8fa0*/  FMUL.FTZ R9, R9, UR14 ;  /* 0x0000000e09097c20 */ /* 0x000fe20008410000 */
        /* <DEDUP_REMOVED lines=20> */
[----:B------:R-:W-:Y:S01]  /*90f0*/  FFMA.FTZ R13, R163, UR14, -R192 ;  /* 0x0000000ea30d7c23 */ /* 0x000fe200080108c0 */
[----:B------:R-:W-:Y:S01]  /*9100*/  FMNMX.FTZ R5, R160, R5, !PT ;  /* 0x00000005a0057209 */ /* 0x000fe20007810000 */
[----:B------:R-:W4:Y:S03]  /*9110*/  MUFU.TANH R179, R179 ;  /* 0x000000b300b37308 */ /* 0x000f260000002400 */
[----:B-1----:R-:W-:-:S04]  /*9120*/  FMNMX.FTZ R5, R162, R5, !PT ;  /* 0x00000005a2057209 */ /* 0x002fc80007810000 */
        /* <DEDUP_REMOVED lines=22> */
[----:B------:R-:W0:Y:S01]  /*9290*/  MUFU.EX2 R9, R9 ;  /* 0x0000000900097308 */ /* 0x000e220000000800 */
[----:B--2---:R-:W-:Y:S01]  /*92a0*/  FMNMX.FTZ R5, R189, R10, !PT ;  /* 0x0000000abd057209 */ /* 0x004fe20007810000 */
[--C-:B------:R-:W-:Y:S01]  /*92b0*/  FFMA.FTZ R10, R166, UR14, -R192.reuse ;  /* 0x0000000ea60a7c23 */ /* 0x100fe200080108c0 */
[--C-:B------:R-:W-:Y:S01]  /*92c0*/  FFMA.FTZ R166, R168, UR14, -R192.reuse ;  /* 0x0000000ea8a67c23 */ /* 0x100fe200080108c0 */
[--C-:B------:R-:W-:Y:S01]  /*92d0*/  FFMA.FTZ R168, R170, UR14, -R192.reuse ;  /* 0x0000000eaaa87c23 */ /* 0x100fe200080108c0 */
[--C-:B------:R-:W-:Y:S01]  /*92e0*/  FFMA.FTZ R170, R172, UR14, -R192.reuse ;  /* 0x0000000eacaa7c23 */ /* 0x100fe200080108c0 */
[--C-:B------:R-:W-:Y:S01]  /*92f0*/  FFMA.FTZ R172, R174, UR14, -R192.reuse ;  /* 0x0000000eaeac7c23 */ /* 0x100fe200080108c0 */
[----:B------:R-:W-:Y:S01]  /*9300*/  FFMA.FTZ R174, R180, UR14, -R192 ;  /* 0x0000000eb4ae7c23 */ /* 0x000fe200080108c0 */
        /* <DEDUP_REMOVED lines=19> */
[----:B------:R-:W-:Y:S01]  /*9440*/  MUFU.EX2 R216, R216 ;  /* 0x000000d800d87308 */ /* 0x000fe20000000800 */
[----:B---3--:R-:W-:Y:S01]  /*9450*/  FADD.FTZ R2, R193, R2 ;  /* 0x00000002c1027221 */ /* 0x008fe20000010000 */
[-C--:B------:R-:W-:Y:S01]  /*9460*/  FMUL.FTZ R49, R49, R9.reuse ;  /* 0x0000000931317220 */ /* 0x080fe20000410000 */
[-C--:B------:R-:W-:Y:S01]  /*9470*/  FMUL.FTZ R52, R52, R9.reuse ;  /* 0x0000000934347220 */ /* 0x080fe20000410000 */
[-C--:B------:R-:W-:Y:S01]  /*9480*/  FMUL.FTZ R53, R53, R9.reuse ;  /* 0x0000000935357220 */ /* 0x080fe20000410000 */
[-C--:B------:R-:W-:Y:S01]  /*9490*/  FMUL.FTZ R56, R56, R9.reuse ;  /* 0x0000000938387220 */ /* 0x080fe20000410000 */
[----:B-1----:R-:W-:Y:S01]  /*94a0*/  FMNMX.FTZ R152, R5, R152, !PT ;  /* 0x0000009805987209 */ /* 0x002fe20007810000 */
[-C--:B------:R-:W-:Y:S01]  /*94b0*/  FMUL.FTZ R57, R57, R9.reuse ;  /* 0x0000000939397220 */ /* 0x080fe20000410000 */
        /* <DEDUP_REMOVED lines=32> */
[C---:B------:R-:W-:Y:S01]  /*96c0*/  FADD.FTZ R8, -R5.reuse, R8 ;  /* 0x0000000805087221 */ /* 0x040fe20000010100 */
[----:B------:R-:W-:Y:S01]  /*96d0*/  FMUL.FTZ R199, R5, UR14 ;  /* 0x0000000e05c77c20 */ /* 0x000fe20008410000 */
[----:B------:R-:W-:Y:S01]  /*96e0*/  MUFU.EX2 R14, R14 ;  /* 0x0000000e000e7308 */ /* 0x000fe20000000800 */
[-C--:B------:R-:W-:Y:S01]  /*96f0*/  FMUL.FTZ R112, R112, R9.reuse ;  /* 0x0000000970707220 */ /* 0x080fe20000410000 */
        /* <DEDUP_REMOVED lines=10> */
[----:B0-----:R-:W-:Y:S01]  /*97a0*/  FADD.FTZ R153, R195, R2 ;  /* 0x00000002c3997221 */ /* 0x001fe20000010000 */
        /* <DEDUP_REMOVED lines=11> */
[----:B------:R-:W1:Y:S01]  /*9860*/  MUFU.EX2 R11, R11 ;  /* 0x0000000b000b7308 */ /* 0x000e620000000800 */
[--C-:B------:R-:W-:Y:S01]  /*9870*/  FFMA.FTZ R184, R184, UR14, -R199.reuse ;  /* 0x0000000eb8b87c23 */ /* 0x100fe200080108c7 */
[--C-:B------:R-:W-:Y:S01]  /*9880*/  FFMA.FTZ R186, R186, UR14, -R199.reuse ;  /* 0x0000000ebaba7c23 */ /* 0x100fe200080108c7 */
[--C-:B------:R-:W-:Y:S01]  /*9890*/  FFMA.FTZ R187, R187, UR14, -R199.reuse ;  /* 0x0000000ebbbb7c23 */ /* 0x100fe200080108c7 */
[--C-:B------:R-:W-:Y:S01]  /*98a0*/  FFMA.FTZ R188, R188, UR14, -R199.reuse ;  /* 0x0000000ebcbc7c23 */ /* 0x100fe200080108c7 */
[--C-:B------:R-:W-:Y:S01]  /*98b0*/  FFMA.FTZ R189, R189, UR14, -R199.reuse ;  /* 0x0000000ebdbd7c23 */ /* 0x100fe200080108c7 */
[----:B------:R-:W-:Y:S01]  /*98c0*/  FFMA.FTZ R190, R190, UR14, -R199 ;  /* 0x0000000ebebe7c23 */ /* 0x000fe200080108c7 */
        /* <DEDUP_REMOVED lines=26> */
[----:B0-----:R-:W-:Y:S01]  /*9a70*/  FADD.FTZ R154, R180, R215 ;  /* 0x000000d7b49a7221 */ /* 0x001fe20000010000 */
[----:B------:R-:W-:Y:S01]  /*9a80*/  FADD.FTZ R152, R196, R153 ;  /* 0x00000099c4987221 */ /* 0x000fe20000010000 */
[----:B------:R-:W-:Y:S01]  /*9a90*/  F2FP.F16.F32.PACK_AB R155, R180, R155 ;  /* 0x0000009bb49b723e */ /* 0x000fe200000000ff */
[-C--:B------:R-:W-:Y:S01]  /*9aa0*/  FMUL.FTZ R148, R148, R9.reuse ;  /* 0x0000000994947220 */ /* 0x080fe20000410000 */
[----:B------:R-:W-:Y:S01]  /*9ab0*/  FMUL.FTZ R149, R149, R9 ;  /* 0x0000000995957220 */ /* 0x000fe20000410000 */
[----:B------:R-:W-:Y:S01]  /*9ac0*/  FADD.FTZ R153, R21, R152 ;  /* 0x0000009815997221 */ /* 0x000fe20000010000 */
[-C--:B------:R-:W-:Y:S01]  /*9ad0*/  FMUL.FTZ R26, R26, R177.reuse ;  /* 0x000000b11a1a7220 */ /* 0x080fe20000410000 */
[----:B------:R-:W0:Y:S01]  /*9ae0*/  MUFU.EX2 R159, R159 ;  /* 0x0000009f009f7308 */ /* 0x000e220000000800 */
[-C--:B------:R-:W-:Y:S01]  /*9af0*/  FMUL.FTZ R27, R27, R177.reuse ;  /* 0x000000b11b1b7220 */ /* 0x080fe20000410000 */
[----:B------:R-:W-:Y:S01]  /*9b00*/  FADD.FTZ R153, R198, R153 ;  /* 0x00000099c6997221 */ /* 0x000fe20000010000 */
        /* <DEDUP_REMOVED lines=29> */
[----:B------:R-:W5:Y:S01]  /*9ce0*/  MUFU.EX2 R161, R161 ;  /* 0x000000a100a17308 */ /* 0x000f620000000800 */
[----:B-1----:R-:W-:Y:S01]  /*9cf0*/  FADD.FTZ R181, R157, R154 ;  /* 0x0000009a9db57221 */ /* 0x002fe20000010000 */
[----:B--2---:R-:W-:Y:S01]  /*9d00*/  F2FP.F16.F32.PACK_AB R157, R20, R157 ;  /* 0x0000009d149d723e */ /* 0x004fe200000000ff */
[-C--:B------:R-:W-:Y:S01]  /*9d10*/  FMUL.FTZ R82, R82, R177.reuse ;  /* 0x000000b152527220 */ /* 0x080fe20000410000 */
[-C--:B------:R-:W-:Y:S01]  /*9d20*/  FMUL.FTZ R83, R83, R177.reuse ;  /* 0x000000b153537220 */ /* 0x080fe20000410000 */
[----:B------:R-:W-:Y:S01]  /*9d30*/  FADD.FTZ R154, R20, R181 ;  /* 0x000000b5149a7221 */ /* 0x000fe20000010000 */
[-C--:B------:R-:W-:Y:S01]  /*9d40*/  FMUL.FTZ R86, R86, R177.reuse ;  /* 0x000000b156567220 */ /* 0x080fe20000410000 */
[----:B------:R-:W-:Y:S01]  /*9d50*/  FMUL.FTZ R87, R87, R177 ;  /* 0x000000b157577220 */ /* 0x000fe20000410000 */
[----:B------:R-:W1:Y:S01]  /*9d60*/  MUFU.EX2 R162, R162 ;  /* 0x000000a200a27308 */ /* 0x000e620000000800 */
[----:B0-----:R-:W-:Y:S01]  /*9d70*/  FADD.FTZ R183, R159, R154 ;  /* 0x0000009a9fb77221 */ /* 0x001fe20000010000 */
[----:B------:R-:W-:Y:S01]  /*9d80*/  FADD.FTZ R154, R14, R153 ;  /* 0x000000990e9a7221 */ /* 0x000fe20000010000 */
[----:B---3--:R-:W-:Y:S01]  /*9d90*/  F2FP.F16.F32.PACK_AB R159, R176, R159 ;  /* 0x0000009fb09f723e */ /* 0x008fe200000000ff */
[-C--:B------:R-:W-:Y:S01]  /*9da0*/  FMUL.FTZ R90, R90, R177.reuse ;  /* 0x000000b15a5a7220 */ /* 0x080fe20000410000 */
[----:B------:R-:W-:Y:S01]  /*9db0*/  FADD.FTZ R152, R176, R183 ;  /* 0x000000b7b0987221 */ /* 0x000fe20000010000 */
[-C--:B------:R-:W-:Y:S01]  /*9dc0*/  FMUL.FTZ R91, R91, R177.reuse ;  /* 0x000000b15b5b7220 */ /* 0x080fe20000410000 */
[-C--:B------:R-:W-:Y:S01]  /*9dd0*/  FMUL.FTZ R94, R94, R177.reuse ;  /* 0x000000b15e5e7220 */ /* 0x080fe20000410000 */
[----:B------:R-:W0:Y:S01]  /*9de0*/  MUFU.EX2 R13, R13 ;  /* 0x0000000d000d7308 */ /* 0x000e220000000800 */
[----:B----4-:R-:W-:Y:S01]  /*9df0*/  FADD.FTZ R153, R15, R152 ;  /* 0x000000980f997221 */ /* 0x010fe20000010000 */
[C---:B-----5:R-:W-:Y:S01]  /*9e00*/  FADD.FTZ R156, R161.reuse, R154 ;  /* 0x0000009aa19c7221 */ /* 0x060fe20000010000 */
[----:B------:R-:W-:Y:S01]  /*9e10*/  F2FP.F16.F32.PACK_AB R160, R161, R14 ;  /* 0x0000000ea1a0723e */ /* 0x000fe200000000ff */
[-C--:B------:R-:W-:Y:S01]  /*9e20*/  FMUL.FTZ R95, R95, R177.reuse ;  /* 0x000000b15f5f7220 */ /* 0x080fe20000410000 */
[----:B------:R-:W-:Y:S01]  /*9e30*/  F2FP.F16.F32.PACK_AB R152, R193, R194 ;  /* 0x000000c2c198723e */ /* 0x000fe200000000ff */
[----:B------:R-:W-:Y:S01]  /*9e40*/  FMUL.FTZ R98, R98, R177 ;  /* 0x000000b162627220 */ /* 0x000fe20000410000 */
[----:B------:R-:W-:Y:S01]  /*9e50*/  F2FP.F16.F32.PACK_AB R154, R216, R195 ;  /* 0x000000c3d89a723e */ /* 0x000fe200000000ff */
[----:B------:R-:W2:Y:S01]  /*9e60*/  MUFU.EX2 R163, R163 ;  /* 0x000000a300a37308 */ /* 0x000ea20000000800 */
[C---:B-1----:R-:W-:Y:S01]  /*9e70*/  FADD.FTZ R158, R162.reuse, R153 ;  /* 0x00000099a29e7221 */ /* 0x042fe20000010000 */
[----:B------:R-:W-:Y:S01]  /*9e80*/  F2FP.F16.F32.PACK_AB R153, R11, R8 ;  /* 0x000000080b99723e */ /* 0x000fe200000000ff */
[----:B------:R-:W-:Y:S01]  /*9e90*/  FMUL.FTZ R99, R99, R177 ;  /* 0x000000b163637220 */ /* 0x000fe20000410000 */
[----:B------:R-:W-:Y:S01]  /*9ea0*/  F2FP.F16.F32.PACK_AB R161, R162, R15 ;  /* 0x0000000fa2a1723e */ /* 0x000fe200000000ff */
[-C--:B------:R-:W-:Y:S01]  /*9eb0*/  FMUL.FTZ R102, R102, R177.reuse ;  /* 0x000000b166667220 */ /* 0x080fe20000410000 */
[-C--:B------:R-:W-:Y:S01]  /*9ec0*/  FMUL.FTZ R103, R103, R177.reuse ;  /* 0x000000b167677220 */ /* 0x080fe20000410000 */
[----:B------:R-:W-:Y:S01]  /*9ed0*/  FMUL.FTZ R106, R106, R177 ;  /* 0x000000b16a6a7220 */ /* 0x000fe20000410000 */
[----:B------:R-:W1:Y:S01]  /*9ee0*/  MUFU.EX2 R214, R214 ;  /* 0x000000d600d67308 */ /* 0x000e620000000800 */
[----:B0-----:R-:W-:Y:S01]  /*9ef0*/  FADD.FTZ R183, R13, R156 ;  /* 0x0000009c0db77221 */ /* 0x001fe20000010000 */
[----:B------:R-:W-:Y:S01]  /*9f00*/  F2FP.F16.F32.PACK_AB R156, R196, R191 ;  /* 0x000000bfc49c723e */ /* 0x000fe200000000ff */
[-C--:B------:R-:W-:Y:S01]  /*9f10*/  FMUL.FTZ R107, R107, R177.reuse ;  /* 0x000000b16b6b7220 */ /* 0x080fe20000410000 */
[-C--:B------:R-:W-:Y:S01]  /*9f20*/  FMUL.FTZ R110, R110, R177.reuse ;  /* 0x000000b16e6e7220 */ /* 0x080fe20000410000 */
[-C--:B------:R-:W-:Y:S01]  /*9f30*/  FMUL.FTZ R111, R111, R177.reuse ;  /* 0x000000b16f6f7220 */ /* 0x080fe20000410000 */
[-C--:B------:R-:W-:Y:S01]  /*9f40*/  FMUL.FTZ R114, R114, R177.reuse ;  /* 0x000000b172727220 */ /* 0x080fe20000410000 */
[----:B------:R-:W-:Y:S01]  /*9f50*/  FMUL.FTZ R115, R115, R177 ;  /* 0x000000b173737220 */ /* 0x000fe20000410000 */
[----:B------:R-:W0:Y:S01]  /*9f60*/  MUFU.EX2 R164, R164 ;  /* 0x000000a400a47308 */ /* 0x000e220000000800 */
[----:B--2---:R-:W-:Y:S01]  /*9f70*/  FADD.FTZ R185, R163, R158 ;  /* 0x0000009ea3b97221 */ /* 0x004fe20000010000 */
[----:B------:R-:W-:Y:S01]  /*9f80*/  F2FP.F16.F32.PACK_AB R158, R198, R21 ;  /* 0x00000015c69e723e */ /* 0x000fe200000000ff */
[-C--:B------:R-:W-:Y:S01]  /*9f90*/  FMUL.FTZ R118, R118, R177.reuse ;  /* 0x000000b176767220 */ /* 0x080fe20000410000 */
[-C--:B------:R-:W-:Y:S01]  /*9fa0*/  FMUL.FTZ R119, R119, R177.reuse ;  /* 0x000000b177777220 */ /* 0x080fe20000410000 */
[-C--:B------:R-:W-:Y:S01]  /*9fb0*/  FMUL.FTZ R122, R122, R177.reuse ;  /* 0x000000b17a7a7220 */ /* 0x080fe20000410000 */
[-C--:B------:R-:W-:Y:S01]  /*9fc0*/  FMUL.FTZ R123, R123, R177.reuse ;  /* 0x000000b17b7b7220 */ /* 0x080fe20000410000 */
[----:B------:R-:W-:Y:S01]  /*9fd0*/  FMUL.FTZ R126, R126, R177 ;  /* 0x000000b17e7e7220 */ /* 0x000fe20000410000 */
[----:B------:R-:W2:Y:S01]  /*9fe0*/  MUFU.EX2 R10, R10 ;  /* 0x0000000a000a7308 */ /* 0x000ea20000000800 */
        /* <DEDUP_REMOVED lines=19> */
[----:B------:R-:W-:-:S04]  /*a120*/  FMUL.FTZ R151, R151, R177 ;  /* 0x000000b197977220 */ /* 0x000fc80000410000 */
[----:B------:R-:W2:Y:S01]  /*a130*/  MUFU.EX2 R175, R175 ;  /* 0x000000af00af7308 */ /* 0x000ea20000000800 */
[----:B-1----:R-:W-:-:S07]  /*a140*/  FADD.FTZ R20, R12, R185 ;  /* 0x000000b90c147221 */ /* 0x002fce0000010000 */
[----:B------:R-:W1:Y:S01]  /*a150*/  MUFU.EX2 R166, R166 ;  /* 0x000000a600a67308 */ /* 0x000e620000000800 */
[C---:B0-----:R-:W-:Y:S01]  /*a160*/  FADD.FTZ R21, R165.reuse, R8 ;  /* 0x00000008a5157221 */ /* 0x041fe20000010000 */
[----:B------:R-:W-:-:S06]  /*a170*/  F2FP.F16.F32.PACK_AB R164, R165, R10 ;  /* 0x0000000aa5a4723e */ /* 0x000fcc00000000ff */
[----:B------:R-:W0:Y:S01]  /*a180*/  MUFU.EX2 R167, R167 ;  /* 0x000000a700a77308 */ /* 0x000e220000000800 */
[C---:B--2---:R-:W-:Y:S01]  /*a190*/  FADD.FTZ R183, R175.reuse, R20 ;  /* 0x00000014afb77221 */ /* 0x044fe20000010000 */
[----:B------:R-:W-:-:S03]  /*a1a0*/  F2FP.F16.F32.PACK_AB R165, R175, R12 ;  /* 0x0000000cafa5723e */ /* 0x000fc600000000ff */
[----:B------:R-:W-:-:S03]  /*a1b0*/  FADD.FTZ R14, R0, R183 ;  /* 0x000000b7000e7221 */ /* 0x000fc60000010000 */
[----:B------:R-:W2:Y:S01]  /*a1c0*/  MUFU.EX2 R179, R179 ;  /* 0x000000b300b37308 */ /* 0x000ea20000000800 */
[----:B-1----:R-:W-:-:S07]  /*a1d0*/  FADD.FTZ R8, R166, R21 ;  /* 0x00000015a6087221 */ /* 0x002fce0000010000 */
[----:B------:R-:W1:Y:S01]  /*a1e0*/  MUFU.EX2 R168, R168 ;  /* 0x000000a800a87308 */ /* 0x000e620000000800 */
[C---:B0-----:R-:W-:Y:S01]  /*a1f0*/  FADD.FTZ R15, R167.reuse, R8 ;  /* 0x00000008a70f7221 */ /* 0x041fe20000010000 */
[----:B------:R-:W-:-:S06]  /*a200*/  F2FP.F16.F32.PACK_AB R166, R167, R166 ;  /* 0x000000a6a7a6723e */ /* 0x000fcc00000000ff */
[----:B------:R-:W0:Y:S01]  /*a210*/  MUFU.EX2 R2, R2 ;  /* 0x0000000200027308 */ /* 0x000e220000000800 */
[C---:B--2---:R-:W-:Y:S01]  /*a220*/  FADD.FTZ R21, R179.reuse, R14 ;  /* 0x0000000eb3157221 */ /* 0x044fe20000010000 */
[----:B------:R-:W-:-:S06]  /*a230*/  F2FP.F16.F32.PACK_AB R167, R179, R0 ;  /* 0x00000000b3a7723e */ /* 0x000fcc00000000ff */
[----:B------:R-:W2:Y:S01]  /*a240*/  MUFU.EX2 R169, R169 ;  /* 0x000000a900a97308 */ /* 0x000ea20000000800 */
[----:B-1----:R-:W-:-:S07]  /*a250*/  FADD.FTZ R8, R168, R15 ;  /* 0x0000000fa8087221 */ /* 0x002fce0000010000 */
[----:B------:R-:W1:Y:S01]  /*a260*/  MUFU.EX2 R181, R184 ;  /* 0x000000b800b57308 */ /* 0x000e620000000800 */
[----:B0-----:R-:W-:-:S07]  /*a270*/  FADD.FTZ R14, R2, R21 ;  /* 0x00000015020e7221 */ /* 0x001fce0000010000 */
[----:B------:R-:W0:Y:S01]  /*a280*/  MUFU.EX2 R170, R170 ;  /* 0x000000aa00aa7308 */ /* 0x000e220000000800 */
[C---:B--2---:R-:W-:Y:S01]  /*a290*/  FADD.FTZ R13, R169.reuse, R8 ;  /* 0x00000008a90d7221 */ /* 0x044fe20000010000 */
[----:B------:R-:W-:-:S06]  /*a2a0*/  F2FP.F16.F32.PACK_AB R168, R169, R168 ;  /* 0x000000a8a9a8723e */ /* 0x000fcc00000000ff */
[----:B------:R-:W2:Y:S01]  /*a2b0*/  MUFU.EX2 R178, R178 ;  /* 0x000000b200b27308 */ /* 0x000ea20000000800 */
[C---:B-1----:R-:W-:Y:S01]  /*a2c0*/  FADD.FTZ R15, R181.reuse, R14 ;  /* 0x0000000eb50f7221 */ /* 0x042fe20000010000 */
[----:B------:R-:W-:-:S06]  /*a2d0*/  F2FP.F16.F32.PACK_AB R169, R181, R2 ;  /* 0x00000002b5a9723e */ /* 0x000fcc00000000ff */
[----:B------:R-:W1:Y:S01]  /*a2e0*/  MUFU.EX2 R171, R171 ;  /* 0x000000ab00ab7308 */ /* 0x000e620000000800 */
[----:B0-----:R-:W-:-:S07]  /*a2f0*/  FADD.FTZ R8, R170, R13 ;  /* 0x0000000daa087221 */ /* 0x001fce0000010000 */
[----:B------:R-:W0:Y:S01]  /*a300*/  MUFU.EX2 R11, R186 ;  /* 0x000000ba000b7308 */ /* 0x000e220000000800 */
[----:B--2---:R-:W-:-:S07]  /*a310*/  FADD.FTZ R10, R178, R15 ;  /* 0x0000000fb20a7221 */ /* 0x004fce0000010000 */
[----:B------:R-:W2:Y:S01]  /*a320*/  MUFU.EX2 R172, R172 ;  /* 0x000000ac00ac7308 */ /* 0x000ea20000000800 */
[C---:B-1----:R-:W-:Y:S01]  /*a330*/  FADD.FTZ R13, R171.reuse, R8 ;  /* 0x00000008ab0d7221 */ /* 0x042fe20000010000 */
[----:B------:R-:W-:-:S06]  /*a340*/  F2FP.F16.F32.PACK_AB R170, R171, R170 ;  /* 0x000000aaabaa723e */ /* 0x000fcc00000000ff */
[----:B------:R-:W1:Y:S01]  /*a350*/  MUFU.EX2 R187, R187 ;  /* 0x000000bb00bb7308 */ /* 0x000e620000000800 */
[C---:B0-----:R-:W-:Y:S01]  /*a360*/  FADD.FTZ R10, R11.reuse, R10 ;  /* 0x0000000a0b0a7221 */ /* 0x041fe20000010000 */
[----:B------:R-:W-:-:S06]  /*a370*/  F2FP.F16.F32.PACK_AB R171, R11, R178 ;  /* 0x000000b20bab723e */ /* 0x000fcc00000000ff */
[----:B------:R-:W0:Y:S01]  /*a380*/  MUFU.EX2 R173, R173 ;  /* 0x000000ad00ad7308 */ /* 0x000e220000000800 */
[----:B--2---:R-:W-:-:S07]  /*a390*/  FADD.FTZ R0, R172, R13 ;  /* 0x0000000dac007221 */ /* 0x004fce0000010000 */
        /* <DEDUP_REMOVED lines=11> */
[----:B0-----:R-:W-:Y:S01]  /*a450*/  FADD.FTZ R11, R189, R0 ;  /* 0x00000000bd0b7221 */ /* 0x001fe20000010000 */
[C---:B--2---:R-:W-:Y:S01]  /*a460*/  FADD.FTZ R2, R197.reuse, R2 ;  /* 0x00000002c5027221 */ /* 0x044fe20000010000 */
[----:B------:R-:W-:Y:S02]  /*a470*/  F2FP.F16.F32.PACK_AB R174, R197, R174 ;  /* 0x000000aec5ae723e */ /* 0x000fe400000000ff */
[C---:B-1----:R-:W-:Y:S01]  /*a480*/  FADD.FTZ R0, R190.reuse, R11 ;  /* 0x0000000bbe007221 */ /* 0x042fe20000010000 */
[----:B------:R-:W-:Y:S01]  /*a490*/  F2FP.F16.F32.PACK_AB R175, R190, R189 ;  /* 0x000000bdbeaf723e */ /* 0x000fe200000000ff */
[----:B------:R-:W-:Y:S06]  /*a4a0*/  @!P0 BRA `(.L_x_1933) ;  /* 0x0000000000048947 */ /* 0x000fec0003800000 */
[----:B------:R-:W-:Y:S01]  /*a4b0*/  BPT.TRAP 0x1 ;  /* 0x000000040000795c */ /* 0x000fe20000300000 */
.L_x_1933:
[----:B------:R0:W1:Y:S01]  /*a4c0*/  SYNCS.PHASECHK.TRANS64.TRYWAIT P2, [UR27+0x22850], R6 ;  /* 0x02285006ff0075a7 */ /* 0x000062000804015b */
[----:B------:R-:W-:Y:S05]  /*a4d0*/  @!P0 BRA `(.L_x_1934) ;  /* 0x0000000000048947 */ /* 0x000fea0003800000 */
[----:B------:R-:W-:Y:S01]  /*a4e0*/  BPT.TRAP 0x1 ;  /* 0x000000040000795c */ /* 0x000fe20000300000 */
.L_x_1934:
[----:B------:R-:W-:Y:S01]  /*a4f0*/  VIADD R8, R217, 0x8 ;  /* 0x00000008d9087836 */ /* 0x000fe20000000000 */
[----:B-1----:R-:W-:Y:S06]  /*a500*/  @P2 BRA `(.L_x_1935) ;  /* 0x0000000000082947 */ /* 0x002fec0003800000 */
[----:B------:R-:W1:Y:S02]  /*a510*/  SYNCS.PHASECHK.TRANS64.TRYWAIT P2, [UR27+0x22850], R6 ;  /* 0x02285006ff0075a7 */ /* 0x000e64000804015b */
[----:B-1----:R-:W-:Y:S05]  /*a520*/  @!P2 BRA `(.L_x_1936) ;  /* 0x000000b00040a947 */ /* 0x002fea0003800000 */
.L_x_1935:
        /* <DEDUP_REMOVED lines=39> */
.L_x_1937:
[----:B------:R-:W-:Y:S01]  /*a7a0*/  UIADD3 UR27, UR27, 0x22860, URZ ;  /* 0x000228601b1b7890 */ /* 0x000fe2000fffe03f */
[----:B------:R-:W-:Y:S02]  /*a7b0*/  IMAD.MOV.U32 R8, RZ, RZ, R5 ;  /* 0x000000ffff087224 */ /* 0x000fe400078e0005 */
[----:B-1----:R-:W-:Y:S01]  /*a7c0*/  IMAD.MOV.U32 R9, RZ, RZ, R4 ;  /* 0x000000ffff097224 */ /* 0x002fe200078e0004 */
[----:B------:R-:W-:-:S09]  /*a7d0*/  UPRMT UR27, UR26, 0x654, UR27 ;  /* 0x000006541a1b7896 */ /* 0x000fd2000800001b */
[----:B------:R-:W-:Y:S01]  /*a7e0*/  SYNCS.ARRIVE.TRANS64.RED.A1T0 RZ, [UR27], RZ ;  /* 0x000000ffffff79a7 */ /* 0x000fe2000810041b */
[----:B------:R-:W-:Y:S05]  /*a7f0*/  @P1 BRA `(.L_x_1938) ;  /* 0xffffffdc003c1947 */ /* 0x000fea000383ffff */
[----:B0-----:R-:W-:-:S07]  /*a800*/  IMAD.MOV.U32 R6, RZ, RZ, R7 ;  /* 0x000000ffff067224 */ /* 0x001fce00078e0007 */
.L_x_1927:
[----:B------:R-:W-:-:S13]  /*a810*/  ISETP.GE.AND P1, PT, R6, UR44, PT ;  /* 0x0000002c06007c0c */ /* 0x000fda000bf26270 */
[----:B------:R-:W-:Y:S05]  /*a820*/  @!P1 BRA `(.L_x_1939) ;  /* 0x00000034008c9947 */ /* 0x000fea0003800000 */
[----:B------:R-:W-:Y:S01]  /*a830*/  IMAD.MOV.U32 R9, RZ, RZ, R5 ;  /* 0x000000ffff097224 */ /* 0x000fe200078e0005 */
[----:B------:R-:W-:Y:S01]  /*a840*/  ULDC UR27, c[0x0][0x9e4] ;  /* 0x00027900001b7ab9 */ /* 0x000fe20000000800 */
[----:B------:R-:W-:Y:S01]  /*a850*/  IMAD.MOV.U32 R8, RZ, RZ, R4 ;  /* 0x000000ffff087224 */ /* 0x000fe200078e0004 */
[----:B------:R-:W-:Y:S01]  /*a860*/  ULDC UR28, c[0x0][0x9dc] ;  /* 0x00027700001c7ab9 */ /* 0x000fe20000000800 */
[----:B------:R-:W-:Y:S01]  /*a870*/  ULDC UR29, c[0x0][0x288] ;  /* 0x0000a200001d7ab9 */ /* 0x000fe20000000800 */
[----:B------:R-:W-:Y:S01]  /*a880*/  ULDC UR30, c[0x0][0x9d8] ;  /* 0x00027600001e7ab9 */ /* 0x000fe20000000800 */
[----:B------:R-:W-:Y:S01]  /*a890*/  ULDC UR26, c[0x0][0x988] ;  /* 0x00026200001a7ab9 */ /* 0x000fe20000000800 */
[----:B------:R-:W-:-:S05]  /*a8a0*/  ULDC UR31, c[0x0][0x9e0] ;  /* 0x00027800001f7ab9 */ /* 0x000fca0000000800 */
.L_x_1958:
[----:B------:R-:W-:-:S04]  /*a8b0*/  UIADD3 UR38, UR38, 0x1, URZ ;  /* 0x0000000126267890 */ /* 0x000fc8000fffe03f */
[----:B------:R-:W-:-:S04]  /*a8c0*/  UISETP.NE.AND UP0, UPT, UR38, 0x2, UPT ;  /* 0x000000022600788c */ /* 0x000fc8000bf05270 */
[----:B------:R-:W-:Y:S02]  /*a8d0*/  USEL UR6, URZ, 0x1, UP0 ;  /* 0x000000013f067887 */ /* 0x000fe40008000000 */
[----:B------:R-:W-:Y:S02]  /*a8e0*/  USEL UR38, UR38, URZ, UP0 ;  /* 0x0000003f26267287 */ /* 0x000fe40008000000 */
[----:B------:R-:W-:Y:S01]  /*a8f0*/  ULOP3.LUT UR37, UR37, UR6, URZ, 0x3c, !UPT ;  /* 0x0000000625257292 */ /* 0x000fe2000f8e3c3f */
[----:B01----:R-:W-:Y:S11]  /*a900*/  @!P0 BRA `(.L_x_1940) ;  /* 0x0000000000048947 */ /* 0x003ff60003800000 */
[----:B------:R-:W-:Y:S01]  /*a910*/  BPT.TRAP 0x1 ;  /* 0x000000040000795c */ /* 0x000fe20000300000 */
.L_x_1940:
        /* <DEDUP_REMOVED lines=9> */
.L_x_1941:
[----:B-1----:R-:W-:Y:S05]  /*a9b0*/  @P1 BRA `(.L_x_1942) ;  /* 0x0000000000081947 */ /* 0x002fea0003800000 */
[----:B------:R-:W1:Y:S02]  /*a9c0*/  SYNCS.PHASECHK.TRANS64.TRYWAIT P1, [UR25+0x22830], R7 ;  /* 0x02283007ff0075a7 */ /* 0x000e640008020159 */
[----:B-1----:R-:W-:Y:S05]  /*a9d0*/  @!P1 BRA `(.L_x_1943) ;  /* 0x000000ac002c9947 */ /* 0x002fea0003800000 */
.L_x_1942:
        /* <DEDUP_REMOVED lines=12> */
[----:B--2---:R-:W-:Y:S01]  /*aaa0*/  IADD3 R3, -R215, 0xb, RZ ;  /* 0x0000000bd7037810 */ /* 0x004fe20007ffe1ff */
        /* <DEDUP_REMOVED lines=13> */
.L_x_1944:
[----:B------:R-:W-:Y:S01]  /*ab80*/  ISETP.NE.AND P2, PT, R205, 0x1, PT ;  /* 0x00000001cd00780c */ /* 0x000fe20003f45270 */
[----:B------:R-:W-:Y:S01]  /*ab90*/  FMUL.FTZ R10, R154, UR30 ;  /* 0x0000001e9a0a7c20 */ /* 0x000fe20008410000 */
[----:B------:R-:W-:Y:S01]  /*aba0*/  FMUL.FTZ R154, R160, UR30 ;  /* 0x0000001ea09a7c20 */ /* 0x000fe20008410000 */
[----:B------:R-:W-:Y:S01]  /*abb0*/  FMUL.FTZ R160, R170, UR30 ;  /* 0x0000001eaaa07c20 */ /* 0x000fe20008410000 */
[----:B------:R-:W-:Y:S01]  /*abc0*/  FMUL.FTZ R170, R176, UR30 ;  /* 0x0000001eb0aa7c20 */ /* 0x000fe20008410000 */
[----:B------:R-:W-:Y:S01]  /*abd0*/  FMUL.FTZ R176, R186, UR30 ;  /* 0x0000001ebab07c20 */ /* 0x000fe20008410000 */
[----:B------:R-:W-:Y:S01]  /*abe0*/  FMUL.FTZ R186, R192, UR30 ;  /* 0x0000001ec0ba7c20 */ /* 0x000fe20008410000 */
[----:B------:R-:W-:Y:S02]  /*abf0*/  VIADD R192, R22, UR41 ;  /* 0x0000002916c07c36 */ /* 0x000fe40008000000 */
[----:B------:R-:W-:Y:S01]  /*ac00*/  FMUL.FTZ R21, R157, UR30 ;  /* 0x0000001e9d157c20 */ /* 0x000fe20008410000 */
[----:B------:R-:W-:Y:S01]  /*ac10*/  FMUL.FTZ R157, R167, UR30 ;  /* 0x0000001ea79d7c20 */ /* 0x000fe20008410000 */
[----:B------:R-:W-:Y:S01]  /*ac20*/  FMUL.FTZ R167, R173, UR30 ;  /* 0x0000001eada77c20 */ /* 0x000fe20008410000 */
[----:B------:R-:W-:Y:S01]  /*ac30*/  FMUL.FTZ R20, R156, UR30 ;  /* 0x0000001e9c147c20 */ /* 0x000fe20008410000 */
[----:B------:R-:W-:Y:S01]  /*ac40*/  FMUL.FTZ R173, R183, UR30 ;  /* 0x0000001eb7ad7c20 */ /* 0x000fe20008410000 */
[----:B------:R-:W3:Y:S01]  /*ac50*/  @P2 LDC R5, c[0x0][0x44c] ;  /* 0x00011300ff052b82 */ /* 0x000ee20000000800 */
[----:B------:R-:W-:Y:S01]  /*ac60*/  UIADD3 UR6, UR25, 0x22840, URZ ;  /* 0x0002284019067890 */ /* 0x000fe2000fffe03f */
[----:B------:R-:W-:Y:S01]  /*ac70*/  FMUL.FTZ R12, R152, UR30 ;  /* 0x0000001e980c7c20 */ /* 0x000fe20008410000 */
[----:B------:R-:W-:Y:S01]  /*ac80*/  FMUL.FTZ R13, R153, UR30 ;  /* 0x0000001e990d7c20 */ /* 0x000fe20008410000 */
[----:B------:R-:W-:Y:S01]  /*ac90*/  FMUL.FTZ R11, R155, UR30 ;  /* 0x0000001e9b0b7c20 */ /* 0x000fe20008410000 */
[----:B------:R-:W-:Y:S01]  /*aca0*/  FMUL.FTZ R14, R158, UR30 ;  /* 0x0000001e9e0e7c20 */ /* 0x000fe20008410000 */
        /* <DEDUP_REMOVED lines=16> */
[----:B------:R-:W-:Y:S01]  /*adb0*/  FMUL.FTZ R172, R182, UR30 ;  /* 0x0000001eb6ac7c20 */ /* 0x000fe20008410000 */
[----:B------:R-:W-:Y:S01]  /*adc0*/  FMUL.FTZ R171, R177, UR30 ;  /* 0x0000001eb1ab7c20 */ /* 0x000fe20008410000 */
[----:B---3--:R-:W-:-:S04]  /*add0*/  @P2 IMAD.HI.U32 R5, R192, R5, RZ ;  /* 0x00000005c0052227 */ /* 0x008fc800078e00ff */
        /* <DEDUP_REMOVED lines=17> */
[----:B------:R-:W-:Y:S01]  /*aef0*/  FMUL.FTZ R193, R197, UR30 ;  /* 0x0000001ec5c17c20 */ /* 0x000fe20008410000 */
[----:B------:R-:W-:Y:S01]  /*af00*/  FMUL.FTZ R187, R198, UR30 ;  /* 0x0000001ec6bb7c20 */ /* 0x000fe20008410000 */
[----:B------:R-:W-:-:S02]  /*af10*/  VIADD R5, R189, 0x1 ;  /* 0x00000001bd057836 */ /* 0x000fc40000000000 */
[----:B------:R-:W-:Y:S01]  /*af20*/  FMUL.FTZ R190, R199, UR30 ;  /* 0x0000001ec7be7c20 */ /* 0x000fe20008410000 */
[----:B------:R-:W-:Y:S01]  /*af30*/  LOP3.LUT P1, RZ, R16, 0x80000, RZ, 0xc0, !PT ;  /* 0x0008000010ff7812 */ /* 0x000fe2000782c0ff */
[----:B------:R-:W3:Y:S01]  /*af40*/  MUFU.TANH R12, R12 ;  /* 0x0000000c000c7308 */ /* 0x000ee20000002400 */
[----:B------:R-:W-:Y:S01]  /*af50*/  IMAD R4, R18, -0x2, R5 ;  /* 0xfffffffe12047824 */ /* 0x000fe200078e0205 */
[----:B------:R-:W-:Y:S01]  /*af60*/  SYNCS.ARRIVE.TRANS64.RED.A1T0 RZ, [UR6], RZ ;  /* 0x000000ffffff79a7 */ /* 0x000fe20008100406 */
[----:B------:R-:W-:-:S03]  /*af70*/  ULOP3.LUT UR6, URZ, UR28, URZ, 0x33, !UPT ;  /* 0x0000001c3f067292 */ /* 0x000fc6000f8e333f */
[----:B------:R-:W-:Y:S02]  /*af80*/  IADD3 R4, R4, -UR29, R17 ;  /* 0x8000001d04047c10 */ /* 0x000fe4000fffe011 */
[----:B------:R-:W4:Y:S03]  /*af90*/  MUFU.TANH R13, R13 ;  /* 0x0000000d000d7308 */ /* 0x000f260000002400 */
[C---:B------:R-:W-:Y:S02]  /*afa0*/  VIADD R198, R4.reuse, UR31 ;  /* 0x0000001f04c67c36 */ /* 0x040fe40008000000 */
[----:B------:R-:W-:Y:S02]  /*afb0*/  VIADD R197, R4, UR6 ;  /* 0x0000000604c57c36 */ /* 0x000fe40008000000 */
[----:B-1----:R-:W-:Y:S01]  /*afc0*/  IMAD.IADD R196, R198, 0x1, R214 ;  /* 0x00000001c6c47824 */ /* 0x002fe200078e02d6 */
[----:B------:R-:W1:Y:S01]  /*afd0*/  MUFU.TANH R10, R10 ;  /* 0x0000000a000a7308 */ /* 0x000e620000002400 */
[----:B------:R-:W-:-:S07]  /*afe0*/  IMAD.IADD R194, R214, 0x1, R197 ;  /* 0x00000001d6c27824 */ /* 0x000fce00078e02c5 */
        /* <DEDUP_REMOVED lines=46> */
[----:B------:R-:W-:Y:S01]  /*b2d0*/  IADD3 R195, R17, -UR29, R214 ;  /* 0x8000001d11c37c10 */ /* 0x000fe2000fffe0d6 */
        /* <DEDUP_REMOVED lines=11> */
.L_x_1947:
[----:B------:R-:W-:-:S05]  /*b390*/  IMAD.U32 R199, RZ, RZ, UR27 ;  /* 0x0000001bffc77e24 */ /* 0x000fca000f8e00ff */
[----:B------:R-:W-:-:S13]  /*b3a0*/  ISETP.NE.AND P1, PT, R199, 0x1, PT ;  /* 0x00000001c700780c */ /* 0x000fda0003f25270 */
[----:B------:R-:W1:Y:S02]  /*b3b0*/  @P1 LDC.64 R4, c[0x0][0x9e8] ;  /* 0x00027a00ff041b82 */ /* 0x000e640000000a00 */
[----:B-1----:R-:W-:-:S05]  /*b3c0*/  @P1 IMAD.HI.U32 R4, R195, R4, RZ ;  /* 0x00000004c3041227 */ /* 0x002fca00078e00ff */
[----:B------:R-:W-:-:S07]  /*b3d0*/  @P1 SHF.R.U32.HI R195, RZ, R5, R4 ;  /* 0x00000005ffc31219 */ /* 0x000fce0000011604 */
.L_x_1948:
[----:B------:R-:W-:Y:S05]  /*b3e0*/  BSYNC B0 ;  /* 0x0000000000007941 */ /* 0x000fea0003800000 */
.L_x_1946:
[----:B------:R-:W-:-:S04]  /*b3f0*/  IMAD R4, R18, -0x2, R189 ;  /* 0xfffffffe12047824 */ /* 0x000fc800078e02bd */
[----:B------:R-:W-:-:S05]  /*b400*/  IMAD R195, R195, R199, R4 ;  /* 0x000000c7c3c37224 */ /* 0x000fca00078e0204 */
[----:B------:R-:W-:Y:S02]  /*b410*/  VIADDMNMX R196, R195, R199, R196, PT ;  /* 0x000000c7c3c47246 */ /* 0x000fe400038001c4 */
[----:B------:R-:W-:-:S07]  /*b420*/  VIMNMX R194, R194, R195, !PT ;  /* 0x000000c3c2c27248 */ /* 0x000fce0007fe0100 */
.L_x_1945:
[C---:B------:R-:W-:Y:S01]  /*b430*/  ISETP.GE.AND P2, PT, R189.reuse, 0x1, PT ;  /* 0x00000001bd00780c */ /* 0x040fe20003f46270 */
[----:B------:R-:W1:Y:S01]  /*b440*/  SHFL.IDX PT, R192, R192, 0x1, 0x1c1f ;  /* 0x003c1f00c0c07f89 */ /* 0x000e6200000e0000 */
[----:B------:R-:W-:Y:S02]  /*b450*/  LOP3.LUT R16, R16, 0xfffbffff, RZ, 0xc0, !PT ;  /* 0xfffbffff10107812 */ /* 0x000fe400078ec0ff */
[C---:B------:R-:W-:Y:S02]  /*b460*/  ISETP.GE.AND P1, PT, R189.reuse, 0x2, PT ;  /* 0x00000002bd00780c */ /* 0x040fe40003f26270 */
[----:B------:R-:W-:Y:S02]  /*b470*/  ISETP.GT.AND P3, PT, R194, RZ, !P2 ;  /* 0x000000ffc200720c */ /* 0x000fe40005764270 */
[----:B------:R-:W-:Y:S02]  /*b480*/  ISETP.GE.AND P4, PT, R189, 0x9, PT ;  /* 0x00000009bd00780c */ /* 0x000fe40003f86270 */
[----:B------:R-:W-:-:S03]  /*b490*/  ISETP.LT.OR P3, PT, R196, 0x1, P3 ;  /* 0x00000001c400780c */ /* 0x000fc60001f61670 */
[----:B------:R-:W-:Y:S02]  /*b4a0*/  @P2 LOP3.LUT R16, R16, 0x40000, RZ, 0xfc, !PT ;  /* 0x0004000010102812 */ /* 0x000fe400078efcff */
[----:B------:R-:W-:Y:S02]  /*b4b0*/  ISETP.GT.AND P2, PT, R194, 0x1, !P1 ;  /* 0x00000001c200780c */ /* 0x000fe40004f44270 */
[----:B------:R-:W-:Y:S02]  /*b4c0*/  FSEL R195, R12, -INF , !P3 ;  /* 0xff8000000cc37808 */ /* 0x000fe40005800000 */
[----:B------:R-:W-:Y:S02]  /*b4d0*/  ISETP.LT.OR P2, PT, R196, 0x2, P2 ;  /* 0x00000002c400780c */ /* 0x000fe40001741670 */
[----:B------:R-:W-:Y:S02]  /*b4e0*/  ISETP.GE.AND P3, PT, R189, 0xa, PT ;  /* 0x0000000abd00780c */ /* 0x000fe40003f66270 */
[----:B------:R-:W-:-:S02]  /*b4f0*/  LOP3.LUT R16, R16, 0xfffffffd, RZ, 0xc0, !PT ;  /* 0xfffffffd10107812 */ /* 0x000fc400078ec0ff */
[----:B------:R-:W-:Y:S01]  /*b500*/  FSEL R13, R13, -INF , !P2 ;  /* 0xff8000000d0d7808 */ /* 0x000fe20005000000 */
[--C-:B-1----:R-:W-:Y:S01]  /*b510*/  IMAD.IADD R198, R198, 0x1, R192.reuse ;  /* 0x00000001c6c67824 */ /* 0x102fe200078e02c0 */
[----:B------:R-:W-:Y:S01]  /*b520*/  ISETP.GT.AND P2, PT, R194, 0x8, !P4 ;  /* 0x00000008c200780c */ /* 0x000fe20006744270 */
[----:B------:R-:W-:Y:S01]  /*b530*/  IMAD.IADD R197, R197, 0x1, R192 ;  /* 0x00000001c5c57824 */ /* 0x000fe200078e02c0 */
[----:B------:R-:W-:Y:S02]  /*b540*/  @P4 LOP3.LUT R16, R16, 0x2, RZ, 0xfc, !PT ;  /* 0x0000000210104812 */ /* 0x000fe400078efcff */
[----:B------:R-:W-:Y:S02]  /*b550*/  ISETP.LT.OR P2, PT, R196, 0x9, P2 ;  /* 0x00000009c400780c */ /* 0x000fe40001741670 */
[----:B------:R-:W-:Y:S02]  /*b560*/  LOP3.LUT R16, R16, 0xfffffffb, RZ, 0xc0, !PT ;  /* 0xfffffffb10107812 */ /* 0x000fe400078ec0ff */
[----:B0-----:R-:W-:-:S02]  /*b570*/  FSEL R20, R20, -INF , !P2 ;  /* 0xff80000014147808 */ /* 0x001fc40005000000 */
[----:B------:R-:W-:Y:S02]  /*b580*/  @P3 LOP3.LUT R16, R16, 0x4, RZ, 0xfc, !PT ;  /* 0x0000000410103812 */ /* 0x000fe400078efcff */
[----:B------:R-:W-:Y:S02]  /*b590*/  ISETP.GT.AND P2, PT, R194, 0x9, !P3 ;  /* 0x00000009c200780c */ /* 0x000fe40005f44270 */
[----:B------:R-:W-:Y:S02]  /*b5a0*/  ISETP.GE.AND P3, PT, R189, 0x11, PT ;  /* 0x00000011bd00780c */ /* 0x000fe40003f66270 */
[----:B------:R-:W-:Y:S02]  /*b5b0*/  ISETP.LT.OR P2, PT, R196, 0xa, P2 ;  /* 0x0000000ac400780c */ /* 0x000fe40001741670 */
[----:B------:R-:W-:Y:S02]  /*b5c0*/  LOP3.LUT R16, R16, 0xfffffff7, RZ, 0xc0, !PT ;  /* 0xfffffff710107812 */ /* 0x000fe400078ec0ff */
        /* <DEDUP_REMOVED lines=113> */
[----:B------:R-:W-:Y:S01]  /*bce0*/  IADD3 R199, R17, -UR29, R192 ;  /* 0x8000001d11c77c10 */ /* 0x000fe2000fffe0c0 */
        /* <DEDUP_REMOVED lines=11> */
.L_x_1951:
[----:B------:R-:W-:-:S05]  /*bda0*/  IMAD.U32 R12, RZ, RZ, UR27 ;  /* 0x0000001bff0c7e24 */ /* 0x000fca000f8e00ff */
[----:B------:R-:W-:-:S13]  /*bdb0*/  ISETP.NE.AND P6, PT, R12, 0x1, PT ;  /* 0x000000010c00780c */ /* 0x000fda0003fc5270 */
[----:B------:R-:W0:Y:S02]  /*bdc0*/  @P6 LDC.64 R4, c[0x0][0x9e8] ;  /* 0x00027a00ff046b82 */ /* 0x000e240000000a00 */
[----:B0-----:R-:W-:-:S05]  /*bdd0*/  @P6 IMAD.HI.U32 R4, R199, R4, RZ ;  /* 0x00000004c7046227 */ /* 0x001fca00078e00ff */
[----:B------:R-:W-:-:S07]  /*bde0*/  @P6 SHF.R.U32.HI R199, RZ, R5, R4 ;  /* 0x00000005ffc76219 */ /* 0x000fce0000011604 */
.L_x_1952:
[----:B------:R-:W-:Y:S05]  /*bdf0*/  BSYNC B0 ;  /* 0x0000000000007941 */ /* 0x000fea0003800000 */
.L_x_1950:
[----:B------:R-:W-:-:S04]  /*be00*/  IMAD R189, R18, -0x2, R189 ;  /* 0xfffffffe12bd7824 */ /* 0x000fc800078e02bd */
[----:B------:R-:W-:-:S05]  /*be10*/  IMAD R199, R199, R12, R189 ;  /* 0x0000000cc7c77224 */ /* 0x000fca00078e02bd */
[----:B------:R-:W-:Y:S02]  /*be20*/  VIADDMNMX R198, R199, R12, R198, PT ;  /* 0x0000000cc7c67246 */ /* 0x000fe400038001c6 */
[----:B------:R-:W-:-:S07]  /*be30*/  VIMNMX R197, R197, R199, !PT ;  /* 0x000000c7c5c57248 */ /* 0x000fce0007fe0100 */
.L_x_1949:
        /* <DEDUP_REMOVED lines=95> */
[----:B------:R-:W-:Y:S01]  /*c430*/  FSEL R187, R187, -INF , !P5 ;  /* 0xff800000bbbb7808 */ /* 0x000fe20006800000 */
[----:B------:R-:W-:Y:S01]  /*c440*/  FMUL.FTZ R12, R4, UR14 ;  /* 0x0000000e040c7c20 */ /* 0x000fe20008410000 */
        /* <DEDUP_REMOVED lines=17> */
[C---:B------:R-:W-:Y:S02]  /*c560*/  ISETP.GT.AND P1, PT, R197.reuse, RZ, !P6 ;  /* 0x000000ffc500720c */ /* 0x040fe40007724270 */
[----:B------:R-:W-:Y:S02]  /*c570*/  LOP3.LUT P6, RZ, R16, 0x1, RZ, 0xc0, !PT ;  /* 0x0000000110ff7812 */ /* 0x000fe400078cc0ff */
[----:B------:R-:W-:Y:S02]  /*c580*/  ISETP.LT.OR P1, PT, R198, 0x1, P1 ;  /* 0x00000001c600780c */ /* 0x000fe40000f21670 */
[----:B------:R-:W-:Y:S02]  /*c590*/  ISETP.GT.AND P2, PT, R197, 0x59, !P6 ;  /* 0x00000059c500780c */ /* 0x000fe40007744270 */
[----:B------:R-:W-:-:S02]  /*c5a0*/  FSEL R10, R10, -INF , !P1 ;  /* 0xff8000000a0a7808 */ /* 0x000fc40004800000 */
[----:B------:R-:W-:Y:S02]  /*c5b0*/  FSETP.NEU.FTZ.AND P1, PT, R4, -INF , PT ;  /* 0xff8000000400780b */ /* 0x000fe40003f3d000 */
[----:B------:R-:W-:Y:S02]  /*c5c0*/  FMNMX.FTZ R192, R10, R9, !PT ;  /* 0x000000090ac07209 */ /* 0x000fe40007810000 */
[----:B------:R-:W-:Y:S02]  /*c5d0*/  FSEL R12, R12, RZ, P1 ;  /* 0x000000ff0c0c7208 */ /* 0x000fe40000800000 */
[----:B------:R-:W-:Y:S02]  /*c5e0*/  FMNMX.FTZ R5, R11, R192, !PT ;  /* 0x000000c00b057209 */ /* 0x000fe40007810000 */
[----:B------:R-:W-:Y:S01]  /*c5f0*/  ISETP.LT.OR P2, PT, R198, 0x5a, P2 ;  /* 0x0000005ac600780c */ /* 0x000fe20001741670 */
[--C-:B------:R-:W-:Y:S01]  /*c600*/  FFMA.FTZ R189, R195, UR14, -R12.reuse ;  /* 0x0000000ec3bd7c23 */ /* 0x100fe2000801080c */
[----:B------:R-:W-:Y:S01]  /*c610*/  FMNMX.FTZ R194, R14, R5, !PT ;  /* 0x000000050ec27209 */ /* 0x000fe20007810000 */
[--C-:B------:R-:W-:Y:S01]  /*c620*/  FFMA.FTZ R195, R13, UR14, -R12.reuse ;  /* 0x0000000e0dc37c23 */ /* 0x100fe2000801080c */
[--C-:B------:R-:W-:Y:S01]  /*c630*/  FFMA.FTZ R13, R20, UR14, -R12.reuse ;  /* 0x0000000e140d7c23 */ /* 0x100fe2000801080c */
[--C-:B------:R-:W-:Y:S01]  /*c640*/  FFMA.FTZ R196, R21, UR14, -R12.reuse ;  /* 0x0000000e15c47c23 */ /* 0x100fe2000801080c */
[----:B------:R-:W-:Y:S01]  /*c650*/  FMNMX.FTZ R5, R15, R194, !PT ;  /* 0x000000c20f057209 */ /* 0x000fe20007810000 */
[--C-:B------:R-:W-:Y:S01]  /*c660*/  FFMA.FTZ R21, R154, UR14, -R12.reuse ;  /* 0x0000000e9a157c23 */ /* 0x100fe2000801080c */
[----:B------:R-:W-:Y:S01]  /*c670*/  FSEL R190, R190, -INF , !P2 ;  /* 0xff800000bebe7808 */ /* 0x000fe20005000000 */
[----:B------:R0:W-:Y:S01]  /*c680*/  MUFU.EX2 R192, R195 ;  /* 0x000000c300c07308 */ /* 0x0001e20000000800 */
[----:B------:R-:W-:Y:S01]  /*c690*/  FMNMX.FTZ R20, R152, R5, !PT ;  /* 0x0000000598147209 */ /* 0x000fe20007810000 */
[----:B------:R-:W-:-:S03]  /*c6a0*/  FFMA.FTZ R158, R158, UR14, -R12 ;  /* 0x0000000e9e9e7c23 */ /* 0x000fc6000801080c */
[----:B------:R-:W-:-:S03]  /*c6b0*/  FMNMX.FTZ R5, R153, R20, !PT ;  /* 0x0000001499057209 */ /* 0x000fc60007810000 */
[----:B------:R-:W-:Y:S01]  /*c6c0*/  MUFU.EX2 R189, R189 ;  /* 0x000000bd00bd7308 */ /* 0x000fe20000000800 */
[----:B------:R-:W-:Y:S02]  /*c6d0*/  FMNMX.FTZ R194, R156, R5, !PT ;  /* 0x000000059cc27209 */ /* 0x000fe40007810000 */
[----:B0-----:R-:W-:Y:S02]  /*c6e0*/  FSEL R195, R4, RZ, P1 ;  /* 0x000000ff04c37208 */ /* 0x001fe40000800000 */
[----:B------:R-:W-:Y:S01]  /*c6f0*/  FMNMX.FTZ R5, R157, R194, !PT ;  /* 0x000000c29d057209 */ /* 0x000fe20007810000 */
[--C-:B------:R-:W-:Y:S01]  /*c700*/  FFMA.FTZ R194, R155, UR14, -R12.reuse ;  /* 0x0000000e9bc27c23 */ /* 0x100fe2000801080c */
[----:B------:R-:W-:Y:S01]  /*c710*/  FFMA.FTZ R155, R159, UR14, -R12 ;  /* 0x0000000e9f9b7c23 */ /* 0x000fe2000801080c */
[----:B------:R-:W-:Y:S01]  /*c720*/  FADD.FTZ R195, -R195, R8 ;  /* 0x00000008c3c37221 */ /* 0x000fe20000010100 */
[----:B------:R-:W-:Y:S01]  /*c730*/  FMNMX.FTZ R154, R160, R5, !PT ;  /* 0x00000005a09a7209 */ /* 0x000fe20007810000 */
[--C-:B------:R-:W-:Y:S01]  /*c740*/  FFMA.FTZ R159, R162, UR14, -R12.reuse ;  /* 0x0000000ea29f7c23 */ /* 0x100fe2000801080c */
[--C-:B------:R-:W-:Y:S01]  /*c750*/  FFMA.FTZ R162, R163, UR14, -R12.reuse ;  /* 0x0000000ea3a27c23 */ /* 0x100fe2000801080c */
[----:B------:R-:W-:Y:S01]  /*c760*/  FMUL.FTZ R8, R195, UR14 ;  /* 0x0000000ec3087c20 */ /* 0x000fe20008410000 */
[----:B------:R-:W-:Y:S01]  /*c770*/  FMNMX.FTZ R5, R161, R154, !PT ;  /* 0x0000009aa1057209 */ /* 0x000fe20007810000 */
[--C-:B------:R-:W-:Y:S01]  /*c780*/  FFMA.FTZ R163, R166, UR14, -R12.reuse ;  /* 0x0000000ea6a37c23 */ /* 0x100fe2000801080c */
[--C-:B------:R-:W-:Y:S01]  /*c790*/  FFMA.FTZ R166, R167, UR14, -R12.reuse ;  /* 0x0000000ea7a67c23 */ /* 0x100fe2000801080c */
[--C-:B------:R-:W-:Y:S01]  /*c7a0*/  FFMA.FTZ R167, R170, UR14, -R12.reuse ;  /* 0x0000000eaaa77c23 */ /* 0x100fe2000801080c */
[----:B------:R-:W-:Y:S01]  /*c7b0*/  FMNMX.FTZ R154, R164, R5, !PT ;  /* 0x00000005a49a7209 */ /* 0x000fe20007810000 */
[----:B------:R-:W0:Y:S01]  /*c7c0*/  MUFU.EX2 R8, R8 ;  /* 0x0000000800087308 */ /* 0x000e220000000800 */
        /* <DEDUP_REMOVED lines=15> */
[----:B------:R3:W4:Y:S01]  /*c8c0*/  MUFU.EX2 R20, R196 ;  /* 0x000000c400147308 */ /* 0x0007220000000800 */
[----:B------:R-:W-:Y:S01]  /*c8d0*/  FFMA.FTZ R191, R193, UR14, -R12 ;  /* 0x0000000ec1bf7c23 */ /* 0x000fe2000801080c */
[----:B0-----:R-:W-:Y:S01]  /*c8e0*/  FMUL.FTZ R24, R24, R8 ;  /* 0x0000000818187220 */ /* 0x001fe20000410000 */
[----:B------:R-:W-:Y:S01]  /*c8f0*/  FMNMX.FTZ R5, R173, R154, !PT ;  /* 0x0000009aad057209 */ /* 0x000fe20007810000 */
[-C--:B------:R-:W-:Y:S01]  /*c900*/  FMUL.FTZ R25, R25, R8.reuse ;  /* 0x0000000819197220 */ /* 0x080fe20000410000 */
[-C--:B------:R-:W-:Y:S01]  /*c910*/  FMUL.FTZ R28, R28, R8.reuse ;  /* 0x000000081c1c7220 */ /* 0x080fe20000410000 */
[-C--:B------:R-:W-:Y:S01]  /*c920*/  FMUL.FTZ R29, R29, R8.reuse ;  /* 0x000000081d1d7220 */ /* 0x080fe20000410000 */
[----:B------:R-:W-:Y:S01]  /*c930*/  FMNMX.FTZ R154, R176, R5, !PT ;  /* 0x00000005b09a7209 */ /* 0x000fe20007810000 */
[----:B------:R-:W0:Y:S01]  /*c940*/  MUFU.EX2 R21, R21 ;  /* 0x0000001500157308 */ /* 0x000e220000000800 */
[-C--:B------:R-:W-:Y:S01]  /*c950*/  FMUL.FTZ R32, R32, R8.reuse ;  /* 0x0000000820207220 */ /* 0x080fe20000410000 */
[----:B------:R-:W-:Y:S01]  /*c960*/  FMUL.FTZ R33, R33, R8 ;  /* 0x0000000821217220 */ /* 0x000fe20000410000 */
[----:B------:R-:W-:Y:S01]  /*c970*/  FMNMX.FTZ R5, R177, R154, !PT ;  /* 0x0000009ab1057209 */ /* 0x000fe20007810000 */
[-C--:B------:R-:W-:Y:S01]  /*c980*/  FMUL.FTZ R36, R36, R8.reuse ;  /* 0x0000000824247220 */ /* 0x080fe20000410000 */
[-C--:B------:R-:W-:Y:S01]  /*c990*/  FMUL.FTZ R37, R37, R8.reuse ;  /* 0x0000000825257220 */ /* 0x080fe20000410000 */
[-C--:B------:R-:W-:Y:S01]  /*c9a0*/  FMUL.FTZ R40, R40, R8.reuse ;  /* 0x0000000828287220 */ /* 0x080fe20000410000 */
[----:B------:R-:W-:Y:S01]  /*c9b0*/  FMNMX.FTZ R154, R180, R5, !PT ;  /* 0x00000005b49a7209 */ /* 0x000fe20007810000 */
[----:B------:R-:W5:Y:S01]  /*c9c0*/  MUFU.EX2 R194, R194 ;  /* 0x000000c200c27308 */ /* 0x000f620000000800 */
[-C--:B------:R-:W-:Y:S01]  /*c9d0*/  FMUL.FTZ R41, R41, R8.reuse ;  /* 0x0000000829297220 */ /* 0x080fe20000410000 */
[----:B------:R-:W-:Y:S01]  /*c9e0*/  FMUL.FTZ R44, R44, R8 ;  /* 0x000000082c2c7220 */ /* 0x000fe20000410000 */
[----:B------:R-:W-:Y:S01]  /*c9f0*/  FMNMX.FTZ R154, R181, R154, !PT ;  /* 0x0000009ab59a7209 */ /* 0x000fe20007810000 */
[-C--:B------:R-:W-:Y:S01]  /*ca00*/  FMUL.FTZ R45, R45, R8.reuse ;  /* 0x000000082d2d7220 */ /* 0x080fe20000410000 */
[-C--:B------:R-:W-:Y:S01]  /*ca10*/  FMUL.FTZ R48, R48, R8.reuse ;  /* 0x0000000830307220 */ /* 0x080fe20000410000 */
[----:B------:R-:W-:Y:S01]  /*ca20*/  FMUL.FTZ R49, R49, R8 ;  /* 0x0000000831317220 */ /* 0x000fe20000410000 */
[----:B------:R-:W-:Y:S01]  /*ca30*/  FMNMX.FTZ R5, R185, R154, !PT ;  /* 0x0000009ab9057209 */ /* 0x000fe20007810000 */
[----:B------:R-:W2:Y:S01]  /*ca40*/  MUFU.EX2 R158, R158 ;  /* 0x0000009e009e7308 */ /* 0x000ea20000000800 */
[-C--:B------:R-:W-:Y:S01]  /*ca50*/  FMUL.FTZ R52, R52, R8.reuse ;  /* 0x0000000834347220 */ /* 0x080fe20000410000 */
[-C--:B------:R-:W-:Y:S01]  /*ca60*/  FMUL.FTZ R53, R53, R8.reuse ;  /* 0x0000000835357220 */ /* 0x080fe20000410000 */
        /* <DEDUP_REMOVED lines=11> */
[-C--:B------:R-:W-:Y:S01]  /*cb20*/  FMUL.FTZ R69, R69, R8.reuse ;  /* 0x0000000845457220 */ /* 0x080fe20000410000 */
[-C--:B------:R-:W-:Y:S01]  /*cb30*/  FMUL.FTZ R72, R72, R8.reuse ;  /* 0x0000000848487220 */ /* 0x080fe20000410000 */
[----:B------:R-:W1:Y:S01]  /*cb40*/  SHFL.BFLY PT, R154, R5, 0x2, 0x1f ;  /* 0x0c401f00059a7f89 */ /* 0x000e6200000e0000 */
[----:B------:R-:W2:Y:S01]  /*cb50*/  MUFU.EX2 R159, R159 ;  /* 0x0000009f009f7308 */ /* 0x000ea20000000800 */
        /* <DEDUP_REMOVED lines=21> */
[----:B------:R-:W-:Y:S01]  /*ccb0*/  FMUL.FTZ R112, R112, R8 ;  /* 0x0000000870707220 */ /* 0x000fe20000410000 */
[----:B-1----:R-:W-:Y:S01]  /*ccc0*/  FMNMX.FTZ R154, R5, R154, !PT ;  /* 0x0000009a059a7209 */ /* 0x002fe20007810000 */
[----:B------:R-:W-:Y:S01]  /*ccd0*/  MUFU.EX2 R166, R166 ;  /* 0x000000a600a67308 */ /* 0x000fe20000000800 */
[-C--:B------:R-:W-:Y:S01]  /*cce0*/  FMUL.FTZ R113, R113, R8.reuse ;  /* 0x0000000871717220 */ /* 0x080fe20000410000 */
[-C--:B------:R-:W-:Y:S01]  /*ccf0*/  FMUL.FTZ R116, R116, R8.reuse ;  /* 0x0000000874747220 */ /* 0x080fe20000410000 */
[-C--:B------:R-:W-:Y:S01]  /*cd00*/  FMUL.FTZ R117, R117, R8.reuse ;  /* 0x0000000875757220 */ /* 0x080fe20000410000 */
[----:B------:R-:W1:Y:S01]  /*cd10*/  SHFL.BFLY PT, R5, R154, 0x1, 0x1f ;  /* 0x0c201f009a057f89 */ /* 0x000e6200000e0000 */
        /* <DEDUP_REMOVED lines=11> */
[----:B------:R-:W2:Y:S01]  /*cdd0*/  MUFU.EX2 R170, R170 ;  /* 0x000000aa00aa7308 */ /* 0x000ea20000000800 */
[-C--:B------:R-:W-:Y:S01]  /*cde0*/  FMUL.FTZ R140, R140, R8.reuse ;  /* 0x000000088c8c7220 */ /* 0x080fe20000410000 */
[-C--:B------:R-:W-:Y:S01]  /*cdf0*/  FMUL.FTZ R141, R141, R8.reuse ;  /* 0x000000088d8d7220 */ /* 0x080fe20000410000 */
[-C--:B------:R-:W-:Y:S01]  /*ce00*/  FMUL.FTZ R144, R144, R8.reuse ;  /* 0x0000000890907220 */ /* 0x080fe20000410000 */
[-C--:B------:R-:W-:Y:S01]  /*ce10*/  FMUL.FTZ R145, R145, R8.reuse ;  /* 0x0000000891917220 */ /* 0x080fe20000410000 */
[-C--:B------:R-:W-:Y:S01]  /*ce20*/  FMUL.FTZ R148, R148, R8.reuse ;  /* 0x0000000894947220 */ /* 0x080fe20000410000 */
[----:B------:R-:W-:-:S02]  /*ce30*/  FMUL.FTZ R149, R149, R8 ;  /* 0x0000000895957220 */ /* 0x000fc40000410000 */
[----:B------:R-:W-:Y:S01]  /*ce40*/  MUFU.EX2 R171, R171 ;  /* 0x000000ab00ab7308 */ /* 0x000fe20000000800 */
[----:B-1----:R-:W-:-:S04]  /*ce50*/  FMNMX.FTZ R5, R154, R5, !PT ;  /* 0x000000059a057209 */ /* 0x002fc80007810000 */
[C---:B------:R-:W-:Y:S01]  /*ce60*/  FSETP.NEU.FTZ.AND P1, PT, R5.reuse, -INF , PT ;  /* 0xff8000000500780b */ /* 0x040fe20003f3d000 */
[----:B------:R-:W-:Y:S02]  /*ce70*/  FMUL.FTZ R154, R5, UR14 ;  /* 0x0000000e059a7c20 */ /* 0x000fe40008410000 */
[----:B------:R-:W-:Y:S03]  /*ce80*/  MUFU.EX2 R174, R174 ;  /* 0x000000ae00ae7308 */ /* 0x000fe60000000800 */
[----:B------:R-:W-:-:S05]  /*ce90*/  FSEL R154, R154, RZ, P1 ;  /* 0x000000ff9a9a7208 */ /* 0x000fca0000800000 */
[----:B------:R-:W-:Y:S01]  /*cea0*/  MUFU.EX2 R175, R175 ;  /* 0x000000af00af7308 */ /* 0x000fe20000000800 */
[--C-:B------:R-:W-:Y:S01]  /*ceb0*/  FFMA.FTZ R193, R10, UR14, -R154.reuse ;  /* 0x0000000e0ac17c23 */ /* 0x100fe2000801089a */
[--C-:B------:R-:W-:Y:S01]  /*cec0*/  FFMA.FTZ R10, R11, UR14, -R154.reuse ;  /* 0x0000000e0b0a7c23 */ /* 0x100fe2000801089a */
[----:B------:R-:W-:Y:S01]  /*ced0*/  FFMA.FTZ R11, R8, R2, R189 ;  /* 0x00000002080b7223 */ /* 0x000fe200000100bd */
[--C-:B------:R-:W-:Y:S01]  /*cee0*/  FFMA.FTZ R12, R15, UR14, -R154.reuse ;  /* 0x0000000e0f0c7c23 */ /* 0x100fe2000801089a */
[--C-:B---3--:R-:W-:Y:S01]  /*cef0*/  FFMA.FTZ R196, R157, UR14, -R154.reuse ;  /* 0x0000000e9dc47c23 */ /* 0x108fe2000801089a */
        /* <DEDUP_REMOVED lines=9> */
[----:B----4-:R-:W-:Y:S01]  /*cf90*/  FADD.FTZ R2, R20, R195 ;  /* 0x000000c314027221 */ /* 0x010fe20000010000 */
[--C-:B------:R-:W-:Y:S01]  /*cfa0*/  FFMA.FTZ R195, R156, UR14, -R154.reuse ;  /* 0x0000000e9cc37c23 */ /* 0x100fe2000801089a */
[----:B------:R-:W-:Y:S01]  /*cfb0*/  FFMA.FTZ R169, R169, UR14, -R154 ;  /* 0x0000000ea9a97c23 */ /* 0x000fe2000801089a */
[----:B------:R-:W-:Y:S01]  /*cfc0*/  MUFU.EX2 R179, R179 ;  /* 0x000000b300b37308 */ /* 0x000fe20000000800 */
[----:B0-----:R-:W-:Y:S01]  /*cfd0*/  FADD.FTZ R15, R21, R2 ;  /* 0x00000002150f7221 */ /* 0x001fe20000010000 */
[--C-:B------:R-:W-:Y:S01]  /*cfe0*/  FFMA.FTZ R173, R173, UR14, -R154.reuse ;  /* 0x0000000eadad7c23 */ /* 0x100fe2000801089a */
[--C-:B------:R-:W-:Y:S01]  /*cff0*/  FFMA.FTZ R177, R177, UR14, -R154.reuse ;  /* 0x0000000eb1b17c23 */ /* 0x100fe2000801089a */
[--C-:B------:R-:W-:Y:S01]  /*d000*/  FFMA.FTZ R180, R180, UR14, -R154.reuse ;  /* 0x0000000eb4b47c23 */ /* 0x100fe2000801089a */
[----:B-----5:R-:W-:Y:S01]  /*d010*/  FADD.FTZ R15, R194, R15 ;  /* 0x0000000fc20f7221 */ /* 0x020fe20000010000 */
[--C-:B------:R-:W-:Y:S01]  /*d020*/  FFMA.FTZ R181, R181, UR14, -R154.reuse ;  /* 0x0000000eb5b57c23 */ /* 0x100fe2000801089a */
[--C-:B------:R-:W-:Y:S01]  /*d030*/  FFMA.FTZ R185, R185, UR14, -R154.reuse ;  /* 0x0000000eb9b97c23 */ /* 0x100fe2000801089a */
[----:B------:R-:W-:Y:S01]  /*d040*/  MUFU.EX2 R182, R182 ;  /* 0x000000b600b67308 */ /* 0x000fe20000000800 */
[----:B--2---:R-:W-:Y:S01]  /*d050*/  FADD.FTZ R2, R158, R15 ;  /* 0x0000000f9e027221 */ /* 0x004fe20000010000 */
[--C-:B------:R-:W-:Y:S01]  /*d060*/  FFMA.FTZ R15, R153, UR14, -R154.reuse ;  /* 0x0000000e990f7c23 */ /* 0x100fe2000801089a */
[--C-:B------:R-:W-:Y:S01]  /*d070*/  FFMA.FTZ R184, R184, UR14, -R154.reuse ;  /* 0x0000000eb8b87c23 */ /* 0x100fe2000801089a */
[----:B------:R-:W-:Y:S01]  /*d080*/  FFMA.FTZ R187, R187, UR14, -R154 ;  /* 0x0000000ebbbb7c23 */ /* 0x000fe2000801089a */
[----:B------:R-:W-:Y:S01]  /*d090*/  FADD.FTZ R2, R155, R2 ;  /* 0x000000029b027221 */ /* 0x000fe20000010000 */
[----:B------:R-:W-:Y:S01]  /*d0a0*/  FFMA.FTZ R190, R190, UR14, -R154 ;  /* 0x0000000ebebe7c23 */ /* 0x000fe2000801089a */
[----:B------:R-:W-:Y:S01]  /*d0b0*/  F2FP.F16.F32.PACK_AB R156, R194, R21 ;  /* 0x00000015c29c723e */ /* 0x000fe200000000ff */
[----:B------:R-:W-:Y:S01]  /*d0c0*/  MUFU.EX2 R183, R183 ;  /* 0x000000b700b77308 */ /* 0x000fe20000000800 */
[----:B------:R-:W-:Y:S01]  /*d0d0*/  FADD.FTZ R153, R159, R2 ;  /* 0x000000029f997221 */ /* 0x000fe20000010000 */
[----:B------:R-:W-:-:S02]  /*d0e0*/  FSEL R2, R5, RZ, P1 ;  /* 0x000000ff05027208 */ /* 0x000fc40000800000 */
[----:B------:R-:W-:Y:S01]  /*d0f0*/  F2FP.F16.F32.PACK_AB R164, R170, R167 ;  /* 0x000000a7aaa4723e */ /* 0x000fe200000000ff */
[----:B------:R-:W-:Y:S01]  /*d100*/  FADD.FTZ R152, R162, R153 ;  /* 0x00000099a2987221 */ /* 0x000fe20000010000 */
[----:B------:R-:W-:Y:S01]  /*d110*/  F2FP.F16.F32.PACK_AB R158, R155, R158 ;  /* 0x0000009e9b9e723e */ /* 0x000fe200000000ff */
[----:B------:R-:W-:Y:S01]  /*d120*/  FADD.FTZ R2, -R2, R9 ;  /* 0x0000000902027221 */ /* 0x000fe20000010100 */
[----:B------:R-:W0:Y:S01]  /*d130*/  MUFU.EX2 R186, R186 ;  /* 0x000000ba00ba7308 */ /* 0x000e220000000800 */
[----:B------:R-:W-:-:S04]  /*d140*/  FADD.FTZ R153, R163, R152 ;  /* 0x00000098a3997221 */ /* 0x000fc80000010000 */
[----:B------:R-:W-:Y:S01]  /*d150*/  FADD.FTZ R152, R166, R153 ;  /* 0x00000099a6987221 */ /* 0x000fe20000010000 */
[----:B------:R-:W-:Y:S02]  /*d160*/  FFMA.FTZ R153, R172, UR14, -R154 ;  /* 0x0000000eac997c23 */ /* 0x000fe4000801089a */
[----:B------:R-:W2:Y:S01]  /*d170*/  MUFU.EX2 R188, R188 ;  /* 0x000000bc00bc7308 */ /* 0x000ea20000000800 */
[----:B------:R-:W-:-:S04]  /*d180*/  FADD.FTZ R9, R167, R152 ;  /* 0x00000098a7097221 */ /* 0x000fc80000010000 */
[----:B------:R-:W-:Y:S01]  /*d190*/  FADD.FTZ R152, R170, R9 ;  /* 0x00000009aa987221 */ /* 0x000fe20000010000 */
[----:B------:R-:W-:Y:S01]  /*d1a0*/  FFMA.FTZ R9, R168, UR14, -R154 ;  /* 0x0000000ea8097c23 */ /* 0x000fe2000801089a */
[----:B-1----:R-:W-:Y:S01]  /*d1b0*/  F2FP.F16.F32.PACK_AB R168, R178, R175 ;  /* 0x000000afb2a8723e */ /* 0x002fe200000000ff */
[----:B------:R-:W-:Y:S01]  /*d1c0*/  MUFU.EX2 R193, R193 ;  /* 0x000000c100c17308 */ /* 0x000fe20000000800 */
[----:B------:R-:W-:Y:S01]  /*d1d0*/  FADD.FTZ R157, R171, R152 ;  /* 0x00000098ab9d7221 */ /* 0x000fe20000010000 */
[----:B0-----:R-:W-:Y:S02]  /*d1e0*/  F2FP.F16.F32.PACK_AB R172, R186, R183 ;  /* 0x000000b7baac723e */ /* 0x001fe400000000ff */
[----:B------:R-:W-:Y:S01]  /*d1f0*/  F2FP.F16.F32.PACK_AB R170, R182, R179 ;  /* 0x000000b3b6aa723e */ /* 0x000fe200000000ff */
[----:B------:R-:W-:Y:S01]  /*d200*/  FADD.FTZ R152, R174, R157 ;  /* 0x0000009dae987221 */ /* 0x000fe20000010000 */
[----:B------:R-:W-:Y:S01]  /*d210*/  FFMA.FTZ R157, R176, UR14, -R154 ;  /* 0x0000000eb09d7c23 */ /* 0x000fe2000801089a */
[----:B------:R-:W-:Y:S01]  /*d220*/  F2FP.F16.F32.PACK_AB R154, R20, R13 ;  /* 0x0000000d149a723e */ /* 0x000fe200000000ff */
[----:B------:R-:W-:Y:S01]  /*d230*/  MUFU.EX2 R10, R10 ;  /* 0x0000000a000a7308 */ /* 0x000fe20000000800 */
[----:B------:R-:W-:-:S04]  /*d240*/  FADD.FTZ R199, R175, R152 ;  /* 0x00000098afc77221 */ /* 0x000fc80000010000 */
[----:B------:R-:W-:Y:S01]  /*d250*/  FADD.FTZ R152, R178, R199 ;  /* 0x000000c7b2987221 */ /* 0x000fe20000010000 */
[----:B------:R-:W-:Y:S02]  /*d260*/  FMUL.FTZ R178, R2, UR14 ;  /* 0x0000000e02b27c20 */ /* 0x000fe40008410000 */
[----:B------:R-:W-:Y:S01]  /*d270*/  MUFU.EX2 R11, R11 ;  /* 0x0000000b000b7308 */ /* 0x000fe20000000800 */
[----:B------:R-:W-:Y:S01]  /*d280*/  FADD.FTZ R199, R179, R152 ;  /* 0x00000098b3c77221 */ /* 0x000fe20000010000 */
[----:B------:R-:W-:-:S03]  /*d290*/  F2FP.F16.F32.PACK_AB R152, R192, R189 ;  /* 0x000000bdc098723e */ /* 0x000fc600000000ff */
[----:B------:R-:W-:-:S03]  /*d2a0*/  FADD.FTZ R20, R182, R199 ;  /* 0x000000c7b6147221 */ /* 0x000fc60000010000 */
[----:B------:R-:W0:Y:S01]  /*d2b0*/  MUFU.EX2 R178, R178 ;  /* 0x000000b200b27308 */ /* 0x000e220000000800 */
[----:B------:R-:W-:-:S04]  /*d2c0*/  FADD.FTZ R21, R183, R20 ;  /* 0x00000014b7157221 */ /* 0x000fc80000010000 */
[----:B------:R-:W-:-:S03]  /*d2d0*/  FADD.FTZ R21, R186, R21 ;  /* 0x00000015ba157221 */ /* 0x000fc60000010000 */
[----:B------:R-:W1:Y:S01]  /*d2e0*/  MUFU.EX2 R12, R12 ;  /* 0x0000000c000c7308 */ /* 0x000e620000000800 */
[----:B--2---:R-:W-:-:S07]  /*d2f0*/  FADD.FTZ R2, R188, R21 ;  /* 0x00000015bc027221 */ /* 0x004fce0000010000 */
[----:B------:R-:W2:Y:S01]  /*d300*/  MUFU.EX2 R14, R14 ;  /* 0x0000000e000e7308 */ /* 0x000ea20000000800 */
        /* <DEDUP_REMOVED lines=9> */
[----:B-1----:R-:W-:Y:S01]  /*d3a0*/  F2FP.F16.F32.PACK_AB R155, R12, R11 ;  /* 0x0000000b0c9b723e */ /* 0x002fe200000000ff */
[-C--:B------:R-:W-:Y:S01]  /*d3b0*/  FMUL.FTZ R35, R35, R178.reuse ;  /* 0x000000b223237220 */ /* 0x080fe20000410000 */
[-C--:B------:R-:W-:Y:S01]  /*d3c0*/  FMUL.FTZ R38, R38, R178.reuse ;  /* 0x000000b226267220 */ /* 0x080fe20000410000 */
[----:B------:R-:W-:Y:S01]  /*d3d0*/  FADD.FTZ R21, R12, R21 ;  /* 0x000000150c157221 */ /* 0x000fe20000010000 */
[-C--:B------:R-:W-:Y:S01]  /*d3e0*/  FMUL.FTZ R39, R39, R178.reuse ;  /* 0x000000b227277220 */ /* 0x080fe20000410000 */
[-C--:B------:R-:W-:Y:S01]  /*d3f0*/  FMUL.FTZ R42, R42, R178.reuse ;  /* 0x000000b22a2a7220 */ /* 0x080fe20000410000 */
[----:B------:R-:W1:Y:S01]  /*d400*/  MUFU.EX2 R195, R195 ;  /* 0x000000c300c37308 */ /* 0x000e620000000800 */
[----:B--2---:R-:W-:Y:S01]  /*d410*/  FADD.FTZ R186, R14, R21 ;  /* 0x000000150eba7221 */ /* 0x004fe20000010000 */
[-C--:B------:R-:W-:Y:S01]  /*d420*/  FMUL.FTZ R43, R43, R178.reuse ;  /* 0x000000b22b2b7220 */ /* 0x080fe20000410000 */
        /* <DEDUP_REMOVED lines=21> */
[----:B------:R1:W3:Y:S01]  /*d580*/  MUFU.EX2 R161, R160 ;  /* 0x000000a000a17308 */ /* 0x0002e20000000800 */
        /* <DEDUP_REMOVED lines=8> */
[----:B-1----:R-:W-:Y:S01]  /*d610*/  F2FP.F16.F32.PACK_AB R160, R162, R159 ;  /* 0x0000009fa2a0723e */ /* 0x002fe200000000ff */
[-C--:B------:R-:W-:Y:S01]  /*d620*/  FMUL.FTZ R91, R91, R178.reuse ;  /* 0x000000b25b5b7220 */ /* 0x080fe20000410000 */
[----:B------:R-:W-:Y:S01]  /*d630*/  F2FP.F16.F32.PACK_AB R162, R166, R163 ;  /* 0x000000a3a6a2723e */ /* 0x000fe200000000ff */
[-C--:B------:R-:W-:Y:S01]  /*d640*/  FMUL.FTZ R94, R94, R178.reuse ;  /* 0x000000b25e5e7220 */ /* 0x080fe20000410000 */
[----:B------:R-:W-:Y:S01]  /*d650*/  F2FP.F16.F32.PACK_AB R166, R174, R171 ;  /* 0x000000abaea6723e */ /* 0x000fe200000000ff */
[----:B------:R-:W-:Y:S01]  /*d660*/  FMUL.FTZ R95, R95, R178 ;  /* 0x000000b25f5f7220 */ /* 0x000fe20000410000 */
[----:B------:R-:W-:Y:S01]  /*d670*/  F2FP.F16.F32.PACK_AB R174, R191, R188 ;  /* 0x000000bcbfae723e */ /* 0x000fe200000000ff */
[----:B------:R-:W1:Y:S01]  /*d680*/  MUFU.EX2 R13, R197 ;  /* 0x000000c5000d7308 */ /* 0x000e620000000800 */
[C---:B0-----:R-:W-:Y:S01]  /*d690*/  FADD.FTZ R188, R196.reuse, R21 ;  /* 0x00000015c4bc7221 */ /* 0x041fe20000010000 */
[----:B------:R-:W-:Y:S01]  /*d6a0*/  F2FP.F16.F32.PACK_AB R159, R196, R195 ;  /* 0x000000c3c49f723e */ /* 0x000fe200000000ff */
[-C--:B------:R-:W-:Y:S01]  /*d6b0*/  FMUL.FTZ R98, R98, R178.reuse ;  /* 0x000000b262627220 */ /* 0x080fe20000410000 */
[-C--:B------:R-:W-:Y:S01]  /*d6c0*/  FMUL.FTZ R99, R99, R178.reuse ;  /* 0x000000b263637220 */ /* 0x080fe20000410000 */
[----:B---3--:R-:W-:Y:S01]  /*d6d0*/  FADD.FTZ R21, R161, R188 ;  /* 0x000000bca1157221 */ /* 0x008fe20000010000 */
[-C--:B------:R-:W-:Y:S01]  /*d6e0*/  FMUL.FTZ R102, R102, R178.reuse ;  /* 0x000000b266667220 */ /* 0x080fe20000410000 */
[-C--:B------:R-:W-:Y:S01]  /*d6f0*/  FMUL.FTZ R103, R103, R178.reuse ;  /* 0x000000b267677220 */ /* 0x080fe20000410000 */
        /* <DEDUP_REMOVED lines=35> */
[----:B0-----:R-:W-:Y:S01]  /*d930*/  F2FP.F16.F32.PACK_AB R153, R10, R193 ;  /* 0x000000c10a99723e */ /* 0x001fe200000000ff */
[----:B------:R-:W-:-:S04]  /*d940*/  FMUL.FTZ R151, R151, R178 ;  /* 0x000000b297977220 */ /* 0x000fc80000410000 */
[----:B------:R0:W1:Y:S08]  /*d950*/  MUFU.EX2 R169, R157 ;  /* 0x0000009d00a97308 */ /* 0x0000700000000800 */
[----:B------:R-:W4:Y:S01]  /*d960*/  MUFU.EX2 R186, R177 ;  /* 0x000000b100ba7308 */ /* 0x000f220000000800 */
[----:B0-----:R-:W-:-:S07]  /*d970*/  F2FP.F16.F32.PACK_AB R157, R15, R14 ;  /* 0x0000000e0f9d723e */ /* 0x001fce00000000ff */
[----:B------:R0:W5:Y:S08]  /*d980*/  MUFU.EX2 R171, R180 ;  /* 0x000000b400ab7308 */ /* 0x0001700000000800 */
[----:B------:R-:W5:Y:S01]  /*d990*/  MUFU.EX2 R188, R181 ;  /* 0x000000b500bc7308 */ /* 0x000f620000000800 */
[----:B0-----:R-:W-:-:S04]  /*d9a0*/  FADD.FTZ R180, R182, R21 ;  /* 0x00000015b6b47221 */ /* 0x001fc80000010000 */
[----:B---3--:R-:W-:Y:S01]  /*d9b0*/  FADD.FTZ R21, R167, R180 ;  /* 0x000000b4a7157221 */ /* 0x008fe20000010000 */
[C---:B--2---:R-:W-:Y:S02]  /*d9c0*/  F2FP.F16.F32.PACK_AB R167, R0.reuse, R167 ;  /* 0x000000a700a7723e */ /* 0x044fe400000000ff */
[----:B------:R-:W0:Y:S01]  /*d9d0*/  MUFU.EX2 R173, R185 ;  /* 0x000000b900ad7308 */ /* 0x000e220000000800 */
[----:B------:R-:W-:-:S04]  /*d9e0*/  FADD.FTZ R180, R0, R21 ;  /* 0x0000001500b47221 */ /* 0x000fc80000010000 */
[----:B-1----:R-:W-:Y:S01]  /*d9f0*/  FADD.FTZ R21, R169, R180 ;  /* 0x000000b4a9157221 */ /* 0x002fe20000010000 */
[C---:B----4-:R-:W-:Y:S02]  /*da00*/  F2FP.F16.F32.PACK_AB R169, R186.reuse, R169 ;  /* 0x000000a9baa9723e */ /* 0x050fe400000000ff */
[----:B------:R-:W1:Y:S01]  /*da10*/  MUFU.EX2 R184, R184 ;  /* 0x000000b800b87308 */ /* 0x000e620000000800 */
[----:B------:R-:W-:-:S04]  /*da20*/  FADD.FTZ R180, R186, R21 ;  /* 0x00000015bab47221 */ /* 0x000fc80000010000 */
[----:B-----5:R-:W-:Y:S01]  /*da30*/  FADD.FTZ R21, R171, R180 ;  /* 0x000000b4ab157221 */ /* 0x020fe20000010000 */
[C---:B------:R-:W-:Y:S02]  /*da40*/  F2FP.F16.F32.PACK_AB R171, R188.reuse, R171 ;  /* 0x000000abbcab723e */ /* 0x040fe400000000ff */
[----:B------:R-:W2:Y:S01]  /*da50*/  MUFU.EX2 R175, R187 ;  /* 0x000000bb00af7308 */ /* 0x000ea20000000800 */
[----:B------:R-:W-:-:S04]  /*da60*/  FADD.FTZ R180, R188, R21 ;  /* 0x00000015bcb47221 */ /* 0x000fc80000010000 */
[----:B0-----:R-:W-:-:S03]  /*da70*/  FADD.FTZ R11, R173, R180 ;  /* 0x000000b4ad0b7221 */ /* 0x001fc60000010000 */
        /* <DEDUP_REMOVED lines=8> */
.L_x_1953:
[----:B------:R0:W1:Y:S01]  /*db00*/  SYNCS.PHASECHK.TRANS64.TRYWAIT P1, [UR25+0x22850], R7 ;  /* 0x02285007ff0075a7 */ /* 0x0000620008020159 */
[----:B------:R-:W-:Y:S05]  /*db10*/  @!P0 BRA `(.L_x_1954) ;  /* 0x0000000000048947 */ /* 0x000fea0003800000 */
[----:B------:R-:W-:Y:S01]  /*db20*/  BPT.TRAP 0x1 ;  /* 0x000000040000795c */ /* 0x000fe20000300000 */
.L_x_1954:
[----:B------:R-:W-:Y:S01]  /*db30*/  VIADD R8, R215, 0x8 ;  /* 0x00000008d7087836 */ /* 0x000fe20000000000 */
[----:B-1----:R-:W-:Y:S06]  /*db40*/  @P1 BRA `(.L_x_1955) ;  /* 0x0000000000081947 */ /* 0x002fec0003800000 */
[----:B------:R-:W1:Y:S02]  /*db50*/  SYNCS.PHASECHK.TRANS64.TRYWAIT P1, [UR25+0x22850], R7 ;  /* 0x02285007ff0075a7 */ /* 0x000e640008020159 */
[----:B-1----:R-:W-:Y:S05]  /*db60*/  @!P1 BRA `(.L_x_1956) ;  /* 0x0000007800e09947 */ /* 0x002fea0003800000 */
.L_x_1955:
        /* <DEDUP_REMOVED lines=39> */
.L_x_1957:
[----:B------:R-:W-:Y:S01]  /*dde0*/  UIADD3 UR25, UR25, 0x22860, URZ ;  /* 0x0002286019197890 */ /* 0x000fe2000fffe03f */
[C---:B------:R-:W-:Y:S01]  /*ddf0*/  ISETP.GT.AND P1, PT, R6.reuse, UR44, PT ;  /* 0x0000002c06007c0c */ /* 0x040fe2000bf24270 */
[----:B------:R-:W-:Y:S02]  /*de00*/  VIADD R6, R6, 0xffffffff ;  /* 0xffffffff06067836 */ /* 0x000fe40000000000 */
[----:B------:R-:W-:Y:S01]  /*de10*/  UPRMT UR25, UR24, 0x654, UR25 ;  /* 0x0000065418197896 */ /* 0x000fe20008000019 */
[----:B------:R-:W-:Y:S02]  /*de20*/  IMAD.MOV.U32 R9, RZ, RZ, R5 ;  /* 0x000000ffff097224 */ /* 0x000fe400078e0005 */
[----:B------:R-:W-:-:S06]  /*de30*/  IMAD.MOV.U32 R8, RZ, RZ, R4 ;  /* 0x000000ffff087224 */ /* 0x000fcc00078e0004 */
[----:B------:R-:W-:Y:S01]  /*de40*/  SYNCS.ARRIVE.TRANS64.RED.A1T0 RZ, [UR25], RZ ;  /* 0x000000ffffff79a7 */ /* 0x000fe20008100419 */
[----:B------:R-:W-:Y:S05]  /*de50*/  @P1 BRA `(.L_x_1958) ;  /* 0xffffffc800941947 */ /* 0x000fea000383ffff */
.L_x_1939:
[----:B01----:R-:W0:Y:S01]  /*de60*/  SHFL.BFLY PT, R7, R2, 0x2, 0x1f ;  /* 0x0c401f0002077f89 */ /* 0x003e2200000e0000 */
[----:B------:R-:W-:Y:S01]  /*de70*/  IMAD.MOV.U32 R8, RZ, RZ, RZ ;  /* 0x000000ffff087224 */ /* 0x000fe200078e00ff */
[----:B------:R-:W-:Y:S01]  /*de80*/  UIADD3 UR38, UR38, 0x1, URZ ;  /* 0x0000000126267890 */ /* 0x000fe2000fffe03f */
[----:B------:R2:W-:Y:S06]  /*de90*/  BAR.ARV R3, 0x100 ;  /* 0x000400030000751d */ /* 0x0005ec0000002000 */
[----:B------:R-:W-:Y:S02]  /*dea0*/  UISETP.NE.AND UP0, UPT, UR38, 0x2, UPT ;  /* 0x000000022600788c */ /* 0x000fe4000bf05270 */
[----:B------:R-:W-:Y:S06]  /*deb0*/  BAR.ARV 0x8, 0x180 ;  /* 0x0206000000007b1d */ /* 0x000fec0000002000 */
[----:B--2---:R-:W-:Y:S01]  /*dec0*/  IMAD.MOV.U32 R3, RZ, RZ, -0x800000 ;  /* 0xff800000ff037424 */ /* 0x004fe200078e00ff */
[----:B------:R-:W-:Y:S01]  /*ded0*/  USEL UR4, URZ, 0x1, UP0 ;  /* 0x000000013f047887 */ /* 0x000fe20008000000 */
[----:B------:R-:W1:Y:S01]  /*dee0*/  SHFL.BFLY PT, R9, R0, 0x2, 0x1f ;  /* 0x0c401f0000097f89 */ /* 0x000e6200000e0000 */
[----:B------:R-:W-:Y:S01]  /*def0*/  PLOP3.LUT P0, PT, PT, PT, PT, 0x8, 0x0 ;  /* 0x000000000000781c */ /* 0x000fe20003f0e170 */
[----:B------:R-:W-:Y:S01]  /*df00*/  UIADD3 UR36, UR36, 0x1, URZ ;  /* 0x0000000124247890 */ /* 0x000fe2000fffe03f */
[----:B0-----:R-:W-:Y:S01]  /*df10*/  FADD.FTZ R7, R7, R2 ;  /* 0x0000000207077221 */ /* 0x001fe20000010000 */
[----:B------:R-:W-:Y:S01]  /*df20*/  IMAD.MOV.U32 R2, RZ, RZ, -0x800000 ;  /* 0xff800000ff027424 */ /* 0x000fe200078e00ff */
[----:B------:R-:W-:-:S02]  /*df30*/  USEL UR38, UR38, URZ, UP0 ;  /* 0x0000003f26267287 */ /* 0x000fc40008000000 */
[----:B------:R-:W-:Y:S01]  /*df40*/  ULOP3.LUT UR37, UR37, UR4, URZ, 0x3c, !UPT ;  /* 0x0000000425257292 */ /* 0x000fe2000f8e3c3f */
[----:B------:R-:W0:Y:S01]  /*df50*/  SHFL.BFLY PT, R6, R7, 0x1, 0x1f ;  /* 0x0c201f0007067f89 */ /* 0x000e2200000e0000 */
[----:B-1----:R-:W-:Y:S01]  /*df60*/  FADD.FTZ R9, R9, R0 ;  /* 0x0000000009097221 */ /* 0x002fe20000010000 */
[----:B------:R-:W-:Y:S02]  /*df70*/  IMAD.MOV.U32 R0, RZ, RZ, RZ ;  /* 0x000000ffff007224 */ /* 0x000fe400078e00ff */
[----:B0-----:R-:W-:Y:S01]  /*df80*/  FADD.FTZ R10, R7, R6 ;  /* 0x00000006070a7221 */ /* 0x001fe20000010000 */
[----:B------:R-:W-:Y:S01]  /*df90*/  IMAD.U32 R7, RZ, RZ, UR14 ;  /* 0x0000000eff077e24 */ /* 0x000fe2000f8e00ff */
[----:B------:R-:W0:Y:S03]  /*dfa0*/  SHFL.BFLY PT, R6, R9, 0x1, 0x1f ;  /* 0x0c201f0009067f89 */ /* 0x000e2600000e0000 */
[----:B------:R-:W-:-:S13]  /*dfb0*/  FSETP.NE.FTZ.AND P1, PT, R10, RZ, PT ;  /* 0x000000ff0a00720b */ /* 0x000fda0003f35000 */
[----:B------:R-:W1:Y:S01]  /*dfc0*/  @P1 MUFU.RCP R8, R10 ;  /* 0x0000000a00081308 */ /* 0x000e620000001000 */
[----:B------:R-:W-:Y:S01]  /*dfd0*/  @P1 FMUL.FTZ R7, R7, 0.69314718246459960938 ;  /* 0x3f31721807071820 */ /* 0x000fe20000410000 */
[----:B0-----:R-:W-:Y:S01]  /*dfe0*/  FADD.FTZ R11, R9, R6 ;  /* 0x00000006090b7221 */ /* 0x001fe20000010000 */
[----:B------:R-:W-:-:S05]  /*dff0*/  IMAD.U32 R9, RZ, RZ, UR14 ;  /* 0x0000000eff097e24 */ /* 0x000fca000f8e00ff */
[----:B------:R-:W0:Y:S01]  /*e000*/  @P1 MUFU.LG2 R6, R10 ;  /* 0x0000000a00061308 */ /* 0x000e220000000c00 */
[----:B------:R-:W-:Y:S01]  /*e010*/  FSETP.NE.FTZ.AND P2, PT, R11, RZ, PT ;  /* 0x000000ff0b00720b */ /* 0x000fe20003f55000 */
        /* <DEDUP_REMOVED lines=64> */
[----:B------:R-:W1:Y:S01]  /*e420*/  @P2 MUFU.RCP R0, R11 ;  /* 0x0000000b00002308 */ /* 0x000e620000001000 */
[----:B------:R-:W-:Y:S01]  /*e430*/  @P2 FMUL.FTZ R9, R9, 0.69314718246459960938 ;  /* 0x3f31721809092820 */ /* 0x000fe20000410000 */
[----:B0-----:R-:W-:-:S04]  /*e440*/  @P1 FMUL.FTZ R6, R6, 0.69314718246459960938 ;  /* 0x3f31721806061820 */ /* 0x001fc80000410000 */
[----:B------:R-:W-:Y:S02]  /*e450*/  @P1 FFMA.FTZ R3, R7, R4, R6 ;  /* 0x0000000407031223 */ /* 0x000fe40000010006 */
[----:B------:R-:W0:Y:S01]  /*e460*/  @P2 MUFU.LG2 R8, R11 ;  /* 0x0000000b00082308 */ /* 0x000e220000000c00 */
        /* <DEDUP_REMOVED lines=66> */
.L_x_1880:
[----:B------:R-:W0:Y:S01]  /*e890*/  S2R R5, SR_CgaCtaId ;  /* 0x0000000000057919 */ /* 0x000e220000008800 */
[----:B------:R-:W-:Y:S01]  /*e8a0*/  MOV R176, 0x400 ;  /* 0x0000040000b07802 */ /* 0x000fe20000000f00 */
[----:B------:R-:W-:Y:S01]  /*e8b0*/  BSSY B0, `(.L_x_1959) ;  /* 0x000028f000007945 */ /* 0x000fe20003800000 */
[----:B------:R-:W-:Y:S02]  /*e8c0*/  BAR.SYNC.DEFER_BLOCKING 0x5, 0x180 ;  /* 0x0146000000007b1d */ /* 0x000fe40000010000 */
[----:B0-----:R-:W-:-:S05]  /*e8d0*/  LEA R176, R5, R176, 0x18 ;  /* 0x000000b005b07211 */ /* 0x001fca00078ec0ff */
[----:B------:R-:W0:Y:S02]  /*e8e0*/  LDS R4, [R176+0x228d0] ;  /* 0x0228d000b0047984 */ /* 0x000e240000000800 */
[----:B0-----:R-:W-:Y:S01]  /*e8f0*/  R2UR UR4, R4 ;  /* 0x00000000040472ca */ /* 0x001fe200000e0000 */
[----:B------:R-:W-:Y:S06]  /*e900*/  BAR.ARV 0x4, 0x180 ;  /* 0x0106000000007b1d */ /* 0x000fec0000002000 */
[----:B------:R-:W-:Y:S08]  /*e910*/  @P0 BRA `(.L_x_1960) ;  /* 0x0000001c004c0947 */ /* 0x000ff00003800000 */
[----:B------:R-:W0:Y:S01]  /*e920*/  S2R R5, SR_SWINHI ;  /* 0x0000000000057919 */ /* 0x000e220000002f00 */
[----:B------:R-:W1:Y:S01]  /*e930*/  LDC R205, c[0x0][0xbe8] ;  /* 0x0002fa00ffcd7b82 */ /* 0x000e620000000800 */
[----:B------:R-:W-:Y:S01]  /*e940*/  F2FP.F16.F32.PACK_AB R24, R25, R24 ;  /* 0x000000181918723e */ /* 0x000fe200000000ff */
[----:B------:R-:W-:Y:S01]  /*e950*/  USHF.R.S32.HI UR10, URZ, 0x1f, UR43 ;  /* 0x0000001f3f0a7899 */ /* 0x000fe2000801142b */
[----:B------:R-:W-:Y:S01]  /*e960*/  F2FP.F16.F32.PACK_AB R25, R27, R26 ;  /* 0x0000001a1b19723e */ /* 0x000fe200000000ff */
[----:B------:R-:W-:Y:S01]  /*e970*/  ULDC.64 UR8, c[0x0][0xb90] ;  /* 0x0002e40000087ab9 */ /* 0x000fe20000000a00 */
[----:B------:R-:W-:Y:S01]  /*e980*/  F2FP.F16.F32.PACK_AB R27, R31, R30 ;  /* 0x0000001e1f1b723e */ /* 0x000fe200000000ff */
[----:B------:R-:W-:Y:S01]  /*e990*/  UIMAD UR5, UR10, UR8, URZ ;  /* 0x000000080a0572a4 */ /* 0x000fe2000f8e023f */
[----:B------:R-:W-:Y:S01]  /*e9a0*/  F2FP.F16.F32.PACK_AB R26, R29, R28 ;  /* 0x0000001c1d1a723e */ /* 0x000fe200000000ff */
[----:B------:R-:W-:Y:S01]  /*e9b0*/  UIMAD.WIDE.U32 UR6, UR43, UR8, URZ ;  /* 0x000000082b0672a5 */ /* 0x000fe2000f8e003f */
[----:B------:R-:W-:Y:S01]  /*e9c0*/  F2FP.F16.F32.PACK_AB R136, R137, R136 ;  /* 0x000000888988723e */ /* 0x000fe200000000ff */
[----:B------:R-:W-:Y:S01]  /*e9d0*/  UIMAD UR5, UR43, UR9, UR5 ;  /* 0x000000092b0572a4 */ /* 0x000fe2000f8e0205 */
[----:B------:R-:W-:Y:S01]  /*e9e0*/  F2FP.F16.F32.PACK_AB R137, R128, R124 ;  /* 0x0000007c8089723e */ /* 0x000fe200000000ff */
[----:B------:R-:W-:Y:S01]  /*e9f0*/  USHF.R.S32.HI UR12, URZ, 0x1f, UR42 ;  /* 0x0000001f3f0c7899 */ /* 0x000fe2000801142a */
[----:B------:R-:W-:Y:S01]  /*ea00*/  F2FP.F16.F32.PACK_AB R144, R145, R144 ;  /* 0x000000909190723e */ /* 0x000fe200000000ff */
[----:B------:R-:W-:Y:S01]  /*ea10*/  ULDC.64 UR8, c[0x0][0xb98] ;  /* 0x0002e60000087ab9 */ /* 0x000fe20000000a00 */
[----:B------:R-:W-:Y:S01]  /*ea20*/  UIADD3 UR7, UR7, UR5, URZ ;  /* 0x0000000507077290 */ /* 0x000fe2000fffe03f */
[----:B------:R-:W-:Y:S01]  /*ea30*/  F2FP.F16.F32.PACK_AB R145, R167, R166 ;  /* 0x000000a6a791723e */ /* 0x000fe200000000ff */
[----:B------:R-:W-:-:S02]  /*ea40*/  UIMAD UR5, UR12, UR8, URZ ;  /* 0x000000080c0572a4 */ /* 0x000fc4000f8e023f */
[----:B------:R-:W-:Y:S02]  /*ea50*/  UIMAD.WIDE.U32 UR6, UR42, UR8, UR6 ;  /* 0x000000082a0672a5 */ /* 0x000fe4000f8e0006 */
[----:B------:R-:W-:-:S03]  /*ea60*/  UIMAD UR5, UR42, UR9, UR5 ;  /* 0x000000092a0572a4 */ /* 0x000fc6000f8e0205 */
[----:B------:R-:W-:Y:S01]  /*ea70*/  ULDC.64 UR8, c[0x0][0xae8] ;  /* 0x0002ba0000087ab9 */ /* 0x000fe20000000a00 */
[----:B------:R-:W-:Y:S02]  /*ea80*/  MOV R160, R176 ;  /* 0x000000b000a07202 */ /* 0x000fe40000000f00 */
[----:B0-----:R-:W-:Y:S01]  /*ea90*/  MOV R161, R5 ;  /* 0x0000000500a17202 */ /* 0x001fe20000000f00 */
[----:B------:R-:W-:Y:S02]  /*eaa0*/  IMAD R5, R203, 0x40, R19 ;  /* 0x00000040cb057824 */ /* 0x000fe400078e0213 */
[----:B------:R-:W-:-:S04]  /*eab0*/  IMAD.WIDE R20, R208, 0x2, R160 ;  /* 0x00000002d0147825 */ /* 0x000fc800078e02a0 */
[----:B------:R-:W-:Y:S01]  /*eac0*/  IMAD.WIDE R160, R5, 0x2, R160 ;  /* 0x0000000205a07825 */ /* 0x000fe200078e02a0 */
[C---:B------:R-:W-:Y:S02]  /*ead0*/  IADD3 R109, P0, R20.reuse, 0x8060, RZ ;  /* 0x00008060146d7810 */ /* 0x040fe40007f1e0ff */
[C---:B------:R-:W-:Y:S02]  /*eae0*/  IADD3 R113, P5, R20.reuse, 0xc020, RZ ;  /* 0x0000c02014717810 */ /* 0x040fe40007fbe0ff */
[----:B------:R-:W-:Y:S01]  /*eaf0*/  LOP3.LUT R12, R109, 0x380, RZ, 0xc0, !PT ;  /* 0x000003806d0c7812 */ /* 0x000fe200078ec0ff */
[--C-:B------:R-:W-:Y:S01]  /*eb00*/  IMAD.X R13, RZ, RZ, R21.reuse, P0 ;  /* 0x000000ffff0d7224 */ /* 0x100fe200000e0615 */
[C---:B------:R-:W-:Y:S01]  /*eb10*/  IADD3 R7, P3, R20.reuse, 0xc060, RZ ;  /* 0x0000c06014077810 */ /* 0x040fe20007f7e0ff */
[--C-:B------:R-:W-:Y:S01]  /*eb20*/  IMAD.X R9, RZ, RZ, R21.reuse, P5 ;  /* 0x000000ffff097224 */ /* 0x100fe200028e0615 */
[----:B------:R-:W-:Y:S02]  /*eb30*/  IADD3 R112, P2, R20, 0x8040, RZ ;  /* 0x0000804014707810 */ /* 0x000fe40007f5e0ff */
[----:B------:R-:W-:Y:S01]  /*eb40*/  SHF.R.U64 R12, R12, 0x3, RZ ;  /* 0x000000030c0c7819 */ /* 0x000fe200000012ff */
[--C-:B------:R-:W-:Y:S01]  /*eb50*/  IMAD.X R5, RZ, RZ, R21.reuse, P3 ;  /* 0x000000ffff057224 */ /* 0x100fe200018e0615 */
[----:B------:R-:W-:Y:S01]  /*eb60*/  LOP3.LUT R8, R113, 0x380, RZ, 0xc0, !PT ;  /* 0x0000038071087812 */ /* 0x000fe200078ec0ff */
[----:B------:R-:W-:Y:S01]  /*eb70*/  IMAD.X R139, RZ, RZ, R21, P2 ;  /* 0x000000ffff8b7224 */ /* 0x000fe200010e0615 */
[----:B------:R-:W-:-:S02]  /*eb80*/  LOP3.LUT R4, R7, 0x380, RZ, 0xc0, !PT ;  /* 0x0000038007047812 */ /* 0x000fc400078ec0ff */
[----:B------:R-:W-:Y:S02]  /*eb90*/  IADD3 R17, P2, R20, 0x4000, RZ ;  /* 0x0000400014117810 */ /* 0x000fe40007f5e0ff */
[----:B------:R-:W-:Y:S02]  /*eba0*/  LOP3.LUT R12, R12, R109, RZ, 0x3c, !PT ;  /* 0x0000006d0c0c7212 */ /* 0x000fe400078e3cff */
[----:B------:R-:W-:Y:S01]  /*ebb0*/  SHF.R.U64 R8, R8, 0x3, RZ ;  /* 0x0000000308087819 */ /* 0x000fe200000012ff */
[----:B------:R-:W-:Y:S01]  /*ebc0*/  IMAD.X R135, RZ, RZ, R21, P2 ;  /* 0x000000ffff877224 */ /* 0x000fe200010e0615 */
[----:B------:R-:W-:Y:S02]  /*ebd0*/  LOP3.LUT R109, R112, 0x380, RZ, 0xc0, !PT ;  /* 0x00000380706d7812 */ /* 0x000fe400078ec0ff */
[----:B------:R-:W-:Y:S02]  /*ebe0*/  SHF.R.U64 R4, R4, 0x3, RZ ;  /* 0x0000000304047819 */ /* 0x000fe400000012ff */
[----:B------:R-:W-:-:S02]  /*ebf0*/  IADD3 R115, P4, R20, 0xc040, RZ ;  /* 0x0000c04014737810 */ /* 0x000fc40007f9e0ff */
[C---:B------:R-:W-:Y:S02]  /*ec00*/  IADD3 R111, P6, R20.reuse, 0xc000, RZ ;  /* 0x0000c000146f7810 */ /* 0x040fe40007fde0ff */
[C---:B------:R-:W-:Y:S02]  /*ec10*/  IADD3 R103, P1, R20.reuse, 0x20, RZ ;  /* 0x0000002014677810 */ /* 0x040fe40007f3e0ff */
[C---:B------:R-:W-:Y:S01]  /*ec20*/  IADD3 R110, P3, R20.reuse, 0x8020, RZ ;  /* 0x00008020146e7810 */ /* 0x040fe20007f7e0ff */
[--C-:B------:R-:W-:Y:S01]  /*ec30*/  IMAD.X R11, RZ, RZ, R21.reuse, P6 ;  /* 0x000000ffff0b7224 */ /* 0x100fe200030e0615 */
[----:B------:R-:W-:Y:S01]  /*ec40*/  LOP3.LUT R163, R20, 0x380, RZ, 0xc0, !PT ;  /* 0x0000038014a37812 */ /* 0x000fe200078ec0ff */
[--C-:B------:R-:W-:Y:S01]  /*ec50*/  IMAD.X R15, RZ, RZ, R21.reuse, P1 ;  /* 0x000000ffff0f7224 */ /* 0x100fe200008e0615 */
[----:B------:R-:W-:Y:S01]  /*ec60*/  LOP3.LUT R8, R8, R113, RZ, 0x3c, !PT ;  /* 0x0000007108087212 */ /* 0x000fe200078e3cff */
[----:B------:R-:W-:Y:S01]  /*ec70*/  IMAD.X R143, RZ, RZ, R21, P3 ;  /* 0x000000ffff8f7224 */ /* 0x000fe200018e0615 */
[----:B------:R-:W-:-:S02]  /*ec80*/  SHF.R.U64 R109, R109, 0x3, RZ ;  /* 0x000000036d6d7819 */ /* 0x000fc400000012ff */
[----:B------:R-:W-:Y:S01]  /*ec90*/  LOP3.LUT R4, R4, R7, RZ, 0x3c, !PT ;  /* 0x0000000704047212 */ /* 0x000fe200078e3cff */
[--C-:B------:R-:W-:Y:S01]  /*eca0*/  IMAD.X R7, RZ, RZ, R21.reuse, P4 ;  /* 0x000000ffff077224 */ /* 0x100fe200020e0615 */
[----:B------:R-:W-:Y:S02]  /*ecb0*/  IADD3 R113, P2, R160, 0x7000, RZ ;  /* 0x00007000a0717810 */ /* 0x000fe40007f5e0ff */
        /* <DEDUP_REMOVED lines=10> */
[----:B------:R-:W-:Y:S01]  /*ed60*/  SHF.R.U64 R163, R163, 0x3, RZ ;  /* 0x00000003a3a37819 */ /* 0x000fe200000012ff */
[--C-:B------:R-:W-:Y:S01]  /*ed70*/  IMAD.X R157, RZ, RZ, R21.reuse, P1 ;  /* 0x000000ffff9d7224 */ /* 0x100fe200008e0615 */
[----:B------:R-:W-:Y:S01]  /*ed80*/  LOP3.LUT R138, R109, R112, RZ, 0x3c, !PT ;  /* 0x000000706d8a7212 */ /* 0x000fe200078e3cff */
[----:B------:R-:W-:Y:S01]  /*ed90*/  IMAD.X R159, RZ, RZ, R21, P3 ;  /* 0x000000ffff9f7224 */ /* 0x000fe200018e0615 */
[----:B------:R-:W-:-:S02]  /*eda0*/  LOP3.LUT R112, R113, 0x380, RZ, 0xc0, !PT ;  /* 0x0000038071707812 */ /* 0x000fc400078ec0ff */
[----:B------:R-:W-:Y:S01]  /*edb0*/  LOP3.LUT R162, R163, R20, RZ, 0x3c, !PT ;  /* 0x00000014a3a27212 */ /* 0x000fe200078e3cff */
[----:B------:R-:W-:Y:S01]  /*edc0*/  IMAD.MOV.U32 R163, RZ, RZ, R21 ;  /* 0x000000ffffa37224 */ /* 0x000fe200078e0015 */
[----:B------:R-:W-:Y:S02]  /*edd0*/  LOP3.LUT R21, R110, 0x380, RZ, 0xc0, !PT ;  /* 0x000003806e157812 */ /* 0x000fe400078ec0ff */
[----:B------:R-:W-:Y:S02]  /*ede0*/  SHF.R.U64 R112, R112, 0x3, RZ ;  /* 0x0000000370707819 */ /* 0x000fe400000012ff */
[----:B------:R-:W-:Y:S02]  /*edf0*/  LOP3.LUT R20, R107, 0x380, RZ, 0xc0, !PT ;  /* 0x000003806b147812 */ /* 0x000fe400078ec0ff */
[----:B------:R-:W-:Y:S02]  /*ee00*/  SHF.R.U64 R21, R21, 0x3, RZ ;  /* 0x0000000315157819 */ /* 0x000fe400000012ff */
[----:B------:R-:W-:Y:S01]  /*ee10*/  LOP3.LUT R112, R112, R113, RZ, 0x3c, !PT ;  /* 0x0000007170707212 */ /* 0x000fe200078e3cff */
[----:B------:R-:W-:Y:S01]  /*ee20*/  IMAD.X R113, RZ, RZ, R161, P2 ;  /* 0x000000ffff717224 */ /* 0x000fe200010e06a1 */
[----:B------:R-:W-:-:S02]  /*ee30*/  IADD3 R131, P2, R160, 0xe000, RZ ;  /* 0x0000e000a0837810 */ /* 0x000fc40007f5e0ff */
[----:B------:R-:W-:Y:S02]  /*ee40*/  LOP3.LUT R14, R103, 0x380, RZ, 0xc0, !PT ;  /* 0x00000380670e7812 */ /* 0x000fe400078ec0ff */
[----:B------:R-:W-:Y:S02]  /*ee50*/  SHF.R.U64 R20, R20, 0x3, RZ ;  /* 0x0000000314147819 */ /* 0x000fe400000012ff */
[----:B------:R-:W-:Y:S02]  /*ee60*/  LOP3.LUT R142, R21, R110, RZ, 0x3c, !PT ;  /* 0x0000006e158e7212 */ /* 0x000fe400078e3cff */
[----:B------:R-:W-:Y:S02]  /*ee70*/  LOP3.LUT R21, R104, 0x380, RZ, 0xc0, !PT ;  /* 0x0000038068157812 */ /* 0x000fe400078ec0ff */
[----:B------:R-:W-:Y:S02]  /*ee80*/  LOP3.LUT R130, R131, 0x380, RZ, 0xc0, !PT ;  /* 0x0000038083827812 */ /* 0x000fe400078ec0ff */
[----:B------:R-:W-:-:S02]  /*ee90*/  SHF.R.U64 R14, R14, 0x3, RZ ;  /* 0x000000030e0e7819 */ /* 0x000fc400000012ff */
[----:B------:R-:W-:Y:S02]  /*eea0*/  LOP3.LUT R146, R20, R107, RZ, 0x3c, !PT ;  /* 0x0000006b14927212 */ /* 0x000fe400078e3cff */
[----:B------:R-:W-:Y:S02]  /*eeb0*/  LOP3.LUT R20, R105, 0x380, RZ, 0xc0, !PT ;  /* 0x0000038069147812 */ /* 0x000fe400078ec0ff */
[----:B------:R-:W-:Y:S02]  /*eec0*/  SHF.R.U64 R21, R21, 0x3, RZ ;  /* 0x0000000315157819 */ /* 0x000fe400000012ff */
[----:B------:R-:W-:Y:S02]  /*eed0*/  SHF.R.U64 R130, R130, 0x3, RZ ;  /* 0x0000000382827819 */ /* 0x000fe400000012ff */
[----:B------:R-:W-:Y:S02]  /*eee0*/  LOP3.LUT R14, R14, R103, RZ, 0x3c, !PT ;  /* 0x000000670e0e7212 */ /* 0x000fe400078e3cff */
[----:B------:R-:W-:-:S02]  /*eef0*/  LOP3.LUT R103, R106, 0x380, RZ, 0xc0, !PT ;  /* 0x000003806a677812 */ /* 0x000fc400078ec0ff */
[----:B------:R-:W-:Y:S02]  /*ef00*/  SHF.R.U64 R20, R20, 0x3, RZ ;  /* 0x0000000314147819 */ /* 0x000fe400000012ff */
[----:B------:R-:W-:Y:S02]  /*ef10*/  LOP3.LUT R156, R21, R104, RZ, 0x3c, !PT ;  /* 0x00000068159c7212 */ /* 0x000fe400078e3cff */
[----:B------:R-:W-:Y:S02]  /*ef20*/  IADD3 R21, P3, R160, 0x1000, RZ ;  /* 0x00001000a0157810 */ /* 0x000fe40007f7e0ff */
[----:B------:R-:W-:Y:S01]  /*ef30*/  LOP3.LUT R130, R130, R131, RZ, 0x3c, !PT ;  /* 0x0000008382827212 */ /* 0x000fe200078e3cff */
[----:B------:R-:W-:Y:S01]  /*ef40*/  IMAD.X R131, RZ, RZ, R161, P2 ;  /* 0x000000ffff837224 */ /* 0x000fe200010e06a1 */
[----:B------:R-:W-:Y:S02]  /*ef50*/  SHF.R.U64 R103, R103, 0x3, RZ ;  /* 0x0000000367677819 */ /* 0x000fe400000012ff */
[----:B------:R-:W-:-:S02]  /*ef60*/  LOP3.LUT R152, R20, R105, RZ, 0x3c, !PT ;  /* 0x0000006914987212 */ /* 0x000fc400078e3cff */
[----:B-1----:R-:W-:Y:S02]  /*ef70*/  ISETP.NE.AND P2, PT, R205, 0x1, PT ;  /* 0x00000001cd00780c */ /* 0x002fe40003f45270 */
[----:B------:R-:W-:Y:S02]  /*ef80*/  LOP3.LUT R10, R111, 0x380, RZ, 0xc0, !PT ;  /* 0x000003806f0a7812 */ /* 0x000fe400078ec0ff */
[----:B------:R-:W-:Y:S02]  /*ef90*/  LOP3.LUT R107, R108, 0x380, RZ, 0xc0, !PT ;  /* 0x000003806c6b7812 */ /* 0x000fe400078ec0ff */
[----:B------:R-:W-:Y:S02]  /*efa0*/  IADD3 R104, P4, R160, 0x2000, RZ ;  /* 0x00002000a0687810 */ /* 0x000fe40007f9e0ff */
[----:B------:R-:W-:Y:S02]  /*efb0*/  LOP3.LUT R105, R102, 0x380, RZ, 0xc0, !PT ;  /* 0x0000038066697812 */ /* 0x000fe400078ec0ff */
[----:B------:R-:W-:-:S02]  /*efc0*/  LOP3.LUT R20, R21, 0x380, RZ, 0xc0, !PT ;  /* 0x0000038015147812 */ /* 0x000fc400078ec0ff */
[----:B------:R-:W-:Y:S02]  /*efd0*/  LOP3.LUT R6, R115, 0x380, RZ, 0xc0, !PT ;  /* 0x0000038073067812 */ /* 0x000fe400078ec0ff */
[----:B------:R-:W-:Y:S02]  /*efe0*/  LOP3.LUT R154, R103, R106, RZ, 0x3c, !PT ;  /* 0x0000006a679a7212 */ /* 0x000fe400078e3cff */
[----:B------:R-:W-:Y:S02]  /*eff0*/  SHF.R.U64 R10, R10, 0x3, RZ ;  /* 0x000000030a0a7819 */ /* 0x000fe400000012ff */
[----:B------:R-:W-:Y:S02]  /*f000*/  SHF.R.U64 R107, R107, 0x3, RZ ;  /* 0x000000036b6b7819 */ /* 0x000fe400000012ff */
[----:B------:R-:W-:Y:S02]  /*f010*/  LOP3.LUT R106, R17, 0x380, RZ, 0xc0, !PT ;  /* 0x00000380116a7812 */ /* 0x000fe400078ec0ff */
[----:B------:R-:W-:-:S02]  /*f020*/  LOP3.LUT R103, R104, 0x380, RZ, 0xc0, !PT ;  /* 0x0000038068677812 */ /* 0x000fc400078ec0ff */
[----:B------:R-:W-:Y:S02]  /*f030*/  SHF.R.U64 R105, R105, 0x3, RZ ;  /* 0x0000000369697819 */ /* 0x000fe400000012ff */
[----:B------:R-:W-:Y:S02]  /*f040*/  SHF.R.U64 R20, R20, 0x3, RZ ;  /* 0x0000000314147819 */ /* 0x000fe400000012ff */
[----:B------:R-:W-:Y:S02]  /*f050*/  SHF.R.U64 R6, R6, 0x3, RZ ;  /* 0x0000000306067819 */ /* 0x000fe400000012ff */
[----:B------:R-:W-:Y:S02]  /*f060*/  LOP3.LUT R10, R10, R111, RZ, 0x3c, !PT ;  /* 0x0000006f0a0a7212 */ /* 0x000fe400078e3cff */
[----:B------:R-:W-:Y:S02]  /*f070*/  LOP3.LUT R150, R107, R108, RZ, 0x3c, !PT ;  /* 0x0000006c6b967212 */ /* 0x000fe400078e3cff */
[----:B------:R-:W-:-:S02]  /*f080*/  SHF.R.U64 R106, R106, 0x3, RZ ;  /* 0x000000036a6a7819 */ /* 0x000fc400000012ff */
[----:B------:R-:W-:Y:S02]  /*f090*/  SHF.R.U64 R103, R103, 0x3, RZ ;  /* 0x0000000367677819 */ /* 0x000fe400000012ff */
[----:B------:R-:W-:Y:S02]  /*f0a0*/  LOP3.LUT R158, R105, R102, RZ, 0x3c, !PT ;  /* 0x00000066699e7212 */ /* 0x000fe400078e3cff */
[----:B------:R-:W-:Y:S01]  /*f0b0*/  LOP3.LUT R20, R20, R21, RZ, 0x3c, !PT ;  /* 0x0000001514147212 */ /* 0x000fe200078e3cff */
[----:B------:R-:W-:Y:S01]  /*f0c0*/  IMAD.X R21, RZ, RZ, R161, P3 ;  /* 0x000000ffff157224 */ /* 0x000fe200018e06a1 */
[C---:B------:R-:W-:Y:S02]  /*f0d0*/  IADD3 R105, P5, R160.reuse, 0x3000, RZ ;  /* 0x00003000a0697810 */ /* 0x040fe40007fbe0ff */
[C---:B------:R-:W-:Y:S02]  /*f0e0*/  IADD3 R107, P6, R160.reuse, 0x4000, RZ ;  /* 0x00004000a06b7810 */ /* 0x040fe40007fde0ff */
[----:B------:R-:W-:-:S02]  /*f0f0*/  IADD3 R109, P0, R160, 0x5000, RZ ;  /* 0x00005000a06d7810 */ /* 0x000fc40007f1e0ff */
[----:B------:R-:W-:Y:S02]  /*f100*/  IADD3 R111, P1, R160, 0x6000, RZ ;  /* 0x00006000a06f7810 */ /* 0x000fe40007f3e0ff */
[----:B------:R-:W-:Y:S01]  /*f110*/  MOV R215, R162 ;  /* 0x000000a200d77202 */ /* 0x000fe20000000f00 */
[----:B------:R-:W-:Y:S01]  /*f120*/  BAR.SYNC.DEFER_BLOCKING 0x1, 0x100 ;  /* 0x0044000000007b1d */ /* 0x000fe20000010000 */
[----:B------:R-:W-:Y:S02]  /*f130*/  LOP3.LUT R6, R6, R115, RZ, 0x3c, !PT ;  /* 0x0000007306067212 */ /* 0x000fe400078e3cff */
[----:B------:R-:W-:Y:S02]  /*f140*/  MOV R163, R4 ;  /* 0x0000000400a37202 */ /* 0x000fe40000000f00 */
[----:B------:R-:W-:Y:S02]  /*f150*/  IADD3 R115, P3, R160, 0x8000, RZ ;  /* 0x00008000a0737810 */ /* 0x000fe40007f7e0ff */
[----:B------:R-:W-:-:S02]  /*f160*/  F2FP.F16.F32.PACK_AB R5, R35, R34 ;  /* 0x000000222305723e */ /* 0x000fc400000000ff */
[----:B------:R-:W-:Y:S01]  /*f170*/  LOP3.LUT R134, R106, R17, RZ, 0x3c, !PT ;  /* 0x000000116a867212 */ /* 0x000fe200078e3cff */
[----:B------:R-:W0:Y:S01]  /*f180*/  @P2 LDC R34, c[0x0][0xbec] ;  /* 0x0002fb00ff222b82 */ /* 0x000e220000000800 */
[----:B------:R-:W-:Y:S01]  /*f190*/  LOP3.LUT R102, R103, R104, RZ, 0x3c, !PT ;  /* 0x0000006867667212 */ /* 0x000fe200078e3cff */
[----:B------:R-:W-:Y:S01]  /*f1a0*/  IMAD.X R103, RZ, RZ, R161, P4 ;  /* 0x000000ffff677224 */ /* 0x000fe200020e06a1 */
[----:B------:R-:W-:Y:S02]  /*f1b0*/  LOP3.LUT R104, R105, 0x380, RZ, 0xc0, !PT ;  /* 0x0000038069687812 */ /* 0x000fe400078ec0ff */
[----:B------:R-:W-:Y:S02]  /*f1c0*/  LOP3.LUT R106, R107, 0x380, RZ, 0xc0, !PT ;  /* 0x000003806b6a7812 */ /* 0x000fe400078ec0ff */
[----:B------:R-:W-:Y:S01]  /*f1d0*/  LOP3.LUT R108, R109, 0x380, RZ, 0xc0, !PT ;  /* 0x000003806d6c7812 */ /* 0x000fe200078ec0ff */
[----:B------:R-:W1:Y:S01]  /*f1e0*/  @P2 LDC R35, c[0x0][0xbf0] ;  /* 0x0002fc00ff232b82 */ /* 0x000e620000000800 */
[----:B------:R-:W-:-:S02]  /*f1f0*/  LOP3.LUT R110, R111, 0x380, RZ, 0xc0, !PT ;  /* 0x000003806f6e7812 */ /* 0x000fc400078ec0ff */
[----:B------:R-:W-:Y:S02]  /*f200*/  LOP3.LUT R114, R115, 0x380, RZ, 0xc0, !PT ;  /* 0x0000038073727812 */ /* 0x000fe400078ec0ff */
[----:B------:R-:W-:Y:S01]  /*f210*/  SHF.R.U64 R104, R104, 0x3, RZ ;  /* 0x0000000368687819 */ /* 0x000fe200000012ff */
[----:B------:R2:W-:Y:S01]  /*f220*/  STSM.16.M88.4 [R215], R24 ;  /* 0x00000018d7007844 */ /* 0x0005e20000000200 */
[----:B------:R-:W-:Y:S02]  /*f230*/  SHF.R.U64 R106, R106, 0x3, RZ ;  /* 0x000000036a6a7819 */ /* 0x000fe400000012ff */
[----:B------:R-:W-:Y:S02]  /*f240*/  SHF.R.U64 R108, R108, 0x3, RZ ;  /* 0x000000036c6c7819 */ /* 0x000fe400000012ff */
[----:B------:R-:W-:Y:S02]  /*f250*/  SHF.R.U64 R110, R110, 0x3, RZ ;  /* 0x000000036e6e7819 */ /* 0x000fe400000012ff */
[----:B------:R-:W-:-:S02]  /*f260*/  SHF.R.U64 R114, R114, 0x3, RZ ;  /* 0x0000000372727819 */ /* 0x000fc400000012ff */
        /* <DEDUP_REMOVED lines=8> */
[C---:B------:R-:W-:Y:S02]  /*f2f0*/  IADD3 R117, P4, R160.reuse, 0x9000, RZ ;  /* 0x00009000a0757810 */ /* 0x040fe40007f9e0ff */
[----:B------:R-:W-:-:S02]  /*f300*/  IADD3 R119, P5, R160, 0xa000, RZ ;  /* 0x0000a000a0777810 */ /* 0x000fc40007fbe0ff */
[----:B------:R-:W-:Y:S01]  /*f310*/  LOP3.LUT R114, R114, R115, RZ, 0x3c, !PT ;  /* 0x0000007372727212 */ /* 0x000fe200078e3cff */
[----:B------:R-:W-:Y:S01]  /*f320*/  IMAD.X R115, RZ, RZ, R161, P3 ;  /* 0x000000ffff737224 */ /* 0x000fe200018e06a1 */
[C---:B------:R-:W-:Y:S02]  /*f330*/  IADD3 R121, P6, R160.reuse, 0xb000, RZ ;  /* 0x0000b000a0797810 */ /* 0x040fe40007fde0ff */
[C---:B------:R-:W-:Y:S02]  /*f340*/  IADD3 R123, P0, R160.reuse, 0xc000, RZ ;  /* 0x0000c000a07b7810 */ /* 0x040fe40007f1e0ff */
[C---:B------:R-:W-:Y:S02]  /*f350*/  IADD3 R127, P1, R160.reuse, 0xd000, RZ ;  /* 0x0000d000a07f7810 */ /* 0x040fe40007f3e0ff */
[----:B------:R-:W-:Y:S02]  /*f360*/  IADD3 R30, P3, R160, 0xf000, RZ ;  /* 0x0000f000a01e7810 */ /* 0x000fe40007f7e0ff */
[----:B------:R-:W-:-:S02]  /*f370*/  LOP3.LUT R116, R117, 0x380, RZ, 0xc0, !PT ;  /* 0x0000038075747812 */ /* 0x000fc400078ec0ff */
[----:B------:R-:W-:Y:S01]  /*f380*/  LOP3.LUT R118, R119, 0x380, RZ, 0xc0, !PT ;  /* 0x0000038077767812 */ /* 0x000fe200078ec0ff */
[----:B------:R-:W-:Y:S01]  /*f390*/  IMAD.X R31, RZ, RZ, R161, P3 ;  /* 0x000000ffff1f7224 */ /* 0x000fe200018e06a1 */
[----:B------:R-:W-:Y:S02]  /*f3a0*/  LOP3.LUT R120, R121, 0x380, RZ, 0xc0, !PT ;  /* 0x0000038079787812 */ /* 0x000fe400078ec0ff */
[----:B------:R-:W-:Y:S02]  /*f3b0*/  LOP3.LUT R122, R123, 0x380, RZ, 0xc0, !PT ;  /* 0x000003807b7a7812 */ /* 0x000fe400078ec0ff */
[----:B------:R-:W-:Y:S02]  /*f3c0*/  LOP3.LUT R126, R127, 0x380, RZ, 0xc0, !PT ;  /* 0x000003807f7e7812 */ /* 0x000fe400078ec0ff */
[----:B------:R-:W-:Y:S02]  /*f3d0*/  LOP3.LUT R29, R160, 0x380, RZ, 0xc0, !PT ;  /* 0x00000380a01d7812 */ /* 0x000fe400078ec0ff */
[----:B------:R-:W-:-:S02]  /*f3e0*/  LOP3.LUT R17, R30, 0x380, RZ, 0xc0, !PT ;  /* 0x000003801e117812 */ /* 0x000fc400078ec0ff */
[----:B------:R-:W-:Y:S02]  /*f3f0*/  MOV R162, R6 ;  /* 0x0000000600a27202 */ /* 0x000fe40000000f00 */
[----:B------:R-:W-:Y:S02]  /*f400*/  SHF.R.U64 R116, R116, 0x3, RZ ;  /* 0x0000000374747819 */ /* 0x000fe400000012ff */
[----:B------:R-:W-:Y:S02]  /*f410*/  SHF.R.U64 R118, R118, 0x3, RZ ;  /* 0x0000000376767819 */ /* 0x000fe400000012ff */
[----:B------:R-:W-:Y:S02]  /*f420*/  SHF.R.U64 R120, R120, 0x3, RZ ;  /* 0x0000000378787819 */ /* 0x000fe400000012ff */
[----:B------:R-:W-:Y:S02]  /*f430*/  SHF.R.U64 R122, R122, 0x3, RZ ;  /* 0x000000037a7a7819 */ /* 0x000fe400000012ff */
[----:B------:R-:W-:-:S02]  /*f440*/  SHF.R.U64 R126, R126, 0x3, RZ ;  /* 0x000000037e7e7819 */ /* 0x000fc400000012ff */
[----:B------:R-:W-:Y:S02]  /*f450*/  SHF.R.U64 R29, R29, 0x3, RZ ;  /* 0x000000031d1d7819 */ /* 0x000fe400000012ff */
[----:B------:R-:W-:Y:S01]  /*f460*/  F2FP.F16.F32.PACK_AB R6, R37, R175 ;  /* 0x000000af2506723e */ /* 0x000fe200000000ff */
[----:B------:R-:W-:Y:S01]  /*f470*/  VIADD R37, R22, UR41 ;  /* 0x0000002916257c36 */ /* 0x000fe20008000000 */
[----:B------:R-:W-:Y:S02]  /*f480*/  SHF.R.U64 R17, R17, 0x3, RZ ;  /* 0x0000000311117819 */ /* 0x000fe400000012ff */
        /* <DEDUP_REMOVED lines=11> */
[----:B------:R-:W-:Y:S01]  /*f540*/  IMAD.MOV.U32 R29, RZ, RZ, R161 ;  /* 0x000000ffff1d7224 */ /* 0x000fe200078e00a1 */
[----:B------:R-:W-:Y:S01]  /*f550*/  LOP3.LUT R30, R17, R30, RZ, 0x3c, !PT ;  /* 0x0000001e111e7212 */ /* 0x000fe200078e3cff */
[----:B0-----:R-:W-:Y:S01]  /*f560*/  @P2 IMAD.HI.U32 R34, R37, R34, RZ ;  /* 0x0000002225222227 */ /* 0x001fe200078e00ff */
[----:B------:R-:W-:-:S02]  /*f570*/  MOV R161, R8 ;  /* 0x0000000800a17202 */ /* 0x000fc40000000f00 */
[----:B------:R-:W-:Y:S02]  /*f580*/  MOV R160, R10 ;  /* 0x0000000a00a07202 */ /* 0x000fe40000000f00 */
[----:B------:R-:W-:Y:S02]  /*f590*/  MOV R214, R14 ;  /* 0x0000000e00d67202 */ /* 0x000fe40000000f00 */
[----:B------:R-:W-:Y:S01]  /*f5a0*/  F2FP.F16.F32.PACK_AB R4, R33, R174 ;  /* 0x000000ae2104723e */ /* 0x000fe200000000ff */
[----:B------:R-:W-:Y:S01]  /*f5b0*/  IMAD.MOV.U32 R33, RZ, RZ, R37 ;  /* 0x000000ffff217224 */ /* 0x000fe200078e0025 */
[----:B------:R-:W-:Y:S02]  /*f5c0*/  F2FP.F16.F32.PACK_AB R7, R39, R38 ;  /* 0x000000262707723e */ /* 0x000fe400000000ff */
[----:B------:R-:W-:Y:S02]  /*f5d0*/  MOV R17, R12 ;  /* 0x0000000c00117202 */ /* 0x000fe40000000f00 */
[----:B------:R-:W-:Y:S01]  /*f5e0*/  MOV R152, R152 ;  /* 0x0000009800987202 */ /* 0x000fe20000000f00 */
[----:B------:R0:W-:Y:S01]  /*f5f0*/  STSM.16.M88.4 [R214], R4 ;  /* 0x00000004d6007844 */ /* 0x0001e20000000200 */
[----:B------:R-:W-:-:S02]  /*f600*/  F2FP.F16.F32.PACK_AB R8, R41, R177 ;  /* 0x000000b12908723e */ /* 0x000fc400000000ff */
[----:B------:R-:W-:Y:S02]  /*f610*/  F2FP.F16.F32.PACK_AB R9, R43, R42 ;  /* 0x0000002a2b09723e */ /* 0x000fe400000000ff */
[----:B------:R-:W-:Y:S02]  /*f620*/  F2FP.F16.F32.PACK_AB R10, R45, R178 ;  /* 0x000000b22d0a723e */ /* 0x000fe400000000ff */
[----:B------:R-:W-:Y:S02]  /*f630*/  F2FP.F16.F32.PACK_AB R11, R47, R46 ;  /* 0x0000002e2f0b723e */ /* 0x000fe400000000ff */
[----:B------:R-:W-:Y:S02]  /*f640*/  MOV R158, R158 ;  /* 0x0000009e009e7202 */ /* 0x000fe40000000f00 */
[----:B------:R-:W-:Y:S01]  /*f650*/  F2FP.F16.F32.PACK_AB R12, R49, R179 ;  /* 0x000000b3310c723e */ /* 0x000fe200000000ff */
[----:B------:R3:W-:Y:S01]  /*f660*/  STSM.16.M88.4 [R152], R8 ;  /* 0x0000000898007844 */ /* 0x0007e20000000200 */
[----:B------:R-:W-:-:S02]  /*f670*/  F2FP.F16.F32.PACK_AB R13, R51, R50 ;  /* 0x00000032330d723e */ /* 0x000fc400000000ff */
[----:B------:R-:W-:Y:S02]  /*f680*/  F2FP.F16.F32.PACK_AB R14, R53, R180 ;  /* 0x000000b4350e723e */ /* 0x000fe400000000ff */
[----:B------:R-:W-:Y:S02]  /*f690*/  F2FP.F16.F32.PACK_AB R15, R55, R54 ;  /* 0x00000036370f723e */ /* 0x000fe400000000ff */
[----:B------:R-:W-:Y:S02]  /*f6a0*/  MOV R134, R134 ;  /* 0x0000008600867202 */ /* 0x000fe40000000f00 */
[----:B--2---:R-:W-:Y:S01]  /*f6b0*/  F2FP.F16.F32.PACK_AB R24, R57, R181 ;  /* 0x000000b53918723e */ /* 0x004fe200000000ff */
[----:B------:R-:W-:Y:S01]  /*f6c0*/  STSM.16.M88.4 [R158], R12 ;  /* 0x0000000c9e007844 */ /* 0x000fe20000000200 */
[----:B------:R-:W-:Y:S02]  /*f6d0*/  F2FP.F16.F32.PACK_AB R25, R59, R58 ;  /* 0x0000003a3b19723e */ /* 0x000fe400000000ff */
[----:B------:R-:W-:-:S02]  /*f6e0*/  F2FP.F16.F32.PACK_AB R26, R61, R182 ;  /* 0x000000b63d1a723e */ /* 0x000fc400000000ff */
[----:B------:R-:W-:Y:S02]  /*f6f0*/  F2FP.F16.F32.PACK_AB R27, R63, R62 ;  /* 0x0000003e3f1b723e */ /* 0x000fe400000000ff */
[----:B-1----:R-:W-:Y:S02]  /*f700*/  @P2 SHF.R.U32.HI R33, RZ, R35, R34 ;  /* 0x00000023ff212219 */ /* 0x002fe40000011622 */
[----:B------:R-:W-:Y:S01]  /*f710*/  MOV R156, R156 ;  /* 0x0000009c009c7202 */ /* 0x000fe20000000f00 */
[----:B------:R1:W-:Y:S01]  /*f720*/  STSM.16.M88.4 [R134], R24 ;  /* 0x0000001886007844 */ /* 0x0003e20000000200 */
[----:B0-----:R-:W-:Y:S02]  /*f730*/  F2FP.F16.F32.PACK_AB R4, R65, R183 ;  /* 0x000000b74104723e */ /* 0x001fe400000000ff */
[----:B------:R-:W-:Y:S02]  /*f740*/  F2FP.F16.F32.PACK_AB R5, R67, R66 ;  /* 0x000000424305723e */ /* 0x000fe400000000ff */
[----:B------:R-:W-:-:S02]  /*f750*/  F2FP.F16.F32.PACK_AB R6, R69, R184 ;  /* 0x000000b84506723e */ /* 0x000fc400000000ff */
[----:B------:R-:W-:Y:S02]  /*f760*/  F2FP.F16.F32.PACK_AB R7, R71, R70 ;  /* 0x000000464707723e */ /* 0x000fe400000000ff */
[----:B------:R-:W-:Y:S02]  /*f770*/  MOV R154, R154 ;  /* 0x0000009a009a7202 */ /* 0x000fe40000000f00 */
[----:B---3--:R-:W-:Y:S01]  /*f780*/  F2FP.F16.F32.PACK_AB R8, R73, R185 ;  /* 0x000000b94908723e */ /* 0x008fe200000000ff */
[----:B------:R-:W-:Y:S01]  /*f790*/  STSM.16.M88.4 [R156], R4 ;  /* 0x000000049c007844 */ /* 0x000fe20000000200 */
[----:B------:R-:W-:Y:S02]  /*f7a0*/  F2FP.F16.F32.PACK_AB R9, R75, R74 ;  /* 0x0000004a4b09723e */ /* 0x000fe400000000ff */
[----:B------:R-:W-:Y:S01]  /*f7b0*/  F2FP.F16.F32.PACK_AB R10, R77, R186 ;  /* 0x000000ba4d0a723e */ /* 0x000fe200000000ff */
[----:B-1----:R-:W-:Y:S01]  /*f7c0*/  IMAD.MOV R24, RZ, RZ, -R33 ;  /* 0x000000ffff187224 */ /* 0x002fe200078e0a21 */
[----:B------:R-:W-:-:S02]  /*f7d0*/  F2FP.F16.F32.PACK_AB R11, R79, R78 ;  /* 0x0000004e4f0b723e */ /* 0x000fc400000000ff */
[----:B------:R-:W-:Y:S01]  /*f7e0*/  MOV R150, R150 ;  /* 0x0000009600967202 */ /* 0x000fe20000000f00 */
[----:B------:R-:W-:Y:S01]  /*f7f0*/  IMAD R35, R205, R24, R37 ;  /* 0x00000018cd237224 */ /* 0x000fe200078e0225 */
[----:B------:R-:W-:Y:S01]  /*f800*/  F2FP.F16.F32.PACK_AB R12, R81, R187 ;  /* 0x000000bb510c723e */ /* 0x000fe200000000ff */
[----:B------:R0:W-:Y:S01]  /*f810*/  STSM.16.M88.4 [R154], R8 ;  /* 0x000000089a007844 */ /* 0x0001e20000000200 */
[----:B------:R-:W-:Y:S02]  /*f820*/  F2FP.F16.F32.PACK_AB R13, R83, R82 ;  /* 0x00000052530d723e */ /* 0x000fe400000000ff */
[----:B------:R-:W-:Y:S02]  /*f830*/  F2FP.F16.F32.PACK_AB R14, R85, R188 ;  /* 0x000000bc550e723e */ /* 0x000fe400000000ff */
[----:B------:R-:W-:Y:S02]  /*f840*/  F2FP.F16.F32.PACK_AB R15, R87, R86 ;  /* 0x00000056570f723e */ /* 0x000fe400000000ff */
[----:B------:R-:W-:-:S02]  /*f850*/  MOV R146, R146 ;  /* 0x0000009200927202 */ /* 0x000fc40000000f00 */
[----:B------:R-:W-:Y:S01]  /*f860*/  F2FP.F16.F32.PACK_AB R24, R89, R189 ;  /* 0x000000bd5918723e */ /* 0x000fe200000000ff */
[----:B------:R1:W-:Y:S01]  /*f870*/  STSM.16.M88.4 [R150], R12 ;  /* 0x0000000c96007844 */ /* 0x0003e20000000200 */
[----:B------:R-:W-:Y:S02]  /*f880*/  F2FP.F16.F32.PACK_AB R25, R91, R90 ;  /* 0x0000005a5b19723e */ /* 0x000fe400000000ff */
[----:B------:R-:W-:Y:S02]  /*f890*/  F2FP.F16.F32.PACK_AB R26, R93, R190 ;  /* 0x000000be5d1a723e */ /* 0x000fe400000000ff */
[----:B------:R-:W-:Y:S01]  /*f8a0*/  F2FP.F16.F32.PACK_AB R27, R95, R94 ;  /* 0x0000005e5f1b723e */ /* 0x000fe200000000ff */
[----:B0-----:R-:W-:Y:S01]  /*f8b0*/  IMAD.U32 R10, RZ, RZ, UR5 ;  /* 0x00000005ff0a7e24 */ /* 0x001fe2000f8e00ff */
[----:B------:R-:W-:Y:S01]  /*f8c0*/  SHF.R.S32.HI R9, RZ, 0x1f, R33 ;  /* 0x0000001fff097819 */ /* 0x000fe20000011421 */
[----:B------:R-:W-:Y:S01]  /*f8d0*/  ULDC UR5, c[0x0][0xa88] ;  /* 0x0002a20000057ab9 */ /* 0x000fe20000000800 */
[----:B------:R-:W-:Y:S01]  /*f8e0*/  SHF.R.S32.HI R8, RZ, 0x1f, R35 ;  /* 0x0000001fff087819 */ /* 0x000fe20000011423 */
[----:B------:R0:W-:Y:S01]  /*f8f0*/  STSM.16.M88.4 [R146], R24 ;  /* 0x0000001892007844 */ /* 0x0001e20000000200 */
[----:B------:R-:W-:-:S02]  /*f900*/  MOV R142, R142 ;  /* 0x0000008e008e7202 */ /* 0x000fc40000000f00 */
[----:B------:R-:W-:Y:S02]  /*f910*/  F2FP.F16.F32.PACK_AB R4, R97, R191 ;  /* 0x000000bf6104723e */ /* 0x000fe400000000ff */
[----:B------:R-:W-:Y:S01]  /*f920*/  F2FP.F16.F32.PACK_AB R5, R99, R98 ;  /* 0x000000626305723e */ /* 0x000fe200000000ff */
[----:B-1----:R-:W-:Y:S01]  /*f930*/  VIADD R15, R207, UR41 ;  /* 0x00000029cf0f7c36 */ /* 0x002fe20008000000 */
[----:B------:R-:W-:Y:S02]  /*f940*/  IADD3 R12, P0, R33, UR6, RZ ;  /* 0x00000006210c7c10 */ /* 0x000fe4000ff1e0ff */
[----:B------:R-:W-:Y:S02]  /*f950*/  F2FP.F16.F32.PACK_AB R6, R101, R192 ;  /* 0x000000c06506723e */ /* 0x000fe400000000ff */
[----:B------:R-:W-:Y:S01]  /*f960*/  IADD3.X R13, R9, UR7, R10, P0, !PT ;  /* 0x00000007090d7c10 */ /* 0x000fe200087fe40a */
[----:B------:R-:W-:Y:S01]  /*f970*/  ULDC.64 UR6, c[0x0][0xb88] ;  /* 0x0002e20000067ab9 */ /* 0x000fe20000000a00 */
[----:B------:R-:W-:Y:S01]  /*f980*/  F2FP.F16.F32.PACK_AB R7, R36, R32 ;  /* 0x000000202407723e */ /* 0x000fe200000000ff */
[----:B------:R-:W-:Y:S01]  /*f990*/  IMAD R8, R8, UR6, RZ ;  /* 0x0000000608087c24 */ /* 0x000fe2000f8e02ff */
[----:B------:R-:W-:Y:S01]  /*f9a0*/  F2FP.F16.F32.PACK_AB R11, R52, R48 ;  /* 0x00000030340b723e */ /* 0x000fe200000000ff */
[C---:B------:R-:W-:Y:S01]  /*f9b0*/  IMAD.WIDE.U32 R12, R35.reuse, UR6, R12 ;  /* 0x00000006230c7c25 */ /* 0x040fe2000f8e000c */
[----:B------:R-:W-:Y:S01]  /*f9c0*/  LOP3.LUT P0, RZ, R204, 0x3, RZ, 0xc0, !PT ;  /* 0x00000003ccff7812 */ /* 0x000fe2000780c0ff */
[----:B------:R1:W-:Y:S01]  /*f9d0*/  STSM.16.M88.4 [R142], R4 ;  /* 0x000000048e007844 */ /* 0x0003e20000000200 */
[----:B------:R-:W-:Y:S01]  /*f9e0*/  MOV R138, R138 ;  /* 0x0000008a008a7202 */ /* 0x000fe20000000f00 */
[----:B------:R-:W-:Y:S01]  /*f9f0*/  IMAD R35, R35, UR7, R8 ;  /* 0x0000000723237c24 */ /* 0x000fe2000f8e0208 */
[----:B------:R-:W-:Y:S01]  /*fa00*/  ULDC.64 UR6, c[0x0][0xb50] ;  /* 0x0002d40000067ab9 */ /* 0x000fe20000000a00 */
[----:B------:R-:W-:Y:S01]  /*fa10*/  IMAD R52, R205, UR5, RZ ;  /* 0x00000005cd347c24 */ /* 0x000fe2000f8e02ff */
[----:B------:R-:W-:-:S02]  /*fa20*/  F2FP.F16.F32.PACK_AB R8, R169, R193 ;  /* 0x000000c1a908723e */ /* 0x000fc400000000ff */
[----:B------:R-:W-:Y:S02]  /*fa30*/  F2FP.F16.F32.PACK_AB R9, R44, R40 ;  /* 0x000000282c09723e */ /* 0x000fe400000000ff */
[----:B------:R-:W-:Y:S02]  /*fa40*/  F2FP.F16.F32.PACK_AB R10, R170, R194 ;  /* 0x000000c2aa0a723e */ /* 0x000fe400000000ff */
[----:B0-----:R-:W-:Y:S02]  /*fa50*/  LEA R24, P3, R12, UR6, 0x2 ;  /* 0x000000060c187c11 */ /* 0x001fe4000f8610ff */
[----:B------:R-:W-:Y:S01]  /*fa60*/  ISETP.GE.OR P1, PT, R15, R52, P0 ;  /* 0x000000340f00720c */ /* 0x000fe20000726670 */
[----:B------:R0:W-:Y:S01]  /*fa70*/  STSM.16.M88.4 [R138], R8 ;  /* 0x000000088a007844 */ /* 0x0001e20000000200 */
[----:B------:R-:W-:Y:S01]  /*fa80*/  F2FP.F16.F32.PACK_AB R14, R133, R132 ;  /* 0x00000084850e723e */ /* 0x000fe200000000ff */
[----:B-1----:R-:W-:Y:S01]  /*fa90*/  VIADD R5, R15, 0x8 ;  /* 0x000000080f057836 */ /* 0x002fe20000000000 */
[----:B------:R-:W-:Y:S01]  /*faa0*/  F2FP.F16.F32.PACK_AB R4, R171, R195 ;  /* 0x000000c3ab04723e */ /* 0x000fe200000000ff */
[----:B------:R-:W-:Y:S01]  /*fab0*/  IMAD.IADD R7, R13, 0x1, R35 ;  /* 0x000000010d077824 */ /* 0x000fe200078e0223 */
[----:B------:R-:W-:Y:S01]  /*fac0*/  F2FP.F16.F32.PACK_AB R6, R172, R196 ;  /* 0x000000c4ac06723e */ /* 0x000fe200000000ff */
[----:B------:R-:W-:Y:S01]  /*fad0*/  SHFL.IDX PT, R44, R24, RZ, 0x1c1f ;  /* 0x001c1fff182c7589 */ /* 0x000fe200000e0000 */
[----:B------:R-:W-:-:S02]  /*fae0*/  ISETP.GE.OR P0, PT, R5, R52, P0 ;  /* 0x000000340500720c */ /* 0x000fc40000706670 */
[----:B------:R-:W-:Y:S01]  /*faf0*/  LEA.HI.X R25, R12, UR7, R7, 0x2, P3 ;  /* 0x000000070c197c11 */ /* 0x000fe200098f1407 */
[----:B------:R-:W-:Y:S01]  /*fb00*/  SHFL.IDX PT, R46, R24, 0x1, 0x1c1f ;  /* 0x003c1f00182e7f89 */ /* 0x000fe200000e0000 */
[----:B------:R-:W-:Y:S02]  /*fb10*/  F2FP.F16.F32.PACK_AB R5, R60, R56 ;  /* 0x000000383c05723e */ /* 0x000fe400000000ff */
[----:B------:R-:W-:Y:S01]  /*fb20*/  F2FP.F16.F32.PACK_AB R7, R68, R64 ;  /* 0x000000404407723e */ /* 0x000fe200000000ff */
[----:B------:R-:W1:Y:S01]  /*fb30*/  SHFL.IDX PT, R45, R25, RZ, 0x1c1f ;  /* 0x001c1fff192d7589 */ /* 0x000e6200000e0000 */
[----:B------:R-:W-:Y:S02]  /*fb40*/  F2FP.F16.F32.PACK_AB R12, R129, R199 ;  /* 0x000000c7810c723e */ /* 0x000fe400000000ff */
[----:B0-----:R-:W-:Y:S01]  /*fb50*/  F2FP.F16.F32.PACK_AB R8, R173, R197 ;  /* 0x000000c5ad08723e */ /* 0x001fe200000000ff */
[----:B------:R-:W-:Y:S01]  /*fb60*/  STSM.16.M88.4 [R17], R4 ;  /* 0x0000000411007844 */ /* 0x000fe20000000200 */
[----:B------:R-:W-:-:S02]  /*fb70*/  F2FP.F16.F32.PACK_AB R9, R76, R72 ;  /* 0x000000484c09723e */ /* 0x000fc400000000ff */
[----:B------:R-:W-:Y:S01]  /*fb80*/  F2FP.F16.F32.PACK_AB R10, R125, R198 ;  /* 0x000000c67d0a723e */ /* 0x000fe200000000ff */
[----:B------:R-:W0:Y:S01]  /*fb90*/  SHFL.IDX PT, R47, R25, 0x1, 0x1c1f ;  /* 0x003c1f00192f7f89 */ /* 0x000e2200000e0000 */
[----:B------:R-:W-:Y:S02]  /*fba0*/  F2FP.F16.F32.PACK_AB R11, R84, R80 ;  /* 0x00000050540b723e */ /* 0x000fe400000000ff */
[----:B------:R-:W-:Y:S02]  /*fbb0*/  F2FP.F16.F32.PACK_AB R13, R92, R88 ;  /* 0x000000585c0d723e */ /* 0x000fe400000000ff */
[----:B------:R-:W-:Y:S01]  /*fbc0*/  F2FP.F16.F32.PACK_AB R15, R100, R96 ;  /* 0x00000060640f723e */ /* 0x000fe200000000ff */
[----:B------:R-:W-:Y:S01]  /*fbd0*/  STSM.16.M88.4 [R160], R8 ;  /* 0x00000008a0007844 */ /* 0x000fe20000000200 */
[----:B------:R-:W-:Y:S02]  /*fbe0*/  F2FP.F16.F32.PACK_AB R138, R141, R140 ;  /* 0x0000008c8d8a723e */ /* 0x000fe400000000ff */
[----:B------:R-:W-:Y:S01]  /*fbf0*/  F2FP.F16.F32.PACK_AB R139, R165, R164 ;  /* 0x000000a4a58b723e */ /* 0x000fe200000000ff */
[----:B------:R-:W-:Y:S01]  /*fc00*/  STSM.16.M88.4 [R161], R12 ;  /* 0x0000000ca1007844 */ /* 0x000fe20000000200 */
[----:B------:R-:W-:-:S02]  /*fc10*/  F2FP.F16.F32.PACK_AB R146, R149, R148 ;  /* 0x000000949592723e */ /* 0x000fc400000000ff */
[----:B------:R-:W-:Y:S01]  /*fc20*/  F2FP.F16.F32.PACK_AB R147, R0, R168 ;  /* 0x000000a80093723e */ /* 0x000fe200000000ff */
[----:B------:R-:W-:Y:S04]  /*fc30*/  STSM.16.M88.4 [R162], R136 ;  /* 0x00000088a2007844 */ /* 0x000fe80000000200 */
[----:B------:R-:W-:Y:S01]  /*fc40*/  STSM.16.M88.4 [R163], R144 ;  /* 0x00000090a3007844 */ /* 0x000fe20000000200 */
[----:B------:R-:W-:Y:S01]  /*fc50*/  BAR.SYNC.DEFER_BLOCKING 0x1, 0x100 ;  /* 0x0044000000007b1d */ /* 0x000fe20000010000 */
[----:B------:R-:W-:Y:S01]  /*fc60*/  IMAD R0, R202, 0x20, R203 ;  /* 0x00000020ca007824 */ /* 0x000fe200078e02cb */
[----:B------:R-:W-:-:S04]  /*fc70*/  UIMAD UR5, UR10, UR8, URZ ;  /* 0x000000080a0572a4 */ /* 0x000fc8000f8e023f */
[----:B-1----:R1:W-:Y:S01]  /*fc80*/  @!P1 ST.E desc[UR46][R44.64], R3 ;  /* 0x000000032c009985 */ /* 0x0023e2000c10192e */
[----:B------:R-:W-:Y:S01]  /*fc90*/  UIMAD.WIDE.U32 UR6, UR43, UR8, URZ ;  /* 0x000000082b0672a5 */ /* 0x000fe2000f8e003f */
[----:B------:R-:W-:Y:S02]  /*fca0*/  ULDC.64 UR10, c[0x0][0xaf0] ;  /* 0x0002bc00000a7ab9 */ /* 0x000fe40000000a00 */
[----:B0-----:R0:W-:Y:S01]  /*fcb0*/  @!P0 ST.E desc[UR46][R46.64], R2 ;  /* 0x000000022e008985 */ /* 0x0011e2000c10192e */
[----:B------:R-:W-:-:S03]  /*fcc0*/  UIMAD UR5, UR43, UR9, UR5 ;  /* 0x000000092b0572a4 */ /* 0x000fc6000f8e0205 */
[----:B------:R2:W5:Y:S01]  /*fcd0*/  LD.E.128 R32, desc[UR46][R20.64] ;  /* 0x0000002e14207980 */ /* 0x000562000c101d00 */
[----:B-1----:R-:W1:Y:S01]  /*fce0*/  @P2 LDC R3, c[0x0][0xbf0] ;  /* 0x0002fc00ff032b82 */ /* 0x002e620000000800 */
[----:B------:R-:W-:Y:S02]  /*fcf0*/  UIMAD UR8, UR12, UR10, URZ ;  /* 0x0000000a0c0872a4 */ /* 0x000fe4000f8e023f */
[----:B------:R3:W5:Y:S05]  /*fd00*/  LD.E.128 R24, desc[UR46][R28.64] ;  /* 0x0000002e1c187980 */ /* 0x00076a000c101d00 */
[----:B0-----:R-:W0:Y:S01]  /*fd10*/  @P2 LDC R2, c[0x0][0xbec] ;  /* 0x0002fb00ff022b82 */ /* 0x001e220000000800 */
[----:B--2---:R-:W-:Y:S01]  /*fd20*/  VIADD R21, R0, UR41 ;  /* 0x0000002900157c36 */ /* 0x004fe20008000000 */
[----:B------:R-:W-:Y:S01]  /*fd30*/  UIADD3 UR7, UR7, UR5, URZ ;  /* 0x0000000507077290 */ /* 0x000fe2000fffe03f */
[----:B------:R-:W5:Y:S01]  /*fd40*/  LD.E.128 R100, desc[UR46][R102.64] ;  /* 0x0000002e66647980 */ /* 0x000f62000c101d00 */
[----:B------:R-:W-:Y:S01]  /*fd50*/  UIMAD UR5, UR42, UR11, UR8 ;  /* 0x0000000b2a0572a4 */ /* 0x000fe2000f8e0208 */
[----:B------:R-:W-:Y:S01]  /*fd60*/  IMAD.MOV.U32 R17, RZ, RZ, R21 ;  /* 0x000000ffff117224 */ /* 0x000fe200078e0015 */
[----:B------:R-:W-:Y:S01]  /*fd70*/  UIMAD.WIDE.U32 UR42, UR42, UR10, UR6 ;  /* 0x0000000a2a2a72a5 */ /* 0x000fe2000f8e0006 */
[----:B------:R3:W5:Y:S02]  /*fd80*/  LD.E.128 R4, desc[UR46][R104.64] ;  /* 0x0000002e68047980 */ /* 0x000764000c101d00 */
[----:B------:R-:W-:Y:S01]  /*fd90*/  ULDC.64 UR6, c[0x0][0xae0] ;  /* 0x0002b80000067ab9 */ /* 0x000fe20000000a00 */
[----:B------:R-:W-:Y:S01]  /*fda0*/  UIADD3 UR5, UR43, UR5, URZ ;  /* 0x000000052b057290 */ /* 0x000fe2000fffe03f */
[----:B------:R3:W5:Y:S04]  /*fdb0*/  LD.E.128 R8, desc[UR46][R106.64] ;  /* 0x0000002e6a087980 */ /* 0x000768000c101d00 */
[----:B------:R3:W5:Y:S04]  /*fdc0*/  LD.E.128 R12, desc[UR46][R108.64] ;  /* 0x0000002e6c0c7980 */ /* 0x000768000c101d00 */
[----:B------:R3:W5:Y:S04]  /*fdd0*/  LD.E.128 R36, desc[UR46][R110.64] ;  /* 0x0000002e6e247980 */ /* 0x000768000c101d00 */
[----:B------:R3:W5:Y:S01]  /*fde0*/  LD.E.128 R40, desc[UR46][R112.64] ;  /* 0x0000002e70287980 */ /* 0x000762000c101d00 */
[----:B0-----:R-:W-:-:S03]  /*fdf0*/  @P2 IMAD.HI.U32 R0, R21, R2, RZ ;  /* 0x0000000215002227 */ /* 0x001fc600078e00ff */
[----:B------:R3:W5:Y:S02]  /*fe00*/  LD.E.128 R60, desc[UR46][R114.64] ;  /* 0x0000002e723c7980 */ /* 0x000764000c101d00 */
[----:B-1----:R-:W-:Y:S02]  /*fe10*/  @P2 SHF.R.U32.HI R17, RZ, R3, R0 ;  /* 0x00000003ff112219 */ /* 0x002fe40000011600 */
[----:B------:R3:W5:Y:S02]  /*fe20*/  LD.E.128 R56, desc[UR46][R116.64] ;  /* 0x0000002e74387980 */ /* 0x000764000c101d00 */
[--C-:B------:R-:W-:Y:S01]  /*fe30*/  SHF.R.S32.HI R0, RZ, 0x1f, R17.reuse ;  /* 0x0000001fff007819 */ /* 0x100fe20000011411 */
[----:B------:R-:W-:Y:S01]  /*fe40*/  IMAD.MOV R20, RZ, RZ, -R17 ;  /* 0x000000ffff147224 */ /* 0x000fe200078e0a11 */
[----:B------:R3:W5:Y:S01]  /*fe50*/  LD.E.128 R44, desc[UR46][R118.64] ;  /* 0x0000002e762c7980 */ /* 0x000762000c101d00 */
[----:B------:R-:W-:Y:S02]  /*fe60*/  IMAD.U32 R3, RZ, RZ, UR43 ;  /* 0x0000002bff037e24 */ /* 0x000fe4000f8e00ff */
[----:B------:R-:W-:Y:S01]  /*fe70*/  IMAD R0, R0, UR6, RZ ;  /* 0x0000000600007c24 */ /* 0x000fe2000f8e02ff */
[----:B------:R3:W5:Y:S01]  /*fe80*/  LD.E.128 R48, desc[UR46][R120.64] ;  /* 0x0000002e78307980 */ /* 0x000762000c101d00 */
[----:B------:R-:W-:-:S02]  /*fe90*/  IMAD R205, R205, R20, R21 ;  /* 0x00000014cdcd7224 */ /* 0x000fc400078e0215 */
[----:B------:R-:W-:Y:S01]  /*fea0*/  IMAD.U32 R2, RZ, RZ, UR42 ;  /* 0x0000002aff027e24 */ /* 0x000fe2000f8e00ff */
[----:B------:R3:W5:Y:S01]  /*feb0*/  LD.E.128 R64, desc[UR46][R122.64] ;  /* 0x0000002e7a407980 */ /* 0x000762000c101d00 */
[----:B------:R-:W-:Y:S02]  /*fec0*/  IMAD.U32 R3, RZ, RZ, UR5 ;  /* 0x00000005ff037e24 */ /* 0x000fe4000f8e00ff */
[----:B------:R-:W-:Y:S01]  /*fed0*/  IMAD R21, R17, UR7, R0 ;  /* 0x0000000711157c24 */ /* 0x000fe2000f8e0200 */
[----:B------:R-:W5:Y:S01]  /*fee0*/  LD.E.128 R124, desc[UR46][R126.64] ;  /* 0x0000002e7e7c7980 */ /* 0x000f62000c101d00 */
[----:B------:R-:W-:-:S03]  /*fef0*/  SHF.R.S32.HI R0, RZ, 0x1f, R205 ;  /* 0x0000001fff007819 */ /* 0x000fc600000114cd */
[----:B------:R-:W5:Y:S01]  /*ff00*/  LD.E.128 R128, desc[UR46][R130.64] ;  /* 0x0000002e82807980 */ /* 0x000f62000c101d00 */
[----:B------:R-:W-:Y:S01]  /*ff10*/  IMAD.WIDE.U32 R2, R17, UR6, R2 ;  /* 0x0000000611027c25 */ /* 0x000fe2000f8e0002 */
[----:B------:R-:W-:Y:S02]  /*ff20*/  ULDC.64 UR6, c[0x0][0xad8] ;  /* 0x0002b60000067ab9 */ /* 0x000fe40000000a00 */
[----:B------:R-:W5:Y:S01]  /*ff30*/  LD.E.128 R28, desc[UR46][R30.64] ;  /* 0x0000002e1e1c7980 */ /* 0x000f62000c101d00 */
[----:B------:R-:W-:Y:S01]  /*ff40*/  VIADD R53, R203, UR41 ;  /* 0x00000029cb357c36 */ /* 0x000fe20008000000 */
        /* <DEDUP_REMOVED lines=11> */
[-C--:B------:R-:W-:Y:S01]  /*10000*/  ISETP.GE.AND P1, PT, R17, R52.reuse, PT ;  /* 0x000000341100720c */ /* 0x080fe20003f26270 */
[----:B------:R-:W-:Y:S01]  /*10010*/  ULDC.64 UR6, c[0x0][0xa80] ;  /* 0x0002a00000067ab9 */ /* 0x000fe20000000a00 */
[C---:B------:R-:W-:Y:S01]  /*10020*/  ISETP.GE.AND P2, PT, R53.reuse, R52, PT ;  /* 0x000000343500720c */ /* 0x040fe20003f46270 */
[----:B------:R-:W-:Y:S01]  /*10030*/  VIADD R17, R53, 0x40 ;  /* 0x0000004035117836 */ /* 0x000fe20000000000 */
[----:B------:R-:W-:Y:S01]  /*10040*/  LEA R0, P3, R2, UR6, 0x1 ;  /* 0x0000000602007c11 */ /* 0x000fe2000f8608ff */
[----:B------:R-:W-:-:S02]  /*10050*/  IMAD.IADD R3, R3, 0x1, R21 ;  /* 0x0000000103037824 */ /* 0x000fc400078e0215 */
[----:B------:R-:W-:Y:S01]  /*10060*/  VIADD R176, R176, 0x22820 ;  /* 0x00022820b0b07836 */ /* 0x000fe20000000000 */
[----:B------:R-:W-:Y:S02]  /*10070*/  ISETP.GE.AND P0, PT, R17, R52, PT ;  /* 0x000000341100720c */ /* 0x000fe40003f06270 */
[----:B------:R-:W-:Y:S02]  /*10080*/  LEA.HI.X R17, R2, UR7, R3, 0x1, P3 ;  /* 0x0000000702117c11 */ /* 0x000fe400098f0c03 */
[----:B------:R-:W-:Y:S01]  /*10090*/  PRMT R176, RZ, 0x654, R176 ;  /* 0x00000654ffb07816 */ /* 0x000fe200000000b0 */
[----:B0-----:R3:W0:Y:S01]  /*100a0*/  SHFL.IDX PT, R68, R0, RZ, 0x181f ;  /* 0x00181fff00447589 */ /* 0x00162200000e0000 */
[----:B------:R-:W-:Y:S02]  /*100b0*/  BSSY B1, `(.L_x_1961) ;  /* 0x0000015000017945 */ /* 0x000fe40003800000 */
[----:B------:R3:W-:Y:S01]  /*100c0*/  SYNCS.ARRIVE.TRANS64.RED.A1T0 RZ, [R176+URZ], RZ ;  /* 0x000000ffb0ff79a7 */ /* 0x0007e2000810043f */
[----:B------:R3:W1:Y:S01]  /*100d0*/  SHFL.IDX PT, R70, R17, RZ, 0x181f ;  /* 0x00181fff11467589 */ /* 0x00066200000e0000 */
[----:B------:R-:W-:Y:S05]  /*100e0*/  @P2 BRA `(.L_x_1962) ;  /* 0x0000000000442947 */ /* 0x000fea0003800000 */
[----:B------:R-:W-:Y:S02]  /*100f0*/  ULDC UR5, c[0x0][0xac8] ;  /* 0x0002b20000057ab9 */ /* 0x000fe40000000800 */
[----:B------:R-:W-:Y:S02]  /*10100*/  ISETP.GE.AND P5, PT, R19, UR5, PT ;  /* 0x0000000513007c0c */ /* 0x000fe4000bfa6270 */
[----:B------:R-:W-:Y:S02]  /*10110*/  ISETP.GE.AND P4, PT, R200, UR5, PT ;  /* 0x00000005c8007c0c */ /* 0x000fe4000bf86270 */
[----:B------:R-:W-:Y:S02]  /*10120*/  ISETP.GE.AND P3, PT, R23, UR5, PT ;  /* 0x0000000517007c0c */ /* 0x000fe4000bf66270 */
[----:B------:R-:W-:-:S07]  /*10130*/  ISETP.GE.AND P2, PT, R201, UR5, PT ;  /* 0x00000005c9007c0c */ /* 0x000fce000bf46270 */
[----:B0-----:R-:W-:-:S04]  /*10140*/  @!P5 LEA R2, P6, R19, R68, 0x1 ;  /* 0x000000441302d211 */ /* 0x001fc800078c08ff */
[----:B-1----:R-:W-:Y:S02]  /*10150*/  @!P5 LEA.HI.X R3, R19, R70, R212, 0x1, P6 ;  /* 0x000000461303d211 */ /* 0x002fe400030f0cd4 */
        /* <DEDUP_REMOVED lines=10> */
.L_x_1962:
[----:B------:R-:W-:Y:S05]  /*10200*/  BSYNC B1 ;  /* 0x0000000000017941 */ /* 0x000fea0003800000 */
.L_x_1961:
[----:B--2--5:R2:W4:Y:S01]  /*10210*/  SHFL.IDX PT, R24, R17, 0x1, 0x181f ;  /* 0x00381f0011187f89 */ /* 0x02452200000e0000 */
        /* <DEDUP_REMOVED lines=9> */
[C---:B------:R-:W-:Y:S02]  /*102b0*/  @!P3 LEA R8, P5, R200.reuse, R20, 0x1 ;  /* 0x00000014c808b211 */ /* 0x040fe400078a08ff */
        /* <DEDUP_REMOVED lines=10> */
.L_x_1964:
[----:B------:R-:W-:Y:S05]  /*10360*/  BSYNC B1 ;  /* 0x0000000000017941 */ /* 0x000fea0003800000 */
.L_x_1963:
        /* <DEDUP_REMOVED lines=11> */
[----:B------:R-:W-:Y:S02]  /*10420*/  @!P1 LEA R10, P4, R23, R12, 0x1 ;  /* 0x0000000c170a9211 */ /* 0x000fe400078808ff */
[----:B------:R-:W-:Y:S02]  /*10430*/  @!P3 LEA.HI.X R3, R19, R14, R212, 0x1, P6 ;  /* 0x0000000e1303b211 */ /* 0x000fe400030f0cd4 */
        /* <DEDUP_REMOVED lines=8> */
.L_x_1966:
[----:B------:R-:W-:Y:S05]  /*104c0*/  BSYNC B1 ;  /* 0x0000000000017941 */ /* 0x000fea0003800000 */
.L_x_1965:
[----:B0-----:R-:W-:Y:S01]  /*104d0*/  VIADD R3, R53, 0x60 ;  /* 0x0000006035037836 */ /* 0x001fe20000000000 */
[----:B------:R0:W0:Y:S04]  /*104e0*/  SHFL.IDX PT, R12, R17, 0x3, 0x181f ;  /* 0x00781f00110c7f89 */ /* 0x00002800000e0000 */
[----:B------:R-:W-:Y:S01]  /*104f0*/  ISETP.GE.AND P0, PT, R3, R52, PT ;  /* 0x000000340300720c */ /* 0x000fe20003f06270 */
[----:B--23--:R-:W2:-:S12]  /*10500*/  SHFL.IDX PT, R0, R0, 0x3, 0x181f ;  /* 0x00781f0000007f89 */ /* 0x00ce9800000e0000 */
[----:B------:R-:W-:Y:S05]  /*10510*/  @P0 BRA `(.L_x_1967) ;  /* 0x0000000c00200947 */ /* 0x000fea0003800000 */
[----:B------:R-:W-:Y:S02]  /*10520*/  ULDC UR5, c[0x0][0xac8] ;  /* 0x0002b20000057ab9 */ /* 0x000fe40000000800 */
[----:B------:R-:W-:Y:S02]  /*10530*/  ISETP.GE.AND P3, PT, R19, UR5, PT ;  /* 0x0000000513007c0c */ /* 0x000fe4000bf66270 */
[----:B------:R-:W-:Y:S02]  /*10540*/  ISETP.GE.AND P4, PT, R200, UR5, PT ;  /* 0x00000005c8007c0c */ /* 0x000fe4000bf86270 */
[----:B------:R-:W-:-:S09]  /*10550*/  ISETP.GE.AND P5, PT, R23, UR5, PT ;  /* 0x0000000517007c0c */ /* 0x000fd2000bfa6270 */
[-C--:B--2---:R-:W-:Y:S02]  /*10560*/  @!P3 LEA R2, P0, R19, R0.reuse, 0x1 ;  /* 0x000000001302b211 */ /* 0x084fe400078008ff */
[CC--:B------:R-:W-:Y:S02]  /*10570*/  @!P4 LEA R8, P1, R200.reuse, R0.reuse, 0x1 ;  /* 0x00000000c808c211 */ /* 0x0c0fe400078208ff */
        /* <DEDUP_REMOVED lines=9> */
[----:B---3--:R-:W-:-:S04]  /*10610*/  LEA R2, P0, R201, R0, 0x1 ;  /* 0x00000000c9027211 */ /* 0x008fc800078008ff */
[----:B------:R-:W-:-:S05]  /*10620*/  LEA.HI.X R3, R201, R12, R209, 0x1, P0 ;  /* 0x0000000cc9037211 */ /* 0x000fca00000f0cd1 */
[----:B------:R0:W-:Y:S01]  /*10630*/  ST.E.128 desc[UR46][R2.64], R28 ;  /* 0x0000001c02007985 */ /* 0x0001e2000c101d2e */
[----:B------:R-:W-:Y:S05]  /*10640*/  BRA `(.L_x_1967) ;  /* 0x0000000800d47947 */ /* 0x000fea0003800000 */
.L_x_1960:
[----:B------:R-:W0:Y:S01]  /*10650*/  LDC R8, c[0x0][0xbe8] ;  /* 0x0002fa00ff087b82 */ /* 0x000e220000000800 */
[----:B------:R-:W-:Y:S01]  /*10660*/  ISETP.GE.AND P0, PT, R213, 0x80, PT ;  /* 0x00000080d500780c */ /* 0x000fe20003f06270 */
[----:B------:R-:W-:Y:S01]  /*10670*/  USHF.R.S32.HI UR8, URZ, 0x1f, UR43 ;  /* 0x0000001f3f087899 */ /* 0x000fe2000801142b */
[----:B------:R-:W-:Y:S01]  /*10680*/  BSSY B1, `(.L_x_1968) ;  /* 0x000002f000017945 */ /* 0x000fe20003800000 */
[----:B------:R-:W-:Y:S01]  /*10690*/  USHF.R.S32.HI UR9, URZ, 0x1f, UR42 ;  /* 0x0000001f3f097899 */ /* 0x000fe2000801142a */
[----:B------:R-:W-:Y:S01]  /*106a0*/  IMAD R6, R202, 0x20, R203 ;  /* 0x00000020ca067824 */ /* 0x000fe200078e02cb */
[----:B0-----:R-:W-:-:S13]  /*106b0*/  ISETP.NE.AND P1, PT, R8, 0x1, PT ;  /* 0x000000010800780c */ /* 0x001fda0003f25270 */
[----:B------:R-:W0:Y:S08]  /*106c0*/  @P1 LDC R9, c[0x0][0xbec] ;  /* 0x0002fb00ff091b82 */ /* 0x000e300000000800 */
[----:B------:R-:W1:Y:S01]  /*106d0*/  @P1 LDC R11, c[0x0][0xbf0] ;  /* 0x0002fc00ff0b1b82 */ /* 0x000e620000000800 */
[----:B------:R-:W-:Y:S05]  /*106e0*/  @P0 BRA `(.L_x_1969) ;  /* 0x0000000000a00947 */ /* 0x000fea0003800000 */
[----:B------:R-:W2:Y:S01]  /*106f0*/  S2R R4, SR_TID.X ;  /* 0x0000000000047919 */ /* 0x000ea20000002100 */
[----:B------:R-:W3:Y:S01]  /*10700*/  LDC R3, c[0x0][0xbe8] ;  /* 0x0002fa00ff037b82 */ /* 0x000ee20000000800 */
[----:B------:R-:W-:Y:S01]  /*10710*/  IMAD.U32 R7, RZ, RZ, UR41 ;  /* 0x00000029ff077e24 */ /* 0x000fe2000f8e00ff */
[----:B------:R-:W-:Y:S02]  /*10720*/  ULDC UR5, c[0x0][0xa88] ;  /* 0x0002a20000057ab9 */ /* 0x000fe40000000800 */
[----:B---3--:R-:W-:Y:S02]  /*10730*/  IMAD R5, R3, UR5, RZ ;  /* 0x0000000503057c24 */ /* 0x008fe4000f8e02ff */
[----:B--2---:R-:W-:-:S04]  /*10740*/  IADD3 R4, R7, -0x80, R4 ;  /* 0xffffff8007047810 */ /* 0x004fc80007ffe004 */
[----:B------:R-:W-:-:S13]  /*10750*/  ISETP.GE.AND P0, PT, R4, R5, PT ;  /* 0x000000050400720c */ /* 0x000fda0003f06270 */
[----:B------:R-:W-:Y:S05]  /*10760*/  @P0 BRA `(.L_x_1969) ;  /* 0x0000000000800947 */ /* 0x000fea0003800000 */
[----:B------:R-:W-:Y:S01]  /*10770*/  ISETP.NE.AND P0, PT, R3, 0x1, PT ;  /* 0x000000010300780c */ /* 0x000fe20003f05270 */
[----:B------:R-:W-:Y:S01]  /*10780*/  ULDC.64 UR10, c[0x0][0xb90] ;  /* 0x0002e400000a7ab9 */ /* 0x000fe20000000a00 */
[----:B------:R-:W-:Y:S01]  /*10790*/  IMAD.MOV.U32 R2, RZ, RZ, R4 ;  /* 0x000000ffff027224 */ /* 0x000fe200078e0004 */
[----:B------:R-:W-:Y:S02]  /*107a0*/  UIMAD UR5, UR8, UR10, URZ ;  /* 0x0000000a080572a4 */ /* 0x000fe4000f8e023f */
[----:B------:R-:W-:Y:S02]  /*107b0*/  UIMAD.WIDE.U32 UR6, UR43, UR10, URZ ;  /* 0x0000000a2b0672a5 */ /* 0x000fe4000f8e003f */
[----:B------:R-:W-:-:S03]  /*107c0*/  UIMAD UR5, UR43, UR11, UR5 ;  /* 0x0000000b2b0572a4 */ /* 0x000fc6000f8e0205 */
[----:B------:R-:W-:Y:S01]  /*107d0*/  ULDC.64 UR10, c[0x0][0xb98] ;  /* 0x0002e600000a7ab9 */ /* 0x000fe20000000a00 */
[----:B------:R-:W-:Y:S02]  /*107e0*/  UIADD3 UR7, UR7, UR5, URZ ;  /* 0x0000000507077290 */ /* 0x000fe4000fffe03f */
[----:B------:R-:W2:Y:S01]  /*107f0*/  @P0 LDC R5, c[0x0][0xbec] ;  /* 0x0002fb00ff050b82 */ /* 0x000ea20000000800 */
[----:B------:R-:W-:Y:S02]  /*10800*/  UIMAD UR5, UR9, UR10, URZ ;  /* 0x0000000a090572a4 */ /* 0x000fe4000f8e023f */
[----:B------:R-:W-:Y:S02]  /*10810*/  UIMAD.WIDE.U32 UR6, UR42, UR10, UR6 ;  /* 0x0000000a2a0672a5 */ /* 0x000fe4000f8e0006 */
[----:B------:R-:W-:-:S03]  /*10820*/  UIMAD UR5, UR42, UR11, UR5 ;  /* 0x0000000b2a0572a4 */ /* 0x000fc6000f8e0205 */
[----:B------:R-:W3:Y:S01]  /*10830*/  @P0 LDC R7, c[0x0][0xbf0] ;  /* 0x0002fc00ff070b82 */ /* 0x000ee20000000800 */
[----:B------:R-:W-:Y:S01]  /*10840*/  ULDC.64 UR10, c[0x0][0xb88] ;  /* 0x0002e200000a7ab9 */ /* 0x000fe20000000a00 */
[----:B--2---:R-:W-:-:S05]  /*10850*/  @P0 IMAD.HI.U32 R0, R4, R5, RZ ;  /* 0x0000000504000227 */ /* 0x004fca00078e00ff */
[----:B---3--:R-:W-:-:S05]  /*10860*/  @P0 SHF.R.U32.HI R2, RZ, R7, R0 ;  /* 0x00000007ff020219 */ /* 0x008fca0000011600 */
[----:B------:R-:W-:-:S04]  /*10870*/  IMAD.MOV R5, RZ, RZ, -R2 ;  /* 0x000000ffff057224 */ /* 0x000fc800078e0a02 */
[----:B------:R-:W-:Y:S01]  /*10880*/  IMAD R5, R3, R5, R4 ;  /* 0x0000000503057224 */ /* 0x000fe200078e0204 */
[----:B------:R-:W-:Y:S01]  /*10890*/  SHF.R.S32.HI R3, RZ, 0x1f, R2 ;  /* 0x0000001fff037819 */ /* 0x000fe20000011402 */
[----:B------:R-:W-:Y:S01]  /*108a0*/  IMAD.U32 R4, RZ, RZ, UR5 ;  /* 0x00000005ff047e24 */ /* 0x000fe2000f8e00ff */
        /* <DEDUP_REMOVED lines=12> */
.L_x_1969:
[----:B------:R-:W-:Y:S05]  /*10970*/  BSYNC B1 ;  /* 0x0000000000017941 */ /* 0x000fea0003800000 */
.L_x_1968:
[----:B------:R-:W-:Y:S01]  /*10980*/  ULDC.64 UR10, c[0x0][0xae8] ;  /* 0x0002ba00000a7ab9 */ /* 0x000fe20000000a00 */
[----:B------:R-:W-:Y:S01]  /*10990*/  VIADD R6, R6, UR41 ;  /* 0x0000002906067c36 */ /* 0x000fe20008000000 */
[----:B------:R-:W-:Y:S01]  /*109a0*/  UIMAD UR5, UR8, UR10, URZ ;  /* 0x0000000a080572a4 */ /* 0x000fe2000f8e023f */
[----:B------:R-:W-:Y:S01]  /*109b0*/  BSSY B1, `(.L_x_1970) ;  /* 0x000003c000017945 */ /* 0x000fe20003800000 */
[----:B------:R-:W-:Y:S01]  /*109c0*/  UIMAD.WIDE.U32 UR6, UR43, UR10, URZ ;  /* 0x0000000a2b0672a5 */ /* 0x000fe2000f8e003f */
[----:B0-----:R-:W-:Y:S01]  /*109d0*/  @P1 IMAD.HI.U32 R0, R6, R9, RZ ;  /* 0x0000000906001227 */ /* 0x001fe200078e00ff */
[----:B------:R-:W-:-:S03]  /*109e0*/  UIMAD UR5, UR43, UR11, UR5 ;  /* 0x0000000b2b0572a4 */ /* 0x000fc6000f8e0205 */
[----:B------:R-:W-:Y:S01]  /*109f0*/  ULDC.64 UR10, c[0x0][0xaf0] ;  /* 0x0002bc00000a7ab9 */ /* 0x000fe20000000a00 */
[----:B------:R-:W-:Y:S01]  /*10a00*/  UIADD3 UR7, UR7, UR5, URZ ;  /* 0x0000000507077290 */ /* 0x000fe2000fffe03f */
[----:B--2---:R-:W-:Y:S01]  /*10a10*/  IMAD.MOV.U32 R5, RZ, RZ, R6 ;  /* 0x000000ffff057224 */ /* 0x004fe200078e0006 */
[----:B------:R-:W-:Y:S01]  /*10a20*/  UIMAD UR5, UR9, UR10, URZ ;  /* 0x0000000a090572a4 */ /* 0x000fe2000f8e023f */
[----:B-1----:R-:W-:-:S03]  /*10a30*/  @P1 SHF.R.U32.HI R5, RZ, R11, R0 ;  /* 0x0000000bff051219 */ /* 0x002fc60000011600 */
[----:B------:R-:W-:Y:S01]  /*10a40*/  UIMAD UR5, UR42, UR11, UR5 ;  /* 0x0000000b2a0572a4 */ /* 0x000fe2000f8e0205 */
[--C-:B------:R-:W-:Y:S01]  /*10a50*/  SHF.R.S32.HI R0, RZ, 0x1f, R5.reuse ;  /* 0x0000001fff007819 */ /* 0x100fe20000011405 */
[----:B------:R-:W-:Y:S01]  /*10a60*/  UIMAD.WIDE.U32 UR42, UR42, UR10, UR6 ;  /* 0x0000000a2a2a72a5 */ /* 0x000fe2000f8e0006 */
[----:B------:R-:W-:Y:S02]  /*10a70*/  IMAD.MOV R7, RZ, RZ, -R5 ;  /* 0x000000ffff077224 */ /* 0x000fe400078e0a05 */
[----:B------:R-:W-:Y:S01]  /*10a80*/  ULDC.64 UR6, c[0x0][0xae0] ;  /* 0x0002b80000067ab9 */ /* 0x000fe20000000a00 */
[----:B------:R-:W-:Y:S01]  /*10a90*/  UIADD3 UR5, UR43, UR5, URZ ;  /* 0x000000052b057290 */ /* 0x000fe2000fffe03f */
[----:B------:R-:W-:Y:S02]  /*10aa0*/  IMAD R0, R0, UR6, RZ ;  /* 0x0000000600007c24 */ /* 0x000fe4000f8e02ff */
[----:B------:R-:W-:Y:S02]  /*10ab0*/  IMAD R7, R8, R7, R6 ;  /* 0x0000000708077224 */ /* 0x000fe400078e0206 */
[----:B------:R-:W-:-:S02]  /*10ac0*/  IMAD.U32 R3, RZ, RZ, UR43 ;  /* 0x0000002bff037e24 */ /* 0x000fc4000f8e00ff */
[----:B------:R-:W-:Y:S02]  /*10ad0*/  IMAD.U32 R2, RZ, RZ, UR42 ;  /* 0x0000002aff027e24 */ /* 0x000fe4000f8e00ff */
[----:B------:R-:W-:Y:S01]  /*10ae0*/  IMAD.U32 R3, RZ, RZ, UR5 ;  /* 0x00000005ff037e24 */ /* 0x000fe2000f8e00ff */
[----:B------:R-:W-:Y:S01]  /*10af0*/  ULDC UR5, c[0x0][0xa88] ;  /* 0x0002a20000057ab9 */ /* 0x000fe20000000800 */
[C---:B------:R-:W-:Y:S01]  /*10b00*/  IMAD R9, R5.reuse, UR7, R0 ;  /* 0x0000000705097c24 */ /* 0x040fe2000f8e0200 */
[----:B------:R-:W-:Y:S01]  /*10b10*/  SHF.R.S32.HI R0, RZ, 0x1f, R7 ;  /* 0x0000001fff007819 */ /* 0x000fe20000011407 */
[----:B------:R-:W-:Y:S01]  /*10b20*/  IMAD.WIDE.U32 R2, R5, UR6, R2 ;  /* 0x0000000605027c25 */ /* 0x000fe2000f8e0002 */
[----:B------:R-:W-:-:S03]  /*10b30*/  ULDC.64 UR6, c[0x0][0xad8] ;  /* 0x0002b60000067ab9 */ /* 0x000fc60000000a00 */
[----:B------:R-:W-:Y:S02]  /*10b40*/  IMAD.IADD R3, R3, 0x1, R9 ;  /* 0x0000000103037824 */ /* 0x000fe400078e0209 */
[----:B------:R-:W-:Y:S02]  /*10b50*/  IMAD R4, R0, UR6, RZ ;  /* 0x0000000600047c24 */ /* 0x000fe4000f8e02ff */
[----:B------:R-:W-:Y:S02]  /*10b60*/  VIADD R6, R203, UR41 ;  /* 0x00000029cb067c36 */ /* 0x000fe40008000000 */
[----:B------:R-:W-:Y:S02]  /*10b70*/  IMAD R9, R8, UR5, RZ ;  /* 0x0000000508097c24 */ /* 0x000fe4000f8e02ff */
[C---:B------:R-:W-:Y:S02]  /*10b80*/  IMAD R5, R7.reuse, UR7, R4 ;  /* 0x0000000707057c24 */ /* 0x040fe4000f8e0204 */
[----:B------:R-:W-:Y:S01]  /*10b90*/  IMAD.WIDE.U32 R2, R7, UR6, R2 ;  /* 0x0000000607027c25 */ /* 0x000fe2000f8e0002 */
[----:B------:R-:W-:Y:S01]  /*10ba0*/  ISETP.GE.AND P2, PT, R6, R9, PT ;  /* 0x000000090600720c */ /* 0x000fe20003f46270 */
[----:B------:R-:W-:-:S02]  /*10bb0*/  ULDC.64 UR6, c[0x0][0xa80] ;  /* 0x0002a00000067ab9 */ /* 0x000fc40000000a00 */
[----:B------:R-:W-:Y:S01]  /*10bc0*/  VIADD R0, R6, 0x20 ;  /* 0x0000002006007836 */ /* 0x000fe20000000000 */
[----:B------:R-:W-:Y:S01]  /*10bd0*/  LEA R4, P3, R2, UR6, 0x1 ;  /* 0x0000000602047c11 */ /* 0x000fe2000f8608ff */
[----:B------:R-:W-:-:S03]  /*10be0*/  IMAD.IADD R3, R3, 0x1, R5 ;  /* 0x0000000103037824 */ /* 0x000fc600078e0205 */
[-C--:B------:R-:W-:Y:S01]  /*10bf0*/  ISETP.GE.AND P1, PT, R0, R9.reuse, PT ;  /* 0x000000090000720c */ /* 0x080fe20003f26270 */
[----:B------:R-:W-:Y:S01]  /*10c00*/  VIADD R0, R6, 0x40 ;  /* 0x0000004006007836 */ /* 0x000fe20000000000 */
[----:B------:R-:W-:Y:S02]  /*10c10*/  LEA.HI.X R5, R2, UR7, R3, 0x1, P3 ;  /* 0x0000000702057c11 */ /* 0x000fe400098f0c03 */
[----:B------:R0:W1:Y:S02]  /*10c20*/  SHFL.IDX PT, R2, R4, RZ, 0x181f ;  /* 0x00181fff04027589 */ /* 0x00006400000e0000 */
[----:B------:R-:W-:Y:S02]  /*10c30*/  ISETP.GE.AND P0, PT, R0, R9, PT ;  /* 0x000000090000720c */ /* 0x000fe40003f06270 */
[----:B------:R0:W2:Y:S01]  /*10c40*/  SHFL.IDX PT, R0, R5, RZ, 0x181f ;  /* 0x00181fff05007589 */ /* 0x0000a200000e0000 */
[----:B------:R-:W-:Y:S10]  /*10c50*/  @P2 BRA `(.L_x_1971) ;  /* 0x0000000000442947 */ /* 0x000ff40003800000 */
        /* <DEDUP_REMOVED lines=17> */
.L_x_1971:
[----:B------:R-:W-:Y:S05]  /*10d70*/  BSYNC B1 ;  /* 0x0000000000017941 */ /* 0x000fea0003800000 */
.L_x_1970:
        /* <DEDUP_REMOVED lines=21> */
.L_x_1973:
[----:B------:R-:W-:Y:S05]  /*10ed0*/  BSYNC B1 ;  /* 0x0000000000017941 */ /* 0x000fea0003800000 */
.L_x_1972:
        /* <DEDUP_REMOVED lines=21> */
.L_x_1975:
[----:B------:R-:W-:Y:S05]  /*11030*/  BSYNC B1 ;  /* 0x0000000000017941 */ /* 0x000fea0003800000 */
.L_x_1974:
[----:B---3--:R-:W-:Y:S01]  /*11040*/  VIADD R3, R6, 0x60 ;  /* 0x0000006006037836 */ /* 0x008fe20000000000 */
[----:B0-----:R0:W3:Y:S04]  /*11050*/  SHFL.IDX PT, R0, R5, 0x3, 0x181f ;  /* 0x00781f0005007f89 */ /* 0x0010e800000e0000 */
        /* <DEDUP_REMOVED lines=8> */
[-C--:B-12-4-:R-:W-:Y:S02]  /*110e0*/  @!P3 LEA R4, P6, R19, R2.reuse, 0x1 ;  /* 0x000000021304b211 */ /* 0x096fe400078c08ff */
[CC--:B------:R-:W-:Y:S02]  /*110f0*/  @!P2 LEA R6, P5, R200.reuse, R2.reuse, 0x1 ;  /* 0x00000002c806a211 */ /* 0x0c0fe400078a08ff */
        /* <DEDUP_REMOVED lines=10> */
.L_x_1967:
[----:B------:R-:W-:Y:S05]  /*111a0*/  BSYNC B0 ;  /* 0x0000000000007941 */ /* 0x000fea0003800000 */
.L_x_1959:
[----:B------:R-:W-:Y:S02]  /*111b0*/  ULDC UR5, c[0x0][0xc38] ;  /* 0x00030e0000057ab9 */ /* 0x000fe40000000800 */
[----:B------:R-:W-:-:S06]  /*111c0*/  UISETP.GE.AND UP0, UPT, UR4, UR5, UPT ;  /* 0x000000050400728c */ /* 0x000fcc000bf06270 */
[----:B------:R-:W-:-:S13]  /*111d0*/  PLOP3.LUT P0, PT, PT, PT, UP0, 0x80, 0x0 ;  /* 0x000000000000781c */ /* 0x000fda0003f0f008 */
[----:B------:R-:W-:Y:S05]  /*111e0*/  @!P0 BRA `(.L_x_1976) ;  /* 0xfffffef800c48947 */ /* 0x000fea000383ffff */
[----:B------:R-:W-:Y:S05]  /*111f0*/  EXIT ;  /* 0x000000000000794d */ /* 0x000fea0003800000 */
.L_x_1870:
[----:B------:R-:W-:-:S08]  /*11200*/  NOP ;  /* 0x0000000000007918 */ /* 0x000fd00000000000 */
[----:B------:R-:W0:-:S00]  /*11210*/  USETMAXREG.DEALLOC.CTAPOOL 0x28 ;  /* 0x00000028000079c8 */ /* 0x000e0000080e0500 */
[----:B0-----:R-:W-:-:S06]  /*11220*/  LOP3.LUT R0, R0, 0x3, RZ, 0xc0, !PT ;  /* 0x0000000300007812 */ /* 0x001fcc00078ec0ff */
[----:B------:R-:W0:Y:S01]  /*11230*/  S2UR UR5, SR_CTAID.X ;  /* 0x00000000000579c3 */ /* 0x000e220000002500 */
[----:B------:R-:W-:Y:S01]  /*11240*/  LOP3.LUT R16, R16, 0xfffffdff, RZ, 0xc0, !PT ;  /* 0xfffffdff10107812 */ /* 0x000fe200078ec0ff */
[----:B------:R-:W-:Y:S01]  /*11250*/  STL [R1], RZ ;  /* 0x000000ff01007387 */ /* 0x000fe20000100800 */
[----:B------:R-:W-:Y:S02]  /*11260*/  IMAD.MOV.U32 R18, RZ, RZ, RZ ;  /* 0x000000ffff127224 */ /* 0x000fe400078e00ff */
[----:B------:R-:W-:Y:S01]  /*11270*/  IMAD.MOV.U32 R25, RZ, RZ, 0x1 ;  /* 0x00000001ff197424 */ /* 0x000fe200078e00ff */
[----:B------:R1:W2:Y:S02]  /*11280*/  SHFL.IDX PT, R2, R0, RZ, 0x1f ;  /* 0x00001fff00027589 */ /* 0x0002a400000e0000 */
[----:B-1----:R-:W0:Y:S01]  /*11290*/  LDC R0, c[0x0][0xc38] ;  /* 0x00030e00ff007b82 */ /* 0x002e220000000800 */
[----:B--2---:R-:W-:-:S13]  /*112a0*/  ISETP.NE.AND P0, PT, R2, RZ, PT ;  /* 0x000000ff0200720c */ /* 0x004fda0003f05270 */
[----:B------:R-:W-:Y:S01]  /*112b0*/  @P0 LOP3.LUT R16, R16, 0x200, RZ, 0xfc, !PT ;  /* 0x0000020010100812 */ /* 0x000fe200078efcff */
[----:B------:R-:W-:Y:S06]  /*112c0*/  @P0 BAR.ARV 0x4, 0x180 ;  /* 0x0106000000000b1d */ /* 0x000fec0000002000 */
[----:B0-----:R-:W-:-:S13]  /*112d0*/  ISETP.LE.AND P0, PT, R0, UR5, PT ;  /* 0x0000000500007c0c */ /* 0x001fda000bf03270 */
[----:B------:R-:W-:Y:S05]  /*112e0*/  @P0 BRA `(.L_x_1977) ;  /* 0x0000003c005c0947 */ /* 0x000fea0003800000 */
[----:B------:R-:W-:Y:S01]  /*112f0*/  IMAD.SHL.U32 R28, R5, 0x8, RZ ;  /* 0x00000008051c7824 */ /* 0x000fe200078e00ff */
[----:B------:R-:W-:Y:S01]  /*11300*/  ULDC UR4, c[0x0][0x320] ;  /* 0x0000c80000047ab9 */ /* 0x000fe20000000800 */
[----:B------:R-:W-:Y:S01]  /*11310*/  LOP3.LUT R16, R16, 0xffffffef, RZ, 0xc0, !PT ;  /* 0xffffffef10107812 */ /* 0x000fe200078ec0ff */
[----:B------:R-:W0:Y:S01]  /*11320*/  S2UR UR8, SR_CgaCtaId ;  /* 0x00000000000879c3 */ /* 0x000e220000008800 */
[----:B------:R-:W-:Y:S01]  /*11330*/  ULDC.64 UR36, c[0x0][0x2f0] ;  /* 0x0000bc0000247ab9 */ /* 0x000fe20000000a00 */
[C---:B------:R-:W-:Y:S01]  /*11340*/  LOP3.LUT R0, R28.reuse, 0x1f8, RZ, 0xc0, !PT ;  /* 0x000001f81c007812 */ /* 0x040fe200078ec0ff */
[----:B------:R-:W-:Y:S01]  /*11350*/  ULDC.64 UR6, c[0x0][0x418] ;  /* 0x0001060000067ab9 */ /* 0x000fe20000000a00 */
[----:B------:R-:W-:Y:S01]  /*11360*/  LOP3.LUT R7, R28, 0x38, RZ, 0xc0, !PT ;  /* 0x000000381c077812 */ /* 0x000fe200078ec0ff */
[----:B------:R-:W-:Y:S01]  /*11370*/  UISETP.NE.U32.AND UP0, UPT, UR6, URZ, UPT ;  /* 0x0000003f0600728c */ /* 0x000fe2000bf05070 */
[----:B------:R-:W-:Y:S01]  /*11380*/  LOP3.LUT R3, R0, 0x38, R5, 0x78, !PT ;  /* 0x0000003800037812 */ /* 0x000fe200078e7805 */
[----:B------:R-:W-:Y:S01]  /*11390*/  ULDC UR9, c[0x0][0x2b8] ;  /* 0x0000ae0000097ab9 */ /* 0x000fe20000000800 */
[C---:B------:R-:W-:Y:S01]  /*113a0*/  LOP3.LUT R0, R7.reuse, 0x40, RZ, 0xfc, !PT ;  /* 0x0000004007007812 */ /* 0x040fe200078efcff */
[----:B------:R-:W-:Y:S01]  /*113b0*/  UISETP.NE.AND.EX UP0, UPT, UR7, URZ, UPT, UP0 ;  /* 0x0000003f0700728c */ /* 0x000fe2000bf05300 */
[C---:B------:R-:W-:Y:S01]  /*113c0*/  LOP3.LUT R2, R7.reuse, 0x80, RZ, 0xfc, !PT ;  /* 0x0000008007027812 */ /* 0x040fe200078efcff */
[----:B------:R-:W-:Y:S01]  /*113d0*/  IMAD.U32 R31, RZ, RZ, UR5 ;  /* 0x00000005ff1f7e24 */ /* 0x000fe2000f8e00ff */
[----:B------:R-:W-:Y:S01]  /*113e0*/  ISETP.GE.AND P2, PT, R0, UR4, PT ;  /* 0x0000000400007c0c */ /* 0x000fe2000bf46270 */
[----:B------:R-:W-:Y:S01]  /*113f0*/  UMOV UR7, 0x400 ;  /* 0x0000040000077882 */ /* 0x000fe20000000000 */
[----:B------:R-:W-:Y:S01]  /*11400*/  ISETP.GE.AND P1, PT, R2, UR4, PT ;  /* 0x0000000402007c0c */ /* 0x000fe2000bf26270 */
[----:B------:R-:W-:Y:S01]  /*11410*/  ULDC UR38, c[0x0][0x288] ;  /* 0x0000a20000267ab9 */ /* 0x000fe20000000800 */
[C---:B------:R-:W-:Y:S01]  /*11420*/  ISETP.GE.AND P0, PT, R7.reuse, UR4, PT ;  /* 0x0000000407007c0c */ /* 0x040fe2000bf06270 */
[----:B------:R-:W-:Y:S01]  /*11430*/  ULDC UR6, c[0x0][0x448] ;  /* 0x0001120000067ab9 */ /* 0x000fe20000000800 */
[----:B------:R-:W-:Y:S01]  /*11440*/  SEL R2, RZ, 0xffffffff, P2 ;  /* 0xffffffffff027807 */ /* 0x000fe20001000000 */
[----:B------:R-:W-:Y:S01]  /*11450*/  IMAD.MOV.U32 R25, RZ, RZ, 0x1 ;  /* 0x00000001ff197424 */ /* 0x000fe200078e00ff */
[----:B------:R-:W-:Y:S01]  /*11460*/  LOP3.LUT R4, R7, 0xc0, RZ, 0xfc, !PT ;  /* 0x000000c007047812 */ /* 0x000fe200078efcff */
[----:B------:R-:W-:Y:S01]  /*11470*/  IMAD.MOV.U32 R18, RZ, RZ, RZ ;  /* 0x000000ffff127224 */ /* 0x000fe200078e00ff */
[----:B------:R-:W-:Y:S01]  /*11480*/  LOP3.LUT R28, R3, 0x200, R28, 0xf8, !PT ;  /* 0x00000200031c7812 */ /* 0x000fe200078ef81c */
[----:B------:R-:W-:Y:S01]  /*11490*/  IMAD.SHL.U32 R3, R2, 0x2, RZ ;  /* 0x0000000202037824 */ /* 0x000fe200078e00ff */
[----:B------:R-:W-:Y:S01]  /*114a0*/  SEL R0, RZ, 0x1, P0 ;  /* 0x00000001ff007807 */ /* 0x000fe20000000000 */
[----:B0-----:R-:W-:Y:S01]  /*114b0*/  ULEA UR7, UR8, UR7, 0x18 ;  /* 0x0000000708077291 */ /* 0x001fe2000f8ec03f */
[----:B------:R-:W-:Y:S01]  /*114c0*/  @P2 LOP3.LUT R16, R16, 0x10, RZ, 0xfc, !PT ;  /* 0x0000001010102812 */ /* 0x000fe200078efcff */
[----:B------:R-:W-:Y:S01]  /*114d0*/  ULOP3.LUT UR48, UR39, 0x2, URZ, 0xfc, !UPT ;  /* 0x0000000227307892 */ /* 0x000fe2000f8efc3f */
[----:B------:R-:W-:Y:S01]  /*114e0*/  LOP3.LUT R0, R3, 0x2, R0, 0xe2, !PT ;  /* 0x0000000203007812 */ /* 0x000fe200078ee200 */
[----:B------:R-:W-:Y:S01]  /*114f0*/  ULDC UR50, c[0x0][0xc] ;  /* 0x0000030000327ab9 */ /* 0x000fe20000000800 */
[----:B------:R-:W-:Y:S01]  /*11500*/  LOP3.LUT R16, R16, 0xfffffff7, RZ, 0xc0, !PT ;  /* 0xfffffff710107812 */ /* 0x000fe200078ec0ff */
[----:B------:R-:W-:Y:S01]  /*11510*/  IMAD.U32 R17, RZ, RZ, UR7 ;  /* 0x00000007ff117e24 */ /* 0x000fe2000f8e00ff */
[----:B------:R-:W-:-:S02]  /*11520*/  SEL R3, RZ, 0x4, P1 ;  /* 0x00000004ff037807 */ /* 0x000fc40000800000 */
[----:B------:R-:W-:Y:S01]  /*11530*/  @P1 LOP3.LUT R16, R16, 0x8, RZ, 0xfc, !PT ;  /* 0x0000000810101812 */ /* 0x000fe200078efcff */
[----:B------:R-:W-:Y:S01]  /*11540*/  IMAD R32, R28, 0x2, R17 ;  /* 0x000000021c207824 */ /* 0x000fe200078e0211 */
[----:B------:R-:W-:Y:S01]  /*11550*/  ISETP.GE.AND P1, PT, R7, UR37, PT ;  /* 0x0000002507007c0c */ /* 0x000fe2000bf26270 */
[----:B------:R-:W-:Y:S01]  /*11560*/  UIMAD UR37, UR6, UR38, URZ ;  /* 0x00000026062572a4 */ /* 0x000fe2000f8e023f */
[----:B------:R-:W-:Y:S02]  /*11570*/  LOP3.LUT R16, R16, 0xffffffdf, RZ, 0xc0, !PT ;  /* 0xffffffdf10107812 */ /* 0x000fe400078ec0ff */
[----:B------:R-:W-:Y:S01]  /*11580*/  LOP3.LUT R6, R0, R3, RZ, 0xfc, !PT ;  /* 0x0000000300067212 */ /* 0x000fe200078efcff */
[C---:B------:R-:W-:Y:S01]  /*11590*/  IMAD.SHL.U32 R0, R5.reuse, 0x10, RZ ;  /* 0x0000001005007824 */ /* 0x040fe200078e00ff */
[----:B------:R-:W-:Y:S02]  /*115a0*/  @P0 LOP3.LUT R16, R16, 0x20, RZ, 0xfc, !PT ;  /* 0x0000002010100812 */ /* 0x000fe400078efcff */
[----:B------:R-:W-:Y:S01]  /*115b0*/  ISETP.GE.AND P0, PT, R4, UR4, PT ;  /* 0x0000000404007c0c */ /* 0x000fe2000bf06270 */
[----:B------:R0:W-:Y:S01]  /*115c0*/  STL [R1+0x4], R6 ;  /* 0x0000040601007387 */ /* 0x0001e20000100800 */
[----:B------:R-:W-:Y:S01]  /*115d0*/  LOP3.LUT R16, R16, 0xfffffffb, RZ, 0xc0, !PT ;  /* 0xfffffffb10107812 */ /* 0x000fe200078ec0ff */
[----:B------:R-:W-:Y:S01]  /*115e0*/  ULDC UR4, c[0x0][0x424] ;  /* 0x0001090000047ab9 */ /* 0x000fe20000000800 */
[----:B------:R-:W-:Y:S01]  /*115f0*/  LOP3.LUT R8, R5, 0x7f, RZ, 0xc0, !PT ;  /* 0x0000007f05087812 */ /* 0x000fe200078ec0ff */
[----:B------:R0:W-:Y:S01]  /*11600*/  STL [R1], RZ ;  /* 0x000000ff01007387 */ /* 0x0001e20000100800 */
[----:B------:R-:W-:Y:S01]  /*11610*/  USEL UR4, UR4, 0x1, UP0 ;  /* 0x0000000104047887 */ /* 0x000fe20008000000 */
[----:B------:R-:W-:-:S02]  /*11620*/  SEL R35, RZ, 0x8, P0 ;  /* 0x00000008ff237807 */ /* 0x000fc40000000000 */
[----:B------:R-:W-:Y:S01]  /*11630*/  SHF.R.U32.HI R33, RZ, 0x3, R8 ;  /* 0x00000003ff217819 */ /* 0x000fe20000011608 */
[----:B------:R-:W-:Y:S01]  /*11640*/  UIMAD UR36, UR4, UR36, URZ ;  /* 0x00000024042472a4 */ /* 0x000fe2000f8e023f */
[----:B------:R-:W-:Y:S02]  /*11650*/  LOP3.LUT R35, R6, R35, RZ, 0xfc, !PT ;  /* 0x0000002306237212 */ /* 0x000fe400078efcff */
[----:B------:R-:W-:Y:S01]  /*11660*/  @P0 LOP3.LUT R16, R16, 0x4, RZ, 0xfc, !PT ;  /* 0x0000000410100812 */ /* 0x000fe200078efcff */
[----:B------:R-:W-:Y:S01]  /*11670*/  UIADD3 UR4, UR36, 0x5f, URZ ;  /* 0x0000005f24047890 */ /* 0x000fe2000fffe03f */
[----:B------:R-:W-:Y:S01]  /*11680*/  LOP3.LUT R0, R33, 0x70, R0, 0xf8, !PT ;  /* 0x0000007021007812 */ /* 0x000fe200078ef800 */
[----:B------:R-:W-:Y:S01]  /*11690*/  UIADD3 UR49, UR36, 0x1, -UR38 ;  /* 0x0000000124317890 */ /* 0x000fe2000fffe826 */
[----:B------:R-:W-:Y:S01]  /*116a0*/  LOP3.LUT R16, R16, 0xfffffffe, RZ, 0xc0, !PT ;  /* 0xfffffffe10107812 */ /* 0x000fe200078ec0ff */
[----:B------:R-:W-:Y:S02]  /*116b0*/  UIMAD.WIDE UR4, UR4, 0x2aaaaaab, URZ ;  /* 0x2aaaaaab040478a5 */ /* 0x000fe4000f8e023f */
[----:B------:R-:W-:Y:S01]  /*116c0*/  UIADD3 UR38, UR36, -UR38, URZ ;  /* 0x8000002624267290 */ /* 0x000fe2000fffe03f */
[----:B------:R-:W-:Y:S01]  /*116d0*/  @P1 LOP3.LUT R16, R16, 0x1, RZ, 0xfc, !PT ;  /* 0x0000000110101812 */ /* 0x000fe200078efcff */
[----:B------:R-:W-:Y:S01]  /*116e0*/  USHF.R.U32.HI UR40, URZ, 0x1f, UR5 ;  /* 0x0000001f3f287899 */ /* 0x000fe20008011605 */
[----:B------:R-:W-:-:S02]  /*116f0*/  ISETP.GE.AND P1, PT, R7, UR9, PT ;  /* 0x0000000907007c0c */ /* 0x000fc4000bf26270 */
[----:B------:R-:W-:Y:S01]  /*11700*/  LOP3.LUT R16, R16, 0xfffffeff, RZ, 0xc0, !PT ;  /* 0xfffffeff10107812 */ /* 0x000fe200078ec0ff */
[----:B------:R-:W-:-:S10]  /*11710*/  ULEA.HI.SX32 UR40, UR5, UR40, 0x1c ;  /* 0x0000002805287291 */ /* 0x000fd4000f8fe23f */
[----:B0-----:R-:W-:-:S07]  /*11720*/  @P1 LOP3.LUT R16, R16, 0x100, RZ, 0xfc, !PT ;  /* 0x0000010010101812 */ /* 0x001fce00078efcff */
.L_x_2032:
[----:B------:R-:W-:Y:S01]  /*11730*/  ULDC UR7, c[0x0][0xc60] ;  /* 0x0003180000077ab9 */ /* 0x000fe20000000800 */
[C---:B------:R-:W-:Y:S01]  /*11740*/  R2UR UR41, R31.reuse ;  /* 0x000000001f2972ca */ /* 0x040fe200000e0000 */
[----:B------:R-:W-:Y:S01]  /*11750*/  UISETP.NE.AND UP0, UPT, UR7, 0x1, UPT ;  /* 0x000000010700788c */ /* 0x000fe2000bf05270 */
[----:B------:R-:W-:-:S10]  /*11760*/  R2UR UR6, R31 ;  /* 0x000000001f0672ca */ /* 0x000fd400000e0000 */
        /* <DEDUP_REMOVED lines=9> */
[----:B012--5:R-:W-:Y:S05]  /*11800*/  @P0 BRA `(.L_x_1978) ;  /* 0x0000000000200947 */ /* 0x027fea0003800000 */
        /* <DEDUP_REMOVED lines=8> */
.L_x_1978:
[----:B------:R-:W-:Y:S01]  /*11890*/  ULDC UR8, c[0x0][0xc54] ;  /* 0x0003150000087ab9 */ /* 0x000fe20000000800 */
[----:B------:R-:W-:Y:S01]  /*118a0*/  UMOV UR6, UR7 ;  /* 0x0000000700067c82 */ /* 0x000fe20008000000 */
[----:B------:R-:W-:-:S11]  /*118b0*/  UISETP.NE.AND UP0, UPT, UR8, 0x1, UPT ;  /* 0x000000010800788c */ /* 0x000fd6000bf05270 */
[----:B------:R-:W-:Y:S02]  /*118c0*/  @UP0 ULDC.64 UR10, c[0x0][0xc58] ;  /* 0x00031600000a0ab9 */ /* 0x000fe40000000a00 */
[----:B------:R-:W-:-:S04]  /*118d0*/  UIMAD.WIDE.U32 UR4, UR7, UR10, URZ ;  /* 0x0000000a070472a5 */ /* 0x000fc8000f8e003f */
[----:B------:R-:W-:-:S04]  /*118e0*/  @UP0 USHF.R.U32.HI UR6, URZ, UR11, UR5 ;  /* 0x0000000b3f060299 */ /* 0x000fc80008011605 */
[----:B------:R-:W-:-:S12]  /*118f0*/  UIMAD UR4, UR6, UR8, URZ ;  /* 0x00000008060472a4 */ /* 0x000fd8000f8e023f */
.L_x_1979:
[----:B------:R-:W-:Y:S01]  /*11900*/  ULDC UR5, c[0x0][0xc48] ;  /* 0x0003120000057ab9 */ /* 0x000fe20000000800 */
[----:B------:R-:W-:Y:S01]  /*11910*/  ULDC.64 UR8, c[0x0][0xa28] ;  /* 0x00028a0000087ab9 */ /* 0x000fe20000000a00 */
[----:B------:R-:W-:Y:S01]  /*11920*/  UISETP.NE.AND UP1, UPT, UR5, 0x1, UPT ;  /* 0x000000010500788c */ /* 0x000fe2000bf25270 */
[----:B------:R-:W-:Y:S01]  /*11930*/  IMAD.MOV.U32 R30, RZ, RZ, RZ ;  /* 0x000000ffff1e7224 */ /* 0x000fe200078e00ff */
[----:B------:R-:W-:Y:S02]  /*11940*/  UIADD3 UR4, UR7, -UR4, URZ ;  /* 0x8000000407047290 */ /* 0x000fe4000fffe03f */
[----:B------:R-:W-:Y:S01]  /*11950*/  UISETP.NE.U32.AND UP0, UPT, UR8, URZ, UPT ;  /* 0x0000003f0800728c */ /* 0x000fe2000bf05070 */
[----:B------:R-:W-:Y:S02]  /*11960*/  ULDC UR5, c[0x0][0xc54] ;  /* 0x0003150000057ab9 */ /* 0x000fe40000000800 */
[----:B------:R-:W-:Y:S02]  /*11970*/  UIMAD UR41, UR41, UR5, UR4 ;  /* 0x00000005292972a4 */ /* 0x000fe4000f8e0204 */
[----:B------:R-:W-:-:S02]  /*11980*/  UISETP.NE.AND.EX UP0, UPT, UR9, URZ, UPT, UP0 ;  /* 0x0000003f0900728c */ /* 0x000fc4000bf05300 */
[----:B------:R-:W-:Y:S01]  /*11990*/  @UP1 ULDC UR4, c[0x0][0xc4c] ;  /* 0x0003130000041ab9 */ /* 0x000fe20000000800 */
[----:B------:R-:W-:Y:S01]  /*119a0*/  @UP1 ULDC UR7, c[0x0][0xc50] ;  /* 0x0003140000071ab9 */ /* 0x000fe20000000800 */
[----:B------:R-:W-:Y:S02]  /*119b0*/  UIMAD.WIDE.U32 UR4, UR41, UR4, URZ ;  /* 0x00000004290472a5 */ /* 0x000fe4000f8e003f */
[----:B------:R-:W-:Y:S01]  /*119c0*/  UMOV UR42, UR41 ;  /* 0x00000029002a7c82 */ /* 0x000fe20008000000 */
[----:B------:R-:W-:Y:S01]  /*119d0*/  ULOP3.LUT UR6, UR6, 0x1ffffff, URZ, 0x3c, !UPT ;  /* 0x01ffffff06067892 */ /* 0x000fe2000f8e3c3f */
[----:B------:R-:W-:Y:S01]  /*119e0*/  PLOP3.LUT P0, PT, PT, PT, UP0, 0x80, 0x0 ;  /* 0x000000000000781c */ /* 0x000fe20003f0f008 */
[----:B------:R-:W-:-:S03]  /*119f0*/  @UP1 USHF.R.U32.HI UR42, URZ, UR7, UR5 ;  /* 0x000000073f2a1299 */ /* 0x000fc60008011605 */
[----:B------:R-:W-:Y:S02]  /*11a00*/  @UP0 ULDC.64 UR4, c[0x0][0xa28] ;  /* 0x00028a0000040ab9 */ /* 0x000fe40000000a00 */
[----:B------:R-:W-:-:S06]  /*11a10*/  @UP0 UIMAD.WIDE UR4, UR42, 0x4, UR4 ;  /* 0x000000042a0408a5 */ /* 0x000fcc000f8e0204 */
[----:B------:R-:W-:Y:S01]  /*11a20*/  IMAD.U32 R3, RZ, RZ, UR5 ;  /* 0x00000005ff037e24 */ /* 0x000fe2000f8e00ff */
[----:B------:R-:W-:Y:S01]  /*11a30*/  ULDC UR5, c[0x0][0x448] ;  /* 0x0001120000057ab9 */ /* 0x000fe20000000800 */
[----:B------:R-:W-:Y:S01]  /*11a40*/  IMAD.U32 R2, RZ, RZ, UR4 ;  /* 0x00000004ff027e24 */ /* 0x000fe2000f8e00ff */
[----:B------:R-:W-:Y:S01]  /*11a50*/  ULDC UR4, c[0x0][0xc3c] ;  /* 0x00030f0000047ab9 */ /* 0x000fe20000000800 */
[----:B------:R-:W-:Y:S02]  /*11a60*/  UISETP.NE.AND UP2, UPT, UR5, 0x1, UPT ;  /* 0x000000010500788c */ /* 0x000fe4000bf45270 */
[----:B------:R-:W-:Y:S01]  /*11a70*/  UIADD3 UR6, UR6, UR4, URZ ;  /* 0x0000000406067290 */ /* 0x000fe2000fffe03f */
[----:B------:R0:W5:Y:S01]  /*11a80*/  @P0 LDG.E R30, desc[UR46][R2.64] ;  /* 0x0000002e021e0981 */ /* 0x000162000c1e1900 */
[----:B------:R-:W-:Y:S02]  /*11a90*/  UP2UR UR51, UPR, URZ, 0x4 ;  /* 0x000000043f337883 */ /* 0x000fe40008000000 */
[----:B------:R-:W-:-:S04]  /*11aa0*/  USHF.L.U32 UR43, UR6, 0x7, URZ ;  /* 0x00000007062b7899 */ /* 0x000fc8000800063f */
[----:B------:R-:W-:Y:S01]  /*11ab0*/  UIADD3 UR6, UR43, 0x7f, URZ ;  /* 0x0000007f2b067890 */ /* 0x000fe2000fffe03f */
[----:B------:R-:W-:Y:S01]  /*11ac0*/  @UP2 ULDC UR4, c[0x0][0x44c] ;  /* 0x0001130000042ab9 */ /* 0x000fe20000000800 */
[----:B------:R-:W-:Y:S02]  /*11ad0*/  @UP2 ULDC UR7, c[0x0][0x450] ;  /* 0x0001140000072ab9 */ /* 0x000fe40000000800 */
[----:B------:R-:W-:-:S04]  /*11ae0*/  UIMAD.WIDE.U32 UR4, UR6, UR4, URZ ;  /* 0x00000004060472a5 */ /* 0x000fc8000f8e003f */
[----:B------:R-:W-:-:S03]  /*11af0*/  @UP2 USHF.R.U32.HI UR6, URZ, UR7, UR5 ;  /* 0x000000073f062299 */ /* 0x000fc60008011605 */
[----:B------:R-:W-:Y:S01]  /*11b00*/  ULDC.64 UR4, c[0x0][0x9e0] ;  /* 0x0002780000047ab9 */ /* 0x000fe20000000a00 */
[----:B------:R-:W-:Y:S02]  /*11b10*/  UIADD3 UR6, UR49, UR6, URZ ;  /* 0x0000000631067290 */ /* 0x000fe4000fffe03f */
[----:B------:R-:W-:Y:S02]  /*11b20*/  UISETP.GE.AND UP0, UPT, UR5, 0x1, UPT ;  /* 0x000000010500788c */ /* 0x000fe4000bf06270 */
[----:B------:R-:W-:-:S04]  /*11b30*/  UIADD3 UR4, UR6, UR4, URZ ;  /* 0x0000000406047290 */ /* 0x000fc8000fffe03f */
[----:B------:R-:W-:-:S13]  /*11b40*/  PLOP3.LUT P0, PT, PT, PT, UP0, 0x40, 0x0 ;  /* 0x000000000000781c */ /* 0x000fda0003f0e808 */
[----:B0-----:R-:W-:Y:S05]  /*11b50*/  @P0 BRA `(.L_x_1980) ;  /* 0x0000000000440947 */ /* 0x001fea0003800000 */
[----:B------:R-:W-:Y:S01]  /*11b60*/  ISETP.LT.AND P0, PT, RZ, UR6, PT ;  /* 0x00000006ff007c0c */ /* 0x000fe2000bf01270 */
[----:B------:R-:W-:-:S12]  /*11b70*/  UIADD3 UR8, UR6, -0x1, URZ ;  /* 0xffffffff06087890 */ /* 0x000fd8000fffe03f */
[----:B------:R-:W-:Y:S05]  /*11b80*/  @P0 BRA `(.L_x_1981) ;  /* 0x00000000001c0947 */ /* 0x000fea0003800000 */
[----:B------:R-:W-:Y:S02]  /*11b90*/  UISETP.NE.AND UP1, UPT, UR5, 0x1, UPT ;  /* 0x000000010500788c */ /* 0x000fe4000bf25270 */
[----:B------:R-:W-:-:S09]  /*11ba0*/  UIADD3 UR8, -UR6, URZ, URZ ;  /* 0x0000003f06087290 */ /* 0x000fd2000fffe13f */
[----:B------:R-:W-:Y:S02]  /*11bb0*/  @UP1 ULDC.64 UR10, c[0x0][0x9e8] ;  /* 0x00027a00000a1ab9 */ /* 0x000fe40000000a00 */
[----:B------:R-:W-:-:S04]  /*11bc0*/  UIMAD.WIDE.U32 UR6, UR8, UR10, URZ ;  /* 0x0000000a080672a5 */ /* 0x000fc8000f8e003f */
[----:B------:R-:W-:-:S04]  /*11bd0*/  @UP1 USHF.R.U32.HI UR8, URZ, UR11, UR7 ;  /* 0x0000000b3f081299 */ /* 0x000fc80008011607 */
[----:B------:R-:W-:Y:S01]  /*11be0*/  ULOP3.LUT UR8, URZ, UR8, URZ, 0x33, !UPT ;  /* 0x000000083f087292 */ /* 0x000fe2000f8e333f */
[----:B------:R-:W-:Y:S11]  /*11bf0*/  BRA `(.L_x_1982) ;  /* 0x0000000000107947 */ /* 0x000ff60003800000 */
.L_x_1981:
[----:B------:R-:W-:-:S11]  /*11c00*/  UISETP.NE.AND UP1, UPT, UR5, 0x1, UPT ;  /* 0x000000010500788c */ /* 0x000fd6000bf25270 */
[----:B------:R-:W-:Y:S02]  /*11c10*/  @UP1 ULDC.64 UR10, c[0x0][0x9e8] ;  /* 0x00027a00000a1ab9 */ /* 0x000fe40000000a00 */
[----:B------:R-:W-:-:S04]  /*11c20*/  UIMAD.WIDE.U32 UR6, UR8, UR10, URZ ;  /* 0x0000000a080672a5 */ /* 0x000fc8000f8e003f */
[----:B------:R-:W-:-:S12]  /*11c30*/  @UP1 USHF.R.U32.HI UR8, URZ, UR11, UR7 ;  /* 0x0000000b3f081299 */ /* 0x000fd80008011607 */
.L_x_1982:
[----:B------:R-:W-:-:S04]  /*11c40*/  UIMAD UR8, UR8, UR5, UR5 ;  /* 0x00000005080872a4 */ /* 0x000fc8000f8e0205 */
[----:B------:R-:W-:-:S04]  /*11c50*/  UISETP.LT.AND UP1, UPT, UR4, UR8, UPT ;  /* 0x000000080400728c */ /* 0x000fc8000bf21270 */
[----:B------:R-:W-:-:S12]  /*11c60*/  USEL UR4, UR4, UR8, UP1 ;  /* 0x0000000804047287 */ /* 0x000fd80008800000 */
.L_x_1980:
[----:B------:R-:W-:Y:S01]  /*11c70*/  UISETP.NE.AND UP1, UPT, UR51, URZ, UPT ;  /* 0x0000003f3300728c */ /* 0x000fe2000bf25270 */
[----:B------:R-:W-:Y:S01]  /*11c80*/  PLOP3.LUT P0, PT, PT, PT, UP0, 0x40, 0x0 ;  /* 0x000000000000781c */ /* 0x000fe20003f0e808 */
[----:B------:R-:W-:Y:S01]  /*11c90*/  UIADD3 UR6, UR4, 0x5f, URZ ;  /* 0x0000005f04067890 */ /* 0x000fe2000fffe03f */
[----:B------:R-:W-:-:S03]  /*11ca0*/  UMOV UR10, UR43 ;  /* 0x0000002b000a7c82 */ /* 0x000fc60008000000 */
[----:B------:R-:W-:-:S04]  /*11cb0*/  UIMAD.WIDE UR6, UR6, 0x2aaaaaab, URZ ;  /* 0x2aaaaaab060678a5 */ /* 0x000fc8000f8e023f */
[----:B------:R-:W-:Y:S01]  /*11cc0*/  USHF.R.U32.HI UR4, URZ, 0x1f, UR7 ;  /* 0x0000001f3f047899 */ /* 0x000fe20008011607 */
[----:B------:R-:W-:Y:S02]  /*11cd0*/  @UP1 ULDC UR8, c[0x0][0x44c] ;  /* 0x0001130000081ab9 */ /* 0x000fe40000000800 */
[----:B------:R-:W-:Y:S01]  /*11ce0*/  @UP1 ULDC UR6, c[0x0][0x450] ;  /* 0x0001140000061ab9 */ /* 0x000fe20000000800 */
[----:B------:R-:W-:Y:S02]  /*11cf0*/  UIMAD.WIDE.U32 UR8, UR43, UR8, URZ ;  /* 0x000000082b0872a5 */ /* 0x000fe4000f8e003f */
[----:B------:R-:W-:Y:S02]  /*11d00*/  ULEA.HI.SX32 UR4, UR7, UR4, 0x1c ;  /* 0x0000000407047291 */ /* 0x000fe4000f8fe23f */
[----:B------:R-:W-:Y:S02]  /*11d10*/  @UP1 USHF.R.U32.HI UR10, URZ, UR6, UR9 ;  /* 0x000000063f0a1299 */ /* 0x000fe40008011609 */
[----:B------:R-:W-:-:S02]  /*11d20*/  UISETP.LT.AND UP1, UPT, UR40, UR4, UPT ;  /* 0x000000042800728c */ /* 0x000fc4000bf21270 */
[----:B------:R-:W-:Y:S01]  /*11d30*/  UIADD3 UR6, UR38, UR10, URZ ;  /* 0x0000000a26067290 */ /* 0x000fe2000fffe03f */
[----:B------:R-:W-:Y:S01]  /*11d40*/  ULDC UR8, c[0x0][0x9dc] ;  /* 0x0002770000087ab9 */ /* 0x000fe20000000800 */
[----:B------:R-:W-:Y:S02]  /*11d50*/  USEL UR44, UR40, UR4, UP1 ;  /* 0x00000004282c7287 */ /* 0x000fe40008800000 */
[----:B------:R-:W-:Y:S01]  /*11d60*/  UIADD3 UR8, UR6, -UR8, URZ ;  /* 0x8000000806087290 */ /* 0x000fe2000fffe03f */
[----:B------:R-:W-:Y:S11]  /*11d70*/  @P0 BRA `(.L_x_1983) ;  /* 0x0000000000480947 */ /* 0x000ff60003800000 */
[----:B------:R-:W-:Y:S02]  /*11d80*/  UMOV UR4, UR6 ;  /* 0x0000000600047c82 */ /* 0x000fe40008000000 */
[----:B------:R-:W-:-:S06]  /*11d90*/  UISETP.GT.AND UP0, UPT, UR4, -0x1, UPT ;  /* 0xffffffff0400788c */ /* 0x000fcc000bf04270 */
[----:B------:R-:W-:-:S13]  /*11da0*/  PLOP3.LUT P0, PT, PT, PT, UP0, 0x80, 0x0 ;  /* 0x000000000000781c */ /* 0x000fda0003f0f008 */
[----:B------:R-:W-:Y:S05]  /*11db0*/  @P0 BRA `(.L_x_1984) ;  /* 0x00000000001c0947 */ /* 0x000fea0003800000 */
[----:B------:R-:W-:Y:S02]  /*11dc0*/  UISETP.NE.AND UP0, UPT, UR5, 0x1, UPT ;  /* 0x000000010500788c */ /* 0x000fe4000bf05270 */
[----:B------:R-:W-:-:S09]  /*11dd0*/  ULOP3.LUT UR4, URZ, UR4, URZ, 0x33, !UPT ;  /* 0x000000043f047292 */ /* 0x000fd2000f8e333f */
[----:B------:R-:W-:Y:S02]  /*11de0*/  @UP0 ULDC.64 UR10, c[0x0][0x9e8] ;  /* 0x00027a00000a0ab9 */ /* 0x000fe40000000a00 */
[----:B------:R-:W-:-:S04]  /*11df0*/  UIMAD.WIDE.U32 UR6, UR4, UR10, URZ ;  /* 0x0000000a040672a5 */ /* 0x000fc8000f8e003f */
[----:B------:R-:W-:-:S04]  /*11e00*/  @UP0 USHF.R.U32.HI UR4, URZ, UR11, UR7 ;  /* 0x0000000b3f040299 */ /* 0x000fc80008011607 */
[----:B------:R-:W-:Y:S01]  /*11e10*/  ULOP3.LUT UR4, URZ, UR4, URZ, 0x33, !UPT ;  /* 0x000000043f047292 */ /* 0x000fe2000f8e333f */
[----:B------:R-:W-:Y:S11]  /*11e20*/  BRA `(.L_x_1985) ;  /* 0x0000000000107947 */ /* 0x000ff60003800000 */
.L_x_1984:
[----:B------:R-:W-:-:S11]  /*11e30*/  UISETP.NE.AND UP0, UPT, UR5, 0x1, UPT ;  /* 0x000000010500788c */ /* 0x000fd6000bf05270 */
[----:B------:R-:W-:Y:S02]  /*11e40*/  @UP0 ULDC.64 UR10, c[0x0][0x9e8] ;  /* 0x00027a00000a0ab9 */ /* 0x000fe40000000a00 */
[----:B------:R-:W-:-:S04]  /*11e50*/  UIMAD.WIDE.U32 UR6, UR4, UR10, URZ ;  /* 0x0000000a040672a5 */ /* 0x000fc8000f8e003f */
[----:B------:R-:W-:-:S12]  /*11e60*/  @UP0 USHF.R.U32.HI UR4, URZ, UR11, UR7 ;  /* 0x0000000b3f040299 */ /* 0x000fd80008011607 */
.L_x_1985:
[----:B------:R-:W-:-:S04]  /*11e70*/  UIMAD UR4, UR4, UR5, URZ ;  /* 0x00000005040472a4 */ /* 0x000fc8000f8e023f */
[----:B------:R-:W-:-:S04]  /*11e80*/  UISETP.LT.AND UP0, UPT, UR8, UR4, UPT ;  /* 0x000000040800728c */ /* 0x000fc8000bf01270 */
[----:B------:R-:W-:-:S12]  /*11e90*/  USEL UR8, UR8, UR4, !UP0 ;  /* 0x0000000408087287 */ /* 0x000fd8000c000000 */
.L_x_1983:
[----:B------:R-:W-:Y:S01]  /*11ea0*/  UIMAD.WIDE UR4, UR8, 0x2aaaaaab, URZ ;  /* 0x2aaaaaab080478a5 */ /* 0x000fe2000f8e023f */
[----:B------:R-:W-:Y:S03]  /*11eb0*/  BSSY B7, `(.L_x_1986) ;  /* 0x0000301000077945 */ /* 0x000fe60003800000 */
[----:B------:R-:W-:-:S04]  /*11ec0*/  USHF.R.U32.HI UR4, URZ, 0x1f, UR5 ;  /* 0x0000001f3f047899 */ /* 0x000fc80008011605 */
[----:B------:R-:W-:-:S04]  /*11ed0*/  ULEA.HI.SX32 UR4, UR5, UR4, 0x1c ;  /* 0x0000000405047291 */ /* 0x000fc8000f8fe23f */
[----:B------:R-:W-:-:S04]  /*11ee0*/  UISETP.LT.AND UP0, UPT, URZ, UR4, UPT ;  /* 0x000000043f00728c */ /* 0x000fc8000bf01270 */
[----:B------:R-:W-:-:S04]  /*11ef0*/  USEL UR45, URZ, UR4, !UP0 ;  /* 0x000000043f2d7287 */ /* 0x000fc8000c000000 */
[----:B------:R-:W-:-:S06]  /*11f00*/  UISETP.GT.AND UP0, UPT, UR44, UR45, UPT ;  /* 0x0000002d2c00728c */ /* 0x000fcc000bf04270 */
[----:B------:R-:W-:-:S13]  /*11f10*/  PLOP3.LUT P0, PT, PT, PT, UP0, 0x80, 0x0 ;  /* 0x000000000000781c */ /* 0x000fda0003f0f008 */
[----:B------:R-:W-:Y:S05]  /*11f20*/  @P0 BRA `(.L_x_1987) ;  /* 0x0000000000440947 */ /* 0x000fea0003800000 */
[----:B------:R-:W0:Y:S02]  /*11f30*/  S2R R0, SR_TID.X ;  /* 0x0000000000007919 */ /* 0x000e240000002100 */
[----:B0-----:R-:W-:-:S04]  /*11f40*/  LOP3.LUT R0, R0, 0x7f, RZ, 0xc0, !PT ;  /* 0x0000007f00007812 */ /* 0x001fc800078ec0ff */
[----:B------:R-:W-:-:S13]  /*11f50*/  ISETP.NE.AND P0, PT, R0, RZ, PT ;  /* 0x000000ff0000720c */ /* 0x000fda0003f05270 */
[----:B------:R-:W-:Y:S05]  /*11f60*/  @P0 BRA `(.L_x_1988) ;  /* 0x0000002c00d40947 */ /* 0x000fea0003800000 */
[----:B------:R-:W0:Y:S01]  /*11f70*/  S2R R7, SR_LANEID ;  /* 0x0000000000077919 */ /* 0x000e220000000000 */
[----:B------:R-:W-:Y:S01]  /*11f80*/  VOTEU.ANY UR4, UPT, PT ;  /* 0x0000000000047886 */ /* 0x000fe200038e0100 */
[----:B------:R-:W1:Y:S01]  /*11f90*/  LDC.64 R2, c[0x0][0xc80] ;  /* 0x00032000ff027b82 */ /* 0x000e620000000a00 */
[----:B------:R-:W0:Y:S08]  /*11fa0*/  FLO.U32 R0, UR4 ;  /* 0x0000000400007d00 */ /* 0x000e3000080e0000 */
[----:B------:R-:W1:Y:S01]  /*11fb0*/  POPC R5, UR4 ;  /* 0x0000000400057d09 */ /* 0x000e620008000000 */
[----:B0-----:R-:W-:-:S13]  /*11fc0*/  ISETP.EQ.U32.AND P1, PT, R0, R7, PT ;  /* 0x000000070000720c */ /* 0x001fda0003f22070 */
[----:B-1----:R-:W2:Y:S01]  /*11fd0*/  @P1 ATOMG.E.ADD.STRONG.GPU PT, R3, desc[UR46][R2.64], R5 ;  /* 0x00000005020319a8 */ /* 0x002ea200081ee1ee */
[----:B------:R-:W0:Y:S02]  /*11fe0*/  S2R R4, SR_LTMASK ;  /* 0x0000000000047919 */ /* 0x000e240000003900 */
[----:B0-----:R-:W-:-:S04]  /*11ff0*/  LOP3.LUT R4, R4, UR4, RZ, 0xc0, !PT ;  /* 0x0000000404047c12 */ /* 0x001fc8000f8ec0ff */
[----:B------:R-:W0:Y:S01]  /*12000*/  POPC R31, R4 ;  /* 0x00000004001f7309 */ /* 0x000e220000000000 */
[----:B--2---:R-:W0:Y:S02]  /*12010*/  SHFL.IDX PT, R0, R3, R0, 0x1f ;  /* 0x00001f0003007589 */ /* 0x004e2400000e0000 */
[----:B0-----:R-:W-:Y:S01]  /*12020*/  IADD3 R31, R0, UR50, R31 ;  /* 0x00000032001f7c10 */ /* 0x001fe2000fffe01f */
[----:B------:R-:W-:Y:S06]  /*12030*/  BRA `(.L_x_1988) ;  /* 0x0000002c00a07947 */ /* 0x000fec0003800000 */
.L_x_1987:
[----:B------:R-:W-:Y:S01]  /*12040*/  VIADD R0, R17, 0x1c400 ;  /* 0x0001c40011007836 */ /* 0x000fe20000000000 */
[----:B------:R-:W-:Y:S04]  /*12050*/  BSSY B6, `(.L_x_1989) ;  /* 0x0000013000067945 */ /* 0x000fe80003800000 */
[----:B------:R-:W-:-:S13]  /*12060*/  LOP3.LUT P0, RZ, R0, 0x3ff, RZ, 0xc0, !PT ;  /* 0x000003ff00ff7812 */ /* 0x000fda000780c0ff */
[----:B------:R-:W-:Y:S05]  /*12070*/  @!P0 BRA `(.L_x_1990) ;  /* 0x0000000000408947 */ /* 0x000fea0003800000 */
[----:B------:R-:W-:Y:S01]  /*12080*/  MOV R2, 0x0 ;  /* 0x0000000000027802 */ /* 0x000fe20000000f00 */
[----:B------:R-:W-:Y:S01]  /*12090*/  ULDC.64 UR4, c[0x4][0x98] ;  /* 0x0100260000047ab9 */ /* 0x000fe20000000a00 */
[----:B------:R-:W-:Y:S01]  /*120a0*/  ULDC.64 UR6, c[0x4][0xa0] ;  /* 0x0100280000067ab9 */ /* 0x000fe20000000a00 */
[----:B------:R-:W-:Y:S02]  /*120b0*/  IMAD.U32 R4, RZ, RZ, UR4 ;  /* 0x00000004ff047e24 */ /* 0x000fe4000f8e00ff */
        /* <DEDUP_REMOVED lines=8> */
[----:B------:R-:W-:Y:S02]  /*12140*/  IMAD.MOV.U32 R12, RZ, RZ, 0x1 ;  /* 0x00000001ff0c7424 */ /* 0x000fe400078e00ff */
[----:B------:R-:W-:-:S07]  /*12150*/  IMAD.MOV.U32 R13, RZ, RZ, RZ ;  /* 0x000000ffff0d7224 */ /* 0x000fce00078e00ff */
[----:B------:R-:W-:-:S07]  /*12160*/  LEPC R20, `(.L_x_1990) ;  /* 0x000000001014794e */ /* 0x000fce0000000000 */
[----:B0----5:R-:W-:Y:S05]  /*12170*/  CALL.ABS.NOINC R2 ;  /* 0x0000000002007343 */ /* 0x021fea0003c00000 */
.L_x_1990:
[----:B------:R-:W-:Y:S05]  /*12180*/  BSYNC B6 ;  /* 0x0000000000067941 */ /* 0x000fea0003800000 */
.L_x_1989:
        /* <DEDUP_REMOVED lines=9> */
[----:B------:R-:W-:Y:S02]  /*12220*/  IMAD.U32 R4, RZ, RZ, UR6 ;  /* 0x00000006ff047e24 */ /* 0x000fe4000f8e00ff */
[----:B------:R-:W-:Y:S02]  /*12230*/  IMAD.U32 R5, RZ, RZ, UR7 ;  /* 0x00000007ff057e24 */ /* 0x000fe4000f8e00ff */
[----:B------:R-:W-:Y:S02]  /*12240*/  IMAD.U32 R6, RZ, RZ, UR8 ;  /* 0x00000008ff067e24 */ /* 0x000fe4000f8e00ff */
[----:B------:R-:W-:-:S02]  /*12250*/  IMAD.U32 R7, RZ, RZ, UR9 ;  /* 0x00000009ff077e24 */ /* 0x000fc4000f8e00ff */
[----:B------:R-:W-:Y:S02]  /*12260*/  IMAD.U32 R10, RZ, RZ, UR4 ;  /* 0x00000004ff0a7e24 */ /* 0x000fe4000f8e00ff */
[----:B------:R-:W-:Y:S02]  /*12270*/  IMAD.U32 R11, RZ, RZ, UR5 ;  /* 0x00000005ff0b7e24 */ /* 0x000fe4000f8e00ff */
[----:B------:R-:W-:Y:S02]  /*12280*/  IMAD.MOV.U32 R8, RZ, RZ, 0x70 ;  /* 0x00000070ff087424 */ /* 0x000fe400078e00ff */
[----:B------:R-:W-:Y:S02]  /*12290*/  IMAD.MOV.U32 R12, RZ, RZ, 0x1 ;  /* 0x00000001ff0c7424 */ /* 0x000fe400078e00ff */
[----:B0-----:R-:W-:-:S07]  /*122a0*/  IMAD.MOV.U32 R13, RZ, RZ, RZ ;  /* 0x000000ffff0d7224 */ /* 0x001fce00078e00ff */
[----:B------:R-:W-:-:S07]  /*122b0*/  LEPC R20, `(.L_x_1993) ;  /* 0x000000001014794e */ /* 0x000fce0000000000 */
[----:B-1---5:R-:W-:Y:S05]  /*122c0*/  CALL.ABS.NOINC R2 ;  /* 0x0000000002007343 */ /* 0x022fea0003c00000 */
.L_x_1993:
[----:B------:R0:W1:Y:S01]  /*122d0*/  LDC.64 R2, c[0x4][R19] ;  /* 0x0100000013027b82 */ /* 0x0000620000000a00 */
[----:B------:R-:W-:Y:S01]  /*122e0*/  ULDC.64 UR4, c[0x4][0x98] ;  /* 0x0100260000047ab9 */ /* 0x000fe20000000a00 */
[----:B------:R-:W-:Y:S01]  /*122f0*/  ULDC.64 UR6, c[0x4][0xa0] ;  /* 0x0100280000067ab9 */ /* 0x000fe20000000a00 */
[----:B------:R-:W-:Y:S02]  /*12300*/  IMAD.U32 R4, RZ, RZ, UR4 ;  /* 0x00000004ff047e24 */ /* 0x000fe4000f8e00ff */
        /* <DEDUP_REMOVED lines=11> */
.L_x_1992:
[----:B------:R-:W-:Y:S05]  /*123c0*/  BSYNC B6 ;  /* 0x0000000000067941 */ /* 0x000fea0003800000 */
.L_x_1991:
[----:B------:R-:W-:Y:S01]  /*123d0*/  ULDC.64 UR4, c[0x0][0x9f8] ;  /* 0x00027e0000047ab9 */ /* 0x000fe20000000a00 */
[----:B------:R-:W-:Y:S01]  /*123e0*/  IMAD.U32 R27, RZ, RZ, UR42 ;  /* 0x0000002aff1b7e24 */ /* 0x000fe2000f8e00ff */
[----:B------:R-:W-:Y:S01]  /*123f0*/  UISETP.NE.U32.AND UP0, UPT, UR4, URZ, UPT ;  /* 0x0000003f0400728c */ /* 0x000fe2000bf05070 */
[----:B------:R-:W0:Y:S03]  /*12400*/  LDC R10, c[0x0][0x430] ;  /* 0x00010c00ff0a7b82 */ /* 0x000e260000000800 */
[----:B------:R-:W-:-:S06]  /*12410*/  UISETP.NE.AND.EX UP0, UPT, UR5, URZ, UPT, UP0 ;  /* 0x0000003f0500728c */ /* 0x000fcc000bf05300 */
[----:B------:R-:W-:-:S05]  /*12420*/  PLOP3.LUT P0, PT, PT, PT, UP0, 0x80, 0x0 ;  /* 0x000000000000781c */ /* 0x000fca0003f0f008 */
[----:B------:R-:W-:Y:S02]  /*12430*/  @UP0 ULDC.64 UR4, c[0x0][0x9f8] ;  /* 0x00027e0000040ab9 */ /* 0x000fe40000000a00 */
[----:B------:R-:W-:-:S06]  /*12440*/  @UP0 UIMAD.WIDE UR4, UR42, 0x4, UR4 ;  /* 0x000000042a0408a5 */ /* 0x000fcc000f8e0204 */
[----:B------:R-:W-:Y:S01]  /*12450*/  IMAD.U32 R2, RZ, RZ, UR4 ;  /* 0x00000004ff027e24 */ /* 0x000fe2000f8e00ff */
[----:B------:R-:W-:Y:S01]  /*12460*/  ULDC UR4, c[0x0][0xc48] ;  /* 0x0003120000047ab9 */ /* 0x000fe20000000800 */
[----:B------:R-:W-:-:S05]  /*12470*/  IMAD.U32 R3, RZ, RZ, UR5 ;  /* 0x00000005ff037e24 */ /* 0x000fca000f8e00ff */
[----:B------:R1:W5:Y:S01]  /*12480*/  @P0 LDG.E R27, desc[UR46][R2.64] ;  /* 0x0000002e021b0981 */ /* 0x000362000c1e1900 */
[----:B------:R-:W-:Y:S01]  /*12490*/  UMOV UR5, 0xffffffff ;  /* 0xffffffff00057882 */ /* 0x000fe20000000000 */
[----:B------:R-:W-:Y:S02]  /*124a0*/  IMAD.U32 R0, RZ, RZ, UR44 ;  /* 0x0000002cff007e24 */ /* 0x000fe4000f8e00ff */
[----:B------:R-:W-:Y:S02]  /*124b0*/  IMAD.U32 R19, RZ, RZ, UR4 ;  /* 0x00000004ff137e24 */ /* 0x000fe4000f8e00ff */
[----:B------:R-:W-:Y:S01]  /*124c0*/  VIADD R0, R0, 0xffffffff ;  /* 0xffffffff00007836 */ /* 0x000fe20000000000 */
[----:B------:R-:W-:Y:S06]  /*124d0*/  BRA.DIV UR5, `(.L_x_1994) ;  /* 0x00000032059c7947 */ /* 0x000fec000b800000 */
.L_x_2048:
[----:B------:R-:W2:Y:S01]  /*124e0*/  S2R R8, SR_TID.X ;  /* 0x0000000000087919 */ /* 0x000ea20000002100 */
[----:B0-----:R-:W-:Y:S01]  /*124f0*/  ISETP.NE.AND P1, PT, R10, 0x1, PT ;  /* 0x000000010a00780c */ /* 0x001fe20003f25270 */
[----:B------:R-:W-:Y:S01]  /*12500*/  IMAD.MOV.U32 R24, RZ, RZ, RZ ;  /* 0x000000ffff187224 */ /* 0x000fe200078e00ff */
[----:B-----5:R-:W-:Y:S02]  /*12510*/  SHF.R.S32.HI R29, RZ, 0x1f, R27 ;  /* 0x0000001fff1d7819 */ /* 0x020fe4000001141b */
[----:B------:R-:W-:-:S09]  /*12520*/  LOP3.LUT R16, R16, 0xffffff7f, RZ, 0xc0, !PT ;  /* 0xffffff7f10107812 */ /* 0x000fd200078ec0ff */
[----:B-1----:R-:W0:Y:S01]  /*12530*/  @P1 LDC R3, c[0x0][0x434] ;  /* 0x00010d00ff031b82 */ /* 0x002e220000000800 */
[----:B------:R-:W-:-:S07]  /*12540*/  @P1 LOP3.LUT R16, R16, 0x80, RZ, 0xfc, !PT ;  /* 0x0000008010101812 */ /* 0x000fce00078efcff */
[----:B------:R-:W1:Y:S01]  /*12550*/  @P1 LDC R5, c[0x0][0x438] ;  /* 0x00010e00ff051b82 */ /* 0x000e620000000800 */
[----:B--2---:R-:W-:-:S05]  /*12560*/  IMAD.SHL.U32 R8, R8, 0x10, RZ ;  /* 0x0000001008087824 */ /* 0x004fca00078e00ff */
[----:B------:R-:W-:-:S05]  /*12570*/  LOP3.LUT R8, R33, 0x70, R8, 0xf8, !PT ;  /* 0x0000007021087812 */ /* 0x000fca00078ef808 */
[----:B------:R-:W-:-:S04]  /*12580*/  IMAD R7, R0, 0x60, R8 ;  /* 0x0000006000077824 */ /* 0x000fc800078e0208 */
[C---:B------:R-:W-:Y:S01]  /*12590*/  IMAD.IADD R34, R7.reuse, 0x1, R30 ;  /* 0x0000000107227824 */ /* 0x040fe200078e021e */
[----:B------:R-:W-:-:S03]  /*125a0*/  ISETP.GE.AND P0, PT, R7, UR36, PT ;  /* 0x0000002407007c0c */ /* 0x000fc6000bf06270 */
[----:B0-----:R-:W-:Y:S01]  /*125b0*/  @P1 IMAD.HI.U32 R2, R34, R3, RZ ;  /* 0x0000000322021227 */ /* 0x001fe200078e00ff */
[----:B------:R-:W-:-:S03]  /*125c0*/  ISETP.GT.U32.OR P0, PT, R8, 0x5f, P0 ;  /* 0x0000005f0800780c */ /* 0x000fc60000704470 */
[----:B------:R-:W-:Y:S01]  /*125d0*/  IMAD.MOV.U32 R9, RZ, RZ, R34 ;  /* 0x000000ffff097224 */ /* 0x000fe200078e0022 */
[----:B-1----:R-:W-:-:S09]  /*125e0*/  @P1 SHF.R.U32.HI R9, RZ, R5, R2 ;  /* 0x00000005ff091219 */ /* 0x002fd20000011602 */
[----:B------:R-:W0:Y:S01]  /*125f0*/  @!P0 LDC.64 R6, c[0x0][0x428] ;  /* 0x00010a00ff068b82 */ /* 0x000e220000000a00 */
[----:B------:R-:W-:-:S07]  /*12600*/  @!P0 SHF.R.S32.HI R3, RZ, 0x1f, R9 ;  /* 0x0000001fff038819 */ /* 0x000fce0000011409 */
[----:B------:R-:W1:Y:S01]  /*12610*/  @!P0 LDC.64 R4, c[0x0][0x418] ;  /* 0x00010600ff048b82 */ /* 0x000e620000000a00 */
[----:B0-----:R-:W-:-:S04]  /*12620*/  @!P0 IMAD R2, R29, R6, RZ ;  /* 0x000000061d028224 */ /* 0x001fc800078e02ff */
[----:B------:R-:W-:Y:S02]  /*12630*/  @!P0 IMAD R7, R27, R7, R2 ;  /* 0x000000071b078224 */ /* 0x000fe400078e0202 */
[----:B------:R-:W-:-:S04]  /*12640*/  @!P0 IMAD.MOV.U32 R2, RZ, RZ, R9 ;  /* 0x000000ffff028224 */ /* 0x000fc800078e0009 */
[----:B------:R-:W-:-:S04]  /*12650*/  @!P0 IMAD.WIDE.U32 R2, R27, R6, R2 ;  /* 0x000000061b028225 */ /* 0x000fc800078e0002 */
[----:B------:R-:W-:Y:S01]  /*12660*/  @!P0 IMAD.IADD R3, R3, 0x1, R7 ;  /* 0x0000000103038824 */ /* 0x000fe200078e0207 */
[----:B-1----:R-:W-:-:S04]  /*12670*/  @!P0 LEA R4, P1, R2, R4, 0x2 ;  /* 0x0000000402048211 */ /* 0x002fc800078210ff */
[----:B------:R-:W-:-:S05]  /*12680*/  @!P0 LEA.HI.X R5, R2, R5, R3, 0x2, P1 ;  /* 0x0000000502058211 */ /* 0x000fca00008f1403 */
[----:B------:R0:W5:Y:S01]  /*12690*/  @!P0 LDG.E R24, desc[UR46][R4.64] ;  /* 0x0000002e04188981 */ /* 0x000162000c1e1900 */
[----:B------:R-:W-:Y:S01]  /*126a0*/  ISETP.GT.U32.AND P0, PT, R8, 0x5f, PT ;  /* 0x0000005f0800780c */ /* 0x000fe20003f04070 */
[----:B------:R-:W-:Y:S01]  /*126b0*/  IMAD R2, RZ, RZ, -UR42 ;  /* 0x8000002aff027e24 */ /* 0x000fe2000f8e02ff */
[----:B------:R-:W-:Y:S01]  /*126c0*/  LOP3.LUT R16, R16, 0xffffffbf, RZ, 0xc0, !PT ;  /* 0xffffffbf10107812 */ /* 0x000fe200078ec0ff */
[----:B------:R-:W-:Y:S02]  /*126d0*/  IMAD.MOV R3, RZ, RZ, -R9 ;  /* 0x000000ffff037224 */ /* 0x000fe400078e0a09 */
[----:B------:R-:W-:Y:S02]  /*126e0*/  IMAD R19, R19, R2, UR41 ;  /* 0x0000002913137e24 */ /* 0x000fe4000f8e0202 */
[----:B------:R-:W-:Y:S02]  /*126f0*/  IMAD R34, R10, R3, R34 ;  /* 0x000000030a227224 */ /* 0x000fe400078e0222 */
[----:B0-----:R-:W-:Y:S01]  /*12700*/  IMAD.U32 R4, RZ, RZ, UR48 ;  /* 0x00000030ff047e24 */ /* 0x001fe2000f8e00ff */
[----:B------:R-:W-:-:S04]  /*12710*/  SHF.R.S32.HI R26, RZ, 0x1f, R19 ;  /* 0x0000001fff1a7819 */ /* 0x000fc80000011413 */
[----:B------:R-:W-:-:S13]  /*12720*/  ISETP.NE.AND P2, PT, R4, 0x3, PT ;  /* 0x000000030400780c */ /* 0x000fda0003f45270 */
[----:B------:R-:W-:-:S04]  /*12730*/  @P2 LOP3.LUT R16, R16, 0x40, RZ, 0xfc, !PT ;  /* 0x0000004010102812 */ /* 0x000fc800078efcff */
[----:B------:R-:W-:-:S04]  /*12740*/  LOP3.LUT R16, R16, 0xfffffffd, RZ, 0xc0, !PT ;  /* 0xfffffffd10107812 */ /* 0x000fc800078ec0ff */
[----:B------:R-:W-:Y:S01]  /*12750*/  @P0 LOP3.LUT R16, R16, 0x2, RZ, 0xfc, !PT ;  /* 0x0000000210100812 */ /* 0x000fe200078efcff */
[----:B------:R-:W-:Y:S06]  /*12760*/  @!P2 BRA `(.L_x_1995) ;  /* 0x000000000004a947 */ /* 0x000fec0003800000 */
[----:B------:R-:W-:Y:S01]  /*12770*/  BPT.TRAP 0x1 ;  /* 0x000000040000795c */ /* 0x000fe20000300000 */
.L_x_1995:
[----:B------:R-:W-:Y:S01]  /*12780*/  IMAD R22, R18, 0x8, R17 ;  /* 0x0000000812167824 */ /* 0x000fe200078e0211 */
[----:B------:R-:W-:Y:S01]  /*12790*/  SHF.L.U32 R3, R25, 0x1f, RZ ;  /* 0x0000001f19037819 */ /* 0x000fe200000006ff */
[----:B------:R-:W-:Y:S03]  /*127a0*/  BSSY B0, `(.L_x_1996) ;  /* 0x0000003000007945 */ /* 0x000fe60003800000 */
[----:B------:R-:W0:Y:S02]  /*127b0*/  SYNCS.PHASECHK.TRANS64.TRYWAIT P0, [R22+URZ+0x22840], R3 ;  /* 0x02284003160075a7 */ /* 0x000e24000800017f */
[----:B0-----:R-:W-:Y:S05]  /*127c0*/  @!P0 BRA `(.L_x_1997) ;  /* 0x00000030000c8947 */ /* 0x001fea0003800000 */
.L_x_2049:
[----:B------:R-:W-:Y:S05]  /*127d0*/  BSYNC B0 ;  /* 0x0000000000007941 */ /* 0x000fea0003800000 */
.L_x_1996:
[----:B------:R-:W-:Y:S01]  /*127e0*/  SHF.R.S32.HI R36, RZ, 0x1f, R34 ;  /* 0x0000001fff247819 */ /* 0x000fe20000011422 */
[----:B------:R-:W-:Y:S01]  /*127f0*/  ULDC.64 UR4, c[0x0][0x300] ;  /* 0x0000c00000047ab9 */ /* 0x000fe20000000a00 */
[----:B------:R-:W1:Y:S01]  /*12800*/  S2R R8, SR_TID.X ;  /* 0x0000000000087919 */ /* 0x000e620000002100 */
[----:B-----5:R-:W-:Y:S02]  /*12810*/  SHF.R.S32.HI R37, RZ, 0x1f, R24 ;  /* 0x0000001fff257819 */ /* 0x020fe40000011418 */
[----:B0-----:R-:W-:Y:S01]  /*12820*/  IMAD R3, R36, UR4, RZ ;  /* 0x0000000424037c24 */ /* 0x001fe2000f8e02ff */
        /* <DEDUP_REMOVED lines=16> */
[----:B------:R-:W-:Y:S01]  /*12930*/  IMAD.MOV.U32 R3, RZ, RZ, -0x60 ;  /* 0xffffffa0ff037424 */ /* 0x000fe200078e00ff */
[----:B------:R-:W-:Y:S01]  /*12940*/  UMOV UR4, 0xffffffff ;  /* 0xffffffff00047882 */ /* 0x000fe20000000000 */
[----:B-1----:R-:W-:Y:S01]  /*12950*/  IMAD.SHL.U32 R8, R8, 0x8, RZ ;  /* 0x0000000808087824 */ /* 0x002fe200078e00ff */
[----:B------:R-:W-:Y:S01]  /*12960*/  LEA.HI.X R5, R2, UR5, R5, 0x1, P0 ;  /* 0x0000000502057c11 */ /* 0x000fe200080f0c05 */
[----:B------:R-:W-:-:S03]  /*12970*/  IMAD R0, R0, R3, UR36 ;  /* 0x0000002400007e24 */ /* 0x000fc6000f8e0203 */
[----:B------:R-:W-:Y:S01]  /*12980*/  LOP3.LUT R8, R8, 0x38, RZ, 0xc0, !PT ;  /* 0x0000003808087812 */ /* 0x000fe200078ec0ff */
[----:B------:R-:W-:Y:S02]  /*12990*/  IMAD.IADD R23, R0, 0x1, -R33 ;  /* 0x0000000100177824 */ /* 0x000fe400078e0a21 */
[----:B------:R-:W-:-:S03]  /*129a0*/  IMAD R0, R18, 0x1800, R28 ;  /* 0x0000180012007824 */ /* 0x000fc600078e021c */
[----:B------:R-:W-:Y:S01]  /*129b0*/  ISETP.GE.AND P0, PT, R23, 0x1, PT ;  /* 0x000000011700780c */ /* 0x000fe20003f06270 */
[----:B------:R-:W-:-:S12]  /*129c0*/  BRA.DIV UR4, `(.L_x_1998) ;  /* 0x0000002e04a07947 */ /* 0x000fd8000b800000 */
[----:B------:R-:W0:Y:S01]  /*129d0*/  SHFL.IDX PT, R14, R4, RZ, 0x181f ;  /* 0x00181fff040e7589 */ /* 0x000e2200000e0000 */
[----:B------:R-:W-:-:S03]  /*129e0*/  @P0 IMAD R7, R0, 0x2, R17 ;  /* 0x0000000200070824 */ /* 0x000fc600078e0211 */
[----:B------:R-:W1:Y:S04]  /*129f0*/  SHFL.IDX PT, R2, R5, RZ, 0x181f ;  /* 0x00181fff05027589 */ /* 0x000e6800000e0000 */
[----:B------:R-:W-:Y:S01]  /*12a00*/  SHFL.IDX PT, R6, R5, 0x1, 0x181f ;  /* 0x00381f0005067f89 */ /* 0x000fe200000e0000 */
[----:B0-----:R-:W-:-:S05]  /*12a10*/  @P0 LEA R14, P1, R8, R14, 0x1 ;  /* 0x0000000e080e0211 */ /* 0x001fca00078208ff */
[----:B-1----:R-:W-:Y:S02]  /*12a20*/  @P0 IMAD.X R3, RZ, RZ, R2, P1 ;  /* 0x000000ffff030224 */ /* 0x002fe400008e0602 */
[----:B------:R-:W-:Y:S02]  /*12a30*/  @P0 IMAD.MOV.U32 R2, RZ, RZ, R14 ;  /* 0x000000ffff020224 */ /* 0x000fe400078e000e */
[----:B------:R-:W0:Y:S04]  /*12a40*/  SHFL.IDX PT, R14, R4, 0x1, 0x181f ;  /* 0x00381f00040e7f89 */ /* 0x000e2800000e0000 */
[----:B------:R0:W-:Y:S01]  /*12a50*/  @P0 LDGSTS.E.BYPASS.LTC128B.128 [R7+0x1c400], desc[UR46][R2.64], !P2 ;  /* 0x1c40000002070fae */ /* 0x0001e2000d101d6e */
[----:B------:R-:W-:-:S13]  /*12a60*/  ISETP.GE.AND P0, PT, R23, 0x11, PT ;  /* 0x000000111700780c */ /* 0x000fda0003f06270 */
[----:B------:R-:W-:Y:S01]  /*12a70*/  @P0 IMAD R9, R0, 0x2, R17 ;  /* 0x0000000200090824 */ /* 0x000fe200078e0211 */
[----:B0-----:R-:W-:Y:S02]  /*12a80*/  @P0 LEA R2, P1, R8, R14, 0x1 ;  /* 0x0000000e08020211 */ /* 0x001fe400078208ff */
[----:B------:R-:W0:Y:S03]  /*12a90*/  SHFL.IDX PT, R14, R4, 0x2, 0x181f ;  /* 0x00581f00040e7f89 */ /* 0x000e2600000e0000 */
[----:B------:R-:W-:Y:S02]  /*12aa0*/  @P0 IMAD.X R3, RZ, RZ, R6, P1 ;  /* 0x000000ffff030224 */ /* 0x000fe400008e0606 */
[----:B------:R-:W1:Y:S04]  /*12ab0*/  SHFL.IDX PT, R6, R5, 0x2, 0x181f ;  /* 0x00581f0005067f89 */ /* 0x000e6800000e0000 */
[----:B------:R0:W-:Y:S01]  /*12ac0*/  @P0 LDGSTS.E.BYPASS.LTC128B.128 [R9+0x1cc00], desc[UR46][R2.64], !P2 ;  /* 0x1cc0000002090fae */ /* 0x0001e2000d101d6e */
[----:B------:R-:W-:-:S13]  /*12ad0*/  ISETP.GE.AND P0, PT, R23, 0x21, PT ;  /* 0x000000211700780c */ /* 0x000fda0003f06270 */
[----:B------:R-:W-:Y:S01]  /*12ae0*/  @P0 IMAD R7, R0, 0x2, R17 ;  /* 0x0000000200070824 */ /* 0x000fe200078e0211 */
[----:B0-----:R-:W-:Y:S02]  /*12af0*/  @P0 LEA R2, P1, R8, R14, 0x1 ;  /* 0x0000000e08020211 */ /* 0x001fe400078208ff */
[----:B------:R-:W0:Y:S03]  /*12b00*/  SHFL.IDX PT, R14, R4, 0x3, 0x181f ;  /* 0x00781f00040e7f89 */ /* 0x000e2600000e0000 */
[----:B-1----:R-:W-:Y:S02]  /*12b10*/  @P0 IMAD.X R3, RZ, RZ, R6, P1 ;  /* 0x000000ffff030224 */ /* 0x002fe400008e0606 */
        /* <DEDUP_REMOVED lines=9> */
[----:B------:R-:W-:-:S03]  /*12bb0*/  ISETP.GE.AND P0, PT, R23, 0x41, PT ;  /* 0x000000411700780c */ /* 0x000fc60003f06270 */
[----:B------:R-:W2:Y:S10]  /*12bc0*/  SHFL.IDX PT, R5, R5, 0x5, 0x181f ;  /* 0x00b81f0005057f89 */ /* 0x000eb400000e0000 */
[----:B------:R-:W-:Y:S01]  /*12bd0*/  @P0 IMAD R7, R0, 0x2, R17 ;  /* 0x0000000200070824 */ /* 0x000fe200078e0211 */
[----:B0-----:R-:W-:-:S02]  /*12be0*/  @P0 LEA R2, P1, R8, R14, 0x1 ;  /* 0x0000000e08020211 */ /* 0x001fc400078208ff */
[----:B------:R0:W3:Y:S03]  /*12bf0*/  SHFL.IDX PT, R14, R4, 0x5, 0x181f ;  /* 0x00b81f00040e7f89 */ /* 0x0000e600000e0000 */
[----:B-1----:R-:W-:-:S05]  /*12c00*/  @P0 IMAD.X R3, RZ, RZ, R6, P1 ;  /* 0x000000ffff030224 */ /* 0x002fca00008e0606 */
[----:B------:R0:W-:Y:S03]  /*12c10*/  @P0 LDGSTS.E.BYPASS.LTC128B.128 [R7+0x1e400], desc[UR46][R2.64], !P2 ;  /* 0x1e40000002070fae */ /* 0x0001e6000d101d6e */
.L_x_2063:
[----:B------:R-:W-:-:S13]  /*12c20*/  ISETP.GE.AND P0, PT, R23, 0x51, PT ;  /* 0x000000511700780c */ /* 0x000fda0003f06270 */
[----:B0--3--:R-:W-:-:S05]  /*12c30*/  @P0 LEA R2, P1, R8, R14, 0x1 ;  /* 0x0000000e08020211 */ /* 0x009fca00078208ff */
[----:B--2---:R-:W-:Y:S02]  /*12c40*/  @P0 IMAD.X R3, RZ, RZ, R5, P1 ;  /* 0x000000ffff030224 */ /* 0x004fe400008e0605 */
[----:B------:R-:W-:-:S05]  /*12c50*/  @P0 IMAD R5, R0, 0x2, R17 ;  /* 0x0000000200050824 */ /* 0x000fca00078e0211 */
[----:B------:R-:W-:Y:S01]  /*12c60*/  @!PT LDS RZ, [RZ] ;  /* 0x00000000fffff984 */ /* 0x000fe20000000800 */
[----:B------:R-:W-:Y:S01]  /*12c70*/  @!PT LDS RZ, [RZ] ;  /* 0x00000000fffff984 */ /* 0x000fe20000000800 */
[----:B------:R-:W-:Y:S01]  /*12c80*/  @!PT LDS RZ, [RZ] ;  /* 0x00000000fffff984 */ /* 0x000fe20000000800 */
[----:B------:R0:W-:Y:S01]  /*12c90*/  @P0 LDGSTS.E.BYPASS.LTC128B.128 [R5+0x1ec00], desc[UR46][R2.64], !P2 ;  /* 0x1ec0000002050fae */ /* 0x0001e2000d101d6e */
[----:B------:R-:W-:Y:S01]  /*12ca0*/  PLOP3.LUT P0, PT, PT, PT, PT, 0x80, 0x0 ;  /* 0x000000000000781c */ /* 0x000fe20003f0f070 */
[----:B------:R-:W-:-:S12]  /*12cb0*/  NOP ;  /* 0x0000000000007918 */ /* 0x000fd80000000000 */
.L_x_1999:
        /* <DEDUP_REMOVED lines=11> */
.L_x_2000:
[----:B------:R-:W-:Y:S01]  /*12d70*/  VIADD R0, R17, 0x18400 ;  /* 0x0001840011007836 */ /* 0x000fe20000000000 */
[----:B------:R1:W-:Y:S06]  /*12d80*/  SYNCS.ARRIVE.TRANS64.A1T0 RZ, [R22+URZ+0x22830], RZ ;  /* 0x022830ff16ff79a7 */ /* 0x0003ec000810003f */
[----:B------:R-:W-:Y:S05]  /*12d90*/  WARPSYNC.ALL ;  /* 0x0000000000007948 */ /* 0x000fea0003800000 */
[----:B------:R-:W-:Y:S01]  /*12da0*/  BAR.SYNC.DEFER_BLOCKING 0x8, 0x180 ;  /* 0x0206000000007b1d */ /* 0x000fe20000010000 */
[----:B------:R-:W-:-:S05]  /*12db0*/  LOP3.LUT P0, RZ, R0, 0x3ff, RZ, 0xc0, !PT ;  /* 0x000003ff00ff7812 */ /* 0x000fca000780c0ff */
[----:B------:R-:W-:Y:S08]  /*12dc0*/  BSSY B6, `(.L_x_2001) ;  /* 0x0000012000067945 */ /* 0x000ff00003800000 */
[----:B------:R-:W-:Y:S05]  /*12dd0*/  @!P0 BRA `(.L_x_2002) ;  /* 0x0000000000408947 */ /* 0x000fea0003800000 */
[----:B0-----:R-:W-:Y:S01]  /*12de0*/  MOV R2, 0x0 ;  /* 0x0000000000027802 */ /* 0x001fe20000000f00 */
[----:B------:R-:W-:Y:S01]  /*12df0*/  ULDC.64 UR6, c[0x4][0x98] ;  /* 0x0100260000067ab9 */ /* 0x000fe20000000a00 */
[----:B------:R-:W-:Y:S01]  /*12e00*/  ULDC.64 UR8, c[0x4][0xa0] ;  /* 0x0100280000087ab9 */ /* 0x000fe20000000a00 */
[----:B------:R-:W-:Y:S01]  /*12e10*/  ULDC.64 UR4, c[0x4][0x20] ;  /* 0x0100080000047ab9 */ /* 0x000fe20000000a00 */
[----:B------:R-:W-:Y:S02]  /*12e20*/  IMAD.U32 R4, RZ, RZ, UR6 ;  /* 0x00000006ff047e24 */ /* 0x000fe4000f8e00ff */
[----:B------:R-:W0:Y:S01]  /*12e30*/  LDC.64 R2, c[0x4][R2] ;  /* 0x0100000002027b82 */ /* 0x000e220000000a00 */
[----:B------:R-:W-:Y:S02]  /*12e40*/  IMAD.U32 R5, RZ, RZ, UR7 ;  /* 0x00000007ff057e24 */ /* 0x000fe4000f8e00ff */
        /* <DEDUP_REMOVED lines=8> */
[----:B01----:R-:W-:Y:S05]  /*12ed0*/  CALL.ABS.NOINC R2 ;  /* 0x0000000002007343 */ /* 0x003fea0003c00000 */
.L_x_2002:
[----:B------:R-:W-:Y:S05]  /*12ee0*/  BSYNC B6 ;  /* 0x0000000000067941 */ /* 0x000fea0003800000 */
.L_x_2001:
[----:B0-----:R-:W0:Y:S01]  /*12ef0*/  S2R R2, SR_TID.X ;  /* 0x0000000000027919 */ /* 0x001e220000002100 */
[----:B------:R-:W-:Y:S01]  /*12f00*/  UISETP.NE.AND UP0, UPT, UR51, URZ, UPT ;  /* 0x0000003f3300728c */ /* 0x000fe2000bf05270 */
[----:B------:R-:W-:Y:S01]  /*12f10*/  R2UR UR6, R26 ;  /* 0x000000001a0672ca */ /* 0x000fe200000e0000 */
[----:B------:R-:W-:Y:S01]  /*12f20*/  ULDC.64 UR8, c[0x0][0x2d8] ;  /* 0x0000b60000087ab9 */ /* 0x000fe20000000a00 */
[----:B------:R-:W-:Y:S01]  /*12f30*/  R2UR UR7, R19 ;  /* 0x00000000130772ca */ /* 0x000fe200000e0000 */
[----:B------:R-:W2:Y:S01]  /*12f40*/  S2R R8, SR_TID.X ;  /* 0x0000000000087919 */ /* 0x000ea20000002100 */
[----:B------:R-:W-:Y:S02]  /*12f50*/  LOP3.LUT P5, RZ, R16, 0x100, RZ, 0xc0, !PT ;  /* 0x0000010010ff7812 */ /* 0x000fe400078ac0ff */
[----:B------:R-:W-:-:S04]  /*12f60*/  PLOP3.LUT P0, PT, PT, PT, UP0, 0x80, 0x0 ;  /* 0x000000000000781c */ /* 0x000fc80003f0f008 */
[----:B------:R-:W-:-:S03]  /*12f70*/  @UP0 ULDC UR4, c[0x0][0x44c] ;  /* 0x0001130000040ab9 */ /* 0x000fc60000000800 */
[----:B------:R-:W-:-:S04]  /*12f80*/  UIMAD UR6, UR6, UR8, URZ ;  /* 0x00000008060672a4 */ /* 0x000fc8000f8e023f */
[----:B------:R-:W-:Y:S02]  /*12f90*/  UIMAD UR7, UR7, UR9, UR6 ;  /* 0x00000009070772a4 */ /* 0x000fe4000f8e0206 */
[----:B------:R-:W-:Y:S01]  /*12fa0*/  USHF.R.S32.HI UR6, URZ, 0x1f, UR42 ;  /* 0x0000001f3f067899 */ /* 0x000fe2000801142a */
[----:B0-----:R-:W-:-:S05]  /*12fb0*/  IMAD.SHL.U32 R2, R2, 0x10, RZ ;  /* 0x0000001002027824 */ /* 0x001fca00078e00ff */
[----:B------:R-:W-:Y:S01]  /*12fc0*/  LOP3.LUT R2, R33, 0x70, R2, 0xf8, !PT ;  /* 0x0000007021027812 */ /* 0x000fe200078ef802 */
[----:B--2---:R-:W-:-:S04]  /*12fd0*/  IMAD.SHL.U32 R8, R8, 0x8, RZ ;  /* 0x0000000808087824 */ /* 0x004fc800078e00ff */
[----:B------:R-:W-:Y:S01]  /*12fe0*/  VIADD R0, R2, UR43 ;  /* 0x0000002b02007c36 */ /* 0x000fe20008000000 */
[----:B------:R-:W-:-:S03]  /*12ff0*/  LOP3.LUT R8, R8, 0x38, RZ, 0xc0, !PT ;  /* 0x0000003808087812 */ /* 0x000fc600078ec0ff */
[----:B------:R-:W-:Y:S01]  /*13000*/  @P0 IMAD.HI.U32 R3, R0, UR4, RZ ;  /* 0x0000000400030c27 */ /* 0x000fe2000f8e00ff */
[----:B------:R-:W-:Y:S01]  /*13010*/  PLOP3.LUT P0, PT, PT, PT, UP0, 0x80, 0x0 ;  /* 0x000000000000781c */ /* 0x000fe20003f0f008 */
[----:B------:R-:W-:Y:S02]  /*13020*/  @UP0 ULDC UR4, c[0x0][0x450] ;  /* 0x0001140000040ab9 */ /* 0x000fe40000000800 */
[----:B------:R-:W-:-:S10]  /*13030*/  IMAD.MOV.U32 R2, RZ, RZ, R0 ;  /* 0x000000ffff027224 */ /* 0x000fd400078e0000 */
[----:B------:R-:W-:Y:S02]  /*13040*/  @P0 SHF.R.U32.HI R2, RZ, UR4, R3 ;  /* 0x00000004ff020c19 */ /* 0x000fe40008011603 */
[----:B------:R-:W-:-:S03]  /*13050*/  R2UR UR4, R19 ;  /* 0x00000000130472ca */ /* 0x000fc600000e0000 */
[----:B------:R-:W-:-:S10]  /*13060*/  IMAD.MOV R5, RZ, RZ, -R2 ;  /* 0x000000ffff057224 */ /* 0x000fd400078e0a02 */
[----:B------:R-:W-:-:S03]  /*13070*/  UIMAD.WIDE.U32 UR4, UR4, UR8, URZ ;  /* 0x00000008040472a5 */ /* 0x000fc6000f8e003f */
[----:B------:R-:W-:Y:S01]  /*13080*/  ULDC.64 UR8, c[0x0][0x2e0] ;  /* 0x0000b80000087ab9 */ /* 0x000fe20000000a00 */
[----:B------:R-:W-:Y:S02]  /*13090*/  UIADD3 UR5, UR5, UR7, URZ ;  /* 0x0000000705057290 */ /* 0x000fe4000fffe03f */
[----:B------:R-:W-:Y:S01]  /*130a0*/  UIMAD UR6, UR6, UR8, URZ ;  /* 0x00000008060672a4 */ /* 0x000fe2000f8e023f */
[----:B------:R-:W-:Y:S01]  /*130b0*/  ULDC UR7, c[0x0][0x448] ;  /* 0x0001120000077ab9 */ /* 0x000fe20000000800 */
[----:B------:R-:W-:Y:S01]  /*130c0*/  UIMAD.WIDE.U32 UR4, UR42, UR8, UR4 ;  /* 0x000000082a0472a5 */ /* 0x000fe2000f8e0004 */
[----:B------:R-:W-:Y:S01]  /*130d0*/  IMAD R5, R5, UR7, R0 ;  /* 0x0000000705057c24 */ /* 0x000fe2000f8e0200 */
[----:B------:R-:W-:Y:S01]  /*130e0*/  UIMAD UR6, UR42, UR9, UR6 ;  /* 0x000000092a0672a4 */ /* 0x000fe2000f8e0206 */
[----:B------:R-:W-:Y:S02]  /*130f0*/  SHF.R.S32.HI R0, RZ, 0x1f, R2 ;  /* 0x0000001fff007819 */ /* 0x000fe40000011402 */
[----:B------:R-:W-:Y:S01]  /*13100*/  ULDC.64 UR8, c[0x0][0x2d0] ;  /* 0x0000b40000087ab9 */ /* 0x000fe20000000a00 */
[----:B------:R-:W-:Y:S01]  /*13110*/  UIADD3 UR5, UR5, UR6, URZ ;  /* 0x0000000605057290 */ /* 0x000fe2000fffe03f */
[----:B------:R-:W-:-:S02]  /*13120*/  IMAD.U32 R9, RZ, RZ, UR8 ;  /* 0x00000008ff097e24 */ /* 0x000fc4000f8e00ff */
[----:B------:R-:W-:Y:S01]  /*13130*/  IMAD R3, R0, UR8, RZ ;  /* 0x0000000800037c24 */ /* 0x000fe2000f8e02ff */
[----:B------:R-:W-:-:S03]  /*13140*/  SHF.R.S32.HI R0, RZ, 0x1f, R5 ;  /* 0x0000001fff007819 */ /* 0x000fc60000011405 */
[C---:B------:R-:W-:Y:S02]  /*13150*/  IMAD R7, R2.reuse, UR9, R3 ;  /* 0x0000000902077c24 */ /* 0x040fe4000f8e0203 */
[----:B------:R-:W-:Y:S01]  /*13160*/  IMAD.WIDE.U32 R2, R2, R9, UR4 ;  /* 0x0000000402027e25 */ /* 0x000fe2000f8e0009 */
        /* <DEDUP_REMOVED lines=12> */
[----:B------:R-:W-:-:S03]  /*13230*/  VIADD R4, R33, UR43 ;  /* 0x0000002b21047c36 */ /* 0x000fc60008000000 */
[----:B------:R-:W2:Y:S01]  /*13240*/  SHFL.IDX PT, R2, R5, RZ, 0x181f ;  /* 0x00181fff05027589 */ /* 0x000ea200000e0000 */
[C---:B------:R-:W-:Y:S01]  /*13250*/  VIADD R7, R4.reuse, 0x10 ;  /* 0x0000001004077836 */ /* 0x040fe20000000000 */
[----:B------:R-:W-:Y:S02]  /*13260*/  ISETP.GE.AND P0, PT, R4, UR37, PT ;  /* 0x0000002504007c0c */ /* 0x000fe4000bf06270 */
[----:B------:R-:W-:Y:S11]  /*13270*/  SHFL.IDX PT, R6, R5, 0x1, 0x181f ;  /* 0x00381f0005067f89 */ /* 0x000ff600000e0000 */
        /* <DEDUP_REMOVED lines=40> */
[----:B------:R-:W-:-:S03]  /*13500*/  ISETP.GE.AND P0, PT, R7, UR37, PT ;  /* 0x0000002507007c0c */ /* 0x000fc6000bf06270 */
[----:B------:R-:W3:Y:S10]  /*13510*/  SHFL.IDX PT, R5, R5, 0x7, 0x181f ;  /* 0x00f81f0005057f89 */ /* 0x000ef400000e0000 */
[----:B0-----:R-:W-:-:S02]  /*13520*/  @!P0 LEA R2, P1, R8, R14, 0x1 ;  /* 0x0000000e08028211 */ /* 0x001fc400078208ff */
[----:B------:R0:W4:Y:S03]  /*13530*/  SHFL.IDX PT, R14, R0, 0x7, 0x181f ;  /* 0x00f81f00000e7f89 */ /* 0x00012600000e0000 */
[----:B--2---:R-:W-:-:S05]  /*13540*/  @!P0 IMAD.X R3, RZ, RZ, R6, P1 ;  /* 0x000000ffff038224 */ /* 0x004fca00008e0606 */
[----:B------:R0:W-:Y:S03]  /*13550*/  @!P0 LDGSTS.E.BYPASS.LTC128B.128 [R32+0x1b400], desc[UR46][R2.64], !P5 ;  /* 0x1b40000002208fae */ /* 0x0001e6000e901d6e */
.L_x_2080:
[----:B------:R-:W-:-:S05]  /*13560*/  VIADD R4, R4, 0x70 ;  /* 0x0000007004047836 */ /* 0x000fca0000000000 */
[----:B------:R-:W-:-:S13]  /*13570*/  ISETP.GE.AND P0, PT, R4, UR37, PT ;  /* 0x0000002504007c0c */ /* 0x000fda000bf06270 */
[----:B0---4-:R-:W-:-:S05]  /*13580*/  @!P0 LEA R2, P1, R8, R14, 0x1 ;  /* 0x0000000e08028211 */ /* 0x011fca00078208ff */
[----:B---3--:R-:W-:-:S05]  /*13590*/  @!P0 IMAD.X R3, RZ, RZ, R5, P1 ;  /* 0x000000ffff038224 */ /* 0x008fca00008e0605 */
[----:B------:R-:W-:Y:S01]  /*135a0*/  @!PT LDS RZ, [RZ] ;  /* 0x00000000fffff984 */ /* 0x000fe20000000800 */
[----:B------:R-:W-:Y:S01]  /*135b0*/  @!PT LDS RZ, [RZ] ;  /* 0x00000000fffff984 */ /* 0x000fe20000000800 */
[----:B------:R-:W-:Y:S01]  /*135c0*/  @!PT LDS RZ, [RZ] ;  /* 0x00000000fffff984 */ /* 0x000fe20000000800 */
[----:B------:R0:W-:Y:S01]  /*135d0*/  @!P0 LDGSTS.E.BYPASS.LTC128B.128 [R32+0x1bc00], desc[UR46][R2.64], !P5 ;  /* 0x1bc0000002208fae */ /* 0x0001e2000e901d6e */
[----:B------:R-:W-:Y:S01]  /*135e0*/  PLOP3.LUT P0, PT, PT, PT, PT, 0x80, 0x0 ;  /* 0x000000000000781c */ /* 0x000fe20003f0f070 */
[----:B------:R-:W-:-:S12]  /*135f0*/  NOP ;  /* 0x0000000000007918 */ /* 0x000fd80000000000 */
.L_x_2004:
[----:B------:R-:W-:Y:S02]  /*13600*/  PLOP3.LUT P1, PT, P1, P0, PT, 0xa2, 0x0 ;  /* 0x000000000000781c */ /* 0x000fe40000f21472 */
[----:B------:R-:W-:-:S08]  /*13610*/  @P0 R2UR P1, UR4, R17 ;  /* 0x00000000110402ca */ /* 0x000fd00000020000 */
[----:B------:R-:W-:-:S05]  /*13620*/  @P0 PLOP3.LUT P0, PT, P1, PT, PT, 0x80, 0x0 ;  /* 0x000000000000081c */ /* 0x000fca0000f0f070 */
[----:B------:R-:W-:Y:S01]  /*13630*/  @!P1 SYNCS.ARRIVE.TRANS64.RED.A0T1 RZ, [UR4+0x22800], RZ ;  /* 0x022800ffffff99a7 */ /* 0x000fe20008200404 */
[----:B------:R-:W-:Y:S07]  /*13640*/  @!P1 ARRIVES.LDGSTSBAR.64.TRANSCNT [UR4+0x22800] ;  /* 0x02280000ff0099b0 */ /* 0x000fee0008000a84 */
[----:B------:R-:W-:Y:S05]  /*13650*/  @P0 BRA.U.ANY `(.L_x_2004) ;  /* 0xfffffffd00e80947 */ /* 0x000fea000393ffff */
[----:B0-----:R-:W2:Y:S02]  /*13660*/  LDL.LU R2, [R1] ;  /* 0x0000000001027983 */ /* 0x001ea40000300800 */
[----:B--2---:R-:W-:-:S05]  /*13670*/  VIADD R2, R2, 0x1 ;  /* 0x0000000102027836 */ /* 0x004fca0000000000 */
[----:B------:R0:W-:Y:S01]  /*13680*/  STL [R1], R2 ;  /* 0x0000000201007387 */ /* 0x0001e20000100800 */
        /* <DEDUP_REMOVED lines=9> */
.L_x_2081:
[----:B------:R-:W-:Y:S05]  /*13720*/  BSYNC B0 ;  /* 0x0000000000007941 */ /* 0x000fea0003800000 */
.L_x_2005:
[----:B------:R-:W-:-:S05]  /*13730*/  IMAD.U32 R2, RZ, RZ, UR48 ;  /* 0x00000030ff027e24 */ /* 0x000fca000f8e00ff */
[----:B------:R-:W-:-:S13]  /*13740*/  ISETP.NE.AND P0, PT, R2, 0x3, PT ;  /* 0x000000030200780c */ /* 0x000fda0003f05270 */
[----:B------:R-:W-:Y:S05]  /*13750*/  @!P0 BRA `(.L_x_2007) ;  /* 0x0000000000048947 */ /* 0x000fea0003800000 */
[----:B------:R-:W-:Y:S01]  /*13760*/  BPT.TRAP 0x1 ;  /* 0x000000040000795c */ /* 0x000fe20000300000 */
.L_x_2007:
[----:B------:R-:W-:Y:S01]  /*13770*/  SHF.L.U32 R3, R25, 0x1f, RZ ;  /* 0x0000001f19037819 */ /* 0x000fe200000006ff */
[----:B------:R-:W-:Y:S03]  /*13780*/  BSSY B0, `(.L_x_2008) ;  /* 0x0000003000007945 */ /* 0x000fe60003800000 */
[----:B------:R-:W2:Y:S02]  /*13790*/  SYNCS.PHASECHK.TRANS64.TRYWAIT P0, [R22+URZ+0x22860], R3 ;  /* 0x02286003160075a7 */ /* 0x000ea4000800017f */
[----:B--2---:R-:W-:Y:S05]  /*137a0*/  @!P0 BRA `(.L_x_2009) ;  /* 0x00000030001c8947 */ /* 0x004fea0003800000 */
.L_x_2082:
[----:B------:R-:W-:Y:S05]  /*137b0*/  BSYNC B0 ;  /* 0x0000000000007941 */ /* 0x000fea0003800000 */
.L_x_2008:
[----:B------:R-:W-:Y:S01]  /*137c0*/  ULDC.64 UR4, c[0x0][0x328] ;  /* 0x0000ca0000047ab9 */ /* 0x000fe20000000a00 */
[----:B------:R-:W-:Y:S01]  /*137d0*/  IMAD R4, R18, 0x6000, R28 ;  /* 0x0000600012047824 */ /* 0x000fe200078e021c */
[----:B------:R-:W-:Y:S01]  /*137e0*/  LOP3.LUT P4, RZ, R35, 0x8, RZ, 0xc0, !PT ;  /* 0x0000000823ff7812 */ /* 0x000fe2000788c0ff */
[----:B--2---:R-:W-:-:S04]  /*137f0*/  IMAD R3, R36, UR4, RZ ;  /* 0x0000000424037c24 */ /* 0x004fc8000f8e02ff */
        /* <DEDUP_REMOVED lines=8> */
[----:B0-----:R-:W-:Y:S02]  /*13880*/  IMAD R0, R26, UR4, RZ ;  /* 0x000000041a007c24 */ /* 0x001fe4000f8e02ff */
        /* <DEDUP_REMOVED lines=9> */
[----:B------:R-:W2:Y:S01]  /*13920*/  LDL R3, [R1+0x4] ;  /* 0x0000040001037983 */ /* 0x000ea20000100800 */
[----:B------:R-:W-:Y:S01]  /*13930*/  IMAD R4, R4, 0x2, R17 ;  /* 0x0000000204047824 */ /* 0x000fe200078e0211 */
[----:B------:R-:W-:Y:S01]  /*13940*/  LOP3.LUT P1, RZ, R35, 0x2, RZ, 0xc0, !PT ;  /* 0x0000000223ff7812 */ /* 0x000fe2000782c0ff */
[----:B------:R-:W0:Y:S01]  /*13950*/  S2R R2, SR_TID.X ;  /* 0x0000000000027919 */ /* 0x000e220000002100 */
[----:B------:R-:W3:Y:S01]  /*13960*/  SHFL.IDX PT, R14, R5, RZ, 0x181f ;  /* 0x00181fff050e7589 */ /* 0x000ee200000e0000 */
[----:B0-----:R-:W-:-:S05]  /*13970*/  IMAD.SHL.U32 R2, R2, 0x8, RZ ;  /* 0x0000000802027824 */ /* 0x001fca00078e00ff */
[----:B------:R-:W-:-:S05]  /*13980*/  LOP3.LUT R2, R2, 0x38, RZ, 0xc0, !PT ;  /* 0x0000003802027812 */ /* 0x000fca00078ec0ff */
[----:B------:R-:W-:-:S05]  /*13990*/  IMAD.SHL.U32 R0, R2, 0x2, RZ ;  /* 0x0000000202007824 */ /* 0x000fca00078e00ff */
[----:B---3--:R-:W-:Y:S02]  /*139a0*/  IADD3 R2, P0, R14, R0, RZ ;  /* 0x000000000e027210 */ /* 0x008fe40007f1e0ff */
[----:B------:R-:W-:Y:S01]  /*139b0*/  SHFL.IDX PT, R14, R5, 0x1, 0x181f ;  /* 0x00381f00050e7f89 */ /* 0x000fe200000e0000 */
[----:B--2---:R-:W-:-:S03]  /*139c0*/  IMAD.MOV.U32 R7, RZ, RZ, R3 ;  /* 0x000000ffff077224 */ /* 0x004fc600078e0003 */
[----:B------:R-:W0:Y:S02]  /*139d0*/  SHFL.IDX PT, R3, R6, RZ, 0x181f ;  /* 0x00181fff06037589 */ /* 0x000e2400000e0000 */
[----:B------:R-:W-:Y:S01]  /*139e0*/  LOP3.LUT P2, RZ, R7, 0x1, RZ, 0xc0, !PT ;  /* 0x0000000107ff7812 */ /* 0x000fe2000784c0ff */
[----:B0-----:R-:W-:-:S03]  /*139f0*/  IMAD.X R3, RZ, RZ, R3, P0 ;  /* 0x000000ffff037224 */ /* 0x001fc600000e0603 */
[----:B------:R-:W-:-:S13]  /*13a00*/  ISETP.LT.OR P0, PT, R23, 0x1, !P2 ;  /* 0x000000011700780c */ /* 0x000fda0005701670 */
[----:B------:R-:W-:Y:S01]  /*13a10*/  LDGSTS.E.BYPASS.LTC128B.128 [R4+0x400], desc[UR46][R2.64], !P0 ;  /* 0x0040000002047fae */ /* 0x000fe2000c101d6e */
[----:B------:R-:W-:-:S13]  /*13a20*/  ISETP.LT.OR P0, PT, R23, 0x1, !P1 ;  /* 0x000000011700780c */ /* 0x000fda0004f01670 */
[----:B------:R-:W-:Y:S01]  /*13a30*/  LDGSTS.E.BYPASS.LTC128B.128 [R4+0x3400], desc[UR46][R2.64+0x80], !P0 ;  /* 0x0340008002047fae */ /* 0x000fe2000c101d6e */
[----:B------:R-:W-:-:S04]  /*13a40*/  LOP3.LUT P0, RZ, R35, 0x4, RZ, 0xc0, !PT ;  /* 0x0000000423ff7812 */ /* 0x000fc8000780c0ff */
[----:B------:R-:W-:-:S13]  /*13a50*/  ISETP.LT.OR P3, PT, R23, 0x1, !P0 ;  /* 0x000000011700780c */ /* 0x000fda0004761670 */
[----:B------:R-:W-:Y:S01]  /*13a60*/  LDGSTS.E.BYPASS.LTC128B.128 [R4+0x6400], desc[UR46][R2.64+0x100], !P3 ;  /* 0x0640010002047fae */ /* 0x000fe2000d901d6e */
[----:B------:R-:W-:-:S13]  /*13a70*/  ISETP.LT.OR P3, PT, R23, 0x1, !P4 ;  /* 0x000000011700780c */ /* 0x000fda0006761670 */
[----:B------:R0:W-:Y:S01]  /*13a80*/  LDGSTS.E.BYPASS.LTC128B.128 [R4+0x9400], desc[UR46][R2.64+0x180], !P3 ;  /* 0x0940018002047fae */ /* 0x0001e2000d901d6e */
[----:B------:R-:W-:-:S03]  /*13a90*/  IADD3 R8, P3, R14, R0, RZ ;  /* 0x000000000e087210 */ /* 0x000fc60007f7e0ff */
[----:B------:R-:W-:Y:S04]  /*13aa0*/  SHFL.IDX PT, R14, R5, 0x2, 0x181f ;  /* 0x00581f00050e7f89 */ /* 0x000fe800000e0000 */
[----:B0-----:R-:W0:Y:S02]  /*13ab0*/  SHFL.IDX PT, R3, R6, 0x1, 0x181f ;  /* 0x00381f0006037f89 */ /* 0x001e2400000e0000 */
[----:B0-----:R-:W-:Y:S01]  /*13ac0*/  IMAD.X R9, RZ, RZ, R3, P3 ;  /* 0x000000ffff097224 */ /* 0x001fe200018e0603 */
[----:B------:R-:W-:Y:S01]  /*13ad0*/  ISETP.LT.OR P3, PT, R23, 0x11, !P2 ;  /* 0x000000111700780c */ /* 0x000fe20005761670 */
        /* <DEDUP_REMOVED lines=11> */
[----:B------:R-:W-:-:S13]  /*13b90*/  ISETP.LT.OR P3, PT, R23, 0x21, !P2 ;  /* 0x000000211700780c */ /* 0x000fda0005761670 */
        /* <DEDUP_REMOVED lines=24> */
[----:B------:R-:W-:-:S13]  /*13d20*/  ISETP.LT.OR P3, PT, R23, 0x41, !P2 ;  /* 0x000000411700780c */ /* 0x000fda0005761670 */
[----:B------:R3:W-:Y:S01]  /*13d30*/  LDGSTS.E.BYPASS.LTC128B.128 [R4+0x2400], desc[UR46][R2.64], !P3 ;  /* 0x0240000002047fae */ /* 0x0007e2000d901d6e */
[----:B------:R-:W-:-:S13]  /*13d40*/  ISETP.LT.OR P3, PT, R23, 0x41, !P1 ;  /* 0x000000411700780c */ /* 0x000fda0004f61670 */
[----:B------:R3:W-:Y:S01]  /*13d50*/  LDGSTS.E.BYPASS.LTC128B.128 [R4+0x5400], desc[UR46][R2.64+0x80], !P3 ;  /* 0x0540008002047fae */ /* 0x0007e2000d901d6e */
[----:B------:R-:W-:-:S13]  /*13d60*/  ISETP.LT.OR P3, PT, R23, 0x41, !P0 ;  /* 0x000000411700780c */ /* 0x000fda0004761670 */
[----:B------:R3:W-:Y:S01]  /*13d70*/  LDGSTS.E.BYPASS.LTC128B.128 [R4+0x8400], desc[UR46][R2.64+0x100], !P3 ;  /* 0x0840010002047fae */ /* 0x0007e2000d901d6e */
[----:B------:R-:W-:-:S13]  /*13d80*/  ISETP.LT.OR P3, PT, R23, 0x41, !P4 ;  /* 0x000000411700780c */ /* 0x000fda0006761670 */
[----:B--2-4-:R3:W-:Y:S02]  /*13d90*/  LDGSTS.E.BYPASS.LTC128B.128 [R4+0xb400], desc[UR46][R2.64+0x180], !P3 ;  /* 0x0b40018002047fae */ /* 0x0147e4000d901d6e */
.L_x_2096:
[C---:B------:R-:W-:Y:S02]  /*13da0*/  ISETP.LT.OR P2, PT, R23.reuse, 0x51, !P2 ;  /* 0x000000511700780c */ /* 0x040fe40005741670 */
[C---:B------:R-:W-:Y:S02]  /*13db0*/  ISETP.LT.OR P1, PT, R23.reuse, 0x51, !P1 ;  /* 0x000000511700780c */ /* 0x040fe40004f21670 */
[----:B------:R-:W-:Y:S02]  /*13dc0*/  ISETP.LT.OR P0, PT, R23, 0x51, !P0 ;  /* 0x000000511700780c */ /* 0x000fe40004701670 */
[----:B0--3--:R-:W-:-:S05]  /*13dd0*/  IADD3 R2, P3, R14, R0, RZ ;  /* 0x000000000e027210 */ /* 0x009fca0007f7e0ff */
[----:B------:R-:W-:-:S05]  /*13de0*/  IMAD.X R3, RZ, RZ, R6, P3 ;  /* 0x000000ffff037224 */ /* 0x000fca00018e0606 */
[----:B------:R-:W-:Y:S01]  /*13df0*/  @!PT LDS RZ, [RZ] ;  /* 0x00000000fffff984 */ /* 0x000fe20000000800 */
[----:B------:R-:W-:Y:S01]  /*13e00*/  @!PT LDS RZ, [RZ] ;  /* 0x00000000fffff984 */ /* 0x000fe20000000800 */
[----:B------:R-:W-:Y:S01]  /*13e10*/  @!PT LDS RZ, [RZ] ;  /* 0x00000000fffff984 */ /* 0x000fe20000000800 */
[----:B------:R0:W-:Y:S04]  /*13e20*/  LDGSTS.E.BYPASS.LTC128B.128 [R4+0x2c00], desc[UR46][R2.64], !P2 ;  /* 0x02c0000002047fae */ /* 0x0001e8000d101d6e */
[----:B------:R0:W-:Y:S04]  /*13e30*/  LDGSTS.E.BYPASS.LTC128B.128 [R4+0x5c00], desc[UR46][R2.64+0x80], !P1 ;  /* 0x05c0008002047fae */ /* 0x0001e8000c901d6e */
[----:B------:R0:W-:Y:S01]  /*13e40*/  LDGSTS.E.BYPASS.LTC128B.128 [R4+0x8c00], desc[UR46][R2.64+0x100], !P0 ;  /* 0x08c0010002047fae */ /* 0x0001e2000c101d6e */
[----:B------:R-:W-:-:S13]  /*13e50*/  ISETP.LT.OR P0, PT, R23, 0x51, !P4 ;  /* 0x000000511700780c */ /* 0x000fda0006701670 */
[----:B------:R0:W-:Y:S01]  /*13e60*/  LDGSTS.E.BYPASS.LTC128B.128 [R4+0xbc00], desc[UR46][R2.64+0x180], !P0 ;  /* 0x0bc0018002047fae */ /* 0x0001e2000c101d6e */
[----:B------:R-:W-:Y:S01]  /*13e70*/  PLOP3.LUT P0, PT, PT, PT, PT, 0x80, 0x0 ;  /* 0x000000000000781c */ /* 0x000fe20003f0f070 */
[----:B------:R-:W-:-:S12]  /*13e80*/  NOP ;  /* 0x0000000000007918 */ /* 0x000fd80000000000 */
.L_x_2011:
        /* <DEDUP_REMOVED lines=11> */
.L_x_2012:
[----:B------:R-:W-:Y:S01]  /*13f40*/  UIADD3 UR4, UR44, -0x2, URZ ;  /* 0xfffffffe2c047890 */ /* 0x000fe2000fffe03f */
[----:B------:R0:W-:Y:S03]  /*13f50*/  SYNCS.ARRIVE.TRANS64.A1T0 RZ, [R22+URZ+0x22850], RZ ;  /* 0x022850ff16ff79a7 */ /* 0x0001e6000810003f */
[----:B------:R-:W-:-:S06]  /*13f60*/  UISETP.GE.AND UP0, UPT, UR4, UR45, UPT ;  /* 0x0000002d0400728c */ /* 0x000fcc000bf06270 */
[----:B------:R-:W-:-:S13]  /*13f70*/  PLOP3.LUT P0, PT, PT, PT, UP0, 0x40, 0x0 ;  /* 0x000000000000781c */ /* 0x000fda0003f0e808 */
[----:B0-----:R-:W-:Y:S05]  /*13f80*/  @P0 BRA `(.L_x_2013) ;  /* 0x0000000c00700947 */ /* 0x001fea0003800000 */
[----:B------:R-:W-:Y:S01]  /*13f90*/  BSSY B0, `(.L_x_2013) ;  /* 0x00000db000007945 */ /* 0x000fe20003800000 */
[----:B------:R-:W-:-:S07]  /*13fa0*/  IMAD.U32 R20, RZ, RZ, UR4 ;  /* 0x00000004ff147e24 */ /* 0x000fce000f8e00ff */
.L_x_2026:
[----:B0-----:R-:W0:Y:S01]  /*13fb0*/  S2R R2, SR_TID.X ;  /* 0x0000000000027919 */ /* 0x001e220000002100 */
[----:B------:R-:W2:Y:S01]  /*13fc0*/  LDC R3, c[0x0][0x430] ;  /* 0x00010c00ff037b82 */ /* 0x000ea20000000800 */
[----:B------:R-:W-:Y:S02]  /*13fd0*/  IMAD R8, R20, 0x60, R30 ;  /* 0x0000006014087824 */ /* 0x000fe400078e021e */
[----:B------:R-:W-:Y:S01]  /*13fe0*/  VIADD R18, R18, 0x1 ;  /* 0x0000000112127836 */ /* 0x000fe20000000000 */
[----:B--2---:R-:W-:Y:S01]  /*13ff0*/  ISETP.NE.AND P0, PT, R3, 0x1, PT ;  /* 0x000000010300780c */ /* 0x004fe20003f05270 */
[----:B0-----:R-:W-:-:S05]  /*14000*/  IMAD.SHL.U32 R2, R2, 0x10, RZ ;  /* 0x0000001002027824 */ /* 0x001fca00078e00ff */
[----:B------:R-:W-:-:S07]  /*14010*/  LOP3.LUT R2, R33, 0x70, R2, 0xf8, !PT ;  /* 0x0000007021027812 */ /* 0x000fce00078ef802 */
[----:B------:R-:W0:Y:S01]  /*14020*/  @P0 LDC R3, c[0x0][0x434] ;  /* 0x00010d00ff030b82 */ /* 0x000e220000000800 */
[C---:B------:R-:W-:Y:S01]  /*14030*/  ISETP.GT.U32.AND P1, PT, R2.reuse, 0x5f, PT ;  /* 0x0000005f0200780c */ /* 0x040fe20003f24070 */
[----:B------:R-:W-:-:S06]  /*14040*/  IMAD.IADD R8, R2, 0x1, R8 ;  /* 0x0000000102087824 */ /* 0x000fcc00078e0208 */
[----:B------:R-:W2:Y:S01]  /*14050*/  @P0 LDC R7, c[0x0][0x438] ;  /* 0x00010e00ff070b82 */ /* 0x000ea20000000800 */
[----:B------:R-:W-:-:S07]  /*14060*/  IMAD.MOV.U32 R9, RZ, RZ, R8 ;  /* 0x000000ffff097224 */ /* 0x000fce00078e0008 */
[----:B------:R-:W3:Y:S01]  /*14070*/  @!P1 LDC.64 R4, c[0x0][0x428] ;  /* 0x00010a00ff049b82 */ /* 0x000ee20000000a00 */
[----:B0-----:R-:W-:-:S05]  /*14080*/  @P0 IMAD.HI.U32 R2, R8, R3, RZ ;  /* 0x0000000308020227 */ /* 0x001fca00078e00ff */
[----:B--2---:R-:W-:Y:S02]  /*14090*/  @P0 SHF.R.U32.HI R9, RZ, R7, R2 ;  /* 0x00000007ff090219 */ /* 0x004fe40000011602 */
[----:B------:R-:W0:Y:S02]  /*140a0*/  @!P1 LDC.64 R6, c[0x0][0x418] ;  /* 0x00010600ff069b82 */ /* 0x000e240000000a00 */
[----:B------:R-:W-:Y:S01]  /*140b0*/  @!P1 SHF.R.S32.HI R3, RZ, 0x1f, R9 ;  /* 0x0000001fff039819 */ /* 0x000fe20000011409 */
[----:B---3--:R-:W-:-:S04]  /*140c0*/  @!P1 IMAD R2, R29, R4, RZ ;  /* 0x000000041d029224 */ /* 0x008fc800078e02ff */
[----:B------:R-:W-:Y:S02]  /*140d0*/  @!P1 IMAD R5, R27, R5, R2 ;  /* 0x000000051b059224 */ /* 0x000fe400078e0202 */
[----:B------:R-:W-:-:S04]  /*140e0*/  @!P1 IMAD.MOV.U32 R2, RZ, RZ, R9 ;  /* 0x000000ffff029224 */ /* 0x000fc800078e0009 */
[----:B------:R-:W-:-:S04]  /*140f0*/  @!P1 IMAD.WIDE.U32 R2, R27, R4, R2 ;  /* 0x000000041b029225 */ /* 0x000fc800078e0002 */
[----:B------:R-:W-:Y:S02]  /*14100*/  @!P1 IMAD.IADD R3, R5, 0x1, R3 ;  /* 0x0000000105039824 */ /* 0x000fe400078e0203 */
[----:B------:R-:W-:Y:S01]  /*14110*/  IMAD.MOV.U32 R4, RZ, RZ, RZ ;  /* 0x000000ffff047224 */ /* 0x000fe200078e00ff */
[----:B0-----:R-:W-:Y:S01]  /*14120*/  @!P1 LEA R6, P0, R2, R6, 0x2 ;  /* 0x0000000602069211 */ /* 0x001fe200078010ff */
[----:B-1----:R-:W-:-:S03]  /*14130*/  IMAD.U32 R10, RZ, RZ, UR48 ;  /* 0x00000030ff0a7e24 */ /* 0x002fc6000f8e00ff */
[----:B------:R-:W-:Y:S02]  /*14140*/  @!P1 LEA.HI.X R7, R2, R7, R3, 0x2, P0 ;  /* 0x0000000702079211 */ /* 0x000fe400000f1403 */
[----:B------:R-:W-:-:S03]  /*14150*/  ISETP.NE.AND P0, PT, R18, 0x2, PT ;  /* 0x000000021200780c */ /* 0x000fc60003f05270 */
[----:B------:R0:W5:Y:S01]  /*14160*/  @!P1 LDG.E R4, desc[UR46][R6.64] ;  /* 0x0000002e06049981 */ /* 0x000162000c1e1900 */
[----:B------:R-:W-:Y:S02]  /*14170*/  ISETP.NE.AND P1, PT, R10, 0x3, PT ;  /* 0x000000030a00780c */ /* 0x000fe40003f25270 */
[----:B------:R-:W-:Y:S01]  /*14180*/  SEL R2, RZ, 0x1, P0 ;  /* 0x00000001ff027807 */ /* 0x000fe20000000000 */
[----:B------:R-:W-:Y:S01]  /*14190*/  IMAD.MOV R5, RZ, RZ, -R9 ;  /* 0x000000ffff057224 */ /* 0x000fe200078e0a09 */
[----:B------:R-:W-:Y:S05]  /*141a0*/  YIELD ;  /* 0x0000000000007946 */ /* 0x000fea0003800000 */
[----:B------:R-:W-:Y:S01]  /*141b0*/  LOP3.LUT R25, R25, R2, RZ, 0x3c, !PT ;  /* 0x0000000219197212 */ /* 0x000fe200078e3cff */
[----:B------:R-:W-:Y:S01]  /*141c0*/  ULDC UR4, c[0x0][0x430] ;  /* 0x00010c0000047ab9 */ /* 0x000fe20000000800 */
[----:B------:R-:W-:Y:S01]  /*141d0*/  IMAD.MOV.U32 R2, RZ, RZ, R20 ;  /* 0x000000ffff027224 */ /* 0x000fe200078e0014 */
[----:B------:R-:W-:Y:S01]  /*141e0*/  SEL R18, R18, RZ, P0 ;  /* 0x000000ff12127207 */ /* 0x000fe20000000000 */
[----:B------:R-:W-:-:S02]  /*141f0*/  IMAD R5, R5, UR4, R8 ;  /* 0x0000000405057c24 */ /* 0x000fc4000f8e0208 */
[----:B------:R-:W-:Y:S01]  /*14200*/  VIADD R20, R20, 0xffffffff ;  /* 0xffffffff14147836 */ /* 0x000fe20000000000 */
[----:B------:R-:W-:Y:S01]  /*14210*/  ISETP.GT.AND P2, PT, R2, UR45, PT ;  /* 0x0000002d02007c0c */ /* 0x000fe2000bf44270 */
[----:B0-----:R-:W-:-:S12]  /*14220*/  @!P1 BRA `(.L_x_2014) ;  /* 0x0000000000049947 */ /* 0x001fd80003800000 */
[----:B------:R-:W-:Y:S01]  /*14230*/  BPT.TRAP 0x1 ;  /* 0x000000040000795c */ /* 0x000fe20000300000 */
.L_x_2014:
[----:B------:R-:W-:Y:S01]  /*14240*/  IMAD R10, R18, 0x8, R17 ;  /* 0x00000008120a7824 */ /* 0x000fe200078e0211 */
[----:B------:R-:W-:Y:S01]  /*14250*/  SHF.L.U32 R24, R25, 0x1f, RZ ;  /* 0x0000001f19187819 */ /* 0x000fe200000006ff */
[----:B------:R-:W-:Y:S01]  /*14260*/  BSSY B1, `(.L_x_2015) ;  /* 0x0000004000017945 */ /* 0x000fe20003800000 */
[----:B-1----:R-:W-:Y:S02]  /*14270*/  SHF.R.S32.HI R22, RZ, 0x1f, R5 ;  /* 0x0000001fff167819 */ /* 0x002fe40000011405 */
[----:B------:R-:W0:Y:S02]  /*14280*/  SYNCS.PHASECHK.TRANS64.TRYWAIT P0, [R10+URZ+0x22840], R24 ;  /* 0x022840180a0075a7 */ /* 0x000e24000800017f */
[----:B0-----:R-:W-:Y:S05]  /*14290*/  @!P0 BRA `(.L_x_2016) ;  /* 0x0000002c00b88947 */ /* 0x001fea0003800000 */
.L_x_2097:
[----:B------:R-:W-:Y:S05]  /*142a0*/  BSYNC B1 ;  /* 0x0000000000017941 */ /* 0x000fea0003800000 */
.L_x_2015:
        /* <DEDUP_REMOVED lines=26> */
[----:B------:R-:W3:Y:S04]  /*14450*/  SHFL.IDX PT, R6, R9, 0x1, 0x181f ;  /* 0x00381f0009067f89 */ /* 0x000ee800000e0000 */
[----:B------:R-:W4:Y:S01]  /*14460*/  SHFL.IDX PT, R7, R21, 0x1, 0x181f ;  /* 0x00381f0015077f89 */ /* 0x000f2200000e0000 */
[----:B-1----:R-:W-:-:S03]  /*14470*/  IADD3 R2, P0, R14, R0, RZ ;  /* 0x000000000e027210 */ /* 0x002fc60007f1e0ff */
[----:B------:R-:W1:Y:S02]  /*14480*/  SHFL.IDX PT, R14, R9, 0x2, 0x181f ;  /* 0x00581f00090e7f89 */ /* 0x000e6400000e0000 */
[----:B--2---:R-:W-:Y:S01]  /*14490*/  IMAD.X R3, RZ, RZ, R3, P0 ;  /* 0x000000ffff037224 */ /* 0x004fe200000e0603 */
[----:B---3--:R-:W-:-:S04]  /*144a0*/  IADD3 R6, P0, R6, R0, RZ ;  /* 0x0000000006067210 */ /* 0x008fc80007f1e0ff */
[----:B------:R2:W-:Y:S01]  /*144b0*/  LDGSTS.E.BYPASS.LTC128B.128 [R8+0x1c400], desc[UR46][R2.64], !P1 ;  /* 0x1c40000002087fae */ /* 0x0005e2000c901d6e */
[----:B----4-:R-:W-:-:S05]  /*144c0*/  IMAD.X R7, RZ, RZ, R7, P0 ;  /* 0x000000ffff077224 */ /* 0x010fca00000e0607 */
[----:B------:R3:W-:Y:S04]  /*144d0*/  LDGSTS.E.BYPASS.LTC128B.128 [R8+0x1cc00], desc[UR46][R6.64], !P1 ;  /* 0x1cc0000006087fae */ /* 0x0007e8000c901d6e */
[----:B--2---:R-:W2:Y:S01]  /*144e0*/  SHFL.IDX PT, R3, R21, 0x2, 0x181f ;  /* 0x00581f0015037f89 */ /* 0x004ea200000e0000 */
[----:B-1----:R-:W-:-:S03]  /*144f0*/  IADD3 R2, P0, R14, R0, RZ ;  /* 0x000000000e027210 */ /* 0x002fc60007f1e0ff */
[----:B------:R-:W1:Y:S04]  /*14500*/  SHFL.IDX PT, R14, R9, 0x3, 0x181f ;  /* 0x00781f00090e7f89 */ /* 0x000e6800000e0000 */
[----:B---3--:R-:W3:Y:S01]  /*14510*/  SHFL.IDX PT, R7, R21, 0x3, 0x181f ;  /* 0x00781f0015077f89 */ /* 0x008ee200000e0000 */
[----:B--2---:R-:W-:-:S05]  /*14520*/  IMAD.X R3, RZ, RZ, R3, P0 ;  /* 0x000000ffff037224 */ /* 0x004fca00000e0603 */
[----:B------:R2:W-:Y:S01]  /*14530*/  LDGSTS.E.BYPASS.LTC128B.128 [R8+0x1d400], desc[UR46][R2.64], !P1 ;  /* 0x1d40000002087fae */ /* 0x0005e2000c901d6e */
[----:B-1----:R-:W-:-:S03]  /*14540*/  IADD3 R6, P0, R14, R0, RZ ;  /* 0x000000000e067210 */ /* 0x002fc60007f1e0ff */
[----:B------:R-:W1:Y:S02]  /*14550*/  SHFL.IDX PT, R14, R9, 0x4, 0x181f ;  /* 0x00981f00090e7f89 */ /* 0x000e6400000e0000 */
[----:B---3--:R-:W-:-:S05]  /*14560*/  IMAD.X R7, RZ, RZ, R7, P0 ;  /* 0x000000ffff077224 */ /* 0x008fca00000e0607 */
[----:B------:R3:W-:Y:S04]  /*14570*/  LDGSTS.E.BYPASS.LTC128B.128 [R8+0x1dc00], desc[UR46][R6.64], !P1 ;  /* 0x1dc0000006087fae */ /* 0x0007e8000c901d6e */
[----:B--2---:R-:W2:Y:S04]  /*14580*/  SHFL.IDX PT, R3, R21, 0x4, 0x181f ;  /* 0x00981f0015037f89 */ /* 0x004ea800000e0000 */
[----:B------:R-:W4:Y:S01]  /*14590*/  SHFL.IDX PT, R21, R21, 0x5, 0x181f ;  /* 0x00b81f0015157f89 */ /* 0x000f2200000e0000 */
[----:B-1----:R-:W-:-:S03]  /*145a0*/  IADD3 R2, P0, R14, R0, RZ ;  /* 0x000000000e027210 */ /* 0x002fc60007f1e0ff */
[----:B------:R3:W1:Y:S02]  /*145b0*/  SHFL.IDX PT, R14, R9, 0x5, 0x181f ;  /* 0x00b81f00090e7f89 */ /* 0x00066400000e0000 */
[----:B--2---:R-:W-:-:S05]  /*145c0*/  IMAD.X R3, RZ, RZ, R3, P0 ;  /* 0x000000ffff037224 */ /* 0x004fca00000e0603 */
[----:B----4-:R3:W-:Y:S03]  /*145d0*/  LDGSTS.E.BYPASS.LTC128B.128 [R8+0x1e400], desc[UR46][R2.64], !P1 ;  /* 0x1e40000002087fae */ /* 0x0107e6000c901d6e */
.L_x_2111:
[----:B-1-3--:R-:W-:-:S05]  /*145e0*/  IADD3 R2, P0, R14, R0, RZ ;  /* 0x000000000e027210 */ /* 0x00afca0007f1e0ff */
[----:B------:R-:W-:Y:S01]  /*145f0*/  IMAD.X R3, RZ, RZ, R21, P0 ;  /* 0x000000ffff037224 */ /* 0x000fe200000e0615 */
[----:B------:R-:W-:-:S04]  /*14600*/  PLOP3.LUT P0, PT, PT, PT, PT, 0x80, 0x0 ;  /* 0x000000000000781c */ /* 0x000fc80003f0f070 */
[----:B------:R-:W-:Y:S01]  /*14610*/  @!PT LDS RZ, [RZ] ;  /* 0x00000000fffff984 */ /* 0x000fe20000000800 */
[----:B------:R-:W-:Y:S01]  /*14620*/  @!PT LDS RZ, [RZ] ;  /* 0x00000000fffff984 */ /* 0x000fe20000000800 */
[----:B------:R-:W-:Y:S01]  /*14630*/  @!PT LDS RZ, [RZ] ;  /* 0x00000000fffff984 */ /* 0x000fe20000000800 */
[----:B------:R1:W-:Y:S01]  /*14640*/  LDGSTS.E.BYPASS.LTC128B.128 [R8+0x1ec00], desc[UR46][R2.64], !P1 ;  /* 0x1ec0000002087fae */ /* 0x0003e2000c901d6e */
[----:B------:R-:W-:-:S08]  /*14650*/  NOP ;  /* 0x0000000000007918 */ /* 0x000fd00000000000 */
.L_x_2018:
        /* <DEDUP_REMOVED lines=11> */
.L_x_2019:
[----:B------:R1:W-:Y:S01]  /*14710*/  SYNCS.ARRIVE.TRANS64.A1T0 RZ, [R10+URZ+0x22830], RZ ;  /* 0x022830ff0aff79a7 */ /* 0x0003e2000810003f */
[----:B------:R-:W-:Y:S05]  /*14720*/  @!P3 BRA `(.L_x_2020) ;  /* 0x000000000004b947 */ /* 0x000fea0003800000 */
[----:B------:R-:W-:Y:S01]  /*14730*/  BPT.TRAP 0x1 ;  /* 0x000000040000795c */ /* 0x000fe20000300000 */
.L_x_2020:
[----:B------:R-:W2:Y:S01]  /*14740*/  SYNCS.PHASECHK.TRANS64.TRYWAIT P0, [R10+URZ+0x22860], R24 ;  /* 0x022860180a0075a7 */ /* 0x000ea2000800017f */
[----:B------:R-:W-:Y:S04]  /*14750*/  BSSY B1, `(.L_x_2021) ;  /* 0x0000002000017945 */ /* 0x000fe80003800000 */
[----:B--2---:R-:W-:Y:S05]  /*14760*/  @!P0 BRA `(.L_x_2022) ;  /* 0x0000003000288947 */ /* 0x004fea0003800000 */
.L_x_2112:
[----:B------:R-:W-:Y:S05]  /*14770*/  BSYNC B1 ;  /* 0x0000000000017941 */ /* 0x000fea0003800000 */
.L_x_2021:
        /* <DEDUP_REMOVED lines=8> */
[----:B------:R-:W-:Y:S01]  /*14800*/  ULDC.64 UR4, c[0x0][0x338] ;  /* 0x0000ce0000047ab9 */ /* 0x000fe20000000a00 */
[----:B------:R-:W-:-:S02]  /*14810*/  IMAD R22, R18, 0x6000, R28 ;  /* 0x0000600012167824 */ /* 0x000fc400078e021c */
        /* <DEDUP_REMOVED lines=16> */
[----:B------:R-:W-:-:S03]  /*14920*/  IMAD R22, R22, 0x2, R17 ;  /* 0x0000000216167824 */ /* 0x000fc600078e0211 */
[----:B------:R-:W4:Y:S04]  /*14930*/  SHFL.IDX PT, R3, R23, RZ, 0x181f ;  /* 0x00181fff17037589 */ /* 0x000f2800000e0000 */
[----:B------:R-:W-:Y:S04]  /*14940*/  SHFL.IDX PT, R4, R23, 0x1, 0x181f ;  /* 0x00381f0017047f89 */ /* 0x000fe800000e0000 */
[----:B------:R-:W-:Y:S04]  /*14950*/  SHFL.IDX PT, R5, R23, 0x3, 0x181f ;  /* 0x00781f0017057f89 */ /* 0x000fe800000e0000 */
[----:B0-2---:R-:W-:Y:S01]  /*14960*/  SHFL.IDX PT, R24, R23, 0x4, 0x181f ;  /* 0x00981f0017187f89 */ /* 0x005fe200000e0000 */
[----:B---3--:R-:W-:-:S03]  /*14970*/  IADD3 R2, P0, R14, R0, RZ ;  /* 0x000000000e027210 */ /* 0x008fc60007f1e0ff */
[----:B------:R-:W0:Y:S02]  /*14980*/  SHFL.IDX PT, R14, R21, 0x1, 0x181f ;  /* 0x00381f00150e7f89 */ /* 0x000e2400000e0000 */
[----:B----4-:R-:W-:-:S05]  /*14990*/  IMAD.X R3, RZ, RZ, R3, P0 ;  /* 0x000000ffff037224 */ /* 0x010fca00000e0603 */
[----:B------:R-:W-:Y:S04]  /*149a0*/  LDGSTS.E.BYPASS.LTC128B.128 [R22+0x400], desc[UR46][R2.64], !P5 ;  /* 0x0040000002167fae */ /* 0x000fe8000e901d6e */
[----:B------:R-:W-:Y:S04]  /*149b0*/  LDGSTS.E.BYPASS.LTC128B.128 [R22+0x3400], desc[UR46][R2.64+0x80], !P4 ;  /* 0x0340008002167fae */ /* 0x000fe8000e101d6e */
[----:B------:R-:W-:Y:S04]  /*149c0*/  LDGSTS.E.BYPASS.LTC128B.128 [R22+0x6400], desc[UR46][R2.64+0x100], !P3 ;  /* 0x0640010002167fae */ /* 0x000fe8000d901d6e */
[----:B------:R2:W-:Y:S01]  /*149d0*/  LDGSTS.E.BYPASS.LTC128B.128 [R22+0x9400], desc[UR46][R2.64+0x180], !P1 ;  /* 0x0940018002167fae */ /* 0x0005e2000c901d6e */
[----:B0-----:R-:W-:-:S03]  /*149e0*/  IADD3 R8, P0, R14, R0, RZ ;  /* 0x000000000e087210 */ /* 0x001fc60007f1e0ff */
[----:B------:R-:W0:Y:S02]  /*149f0*/  SHFL.IDX PT, R14, R21, 0x2, 0x181f ;  /* 0x00581f00150e7f89 */ /* 0x000e2400000e0000 */
[----:B------:R-:W-:Y:S02]  /*14a00*/  IMAD.X R9, RZ, RZ, R4, P0 ;  /* 0x000000ffff097224 */ /* 0x000fe400000e0604 */
[----:B------:R-:W3:Y:S04]  /*14a10*/  SHFL.IDX PT, R4, R23, 0x2, 0x181f ;  /* 0x00581f0017047f89 */ /* 0x000ee800000e0000 */
[----:B------:R4:W-:Y:S04]  /*14a20*/  LDGSTS.E.BYPASS.LTC128B.128 [R22+0xc00], desc[UR46][R8.64], !P5 ;  /* 0x00c0000008167fae */ /* 0x0009e8000e901d6e */
[----:B------:R4:W-:Y:S04]  /*14a30*/  LDGSTS.E.BYPASS.LTC128B.128 [R22+0x3c00], desc[UR46][R8.64+0x80], !P4 ;  /* 0x03c0008008167fae */ /* 0x0009e8000e101d6e */
[----:B------:R4:W-:Y:S04]  /*14a40*/  LDGSTS.E.BYPASS.LTC128B.128 [R22+0x6c00], desc[UR46][R8.64+0x100], !P3 ;  /* 0x06c0010008167fae */ /* 0x0009e8000d901d6e */
[----:B------:R4:W-:Y:S01]  /*14a50*/  LDGSTS.E.BYPASS.LTC128B.128 [R22+0x9c00], desc[UR46][R8.64+0x180], !P1 ;  /* 0x09c0018008167fae */ /* 0x0009e2000c901d6e */
[----:B0-----:R-:W-:-:S03]  /*14a60*/  IADD3 R6, P0, R14, R0, RZ ;  /* 0x000000000e067210 */ /* 0x001fc60007f1e0ff */
[----:B------:R-:W-:Y:S04]  /*14a70*/  SHFL.IDX PT, R23, R23, 0x5, 0x181f ;  /* 0x00b81f0017177f89 */ /* 0x000fe800000e0000 */
[----:B------:R-:W0:Y:S01]  /*14a80*/  SHFL.IDX PT, R14, R21, 0x3, 0x181f ;  /* 0x00781f00150e7f89 */ /* 0x000e2200000e0000 */
[----:B---3--:R-:W-:-:S05]  /*14a90*/  IMAD.X R7, RZ, RZ, R4, P0 ;  /* 0x000000ffff077224 */ /* 0x008fca00000e0604 */
[----:B------:R4:W-:Y:S04]  /*14aa0*/  LDGSTS.E.BYPASS.LTC128B.128 [R22+0x1400], desc[UR46][R6.64], !P5 ;  /* 0x0140000006167fae */ /* 0x0009e8000e901d6e */
[----:B------:R4:W-:Y:S04]  /*14ab0*/  LDGSTS.E.BYPASS.LTC128B.128 [R22+0x4400], desc[UR46][R6.64+0x80], !P4 ;  /* 0x0440008006167fae */ /* 0x0009e8000e101d6e */
[----:B------:R4:W-:Y:S04]  /*14ac0*/  LDGSTS.E.BYPASS.LTC128B.128 [R22+0x7400], desc[UR46][R6.64+0x100], !P3 ;  /* 0x0740010006167fae */ /* 0x0009e8000d901d6e */
[----:B------:R4:W-:Y:S01]  /*14ad0*/  LDGSTS.E.BYPASS.LTC128B.128 [R22+0xa400], desc[UR46][R6.64+0x180], !P1 ;  /* 0x0a40018006167fae */ /* 0x0009e2000c901d6e */
[----:B0-----:R-:W-:-:S03]  /*14ae0*/  IADD3 R4, P0, R14, R0, RZ ;  /* 0x000000000e047210 */ /* 0x001fc60007f1e0ff */
[----:B------:R-:W2:Y:S02]  /*14af0*/  SHFL.IDX PT, R14, R21, 0x4, 0x181f ;  /* 0x00981f00150e7f89 */ /* 0x000ea400000e0000 */
[----:B------:R-:W-:-:S05]  /*14b00*/  IMAD.X R5, RZ, RZ, R5, P0 ;  /* 0x000000ffff057224 */ /* 0x000fca00000e0605 */
[----:B------:R4:W-:Y:S04]  /*14b10*/  LDGSTS.E.BYPASS.LTC128B.128 [R22+0x1c00], desc[UR46][R4.64], !P5 ;  /* 0x01c0000004167fae */ /* 0x0009e8000e901d6e */
[----:B------:R4:W-:Y:S04]  /*14b20*/  LDGSTS.E.BYPASS.LTC128B.128 [R22+0x4c00], desc[UR46][R4.64+0x80], !P4 ;  /* 0x04c0008004167fae */ /* 0x0009e8000e101d6e */
[----:B------:R4:W-:Y:S04]  /*14b30*/  LDGSTS.E.BYPASS.LTC128B.128 [R22+0x7c00], desc[UR46][R4.64+0x100], !P3 ;  /* 0x07c0010004167fae */ /* 0x0009e8000d901d6e */
[----:B------:R4:W-:Y:S01]  /*14b40*/  LDGSTS.E.BYPASS.LTC128B.128 [R22+0xac00], desc[UR46][R4.64+0x180], !P1 ;  /* 0x0ac0018004167fae */ /* 0x0009e2000c901d6e */
[----:B--2---:R-:W-:-:S03]  /*14b50*/  IADD3 R2, P0, R14, R0, RZ ;  /* 0x000000000e027210 */ /* 0x004fc60007f1e0ff */
[----:B------:R4:W0:Y:S02]  /*14b60*/  SHFL.IDX PT, R14, R21, 0x5, 0x181f ;  /* 0x00b81f00150e7f89 */ /* 0x00082400000e0000 */
[----:B------:R-:W-:-:S05]  /*14b70*/  IMAD.X R3, RZ, RZ, R24, P0 ;  /* 0x000000ffff037224 */ /* 0x000fca00000e0618 */
[----:B------:R4:W-:Y:S04]  /*14b80*/  LDGSTS.E.BYPASS.LTC128B.128 [R22+0x2400], desc[UR46][R2.64], !P5 ;  /* 0x0240000002167fae */ /* 0x0009e8000e901d6e */
[----:B------:R4:W-:Y:S04]  /*14b90*/  LDGSTS.E.BYPASS.LTC128B.128 [R22+0x5400], desc[UR46][R2.64+0x80], !P4 ;  /* 0x0540008002167fae */ /* 0x0009e8000e101d6e */
[----:B------:R4:W-:Y:S04]  /*14ba0*/  LDGSTS.E.BYPASS.LTC128B.128 [R22+0x8400], desc[UR46][R2.64+0x100], !P3 ;  /* 0x0840010002167fae */ /* 0x0009e8000d901d6e */
[----:B------:R4:W-:Y:S02]  /*14bb0*/  LDGSTS.E.BYPASS.LTC128B.128 [R22+0xb400], desc[UR46][R2.64+0x180], !P1 ;  /* 0x0b40018002167fae */ /* 0x0009e4000c901d6e */
.L_x_2126:
[----:B0---4-:R-:W-:-:S05]  /*14bc0*/  IADD3 R2, P0, R14, R0, RZ ;  /* 0x000000000e027210 */ /* 0x011fca0007f1e0ff */
        /* <DEDUP_REMOVED lines=10> */
.L_x_2024:
        /* <DEDUP_REMOVED lines=11> */
.L_x_2025:
[----:B------:R0:W-:Y:S01]  /*14d20*/  SYNCS.ARRIVE.TRANS64.A1T0 RZ, [R10+URZ+0x22850], RZ ;  /* 0x022850ff0aff79a7 */ /* 0x0001e2000810003f */
[----:B------:R-:W-:Y:S05]  /*14d30*/  @P2 BRA `(.L_x_2026) ;  /* 0xfffffff0009c2947 */ /* 0x000fea000383ffff */
[----:B------:R-:W-:Y:S05]  /*14d40*/  BSYNC B0 ;  /* 0x0000000000007941 */ /* 0x000fea0003800000 */
.L_x_2013:
[----:B------:R-:W2:Y:S01]  /*14d50*/  S2R R2, SR_TID.X ;  /* 0x0000000000027919 */ /* 0x000ea20000002100 */
[----:B------:R-:W-:Y:S01]  /*14d60*/  VIADD R18, R18, 0x1 ;  /* 0x0000000112127836 */ /* 0x000fe20000000000 */
[----:B------:R-:W-:Y:S04]  /*14d70*/  BSSY B0, `(.L_x_2027) ;  /* 0x0000013000007945 */ /* 0x000fe80003800000 */
[----:B------:R-:W-:-:S04]  /*14d80*/  ISETP.NE.AND P0, PT, R18, 0x2, PT ;  /* 0x000000021200780c */ /* 0x000fc80003f05270 */
[----:B------:R-:W-:Y:S02]  /*14d90*/  SEL R18, R18, RZ, P0 ;  /* 0x000000ff12127207 */ /* 0x000fe40000000000 */
[----:B------:R-:W-:Y:S02]  /*14da0*/  SEL R0, RZ, 0x1, P0 ;  /* 0x00000001ff007807 */ /* 0x000fe40000000000 */
[----:B--2---:R-:W-:-:S04]  /*14db0*/  LOP3.LUT R2, R2, 0x7f, RZ, 0xc0, !PT ;  /* 0x0000007f02027812 */ /* 0x004fc800078ec0ff */
[----:B------:R-:W-:-:S13]  /*14dc0*/  ISETP.NE.AND P0, PT, R2, RZ, PT ;  /* 0x000000ff0200720c */ /* 0x000fda0003f05270 */
[----:B------:R-:W-:Y:S05]  /*14dd0*/  @P0 BRA `(.L_x_2028) ;  /* 0x0000000000300947 */ /* 0x000fea0003800000 */
[----:B------:R-:W2:Y:S01]  /*14de0*/  S2R R7, SR_LANEID ;  /* 0x0000000000077919 */ /* 0x000ea20000000000 */
[----:B------:R-:W-:Y:S01]  /*14df0*/  VOTEU.ANY UR4, UPT, PT ;  /* 0x0000000000047886 */ /* 0x000fe200038e0100 */
[----:B------:R-:W3:Y:S01]  /*14e00*/  LDC.64 R2, c[0x0][0xc80] ;  /* 0x00032000ff027b82 */ /* 0x000ee20000000a00 */
[----:B------:R-:W2:Y:S08]  /*14e10*/  FLO.U32 R4, UR4 ;  /* 0x0000000400047d00 */ /* 0x000eb000080e0000 */
[----:B------:R-:W3:Y:S01]  /*14e20*/  POPC R5, UR4 ;  /* 0x0000000400057d09 */ /* 0x000ee20008000000 */
[----:B--2---:R-:W-:-:S13]  /*14e30*/  ISETP.EQ.U32.AND P1, PT, R4, R7, PT ;  /* 0x000000070400720c */ /* 0x004fda0003f22070 */
[----:B---3--:R-:W2:Y:S01]  /*14e40*/  @P1 ATOMG.E.ADD.STRONG.GPU PT, R3, desc[UR46][R2.64], R5 ;  /* 0x00000005020319a8 */ /* 0x008ea200081ee1ee */
[----:B------:R-:W3:Y:S02]  /*14e50*/  S2R R6, SR_LTMASK ;  /* 0x0000000000067919 */ /* 0x000ee40000003900 */
[----:B---3--:R-:W-:-:S04]  /*14e60*/  LOP3.LUT R6, R6, UR4, RZ, 0xc0, !PT ;  /* 0x0000000406067c12 */ /* 0x008fc8000f8ec0ff */
[----:B------:R-:W3:Y:S01]  /*14e70*/  POPC R31, R6 ;  /* 0x00000006001f7309 */ /* 0x000ee20000000000 */
[----:B--2---:R-:W3:Y:S02]  /*14e80*/  SHFL.IDX PT, R4, R3, R4, 0x1f ;  /* 0x00001f0403047589 */ /* 0x004ee400000e0000 */
[----:B---3--:R-:W-:-:S07]  /*14e90*/  IADD3 R31, R4, UR50, R31 ;  /* 0x00000032041f7c10 */ /* 0x008fce000fffe01f */
.L_x_2028:
[----:B------:R-:W-:Y:S05]  /*14ea0*/  BSYNC B0 ;  /* 0x0000000000007941 */ /* 0x000fea0003800000 */
.L_x_2027:
[----:B------:R-:W-:-:S07]  /*14eb0*/  LOP3.LUT R25, R25, R0, RZ, 0x3c, !PT ;  /* 0x0000000019197212 */ /* 0x000fce00078e3cff */
.L_x_1988:
[----:B------:R-:W-:Y:S05]  /*14ec0*/  BSYNC B7 ;  /* 0x0000000000077941 */ /* 0x000fea0003800000 */
.L_x_1986:
[----:B------:R-:W-:-:S13]  /*14ed0*/  LOP3.LUT P1, RZ, R16, 0x200, RZ, 0xc0, !PT ;  /* 0x0000020010ff7812 */ /* 0x000fda000782c0ff */
[----:B------:R-:W-:Y:S05]  /*14ee0*/  @!P1 BRA `(.L_x_2029) ;  /* 0x0000000000249947 */ /* 0x000fea0003800000 */
[----:B------:R-:W-:Y:S05]  /*14ef0*/  WARPSYNC.ALL ;  /* 0x0000000000007948 */ /* 0x000fea0003800000 */
[----:B------:R-:W2:Y:S08]  /*14f00*/  S2UR UR5, SR_CgaCtaId ;  /* 0x00000000000579c3 */ /* 0x000eb00000008800 */
[----:B------:R-:W-:Y:S06]  /*14f10*/  BAR.SYNC.DEFER_BLOCKING 0x5, 0x180 ;  /* 0x0146000000007b1d */ /* 0x000fec0000010000 */
[----:B------:R-:W-:-:S02]  /*14f20*/  UMOV UR4, 0x400 ;  /* 0x0000040000047882 */ /* 0x000fc40000000000 */
[----:B--2---:R-:W-:-:S06]  /*14f30*/  ULEA UR4, UR5, UR4, 0x18 ;  /* 0x0000000405047291 */ /* 0x004fcc000f8ec03f */
[----:B------:R-:W-:-:S05]  /*14f40*/  IMAD.U32 R17, RZ, RZ, UR4 ;  /* 0x00000004ff117e24 */ /* 0x000fca000f8e00ff */
[----:B------:R2:W3:Y:S01]  /*14f50*/  LDS R31, [R17+0x228d0] ;  /* 0x0228d000111f7984 */ /* 0x0004e20000000800 */
[----:B------:R-:W-:Y:S06]  /*14f60*/  BAR.ARV 0x4, 0x180 ;  /* 0x0106000000007b1d */ /* 0x000fec0000002000 */
[----:B------:R-:W-:Y:S05]  /*14f70*/  BRA `(.L_x_2030) ;  /* 0x00000000002c7947 */ /* 0x000fea0003800000 */
.L_x_2029:
[----:B------:R-:W-:-:S03]  /*14f80*/  UMOV UR4, 0xffffffff ;  /* 0xffffffff00047882 */ /* 0x000fc60000000000 */
[----:B------:R-:W-:Y:S05]  /*14f90*/  BRA.DIV UR4, `(.L_x_2031) ;  /* 0x0000002e04f87947 */ /* 0x000fea000b800000 */
[----:B------:R2:W3:Y:S02]  /*14fa0*/  SHFL.IDX PT, R14, R31, RZ, 0x1f ;  /* 0x00001fff1f0e7589 */ /* 0x0004e400000e0000 */
.L_x_2129:
[----:B------:R-:W4:Y:S01]  /*14fb0*/  @!P0 S2R R3, SR_CgaCtaId ;  /* 0x0000000000038919 */ /* 0x000f220000008800 */
[----:B------:R-:W-:Y:S05]  /*14fc0*/  WARPSYNC.ALL ;  /* 0x0000000000007948 */ /* 0x000fea0003800000 */
[----:B------:R-:W-:Y:S01]  /*14fd0*/  BAR.SYNC.DEFER_BLOCKING 0x4, 0x180 ;  /* 0x0106000000007b1d */ /* 0x000fe20000010000 */
[----:B------:R-:W-:-:S04]  /*14fe0*/  @!P0 MOV R0, 0x400 ;  /* 0x0000040000008802 */ /* 0x000fc80000000f00 */
[----:B----4-:R-:W-:-:S05]  /*14ff0*/  @!P0 LEA R17, R3, R0, 0x18 ;  /* 0x0000000003118211 */ /* 0x010fca00078ec0ff */
[----:B------:R2:W-:Y:S02]  /*15000*/  @!P0 STS [R17+0x228d0], R31 ;  /* 0x0228d01f11008388 */ /* 0x0005e40000000800 */
[----:B--23--:R-:W-:Y:S01]  /*15010*/  IMAD.MOV.U32 R31, RZ, RZ, R14 ;  /* 0x000000ffff1f7224 */ /* 0x00cfe200078e000e */
[----:B------:R-:W-:Y:S06]  /*15020*/  BAR.ARV 0x5, 0x180 ;  /* 0x0146000000007b1d */ /* 0x000fec0000002000 */
.L_x_2030:
[----:B------:R-:W-:Y:S02]  /*15030*/  ULDC UR4, c[0x0][0xc38] ;  /* 0x00030e0000047ab9 */ /* 0x000fe40000000800 */
[----:B---3--:R-:W-:-:S13]  /*15040*/  ISETP.GE.AND P0, PT, R31, UR4, PT ;  /* 0x000000041f007c0c */ /* 0x008fda000bf06270 */
[----:B------:R-:W-:Y:S05]  /*15050*/  @!P0 BRA `(.L_x_2032) ;  /* 0xffffffc400b48947 */ /* 0x000fea000383ffff */
.L_x_1977:
[----:B------:R-:W3:Y:S01]  /*15060*/  LDL.LU R0, [R1] ;  /* 0x0000000001007983 */ /* 0x000ee20000300800 */
[----:B------:R-:W-:Y:S01]  /*15070*/  BSSY B0, `(.L_x_2033) ;  /* 0x000000b000007945 */ /* 0x000fe20003800000 */
[----:B------:R-:W4:Y:S01]  /*15080*/  S2R R5, SR_CgaCtaId ;  /* 0x0000000000057919 */ /* 0x000f220000008800 */
[----:B---3--:R-:W-:-:S05]  /*15090*/  VIADD R0, R0, 0x1 ;  /* 0x0000000100007836 */ /* 0x008fca0000000000 */
[----:B------:R-:W-:-:S04]  /*150a0*/  LEA.HI R2, R0, R0, RZ, 0x1 ;  /* 0x0000000000027211 */ /* 0x000fc800078f08ff */
[----:B------:R-:W-:Y:S02]  /*150b0*/  LOP3.LUT R3, R2, 0xfffffffe, RZ, 0xc0, !PT ;  /* 0xfffffffe02037812 */ /* 0x000fe400078ec0ff */
[----:B------:R-:W-:-:S03]  /*150c0*/  MOV R2, 0x400 ;  /* 0x0000040000027802 */ /* 0x000fc60000000f00 */
[----:B------:R-:W-:Y:S01]  /*150d0*/  IMAD.IADD R0, R0, 0x1, -R3 ;  /* 0x0000000100007824 */ /* 0x000fe200078e0a03 */
[----:B----4-:R-:W-:-:S04]  /*150e0*/  LEA R5, R5, R2, 0x18 ;  /* 0x0000000205057211 */ /* 0x010fc800078ec0ff */
[----:B------:R-:W-:-:S04]  /*150f0*/  SHF.L.U32 R0, R0, 0x1f, RZ ;  /* 0x0000001f00007819 */ /* 0x000fc800000006ff */
[----:B------:R-:W3:Y:S02]  /*15100*/  SYNCS.PHASECHK.TRANS64.TRYWAIT P0, [R5+URZ+0x22820], R0 ;  /* 0x02282000050075a7 */ /* 0x000ee4000800017f */
[----:B---3--:R-:W-:Y:S05]  /*15110*/  @!P0 BRA `(.L_x_2034) ;  /* 0x0000002c00c08947 */ /* 0x008fea0003800000 */
.L_x_2130:
[----:B------:R-:W-:Y:S05]  /*15120*/  BSYNC B0 ;  /* 0x0000000000007941 */ /* 0x000fea0003800000 */
.L_x_2033:
[----:B------:R-:W-:-:S03]  /*15130*/  UMOV UR4, 0xffffffff ;  /* 0xffffffff00047882 */ /* 0x000fc60000000000 */
[----:B------:R-:W-:Y:S05]  /*15140*/  BRA.DIV UR4, `(.L_x_2035) ;  /* 0x0000002e04c87947 */ /* 0x000fea000b800000 */
[----:B---3--:R-:W3:Y:S02]  /*15150*/  S2R R0, SR_TID.X ;  /* 0x0000000000007919 */ /* 0x008ee40000002100 */
[----:B---3--:R-:W-:-:S04]  /*15160*/  SHF.R.U32.HI R0, RZ, 0x5, R0 ;  /* 0x00000005ff007819 */ /* 0x008fc80000011600 */
[----:B------:R-:W-:-:S05]  /*15170*/  LOP3.LUT R0, R0, 0x3, RZ, 0xc0, !PT ;  /* 0x0000000300007812 */ /* 0x000fca00078ec0ff */
[----:B------:R3:W4:Y:S02]  /*15180*/  SHFL.IDX PT, R14, R0, RZ, 0x1f ;  /* 0x00001fff000e7589 */ /* 0x00072400000e0000 */
.L_x_2133:
[----:B----4-:R-:W-:Y:S01]  /*15190*/  ISETP.NE.AND P0, PT, R14, RZ, PT ;  /* 0x000000ff0e00720c */ /* 0x010fe20003f05270 */
[----:B------:R-:W-:-:S12]  /*151a0*/  BSSY B0, `(.L_x_2036) ;  /* 0x0000024000007945 */ /* 0x000fd80003800000 */
[----:B------:R-:W-:Y:S05]  /*151b0*/  @P0 BRA `(.L_x_2037) ;  /* 0x0000000000880947 */ /* 0x000fea0003800000 */
[----:B------:R-:W-:-:S03]  /*151c0*/  UMOV UR4, 0xffffffff ;  /* 0xffffffff00047882 */ /* 0x000fc60000000000 */
[----:B------:R-:W-:Y:S05]  /*151d0*/  BRA.DIV UR4, `(.L_x_2038) ;  /* 0x0000002e04d87947 */ /* 0x000fea000b800000 */
[----:B------:R-:W-:-:S13]  /*151e0*/  ELECT P6, URZ, PT ;  /* 0x00000000003f782f */ /* 0x000fda00038c0000 */
.L_x_2136:
[----:B------:R-:W-:Y:S05]  /*151f0*/  @!P6 BRA `(.L_x_2037) ;  /* 0x000000000078e947 */ /* 0x000fea0003800000 */
[----:B------:R-:W-:-:S06]  /*15200*/  ULOP3.LUT UR4, UR39, 0x2, URZ, 0xfc, !UPT ;  /* 0x0000000227047892 */ /* 0x000fcc000f8efc3f */
[----:B---3--:R-:W-:-:S05]  /*15210*/  IMAD.U32 R0, RZ, RZ, UR4 ;  /* 0x00000004ff007e24 */ /* 0x008fca000f8e00ff */
[----:B------:R-:W-:-:S13]  /*15220*/  ISETP.NE.AND P0, PT, R0, 0x3, PT ;  /* 0x000000030000780c */ /* 0x000fda0003f05270 */
[----:B------:R-:W-:Y:S05]  /*15230*/  @!P0 BRA `(.L_x_2039) ;  /* 0x0000000000048947 */ /* 0x000fea0003800000 */
[----:B------:R-:W-:Y:S01]  /*15240*/  BPT.TRAP 0x1 ;  /* 0x000000040000795c */ /* 0x000fe20000300000 */
.L_x_2039:
[C---:B------:R-:W-:Y:S01]  /*15250*/  IMAD R3, R18.reuse, 0x8, R5 ;  /* 0x0000000812037824 */ /* 0x040fe200078e0205 */
[----:B------:R-:W-:Y:S01]  /*15260*/  SHF.L.U32 R2, R25, 0x1f, RZ ;  /* 0x0000001f19027819 */ /* 0x000fe200000006ff */
[----:B------:R-:W-:-:S03]  /*15270*/  VIADD R18, R18, 0x1 ;  /* 0x0000000112127836 */ /* 0x000fc60000000000 */
[----:B------:R-:W3:Y:S02]  /*15280*/  SYNCS.PHASECHK.TRANS64.TRYWAIT P1, [R3+URZ+0x22840], R2 ;  /* 0x02284002030075a7 */ /* 0x000ee4000802017f */
[----:B------:R-:W-:-:S04]  /*15290*/  ISETP.NE.AND P2, PT, R18, 0x2, PT ;  /* 0x000000021200780c */ /* 0x000fc80003f45270 */
[----:B------:R-:W-:Y:S01]  /*152a0*/  SEL R0, RZ, 0x1, P2 ;  /* 0x00000001ff007807 */ /* 0x000fe20001000000 */
[----:B---3--:R-:W-:Y:S08]  /*152b0*/  @!P1 BRA `(.L_x_2040) ;  /* 0x0000002c00c09947 */ /* 0x008ff00003800000 */
.L_x_2137:
[----:B------:R-:W-:Y:S02]  /*152c0*/  SEL R18, R18, RZ, P2 ;  /* 0x000000ff12127207 */ /* 0x000fe40001000000 */
[----:B------:R-:W-:Y:S01]  /*152d0*/  LOP3.LUT R0, R25, R0, RZ, 0x3c, !PT ;  /* 0x0000000019007212 */ /* 0x000fe200078e3cff */
[----:B------:R-:W-:Y:S06]  /*152e0*/  @!P0 BRA `(.L_x_2041) ;  /* 0x0000000000048947 */ /* 0x000fec0003800000 */
[----:B------:R-:W-:Y:S01]  /*152f0*/  BPT.TRAP 0x1 ;  /* 0x000000040000795c */ /* 0x000fe20000300000 */
.L_x_2041:
[----:B------:R-:W-:Y:S01]  /*15300*/  IMAD R5, R18, 0x8, R5 ;  /* 0x0000000812057824 */ /* 0x000fe200078e0205 */
[----:B------:R-:W-:-:S04]  /*15310*/  SHF.L.U32 R0, R0, 0x1f, RZ ;  /* 0x0000001f00007819 */ /* 0x000fc800000006ff */
[----:B------:R-:W4:Y:S02]  /*15320*/  SYNCS.PHASECHK.TRANS64.TRYWAIT P1, [R5+URZ+0x22840], R0 ;  /* 0x02284000050075a7 */ /* 0x000f24000802017f */
[----:B----4-:R-:W-:Y:S05]  /*15330*/  @!P1 BRA `(.L_x_2042) ;  /* 0x0000002c00b49947 */ /* 0x010fea0003800000 */
.L_x_2138:
[----:B------:R-:W-:Y:S05]  /*15340*/  @!P0 BRA `(.L_x_2043) ;  /* 0x0000000000048947 */ /* 0x000fea0003800000 */
[----:B------:R-:W-:Y:S01]  /*15350*/  BPT.TRAP 0x1 ;  /* 0x000000040000795c */ /* 0x000fe20000300000 */
.L_x_2043:
[----:B------:R-:W0:Y:S02]  /*15360*/  SYNCS.PHASECHK.TRANS64.TRYWAIT P1, [R3+URZ+0x22860], R2 ;  /* 0x02286002030075a7 */ /* 0x000e24000802017f */
[----:B0-----:R-:W-:Y:S05]  /*15370*/  @!P1 BRA `(.L_x_2044) ;  /* 0x0000002c00b89947 */ /* 0x001fea0003800000 */
.L_x_2139:
[----:B------:R-:W-:Y:S05]  /*15380*/  @!P0 BRA `(.L_x_2045) ;  /* 0x0000000000048947 */ /* 0x000fea0003800000 */
[----:B------:R-:W-:Y:S01]  /*15390*/  BPT.TRAP 0x1 ;  /* 0x000000040000795c */ /* 0x000fe20000300000 */
.L_x_2045:
[----:B------:R0:W0:Y:S02]  /*153a0*/  SYNCS.PHASECHK.TRANS64.TRYWAIT P0, [R5+URZ+0x22860], R0 ;  /* 0x02286000050075a7 */ /* 0x000024000800017f */
[----:B0-----:R-:W-:Y:S05]  /*153b0*/  @!P0 NANOSLEEP.SYNCS 0x989680 ;  /* 0x009896800000895d */ /* 0x001fea0003900000 */
[----:B------:R-:W0:Y:S02]  /*153c0*/  @!P0 SYNCS.PHASECHK.TRANS64 P0, [R5+URZ+0x22860], R0 ;  /* 0x02286000050085a7 */ /* 0x000e24000800007f */
[----:B0-----:R-:W-:Y:S05]  /*153d0*/  @!P0 BRA `(.L_x_2045) ;  /* 0xfffffffc00f08947 */ /* 0x001fea000383ffff */
.L_x_2037:
[----:B------:R-:W-:Y:S05]  /*153e0*/  BSYNC B0 ;  /* 0x0000000000007941 */ /* 0x000fea0003800000 */
.L_x_2036:
[----:B------:R-:W-:Y:S05]  /*153f0*/  EXIT ;  /* 0x000000000000794d */ /* 0x000fea0003800000 */
.L_x_1882:
[----:B0-----:R0:W1:Y:S02]  /*15400*/  SYNCS.PHASECHK.TRANS64.TRYWAIT P0, [R6+URZ+0x22800], R3 ;  /* 0x02280003060075a7 */ /* 0x001064000800017f */
[----:B-1----:R-:W-:Y:S05]  /*15410*/  @!P0 NANOSLEEP.SYNCS 0x989680 ;  /* 0x009896800000895d */ /* 0x002fea0003900000 */
[----:B------:R-:W1:Y:S02]  /*15420*/  @!P0 SYNCS.PHASECHK.TRANS64 P0, [R6+URZ+0x22800], R3 ;  /* 0x02280003060085a7 */ /* 0x000e64000800007f */
[----:B-1----:R-:W-:Y:S05]  /*15430*/  @!P0 BRA `(.L_x_1882) ;  /* 0xfffffffc00f08947 */ /* 0x002fea000383ffff */
[----:B------:R-:W-:Y:S05]  /*15440*/  BRA `(.L_x_2046) ;  /* 0xfffffec400f47947 */ /* 0x000fea000383ffff */
.L_x_1886:
[----:B--2---:R-:W-:-:S04]  /*15450*/  IMAD.U32 R0, RZ, RZ, UR24 ;  /* 0x00000018ff007e24 */ /* 0x004fc8000f8e00ff */
[----:B------:R2:W3:Y:S03]  /*15460*/  SYNCS.PHASECHK.TRANS64.TRYWAIT P1, [R0+URZ+0x22830], R9 ;  /* 0x02283009000075a7 */ /* 0x0004e6000802017f */
[----:B---3--:R-:W-:Y:S05]  /*15470*/  @!P1 NANOSLEEP.SYNCS 0x989680 ;  /* 0x009896800000995d */ /* 0x008fea0003900000 */
[----:B------:R-:W3:Y:S02]  /*15480*/  @!P1 SYNCS.PHASECHK.TRANS64 P1, [R0+URZ+0x22830], R9 ;  /* 0x02283009000095a7 */ /* 0x000ee4000802007f */
[----:B---3--:R-:W-:Y:S05]  /*15490*/  @!P1 BRA `(.L_x_1886) ;  /* 0xfffffffc00ec9947 */ /* 0x008fea000383ffff */
[----:B------:R-:W-:Y:S05]  /*154a0*/  BRA `(.L_x_1885) ;  /* 0xfffffec8001c7947 */ /* 0x000fea000383ffff */
.L_x_1899:
[----:B-1----:R-:W-:-:S04]  /*154b0*/  IMAD.U32 R10, RZ, RZ, UR24 ;  /* 0x00000018ff0a7e24 */ /* 0x002fc8000f8e00ff */
[----:B------:R1:W2:Y:S03]  /*154c0*/  SYNCS.PHASECHK.TRANS64.TRYWAIT P1, [R10+URZ+0x22850], R9 ;  /* 0x022850090a0075a7 */ /* 0x0002a6000802017f */
[----:B--2---:R-:W-:Y:S05]  /*154d0*/  @!P1 NANOSLEEP.SYNCS 0x989680 ;  /* 0x009896800000995d */ /* 0x004fea0003900000 */
[----:B------:R-:W2:Y:S02]  /*154e0*/  @!P1 SYNCS.PHASECHK.TRANS64 P1, [R10+URZ+0x22850], R9 ;  /* 0x022850090a0095a7 */ /* 0x000ea4000802007f */
[----:B--2---:R-:W-:Y:S05]  /*154f0*/  @!P1 BRA `(.L_x_1899) ;  /* 0xfffffffc00ec9947 */ /* 0x004fea000383ffff */
[----:B------:R-:W-:Y:S05]  /*15500*/  BRA `(.L_x_1898) ;  /* 0xfffffef000507947 */ /* 0x000fea000383ffff */
.L_x_1908:
[----:B-1----:R-:W-:-:S04]  /*15510*/  IMAD.U32 R4, RZ, RZ, UR24 ;  /* 0x00000018ff047e24 */ /* 0x002fc8000f8e00ff */
[----:B------:R1:W2:Y:S03]  /*15520*/  SYNCS.PHASECHK.TRANS64.TRYWAIT P1, [R4+URZ+0x22830], R7 ;  /* 0x02283007040075a7 */ /* 0x0002a6000802017f */
[----:B--2---:R-:W-:Y:S05]  /*15530*/  @!P1 NANOSLEEP.SYNCS 0x989680 ;  /* 0x009896800000995d */ /* 0x004fea0003900000 */
[----:B------:R-:W2:Y:S02]  /*15540*/  @!P1 SYNCS.PHASECHK.TRANS64 P1, [R4+URZ+0x22830], R7 ;  /* 0x02283007040095a7 */ /* 0x000ea4000802007f */
[----:B--2---:R-:W-:Y:S05]  /*15550*/  @!P1 BRA `(.L_x_1908) ;  /* 0xfffffffc00ec9947 */ /* 0x004fea000383ffff */
[----:B------:R-:W-:Y:S05]  /*15560*/  BRA `(.L_x_1907) ;  /* 0xfffffef800007947 */ /* 0x000fea000383ffff */
.L_x_1921:
[----:B-1----:R-:W-:-:S04]  /*15570*/  IMAD.U32 R10, RZ, RZ, UR24 ;  /* 0x00000018ff0a7e24 */ /* 0x002fc8000f8e00ff */
[----:B------:R1:W3:Y:S03]  /*15580*/  SYNCS.PHASECHK.TRANS64.TRYWAIT P1, [R10+URZ+0x22850], R7 ;  /* 0x022850070a0075a7 */ /* 0x0002e6000802017f */
[----:B---3--:R-:W-:Y:S05]  /*15590*/  @!P1 NANOSLEEP.SYNCS 0x989680 ;  /* 0x009896800000995d */ /* 0x008fea0003900000 */
[----:B------:R-:W3:Y:S02]  /*155a0*/  @!P1 SYNCS.PHASECHK.TRANS64 P1, [R10+URZ+0x22850], R7 ;  /* 0x022850070a0095a7 */ /* 0x000ee4000802007f */
[----:B---3--:R-:W-:Y:S05]  /*155b0*/  @!P1 BRA `(.L_x_1921) ;  /* 0xfffffffc00ec9947 */ /* 0x008fea000383ffff */
[----:B------:R-:W-:Y:S05]  /*155c0*/  BRA `(.L_x_1920) ;  /* 0xffffff2800547947 */ /* 0x000fea000383ffff */
.L_x_1931:
[----:B-12---:R-:W-:-:S04]  /*155d0*/  IMAD.U32 R3, RZ, RZ, UR27 ;  /* 0x0000001bff037e24 */ /* 0x006fc8000f8e00ff */
[----:B------:R1:W2:Y:S03]  /*155e0*/  SYNCS.PHASECHK.TRANS64.TRYWAIT P2, [R3+URZ+0x22830], R6 ;  /* 0x02283006030075a7 */ /* 0x0002a6000804017f */
[----:B--2---:R-:W-:Y:S05]  /*155f0*/  @!P2 NANOSLEEP.SYNCS 0x989680 ;  /* 0x009896800000a95d */ /* 0x004fea0003900000 */
[----:B------:R-:W2:Y:S02]  /*15600*/  @!P2 SYNCS.PHASECHK.TRANS64 P2, [R3+URZ+0x22830], R6 ;  /* 0x022830060300a5a7 */ /* 0x000ea4000804007f */
[----:B--2---:R-:W-:Y:S05]  /*15610*/  @!P2 BRA `(.L_x_1931) ;  /* 0xfffffffc00eca947 */ /* 0x004fea000383ffff */
[----:B------:R-:W-:Y:S05]  /*15620*/  BRA `(.L_x_1930) ;  /* 0xffffff3000047947 */ /* 0x000fea000383ffff */
.L_x_1936:
[----:B-1----:R-:W-:-:S04]  /*15630*/  IMAD.U32 R9, RZ, RZ, UR27 ;  /* 0x0000001bff097e24 */ /* 0x002fc8000f8e00ff */
[----:B------:R1:W2:Y:S03]  /*15640*/  SYNCS.PHASECHK.TRANS64.TRYWAIT P2, [R9+URZ+0x22850], R6 ;  /* 0x02285006090075a7 */ /* 0x0002a6000804017f */
[----:B--2---:R-:W-:Y:S05]  /*15650*/  @!P2 NANOSLEEP.SYNCS 0x989680 ;  /* 0x009896800000a95d */ /* 0x004fea0003900000 */
[----:B------:R-:W2:Y:S02]  /*15660*/  @!P2 SYNCS.PHASECHK.TRANS64 P2, [R9+URZ+0x22850], R6 ;  /* 0x022850060900a5a7 */ /* 0x000ea4000804007f */
[----:B--2---:R-:W-:Y:S05]  /*15670*/  @!P2 BRA `(.L_x_1936) ;  /* 0xfffffffc00eca947 */ /* 0x004fea000383ffff */
[----:B------:R-:W-:Y:S05]  /*15680*/  BRA `(.L_x_1935) ;  /* 0xffffff4c00a87947 */ /* 0x000fea000383ffff */
.L_x_1943:
[----:B-1----:R-:W-:-:S04]  /*15690*/  IMAD.U32 R4, RZ, RZ, UR25 ;  /* 0x00000019ff047e24 */ /* 0x002fc8000f8e00ff */
[----:B------:R1:W3:Y:S03]  /*156a0*/  SYNCS.PHASECHK.TRANS64.TRYWAIT P1, [R4+URZ+0x22830], R7 ;  /* 0x02283007040075a7 */ /* 0x0002e6000802017f */
[----:B---3--:R-:W-:Y:S05]  /*156b0*/  @!P1 NANOSLEEP.SYNCS 0x989680 ;  /* 0x009896800000995d */ /* 0x008fea0003900000 */
[----:B------:R-:W3:Y:S02]  /*156c0*/  @!P1 SYNCS.PHASECHK.TRANS64 P1, [R4+URZ+0x22830], R7 ;  /* 0x02283007040095a7 */ /* 0x000ee4000802007f */
[----:B---3--:R-:W-:Y:S05]  /*156d0*/  @!P1 BRA `(.L_x_1943) ;  /* 0xfffffffc00ec9947 */ /* 0x008fea000383ffff */
[----:B------:R-:W-:Y:S05]  /*156e0*/  BRA `(.L_x_1942) ;  /* 0xffffff5000bc7947 */ /* 0x000fea000383ffff */
.L_x_1956:
[----:B-1----:R-:W-:-:S04]  /*156f0*/  IMAD.U32 R10, RZ, RZ, UR25 ;  /* 0x00000019ff0a7e24 */ /* 0x002fc8000f8e00ff */
[----:B------:R1:W2:Y:S03]  /*15700*/  SYNCS.PHASECHK.TRANS64.TRYWAIT P1, [R10+URZ+0x22850], R7 ;  /* 0x022850070a0075a7 */ /* 0x0002a6000802017f */
[----:B--2---:R-:W-:Y:S05]  /*15710*/  @!P1 NANOSLEEP.SYNCS 0x989680 ;  /* 0x009896800000995d */ /* 0x004fea0003900000 */
[----:B------:R-:W2:Y:S02]  /*15720*/  @!P1 SYNCS.PHASECHK.TRANS64 P1, [R10+URZ+0x22850], R7 ;  /* 0x022850070a0095a7 */ /* 0x000ea4000802007f */
[----:B--2---:R-:W-:Y:S05]  /*15730*/  @!P1 BRA `(.L_x_1956) ;  /* 0xfffffffc00ec9947 */ /* 0x004fea000383ffff */
[----:B------:R-:W-:Y:S05]  /*15740*/  BRA `(.L_x_1955) ;  /* 0xffffff8400087947 */ /* 0x000fea000383ffff */
.L_x_1994:
[----:B------:R-:W2:Y:S01]  /*15750*/  S2R R20, SR_TID.X ;  /* 0x0000000000147919 */ /* 0x000ea20000002100 */
[----:B------:R-:W-:Y:S02]  /*15760*/  IMAD.MOV.U32 R12, RZ, RZ, RZ ;  /* 0x000000ffff0c7224 */ /* 0x000fe400078e00ff */
[----:B------:R-:W-:Y:S02]  /*15770*/  IMAD.MOV.U32 R11, RZ, RZ, 0x1f ;  /* 0x0000001fff0b7424 */ /* 0x000fe400078e00ff */
[----:B------:R-:W-:Y:S01]  /*15780*/  IMAD.MOV.U32 R15, RZ, RZ, -0x1 ;  /* 0xffffffffff0f7424 */ /* 0x000fe200078e00ff */
[----:B--2---:R-:W-:-:S04]  /*15790*/  SHF.R.U32.HI R20, RZ, 0x5, R20 ;  /* 0x00000005ff147819 */ /* 0x004fc80000011614 */
[----:B------:R-:W-:-:S05]  /*157a0*/  LOP3.LUT R20, R20, 0x3, RZ, 0xc0, !PT ;  /* 0x0000000314147812 */ /* 0x000fca00078ec0ff */
[----:B------:R-:W-:-:S07]  /*157b0*/  IMAD.MOV.U32 R13, RZ, RZ, R20 ;  /* 0x000000ffff0d7224 */ /* 0x000fce00078e0014 */
[----:B01---5:R-:W-:Y:S05]  /*157c0*/  WARPSYNC.COLLECTIVE R15, `(.L_x_2047) ;  /* 0x000000000f087348 */ /* 0x023fea0003c00000 */
[----:B------:R2:W3:Y:S02]  /*157d0*/  SHFL.IDX P6, R14, R13, R12, R11 ;  /* 0x0000000c0d0e7389 */ /* 0x0004e400000c000b */
[----:B0123-5:R-:W-:Y:S01]  /*157e0*/  ENDCOLLECTIVE ;  /* 0x000000000000791b */ /* 0x02ffe20003800000 */
.L_x_2047:
[----:B------:R-:W-:Y:S05]  /*157f0*/  BRA `(.L_x_2048) ;  /* 0xffffffcc00387947 */ /* 0x000fea000383ffff */
.L_x_1997:
[----:B0-----:R0:W1:Y:S02]  /*15800*/  SYNCS.PHASECHK.TRANS64.TRYWAIT P0, [R22+URZ+0x22840], R3 ;  /* 0x02284003160075a7 */ /* 0x001064000800017f */
[----:B-1----:R-:W-:Y:S05]  /*15810*/  @!P0 NANOSLEEP.SYNCS 0x989680 ;  /* 0x009896800000895d */ /* 0x002fea0003900000 */
[----:B------:R-:W1:Y:S02]  /*15820*/  @!P0 SYNCS.PHASECHK.TRANS64 P0, [R22+URZ+0x22840], R3 ;  /* 0x02284003160085a7 */ /* 0x000e64000800007f */
[----:B-1----:R-:W-:Y:S05]  /*15830*/  @!P0 BRA `(.L_x_1997) ;  /* 0xfffffffc00f08947 */ /* 0x002fea000383ffff */
[----:B------:R-:W-:Y:S05]  /*15840*/  BRA `(.L_x_2049) ;  /* 0xffffffcc00e07947 */ /* 0x000fea000383ffff */
.L_x_1998:
        /* <DEDUP_REMOVED lines=8> */
.L_x_2051:
[----:B------:R-:W-:Y:S05]  /*158d0*/  BSYNC B0 ;  /* 0x0000000000007941 */ /* 0x000fea0003800000 */
.L_x_2050:
        /* <DEDUP_REMOVED lines=9> */
.L_x_2052:
[----:B------:R-:W-:Y:S02]  /*15970*/  IMAD.MOV.U32 R13, RZ, RZ, R5 ;  /* 0x000000ffff0d7224 */ /* 0x000fe400078e0005 */
[----:B------:R-:W-:Y:S01]  /*15980*/  IMAD.MOV.U32 R12, RZ, RZ, 0x1 ;  /* 0x00000001ff0c7424 */ /* 0x000fe200078e00ff */
[----:B------:R-:W-:-:S05]  /*15990*/  @P0 LEA R14, P1, R8, R14, 0x1 ;  /* 0x0000000e080e0211 */ /* 0x000fca00078208ff */
[----:B------:R-:W-:Y:S02]  /*159a0*/  @P0 IMAD.X R3, RZ, RZ, R2, P1 ;  /* 0x000000ffff030224 */ /* 0x000fe400008e0602 */
[----:B------:R-:W-:-:S07]  /*159b0*/  @P0 IMAD.MOV.U32 R2, RZ, RZ, R14 ;  /* 0x000000ffff020224 */ /* 0x000fce00078e000e */
[----:B------:R-:W-:Y:S05]  /*159c0*/  WARPSYNC.COLLECTIVE R15, `(.L_x_2053) ;  /* 0x000000000f087348 */ /* 0x000fea0003c00000 */
[----:B------:R0:W1:Y:S02]  /*159d0*/  SHFL.IDX P6, R14, R13, R12, R11 ;  /* 0x0000000c0d0e7389 */ /* 0x00006400000c000b */
[----:B01----:R-:W-:Y:S01]  /*159e0*/  ENDCOLLECTIVE ;  /* 0x000000000000791b */ /* 0x003fe20003800000 */
.L_x_2053:
[----:B------:R-:W-:Y:S01]  /*159f0*/  @!PT LDS RZ, [RZ] ;  /* 0x00000000fffff984 */ /* 0x000fe20000000800 */
[----:B------:R-:W-:Y:S01]  /*15a00*/  @!PT LDS RZ, [RZ] ;  /* 0x00000000fffff984 */ /* 0x000fe20000000800 */
[----:B------:R-:W-:Y:S01]  /*15a10*/  @!PT LDS RZ, [RZ] ;  /* 0x00000000fffff984 */ /* 0x000fe20000000800 */
[----:B------:R0:W-:Y:S01]  /*15a20*/  @P0 LDGSTS.E.BYPASS.LTC128B.128 [R7+0x1c400], desc[UR46][R2.64], !P2 ;  /* 0x1c40000002070fae */ /* 0x0001e2000d101d6e */
[----:B------:R-:W-:Y:S01]  /*15a30*/  ISETP.GE.AND P0, PT, R23, 0x11, PT ;  /* 0x000000111700780c */ /* 0x000fe20003f06270 */
[----:B------:R-:W-:-:S12]  /*15a40*/  IMAD.MOV.U32 R13, RZ, RZ, R4 ;  /* 0x000000ffff0d7224 */ /* 0x000fd800078e0004 */
[----:B------:R-:W-:Y:S02]  /*15a50*/  @P0 IMAD R9, R0, 0x2, R17 ;  /* 0x0000000200090824 */ /* 0x000fe400078e0211 */
[----:B0-----:R-:W-:-:S07]  /*15a60*/  IMAD.MOV.U32 R6, RZ, RZ, R14 ;  /* 0x000000ffff067224 */ /* 0x001fce00078e000e */
[----:B------:R-:W-:Y:S05]  /*15a70*/  WARPSYNC.COLLECTIVE R15, `(.L_x_2054) ;  /* 0x000000000f087348 */ /* 0x000fea0003c00000 */
[----:B------:R0:W1:Y:S02]  /*15a80*/  SHFL.IDX P6, R14, R13, R12, R11 ;  /* 0x0000000c0d0e7389 */ /* 0x00006400000c000b */
[----:B01----:R-:W-:Y:S01]  /*15a90*/  ENDCOLLECTIVE ;  /* 0x000000000000791b */ /* 0x003fe20003800000 */
.L_x_2054:
[----:B------:R-:W-:Y:S02]  /*15aa0*/  IMAD.MOV.U32 R13, RZ, RZ, R5 ;  /* 0x000000ffff0d7224 */ /* 0x000fe400078e0005 */
[----:B------:R-:W-:Y:S01]  /*15ab0*/  IMAD.MOV.U32 R12, RZ, RZ, 0x2 ;  /* 0x00000002ff0c7424 */ /* 0x000fe200078e00ff */
[----:B------:R-:W-:-:S13]  /*15ac0*/  @P0 LEA R2, P1, R8, R14, 0x1 ;  /* 0x0000000e08020211 */ /* 0x000fda00078208ff */
[----:B------:R-:W-:Y:S05]  /*15ad0*/  WARPSYNC.COLLECTIVE R15, `(.L_x_2055) ;  /* 0x000000000f087348 */ /* 0x000fea0003c00000 */
[----:B------:R0:W1:Y:S02]  /*15ae0*/  SHFL.IDX P6, R14, R13, R12, R11 ;  /* 0x0000000c0d0e7389 */ /* 0x00006400000c000b */
[----:B01----:R-:W-:Y:S01]  /*15af0*/  ENDCOLLECTIVE ;  /* 0x000000000000791b */ /* 0x003fe20003800000 */
.L_x_2055:
[----:B------:R-:W-:-:S05]  /*15b00*/  @P0 IMAD.X R3, RZ, RZ, R6, P1 ;  /* 0x000000ffff030224 */ /* 0x000fca00008e0606 */
        /* <DEDUP_REMOVED lines=11> */
.L_x_2056:
[----:B------:R-:W-:Y:S02]  /*15bc0*/  IMAD.MOV.U32 R13, RZ, RZ, R5 ;  /* 0x000000ffff0d7224 */ /* 0x000fe400078e0005 */
[----:B------:R-:W-:Y:S01]  /*15bd0*/  IMAD.MOV.U32 R12, RZ, RZ, 0x3 ;  /* 0x00000003ff0c7424 */ /* 0x000fe200078e00ff */
[----:B------:R-:W-:-:S13]  /*15be0*/  @P0 LEA R2, P1, R8, R14, 0x1 ;  /* 0x0000000e08020211 */ /* 0x000fda00078208ff */
[----:B------:R-:W-:Y:S05]  /*15bf0*/  WARPSYNC.COLLECTIVE R15, `(.L_x_2057) ;  /* 0x000000000f087348 */ /* 0x000fea0003c00000 */
[----:B------:R0:W1:Y:S02]  /*15c00*/  SHFL.IDX P6, R14, R13, R12, R11 ;  /* 0x0000000c0d0e7389 */ /* 0x00006400000c000b */
[----:B01----:R-:W-:Y:S01]  /*15c10*/  ENDCOLLECTIVE ;  /* 0x000000000000791b */ /* 0x003fe20003800000 */
.L_x_2057:
        /* <DEDUP_REMOVED lines=12> */
.L_x_2058:
[----:B------:R-:W-:Y:S02]  /*15ce0*/  IMAD.MOV.U32 R13, RZ, RZ, R5 ;  /* 0x000000ffff0d7224 */ /* 0x000fe400078e0005 */
[----:B------:R-:W-:Y:S01]  /*15cf0*/  IMAD.MOV.U32 R12, RZ, RZ, 0x4 ;  /* 0x00000004ff0c7424 */ /* 0x000fe200078e00ff */
[----:B------:R-:W-:-:S13]  /*15d00*/  @P0 LEA R2, P1, R8, R14, 0x1 ;  /* 0x0000000e08020211 */ /* 0x000fda00078208ff */
[----:B------:R-:W-:Y:S05]  /*15d10*/  WARPSYNC.COLLECTIVE R15, `(.L_x_2059) ;  /* 0x000000000f087348 */ /* 0x000fea0003c00000 */
[----:B------:R0:W1:Y:S02]  /*15d20*/  SHFL.IDX P6, R14, R13, R12, R11 ;  /* 0x0000000c0d0e7389 */ /* 0x00006400000c000b */
[----:B01----:R-:W-:Y:S01]  /*15d30*/  ENDCOLLECTIVE ;  /* 0x000000000000791b */ /* 0x003fe20003800000 */
.L_x_2059:
        /* <DEDUP_REMOVED lines=12> */
.L_x_2060:
[----:B------:R-:W-:Y:S02]  /*15e00*/  IMAD.MOV.U32 R13, RZ, RZ, R5 ;  /* 0x000000ffff0d7224 */ /* 0x000fe400078e0005 */
[----:B------:R-:W-:Y:S01]  /*15e10*/  IMAD.MOV.U32 R12, RZ, RZ, 0x5 ;  /* 0x00000005ff0c7424 */ /* 0x000fe200078e00ff */
[----:B------:R-:W-:-:S13]  /*15e20*/  @P0 LEA R2, P1, R8, R14, 0x1 ;  /* 0x0000000e08020211 */ /* 0x000fda00078208ff */
[----:B------:R-:W-:Y:S05]  /*15e30*/  WARPSYNC.COLLECTIVE R15, `(.L_x_2061) ;  /* 0x000000000f087348 */ /* 0x000fea0003c00000 */
[----:B------:R0:W1:Y:S02]  /*15e40*/  SHFL.IDX P6, R14, R13, R12, R11 ;  /* 0x0000000c0d0e7389 */ /* 0x00006400000c000b */
[----:B01----:R-:W-:Y:S01]  /*15e50*/  ENDCOLLECTIVE ;  /* 0x000000000000791b */ /* 0x003fe20003800000 */
.L_x_2061:
[----:B------:R-:W-:-:S05]  /*15e60*/  @P0 IMAD.X R3, RZ, RZ, R6, P1 ;  /* 0x000000ffff030224 */ /* 0x000fca00008e0606 */
[----:B------:R-:W-:Y:S01]  /*15e70*/  @!PT LDS RZ, [RZ] ;  /* 0x00000000fffff984 */ /* 0x000fe20000000800 */
[----:B------:R-:W-:Y:S01]  /*15e80*/  @!PT LDS RZ, [RZ] ;  /* 0x00000000fffff984 */ /* 0x000fe20000000800 */
[----:B------:R-:W-:Y:S01]  /*15e90*/  @!PT LDS RZ, [RZ] ;  /* 0x00000000fffff984 */ /* 0x000fe20000000800 */
[----:B------:R0:W-:Y:S01]  /*15ea0*/  @P0 LDGSTS.E.BYPASS.LTC128B.128 [R7+0x1e400], desc[UR46][R2.64], !P2 ;  /* 0x1e40000002070fae */ /* 0x0001e2000d101d6e */
[----:B------:R-:W-:Y:S02]  /*15eb0*/  IMAD.MOV.U32 R13, RZ, RZ, R4 ;  /* 0x000000ffff0d7224 */ /* 0x000fe400078e0004 */
[----:B------:R-:W-:-:S07]  /*15ec0*/  IMAD.MOV.U32 R5, RZ, RZ, R14 ;  /* 0x000000ffff057224 */ /* 0x000fce00078e000e */
[----:B0-----:R-:W-:Y:S05]  /*15ed0*/  WARPSYNC.COLLECTIVE R15, `(.L_x_2062) ;  /* 0x000000000f087348 */ /* 0x001fea0003c00000 */
[----:B------:R1:W2:Y:S02]  /*15ee0*/  SHFL.IDX P6, R14, R13, R12, R11 ;  /* 0x0000000c0d0e7389 */ /* 0x0002a400000c000b */
[----:B012---:R-:W-:Y:S01]  /*15ef0*/  ENDCOLLECTIVE ;  /* 0x000000000000791b */ /* 0x007fe20003800000 */
.L_x_2062:
[----:B------:R-:W-:Y:S05]  /*15f00*/  BRA `(.L_x_2063) ;  /* 0xffffffcc00447947 */ /* 0x000fea000383ffff */
.L_x_2003:
[----:B------:R-:W-:Y:S02]  /*15f10*/  IMAD.MOV.U32 R13, RZ, RZ, R5 ;  /* 0x000000ffff0d7224 */ /* 0x000fe400078e0005 */
[----:B------:R-:W-:Y:S02]  /*15f20*/  IMAD.MOV.U32 R12, RZ, RZ, RZ ;  /* 0x000000ffff0c7224 */ /* 0x000fe400078e00ff */
[----:B------:R-:W-:Y:S02]  /*15f30*/  IMAD.MOV.U32 R11, RZ, RZ, 0x181f ;  /* 0x0000181fff0b7424 */ /* 0x000fe400078e00ff */
[----:B------:R-:W-:Y:S02]  /*15f40*/  IMAD.MOV.U32 R15, RZ, RZ, -0x1 ;  /* 0xffffffffff0f7424 */ /* 0x000fe400078e00ff */
[----:B------:R-:W-:-:S07]  /*15f50*/  VIADD R4, R33, UR43 ;  /* 0x0000002b21047c36 */ /* 0x000fce0008000000 */
[----:B-1----:R-:W-:Y:S05]  /*15f60*/  WARPSYNC.COLLECTIVE R15, `(.L_x_2064) ;  /* 0x000000000f087348 */ /* 0x002fea0003c00000 */
[----:B------:R0:W2:Y:S02]  /*15f70*/  SHFL.IDX P6, R14, R13, R12, R11 ;  /* 0x0000000c0d0e7389 */ /* 0x0000a400000c000b */
[----:B012---:R-:W-:Y:S01]  /*15f80*/  ENDCOLLECTIVE ;  /* 0x000000000000791b */ /* 0x007fe20003800000 */
.L_x_2064:
[C---:B------:R-:W-:Y:S01]  /*15f90*/  VIADD R6, R4.reuse, 0x10 ;  /* 0x0000001004067836 */ /* 0x040fe20000000000 */
[----:B------:R-:W-:Y:S01]  /*15fa0*/  ISETP.GE.AND P0, PT, R4, UR37, PT ;  /* 0x0000002504007c0c */ /* 0x000fe2000bf06270 */
[----:B------:R-:W-:Y:S02]  /*15fb0*/  IMAD.MOV.U32 R13, RZ, RZ, R0 ;  /* 0x000000ffff0d7224 */ /* 0x000fe400078e0000 */
[----:B------:R-:W-:-:S10]  /*15fc0*/  IMAD.MOV.U32 R2, RZ, RZ, R14 ;  /* 0x000000ffff027224 */ /* 0x000fd400078e000e */
[----:B------:R-:W-:Y:S05]  /*15fd0*/  WARPSYNC.COLLECTIVE R15, `(.L_x_2065) ;  /* 0x000000000f087348 */ /* 0x000fea0003c00000 */
[----:B------:R0:W1:Y:S02]  /*15fe0*/  SHFL.IDX P6, R14, R13, R12, R11 ;  /* 0x0000000c0d0e7389 */ /* 0x00006400000c000b */
[----:B01----:R-:W-:Y:S01]  /*15ff0*/  ENDCOLLECTIVE ;  /* 0x000000000000791b */ /* 0x003fe20003800000 */
.L_x_2065:
[----:B------:R-:W-:Y:S02]  /*16000*/  IMAD.MOV.U32 R13, RZ, RZ, R5 ;  /* 0x000000ffff0d7224 */ /* 0x000fe400078e0005 */
[----:B------:R-:W-:Y:S01]  /*16010*/  IMAD.MOV.U32 R12, RZ, RZ, 0x1 ;  /* 0x00000001ff0c7424 */ /* 0x000fe200078e00ff */
[----:B------:R-:W-:-:S05]  /*16020*/  @!P0 LEA R14, P1, R8, R14, 0x1 ;  /* 0x0000000e080e8211 */ /* 0x000fca00078208ff */
[----:B------:R-:W-:Y:S02]  /*16030*/  @!P0 IMAD.X R3, RZ, RZ, R2, P1 ;  /* 0x000000ffff038224 */ /* 0x000fe400008e0602 */
[----:B------:R-:W-:-:S07]  /*16040*/  @!P0 IMAD.MOV.U32 R2, RZ, RZ, R14 ;  /* 0x000000ffff028224 */ /* 0x000fce00078e000e */
[----:B------:R-:W-:Y:S05]  /*16050*/  WARPSYNC.COLLECTIVE R15, `(.L_x_2066) ;  /* 0x000000000f087348 */ /* 0x000fea0003c00000 */
[----:B------:R0:W1:Y:S02]  /*16060*/  SHFL.IDX P6, R14, R13, R12, R11 ;  /* 0x0000000c0d0e7389 */ /* 0x00006400000c000b */
[----:B01----:R-:W-:Y:S01]  /*16070*/  ENDCOLLECTIVE ;  /* 0x000000000000791b */ /* 0x003fe20003800000 */
.L_x_2066:
[----:B------:R-:W-:Y:S01]  /*16080*/  @!PT LDS RZ, [RZ] ;  /* 0x00000000fffff984 */ /* 0x000fe20000000800 */
[----:B------:R-:W-:Y:S01]  /*16090*/  @!PT LDS RZ, [RZ] ;  /* 0x00000000fffff984 */ /* 0x000fe20000000800 */
[----:B------:R-:W-:Y:S01]  /*160a0*/  @!PT LDS RZ, [RZ] ;  /* 0x00000000fffff984 */ /* 0x000fe20000000800 */
[----:B------:R0:W-:Y:S01]  /*160b0*/  @!P0 LDGSTS.E.BYPASS.LTC128B.128 [R32+0x18400], desc[UR46][R2.64], !P5 ;  /* 0x1840000002208fae */ /* 0x0001e2000e901d6e */
[----:B------:R-:W-:Y:S01]  /*160c0*/  ISETP.GE.AND P0, PT, R6, UR37, PT ;  /* 0x0000002506007c0c */ /* 0x000fe2000bf06270 */
[----:B------:R-:W-:Y:S02]  /*160d0*/  IMAD.MOV.U32 R13, RZ, RZ, R0 ;  /* 0x000000ffff0d7224 */ /* 0x000fe400078e0000 */
[----:B------:R-:W-:-:S10]  /*160e0*/  IMAD.MOV.U32 R6, RZ, RZ, R14 ;  /* 0x000000ffff067224 */ /* 0x000fd400078e000e */
[----:B0-----:R-:W-:Y:S05]  /*160f0*/  WARPSYNC.COLLECTIVE R15, `(.L_x_2067) ;  /* 0x000000000f087348 */ /* 0x001fea0003c00000 */
[----:B------:R1:W2:Y:S02]  /*16100*/  SHFL.IDX P6, R14, R13, R12, R11 ;  /* 0x0000000c0d0e7389 */ /* 0x0002a400000c000b */
[----:B012---:R-:W-:Y:S01]  /*16110*/  ENDCOLLECTIVE ;  /* 0x000000000000791b */ /* 0x007fe20003800000 */
.L_x_2067:
[----:B------:R-:W-:Y:S02]  /*16120*/  IMAD.MOV.U32 R13, RZ, RZ, R5 ;  /* 0x000000ffff0d7224 */ /* 0x000fe400078e0005 */
[----:B------:R-:W-:Y:S01]  /*16130*/  IMAD.MOV.U32 R12, RZ, RZ, 0x2 ;  /* 0x00000002ff0c7424 */ /* 0x000fe200078e00ff */
[----:B------:R-:W-:-:S13]  /*16140*/  @!P0 LEA R2, P1, R8, R14, 0x1 ;  /* 0x0000000e08028211 */ /* 0x000fda00078208ff */
[----:B------:R-:W-:Y:S05]  /*16150*/  WARPSYNC.COLLECTIVE R15, `(.L_x_2068) ;  /* 0x000000000f087348 */ /* 0x000fea0003c00000 */
[----:B------:R0:W1:Y:S02]  /*16160*/  SHFL.IDX P6, R14, R13, R12, R11 ;  /* 0x0000000c0d0e7389 */ /* 0x00006400000c000b */
[----:B01----:R-:W-:Y:S01]  /*16170*/  ENDCOLLECTIVE ;  /* 0x000000000000791b */ /* 0x003fe20003800000 */
.L_x_2068:
[----:B------:R-:W-:Y:S02]  /*16180*/  @!P0 IMAD.X R3, RZ, RZ, R6, P1 ;  /* 0x000000ffff038224 */ /* 0x000fe400008e0606 */
[----:B------:R-:W-:-:S03]  /*16190*/  VIADD R6, R4, 0x20 ;  /* 0x0000002004067836 */ /* 0x000fc60000000000 */
[----:B------:R-:W-:Y:S01]  /*161a0*/  @!PT LDS RZ, [RZ] ;  /* 0x00000000fffff984 */ /* 0x000fe20000000800 */
[----:B------:R-:W-:Y:S01]  /*161b0*/  @!PT LDS RZ, [RZ] ;  /* 0x00000000fffff984 */ /* 0x000fe20000000800 */
[----:B------:R-:W-:Y:S01]  /*161c0*/  @!PT LDS RZ, [RZ] ;  /* 0x00000000fffff984 */ /* 0x000fe20000000800 */
[----:B------:R0:W-:Y:S02]  /*161d0*/  @!P0 LDGSTS.E.BYPASS.LTC128B.128 [R32+0x18c00], desc[UR46][R2.64], !P5 ;  /* 0x18c0000002208fae */ /* 0x0001e4000e901d6e */
[----:B------:R-:W-:Y:S01]  /*161e0*/  ISETP.GE.AND P0, PT, R6, UR37, PT ;  /* 0x0000002506007c0c */ /* 0x000fe2000bf06270 */
[----:B------:R-:W-:Y:S02]  /*161f0*/  IMAD.MOV.U32 R13, RZ, RZ, R0 ;  /* 0x000000ffff0d7224 */ /* 0x000fe400078e0000 */
[----:B------:R-:W-:-:S10]  /*16200*/  IMAD.MOV.U32 R6, RZ, RZ, R14 ;  /* 0x000000ffff067224 */ /* 0x000fd400078e000e */
[----:B0-----:R-:W-:Y:S05]  /*16210*/  WARPSYNC.COLLECTIVE R15, `(.L_x_2069) ;  /* 0x000000000f087348 */ /* 0x001fea0003c00000 */
[----:B------:R1:W2:Y:S02]  /*16220*/  SHFL.IDX P6, R14, R13, R12, R11 ;  /* 0x0000000c0d0e7389 */ /* 0x0002a400000c000b */
[----:B012---:R-:W-:Y:S01]  /*16230*/  ENDCOLLECTIVE ;  /* 0x000000000000791b */ /* 0x007fe20003800000 */
.L_x_2069:
[----:B------:R-:W-:Y:S02]  /*16240*/  IMAD.MOV.U32 R13, RZ, RZ, R5 ;  /* 0x000000ffff0d7224 */ /* 0x000fe400078e0005 */
[----:B------:R-:W-:Y:S01]  /*16250*/  IMAD.MOV.U32 R12, RZ, RZ, 0x3 ;  /* 0x00000003ff0c7424 */ /* 0x000fe200078e00ff */
[----:B------:R-:W-:-:S13]  /*16260*/  @!P0 LEA R2, P1, R8, R14, 0x1 ;  /* 0x0000000e08028211 */ /* 0x000fda00078208ff */
[----:B------:R-:W-:Y:S05]  /*16270*/  WARPSYNC.COLLECTIVE R15, `(.L_x_2070) ;  /* 0x000000000f087348 */ /* 0x000fea0003c00000 */
[----:B------:R0:W1:Y:S02]  /*16280*/  SHFL.IDX P6, R14, R13, R12, R11 ;  /* 0x0000000c0d0e7389 */ /* 0x00006400000c000b */
[----:B01----:R-:W-:Y:S01]  /*16290*/  ENDCOLLECTIVE ;  /* 0x000000000000791b */ /* 0x003fe20003800000 */
.L_x_2070:
        /* <DEDUP_REMOVED lines=12> */
.L_x_2071:
[----:B------:R-:W-:Y:S02]  /*16360*/  IMAD.MOV.U32 R13, RZ, RZ, R5 ;  /* 0x000000ffff0d7224 */ /* 0x000fe400078e0005 */
[----:B------:R-:W-:Y:S01]  /*16370*/  IMAD.MOV.U32 R12, RZ, RZ, 0x4 ;  /* 0x00000004ff0c7424 */ /* 0x000fe200078e00ff */
[----:B------:R-:W-:-:S13]  /*16380*/  @!P0 LEA R2, P1, R8, R14, 0x1 ;  /* 0x0000000e08028211 */ /* 0x000fda00078208ff */
[----:B------:R-:W-:Y:S05]  /*16390*/  WARPSYNC.COLLECTIVE R15, `(.L_x_2072) ;  /* 0x000000000f087348 */ /* 0x000fea0003c00000 */
[----:B------:R0:W1:Y:S02]  /*163a0*/  SHFL.IDX P6, R14, R13, R12, R11 ;  /* 0x0000000c0d0e7389 */ /* 0x00006400000c000b */
[----:B01----:R-:W-:Y:S01]  /*163b0*/  ENDCOLLECTIVE ;  /* 0x000000000000791b */ /* 0x003fe20003800000 */
.L_x_2072:
        /* <DEDUP_REMOVED lines=12> */
.L_x_2073:
[----:B------:R-:W-:Y:S02]  /*16480*/  IMAD.MOV.U32 R13, RZ, RZ, R5 ;  /* 0x000000ffff0d7224 */ /* 0x000fe400078e0005 */
[----:B------:R-:W-:Y:S01]  /*16490*/  IMAD.MOV.U32 R12, RZ, RZ, 0x5 ;  /* 0x00000005ff0c7424 */ /* 0x000fe200078e00ff */
[----:B------:R-:W-:-:S13]  /*164a0*/  @!P0 LEA R2, P1, R8, R14, 0x1 ;  /* 0x0000000e08028211 */ /* 0x000fda00078208ff */
[----:B------:R-:W-:Y:S05]  /*164b0*/  WARPSYNC.COLLECTIVE R15, `(.L_x_2074) ;  /* 0x000000000f087348 */ /* 0x000fea0003c00000 */
[----:B------:R0:W1:Y:S02]  /*164c0*/  SHFL.IDX P6, R14, R13, R12, R11 ;  /* 0x0000000c0d0e7389 */ /* 0x00006400000c000b */
[----:B01----:R-:W-:Y:S01]  /*164d0*/  ENDCOLLECTIVE ;  /* 0x000000000000791b */ /* 0x003fe20003800000 */
.L_x_2074:
        /* <DEDUP_REMOVED lines=12> */
.L_x_2075:
[----:B------:R-:W-:Y:S02]  /*165a0*/  IMAD.MOV.U32 R13, RZ, RZ, R5 ;  /* 0x000000ffff0d7224 */ /* 0x000fe400078e0005 */
[----:B------:R-:W-:Y:S01]  /*165b0*/  IMAD.MOV.U32 R12, RZ, RZ, 0x6 ;  /* 0x00000006ff0c7424 */ /* 0x000fe200078e00ff */
[----:B------:R-:W-:-:S13]  /*165c0*/  @!P0 LEA R2, P1, R8, R14, 0x1 ;  /* 0x0000000e08028211 */ /* 0x000fda00078208ff */
[----:B------:R-:W-:Y:S05]  /*165d0*/  WARPSYNC.COLLECTIVE R15, `(.L_x_2076) ;  /* 0x000000000f087348 */ /* 0x000fea0003c00000 */
[----:B------:R0:W1:Y:S02]  /*165e0*/  SHFL.IDX P6, R14, R13, R12, R11 ;  /* 0x0000000c0d0e7389 */ /* 0x00006400000c000b */
[----:B01----:R-:W-:Y:S01]  /*165f0*/  ENDCOLLECTIVE ;  /* 0x000000000000791b */ /* 0x003fe20003800000 */
.L_x_2076:
        /* <DEDUP_REMOVED lines=12> */
.L_x_2077:
[----:B------:R-:W-:Y:S02]  /*166c0*/  IMAD.MOV.U32 R13, RZ, RZ, R5 ;  /* 0x000000ffff0d7224 */ /* 0x000fe400078e0005 */
[----:B------:R-:W-:Y:S01]  /*166d0*/  IMAD.MOV.U32 R12, RZ, RZ, 0x7 ;  /* 0x00000007ff0c7424 */ /* 0x000fe200078e00ff */
[----:B------:R-:W-:-:S13]  /*166e0*/  @!P0 LEA R2, P1, R8, R14, 0x1 ;  /* 0x0000000e08028211 */ /* 0x000fda00078208ff */
[----:B------:R-:W-:Y:S05]  /*166f0*/  WARPSYNC.COLLECTIVE R15, `(.L_x_2078) ;  /* 0x000000000f087348 */ /* 0x000fea0003c00000 */
[----:B------:R0:W1:Y:S02]  /*16700*/  SHFL.IDX P6, R14, R13, R12, R11 ;  /* 0x0000000c0d0e7389 */ /* 0x00006400000c000b */
[----:B01----:R-:W-:Y:S01]  /*16710*/  ENDCOLLECTIVE ;  /* 0x000000000000791b */ /* 0x003fe20003800000 */
.L_x_2078:
        /* <DEDUP_REMOVED lines=10> */
.L_x_2079:
[----:B------:R-:W-:Y:S05]  /*167c0*/  BRA `(.L_x_2080) ;  /* 0xffffffcc00647947 */ /* 0x000fea000383ffff */
.L_x_2006:
[----:B0-----:R0:W2:Y:S02]  /*167d0*/  SYNCS.PHASECHK.TRANS64.TRYWAIT P0, [R17+URZ+0x22820], R0 ;  /* 0x02282000110075a7 */ /* 0x0010a4000800017f */
[----:B--2---:R-:W-:Y:S05]  /*167e0*/  @!P0 NANOSLEEP.SYNCS 0x989680 ;  /* 0x009896800000895d */ /* 0x004fea0003900000 */
[----:B------:R-:W2:Y:S02]  /*167f0*/  @!P0 SYNCS.PHASECHK.TRANS64 P0, [R17+URZ+0x22820], R0 ;  /* 0x02282000110085a7 */ /* 0x000ea4000800007f */
[----:B--2---:R-:W-:Y:S05]  /*16800*/  @!P0 BRA `(.L_x_2006) ;  /* 0xfffffffc00f08947 */ /* 0x004fea000383ffff */
[----:B------:R-:W-:Y:S05]  /*16810*/  BRA `(.L_x_2081) ;  /* 0xffffffcc00c07947 */ /* 0x000fea000383ffff */
.L_x_2009:
[----:B--2---:R2:W3:Y:S02]  /*16820*/  SYNCS.PHASECHK.TRANS64.TRYWAIT P0, [R22+URZ+0x22860], R3 ;  /* 0x02286003160075a7 */ /* 0x0044e4000800017f */
[----:B---3--:R-:W-:Y:S05]  /*16830*/  @!P0 NANOSLEEP.SYNCS 0x989680 ;  /* 0x009896800000895d */ /* 0x008fea0003900000 */
[----:B------:R-:W3:Y:S02]  /*16840*/  @!P0 SYNCS.PHASECHK.TRANS64 P0, [R22+URZ+0x22860], R3 ;  /* 0x02286003160085a7 */ /* 0x000ee4000800007f */
[----:B---3--:R-:W-:Y:S05]  /*16850*/  @!P0 BRA `(.L_x_2009) ;  /* 0xfffffffc00f08947 */ /* 0x008fea000383ffff */
[----:B------:R-:W-:Y:S05]  /*16860*/  BRA `(.L_x_2082) ;  /* 0xffffffcc00d07947 */ /* 0x000fea000383ffff */
.L_x_2010:
        /* <DEDUP_REMOVED lines=8> */
.L_x_2084:
[----:B------:R-:W-:Y:S05]  /*168f0*/  BSYNC B0 ;  /* 0x0000000000007941 */ /* 0x000fea0003800000 */
.L_x_2083:
[----:B------:R0:W5:Y:S01]  /*16900*/  LDL R7, [R1+0x4] ;  /* 0x0000040001077983 */ /* 0x0001620000100800 */
[----:B------:R-:W-:Y:S01]  /*16910*/  IMAD.MOV.U32 R13, RZ, RZ, R5 ;  /* 0x000000ffff0d7224 */ /* 0x000fe200078e0005 */
[----:B------:R-:W-:Y:S01]  /*16920*/  LOP3.LUT P1, RZ, R35, 0x2, RZ, 0xc0, !PT ;  /* 0x0000000223ff7812 */ /* 0x000fe2000782c0ff */
[----:B------:R-:W-:Y:S01]  /*16930*/  IMAD.MOV.U32 R12, RZ, RZ, RZ ;  /* 0x000000ffff0c7224 */ /* 0x000fe200078e00ff */
[----:B------:R-:W1:Y:S01]  /*16940*/  S2R R8, SR_TID.X ;  /* 0x0000000000087919 */ /* 0x000e620000002100 */
[----:B------:R-:W-:Y:S02]  /*16950*/  IMAD.MOV.U32 R11, RZ, RZ, 0x181f ;  /* 0x0000181fff0b7424 */ /* 0x000fe400078e00ff */
[----:B------:R-:W-:Y:S02]  /*16960*/  IMAD.MOV.U32 R15, RZ, RZ, -0x1 ;  /* 0xffffffffff0f7424 */ /* 0x000fe400078e00ff */
[----:B------:R-:W-:Y:S02]  /*16970*/  IMAD.MOV.U32 R3, RZ, RZ, R14 ;  /* 0x000000ffff037224 */ /* 0x000fe400078e000e */
[----:B0-----:R-:W-:-:S07]  /*16980*/  IMAD R4, R4, 0x2, R17 ;  /* 0x0000000204047824 */ /* 0x001fce00078e0211 */
[----:B-1---5:R-:W-:Y:S05]  /*16990*/  WARPSYNC.COLLECTIVE R15, `(.L_x_2085) ;  /* 0x000000000f087348 */ /* 0x022fea0003c00000 */
[----:B------:R0:W2:Y:S02]  /*169a0*/  SHFL.IDX P6, R14, R13, R12, R11 ;  /* 0x0000000c0d0e7389 */ /* 0x0000a400000c000b */
[----:B012--5:R-:W-:Y:S01]  /*169b0*/  ENDCOLLECTIVE ;  /* 0x000000000000791b */ /* 0x027fe20003800000 */
.L_x_2085:
[----:B------:R-:W-:Y:S02]  /*169c0*/  IMAD.MOV.U32 R13, RZ, RZ, R6 ;  /* 0x000000ffff0d7224 */ /* 0x000fe400078e0006 */
        /* <DEDUP_REMOVED lines=8> */
.L_x_2086:
[----:B------:R-:W-:Y:S02]  /*16a50*/  IMAD.X R3, RZ, RZ, R3, P0 ;  /* 0x000000ffff037224 */ /* 0x000fe400000e0603 */
[----:B------:R-:W-:Y:S01]  /*16a60*/  IMAD.MOV.U32 R13, RZ, RZ, R5 ;  /* 0x000000ffff0d7224 */ /* 0x000fe200078e0005 */
[----:B------:R-:W-:-:S04]  /*16a70*/  LOP3.LUT P2, RZ, R7, 0x1, RZ, 0xc0, !PT ;  /* 0x0000000107ff7812 */ /* 0x000fc8000784c0ff */
[----:B------:R-:W-:-:S13]  /*16a80*/  ISETP.LT.OR P0, PT, R23, 0x1, !P2 ;  /* 0x000000011700780c */ /* 0x000fda0005701670 */
[----:B------:R-:W-:Y:S01]  /*16a90*/  @!PT LDS RZ, [RZ] ;  /* 0x00000000fffff984 */ /* 0x000fe20000000800 */
[----:B------:R-:W-:Y:S01]  /*16aa0*/  @!PT LDS RZ, [RZ] ;  /* 0x00000000fffff984 */ /* 0x000fe20000000800 */
[----:B------:R-:W-:Y:S01]  /*16ab0*/  @!PT LDS RZ, [RZ] ;  /* 0x00000000fffff984 */ /* 0x000fe20000000800 */
[----:B------:R-:W-:Y:S01]  /*16ac0*/  LDGSTS.E.BYPASS.LTC128B.128 [R4+0x400], desc[UR46][R2.64], !P0 ;  /* 0x0040000002047fae */ /* 0x000fe2000c101d6e */
[----:B------:R-:W-:-:S13]  /*16ad0*/  ISETP.LT.OR P0, PT, R23, 0x1, !P1 ;  /* 0x000000011700780c */ /* 0x000fda0004f01670 */
[----:B------:R-:W-:Y:S01]  /*16ae0*/  LDGSTS.E.BYPASS.LTC128B.128 [R4+0x3400], desc[UR46][R2.64+0x80], !P0 ;  /* 0x0340008002047fae */ /* 0x000fe2000c101d6e */
[----:B------:R-:W-:-:S04]  /*16af0*/  LOP3.LUT P0, RZ, R35, 0x4, RZ, 0xc0, !PT ;  /* 0x0000000423ff7812 */ /* 0x000fc8000780c0ff */
        /* <DEDUP_REMOVED lines=8> */
.L_x_2087:
[----:B------:R-:W-:Y:S02]  /*16b80*/  IMAD.MOV.U32 R13, RZ, RZ, R6 ;  /* 0x000000ffff0d7224 */ /* 0x000fe400078e0006 */
[----:B------:R-:W-:Y:S01]  /*16b90*/  IMAD.MOV.U32 R12, RZ, RZ, 0x2 ;  /* 0x00000002ff0c7424 */ /* 0x000fe200078e00ff */
[----:B------:R-:W-:-:S13]  /*16ba0*/  IADD3 R2, P3, R14, R0, RZ ;  /* 0x000000000e027210 */ /* 0x000fda0007f7e0ff */
[----:B------:R-:W-:Y:S05]  /*16bb0*/  WARPSYNC.COLLECTIVE R15, `(.L_x_2088) ;  /* 0x000000000f087348 */ /* 0x000fea0003c00000 */
[----:B------:R0:W1:Y:S02]  /*16bc0*/  SHFL.IDX P6, R14, R13, R12, R11 ;  /* 0x0000000c0d0e7389 */ /* 0x00006400000c000b */
[----:B01----:R-:W-:Y:S01]  /*16bd0*/  ENDCOLLECTIVE ;  /* 0x000000000000791b */ /* 0x003fe20003800000 */
.L_x_2088:
[----:B------:R-:W-:Y:S01]  /*16be0*/  IMAD.X R3, RZ, RZ, R3, P3 ;  /* 0x000000ffff037224 */ /* 0x000fe200018e0603 */
[----:B------:R-:W-:Y:S01]  /*16bf0*/  ISETP.LT.OR P3, PT, R23, 0x11, !P2 ;  /* 0x000000111700780c */ /* 0x000fe20005761670 */
        /* <DEDUP_REMOVED lines=15> */
.L_x_2089:
[----:B------:R-:W-:Y:S02]  /*16cf0*/  IMAD.MOV.U32 R13, RZ, RZ, R6 ;  /* 0x000000ffff0d7224 */ /* 0x000fe400078e0006 */
[----:B------:R-:W-:Y:S01]  /*16d00*/  IMAD.MOV.U32 R12, RZ, RZ, 0x3 ;  /* 0x00000003ff0c7424 */ /* 0x000fe200078e00ff */
[----:B------:R-:W-:-:S13]  /*16d10*/  IADD3 R2, P3, R14, R0, RZ ;  /* 0x000000000e027210 */ /* 0x000fda0007f7e0ff */
[----:B------:R-:W-:Y:S05]  /*16d20*/  WARPSYNC.COLLECTIVE R15, `(.L_x_2090) ;  /* 0x000000000f087348 */ /* 0x000fea0003c00000 */
[----:B------:R0:W1:Y:S02]  /*16d30*/  SHFL.IDX P6, R14, R13, R12, R11 ;  /* 0x0000000c0d0e7389 */ /* 0x00006400000c000b */
[----:B01----:R-:W-:Y:S01]  /*16d40*/  ENDCOLLECTIVE ;  /* 0x000000000000791b */ /* 0x003fe20003800000 */
.L_x_2090:
        /* <DEDUP_REMOVED lines=17> */
.L_x_2091:
[----:B------:R-:W-:Y:S02]  /*16e60*/  IMAD.MOV.U32 R13, RZ, RZ, R6 ;  /* 0x000000ffff0d7224 */ /* 0x000fe400078e0006 */
[----:B------:R-:W-:Y:S01]  /*16e70*/  IMAD.MOV.U32 R12, RZ, RZ, 0x4 ;  /* 0x00000004ff0c7424 */ /* 0x000fe200078e00ff */
[----:B------:R-:W-:-:S13]  /*16e80*/  IADD3 R2, P3, R14, R0, RZ ;  /* 0x000000000e027210 */ /* 0x000fda0007f7e0ff */
[----:B------:R-:W-:Y:S05]  /*16e90*/  WARPSYNC.COLLECTIVE R15, `(.L_x_2092) ;  /* 0x000000000f087348 */ /* 0x000fea0003c00000 */
[----:B------:R0:W1:Y:S02]  /*16ea0*/  SHFL.IDX P6, R14, R13, R12, R11 ;  /* 0x0000000c0d0e7389 */ /* 0x00006400000c000b */
[----:B01----:R-:W-:Y:S01]  /*16eb0*/  ENDCOLLECTIVE ;  /* 0x000000000000791b */ /* 0x003fe20003800000 */
.L_x_2092:
        /* <DEDUP_REMOVED lines=17> */
.L_x_2093:
[----:B------:R-:W-:Y:S02]  /*16fd0*/  IMAD.MOV.U32 R13, RZ, RZ, R6 ;  /* 0x000000ffff0d7224 */ /* 0x000fe400078e0006 */
[----:B------:R-:W-:Y:S01]  /*16fe0*/  IMAD.MOV.U32 R12, RZ, RZ, 0x5 ;  /* 0x00000005ff0c7424 */ /* 0x000fe200078e00ff */
[----:B------:R-:W-:-:S13]  /*16ff0*/  IADD3 R2, P3, R14, R0, RZ ;  /* 0x000000000e027210 */ /* 0x000fda0007f7e0ff */
[----:B------:R-:W-:Y:S05]  /*17000*/  WARPSYNC.COLLECTIVE R15, `(.L_x_2094) ;  /* 0x000000000f087348 */ /* 0x000fea0003c00000 */
[----:B------:R0:W1:Y:S02]  /*17010*/  SHFL.IDX P6, R14, R13, R12, R11 ;  /* 0x0000000c0d0e7389 */ /* 0x00006400000c000b */
[----:B01----:R-:W-:Y:S01]  /*17020*/  ENDCOLLECTIVE ;  /* 0x000000000000791b */ /* 0x003fe20003800000 */
.L_x_2094:
[----:B------:R-:W-:Y:S01]  /*17030*/  IMAD.X R3, RZ, RZ, R3, P3 ;  /* 0x000000ffff037224 */ /* 0x000fe200018e0603 */
[----:B------:R-:W-:Y:S01]  /*17040*/  ISETP.LT.OR P3, PT, R23, 0x41, !P2 ;  /* 0x000000411700780c */ /* 0x000fe20005761670 */
        /* <DEDUP_REMOVED lines=10> */
.L_x_2095:
        /* <DEDUP_REMOVED lines=9> */
.L_x_2016:
[----:B0-----:R0:W1:Y:S02]  /*17180*/  SYNCS.PHASECHK.TRANS64.TRYWAIT P0, [R10+URZ+0x22840], R24 ;  /* 0x022840180a0075a7 */ /* 0x001064000800017f */
[----:B-1----:R-:W-:Y:S05]  /*17190*/  @!P0 NANOSLEEP.SYNCS 0x989680 ;  /* 0x009896800000895d */ /* 0x002fea0003900000 */
[----:B------:R-:W1:Y:S02]  /*171a0*/  @!P0 SYNCS.PHASECHK.TRANS64 P0, [R10+URZ+0x22840], R24 ;  /* 0x022840180a0085a7 */ /* 0x000e64000800007f */
[----:B-1----:R-:W-:Y:S05]  /*171b0*/  @!P0 BRA `(.L_x_2016) ;  /* 0xfffffffc00f08947 */ /* 0x002fea000383ffff */
[----:B------:R-:W-:Y:S05]  /*171c0*/  BRA `(.L_x_2097) ;  /* 0xffffffd000347947 */ /* 0x000fea000383ffff */
.L_x_2017:
        /* <DEDUP_REMOVED lines=8> */
.L_x_2099:
[----:B------:R-:W-:Y:S05]  /*17250*/  BSYNC B1 ;  /* 0x0000000000017941 */ /* 0x000fea0003800000 */
.L_x_2098:
[----:B------:R-:W-:Y:S02]  /*17260*/  IMAD.MOV.U32 R13, RZ, RZ, R9 ;  /* 0x000000ffff0d7224 */ /* 0x000fe400078e0009 */
[----:B------:R-:W-:Y:S02]  /*17270*/  IMAD.MOV.U32 R12, RZ, RZ, RZ ;  /* 0x000000ffff0c7224 */ /* 0x000fe400078e00ff */
[----:B------:R-:W-:Y:S02]  /*17280*/  IMAD.MOV.U32 R11, RZ, RZ, 0x181f ;  /* 0x0000181fff0b7424 */ /* 0x000fe400078e00ff */
[----:B------:R-:W-:Y:S02]  /*17290*/  IMAD.MOV.U32 R15, RZ, RZ, -0x1 ;  /* 0xffffffffff0f7424 */ /* 0x000fe400078e00ff */
[----:B------:R-:W-:Y:S02]  /*172a0*/  IMAD.MOV.U32 R3, RZ, RZ, R14 ;  /* 0x000000ffff037224 */ /* 0x000fe400078e000e */
[----:B------:R-:W-:-:S07]  /*172b0*/  IMAD R8, R8, 0x2, R17 ;  /* 0x0000000208087824 */ /* 0x000fce00078e0211 */
[----:B------:R-:W-:Y:S05]  /*172c0*/  WARPSYNC.COLLECTIVE R15, `(.L_x_2100) ;  /* 0x000000000f087348 */ /* 0x000fea0003c00000 */
[----:B------:R0:W1:Y:S02]  /*172d0*/  SHFL.IDX P6, R14, R13, R12, R11 ;  /* 0x0000000c0d0e7389 */ /* 0x00006400000c000b */
[----:B01----:R-:W-:Y:S01]  /*172e0*/  ENDCOLLECTIVE ;  /* 0x000000000000791b */ /* 0x003fe20003800000 */
.L_x_2100:
[----:B------:R-:W-:Y:S02]  /*172f0*/  IMAD.MOV.U32 R13, RZ, RZ, R21 ;  /* 0x000000ffff0d7224 */ /* 0x000fe400078e0015 */
[----:B------:R-:W-:Y:S01]  /*17300*/  IMAD.MOV.U32 R12, RZ, RZ, 0x1 ;  /* 0x00000001ff0c7424 */ /* 0x000fe200078e00ff */
[----:B------:R-:W-:-:S13]  /*17310*/  IADD3 R2, P0, R14, R0, RZ ;  /* 0x000000000e027210 */ /* 0x000fda0007f1e0ff */
[----:B------:R-:W-:Y:S05]  /*17320*/  WARPSYNC.COLLECTIVE R15, `(.L_x_2101) ;  /* 0x000000000f087348 */ /* 0x000fea0003c00000 */
[----:B------:R0:W1:Y:S02]  /*17330*/  SHFL.IDX P6, R14, R13, R12, R11 ;  /* 0x0000000c0d0e7389 */ /* 0x00006400000c000b */
[----:B01----:R-:W-:Y:S01]  /*17340*/  ENDCOLLECTIVE ;  /* 0x000000000000791b */ /* 0x003fe20003800000 */
.L_x_2101:
        /* <DEDUP_REMOVED lines=10> */
.L_x_2102:
[----:B------:R-:W-:Y:S02]  /*173f0*/  IMAD.MOV.U32 R13, RZ, RZ, R21 ;  /* 0x000000ffff0d7224 */ /* 0x000fe400078e0015 */
[----:B------:R-:W-:Y:S02]  /*17400*/  IMAD.MOV.U32 R12, RZ, RZ, 0x2 ;  /* 0x00000002ff0c7424 */ /* 0x000fe400078e00ff */
[----:B------:R-:W-:-:S07]  /*17410*/  IMAD.MOV.U32 R6, RZ, RZ, R14 ;  /* 0x000000ffff067224 */ /* 0x000fce00078e000e */
[----:B------:R-:W-:Y:S05]  /*17420*/  WARPSYNC.COLLECTIVE R15, `(.L_x_2103) ;  /* 0x000000000f087348 */ /* 0x000fea0003c00000 */
[----:B------:R0:W1:Y:S02]  /*17430*/  SHFL.IDX P6, R14, R13, R12, R11 ;  /* 0x0000000c0d0e7389 */ /* 0x00006400000c000b */
[----:B01----:R-:W-:Y:S01]  /*17440*/  ENDCOLLECTIVE ;  /* 0x000000000000791b */ /* 0x003fe20003800000 */
.L_x_2103:
        /* <DEDUP_REMOVED lines=11> */
.L_x_2104:
[----:B------:R-:W-:Y:S02]  /*17500*/  IMAD.MOV.U32 R13, RZ, RZ, R21 ;  /* 0x000000ffff0d7224 */ /* 0x000fe400078e0015 */
[----:B------:R-:W-:Y:S01]  /*17510*/  IMAD.MOV.U32 R12, RZ, RZ, 0x3 ;  /* 0x00000003ff0c7424 */ /* 0x000fe200078e00ff */
[----:B------:R-:W-:-:S13]  /*17520*/  IADD3 R2, P0, R14, R0, RZ ;  /* 0x000000000e027210 */ /* 0x000fda0007f1e0ff */
[----:B------:R-:W-:Y:S05]  /*17530*/  WARPSYNC.COLLECTIVE R15, `(.L_x_2105) ;  /* 0x000000000f087348 */ /* 0x000fea0003c00000 */
[----:B------:R0:W1:Y:S02]  /*17540*/  SHFL.IDX P6, R14, R13, R12, R11 ;  /* 0x0000000c0d0e7389 */ /* 0x00006400000c000b */
[----:B01----:R-:W-:Y:S01]  /*17550*/  ENDCOLLECTIVE ;  /* 0x000000000000791b */ /* 0x003fe20003800000 */
.L_x_2105:
        /* <DEDUP_REMOVED lines=10> */
.L_x_2106:
[----:B------:R-:W-:Y:S02]  /*17600*/  IMAD.MOV.U32 R13, RZ, RZ, R21 ;  /* 0x000000ffff0d7224 */ /* 0x000fe400078e0015 */
[----:B------:R-:W-:Y:S01]  /*17610*/  IMAD.MOV.U32 R12, RZ, RZ, 0x4 ;  /* 0x00000004ff0c7424 */ /* 0x000fe200078e00ff */
[----:B------:R-:W-:-:S13]  /*17620*/  IADD3 R2, P0, R14, R0, RZ ;  /* 0x000000000e027210 */ /* 0x000fda0007f1e0ff */
[----:B------:R-:W-:Y:S05]  /*17630*/  WARPSYNC.COLLECTIVE R15, `(.L_x_2107) ;  /* 0x000000000f087348 */ /* 0x000fea0003c00000 */
[----:B------:R0:W1:Y:S02]  /*17640*/  SHFL.IDX P6, R14, R13, R12, R11 ;  /* 0x0000000c0d0e7389 */ /* 0x00006400000c000b */
[----:B01----:R-:W-:Y:S01]  /*17650*/  ENDCOLLECTIVE ;  /* 0x000000000000791b */ /* 0x003fe20003800000 */
.L_x_2107:
        /* <DEDUP_REMOVED lines=10> */
.L_x_2108:
[----:B------:R-:W-:Y:S02]  /*17700*/  IMAD.MOV.U32 R13, RZ, RZ, R21 ;  /* 0x000000ffff0d7224 */ /* 0x000fe400078e0015 */
[----:B------:R-:W-:Y:S01]  /*17710*/  IMAD.MOV.U32 R12, RZ, RZ, 0x5 ;  /* 0x00000005ff0c7424 */ /* 0x000fe200078e00ff */
[----:B------:R-:W-:-:S13]  /*17720*/  IADD3 R2, P0, R14, R0, RZ ;  /* 0x000000000e027210 */ /* 0x000fda0007f1e0ff */
[----:B------:R-:W-:Y:S05]  /*17730*/  WARPSYNC.COLLECTIVE R15, `(.L_x_2109) ;  /* 0x000000000f087348 */ /* 0x000fea0003c00000 */
[----:B------:R0:W1:Y:S02]  /*17740*/  SHFL.IDX P6, R14, R13, R12, R11 ;  /* 0x0000000c0d0e7389 */ /* 0x00006400000c000b */
[----:B01----:R-:W-:Y:S01]  /*17750*/  ENDCOLLECTIVE ;  /* 0x000000000000791b */ /* 0x003fe20003800000 */
.L_x_2109:
        /* <DEDUP_REMOVED lines=10> */
.L_x_2110:
[----:B------:R-:W-:Y:S05]  /*17800*/  BRA `(.L_x_2111) ;  /* 0xffffffcc00747947 */ /* 0x000fea000383ffff */
.L_x_2022:
[----:B--2---:R2:W3:Y:S02]  /*17810*/  SYNCS.PHASECHK.TRANS64.TRYWAIT P0, [R10+URZ+0x22860], R24 ;  /* 0x022860180a0075a7 */ /* 0x0044e4000800017f */
[----:B---3--:R-:W-:Y:S05]  /*17820*/  @!P0 NANOSLEEP.SYNCS 0x989680 ;  /* 0x009896800000895d */ /* 0x008fea0003900000 */
[----:B------:R-:W3:Y:S02]  /*17830*/  @!P0 SYNCS.PHASECHK.TRANS64 P0, [R10+URZ+0x22860], R24 ;  /* 0x022860180a0085a7 */ /* 0x000ee4000800007f */
[----:B---3--:R-:W-:Y:S05]  /*17840*/  @!P0 BRA `(.L_x_2022) ;  /* 0xfffffffc00f08947 */ /* 0x008fea000383ffff */
[----:B------:R-:W-:Y:S05]  /*17850*/  BRA `(.L_x_2112) ;  /* 0xffffffcc00c47947 */ /* 0x000fea000383ffff */
.L_x_2023:
        /* <DEDUP_REMOVED lines=8> */
.L_x_2114:
[----:B------:R-:W-:Y:S05]  /*178e0*/  BSYNC B1 ;  /* 0x0000000000017941 */ /* 0x000fea0003800000 */
.L_x_2113:
        /* <DEDUP_REMOVED lines=9> */
.L_x_2115:
[----:B------:R-:W-:Y:S02]  /*17980*/  IMAD.MOV.U32 R13, RZ, RZ, R23 ;  /* 0x000000ffff0d7224 */ /* 0x000fe400078e0017 */
[----:B------:R-:W-:Y:S01]  /*17990*/  IMAD.MOV.U32 R12, RZ, RZ, 0x1 ;  /* 0x00000001ff0c7424 */ /* 0x000fe200078e00ff */
[----:B------:R-:W-:-:S13]  /*179a0*/  IADD3 R2, P0, R14, R0, RZ ;  /* 0x000000000e027210 */ /* 0x000fda0007f1e0ff */
[----:B------:R-:W-:Y:S05]  /*179b0*/  WARPSYNC.COLLECTIVE R15, `(.L_x_2116) ;  /* 0x000000000f087348 */ /* 0x000fea0003c00000 */
[----:B------:R0:W1:Y:S02]  /*179c0*/  SHFL.IDX P6, R14, R13, R12, R11 ;  /* 0x0000000c0d0e7389 */ /* 0x00006400000c000b */
[----:B01----:R-:W-:Y:S01]  /*179d0*/  ENDCOLLECTIVE ;  /* 0x000000000000791b */ /* 0x003fe20003800000 */
.L_x_2116:
        /* <DEDUP_REMOVED lines=13> */
.L_x_2117:
[----:B------:R-:W-:Y:S02]  /*17ab0*/  IMAD.MOV.U32 R13, RZ, RZ, R23 ;  /* 0x000000ffff0d7224 */ /* 0x000fe400078e0017 */
[----:B------:R-:W-:Y:S01]  /*17ac0*/  IMAD.MOV.U32 R12, RZ, RZ, 0x2 ;  /* 0x00000002ff0c7424 */ /* 0x000fe200078e00ff */
[----:B------:R-:W-:-:S13]  /*17ad0*/  IADD3 R2, P0, R14, R0, RZ ;  /* 0x000000000e027210 */ /* 0x000fda0007f1e0ff */
[----:B------:R-:W-:Y:S05]  /*17ae0*/  WARPSYNC.COLLECTIVE R15, `(.L_x_2118) ;  /* 0x000000000f087348 */ /* 0x000fea0003c00000 */
[----:B------:R0:W1:Y:S02]  /*17af0*/  SHFL.IDX P6, R14, R13, R12, R11 ;  /* 0x0000000c0d0e7389 */ /* 0x00006400000c000b */
[----:B01----:R-:W-:Y:S01]  /*17b00*/  ENDCOLLECTIVE ;  /* 0x000000000000791b */ /* 0x003fe20003800000 */
.L_x_2118:
        /* <DEDUP_REMOVED lines=13> */
.L_x_2119:
[----:B------:R-:W-:Y:S02]  /*17be0*/  IMAD.MOV.U32 R13, RZ, RZ, R23 ;  /* 0x000000ffff0d7224 */ /* 0x000fe400078e0017 */
[----:B------:R-:W-:Y:S01]  /*17bf0*/  IMAD.MOV.U32 R12, RZ, RZ, 0x3 ;  /* 0x00000003ff0c7424 */ /* 0x000fe200078e00ff */
[----:B------:R-:W-:-:S13]  /*17c00*/  IADD3 R2, P0, R14, R0, RZ ;  /* 0x000000000e027210 */ /* 0x000fda0007f1e0ff */
[----:B------:R-:W-:Y:S05]  /*17c10*/  WARPSYNC.COLLECTIVE R15, `(.L_x_2120) ;  /* 0x000000000f087348 */ /* 0x000fea0003c00000 */
[----:B------:R0:W1:Y:S02]  /*17c20*/  SHFL.IDX P6, R14, R13, R12, R11 ;  /* 0x0000000c0d0e7389 */ /* 0x00006400000c000b */
[----:B01----:R-:W-:Y:S01]  /*17c30*/  ENDCOLLECTIVE ;  /* 0x000000000000791b */ /* 0x003fe20003800000 */
.L_x_2120:
        /* <DEDUP_REMOVED lines=13> */
.L_x_2121:
[----:B------:R-:W-:Y:S02]  /*17d10*/  IMAD.MOV.U32 R13, RZ, RZ, R23 ;  /* 0x000000ffff0d7224 */ /* 0x000fe400078e0017 */
[----:B------:R-:W-:Y:S01]  /*17d20*/  IMAD.MOV.U32 R12, RZ, RZ, 0x4 ;  /* 0x00000004ff0c7424 */ /* 0x000fe200078e00ff */
[----:B------:R-:W-:-:S13]  /*17d30*/  IADD3 R2, P0, R14, R0, RZ ;  /* 0x000000000e027210 */ /* 0x000fda0007f1e0ff */
[----:B------:R-:W-:Y:S05]  /*17d40*/  WARPSYNC.COLLECTIVE R15, `(.L_x_2122) ;  /* 0x000000000f087348 */ /* 0x000fea0003c00000 */
[----:B------:R0:W1:Y:S02]  /*17d50*/  SHFL.IDX P6, R14, R13, R12, R11 ;  /* 0x0000000c0d0e7389 */ /* 0x00006400000c000b */
[----:B01----:R-:W-:Y:S01]  /*17d60*/  ENDCOLLECTIVE ;  /* 0x000000000000791b */ /* 0x003fe20003800000 */
.L_x_2122:
        /* <DEDUP_REMOVED lines=13> */
.L_x_2123:
[----:B------:R-:W-:Y:S02]  /*17e40*/  IMAD.MOV.U32 R13, RZ, RZ, R23 ;  /* 0x000000ffff0d7224 */ /* 0x000fe400078e0017 */
[----:B------:R-:W-:Y:S01]  /*17e50*/  IMAD.MOV.U32 R12, RZ, RZ, 0x5 ;  /* 0x00000005ff0c7424 */ /* 0x000fe200078e00ff */
[----:B------:R-:W-:-:S13]  /*17e60*/  IADD3 R2, P0, R14, R0, RZ ;  /* 0x000000000e027210 */ /* 0x000fda0007f1e0ff */
[----:B------:R-:W-:Y:S05]  /*17e70*/  WARPSYNC.COLLECTIVE R15, `(.L_x_2124) ;  /* 0x000000000f087348 */ /* 0x000fea0003c00000 */
[----:B------:R0:W1:Y:S02]  /*17e80*/  SHFL.IDX P6, R14, R13, R12, R11 ;  /* 0x0000000c0d0e7389 */ /* 0x00006400000c000b */
[----:B01----:R-:W-:Y:S01]  /*17e90*/  ENDCOLLECTIVE ;  /* 0x000000000000791b */ /* 0x003fe20003800000 */
.L_x_2124:
        /* <DEDUP_REMOVED lines=13> */
.L_x_2125:
[----:B------:R-:W-:Y:S05]  /*17f70*/  BRA `(.L_x_2126) ;  /* 0xffffffcc00107947 */ /* 0x000fea000383ffff */
.L_x_2031:
[----:B------:R-:W-:Y:S01]  /*17f80*/  BSSY B0, `(.L_x_2127) ;  /* 0x0000008000007945 */ /* 0x000fe20003800000 */
[----:B------:R-:W-:Y:S02]  /*17f90*/  IMAD.MOV.U32 R13, RZ, RZ, R31 ;  /* 0x000000ffff0d7224 */ /* 0x000fe400078e001f */
[----:B------:R-:W-:Y:S02]  /*17fa0*/  IMAD.MOV.U32 R12, RZ, RZ, RZ ;  /* 0x000000ffff0c7224 */ /* 0x000fe400078e00ff */
[----:B------:R-:W-:Y:S02]  /*17fb0*/  IMAD.MOV.U32 R11, RZ, RZ, 0x1f ;  /* 0x0000001fff0b7424 */ /* 0x000fe400078e00ff */
[----:B------:R-:W-:-:S07]  /*17fc0*/  IMAD.MOV.U32 R15, RZ, RZ, -0x1 ;  /* 0xffffffffff0f7424 */ /* 0x000fce00078e00ff */
[----:B01---5:R-:W-:Y:S05]  /*17fd0*/  WARPSYNC.COLLECTIVE R15, `(.L_x_2128) ;  /* 0x000000000f087348 */ /* 0x023fea0003c00000 */
[----:B------:R2:W3:Y:S02]  /*17fe0*/  SHFL.IDX P6, R14, R13, R12, R11 ;  /* 0x0000000c0d0e7389 */ /* 0x0004e400000c000b */
[----:B0123-5:R-:W-:Y:S01]  /*17ff0*/  ENDCOLLECTIVE ;  /* 0x000000000000791b */ /* 0x02ffe20003800000 */
.L_x_2128:
[----:B------:R-:W-:Y:S05]  /*18000*/  BSYNC B0 ;  /* 0x0000000000007941 */ /* 0x000fea0003800000 */
.L_x_2127:
[----:B------:R-:W-:Y:S05]  /*18010*/  BRA `(.L_x_2129) ;  /* 0xffffffcc00e47947 */ /* 0x000fea000383ffff */
.L_x_2034:
[----:B---3--:R3:W4:Y:S02]  /*18020*/  SYNCS.PHASECHK.TRANS64.TRYWAIT P0, [R5+URZ+0x22820], R0 ;  /* 0x02282000050075a7 */ /* 0x008724000800017f */
[----:B----4-:R-:W-:Y:S05]  /*18030*/  @!P0 NANOSLEEP.SYNCS 0x989680 ;  /* 0x009896800000895d */ /* 0x010fea0003900000 */
[----:B------:R-:W4:Y:S02]  /*18040*/  @!P0 SYNCS.PHASECHK.TRANS64 P0, [R5+URZ+0x22820], R0 ;  /* 0x02282000050085a7 */ /* 0x000f24000800007f */
[----:B----4-:R-:W-:Y:S05]  /*18050*/  @!P0 BRA `(.L_x_2034) ;  /* 0xfffffffc00f08947 */ /* 0x010fea000383ffff */
[----:B------:R-:W-:Y:S05]  /*18060*/  BRA `(.L_x_2130) ;  /* 0xffffffd0002c7947 */ /* 0x000fea000383ffff */
.L_x_2035:
        /* <DEDUP_REMOVED lines=8> */
[----:B0123-5:R-:W-:Y:S05]  /*180f0*/  WARPSYNC.COLLECTIVE R15, `(.L_x_2132) ;  /* 0x000000000f087348 */ /* 0x02ffea0003c00000 */
[----:B------:R4:W0:Y:S02]  /*18100*/  SHFL.IDX P6, R14, R13, R12, R11 ;  /* 0x0000000c0d0e7389 */ /* 0x00082400000c000b */
[----:B012345:R-:W-:Y:S01]  /*18110*/  ENDCOLLECTIVE ;  /* 0x000000000000791b */ /* 0x03ffe20003800000 */
.L_x_2132:
[----:B------:R-:W-:Y:S05]  /*18120*/  BSYNC B0 ;  /* 0x0000000000007941 */ /* 0x000fea0003800000 */
.L_x_2131:
[----:B------:R-:W-:Y:S05]  /*18130*/  BRA `(.L_x_2133) ;  /* 0xffffffd000147947 */ /* 0x000fea000383ffff */
.L_x_2038:
[----:B------:R-:W-:Y:S01]  /*18140*/  BSSY B1, `(.L_x_2134) ;  /* 0x0000006000017945 */ /* 0x000fe20003800000 */
[----:B------:R-:W-:-:S07]  /*18150*/  IMAD.MOV.U32 R15, RZ, RZ, -0x1 ;  /* 0xffffffffff0f7424 */ /* 0x000fce00078e00ff */
[----:B0123-5:R-:W-:Y:S05]  /*18160*/  WARPSYNC.COLLECTIVE R15, `(.L_x_2135) ;  /* 0x000000000f0c7348 */ /* 0x02ffea0003c00000 */
[----:B------:R-:W-:Y:S02]  /*18170*/  ELECT P6, UR62, PT ;  /* 0x00000000003e782f */ /* 0x000fe400038c0000 */
[----:B------:R-:W-:Y:S01]  /*18180*/  MOV R14, UR62 ;  /* 0x0000003e000e7c02 */ /* 0x000fe20008000f00 */
[----:B0123-5:R-:W-:Y:S10]  /*18190*/  ENDCOLLECTIVE ;  /* 0x000000000000791b */ /* 0x02fff40003800000 */
.L_x_2135:
[----:B------:R-:W-:Y:S05]  /*181a0*/  BSYNC B1 ;  /* 0x0000000000017941 */ /* 0x000fea0003800000 */
.L_x_2134:
[----:B------:R-:W-:Y:S05]  /*181b0*/  BRA `(.L_x_2136) ;  /* 0xffffffd0000c7947 */ /* 0x000fea000383ffff */
.L_x_2040:
[----:B---3--:R3:W4:Y:S02]  /*181c0*/  SYNCS.PHASECHK.TRANS64.TRYWAIT P1, [R3+URZ+0x22840], R2 ;  /* 0x02284002030075a7 */ /* 0x008724000802017f */
[----:B----4-:R-:W-:Y:S05]  /*181d0*/  @!P1 NANOSLEEP.SYNCS 0x989680 ;  /* 0x009896800000995d */ /* 0x010fea0003900000 */
[----:B------:R-:W4:Y:S02]  /*181e0*/  @!P1 SYNCS.PHASECHK.TRANS64 P1, [R3+URZ+0x22840], R2 ;  /* 0x02284002030095a7 */ /* 0x000f24000802007f */
[----:B----4-:R-:W-:Y:S05]  /*181f0*/  @!P1 BRA `(.L_x_2040) ;  /* 0xfffffffc00f09947 */ /* 0x010fea000383ffff */
[----:B------:R-:W-:Y:S05]  /*18200*/  BRA `(.L_x_2137) ;  /* 0xffffffd0002c7947 */ /* 0x000fea000383ffff */
.L_x_2042:
[----:B----4-:R4:W0:Y:S02]  /*18210*/  SYNCS.PHASECHK.TRANS64.TRYWAIT P1, [R5+URZ+0x22840], R0 ;  /* 0x02284000050075a7 */ /* 0x010824000802017f */
[----:B0-----:R-:W-:Y:S05]  /*18220*/  @!P1 NANOSLEEP.SYNCS 0x989680 ;  /* 0x009896800000995d */ /* 0x001fea0003900000 */
[----:B------:R-:W0:Y:S02]  /*18230*/  @!P1 SYNCS.PHASECHK.TRANS64 P1, [R5+URZ+0x22840], R0 ;  /* 0x02284000050095a7 */ /* 0x000e24000802007f */
[----:B0-----:R-:W-:Y:S05]  /*18240*/  @!P1 BRA `(.L_x_2042) ;  /* 0xfffffffc00f09947 */ /* 0x001fea000383ffff */
[----:B------:R-:W-:Y:S05]  /*18250*/  BRA `(.L_x_2138) ;  /* 0xffffffd000387947 */ /* 0x000fea000383ffff */
.L_x_2044:
[----:B------:R0:W0:Y:S02]  /*18260*/  SYNCS.PHASECHK.TRANS64.TRYWAIT P1, [R3+URZ+0x22860], R2 ;  /* 0x02286002030075a7 */ /* 0x000024000802017f */
[----:B0-----:R-:W-:Y:S05]  /*18270*/  @!P1 NANOSLEEP.SYNCS 0x989680 ;  /* 0x009896800000995d */ /* 0x001fea0003900000 */
[----:B------:R-:W0:Y:S02]  /*18280*/  @!P1 SYNCS.PHASECHK.TRANS64 P1, [R3+URZ+0x22860], R2 ;  /* 0x02286002030095a7 */ /* 0x000e24000802007f */
[----:B0-----:R-:W-:Y:S05]  /*18290*/  @!P1 BRA `(.L_x_2044) ;  /* 0xfffffffc00f09947 */ /* 0x001fea000383ffff */
[----:B------:R-:W-:Y:S05]  /*182a0*/  BRA `(.L_x_2139) ;  /* 0xffffffd000347947 */ /* 0x000fea000383ffff */
.L_x_2140:
        /* <DEDUP_REMOVED lines=13> */
.L_x_6454:


//--------------------- .text._ZN7cutlass13device_kernelIN5flash11enable_sm90INS1_16FlashAttnFwdSm90INS1_25CollectiveMainloopFwdSm90ILi2EN4cute5tupleIJNS5_1CILi1EEES8_S8_EEENS6_IJNS7_ILi128EEENS7_ILi96EEENS7_ILi64EEEEEELi256ENS_6half_tEfNS_4arch4Sm90ELb0ELb1ELb1ELb0ELb1ELb0ELb1ELb1ELb0ELb1ELb0ELb0EEENS1_21CollectiveEpilogueFwdINS6_IJSA_NS7_ILi256EEESB_EEES9_SE_SG_Li256ELb0ELb1ELb0ELb0EEENS1_30DynamicPersistentTileSchedulerILi256ELi128ELb0ELb1ELb1EEEEEEEEEvNT_6ParamsE --------------------------
	.section	.text._ZN7cutlass13device_kernelIN5flash11enable_sm90INS1_16FlashAttnFwdSm90INS1_25CollectiveMainloopFwdSm90ILi2EN4cute5tupleIJNS5_1CILi1EEES8_S8_EEENS6_IJNS7_ILi128EEENS7_ILi96EEENS7_ILi64EEEEEELi256ENS_6half_tEfNS_4arch4Sm90ELb0ELb1ELb1ELb0ELb1ELb0ELb1ELb1ELb0ELb1ELb0ELb0EEENS1_21CollectiveEpilogueFwdINS6_IJSA_NS7_ILi256EEESB_EEES9_SE_SG_Li256ELb0ELb1ELb0ELb0EEENS1_30DynamicPersistentTileSchedulerILi256ELi128ELb0ELb1ELb1EEEEEEEEEvNT_6ParamsE,"ax",@progbits
	.align	128
.text._ZN7cutlass13device_kernelIN5flash11enable_sm90INS1_16FlashAttnFwdSm90INS1_25CollectiveMainloopFwdSm90ILi2EN4cute5tupleIJNS5_1CILi1EEES8_S8_EEENS6_IJNS7_ILi128EEENS7_ILi96EEENS7_ILi64EEEEEELi256ENS_6half_tEfNS_4arch4Sm90ELb0ELb1ELb1ELb0ELb1ELb0ELb1ELb1ELb0ELb1ELb0ELb0EEENS1_21CollectiveEpilogueFwdINS6_IJSA_NS7_ILi256EEESB_EEES9_SE_SG_Li256ELb0ELb1ELb0ELb0EEENS1_30DynamicPersistentTileSchedulerILi256ELi128ELb0ELb1ELb1EEEEEEEEEvNT_6ParamsE:
        .type           _ZN7cutlass13device_kernelIN5flash11enable_sm90INS1_16FlashAttnFwdSm90INS1_25CollectiveMainloopFwdSm90ILi2EN4cute5tupleIJNS5_1CILi1EEES8_S8_EEENS6_IJNS7_ILi128EEENS7_ILi96EEENS7_ILi64EEEEEELi256ENS_6half_tEfNS_4arch4Sm90ELb0ELb1ELb1ELb0ELb1ELb0ELb1ELb1ELb0ELb1ELb0ELb0EEENS1_21CollectiveEpilogueFwdINS6_IJSA_NS7_ILi256EEESB_EEES9_SE_SG_Li256ELb0ELb1ELb0ELb0EEENS1_30DynamicPersistentTileSchedulerILi256ELi128ELb0ELb1ELb1EEEEEEEEEvNT_6ParamsE,@function
        .size           _ZN7cutlass13device_kernelIN5flash11enable_sm90INS1_16FlashAttnFwdSm90INS1_25CollectiveMainloopFwdSm90ILi2EN4cute5tupleIJNS5_1CILi1EEES8_S8_EEENS6_IJNS7_ILi128EEENS7_ILi96EEENS7_ILi64EEEEEELi256ENS_6half_tEfNS_4arch4Sm90ELb0ELb1ELb1ELb0ELb1ELb0ELb1ELb1ELb0ELb1ELb0ELb0EEENS1_21CollectiveEpilogueFwdINS6_IJSA_NS7_ILi256EEESB_EEES9_SE_SG_Li256ELb0ELb1ELb0ELb0EEENS1_30DynamicPersistentTileSchedulerILi256ELi128ELb0ELb1ELb1EEEEEEEEEvNT_6ParamsE,(.L_x_6455 - _ZN7cutlass13device_kernelIN5flash11enable_sm90INS1_16FlashAttnFwdSm90INS1_25CollectiveMainloopFwdSm90ILi2EN4cute5tupleIJNS5_1CILi1EEES8_S8_EEENS6_IJNS7_ILi128EEENS7_ILi96EEENS7_ILi64EEEEEELi256ENS_6half_tEfNS_4arch4Sm90ELb0ELb1ELb1ELb0ELb1ELb0ELb1ELb1ELb0ELb1ELb0ELb0EEENS1_21CollectiveEpilogueFwdINS6_IJSA_NS7_ILi256EEESB_EEES9_SE_SG_Li256ELb0ELb1ELb0ELb0EEENS1_30DynamicPersistentTileSchedulerILi256ELi128ELb0ELb1ELb1EEEEEEEEEvNT_6ParamsE)
        .other          _ZN7cutlass13device_kernelIN5flash11enable_sm90INS1_16FlashAttnFwdSm90INS1_25CollectiveMainloopFwdSm90ILi2EN4cute5tupleIJNS5_1CILi1EEES8_S8_EEENS6_IJNS7_ILi128EEENS7_ILi96EEENS7_ILi64EEEEEELi256ENS_6half_tEfNS_4arch4Sm90ELb0ELb1ELb1ELb0ELb1ELb0ELb1ELb1ELb0ELb1ELb0ELb0EEENS1_21CollectiveEpilogueFwdINS6_IJSA_NS7_ILi256EEESB_EEES9_SE_SG_Li256ELb0ELb1ELb0ELb0EEENS1_30DynamicPersistentTileSchedulerILi256ELi128ELb0ELb1ELb1EEEEEEEEEvNT_6ParamsE,@"STO_CUDA_ENTRY STV_DEFAULT"
_ZN7cutlass13device_kernelIN5flash11enable_sm90INS1_16FlashAttnFwdSm90INS1_25CollectiveMainloopFwdSm90ILi2EN4cute5tupleIJNS5_1CILi1EEES8_S8_EEENS6_IJNS7_ILi128EEENS7_ILi96EEENS7_ILi64EEEEEELi256ENS_6half_tEfNS_4arch4Sm90ELb0ELb1ELb1ELb0ELb1ELb0ELb1ELb1ELb0ELb1ELb0ELb0EEENS1_21CollectiveEpilogueFwdINS6_IJSA_NS7_ILi256EEESB_EEES9_SE_SG_Li256ELb0ELb1ELb0ELb0EEENS1_30DynamicPersistentTileSchedulerILi256ELi128ELb0ELb1ELb1EEEEEEEEEvNT_6ParamsE:
        /* <DEDUP_REMOVED lines=9> */
[----:B------:R1:W2:Y:S01]  /*0090*/  SHFL.IDX PT, R3, R12, RZ, 0x1f ;  /* 0x00001fff0c037589 */ /* 0x0002a200000e0000 */
        /* <DEDUP_REMOVED lines=15> */
[----:B------:R1:W0:Y:S01]  /*0190*/  @!UP0 SYNCS.EXCH.64 URZ, [UR8+0x32400], UR4 ;  /* 0x03240004083f85b2 */ /* 0x0002220008000100 */
[----:B------:R1:W3:Y:S05]  /*01a0*/  @!UP1 SYNCS.EXCH.64 URZ, [UR8+0x32410], UR4 ;  /* 0x03241004083f95b2 */ /* 0x0002ea0008000100 */
[----:B------:R1:W4:Y:S02]  /*01b0*/  @!UP2 SYNCS.EXCH.64 URZ, [UR8+0x32420], UR6 ;  /* 0x03242006083fa5b2 */ /* 0x0003240008000100 */
[----:B-12---:R-:W-:Y:S05]  /*01c0*/  @P1 BRA `(.L_x_2141) ;  /* 0x0000000000481947 */ /* 0x006fea0003800000 */
[----:B------:R-:W1:Y:S01]  /*01d0*/  S2UR UR5, SR_CgaCtaId ;  /* 0x00000000000579c3 */ /* 0x000e620000008800 */
[----:B------:R-:W-:Y:S01]  /*01e0*/  UMOV UR4, 0x400 ;  /* 0x0000040000047882 */ /* 0x000fe20000000000 */
[----:B------:R-:W-:Y:S01]  /*01f0*/  UMOV UR6, 0x80 ;  /* 0x0000008000067882 */ /* 0x000fe20000000000 */
[----:B------:R-:W-:Y:S01]  /*0200*/  UMOV UR7, 0x100 ;  /* 0x0000010000077882 */ /* 0x000fe20000000000 */
[----:B------:R-:W-:Y:S01]  /*0210*/  ELECT P0, URZ, PT ;  /* 0x00000000003f782f */ /* 0x000fe20003800000 */
[----:B-1----:R-:W-:Y:S02]  /*0220*/  ULEA UR8, UR5, UR4, 0x18 ;  /* 0x0000000405087291 */ /* 0x002fe4000f8ec03f */
[----:B------:R-:W-:-:S04]  /*0230*/  UIADD3 UR4, -UR6, 0x100000, URZ ;  /* 0x0010000006047890 */ /* 0x000fc8000fffe13f */
[----:B------:R-:W-:Y:S02]  /*0240*/  USHF.L.U32 UR5, UR4, 0xb, URZ ;  /* 0x0000000b04057899 */ /* 0x000fe4000800063f */
[----:B------:R-:W-:Y:S02]  /*0250*/  USHF.L.U32 UR4, UR4, 0x1, URZ ;  /* 0x0000000104047899 */ /* 0x000fe4000800063f */
[----:B------:R-:W-:-:S04]  /*0260*/  UIADD3 UR6, -UR7, 0x100000, URZ ;  /* 0x0010000007067890 */ /* 0x000fc8000fffe13f */
[----:B------:R-:W-:Y:S02]  /*0270*/  USHF.L.U32 UR7, UR6, 0xb, URZ ;  /* 0x0000000b06077899 */ /* 0x000fe4000800063f */
[----:B------:R-:W-:Y:S01]  /*0280*/  USHF.L.U32 UR6, UR6, 0x1, URZ ;  /* 0x0000000106067899 */ /* 0x000fe2000800063f */
[----:B------:R-:W1:Y:S03]  /*0290*/  FENCE.VIEW.ASYNC.S ;  /* 0x00000000000073c6 */ /* 0x000e660000000000 */
[----:B-1----:R1:W2:Y:S08]  /*02a0*/  SYNCS.EXCH.64 URZ, [UR8+0x32430], UR4 ;  /* 0x03243004083f75b2 */ /* 0x0022b00008000100 */
[----:B------:R1:W0:Y:S01]  /*02b0*/  SYNCS.EXCH.64 URZ, [UR8+0x32440], UR6 ;  /* 0x03244006083f75b2 */ /* 0x0002220008000100 */
[----:B------:R1:W0:Y:S01]  /*02c0*/  SYNCS.EXCH.64 URZ, [UR8+0x32438], UR4 ;  /* 0x03243804083f75b2 */ /* 0x0002220008000100 */
[----:B------:R1:W0:Y:S01]  /*02d0*/  SYNCS.EXCH.64 URZ, [UR8+0x32448], UR6 ;  /* 0x03244806083f75b2 */ /* 0x0002220008000100 */
[----:B------:R-:W-:Y:S01]  /*02e0*/  NOP ;  /* 0x0000000000007918 */ /* 0x000fe20000000000 */
.L_x_2141:
[----:B------:R-:W5:Y:S01]  /*02f0*/  SHFL.IDX PT, R2, R0, RZ, 0x1f ;  /* 0x00001fff00027589 */ /* 0x000f6200000e0000 */
[----:B------:R-:W-:Y:S01]  /*0300*/  NOP ;  /* 0x0000000000007918 */ /* 0x000fe20000000000 */
[----:B-----5:R-:W-:-:S13]  /*0310*/  ISETP.NE.AND P0, PT, R2, RZ, PT ;  /* 0x000000ff0200720c */ /* 0x020fda0003f05270 */
[----:B------:R-:W-:Y:S05]  /*0320*/  @P0 BRA `(.L_x_2142) ;  /* 0x0000000000480947 */ /* 0x000fea0003800000 */
[----:B-1----:R-:W1:Y:S01]  /*0330*/  S2UR UR5, SR_CgaCtaId ;  /* 0x00000000000579c3 */ /* 0x002e620000008800 */
        /* <DEDUP_REMOVED lines=12> */
[----:B-1----:R1:W0:Y:S08]  /*0400*/  SYNCS.EXCH.64 URZ, [UR8+0x32450], UR4 ;  /* 0x03245004083f75b2 */ /* 0x0022300008000100 */
[----:B------:R1:W0:Y:S01]  /*0410*/  SYNCS.EXCH.64 URZ, [UR8+0x32460], UR6 ;  /* 0x03246006083f75b2 */ /* 0x0002220008000100 */
[----:B------:R1:W0:Y:S01]  /*0420*/  SYNCS.EXCH.64 URZ, [UR8+0x32458], UR4 ;  /* 0x03245804083f75b2 */ /* 0x0002220008000100 */
[----:B------:R1:W0:Y:S01]  /*0430*/  SYNCS.EXCH.64 URZ, [UR8+0x32468], UR6 ;  /* 0x03246806083f75b2 */ /* 0x0002220008000100 */
[----:B------:R-:W-:Y:S01]  /*0440*/  NOP ;  /* 0x0000000000007918 */ /* 0x000fe20000000000 */
.L_x_2142:
[----:B------:R-:W5:Y:S01]  /*0450*/  SHFL.IDX PT, R2, R0, RZ, 0x1f ;  /* 0x00001fff00027589 */ /* 0x000f6200000e0000 */
[----:B------:R-:W-:Y:S01]  /*0460*/  NOP ;  /* 0x0000000000007918 */ /* 0x000fe20000000000 */
[----:B-----5:R-:W-:-:S13]  /*0470*/  ISETP.NE.AND P0, PT, R2, RZ, PT ;  /* 0x000000ff0200720c */ /* 0x020fda0003f05270 */
[----:B------:R-:W-:Y:S05]  /*0480*/  @P0 BRA `(.L_x_2143) ;  /* 0x0000000000380947 */ /* 0x000fea0003800000 */
[----:B-1----:R-:W1:Y:S01]  /*0490*/  S2UR UR5, SR_CgaCtaId ;  /* 0x00000000000579c3 */ /* 0x002e620000008800 */
[----:B------:R-:W-:Y:S01]  /*04a0*/  UMOV UR4, 0x400 ;  /* 0x0000040000047882 */ /* 0x000fe20000000000 */
[----:B------:R-:W-:Y:S01]  /*04b0*/  UMOV UR7, 0x80 ;  /* 0x0000008000077882 */ /* 0x000fe20000000000 */
[----:B------:R-:W-:Y:S01]  /*04c0*/  ELECT P0, URZ, PT ;  /* 0x00000000003f782f */ /* 0x000fe20003800000 */
[----:B-1----:R-:W-:Y:S02]  /*04d0*/  ULEA UR6, UR5, UR4, 0x18 ;  /* 0x0000000405067291 */ /* 0x002fe4000f8ec03f */
[----:B------:R-:W-:-:S04]  /*04e0*/  UIADD3 UR4, -UR7, 0x100000, URZ ;  /* 0x0010000007047890 */ /* 0x000fc8000fffe13f */
[----:B------:R-:W-:Y:S02]  /*04f0*/  USHF.L.U32 UR5, UR4, 0xb, URZ ;  /* 0x0000000b04057899 */ /* 0x000fe4000800063f */
[----:B------:R-:W-:Y:S01]  /*0500*/  USHF.L.U32 UR4, UR4, 0x1, URZ ;  /* 0x0000000104047899 */ /* 0x000fe2000800063f */
[----:B------:R-:W1:Y:S11]  /*0510*/  FENCE.VIEW.ASYNC.S ;  /* 0x00000000000073c6 */ /* 0x000e760000000000 */
[----:B-1----:R1:W0:Y:S01]  /*0520*/  SYNCS.EXCH.64 URZ, [UR6+0x32470], UR4 ;  /* 0x03247004063f75b2 */ /* 0x0022220008000100 */
[----:B------:R1:W0:Y:S01]  /*0530*/  SYNCS.EXCH.64 URZ, [UR6+0x32480], UR4 ;  /* 0x03248004063f75b2 */ /* 0x0002220008000100 */
[----:B------:R1:W0:Y:S01]  /*0540*/  SYNCS.EXCH.64 URZ, [UR6+0x32478], UR4 ;  /* 0x03247804063f75b2 */ /* 0x0002220008000100 */
[----:B------:R1:W0:Y:S01]  /*0550*/  SYNCS.EXCH.64 URZ, [UR6+0x32488], UR4 ;  /* 0x03248804063f75b2 */ /* 0x0002220008000100 */
[----:B------:R-:W-:Y:S01]  /*0560*/  NOP ;  /* 0x0000000000007918 */ /* 0x000fe20000000000 */
.L_x_2143:
        /* <DEDUP_REMOVED lines=22> */
.L_x_2144:
[----:B------:R-:W5:Y:S01]  /*06d0*/  SHFL.IDX PT, R2, R0, RZ, 0x1f ;  /* 0x00001fff00027589 */ /* 0x000f6200000e0000 */
[----:B------:R-:W-:Y:S01]  /*06e0*/  R2UR UR9, R3 ;  /* 0x00000000030972ca */ /* 0x000fe200000e0000 */
        /* <DEDUP_REMOVED lines=21> */
.L_x_2145:
[----:B-1----:R-:W-:Y:S01]  /*0840*/  ULDC UR4, c[0x0][0x20] ;  /* 0x0000080000047ab9 */ /* 0x002fe20000000800 */
[----:B------:R-:W-:Y:S01]  /*0850*/  UISETP.NE.AND UP0, UPT, UR9, URZ, UPT ;  /* 0x0000003f0900728c */ /* 0x000fe2000bf05270 */
[----:B------:R-:W-:Y:S01]  /*0860*/  IADD3 R16, P0, R1, UR4, RZ ;  /* 0x0000000401107c10 */ /* 0x000fe2000ff1e0ff */
[----:B------:R-:W-:Y:S01]  /*0870*/  UMOV UR4, 0x1 ;  /* 0x0000000100047882 */ /* 0x000fe20000000000 */
[----:B------:R-:W-:Y:S01]  /*0880*/  ULDC UR5, c[0x0][0x24] ;  /* 0x0000090000057ab9 */ /* 0x000fe20000000800 */
[----:B------:R-:W-:Y:S01]  /*0890*/  USEL UR4, UR4, 0x2, !UP0 ;  /* 0x0000000204047887 */ /* 0x000fe2000c000000 */
[----:B------:R-:W-:Y:S01]  /*08a0*/  IADD3 R2, P1, R16, 0x50, RZ ;  /* 0x0000005010027810 */ /* 0x000fe20007f3e0ff */
[----:B------:R-:W-:Y:S01]  /*08b0*/  IMAD.X R17, RZ, RZ, UR5, P0 ;  /* 0x00000005ff117e24 */ /* 0x000fe200080e06ff */
[----:B------:R-:W-:Y:S01]  /*08c0*/  PLOP3.LUT P2, PT, PT, PT, UP0, 0x80, 0x0 ;  /* 0x000000000000781c */ /* 0x000fe20003f4f008 */
[----:B------:R-:W-:Y:S01]  /*08d0*/  NOP ;  /* 0x0000000000007918 */ /* 0x000fe20000000000 */
[----:B------:R-:W-:Y:S01]  /*08e0*/  ULDC.64 UR36, c[0x0][0x208] ;  /* 0x0000820000247ab9 */ /* 0x000fe20000000a00 */
[----:B------:R1:W-:Y:S01]  /*08f0*/  STL [R1+0x454], R2 ;  /* 0x0004540201007387 */ /* 0x0003e20000100800 */
[----:B------:R-:W-:-:S05]  /*0900*/  IMAD.X R3, RZ, RZ, R17, P1 ;  /* 0x000000ffff037224 */ /* 0x000fca00008e0611 */
[----:B------:R0:W-:Y:S01]  /*0910*/  STL [R1+0x450], R3 ;  /* 0x0004500301007387 */ /* 0x0001e20000100800 */
[----:B-1----:R-:W-:-:S05]  /*0920*/  IMAD.U32 R2, RZ, RZ, UR4 ;  /* 0x00000004ff027e24 */ /* 0x002fca000f8e00ff */
[----:B------:R1:W-:Y:S01]  /*0930*/  STL [R1+0x45c], R2 ;  /* 0x00045c0201007387 */ /* 0x0003e20000100800 */
[----:B0-234-:R-:W-:Y:S06]  /*0940*/  BAR.SYNC.DEFER_BLOCKING 0x0 ;  /* 0x0000000000007b1d */ /* 0x01dfec0000010000 */
[----:B------:R-:W-:Y:S05]  /*0950*/  @!P2 BRA `(.L_x_2146) ;  /* 0x00000220000ca947 */ /* 0x000fea0003800000 */
.L_x_2147:
[----:B------:R-:W-:-:S08]  /*0960*/  NOP ;  /* 0x0000000000007918 */ /* 0x000fd00000000000 */
[----:B------:R-:W0:Y:S02]  /*0970*/  USETMAXREG.TRY_ALLOC.CTAPOOL UP0, 0xe8 ;  /* 0x000000e8000079c8 */ /* 0x000e240008000600 */
[----:B0-----:R-:W-:-:S13]  /*0980*/  PLOP3.LUT P0, PT, PT, PT, UP0, 0x80, 0x0 ;  /* 0x000000000000781c */ /* 0x001fda0003f0f008 */
[----:B------:R-:W-:Y:S05]  /*0990*/  @!P0 BRA `(.L_x_2147) ;  /* 0xfffffffc00f08947 */ /* 0x000fea000383ffff */
[----:B------:R-:W0:Y:S08]  /*09a0*/  S2UR UR5, SR_CTAID.X ;  /* 0x00000000000579c3 */ /* 0x000e300000002500 */
[----:B------:R-:W-:Y:S08]  /*09b0*/  BAR.ARV 0x4, 0x180 ;  /* 0x0106000000007b1d */ /* 0x000ff00000002000 */
[----:B------:R-:W-:Y:S08]  /*09c0*/  BAR.ARV 0x8, 0x180 ;  /* 0x0206000000007b1d */ /* 0x000ff00000002000 */
[----:B------:R-:W0:Y:S01]  /*09d0*/  LDC R0, c[0x0][0xd38] ;  /* 0x00034e00ff007b82 */ /* 0x000e220000000800 */
[----:B------:R-:W-:Y:S01]  /*09e0*/  ISETP.NE.AND P0, PT, R12, 0x1, PT ;  /* 0x000000010c00780c */ /* 0x000fe20003f05270 */
[----:B------:R2:W-:-:S12]  /*09f0*/  STL.64 [R1+0x1f8], RZ ;  /* 0x0001f8ff01007387 */ /* 0x0005d80000100a00 */
[----:B------:R-:W-:Y:S06]  /*0a00*/  @!P0 BAR.ARV 0x9, 0x100 ;  /* 0x0244000000008b1d */ /* 0x000fec0000002000 */
[C---:B------:R-:W-:Y:S02]  /*0a10*/  IADD3 R208, P1, R16.reuse, 0x1f8, RZ ;  /* 0x000001f810d07810 */ /* 0x040fe40007f3e0ff */
[----:B------:R-:W-:Y:S01]  /*0a20*/  IADD3 R216, P2, R16, 0x204, RZ ;  /* 0x0000020410d87810 */ /* 0x000fe20007f5e0ff */
[----:B------:R2:W-:Y:S01]  /*0a30*/  STL [R1+0x200], RZ ;  /* 0x000200ff01007387 */ /* 0x0005e20000100800 */
[----:B0-----:R-:W-:Y:S01]  /*0a40*/  ISETP.LE.AND P0, PT, R0, UR5, PT ;  /* 0x0000000500007c0c */ /* 0x001fe2000bf03270 */
[----:B------:R-:W-:-:S02]  /*0a50*/  IMAD.X R209, RZ, RZ, R17, P1 ;  /* 0x000000ffffd17224 */ /* 0x000fc400008e0611 */
[----:B------:R2:W-:Y:S01]  /*0a60*/  STL [R1+0x204], RZ ;  /* 0x000204ff01007387 */ /* 0x0005e20000100800 */
[----:B------:R-:W-:-:S09]  /*0a70*/  IMAD.X R211, RZ, RZ, R17, P2 ;  /* 0x000000ffffd37224 */ /* 0x000fd200010e0611 */
[----:B--2---:R-:W-:Y:S05]  /*0a80*/  @P0 EXIT ;  /* 0x000000000000094d */ /* 0x004fea0003800000 */
[----:B-1----:R-:W0:Y:S01]  /*0a90*/  S2R R2, SR_TID.X ;  /* 0x0000000000027919 */ /* 0x002e220000002100 */
[----:B------:R-:W1:Y:S01]  /*0aa0*/  S2UR UR9, SR_CgaCtaId ;  /* 0x00000000000979c3 */ /* 0x000e620000008800 */
[----:B------:R-:W-:Y:S01]  /*0ab0*/  UMOV UR42, 0x400 ;  /* 0x00000400002a7882 */ /* 0x000fe20000000000 */
[----:B------:R-:W-:Y:S01]  /*0ac0*/  IMAD.MOV.U32 R179, RZ, RZ, 0x2 ;  /* 0x00000002ffb37424 */ /* 0x000fe200078e00ff */
[C---:B------:R-:W-:Y:S01]  /*0ad0*/  IADD3 R205, -R12.reuse, 0xb, RZ ;  /* 0x0000000b0ccd7810 */ /* 0x040fe20007ffe1ff */
[----:B------:R-:W-:-:S04]  /*0ae0*/  VIADD R206, R12, 0x8 ;  /* 0x000000080cce7836 */ /* 0x000fc80000000000 */
[----:B------:R-:W2:Y:S01]  /*0af0*/  S2UR UR4, SR_SWINHI ;  /* 0x00000000000479c3 */ /* 0x000ea20000002f00 */
[----:B-1----:R-:W-:Y:S01]  /*0b00*/  ULEA UR42, UR9, UR42, 0x18 ;  /* 0x0000002a092a7291 */ /* 0x002fe2000f8ec03f */
[----:B0-----:R-:W-:-:S06]  /*0b10*/  VIADD R204, R2, 0xffffff80 ;  /* 0xffffff8002cc7836 */ /* 0x001fcc0000000000 */
[----:B------:R-:W-:Y:S01]  /*0b20*/  UMOV UR58, UR42 ;  /* 0x0000002a003a7c82 */ /* 0x000fe20008000000 */
[----:B--2---:R-:W-:Y:S01]  /*0b30*/  UMOV UR59, UR4 ;  /* 0x00000004003b7c82 */ /* 0x004fe20008000000 */
[----:B------:R-:W-:Y:S01]  /*0b40*/  UMOV UR4, UR5 ;  /* 0x0000000500047c82 */ /* 0x000fe20008000000 */
[----:B------:R-:W-:-:S04]  /*0b50*/  SHF.R.S32.HI R11, RZ, 0x1f, R204 ;  /* 0x0000001fff0b7819 */ /* 0x000fc800000114cc */
[CC--:B------:R-:W-:Y:S02]  /*0b60*/  LEA.HI R0, R11.reuse, R204.reuse, RZ, 0x5 ;  /* 0x000000cc0b007211 */ /* 0x0c0fe400078f28ff */
[CC--:B------:R-:W-:Y:S02]  /*0b70*/  LEA.HI R2, R11.reuse, R204.reuse, RZ, 0x4 ;  /* 0x000000cc0b027211 */ /* 0x0c0fe400078f20ff */
[CC--:B------:R-:W-:Y:S01]  /*0b80*/  LEA.HI R6, R11.reuse, R204.reuse, RZ, 0x2 ;  /* 0x000000cc0b067211 */ /* 0x0c0fe200078f10ff */
[----:B------:R-:W-:Y:S01]  /*0b90*/  IMAD.SHL.U32 R4, R0, 0x20, RZ ;  /* 0x0000002000047824 */ /* 0x000fe200078e00ff */
[----:B------:R-:W-:Y:S02]  /*0ba0*/  SHF.R.S32.HI R5, RZ, 0x4, R2 ;  /* 0x00000004ff057819 */ /* 0x000fe40000011402 */
[----:B------:R-:W-:Y:S02]  /*0bb0*/  LOP3.LUT R3, R2, 0x3fffff0, RZ, 0xc0, !PT ;  /* 0x03fffff002037812 */ /* 0x000fe400078ec0ff */
[----:B------:R-:W-:-:S02]  /*0bc0*/  LEA.HI R0, R11, R204, RZ, 0x7 ;  /* 0x000000cc0b007211 */ /* 0x000fc400078f38ff */
[----:B------:R-:W-:Y:S02]  /*0bd0*/  LOP3.LUT R7, R4, 0xfffffc00, RZ, 0xc0, !PT ;  /* 0xfffffc0004077812 */ /* 0x000fe400078ec0ff */
[----:B------:R-:W-:Y:S01]  /*0be0*/  LEA.HI R4, R2, R5, RZ, 0x1 ;  /* 0x0000000502047211 */ /* 0x000fe200078f08ff */
[----:B------:R-:W-:Y:S01]  /*0bf0*/  IMAD.IADD R2, R204, 0x1, -R3 ;  /* 0x00000001cc027824 */ /* 0x000fe200078e0a03 */
[----:B------:R-:W-:Y:S02]  /*0c00*/  LOP3.LUT R3, R0, 0xffffff80, RZ, 0xc0, !PT ;  /* 0xffffff8000037812 */ /* 0x000fe400078ec0ff */
[----:B------:R-:W-:Y:S01]  /*0c10*/  LOP3.LUT R4, R4, 0x1ffffffe, RZ, 0xc0, !PT ;  /* 0x1ffffffe04047812 */ /* 0x000fe200078ec0ff */
[----:B------:R-:W-:Y:S01]  /*0c20*/  IMAD R7, R2, 0x40, R7 ;  /* 0x0000004002077824 */ /* 0x000fe200078e0207 */
[----:B------:R-:W-:Y:S01]  /*0c30*/  LEA.HI R201, R11, R204, RZ, 0x3 ;  /* 0x000000cc0bc97211 */ /* 0x000fe200078f18ff */
[----:B------:R-:W-:Y:S01]  /*0c40*/  IMAD.IADD R210, R204, 0x1, -R3 ;  /* 0x00000001ccd27824 */ /* 0x000fe200078e0a03 */
[----:B------:R-:W-:Y:S01]  /*0c50*/  SHF.R.S32.HI R219, RZ, 0x7, R0 ;  /* 0x00000007ffdb7819 */ /* 0x000fe20000011400 */
[----:B------:R-:W-:Y:S01]  /*0c60*/  IMAD.IADD R4, R5, 0x1, -R4 ;  /* 0x0000000105047824 */ /* 0x000fe200078e0a04 */
[----:B------:R-:W-:-:S02]  /*0c70*/  LOP3.LUT R207, R201, 0xfffffff8, RZ, 0xc0, !PT ;  /* 0xfffffff8c9cf7812 */ /* 0x000fc400078ec0ff */
[----:B------:R-:W-:Y:S01]  /*0c80*/  SHF.R.S32.HI R3, RZ, 0x1f, R210 ;  /* 0x0000001fff037819 */ /* 0x000fe200000114d2 */
[----:B------:R-:W-:Y:S01]  /*0c90*/  IMAD R4, R4, 0x8, R7 ;  /* 0x0000000804047824 */ /* 0x000fe200078e0207 */
[----:B------:R-:W-:Y:S01]  /*0ca0*/  LOP3.LUT R7, R6, 0xfffffffc, RZ, 0xc0, !PT ;  /* 0xfffffffc06077812 */ /* 0x000fe200078ec0ff */
[----:B------:R-:W-:Y:S01]  /*0cb0*/  IMAD.IADD R207, R204, 0x1, -R207 ;  /* 0x00000001cccf7824 */ /* 0x000fe200078e0acf */
[CC--:B------:R-:W-:Y:S01]  /*0cc0*/  LEA.HI R13, R3.reuse, R210.reuse, RZ, 0x2 ;  /* 0x000000d2030d7211 */ /* 0x0c0fe200078f10ff */
[----:B------:R-:W-:Y:S01]  /*0cd0*/  IMAD.WIDE R178, R4, R179, UR58 ;  /* 0x0000003a04b27e25 */ /* 0x000fe2000f8e02b3 */
[----:B------:R-:W-:Y:S02]  /*0ce0*/  LEA.HI R3, R3, R210, RZ, 0x5 ;  /* 0x000000d203037211 */ /* 0x000fe400078f28ff */
[----:B------:R-:W-:Y:S01]  /*0cf0*/  SHF.R.S32.HI R2, RZ, 0x2, R13 ;  /* 0x00000002ff027819 */ /* 0x000fe2000001140d */
[----:B------:R-:W-:Y:S01]  /*0d00*/  IMAD.IADD R7, R204, 0x1, -R7 ;  /* 0x00000001cc077824 */ /* 0x000fe200078e0a07 */
[----:B------:R-:W-:Y:S01]  /*0d10*/  SHF.R.S32.HI R5, RZ, 0x1f, R13 ;  /* 0x0000001fff057819 */ /* 0x000fe2000001140d */
[----:B------:R-:W-:Y:S01]  /*0d20*/  IMAD.SHL.U32 R190, R207, 0x8, RZ ;  /* 0x00000008cfbe7824 */ /* 0x000fe200078e00ff */
[----:B------:R-:W-:-:S02]  /*0d30*/  IADD3 R8, P0, R178, 0x20, RZ ;  /* 0x00000020b2087810 */ /* 0x000fc40007f1e0ff */
[----:B------:R-:W-:Y:S01]  /*0d40*/  LEA.HI R5, R5, R2, RZ, 0x3 ;  /* 0x0000000205057211 */ /* 0x000fe200078f18ff */
[C---:B------:R-:W-:Y:S01]  /*0d50*/  VIADD R192, R190.reuse, 0x40 ;  /* 0x00000040bec07836 */ /* 0x040fe20000000000 */
[----:B------:R-:W-:Y:S01]  /*0d60*/  LEA.HI R4, R7, R7, RZ, 0x1 ;  /* 0x0000000707047211 */ /* 0x000fe200078f08ff */
[C---:B------:R-:W-:Y:S01]  /*0d70*/  VIADD R191, R190.reuse, 0x80 ;  /* 0x00000080bebf7836 */ /* 0x040fe20000000000 */
[----:B------:R-:W-:Y:S01]  /*0d80*/  LOP3.LUT R5, R5, 0xfffffff8, RZ, 0xc0, !PT ;  /* 0xfffffff805057812 */ /* 0x000fe200078ec0ff */
[----:B------:R-:W-:Y:S01]  /*0d90*/  VIADD R193, R190, 0xc0 ;  /* 0x000000c0bec17836 */ /* 0x000fe20000000000 */
[----:B------:R-:W-:Y:S02]  /*0da0*/  LOP3.LUT R6, R8, 0x380, RZ, 0xc0, !PT ;  /* 0x0000038008067812 */ /* 0x000fe400078ec0ff */
[----:B------:R-:W-:Y:S01]  /*0db0*/  SHF.R.S32.HI R3, RZ, 0x5, R3 ;  /* 0x00000005ff037819 */ /* 0x000fe20000011403 */
[----:B------:R-:W-:Y:S01]  /*0dc0*/  IMAD.IADD R2, R2, 0x1, -R5 ;  /* 0x0000000102027824 */ /* 0x000fe200078e0a05 */
[----:B------:R-:W-:-:S02]  /*0dd0*/  LOP3.LUT R4, R4, 0x1ffffffe, RZ, 0xc0, !PT ;  /* 0x1ffffffe04047812 */ /* 0x000fc400078ec0ff */
[----:B------:R-:W-:Y:S01]  /*0de0*/  SHF.R.U64 R5, R6, 0x3, RZ ;  /* 0x0000000306057819 */ /* 0x000fe200000012ff */
[----:B------:R-:W-:Y:S01]  /*0df0*/  IMAD R15, R3, 0x10, R2 ;  /* 0x00000010030f7824 */ /* 0x000fe200078e0202 */
[C---:B------:R-:W-:Y:S01]  /*0e00*/  IADD3 R9, P3, R178.reuse, 0x4000, RZ ;  /* 0x00004000b2097810 */ /* 0x040fe20007f7e0ff */
[----:B------:R-:W-:Y:S01]  /*0e10*/  IMAD.IADD R19, R7, 0x1, -R4 ;  /* 0x0000000107137824 */ /* 0x000fe200078e0a04 */
[----:B------:R-:W-:Y:S01]  /*0e20*/  LOP3.LUT R2, R5, R8, RZ, 0x3c, !PT ;  /* 0x0000000805027212 */ /* 0x000fe200078e3cff */
[--C-:B------:R-:W-:Y:S01]  /*0e30*/  IMAD.X R3, RZ, RZ, R179.reuse, P0 ;  /* 0x000000ffff037224 */ /* 0x100fe200000e06b3 */
[C---:B------:R-:W-:Y:S02]  /*0e40*/  IADD3 R5, P4, R178.reuse, 0x4020, RZ ;  /* 0x00004020b2057810 */ /* 0x040fe40007f9e0ff */
[----:B------:R-:W-:Y:S02]  /*0e50*/  IADD3 R7, P2, R178, 0x60, RZ ;  /* 0x00000060b2077810 */ /* 0x000fe40007f5e0ff */
[----:B------:R-:W-:Y:S01]  /*0e60*/  LEA.HI R0, R0, R219, RZ, 0x1 ;  /* 0x000000db00007211 */ /* 0x000fe200078f08ff */
[----:B------:R-:W-:Y:S01]  /*0e70*/  IMAD.X R11, RZ, RZ, R179, P4 ;  /* 0x000000ffff0b7224 */ /* 0x000fe200020e06b3 */
[----:B------:R-:W-:-:S02]  /*0e80*/  IADD3 R21, P1, R178, 0x40, RZ ;  /* 0x00000040b2157810 */ /* 0x000fc40007f3e0ff */
[----:B------:R-:W-:Y:S02]  /*0e90*/  LOP3.LUT R10, R5, 0x380, RZ, 0xc0, !PT ;  /* 0x00000380050a7812 */ /* 0x000fe400078ec0ff */
[----:B------:R-:W-:Y:S02]  /*0ea0*/  LOP3.LUT R6, R7, 0x380, RZ, 0xc0, !PT ;  /* 0x0000038007067812 */ /* 0x000fe400078ec0ff */
[----:B------:R-:W-:Y:S02]  /*0eb0*/  LOP3.LUT R8, R9, 0x380, RZ, 0xc0, !PT ;  /* 0x0000038009087812 */ /* 0x000fe400078ec0ff */
[----:B------:R-:W-:Y:S02]  /*0ec0*/  LOP3.LUT R0, R0, 0x3fffffe, RZ, 0xc0, !PT ;  /* 0x03fffffe00007812 */ /* 0x000fe400078ec0ff */
[----:B------:R-:W-:Y:S02]  /*0ed0*/  LOP3.LUT R4, R21, 0x380, RZ, 0xc0, !PT ;  /* 0x0000038015047812 */ /* 0x000fe400078ec0ff */
[----:B------:R-:W-:Y:S01]  /*0ee0*/  SHF.R.U64 R10, R10, 0x3, RZ ;  /* 0x000000030a0a7819 */ /* 0x000fe200000012ff */
[----:B------:R-:W-:Y:S01]  /*0ef0*/  IMAD.IADD R0, R219, 0x1, -R0 ;  /* 0x00000001db007824 */ /* 0x000fe200078e0a00 */
[----:B------:R-:W-:-:S02]  /*0f00*/  SHF.R.U64 R6, R6, 0x3, RZ ;  /* 0x0000000306067819 */ /* 0x000fc400000012ff */
[----:B------:R-:W-:Y:S01]  /*0f10*/  SHF.R.U64 R8, R8, 0x3, RZ ;  /* 0x0000000308087819 */ /* 0x000fe200000012ff */
[----:B------:R-:W-:Y:S01]  /*0f20*/  IMAD R202, R0, 0x40, R15 ;  /* 0x0000004000ca7824 */ /* 0x000fe200078e020f */
[----:B------:R-:W-:Y:S02]  /*0f30*/  LOP3.LUT R13, R13, 0x7ffffffc, RZ, 0xc0, !PT ;  /* 0x7ffffffc0d0d7812 */ /* 0x000fe400078ec0ff */
[----:B------:R-:W-:Y:S01]  /*0f40*/  SHF.R.U64 R4, R4, 0x3, RZ ;  /* 0x0000000304047819 */ /* 0x000fe200000012ff */
[----:B------:R-:W-:Y:S01]  /*0f50*/  IMAD R228, R19, 0x8, R202 ;  /* 0x0000000813e47824 */ /* 0x000fe200078e02ca */
[----:B------:R-:W-:Y:S01]  /*0f60*/  LOP3.LUT R10, R10, R5, RZ, 0x3c, !PT ;  /* 0x000000050a0a7212 */ /* 0x000fe200078e3cff */
[--C-:B------:R-:W-:Y:S01]  /*0f70*/  IMAD.X R5, RZ, RZ, R179.reuse, P1 ;  /* 0x000000ffff057224 */ /* 0x100fe200008e06b3 */
[----:B------:R-:W-:Y:S01]  /*0f80*/  LOP3.LUT R6, R6, R7, RZ, 0x3c, !PT ;  /* 0x0000000706067212 */ /* 0x000fe200078e3cff */
[--C-:B------:R-:W-:Y:S01]  /*0f90*/  IMAD.X R7, RZ, RZ, R179.reuse, P2 ;  /* 0x000000ffff077224 */ /* 0x100fe200010e06b3 */
[----:B------:R-:W-:Y:S01]  /*0fa0*/  LOP3.LUT R8, R8, R9, RZ, 0x3c, !PT ;  /* 0x0000000908087212 */ /* 0x000fe200078e3cff */
[----:B------:R-:W-:Y:S01]  /*0fb0*/  IMAD.X R9, RZ, RZ, R179, P3 ;  /* 0x000000ffff097224 */ /* 0x000fe200018e06b3 */
[----:B------:R-:W-:Y:S01]  /*0fc0*/  IADD3 R22, P0, R16, 0x11c, RZ ;  /* 0x0000011c10167810 */ /* 0x000fe20007f1e0ff */
[----:B------:R-:W-:Y:S01]  /*0fd0*/  IMAD.IADD R13, R210, 0x1, -R13 ;  /* 0x00000001d20d7824 */ /* 0x000fe200078e0a0d */
[----:B------:R-:W-:-:S02]  /*0fe0*/  IADD3 R218, P1, R16, 0x210, RZ ;  /* 0x0000021010da7810 */ /* 0x000fc40007f3e0ff */
[----:B------:R-:W-:Y:S01]  /*0ff0*/  LOP3.LUT R4, R4, R21, RZ, 0x3c, !PT ;  /* 0x0000001504047212 */ /* 0x000fe200078e3cff */
[--C-:B------:R-:W-:Y:S01]  /*1000*/  IMAD.X R23, RZ, RZ, R17.reuse, P0 ;  /* 0x000000ffff177224 */ /* 0x100fe200000e0611 */
[----:B------:R-:W-:Y:S01]  /*1010*/  MOV R227, R2 ;  /* 0x0000000200e37202 */ /* 0x000fe20000000f00 */
[----:B------:R-:W-:Y:S01]  /*1020*/  IMAD.X R217, RZ, RZ, R17, P1 ;  /* 0x000000ffffd97224 */ /* 0x000fe200008e0611 */
[----:B------:R-:W-:Y:S01]  /*1030*/  MOV R226, R4 ;  /* 0x0000000400e27202 */ /* 0x000fe20000000f00 */
[----:B------:R-:W-:Y:S01]  /*1040*/  IMAD.SHL.U32 R203, R13, 0x2, RZ ;  /* 0x000000020dcb7824 */ /* 0x000fe200078e00ff */
[----:B------:R-:W-:Y:S02]  /*1050*/  MOV R225, R6 ;  /* 0x0000000600e17202 */ /* 0x000fe40000000f00 */
[----:B------:R-:W-:Y:S02]  /*1060*/  MOV R221, R8 ;  /* 0x0000000800dd7202 */ /* 0x000fe40000000f00 */
[----:B------:R-:W-:-:S02]  /*1070*/  MOV R220, R10 ;  /* 0x0000000a00dc7202 */ /* 0x000fc40000000f00 */
[----:B------:R-:W-:Y:S02]  /*1080*/  SHF.R.S32.HI R201, RZ, 0x3, R201 ;  /* 0x00000003ffc97819 */ /* 0x000fe400000114c9 */
[----:B------:R-:W-:Y:S02]  /*1090*/  SHF.R.S32.HI R199, RZ, 0x1f, R190 ;  /* 0x0000001fffc77819 */ /* 0x000fe400000114be */
[----:B------:R-:W-:Y:S02]  /*10a0*/  SHF.R.S32.HI R198, RZ, 0x1f, R192 ;  /* 0x0000001fffc67819 */ /* 0x000fe400000114c0 */
[----:B------:R-:W-:Y:S02]  /*10b0*/  SHF.R.S32.HI R197, RZ, 0x1f, R191 ;  /* 0x0000001fffc57819 */ /* 0x000fe400000114bf */
[----:B------:R-:W-:-:S07]  /*10c0*/  SHF.R.S32.HI R196, RZ, 0x1f, R193 ;  /* 0x0000001fffc47819 */ /* 0x000fce00000114c1 */
.L_x_2277:
        /* <DEDUP_REMOVED lines=21> */
.L_x_2148:
[----:B------:R-:W-:Y:S01]  /*1220*/  ULDC UR7, c[0x0][0xd54] ;  /* 0x0003550000077ab9 */ /* 0x000fe20000000800 */
[----:B------:R-:W-:Y:S01]  /*1230*/  UMOV UR6, UR12 ;  /* 0x0000000c00067c82 */ /* 0x000fe20008000000 */
[----:B------:R-:W-:-:S11]  /*1240*/  UISETP.NE.AND UP0, UPT, UR7, 0x1, UPT ;  /* 0x000000010700788c */ /* 0x000fd6000bf05270 */
[----:B------:R-:W-:Y:S02]  /*1250*/  @UP0 ULDC.64 UR10, c[0x0][0xd58] ;  /* 0x00035600000a0ab9 */ /* 0x000fe40000000a00 */
[----:B------:R-:W-:-:S04]  /*1260*/  UIMAD.WIDE.U32 UR4, UR12, UR10, URZ ;  /* 0x0000000a0c0472a5 */ /* 0x000fc8000f8e003f */
[----:B------:R-:W-:-:S04]  /*1270*/  @UP0 USHF.R.U32.HI UR6, URZ, UR11, UR5 ;  /* 0x0000000b3f060299 */ /* 0x000fc80008011605 */
[----:B------:R-:W-:-:S12]  /*1280*/  UIMAD UR4, UR6, UR7, URZ ;  /* 0x00000007060472a4 */ /* 0x000fd8000f8e023f */
.L_x_2149:
[----:B------:R-:W2:Y:S01]  /*1290*/  LDL R0, [R1+0x45c] ;  /* 0x00045c0001007983 */ /* 0x000ea20000100800 */
[----:B------:R-:W-:Y:S01]  /*12a0*/  UIADD3 UR10, UP1, UR58, 0x32440, URZ ;  /* 0x000324403a0a7890 */ /* 0x000fe2000ff3e03f */
[----:B------:R-:W-:Y:S01]  /*12b0*/  IMAD.MOV.U32 R5, RZ, RZ, 0x80 ;  /* 0x00000080ff057424 */ /* 0x000fe200078e00ff */
[----:B------:R-:W-:Y:S01]  /*12c0*/  ULOP3.LUT UR5, URZ, UR6, URZ, 0x33, !UPT ;  /* 0x000000063f057292 */ /* 0x000fe2000f8e333f */
[----:B------:R-:W-:Y:S01]  /*12d0*/  IMAD.U32 R15, RZ, RZ, UR9 ;  /* 0x00000009ff0f7e24 */ /* 0x000fe2000f8e00ff */
[----:B------:R-:W-:Y:S01]  /*12e0*/  UIADD3 UR6, UP3, UR58, 0x32460, URZ ;  /* 0x000324603a067890 */ /* 0x000fe2000ff7e03f */
[----:B------:R-:W-:Y:S01]  /*12f0*/  IMAD.MOV.U32 R14, RZ, RZ, 0x100 ;  /* 0x00000100ff0e7424 */ /* 0x000fe200078e00ff */
[----:B------:R-:W-:Y:S01]  /*1300*/  ULDC UR61, c[0x0][0xd3c] ;  /* 0x00034f00003d7ab9 */ /* 0x000fe20000000800 */
[----:B------:R-:W-:Y:S01]  /*1310*/  UIADD3 UR7, UP2, UR58, 0x32450, URZ ;  /* 0x000324503a077890 */ /* 0x000fe2000ff5e03f */
[----:B------:R-:W-:Y:S01]  /*1320*/  IMAD.MOV.U32 R13, RZ, RZ, 0x80 ;  /* 0x00000080ff0d7424 */ /* 0x000fe200078e00ff */
[----:B------:R-:W-:Y:S01]  /*1330*/  UIADD3 UR61, UR5, UR61, URZ ;  /* 0x0000003d053d7290 */ /* 0x000fe2000fffe03f */
[----:B------:R-:W-:Y:S01]  /*1340*/  IMAD.U32 R10, RZ, RZ, UR6 ;  /* 0x00000006ff0a7e24 */ /* 0x000fe2000f8e00ff */
[----:B------:R-:W-:Y:S01]  /*1350*/  UIADD3.X UR5, URZ, UR59, URZ, UP3, !UPT ;  /* 0x0000003b3f057290 */ /* 0x000fe20009ffe43f */
[----:B------:R-:W-:Y:S01]  /*1360*/  STL.64 [R1+0x30], R14 ;  /* 0x0000300e01007387 */ /* 0x000fe20000100a00 */
[----:B------:R-:W-:Y:S01]  /*1370*/  UIADD3 UR13, UP0, UR58, 0x32430, URZ ;  /* 0x000324303a0d7890 */ /* 0x000fe2000ff1e03f */
[----:B------:R-:W-:Y:S01]  /*1380*/  IMAD.U32 R8, RZ, RZ, UR7 ;  /* 0x00000007ff087e24 */ /* 0x000fe2000f8e00ff */
[----:B------:R-:W-:Y:S01]  /*1390*/  UIADD3.X UR9, URZ, UR59, URZ, UP2, !UPT ;  /* 0x0000003b3f097290 */ /* 0x000fe200097fe43f */
[----:B------:R-:W-:Y:S01]  /*13a0*/  IMAD.U32 R6, RZ, RZ, UR61 ;  /* 0x0000003dff067e24 */ /* 0x000fe2000f8e00ff */
[----:B------:R-:W-:Y:S01]  /*13b0*/  UIADD3.X UR14, URZ, UR59, URZ, UP0, !UPT ;  /* 0x0000003b3f0e7290 */ /* 0x000fe200087fe43f */
[----:B------:R-:W-:Y:S01]  /*13c0*/  IMAD.U32 R11, RZ, RZ, UR5 ;  /* 0x00000005ff0b7e24 */ /* 0x000fe2000f8e00ff */
[----:B------:R-:W-:Y:S01]  /*13d0*/  UIADD3 UR4, UR12, -UR4, URZ ;  /* 0x800000040c047290 */ /* 0x000fe2000fffe03f */
[----:B------:R-:W-:Y:S01]  /*13e0*/  STL.128 [R1+0x420], RZ ;  /* 0x000420ff01007387 */ /* 0x000fe20000100c00 */
[----:B------:R-:W-:Y:S01]  /*13f0*/  ULDC UR5, c[0x0][0x448] ;  /* 0x0001120000057ab9 */ /* 0x000fe20000000800 */
[----:B------:R-:W-:Y:S01]  /*1400*/  ULDC.64 UR16, c[0x0][0x418] ;  /* 0x0001060000107ab9 */ /* 0x000fe20000000a00 */
[----:B------:R-:W-:Y:S01]  /*1410*/  UISETP.NE.AND UP5, UPT, UR5, 0x1, UPT ;  /* 0x000000010500788c */ /* 0x000fe2000bfa5270 */
[----:B------:R-:W-:Y:S01]  /*1420*/  IMAD.U32 R9, RZ, RZ, UR9 ;  /* 0x00000009ff097e24 */ /* 0x000fe2000f8e00ff */
[----:B------:R-:W-:Y:S01]  /*1430*/  UISETP.NE.U32.AND UP0, UPT, UR16, URZ, UPT ;  /* 0x0000003f1000728c */ /* 0x000fe2000bf05070 */
[----:B------:R-:W-:Y:S01]  /*1440*/  IMAD.U32 R3, RZ, RZ, UR14 ;  /* 0x0000000eff037e24 */ /* 0x000fe2000f8e00ff */
[----:B------:R-:W-:Y:S01]  /*1450*/  USHF.L.U32 UR61, UR61, 0x7, URZ ;  /* 0x000000073d3d7899 */ /* 0x000fe2000800063f */
[----:B------:R-:W-:Y:S01]  /*1460*/  STL [R1+0x50], R6 ;  /* 0x0000500601007387 */ /* 0x000fe20000100800 */
[----:B------:R-:W-:Y:S01]  /*1470*/  UISETP.NE.AND.EX UP0, UPT, UR17, URZ, UPT, UP0 ;  /* 0x0000003f1100728c */ /* 0x000fe2000bf05300 */
[C---:B------:R-:W-:Y:S01]  /*1480*/  IADD3 R32, P0, R16.reuse, 0x420, RZ ;  /* 0x0000042010207810 */ /* 0x040fe20007f1e0ff */
[----:B------:R-:W-:Y:S01]  /*1490*/  ULDC UR43, c[0x0][0x424] ;  /* 0x00010900002b7ab9 */ /* 0x000fe20000000800 */
[----:B------:R-:W-:Y:S01]  /*14a0*/  STL.128 [R1+0x40], R8 ;  /* 0x0000400801007387 */ /* 0x000fe20000100c00 */
[----:B------:R-:W-:Y:S01]  /*14b0*/  USEL UR43, UR43, 0x1, UP0 ;  /* 0x000000012b2b7887 */ /* 0x000fe20008000000 */
[----:B------:R-:W-:Y:S01]  /*14c0*/  IADD3 R44, P1, R16, 0x28, RZ ;  /* 0x00000028102c7810 */ /* 0x000fe20007f3e0ff */
[----:B------:R-:W-:Y:S01]  /*14d0*/  ULDC UR12, c[0x0][0x2f0] ;  /* 0x0000bc00000c7ab9 */ /* 0x000fe20000000800 */
[----:B------:R-:W-:Y:S01]  /*14e0*/  STL.128 [R1+0x430], RZ ;  /* 0x000430ff01007387 */ /* 0x000fe20000100c00 */
[----:B------:R-:W-:Y:S01]  /*14f0*/  UIMAD UR43, UR43, UR12, URZ ;  /* 0x0000000c2b2b72a4 */ /* 0x000fe2000f8e023f */
[--C-:B------:R-:W-:Y:S01]  /*1500*/  IMAD.X R47, RZ, RZ, R17.reuse, P0 ;  /* 0x000000ffff2f7224 */ /* 0x100fe200000e0611 */
[----:B------:R-:W-:Y:S01]  /*1510*/  ULDC UR44, c[0x0][0x288] ;  /* 0x0000a200002c7ab9 */ /* 0x000fe20000000800 */
[----:B------:R-:W-:Y:S01]  /*1520*/  STL.128 [R1+0x210], RZ ;  /* 0x000210ff01007387 */ /* 0x000fe20000100c00 */
[----:B------:R-:W-:Y:S01]  /*1530*/  @UP5 ULDC UR15, c[0x0][0x450] ;  /* 0x00011400000f5ab9 */ /* 0x000fe20000000800 */
[----:B------:R-:W-:Y:S01]  /*1540*/  UIADD3 UR38, UR43, 0x1, -UR44 ;  /* 0x000000012b267890 */ /* 0x000fe2000fffe82c */
[----:B------:R-:W-:Y:S01]  /*1550*/  IMAD.X R45, RZ, RZ, R17, P1 ;  /* 0x000000ffff2d7224 */ /* 0x000fe200008e0611 */
[----:B------:R-:W-:Y:S01]  /*1560*/  STL.128 [R1+0x220], RZ ;  /* 0x000220ff01007387 */ /* 0x000fe20000100c00 */
[----:B------:R-:W-:-:S03]  /*1570*/  UP2UR UR39, UPR, URZ, 0x20 ;  /* 0x000000203f277883 */ /* 0x000fc60008000000 */
[----:B------:R-:W-:Y:S04]  /*1580*/  STL.128 [R1+0x230], RZ ;  /* 0x000230ff01007387 */ /* 0x000fe80000100c00 */
        /* <DEDUP_REMOVED lines=29> */
[----:B------:R-:W-:Y:S04]  /*1760*/  STL [R1+0x10], RZ ;  /* 0x000010ff01007387 */ /* 0x000fe80000100800 */
[----:B------:R-:W-:Y:S01]  /*1770*/  STL [R1+0x38], RZ ;  /* 0x000038ff01007387 */ /* 0x000fe20000100800 */
[----:B--2---:R-:W-:-:S02]  /*1780*/  R2UR UR11, R0 ;  /* 0x00000000000b72ca */ /* 0x004fc400000e0000 */
[----:B------:R-:W0:Y:S11]  /*1790*/  LDC R0, c[0x0][0xa80] ;  /* 0x0002a000ff007b82 */ /* 0x000e360000000800 */
[----:B------:R-:W-:-:S02]  /*17a0*/  IMAD.U32 R4, RZ, RZ, UR11 ;  /* 0x0000000bff047e24 */ /* 0x000fc4000f8e00ff */
[----:B------:R-:W-:Y:S01]  /*17b0*/  IMAD.U32 R2, RZ, RZ, UR11 ;  /* 0x0000000bff027e24 */ /* 0x000fe2000f8e00ff */
[----:B------:R-:W-:Y:S02]  /*17c0*/  UIADD3.X UR11, URZ, UR59, URZ, UP1, !UPT ;  /* 0x0000003b3f0b7290 */ /* 0x000fe40008ffe43f */
[----:B------:R1:W-:Y:S01]  /*17d0*/  STL.64 [R1+0x28], R4 ;  /* 0x0000280401007387 */ /* 0x0003e20000100a00 */
[----:B------:R-:W-:Y:S02]  /*17e0*/  IMAD.MOV.U32 R12, RZ, RZ, R2 ;  /* 0x000000ffff0c7224 */ /* 0x000fe400078e0002 */
[----:B------:R-:W-:Y:S01]  /*17f0*/  IMAD.U32 R2, RZ, RZ, UR13 ;  /* 0x0000000dff027e24 */ /* 0x000fe2000f8e00ff */
[----:B------:R-:W-:Y:S02]  /*1800*/  ULDC UR13, c[0x0][0xd54] ;  /* 0x00035500000d7ab9 */ /* 0x000fe40000000800 */
[----:B------:R-:W-:Y:S01]  /*1810*/  UIMAD UR13, UR8, UR13, UR4 ;  /* 0x0000000d080d72a4 */ /* 0x000fe2000f8e0204 */
[----:B------:R2:W-:Y:S02]  /*1820*/  STL.128 [R1], R12 ;  /* 0x0000000c01007387 */ /* 0x0005e40000100c00 */
[----:B------:R-:W-:Y:S01]  /*1830*/  ULDC.64 UR4, c[0x0][0xad8] ;  /* 0x0002b60000047ab9 */ /* 0x000fe20000000a00 */
[----:B------:R-:W-:Y:S01]  /*1840*/  @UP5 ULDC UR8, c[0x0][0x44c] ;  /* 0x0001130000085ab9 */ /* 0x000fe20000000800 */
[----:B------:R-:W-:Y:S01]  /*1850*/  UISETP.GE.AND UP4, UPT, UR5, 0x1, UPT ;  /* 0x000000010500788c */ /* 0x000fe2000bf86270 */
[----:B-1----:R-:W-:Y:S01]  /*1860*/  IMAD.U32 R5, RZ, RZ, UR11 ;  /* 0x0000000bff057e24 */ /* 0x002fe2000f8e00ff */
[----:B------:R-:W-:Y:S01]  /*1870*/  ULDC UR11, c[0x0][0xd48] ;  /* 0x00035200000b7ab9 */ /* 0x000fe20000000800 */
[----:B------:R-:W-:Y:S01]  /*1880*/  IMAD.U32 R4, RZ, RZ, UR10 ;  /* 0x0000000aff047e24 */ /* 0x000fe2000f8e00ff */
[----:B------:R-:W-:Y:S01]  /*1890*/  UISETP.NE.AND UP1, UPT, UR11, 0x1, UPT ;  /* 0x000000010b00788c */ /* 0x000fe2000bf25270 */
[----:B------:R2:W-:Y:S01]  /*18a0*/  STL.64 [R1+0x18], R2 ;  /* 0x0000180201007387 */ /* 0x0005e20000100a00 */
[----:B------:R-:W-:Y:S01]  /*18b0*/  UIADD3 UR10, UR61, 0x7f, URZ ;  /* 0x0000007f3d0a7890 */ /* 0x000fe2000fffe03f */
[----:B------:R-:W-:Y:S01]  /*18c0*/  PLOP3.LUT P2, PT, PT, PT, UP4, 0x40, 0x0 ;  /* 0x000000000000781c */ /* 0x000fe20003f4e848 */
[----:B------:R-:W-:Y:S01]  /*18d0*/  UMOV UR60, UR13 ;  /* 0x0000000d003c7c82 */ /* 0x000fe20008000000 */
[----:B------:R2:W-:Y:S01]  /*18e0*/  STL.64 [R1+0x20], R4 ;  /* 0x0000200401007387 */ /* 0x0005e20000100a00 */
[----:B------:R-:W-:-:S02]  /*18f0*/  UIMAD.WIDE.U32 UR8, UR10, UR8, URZ ;  /* 0x000000080a0872a5 */ /* 0x000fc4000f8e003f */
[----:B------:R-:W-:Y:S01]  /*1900*/  UP2UR UR41, UPR, URZ, 0x10 ;  /* 0x000000103f297883 */ /* 0x000fe20008000000 */
[----:B0-----:R2:W-:Y:S01]  /*1910*/  STL [R1+0x440], R0 ;  /* 0x0004400001007387 */ /* 0x0015e20000100800 */
[----:B------:R-:W-:Y:S01]  /*1920*/  @UP5 USHF.R.U32.HI UR10, URZ, UR15, UR9 ;  /* 0x0000000f3f0a5299 */ /* 0x000fe20008011609 */
[----:B------:R-:W-:Y:S01]  /*1930*/  @UP1 ULDC UR6, c[0x0][0xd4c] ;  /* 0x0003530000061ab9 */ /* 0x000fe20000000800 */
[----:B------:R-:W-:Y:S01]  /*1940*/  @UP1 ULDC UR14, c[0x0][0xd50] ;  /* 0x00035400000e1ab9 */ /* 0x000fe20000000800 */
[----:B------:R-:W-:Y:S02]  /*1950*/  UIMAD.WIDE.U32 UR6, UR13, UR6, URZ ;  /* 0x000000060d0672a5 */ /* 0x000fe4000f8e003f */
[----:B------:R-:W-:Y:S02]  /*1960*/  UIADD3 UR10, UR38, UR10, URZ ;  /* 0x0000000a260a7290 */ /* 0x000fe4000fffe03f */
[----:B------:R-:W-:Y:S02]  /*1970*/  @UP1 USHF.R.U32.HI UR60, URZ, UR14, UR7 ;  /* 0x0000000e3f3c1299 */ /* 0x000fe40008011607 */
[----:B------:R-:W-:-:S02]  /*1980*/  UIADD3 UR4, UR10, UR4, URZ ;  /* 0x000000040a047290 */ /* 0x000fc4000fffe03f */
[----:B------:R-:W-:-:S04]  /*1990*/  UIADD3 UR6, -UR60, URZ, URZ ;  /* 0x0000003f3c067290 */ /* 0x000fc8000fffe13f */
[----:B------:R-:W-:-:S06]  /*19a0*/  UIMAD UR6, UR11, UR6, UR13 ;  /* 0x000000060b0672a4 */ /* 0x000fcc000f8e020d */
[----:B------:R-:W-:Y:S01]  /*19b0*/  IMAD.U32 R200, RZ, RZ, UR6 ;  /* 0x00000006ffc87e24 */ /* 0x000fe2000f8e00ff */
[----:B--2---:R-:W-:Y:S06]  /*19c0*/  @P2 BRA `(.L_x_2150) ;  /* 0x0000000000442947 */ /* 0x004fec0003800000 */
        /* <DEDUP_REMOVED lines=10> */
.L_x_2151:
[----:B------:R-:W-:-:S11]  /*1a70*/  UISETP.NE.AND UP0, UPT, UR5, 0x1, UPT ;  /* 0x000000010500788c */ /* 0x000fd6000bf05270 */
[----:B------:R-:W-:Y:S02]  /*1a80*/  @UP0 ULDC.64 UR10, c[0x0][0xae0] ;  /* 0x0002b800000a0ab9 */ /* 0x000fe40000000a00 */
[----:B------:R-:W-:-:S04]  /*1a90*/  UIMAD.WIDE.U32 UR6, UR8, UR10, URZ ;  /* 0x0000000a080672a5 */ /* 0x000fc8000f8e003f */
[----:B------:R-:W-:-:S12]  /*1aa0*/  @UP0 USHF.R.U32.HI UR8, URZ, UR11, UR7 ;  /* 0x0000000b3f080299 */ /* 0x000fd80008011607 */
.L_x_2152:
[----:B------:R-:W-:-:S04]  /*1ab0*/  UIMAD UR8, UR8, UR5, UR5 ;  /* 0x00000005080872a4 */ /* 0x000fc8000f8e0205 */
[----:B------:R-:W-:-:S04]  /*1ac0*/  UISETP.LT.AND UP0, UPT, UR4, UR8, UPT ;  /* 0x000000080400728c */ /* 0x000fc8000bf01270 */
[----:B------:R-:W-:-:S12]  /*1ad0*/  USEL UR4, UR4, UR8, UP0 ;  /* 0x0000000804047287 */ /* 0x000fd80008000000 */
.L_x_2150:
[----:B------:R-:W-:Y:S02]  /*1ae0*/  UISETP.NE.AND UP0, UPT, UR39, URZ, UPT ;  /* 0x0000003f2700728c */ /* 0x000fe4000bf05270 */
[----:B------:R-:W-:Y:S02]  /*1af0*/  UIADD3 UR6, UR43, 0x5f, URZ ;  /* 0x0000005f2b067890 */ /* 0x000fe4000fffe03f */
[----:B------:R-:W-:Y:S02]  /*1b00*/  UIADD3 UR8, UR4, 0x5f, URZ ;  /* 0x0000005f04087890 */ /* 0x000fe4000fffe03f */
[----:B------:R-:W-:Y:S02]  /*1b10*/  UISETP.GE.AND UP1, UPT, UR5, 0x1, UPT ;  /* 0x000000010500788c */ /* 0x000fe4000bf26270 */
[----:B------:R-:W-:Y:S02]  /*1b20*/  UIMAD.WIDE UR6, UR6, 0x2aaaaaab, URZ ;  /* 0x2aaaaaab060678a5 */ /* 0x000fe4000f8e023f */
[----:B------:R-:W-:Y:S01]  /*1b30*/  UIMAD.WIDE UR8, UR8, 0x2aaaaaab, URZ ;  /* 0x2aaaaaab080878a5 */ /* 0x000fe2000f8e023f */
[----:B------:R-:W-:Y:S01]  /*1b40*/  @UP0 ULDC UR10, c[0x0][0x44c] ;  /* 0x00011300000a0ab9 */ /* 0x000fe20000000800 */
[----:B------:R-:W-:Y:S01]  /*1b50*/  USHF.R.U32.HI UR4, URZ, 0x1f, UR7 ;  /* 0x0000001f3f047899 */ /* 0x000fe20008011607 */
[----:B------:R-:W-:Y:S01]  /*1b60*/  PLOP3.LUT P0, PT, PT, PT, UP1, 0x40, 0x0 ;  /* 0x000000000000781c */ /* 0x000fe20003f0e818 */
[----:B------:R-:W-:-:S02]  /*1b70*/  UIMAD.WIDE.U32 UR10, UR61, UR10, URZ ;  /* 0x0000000a3d0a72a5 */ /* 0x000fc4000f8e003f */
[----:B------:R-:W-:Y:S01]  /*1b80*/  USHF.R.U32.HI UR6, URZ, 0x1f, UR9 ;  /* 0x0000001f3f067899 */ /* 0x000fe20008011609 */
[----:B------:R-:W-:Y:S01]  /*1b90*/  @UP0 ULDC UR14, c[0x0][0x450] ;  /* 0x00011400000e0ab9 */ /* 0x000fe20000000800 */
[----:B------:R-:W-:Y:S01]  /*1ba0*/  UMOV UR12, UR61 ;  /* 0x0000003d000c7c82 */ /* 0x000fe20008000000 */
[----:B------:R-:W-:Y:S02]  /*1bb0*/  UIADD3 UR44, UR43, -UR44, URZ ;  /* 0x8000002c2b2c7290 */ /* 0x000fe4000fffe03f */
[----:B------:R-:W-:Y:S02]  /*1bc0*/  @UP0 USHF.R.U32.HI UR12, URZ, UR14, UR11 ;  /* 0x0000000e3f0c0299 */ /* 0x000fe4000801160b */
[----:B------:R-:W-:Y:S02]  /*1bd0*/  ULEA.HI.SX32 UR4, UR7, UR4, 0x1c ;  /* 0x0000000407047291 */ /* 0x000fe4000f8fe23f */
[----:B------:R-:W-:Y:S02]  /*1be0*/  ULEA.HI.SX32 UR6, UR9, UR6, 0x1c ;  /* 0x0000000609067291 */ /* 0x000fe4000f8fe23f */
[----:B------:R-:W-:-:S02]  /*1bf0*/  UIADD3 UR7, UR44, UR12, URZ ;  /* 0x0000000c2c077290 */ /* 0x000fc4000fffe03f */
[----:B------:R-:W-:Y:S01]  /*1c00*/  UISETP.LT.AND UP0, UPT, UR4, UR6, UPT ;  /* 0x000000060400728c */ /* 0x000fe2000bf01270 */
[----:B------:R-:W-:Y:S02]  /*1c10*/  ULDC UR13, c[0x0][0xad4] ;  /* 0x0002b500000d7ab9 */ /* 0x000fe40000000800 */
[----:B------:R-:W-:Y:S02]  /*1c20*/  UIADD3 UR8, UR7, -UR13, URZ ;  /* 0x8000000d07087290 */ /* 0x000fe4000fffe03f */
[----:B------:R-:W-:Y:S01]  /*1c30*/  USEL UR45, UR4, UR6, UP0 ;  /* 0x00000006042d7287 */ /* 0x000fe20008000000 */
        /* <DEDUP_REMOVED lines=12> */
.L_x_2154:
[----:B------:R-:W-:-:S11]  /*1d00*/  UISETP.NE.AND UP0, UPT, UR5, 0x1, UPT ;  /* 0x000000010500788c */ /* 0x000fd6000bf05270 */
[----:B------:R-:W-:Y:S02]  /*1d10*/  @UP0 ULDC.64 UR10, c[0x0][0xae0] ;  /* 0x0002b800000a0ab9 */ /* 0x000fe40000000a00 */
[----:B------:R-:W-:-:S04]  /*1d20*/  UIMAD.WIDE.U32 UR6, UR4, UR10, URZ ;  /* 0x0000000a040672a5 */ /* 0x000fc8000f8e003f */
[----:B------:R-:W-:-:S12]  /*1d30*/  @UP0 USHF.R.U32.HI UR4, URZ, UR11, UR7 ;  /* 0x0000000b3f040299 */ /* 0x000fd80008011607 */
.L_x_2155:
[----:B------:R-:W-:-:S04]  /*1d40*/  UIMAD UR4, UR4, UR5, URZ ;  /* 0x00000005040472a4 */ /* 0x000fc8000f8e023f */
[----:B------:R-:W-:-:S04]  /*1d50*/  UISETP.LT.AND UP0, UPT, UR8, UR4, UPT ;  /* 0x000000040800728c */ /* 0x000fc8000bf01270 */
[----:B------:R-:W-:-:S12]  /*1d60*/  USEL UR8, UR8, UR4, !UP0 ;  /* 0x0000000408087287 */ /* 0x000fd8000c000000 */
.L_x_2153:
[----:B------:R-:W-:Y:S01]  /*1d70*/  UIMAD.WIDE UR4, UR8, 0x2aaaaaab, URZ ;  /* 0x2aaaaaab080478a5 */ /* 0x000fe2000f8e023f */
[----:B------:R-:W-:-:S03]  /*1d80*/  PLOP3.LUT P0, PT, PT, PT, PT, 0x80, 0x0 ;  /* 0x000000000000781c */ /* 0x000fc60003f0f070 */
[----:B------:R-:W-:-:S04]  /*1d90*/  USHF.R.U32.HI UR4, URZ, 0x1f, UR5 ;  /* 0x0000001f3f047899 */ /* 0x000fc80008011605 */
[----:B------:R-:W-:-:S04]  /*1da0*/  ULEA.HI.SX32 UR4, UR5, UR4, 0x1c ;  /* 0x0000000405047291 */ /* 0x000fc8000f8fe23f */
[----:B------:R-:W-:-:S04]  /*1db0*/  UISETP.LT.AND UP0, UPT, URZ, UR4, UPT ;  /* 0x000000043f00728c */ /* 0x000fc8000bf01270 */
[----:B------:R-:W-:-:S04]  /*1dc0*/  USEL UR40, URZ, UR4, !UP0 ;  /* 0x000000043f287287 */ /* 0x000fc8000c000000 */
[----:B------:R-:W-:-:S06]  /*1dd0*/  UISETP.GT.AND UP0, UPT, UR45, UR40, UPT ;  /* 0x000000282d00728c */ /* 0x000fcc000bf04270 */
[----:B------:R-:W-:-:S13]  /*1de0*/  PLOP3.LUT P1, PT, PT, PT, UP0, 0x80, 0x0 ;  /* 0x000000000000781c */ /* 0x000fda0003f2f008 */
[----:B------:R-:W-:Y:S05]  /*1df0*/  @!P1 BRA `(.L_x_2156) ;  /* 0x000001e000789947 */ /* 0x000fea0003800000 */
[----:B------:R-:W0:Y:S01]  /*1e00*/  SHFL.IDX PT, R0, R219, RZ, 0x1f ;  /* 0x00001fffdb007589 */ /* 0x000e2200000e0000 */
[----:B------:R-:W-:Y:S01]  /*1e10*/  UIADD3 UR6, UR42, 0x18400, URZ ;  /* 0x000184002a067890 */ /* 0x000fe2000fffe03f */
[----:B------:R-:W-:Y:S01]  /*1e20*/  IMAD.MOV.U32 R12, RZ, RZ, 0x1 ;  /* 0x00000001ff0c7424 */ /* 0x000fe200078e00ff */
[----:B------:R-:W-:Y:S01]  /*1e30*/  UIADD3 UR5, UR42, 0x400, URZ ;  /* 0x000004002a057890 */ /* 0x000fe2000fffe03f */
[----:B------:R-:W-:Y:S01]  /*1e40*/  IMAD.MOV.U32 R4, RZ, RZ, 0x1 ;  /* 0x00000001ff047424 */ /* 0x000fe200078e00ff */
[----:B------:R-:W-:Y:S01]  /*1e50*/  UIADD3 UR4, UR42, 0x1c400, URZ ;  /* 0x0001c4002a047890 */ /* 0x000fe2000fffe03f */
[----:B------:R-:W-:Y:S01]  /*1e60*/  IMAD.MOV.U32 R5, RZ, RZ, RZ ;  /* 0x000000ffff057224 */ /* 0x000fe200078e00ff */
[----:B------:R-:W-:Y:S01]  /*1e70*/  USHF.R.U32.HI UR5, URZ, 0x4, UR5 ;  /* 0x000000043f057899 */ /* 0x000fe20008011605 */
[----:B------:R-:W-:Y:S01]  /*1e80*/  IMAD.MOV.U32 R6, RZ, RZ, 0x1 ;  /* 0x00000001ff067424 */ /* 0x000fe200078e00ff */
[----:B------:R-:W-:Y:S01]  /*1e90*/  USHF.R.U32.HI UR4, URZ, 0x4, UR4 ;  /* 0x000000043f047899 */ /* 0x000fe20008011604 */
[----:B------:R-:W-:Y:S01]  /*1ea0*/  IMAD.MOV.U32 R7, RZ, RZ, RZ ;  /* 0x000000ffff077224 */ /* 0x000fe200078e00ff */
[----:B------:R-:W-:Y:S01]  /*1eb0*/  ULOP3.LUT UR5, UR5, 0x3fff, URZ, 0xc0, !UPT ;  /* 0x00003fff05057892 */ /* 0x000fe2000f8ec03f */
[----:B------:R-:W-:Y:S01]  /*1ec0*/  IMAD.MOV.U32 R13, RZ, RZ, RZ ;  /* 0x000000ffff0d7224 */ /* 0x000fe200078e00ff */
[----:B------:R-:W-:Y:S01]  /*1ed0*/  ULOP3.LUT UR4, UR4, 0x3fff, URZ, 0xc0, !UPT ;  /* 0x00003fff04047892 */ /* 0x000fe2000f8ec03f */
[----:B------:R-:W-:Y:S01]  /*1ee0*/  IMAD.MOV.U32 R9, RZ, RZ, 0x40000040 ;  /* 0x40000040ff097424 */ /* 0x000fe200078e00ff */
[----:B------:R-:W-:Y:S01]  /*1ef0*/  ULOP3.LUT UR7, UR5, 0x3000000, URZ, 0xfc, !UPT ;  /* 0x0300000005077892 */ /* 0x000fe2000f8efc3f */
[----:B------:R1:W-:Y:S01]  /*1f00*/  STL.128 [R1+0x60], R4 ;  /* 0x0000600401007387 */ /* 0x0003e20000100c00 */
[----:B------:R-:W-:Y:S01]  /*1f10*/  ULOP3.LUT UR4, UR4, 0x10000, URZ, 0xfc, !UPT ;  /* 0x0001000004047892 */ /* 0x000fe2000f8efc3f */
[----:B------:R-:W-:Y:S01]  /*1f20*/  IMAD.MOV.U32 R11, RZ, RZ, 0x40000040 ;  /* 0x40000040ff0b7424 */ /* 0x000fe200078e00ff */
[----:B------:R-:W-:Y:S01]  /*1f30*/  ULOP3.LUT UR5, UR5, 0x10000, URZ, 0xfc, !UPT ;  /* 0x0001000005057892 */ /* 0x000fe2000f8efc3f */
[----:B------:R2:W-:Y:S01]  /*1f40*/  STL.64 [R1+0x70], R12 ;  /* 0x0000700c01007387 */ /* 0x0005e20000100a00 */
[----:B------:R-:W-:Y:S01]  /*1f50*/  IMAD.U32 R10, RZ, RZ, UR7 ;  /* 0x00000007ff0a7e24 */ /* 0x000fe2000f8e00ff */
[----:B------:R-:W-:Y:S01]  /*1f60*/  IADD3 R27, P1, R16, 0x78, RZ ;  /* 0x00000078101b7810 */ /* 0x000fe20007f3e0ff */
[----:B------:R-:W-:Y:S01]  /*1f70*/  IMAD.U32 R8, RZ, RZ, UR4 ;  /* 0x00000004ff087e24 */ /* 0x000fe2000f8e00ff */
[----:B0-----:R-:W-:Y:S01]  /*1f80*/  LEA.HI R2, R0, R0, RZ, 0x1 ;  /* 0x0000000000027211 */ /* 0x001fe200078f08ff */
[----:B------:R-:W-:Y:S01]  /*1f90*/  IMAD.U32 R14, RZ, RZ, UR5 ;  /* 0x00000005ff0e7e24 */ /* 0x000fe2000f8e00ff */
[----:B------:R-:W-:Y:S01]  /*1fa0*/  ULOP3.LUT UP0, URZ, UR6, 0x1bf, URZ, 0xc0, !UPT ;  /* 0x000001bf063f7892 */ /* 0x000fe2000f80c03f */
[----:B------:R-:W-:Y:S01]  /*1fb0*/  IMAD.MOV.U32 R15, RZ, RZ, 0x40000040 ;  /* 0x40000040ff0f7424 */ /* 0x000fe200078e00ff */
[----:B------:R-:W-:Y:S01]  /*1fc0*/  LOP3.LUT R3, R2, 0x7fffe, RZ, 0xc0, !PT ;  /* 0x0007fffe02037812 */ /* 0x000fe200078ec0ff */
[----:B------:R0:W-:Y:S01]  /*1fd0*/  STL.128 [R1+0x80], R8 ;  /* 0x0000800801007387 */ /* 0x0001e20000100c00 */
[----:B------:R-:W-:Y:S01]  /*1fe0*/  IMAD.X R40, RZ, RZ, R17, P1 ;  /* 0x000000ffff287224 */ /* 0x000fe200008e0611 */
[----:B------:R-:W-:Y:S01]  /*1ff0*/  IADD3 R30, P5, R16, 0xf8, RZ ;  /* 0x000000f8101e7810 */ /* 0x000fe20007fbe0ff */
[----:B-1----:R-:W-:Y:S01]  /*2000*/  IMAD.MOV.U32 R5, RZ, RZ, 0x40000040 ;  /* 0x40000040ff057424 */ /* 0x002fe200078e00ff */
[----:B------:R0:W-:Y:S01]  /*2010*/  STL.64 [R1+0x58], RZ ;  /* 0x000058ff01007387 */ /* 0x0001e20000100a00 */
[----:B------:R-:W-:Y:S01]  /*2020*/  IMAD.IADD R3, R0, 0x1, -R3 ;  /* 0x0000000100037824 */ /* 0x000fe200078e0a03 */
[----:B------:R-:W-:Y:S01]  /*2030*/  PLOP3.LUT P1, PT, PT, PT, UP0, 0x80, 0x0 ;  /* 0x000000000000781c */ /* 0x000fe20003f2f008 */
[----:B--2---:R-:W-:Y:S01]  /*2040*/  IMAD.MOV.U32 R13, RZ, RZ, 0x40000040 ;  /* 0x40000040ff0d7424 */ /* 0x004fe200078e00ff */
[----:B------:R0:W-:Y:S01]  /*2050*/  STL.128 [R1+0x90], RZ ;  /* 0x000090ff01007387 */ /* 0x0001e20000100c00 */
[C---:B------:R-:W-:Y:S01]  /*2060*/  IADD3 R29, P6, R16.reuse, 0xf0, RZ ;  /* 0x000000f0101d7810 */ /* 0x040fe20007fde0ff */
[--C-:B------:R-:W-:Y:S01]  /*2070*/  IMAD.X R31, RZ, RZ, R17.reuse, P5 ;  /* 0x000000ffff1f7224 */ /* 0x100fe200028e0611 */
[----:B------:R-:W-:Y:S01]  /*2080*/  LEA R3, R3, UR6, 0xd ;  /* 0x0000000603037c11 */ /* 0x000fe2000f8e68ff */
[----:B------:R0:W-:Y:S01]  /*2090*/  STL.128 [R1+0xa0], RZ ;  /* 0x0000a0ff01007387 */ /* 0x0001e20000100c00 */
[----:B------:R-:W-:Y:S01]  /*20a0*/  IADD3 R28, P0, R16, 0x80, RZ ;  /* 0x00000080101c7810 */ /* 0x000fe20007f1e0ff */
[----:B------:R-:W-:Y:S01]  /*20b0*/  IMAD.X R42, RZ, RZ, R17, P6 ;  /* 0x000000ffff2a7224 */ /* 0x000fe200030e0611 */
[----:B------:R-:W-:Y:S01]  /*20c0*/  SHF.R.U32.HI R0, RZ, 0x4, R3 ;  /* 0x00000004ff007819 */ /* 0x000fe20000011603 */
[----:B------:R-:W-:Y:S01]  /*20d0*/  VIADD R2, R3, 0xa000 ;  /* 0x0000a00003027836 */ /* 0x000fe20000000000 */
[----:B------:R0:W-:Y:S01]  /*20e0*/  STL.128 [R1+0xb0], RZ ;  /* 0x0000b0ff01007387 */ /* 0x0001e20000100c00 */
[----:B------:R-:W-:Y:S01]  /*20f0*/  IMAD.X R43, RZ, RZ, R17, P0 ;  /* 0x000000ffff2b7224 */ /* 0x000fe200000e0611 */
[----:B------:R-:W-:-:S02]  /*2100*/  LOP3.LUT R0, R0, 0x3fff, RZ, 0xc0, !PT ;  /* 0x00003fff00007812 */ /* 0x000fc400078ec0ff */
[----:B------:R-:W-:Y:S01]  /*2110*/  SHF.R.U32.HI R2, RZ, 0x4, R2 ;  /* 0x00000004ff027819 */ /* 0x000fe20000011602 */
[----:B------:R0:W-:Y:S01]  /*2120*/  STL.128 [R1+0xc0], RZ ;  /* 0x0000c0ff01007387 */ /* 0x0001e20000100c00 */
[----:B------:R-:W-:Y:S02]  /*2130*/  LOP3.LUT R4, R0, 0x10000, RZ, 0xfc, !PT ;  /* 0x0001000000047812 */ /* 0x000fe400078efcff */
[----:B------:R-:W-:Y:S01]  /*2140*/  LOP3.LUT R2, R2, 0x3fff, RZ, 0xc0, !PT ;  /* 0x00003fff02027812 */ /* 0x000fe200078ec0ff */
[----:B------:R0:W-:Y:S01]  /*2150*/  STL.128 [R1+0xd0], RZ ;  /* 0x0000d0ff01007387 */ /* 0x0001e20000100c00 */
[----:B------:R-:W-:Y:S02]  /*2160*/  IADD3 R19, P2, R16, 0x70, RZ ;  /* 0x0000007010137810 */ /* 0x000fe40007f5e0ff */
[----:B------:R-:W-:Y:S01]  /*2170*/  LOP3.LUT R2, R2, 0x10000, RZ, 0xfc, !PT ;  /* 0x0001000002027812 */ /* 0x000fe200078efcff */
[----:B------:R0:W-:Y:S01]  /*2180*/  STL.64 [R1+0x78], R4 ;  /* 0x0000780401007387 */ /* 0x0001e20000100a00 */
[C---:B------:R-:W-:Y:S01]  /*2190*/  IADD3 R26, P3, R16.reuse, 0x68, RZ ;  /* 0x00000068101a7810 */ /* 0x040fe20007f7e0ff */
[--C-:B------:R-:W-:Y:S01]  /*21a0*/  IMAD.X R38, RZ, RZ, R17.reuse, P2 ;  /* 0x000000ffff267224 */ /* 0x100fe200010e0611 */
[C---:B------:R-:W-:Y:S01]  /*21b0*/  IADD3 R18, P4, R16.reuse, 0x60, RZ ;  /* 0x0000006010127810 */ /* 0x040fe20007f9e0ff */
[----:B------:R-:W-:Y:S01]  /*21c0*/  IMAD.MOV.U32 R12, RZ, RZ, R2 ;  /* 0x000000ffff0c7224 */ /* 0x000fe200078e0002 */
[----:B------:R0:W-:Y:S01]  /*21d0*/  STL.128 [R1+0xe0], RZ ;  /* 0x0000e0ff01007387 */ /* 0x0001e20000100c00 */
[C---:B------:R-:W-:Y:S01]  /*21e0*/  IADD3 R34, P5, R16.reuse, 0x58, RZ ;  /* 0x0000005810227810 */ /* 0x040fe20007fbe0ff */
[--C-:B------:R-:W-:Y:S01]  /*21f0*/  IMAD.X R41, RZ, RZ, R17.reuse, P3 ;  /* 0x000000ffff297224 */ /* 0x100fe200018e0611 */
[C---:B------:R-:W-:Y:S01]  /*2200*/  IADD3 R24, P6, R16.reuse, 0x88, RZ ;  /* 0x0000008810187810 */ /* 0x040fe20007fde0ff */
[----:B------:R0:W-:Y:S01]  /*2210*/  STL.128 [R1+0xf0], R12 ;  /* 0x0000f00c01007387 */ /* 0x0001e20000100c00 */
[----:B------:R-:W-:Y:S01]  /*2220*/  IADD3 R36, P0, R16, 0x90, RZ ;  /* 0x0000009010247810 */ /* 0x000fe20007f1e0ff */
[----:B------:R-:W-:-:S02]  /*2230*/  IMAD.X R39, RZ, RZ, R17, P4 ;  /* 0x000000ffff277224 */ /* 0x000fc400020e0611 */
[--C-:B------:R-:W-:Y:S02]  /*2240*/  IMAD.X R35, RZ, RZ, R17.reuse, P5 ;  /* 0x000000ffff237224 */ /* 0x100fe400028e0611 */
[--C-:B------:R-:W-:Y:S02]  /*2250*/  IMAD.X R25, RZ, RZ, R17.reuse, P6 ;  /* 0x000000ffff197224 */ /* 0x100fe400030e0611 */
[----:B------:R-:W-:Y:S01]  /*2260*/  IMAD.X R37, RZ, RZ, R17, P0 ;  /* 0x000000ffff257224 */ /* 0x000fe200000e0611 */
[----:B------:R-:W-:Y:S06]  /*2270*/  @!P1 BRA `(.L_x_2157) ;  /* 0x0000000000409947 */ /* 0x000fec0003800000 */
[----:B------:R-:W-:Y:S01]  /*2280*/  MOV R0, 0x0 ;  /* 0x0000000000007802 */ /* 0x000fe20000000f00 */
[----:B------:R-:W-:Y:S01]  /*2290*/  ULDC.64 UR4, c[0x4][0x98] ;  /* 0x0100260000047ab9 */ /* 0x000fe20000000a00 */
[----:B------:R-:W-:Y:S01]  /*22a0*/  ULDC.64 UR6, c[0x4][0x38] ;  /* 0x01000e0000067ab9 */ /* 0x000fe20000000a00 */
[----:B0-----:R-:W-:Y:S01]  /*22b0*/  IMAD.U32 R4, RZ, RZ, UR4 ;  /* 0x00000004ff047e24 */ /* 0x001fe2000f8e00ff */
        /* <DEDUP_REMOVED lines=12> */
.L_x_2157:
[----:B------:R-:W1:Y:S01]  /*2380*/  S2R R20, SR_TID.X ;  /* 0x0000000000147919 */ /* 0x000e620000002100 */
[----:B0-----:R-:W0:Y:S01]  /*2390*/  LDC R15, c[0x0][0x288] ;  /* 0x0000a200ff0f7b82 */ /* 0x001e220000000800 */
[----:B------:R-:W-:Y:S01]  /*23a0*/  IADD3 R8, P0, R16, 0x100, RZ ;  /* 0x0000010010087810 */ /* 0x000fe20007f1e0ff */
[----:B------:R-:W-:Y:S01]  /*23b0*/  ULDC UR4, c[0x0][0x20] ;  /* 0x0000080000047ab9 */ /* 0x000fe20000000800 */
[----:B------:R-:W-:Y:S01]  /*23c0*/  IMAD.U32 R13, RZ, RZ, UR43 ;  /* 0x0000002bff0d7e24 */ /* 0x000fe2000f8e00ff */
[----:B------:R-:W-:Y:S01]  /*23d0*/  STL.64 [R1+0x110], R34 ;  /* 0x0001102201007387 */ /* 0x000fe20000100a00 */
[----:B------:R-:W-:Y:S02]  /*23e0*/  VIADD R194, R22, -UR4 ;  /* 0x8000000416c27c36 */ /* 0x000fe40008000000 */
[----:B------:R-:W-:Y:S01]  /*23f0*/  IMAD.X R9, RZ, RZ, R17, P0 ;  /* 0x000000ffff097224 */ /* 0x000fe200000e0611 */
[----:B------:R-:W2:Y:S01]  /*2400*/  LDC.64 R10, c[0x0][0xad0] ;  /* 0x0002b400ff0a7b82 */ /* 0x000ea20000000a00 */
[----:B------:R-:W-:Y:S04]  /*2410*/  STL.64 [R1+0x100], R202 ;  /* 0x000100ca01007387 */ /* 0x000fe80000100a00 */
[----:B------:R-:W-:Y:S03]  /*2420*/  STL.64 [R1+0x108], R8 ;  /* 0x0001080801007387 */ /* 0x000fe60000100a00 */
[----:B------:R-:W3:Y:S01]  /*2430*/  LDC.64 R6, c[0x0][0x448] ;  /* 0x00011200ff067b82 */ /* 0x000ee20000000a00 */
[----:B------:R-:W-:Y:S04]  /*2440*/  STL.U8 [R1+0x118], RZ ;  /* 0x000118ff01007387 */ /* 0x000fe80000100000 */
[----:B------:R4:W-:Y:S03]  /*2450*/  STL [R194+0x8], R13 ;  /* 0x0000080dc2007387 */ /* 0x0009e60000100800 */
[----:B------:R-:W5:Y:S01]  /*2460*/  LDC.64 R4, c[0x0][0xad8] ;  /* 0x0002b600ff047b82 */ /* 0x000f620000000a00 */
[----:B0-----:R0:W-:Y:S04]  /*2470*/  STL [R194+0x4], R15 ;  /* 0x0000040fc2007387 */ /* 0x0011e80000100800 */
[----:B------:R0:W-:Y:S01]  /*2480*/  STL [R194+0x14], RZ ;  /* 0x000014ffc2007387 */ /* 0x0001e20000100800 */
[----:B-1----:R-:W-:-:S02]  /*2490*/  VIADD R204, R20, 0xffffff80 ;  /* 0xffffff8014cc7836 */ /* 0x002fc40000000000 */
[----:B------:R-:W1:Y:S01]  /*24a0*/  LDC.64 R2, c[0x0][0xae0] ;  /* 0x0002b800ff027b82 */ /* 0x000e620000000a00 */
[----:B--2---:R0:W-:Y:S04]  /*24b0*/  STL [R194+0xc], R11 ;  /* 0x00000c0bc2007387 */ /* 0x0041e80000100800 */
[----:B------:R0:W-:Y:S03]  /*24c0*/  STL [R194], R204 ;  /* 0x000000ccc2007387 */ /* 0x0001e60000100800 */
[----:B------:R-:W2:Y:S01]  /*24d0*/  LDC R229, c[0x0][0x450] ;  /* 0x00011400ffe57b82 */ /* 0x000ea20000000800 */
[----:B---3--:R0:W-:Y:S04]  /*24e0*/  STL [R194+0x24], R6 ;  /* 0x00002406c2007387 */ /* 0x0081e80000100800 */
[----:B------:R0:W-:Y:S04]  /*24f0*/  STL [R194+0x28], R7 ;  /* 0x00002807c2007387 */ /* 0x0001e80000100800 */
[----:B-----5:R0:W-:Y:S04]  /*2500*/  STL [R194+0x10], R4 ;  /* 0x00001004c2007387 */ /* 0x0201e80000100800 */
[----:B------:R0:W-:Y:S04]  /*2510*/  STL [R194+0x18], R5 ;  /* 0x00001805c2007387 */ /* 0x0001e80000100800 */
[----:B-1----:R0:W-:Y:S04]  /*2520*/  STL [R194+0x1c], R2 ;  /* 0x00001c02c2007387 */ /* 0x0021e80000100800 */
[----:B------:R0:W-:Y:S04]  /*2530*/  STL [R194+0x20], R3 ;  /* 0x00002003c2007387 */ /* 0x0001e80000100800 */
[----:B--2---:R0:W-:Y:S04]  /*2540*/  STL [R194+0x2c], R229 ;  /* 0x00002ce5c2007387 */ /* 0x0041e80000100800 */
[----:B----4-:R-:W2:Y:S01]  /*2550*/  LDL R13, [R1+0x204] ;  /* 0x00020400010d7983 */ /* 0x010ea20000100800 */
[----:B------:R-:W-:Y:S01]  /*2560*/  IADD3 R8, P0, R16, 0x14c, RZ ;  /* 0x0000014c10087810 */ /* 0x000fe20007f1e0ff */
[----:B------:R-:W-:Y:S02]  /*2570*/  BSSY B0, `(.L_x_2158) ;  /* 0x000000a000007945 */ /* 0x000fe40003800000 */
[----:B------:R0:W-:Y:S02]  /*2580*/  STL [R1+0x14c], R10 ;  /* 0x00014c0a01007387 */ /* 0x0001e40000100800 */
[----:B------:R-:W-:-:S05]  /*2590*/  IMAD.X R9, RZ, RZ, R17, P0 ;  /* 0x000000ffff097224 */ /* 0x000fca00000e0611 */
[----:B------:R0:W-:Y:S01]  /*25a0*/  STL.64 [R1+0x150], R8 ;  /* 0x0001500801007387 */ /* 0x0001e20000100a00 */
[----:B--2---:R-:W-:-:S04]  /*25b0*/  LEA.HI R0, R13, R13, RZ, 0x1 ;  /* 0x0000000d0d007211 */ /* 0x004fc800078f08ff */
[----:B------:R-:W-:-:S05]  /*25c0*/  LOP3.LUT R0, R0, 0xfffffffe, RZ, 0xc0, !PT ;  /* 0xfffffffe00007812 */ /* 0x000fca00078ec0ff */
[----:B------:R-:W-:-:S05]  /*25d0*/  IMAD.IADD R0, R13, 0x1, -R0 ;  /* 0x000000010d007824 */ /* 0x000fca00078e0a00 */
[----:B------:R-:W-:-:S04]  /*25e0*/  SHF.L.U32 R0, R0, 0x1f, RZ ;  /* 0x0000001f00007819 */ /* 0x000fc800000006ff */
[----:B------:R-:W1:Y:S02]  /*25f0*/  SYNCS.PHASECHK.TRANS64.TRYWAIT P0, [UR42+0x32400], R0 ;  /* 0x03240000ff0075a7 */ /* 0x000e64000800016a */
[----:B01----:R-:W-:Y:S05]  /*2600*/  @!P0 BRA `(.L_x_2159) ;  /* 0x0000025000f88947 */ /* 0x003fea0003800000 */
.L_x_2351:
[----:B------:R-:W-:Y:S05]  /*2610*/  BSYNC B0 ;  /* 0x0000000000007941 */ /* 0x000fea0003800000 */
.L_x_2158:
[----:B------:R-:W2:Y:S04]  /*2620*/  LDL R33, [R1] ;  /* 0x0000000001217983 */ /* 0x000ea80000100800 */
[----:B------:R1:W5:Y:S01]  /*2630*/  LDL.64 R20, [R1+0x1f8] ;  /* 0x0001f80001147983 */ /* 0x0003620000100a00 */
[----:B------:R-:W-:Y:S01]  /*2640*/  IMAD.U32 R10, RZ, RZ, UR58 ;  /* 0x0000003aff0a7e24 */ /* 0x000fe2000f8e00ff */
[C---:B------:R-:W-:Y:S01]  /*2650*/  IADD3 R14, P0, R16.reuse, 0x118, RZ ;  /* 0x00000118100e7810 */ /* 0x040fe20007f1e0ff */
[----:B------:R-:W-:Y:S01]  /*2660*/  IMAD.U32 R11, RZ, RZ, UR59 ;  /* 0x0000003bff0b7e24 */ /* 0x000fe2000f8e00ff */
[C---:B0-----:R-:W-:Y:S01]  /*2670*/  IADD3 R0, P1, R16.reuse, 0x410, RZ ;  /* 0x0000041010007810 */ /* 0x041fe20007f3e0ff */
[----:B------:R-:W-:Y:S01]  /*2680*/  IMAD.MOV.U32 R8, RZ, RZ, R28 ;  /* 0x000000ffff087224 */ /* 0x000fe200078e001c */
[----:B------:R-:W-:Y:S01]  /*2690*/  STL.64 [R1+0x1f0], R24 ;  /* 0x0001f01801007387 */ /* 0x000fe20000100a00 */
[----:B------:R-:W-:Y:S01]  /*26a0*/  IMAD.MOV.U32 R9, RZ, RZ, R43 ;  /* 0x000000ffff097224 */ /* 0x000fe200078e002b */
[----:B------:R-:W-:Y:S05]  /*26b0*/  WARPSYNC.ALL ;  /* 0x0000000000007948 */ /* 0x000fea0003800000 */
[----:B------:R0:W-:Y:S01]  /*26c0*/  STL.128 [R1+0x180], R8 ;  /* 0x0001800801007387 */ /* 0x0001e20000100c00 */
[----:B------:R-:W-:Y:S01]  /*26d0*/  IMAD.X R15, RZ, RZ, R17, P0 ;  /* 0x000000ffff0f7224 */ /* 0x000fe200000e0611 */
[----:B------:R-:W-:Y:S01]  /*26e0*/  BSSY B0, `(.L_x_2160) ;  /* 0x000002f000007945 */ /* 0x000fe20003800000 */
[----:B------:R-:W-:Y:S01]  /*26f0*/  IMAD.MOV.U32 R12, RZ, RZ, R18 ;  /* 0x000000ffff0c7224 */ /* 0x000fe200078e0012 */
[----:B------:R1:W-:Y:S01]  /*2700*/  BAR.SYNC.DEFER_BLOCKING R206, 0x100 ;  /* 0x000400ce0000751d */ /* 0x0003e20000010000 */
[----:B------:R-:W-:Y:S01]  /*2710*/  IMAD.MOV.U32 R13, RZ, RZ, R39 ;  /* 0x000000ffff0d7224 */ /* 0x000fe200078e0027 */
[----:B------:R-:W-:-:S04]  /*2720*/  IADD3 R18, P0, R16, 0x150, RZ ;  /* 0x0000015010127810 */ /* 0x000fc80007f1e0ff */
[----:B------:R3:W-:Y:S01]  /*2730*/  STL.128 [R1+0x160], R12 ;  /* 0x0001600c01007387 */ /* 0x0007e20000100c00 */
[----:B0-----:R-:W-:-:S03]  /*2740*/  IMAD.MOV.U32 R10, RZ, RZ, R44 ;  /* 0x000000ffff0a7224 */ /* 0x001fc600078e002c */
[----:B------:R-:W-:Y:S01]  /*2750*/  STL.64 [R1+0x158], R208 ;  /* 0x000158d001007387 */ /* 0x000fe20000100a00 */
[----:B------:R-:W-:Y:S02]  /*2760*/  IMAD.MOV.U32 R11, RZ, RZ, R45 ;  /* 0x000000ffff0b7224 */ /* 0x000fe400078e002d */
[----:B------:R-:W-:Y:S02]  /*2770*/  IMAD.MOV.U32 R8, RZ, RZ, R216 ;  /* 0x000000ffff087224 */ /* 0x000fe400078e00d8 */
[----:B------:R-:W-:-:S05]  /*2780*/  IMAD.MOV.U32 R9, RZ, RZ, R211 ;  /* 0x000000ffff097224 */ /* 0x000fca00078e00d3 */
[----:B------:R0:W-:Y:S01]  /*2790*/  STL.128 [R1+0x190], R8 ;  /* 0x0001900801007387 */ /* 0x0001e20000100c00 */
[----:B---3--:R-:W-:Y:S02]  /*27a0*/  IMAD.X R15, RZ, RZ, R17, P0 ;  /* 0x000000ffff0f7224 */ /* 0x008fe400000e0611 */
[----:B------:R-:W-:Y:S02]  /*27b0*/  IMAD.MOV.U32 R14, RZ, RZ, R218 ;  /* 0x000000ffff0e7224 */ /* 0x000fe400078e00da */
[----:B0-----:R-:W-:Y:S02]  /*27c0*/  IMAD.MOV.U32 R8, RZ, RZ, R19 ;  /* 0x000000ffff087224 */ /* 0x001fe400078e0013 */
[----:B------:R-:W-:Y:S02]  /*27d0*/  IMAD.MOV.U32 R9, RZ, RZ, R38 ;  /* 0x000000ffff097224 */ /* 0x000fe400078e0026 */
[----:B------:R-:W-:Y:S02]  /*27e0*/  IMAD.MOV.U32 R10, RZ, RZ, R29 ;  /* 0x000000ffff0a7224 */ /* 0x000fe400078e001d */
[----:B------:R-:W-:-:S02]  /*27f0*/  IMAD.MOV.U32 R11, RZ, RZ, R42 ;  /* 0x000000ffff0b7224 */ /* 0x000fc400078e002a */
[--C-:B------:R-:W-:Y:S01]  /*2800*/  IMAD.X R19, RZ, RZ, R17.reuse, P1 ;  /* 0x000000ffff137224 */ /* 0x100fe200008e0611 */
[----:B------:R-:W-:Y:S02]  /*2810*/  IADD3 R6, P1, R16, 0x108, RZ ;  /* 0x0000010810067810 */ /* 0x000fe40007f3e0ff */
[----:B------:R0:W-:Y:S03]  /*2820*/  STL.128 [R1+0x1a0], R8 ;  /* 0x0001a00801007387 */ /* 0x0001e60000100c00 */
[----:B------:R-:W-:Y:S02]  /*2830*/  IMAD.X R13, RZ, RZ, R17, P1 ;  /* 0x000000ffff0d7224 */ /* 0x000fe400008e0611 */
[----:B------:R-:W-:Y:S02]  /*2840*/  IMAD.MOV.U32 R12, RZ, RZ, R6 ;  /* 0x000000ffff0c7224 */ /* 0x000fe400078e0006 */
[----:B0-----:R-:W-:-:S02]  /*2850*/  IMAD.MOV.U32 R8, RZ, RZ, R30 ;  /* 0x000000ffff087224 */ /* 0x001fc400078e001e */
[----:B------:R-:W-:Y:S02]  /*2860*/  IMAD.MOV.U32 R9, RZ, RZ, R31 ;  /* 0x000000ffff097224 */ /* 0x000fe400078e001f */
[----:B------:R-:W-:Y:S02]  /*2870*/  IMAD.MOV.U32 R10, RZ, RZ, R0 ;  /* 0x000000ffff0a7224 */ /* 0x000fe400078e0000 */
[----:B------:R-:W-:Y:S02]  /*2880*/  IMAD.MOV.U32 R11, RZ, RZ, R19 ;  /* 0x000000ffff0b7224 */ /* 0x000fe400078e0013 */
[----:B------:R-:W-:-:S03]  /*2890*/  IMAD.MOV.U32 R19, RZ, RZ, R40 ;  /* 0x000000ffff137224 */ /* 0x000fc600078e0028 */
[----:B------:R0:W-:Y:S02]  /*28a0*/  STL.128 [R1+0x1b0], R8 ;  /* 0x0001b00801007387 */ /* 0x0001e40000100c00 */
[----:B0-----:R-:W-:Y:S02]  /*28b0*/  IMAD.MOV.U32 R10, RZ, RZ, R32 ;  /* 0x000000ffff0a7224 */ /* 0x001fe400078e0020 */
[----:B------:R-:W-:Y:S02]  /*28c0*/  IMAD.MOV.U32 R11, RZ, RZ, R47 ;  /* 0x000000ffff0b7224 */ /* 0x000fe400078e002f */
[----:B------:R-:W-:Y:S02]  /*28d0*/  IMAD.MOV.U32 R8, RZ, RZ, R18 ;  /* 0x000000ffff087224 */ /* 0x000fe400078e0012 */
[----:B------:R-:W-:Y:S02]  /*28e0*/  IMAD.MOV.U32 R9, RZ, RZ, R15 ;  /* 0x000000ffff097224 */ /* 0x000fe400078e000f */
[----:B------:R-:W-:-:S02]  /*28f0*/  IMAD.MOV.U32 R15, RZ, RZ, R217 ;  /* 0x000000ffff0f7224 */ /* 0x000fc400078e00d9 */
[----:B------:R-:W-:Y:S01]  /*2900*/  IMAD.MOV.U32 R18, RZ, RZ, R27 ;  /* 0x000000ffff127224 */ /* 0x000fe200078e001b */
[----:B------:R0:W-:Y:S04]  /*2910*/  STL.128 [R1+0x1c0], R8 ;  /* 0x0001c00801007387 */ /* 0x0001e80000100c00 */
[----:B------:R1:W-:Y:S04]  /*2920*/  STL.128 [R1+0x1d0], R12 ;  /* 0x0001d00c01007387 */ /* 0x0003e80000100c00 */
[----:B------:R1:W-:Y:S01]  /*2930*/  STL.128 [R1+0x170], R16 ;  /* 0x0001701001007387 */ /* 0x0003e20000100c00 */
[----:B0-----:R-:W-:-:S02]  /*2940*/  IMAD.MOV.U32 R8, RZ, RZ, R26 ;  /* 0x000000ffff087224 */ /* 0x001fc400078e001a */
[----:B------:R-:W-:Y:S02]  /*2950*/  IMAD.MOV.U32 R9, RZ, RZ, R41 ;  /* 0x000000ffff097224 */ /* 0x000fe400078e0029 */
[----:B------:R-:W-:Y:S02]  /*2960*/  IMAD.MOV.U32 R10, RZ, RZ, R36 ;  /* 0x000000ffff0a7224 */ /* 0x000fe400078e0024 */
[----:B------:R-:W-:-:S05]  /*2970*/  IMAD.MOV.U32 R11, RZ, RZ, R37 ;  /* 0x000000ffff0b7224 */ /* 0x000fca00078e0025 */
[----:B------:R1:W-:Y:S01]  /*2980*/  STL.128 [R1+0x1e0], R8 ;  /* 0x0001e00801007387 */ /* 0x0003e20000100c00 */
[----:B--2---:R-:W-:-:S04]  /*2990*/  LOP3.LUT R0, R33, 0x1, RZ, 0xfc, !PT ;  /* 0x0000000121007812 */ /* 0x004fc800078efcff */
[----:B------:R-:W-:-:S13]  /*29a0*/  ISETP.NE.AND P1, PT, R0, 0x3, PT ;  /* 0x000000030000780c */ /* 0x000fda0003f25270 */
[----:B-1----:R-:W-:Y:S05]  /*29b0*/  @!P1 BRA `(.L_x_2161) ;  /* 0x0000000000049947 */ /* 0x002fea0003800000 */
[----:B------:R-:W-:Y:S01]  /*29c0*/  BPT.TRAP 0x1 ;  /* 0x000000040000795c */ /* 0x000fe20000300000 */
.L_x_2161:
[----:B------:R-:W-:Y:S05]  /*29d0*/  BSYNC B0 ;  /* 0x0000000000007941 */ /* 0x000fea0003800000 */
.L_x_2160:
[----:B------:R-:W2:Y:S01]  /*29e0*/  LDL.64 R8, [R1+0x18] ;  /* 0x0000180001087983 */ /* 0x000ea20000100a00 */
[----:B-----5:R-:W-:Y:S01]  /*29f0*/  SHF.L.U32 R21, R21, 0x1f, RZ ;  /* 0x0000001f15157819 */ /* 0x020fe200000006ff */
[----:B------:R-:W-:Y:S01]  /*2a00*/  BSSY B0, `(.L_x_2162) ;  /* 0x0000006000007945 */ /* 0x000fe20003800000 */
[----:B--2---:R-:W-:-:S05]  /*2a10*/  MOV R9, R8 ;  /* 0x0000000800097202 */ /* 0x004fca0000000f00 */
[----:B------:R-:W-:-:S04]  /*2a20*/  IMAD R20, R20, 0x8, R9 ;  /* 0x0000000814147824 */ /* 0x000fc800078e0209 */
[----:B------:R0:W1:Y:S01]  /*2a30*/  SYNCS.PHASECHK.TRANS64.TRYWAIT P0, [R20+URZ], R21 ;  /* 0x00000015140075a7 */ /* 0x000062000800017f */
[----:B------:R-:W-:Y:S05]  /*2a40*/  @!P1 BRA `(.L_x_2163) ;  /* 0x0000000000049947 */ /* 0x000fea0003800000 */
[----:B------:R-:W-:Y:S01]  /*2a50*/  BPT.TRAP 0x1 ;  /* 0x000000040000795c */ /* 0x000fe20000300000 */
.L_x_2163:
[----:B------:R-:W-:Y:S05]  /*2a60*/  BSYNC B0 ;  /* 0x0000000000007941 */ /* 0x000fea0003800000 */
.L_x_2162:
[----:B------:R-:W-:Y:S04]  /*2a70*/  BSSY B0, `(.L_x_2164) ;  /* 0x0000004000007945 */ /* 0x000fe80003800000 */
[----:B-1----:R-:W-:Y:S05]  /*2a80*/  @P0 BRA `(.L_x_2165) ;  /* 0x0000000000080947 */ /* 0x002fea0003800000 */
[----:B------:R-:W1:Y:S02]  /*2a90*/  SYNCS.PHASECHK.TRANS64.TRYWAIT P0, [R20+URZ], R21 ;  /* 0x00000015140075a7 */ /* 0x000e64000800017f */
[----:B-1----:R-:W-:Y:S05]  /*2aa0*/  @!P0 BRA `(.L_x_2166) ;  /* 0x0000024c00e88947 */ /* 0x002fea0003800000 */
.L_x_2165:
[----:B------:R-:W-:Y:S05]  /*2ab0*/  BSYNC B0 ;  /* 0x0000000000007941 */ /* 0x000fea0003800000 */
.L_x_2164:
[----:B------:R-:W2:Y:S04]  /*2ac0*/  LDL R13, [R1+0x1f8] ;  /* 0x0001f800010d7983 */ /* 0x000ea80000100800 */
[----:B------:R-:W2:Y:S01]  /*2ad0*/  LDL.64 R8, [R1+0x80] ;  /* 0x0000800001087983 */ /* 0x000ea20000100a00 */
[----:B------:R-:W-:Y:S05]  /*2ae0*/  WARPSYNC.ALL ;  /* 0x0000000000007948 */ /* 0x000fea0003800000 */
[----:B01----:R-:W3:Y:S04]  /*2af0*/  LDL.64 R20, [R1+0x78] ;  /* 0x0000780001147983 */ /* 0x003ee80000100a00 */
[----:B------:R-:W4:Y:S04]  /*2b00*/  LDL.64 R10, [R1+0x78] ;  /* 0x00007800010a7983 */ /* 0x000f280000100a00 */
[----:B------:R-:W5:Y:S01]  /*2b10*/  LDL.64 R14, [R1+0x78] ;  /* 0x00007800010e7983 */ /* 0x000f620000100a00 */
[----:B--2---:R-:W-:-:S03]  /*2b20*/  IMAD R8, R13, 0x300, R8 ;  /* 0x000003000d087824 */ /* 0x004fc600078e0208 */
[----:B------:R-:W2:Y:S01]  /*2b30*/  LDL.64 R18, [R1+0x78] ;  /* 0x0000780001127983 */ /* 0x000ea20000100a00 */
[----:B------:R-:W-:Y:S02]  /*2b40*/  R2UR UR7, R9 ;  /* 0x00000000090772ca */ /* 0x000fe400000e0000 */
[C---:B------:R-:W-:Y:S01]  /*2b50*/  R2UR UR6, R8.reuse ;  /* 0x00000000080672ca */ /* 0x040fe200000e0000 */
[----:B------:R-:W-:Y:S01]  /*2b60*/  WARPGROUP.ARRIVE ;  /* 0x00000000000079c5 */ /* 0x000fe20000000000 */
[----:B------:R-:W2:Y:S01]  /*2b70*/  LDL R6, [R1+0x204] ;  /* 0x0002040001067983 */ /* 0x000ea20000100800 */
[----:B------:R-:W-:Y:S01]  /*2b80*/  VIADD R12, R8, 0x2 ;  /* 0x00000002080c7836 */ /* 0x000fe20000000000 */
[----:B------:R-:W-:Y:S01]  /*2b90*/  BSSY B0, `(.L_x_2167) ;  /* 0x000002d000007945 */ /* 0x000fe20003800000 */
[----:B------:R-:W-:Y:S01]  /*2ba0*/  IMAD.MOV.U32 R13, RZ, RZ, R9 ;  /* 0x000000ffff0d7224 */ /* 0x000fe200078e0009 */
[----:B------:R0:W-:Y:S01]  /*2bb0*/  STL [R1+0x60], RZ ;  /* 0x000060ff01007387 */ /* 0x0001e20000100800 */
[----:B---3--:R-:W-:-:S02]  /*2bc0*/  R2UR UR4, R20 ;  /* 0x00000000140472ca */ /* 0x008fc400000e0000 */
[----:B------:R-:W-:Y:S01]  /*2bd0*/  R2UR UR5, R21 ;  /* 0x00000000150572ca */ /* 0x000fe200000e0000 */
[----:B----4-:R-:W-:Y:S02]  /*2be0*/  VIADD R10, R10, 0x2 ;  /* 0x000000020a0a7836 */ /* 0x010fe40000000000 */
[----:B-----5:R-:W-:Y:S02]  /*2bf0*/  VIADD R14, R14, 0x4 ;  /* 0x000000040e0e7836 */ /* 0x020fe40000000000 */
[----:B--2---:R-:W-:-:S08]  /*2c00*/  VIADD R18, R18, 0x6 ;  /* 0x0000000612127836 */ /* 0x004fd00000000000 */
[----:B------:R-:W-:Y:S01]  /*2c10*/  HGMMA.64x96x16.F32 R24, gdesc[UR4], RZ, !UPT, gsb0 ;  /* 0x01600000041879f0 */ /* 0x000fe2000c0008ff */
[----:B------:R-:W-:Y:S02]  /*2c20*/  R2UR UR6, R12 ;  /* 0x000000000c0672ca */ /* 0x000fe400000e0000 */
[----:B------:R-:W-:Y:S02]  /*2c30*/  R2UR UR7, R13 ;  /* 0x000000000d0772ca */ /* 0x000fe400000e0000 */
[----:B------:R-:W-:Y:S01]  /*2c40*/  R2UR UR4, R10 ;  /* 0x000000000a0472ca */ /* 0x000fe200000e0000 */
[----:B------:R-:W-:Y:S01]  /*2c50*/  VIADD R10, R8, 0x4 ;  /* 0x00000004080a7836 */ /* 0x000fe20000000000 */
[----:B------:R-:W-:Y:S01]  /*2c60*/  R2UR UR5, R11 ;  /* 0x000000000b0572ca */ /* 0x000fe200000e0000 */
[----:B------:R-:W-:Y:S01]  /*2c70*/  IMAD.MOV.U32 R11, RZ, RZ, R9 ;  /* 0x000000ffff0b7224 */ /* 0x000fe200078e0009 */
[----:B------:R-:W-:Y:S01]  /*2c80*/  LEA.HI R0, R6, R6, RZ, 0x1 ;  /* 0x0000000606007211 */ /* 0x000fe200078f08ff */
[----:B------:R-:W-:Y:S01]  /*2c90*/  VIADD R8, R8, 0x6 ;  /* 0x0000000608087836 */ /* 0x000fe20000000000 */
[----:B------:R-:W-:-:S02]  /*2ca0*/  WARPGROUP.DEPBAR.LE gsb0, 0x0 ;  /* 0x00008000000079c5 */ /* 0x000fc40000010000 */
[----:B------:R-:W-:-:S07]  /*2cb0*/  WARPGROUP.ARRIVE ;  /* 0x00000000000079c5 */ /* 0x000fce0000000000 */
[----:B------:R-:W-:Y:S01]  /*2cc0*/  HGMMA.64x96x16.F32 R24, gdesc[UR4], R24, gsb0 ;  /* 0x01600000041879f0 */ /* 0x000fe20008000818 */
[----:B------:R-:W-:Y:S02]  /*2cd0*/  R2UR UR6, R10 ;  /* 0x000000000a0672ca */ /* 0x000fe400000e0000 */
[----:B------:R-:W-:Y:S02]  /*2ce0*/  R2UR UR7, R11 ;  /* 0x000000000b0772ca */ /* 0x000fe400000e0000 */
[----:B------:R-:W-:Y:S02]  /*2cf0*/  R2UR UR4, R14 ;  /* 0x000000000e0472ca */ /* 0x000fe400000e0000 */
[----:B------:R-:W-:Y:S01]  /*2d00*/  R2UR UR5, R15 ;  /* 0x000000000f0572ca */ /* 0x000fe200000e0000 */
[----:B------:R-:W-:Y:S02]  /*2d10*/  WARPGROUP.DEPBAR.LE gsb0, 0x0 ;  /* 0x00008000000079c5 */ /* 0x000fe40000010000 */
[----:B------:R-:W-:-:S10]  /*2d20*/  WARPGROUP.ARRIVE ;  /* 0x00000000000079c5 */ /* 0x000fd40000000000 */
[----:B------:R-:W-:Y:S01]  /*2d30*/  HGMMA.64x96x16.F32 R24, gdesc[UR4], R24, gsb0 ;  /* 0x01600000041879f0 */ /* 0x000fe20008000818 */
[----:B------:R-:W-:Y:S02]  /*2d40*/  R2UR UR6, R8 ;  /* 0x00000000080672ca */ /* 0x000fe400000e0000 */
[----:B------:R-:W-:Y:S02]  /*2d50*/  R2UR UR7, R9 ;  /* 0x00000000090772ca */ /* 0x000fe400000e0000 */
[----:B------:R-:W-:Y:S02]  /*2d60*/  R2UR UR4, R18 ;  /* 0x00000000120472ca */ /* 0x000fe400000e0000 */
[----:B------:R-:W-:Y:S02]  /*2d70*/  R2UR UR5, R19 ;  /* 0x00000000130572ca */ /* 0x000fe400000e0000 */
[----:B------:R-:W-:Y:S01]  /*2d80*/  LOP3.LUT R9, R0, 0xfffffffe, RZ, 0xc0, !PT ;  /* 0xfffffffe00097812 */ /* 0x000fe200078ec0ff */
[----:B------:R-:W-:-:S04]  /*2d90*/  IMAD.MOV.U32 R0, RZ, RZ, 0x1 ;  /* 0x00000001ff007424 */ /* 0x000fc800078e00ff */
[----:B------:R-:W-:Y:S01]  /*2da0*/  IMAD.IADD R6, R6, 0x1, -R9 ;  /* 0x0000000106067824 */ /* 0x000fe200078e0a09 */
[----:B------:R0:W-:Y:S04]  /*2db0*/  STL [R1+0x60], R0 ;  /* 0x0000600001007387 */ /* 0x0001e80000100800 */
[----:B------:R-:W-:Y:S01]  /*2dc0*/  SHF.L.U32 R6, R6, 0x1f, RZ ;  /* 0x0000001f06067819 */ /* 0x000fe200000006ff */
[----:B------:R0:W-:Y:S04]  /*2dd0*/  STL [R1+0x60], R0 ;  /* 0x0000600001007387 */ /* 0x0001e80000100800 */
[----:B------:R0:W-:Y:S04]  /*2de0*/  STL [R1+0x60], R0 ;  /* 0x0000600001007387 */ /* 0x0001e80000100800 */
[----:B------:R0:W-:Y:S01]  /*2df0*/  STL [R1+0x60], R0 ;  /* 0x0000600001007387 */ /* 0x0001e20000100800 */
[----:B------:R-:W-:-:S02]  /*2e00*/  WARPGROUP.DEPBAR.LE gsb0, 0x0 ;  /* 0x00008000000079c5 */ /* 0x000fc40000010000 */
[----:B------:R-:W-:-:S06]  /*2e10*/  WARPGROUP.ARRIVE ;  /* 0x00000000000079c5 */ /* 0x000fcc0000000000 */
[----:B------:R-:W-:Y:S03]  /*2e20*/  HGMMA.64x96x16.F32 R24, gdesc[UR4], R24, gsb0 ;  /* 0x01600000041879f0 */ /* 0x000fe60008000818 */
[----:B------:R-:W-:Y:S02]  /*2e30*/  WARPGROUP.DEPBAR.LE gsb0, 0x0 ;  /* 0x00008000000079c5 */ /* 0x000fe40000010000 */
[----:B------:R-:W1:Y:S02]  /*2e40*/  SYNCS.PHASECHK.TRANS64.TRYWAIT P0, [UR42+0x32410], R6 ;  /* 0x03241006ff0075a7 */ /* 0x000e64000800016a */
[----:B01----:R-:W-:Y:S05]  /*2e50*/  @!P0 BRA `(.L_x_2168) ;  /* 0x0000024c00108947 */ /* 0x003fea0003800000 */
.L_x_2352:
[----:B------:R-:W-:Y:S05]  /*2e60*/  BSYNC B0 ;  /* 0x0000000000007941 */ /* 0x000fea0003800000 */
.L_x_2167:
[----:B0-----:R-:W2:Y:S04]  /*2e70*/  LDL R6, [R1+0x28] ;  /* 0x0000280001067983 */ /* 0x001ea80000100800 */
[----:B------:R0:W5:Y:S01]  /*2e80*/  LDL.64 R8, [R1+0x1f8] ;  /* 0x0001f80001087983 */ /* 0x0001620000100a00 */
[----:B------:R-:W-:Y:S01]  /*2e90*/  BSSY B0, `(.L_x_2169) ;  /* 0x0000005000007945 */ /* 0x000fe20003800000 */
[----:B--2---:R-:W-:-:S04]  /*2ea0*/  LOP3.LUT R6, R6, 0x1, RZ, 0xfc, !PT ;  /* 0x0000000106067812 */ /* 0x004fc800078efcff */
[----:B------:R-:W-:-:S13]  /*2eb0*/  ISETP.NE.AND P1, PT, R6, 0x3, PT ;  /* 0x000000030600780c */ /* 0x000fda0003f25270 */
[----:B0-----:R-:W-:Y:S05]  /*2ec0*/  @!P1 BRA `(.L_x_2170) ;  /* 0x0000000000049947 */ /* 0x001fea0003800000 */
[----:B------:R-:W-:Y:S01]  /*2ed0*/  BPT.TRAP 0x1 ;  /* 0x000000040000795c */ /* 0x000fe20000300000 */
.L_x_2170:
[----:B------:R-:W-:Y:S05]  /*2ee0*/  BSYNC B0 ;  /* 0x0000000000007941 */ /* 0x000fea0003800000 */
.L_x_2169:
        /* <DEDUP_REMOVED lines=8> */
.L_x_2172:
[----:B------:R-:W-:Y:S05]  /*2f70*/  BSYNC B0 ;  /* 0x0000000000007941 */ /* 0x000fea0003800000 */
.L_x_2171:
[----:B------:R-:W-:Y:S04]  /*2f80*/  BSSY B0, `(.L_x_2173) ;  /* 0x0000004000007945 */ /* 0x000fe80003800000 */
[----:B-1----:R-:W-:Y:S05]  /*2f90*/  @P0 BRA `(.L_x_2174) ;  /* 0x0000000000080947 */ /* 0x002fea0003800000 */
[----:B------:R-:W1:Y:S02]  /*2fa0*/  SYNCS.PHASECHK.TRANS64.TRYWAIT P0, [R8+URZ], R9 ;  /* 0x00000009080075a7 */ /* 0x000e64000800017f */
[----:B-1----:R-:W-:Y:S05]  /*2fb0*/  @!P0 BRA `(.L_x_2175) ;  /* 0x0000024800d08947 */ /* 0x002fea0003800000 */
.L_x_2174:
[----:B------:R-:W-:Y:S05]  /*2fc0*/  BSYNC B0 ;  /* 0x0000000000007941 */ /* 0x000fea0003800000 */
.L_x_2173:
[----:B------:R-:W2:Y:S04]  /*2fd0*/  LDL R21, [R1+0x1f8] ;  /* 0x0001f80001157983 */ /* 0x000ea80000100800 */
[----:B01----:R-:W2:Y:S04]  /*2fe0*/  LDL.64 R8, [R1+0xf8] ;  /* 0x0000f80001087983 */ /* 0x003ea80000100a00 */
[----:B------:R-:W3:Y:S04]  /*2ff0*/  LDL R6, [R1+0x70] ;  /* 0x0000700001067983 */ /* 0x000ee80000100800 */
[----:B------:R-:W4:Y:S04]  /*3000*/  LDL.64 R10, [R1+0xf0] ;  /* 0x0000f000010a7983 */ /* 0x000f280000100a00 */
[----:B------:R-:W4:Y:S04]  /*3010*/  LDL.64 R12, [R1+0xf0] ;  /* 0x0000f000010c7983 */ /* 0x000f280000100a00 */
[----:B------:R-:W4:Y:S04]  /*3020*/  LDL.64 R14, [R1+0xf0] ;  /* 0x0000f000010e7983 */ /* 0x000f280000100a00 */
[----:B------:R-:W4:Y:S01]  /*3030*/  LDL.64 R18, [R1+0xf0] ;  /* 0x0000f00001127983 */ /* 0x000f220000100a00 */
[----:B------:R-:W-:Y:S05]  /*3040*/  WARPSYNC.ALL ;  /* 0x0000000000007948 */ /* 0x000fea0003800000 */
[----:B------:R-:W-:Y:S01]  /*3050*/  WARPGROUP.ARRIVE ;  /* 0x00000000000079c5 */ /* 0x000fe20000000000 */
[----:B--2---:R-:W-:Y:S01]  /*3060*/  IMAD R8, R21, 0xc00, R8 ;  /* 0x00000c0015087824 */ /* 0x004fe200078e0208 */
[----:B------:R-:W-:Y:S01]  /*3070*/  R2UR UR7, R9 ;  /* 0x00000000090772ca */ /* 0x000fe200000e0000 */
[----:B------:R-:W2:Y:S01]  /*3080*/  LDL.64 R20, [R1+0xf0] ;  /* 0x0000f00001147983 */ /* 0x000ea20000100a00 */
[----:B---3--:R-:W-:-:S02]  /*3090*/  ISETP.NE.U32.AND P0, PT, R6, RZ, PT ;  /* 0x000000ff0600720c */ /* 0x008fc40003f05070 */
[----:B------:R-:W-:Y:S01]  /*30a0*/  R2UR UR6, R8 ;  /* 0x00000000080672ca */ /* 0x000fe200000e0000 */
[----:B------:R0:W5:Y:S01]  /*30b0*/  LDL R6, [R1+0x1f8] ;  /* 0x0001f80001067983 */ /* 0x0001620000100800 */
[----:B----4-:R-:W-:Y:S02]  /*30c0*/  R2UR UR4, R10 ;  /* 0x000000000a0472ca */ /* 0x010fe400000e0000 */
[----:B------:R-:W-:-:S07]  /*30d0*/  R2UR UR5, R11 ;  /* 0x000000000b0572ca */ /* 0x000fce00000e0000 */
[----:B------:R-:W-:-:S06]  /*30e0*/  VOTEU.ANY UP0, P0 ;  /* 0x00000000003f7886 */ /* 0x000fcc0000000100 */
[----:B------:R-:W-:Y:S01]  /*30f0*/  HGMMA.64x96x16.F32 R24, gdesc[UR4], R24, UP0, gsb0 ;  /* 0x01600000041879f0 */ /* 0x000fe2000b800818 */
[----:B------:R-:W-:Y:S02]  /*3100*/  VIADD R12, R12, 0x2 ;  /* 0x000000020c0c7836 */ /* 0x000fe40000000000 */
[----:B------:R-:W-:Y:S02]  /*3110*/  VIADD R10, R8, 0x2 ;  /* 0x00000002080a7836 */ /* 0x000fe40000000000 */
[----:B------:R-:W-:Y:S01]  /*3120*/  IMAD.MOV.U32 R11, RZ, RZ, R9 ;  /* 0x000000ffff0b7224 */ /* 0x000fe200078e0009 */
[----:B------:R-:W-:Y:S02]  /*3130*/  R2UR UR4, R12 ;  /* 0x000000000c0472ca */ /* 0x000fe400000e0000 */
[----:B------:R-:W-:Y:S02]  /*3140*/  R2UR UR6, R10 ;  /* 0x000000000a0672ca */ /* 0x000fe400000e0000 */
[----:B------:R-:W-:-:S02]  /*3150*/  R2UR UR7, R11 ;  /* 0x000000000b0772ca */ /* 0x000fc400000e0000 */
[----:B------:R-:W-:Y:S02]  /*3160*/  R2UR UR5, R13 ;  /* 0x000000000d0572ca */ /* 0x000fe400000e0000 */
[----:B------:R-:W3:Y:S01]  /*3170*/  LDL.64 R12, [R1+0xf0] ;  /* 0x0000f000010c7983 */ /* 0x000ee20000100a00 */
[----:B------:R-:W-:Y:S02]  /*3180*/  WARPGROUP.DEPBAR.LE gsb0, 0x0 ;  /* 0x00008000000079c5 */ /* 0x000fe40000010000 */
[----:B------:R-:W-:-:S08]  /*3190*/  WARPGROUP.ARRIVE ;  /* 0x00000000000079c5 */ /* 0x000fd00000000000 */
[----:B------:R-:W-:Y:S01]  /*31a0*/  HGMMA.64x96x16.F32 R24, gdesc[UR4], R24, gsb0 ;  /* 0x01600000041879f0 */ /* 0x000fe20008000818 */
[----:B------:R-:W-:Y:S02]  /*31b0*/  VIADD R14, R14, 0x4 ;  /* 0x000000040e0e7836 */ /* 0x000fe40000000000 */
[----:B------:R-:W-:Y:S02]  /*31c0*/  VIADD R10, R8, 0x4 ;  /* 0x00000004080a7836 */ /* 0x000fe40000000000 */
[----:B------:R-:W-:Y:S01]  /*31d0*/  IMAD.MOV.U32 R11, RZ, RZ, R9 ;  /* 0x000000ffff0b7224 */ /* 0x000fe200078e0009 */
[----:B------:R-:W-:Y:S02]  /*31e0*/  R2UR UR4, R14 ;  /* 0x000000000e0472ca */ /* 0x000fe400000e0000 */
[----:B------:R-:W-:Y:S02]  /*31f0*/  R2UR UR6, R10 ;  /* 0x000000000a0672ca */ /* 0x000fe400000e0000 */
[----:B------:R-:W-:-:S02]  /*3200*/  R2UR UR7, R11 ;  /* 0x000000000b0772ca */ /* 0x000fc400000e0000 */
[----:B------:R-:W-:Y:S02]  /*3210*/  R2UR UR5, R15 ;  /* 0x000000000f0572ca */ /* 0x000fe400000e0000 */
[----:B------:R-:W4:Y:S01]  /*3220*/  LDL.64 R14, [R1+0xf0] ;  /* 0x0000f000010e7983 */ /* 0x000f220000100a00 */
        /* <DEDUP_REMOVED lines=14> */
[----:B--2---:R-:W-:Y:S02]  /*3310*/  VIADD R20, R20, 0x400 ;  /* 0x0000040014147836 */ /* 0x004fe40000000000 */
[----:B------:R-:W-:Y:S02]  /*3320*/  VIADD R10, R8, 0x300 ;  /* 0x00000300080a7836 */ /* 0x000fe40000000000 */
[----:B------:R-:W-:Y:S01]  /*3330*/  IMAD.MOV.U32 R11, RZ, RZ, R9 ;  /* 0x000000ffff0b7224 */ /* 0x000fe200078e0009 */
[----:B------:R-:W-:Y:S02]  /*3340*/  R2UR UR4, R20 ;  /* 0x00000000140472ca */ /* 0x000fe400000e0000 */
[----:B------:R-:W-:Y:S02]  /*3350*/  R2UR UR6, R10 ;  /* 0x000000000a0672ca */ /* 0x000fe400000e0000 */
[----:B------:R-:W-:-:S02]  /*3360*/  R2UR UR7, R11 ;  /* 0x000000000b0772ca */ /* 0x000fc400000e0000 */
[----:B------:R-:W-:Y:S02]  /*3370*/  R2UR UR5, R21 ;  /* 0x00000000150572ca */ /* 0x000fe400000e0000 */
[----:B------:R-:W2:Y:S01]  /*3380*/  LDL.64 R20, [R1+0xf0] ;  /* 0x0000f00001147983 */ /* 0x000ea20000100a00 */
[----:B------:R-:W-:Y:S02]  /*3390*/  WARPGROUP.DEPBAR.LE gsb0, 0x0 ;  /* 0x00008000000079c5 */ /* 0x000fe40000010000 */
[----:B------:R-:W-:-:S08]  /*33a0*/  WARPGROUP.ARRIVE ;  /* 0x00000000000079c5 */ /* 0x000fd00000000000 */
[----:B------:R-:W-:Y:S01]  /*33b0*/  HGMMA.64x96x16.F32 R24, gdesc[UR4], R24, gsb0 ;  /* 0x01600000041879f0 */ /* 0x000fe20008000818 */
[----:B---3--:R-:W-:Y:S02]  /*33c0*/  VIADD R12, R12, 0x402 ;  /* 0x000004020c0c7836 */ /* 0x008fe40000000000 */
        /* <DEDUP_REMOVED lines=10> */
[----:B----4-:R-:W-:Y:S02]  /*3470*/  VIADD R14, R14, 0x404 ;  /* 0x000004040e0e7836 */ /* 0x010fe40000000000 */
        /* <DEDUP_REMOVED lines=69> */
[----:B------:R-:W-:Y:S01]  /*38d0*/  R2UR UR6, R10 ;  /* 0x000000000a0672ca */ /* 0x000fe200000e0000 */
[----:B------:R-:W2:Y:S01]  /*38e0*/  LDL R20, [R1] ;  /* 0x0000000001147983 */ /* 0x000ea20000100800 */
[----:B------:R-:W-:-:S02]  /*38f0*/  R2UR UR7, R11 ;  /* 0x000000000b0772ca */ /* 0x000fc400000e0000 */
[----:B------:R-:W-:Y:S01]  /*3900*/  R2UR UR5, R21 ;  /* 0x00000000150572ca */ /* 0x000fe200000e0000 */
[----:B---3--:R-:W-:Y:S01]  /*3910*/  VIADD R12, R12, 0xc02 ;  /* 0x00000c020c0c7836 */ /* 0x008fe20000000000 */
[----:B------:R0:W5:Y:S01]  /*3920*/  LDL R21, [R1+0xc] ;  /* 0x00000c0001157983 */ /* 0x0001620000100800 */
[----:B------:R-:W-:Y:S02]  /*3930*/  WARPGROUP.DEPBAR.LE gsb0, 0x0 ;  /* 0x00008000000079c5 */ /* 0x000fe40000010000 */
[----:B------:R-:W-:-:S08]  /*3940*/  WARPGROUP.ARRIVE ;  /* 0x00000000000079c5 */ /* 0x000fd00000000000 */
[----:B------:R-:W-:Y:S01]  /*3950*/  HGMMA.64x96x16.F32 R24, gdesc[UR4], R24, gsb0 ;  /* 0x01600000041879f0 */ /* 0x000fe20008000818 */
[----:B------:R-:W-:Y:S02]  /*3960*/  VIADD R10, R8, 0x902 ;  /* 0x00000902080a7836 */ /* 0x000fe40000000000 */
[----:B------:R-:W-:Y:S01]  /*3970*/  IMAD.MOV.U32 R11, RZ, RZ, R9 ;  /* 0x000000ffff0b7224 */ /* 0x000fe200078e0009 */
[----:B------:R-:W-:Y:S02]  /*3980*/  R2UR UR4, R12 ;  /* 0x000000000c0472ca */ /* 0x000fe400000e0000 */
[----:B------:R-:W-:Y:S02]  /*3990*/  R2UR UR6, R10 ;  /* 0x000000000a0672ca */ /* 0x000fe400000e0000 */
[----:B------:R-:W-:Y:S02]  /*39a0*/  R2UR UR7, R11 ;  /* 0x000000000b0772ca */ /* 0x000fe400000e0000 */
[----:B------:R-:W-:Y:S01]  /*39b0*/  R2UR UR5, R13 ;  /* 0x000000000d0572ca */ /* 0x000fe200000e0000 */
[----:B----4-:R-:W-:-:S02]  /*39c0*/  VIADD R14, R14, 0xc04 ;  /* 0x00000c040e0e7836 */ /* 0x010fc40000000000 */
[----:B------:R-:W-:Y:S01]  /*39d0*/  VIADD R10, R8, 0x904 ;  /* 0x00000904080a7836 */ /* 0x000fe20000000000 */
[----:B------:R-:W-:Y:S02]  /*39e0*/  WARPGROUP.DEPBAR.LE gsb0, 0x0 ;  /* 0x00008000000079c5 */ /* 0x000fe40000010000 */
[----:B------:R-:W-:-:S07]  /*39f0*/  WARPGROUP.ARRIVE ;  /* 0x00000000000079c5 */ /* 0x000fce0000000000 */
[----:B------:R-:W-:Y:S01]  /*3a00*/  HGMMA.64x96x16.F32 R24, gdesc[UR4], R24, gsb0 ;  /* 0x01600000041879f0 */ /* 0x000fe20008000818 */
[----:B------:R-:W-:Y:S01]  /*3a10*/  IMAD.MOV.U32 R11, RZ, RZ, R9 ;  /* 0x000000ffff0b7224 */ /* 0x000fe200078e0009 */
[----:B------:R-:W-:Y:S02]  /*3a20*/  R2UR UR6, R10 ;  /* 0x000000000a0672ca */ /* 0x000fe400000e0000 */
[----:B------:R-:W-:Y:S02]  /*3a30*/  R2UR UR4, R14 ;  /* 0x000000000e0472ca */ /* 0x000fe400000e0000 */
[----:B------:R-:W-:Y:S02]  /*3a40*/  R2UR UR7, R11 ;  /* 0x000000000b0772ca */ /* 0x000fe400000e0000 */
[----:B------:R-:W-:Y:S01]  /*3a50*/  R2UR UR5, R15 ;  /* 0x000000000f0572ca */ /* 0x000fe200000e0000 */
[----:B------:R-:W-:Y:S02]  /*3a60*/  VIADD R8, R8, 0x906 ;  /* 0x0000090608087836 */ /* 0x000fe40000000000 */
        /* <DEDUP_REMOVED lines=8> */
[----:B------:R0:W-:Y:S04]  /*3af0*/  STL [R1+0x70], R0 ;  /* 0x0000700001007387 */ /* 0x0001e80000100800 */
[----:B------:R0:W-:Y:S04]  /*3b00*/  STL [R1+0x70], R0 ;  /* 0x0000700001007387 */ /* 0x0001e80000100800 */
[----:B------:R0:W-:Y:S04]  /*3b10*/  STL [R1+0x70], R0 ;  /* 0x0000700001007387 */ /* 0x0001e80000100800 */
[----:B------:R0:W-:Y:S04]  /*3b20*/  STL [R1+0x70], R0 ;  /* 0x0000700001007387 */ /* 0x0001e80000100800 */
[----:B------:R0:W-:Y:S04]  /*3b30*/  STL [R1+0x70], R0 ;  /* 0x0000700001007387 */ /* 0x0001e80000100800 */
[----:B------:R0:W-:Y:S01]  /*3b40*/  STL [R1+0x70], R0 ;  /* 0x0000700001007387 */ /* 0x0001e20000100800 */
[----:B------:R-:W-:-:S02]  /*3b50*/  WARPGROUP.DEPBAR.LE gsb0, 0x0 ;  /* 0x00008000000079c5 */ /* 0x000fc40000010000 */
[----:B------:R-:W-:-:S06]  /*3b60*/  WARPGROUP.ARRIVE ;  /* 0x00000000000079c5 */ /* 0x000fcc0000000000 */
[----:B------:R-:W-:Y:S01]  /*3b70*/  HGMMA.64x96x16.F32 R24, gdesc[UR4], R24, gsb0 ;  /* 0x01600000041879f0 */ /* 0x000fe20008000818 */
[----:B------:R0:W-:Y:S04]  /*3b80*/  STL [R1+0x70], R0 ;  /* 0x0000700001007387 */ /* 0x0001e80000100800 */
[----:B------:R0:W-:Y:S04]  /*3b90*/  STL [R1+0x70], R0 ;  /* 0x0000700001007387 */ /* 0x0001e80000100800 */
[----:B------:R0:W-:Y:S04]  /*3ba0*/  STL [R1+0x70], R0 ;  /* 0x0000700001007387 */ /* 0x0001e80000100800 */
[----:B------:R0:W-:Y:S04]  /*3bb0*/  STL [R1+0x70], R0 ;  /* 0x0000700001007387 */ /* 0x0001e80000100800 */
[----:B------:R0:W-:Y:S04]  /*3bc0*/  STL [R1+0x70], R0 ;  /* 0x0000700001007387 */ /* 0x0001e80000100800 */
[----:B------:R0:W-:Y:S04]  /*3bd0*/  STL [R1+0x70], R0 ;  /* 0x0000700001007387 */ /* 0x0001e80000100800 */
[----:B------:R0:W-:Y:S01]  /*3be0*/  STL [R1+0x70], R0 ;  /* 0x0000700001007387 */ /* 0x0001e20000100800 */
[----:B--2---:R-:W-:-:S03]  /*3bf0*/  LOP3.LUT R20, R20, 0x1, RZ, 0xfc, !PT ;  /* 0x0000000114147812 */ /* 0x004fc600078efcff */
[----:B------:R0:W-:Y:S04]  /*3c00*/  STL [R1+0x70], R0 ;  /* 0x0000700001007387 */ /* 0x0001e80000100800 */
[----:B------:R0:W-:Y:S04]  /*3c10*/  STL [R1+0x70], R0 ;  /* 0x0000700001007387 */ /* 0x0001e80000100800 */
[----:B------:R0:W-:Y:S01]  /*3c20*/  STL [R1+0x70], R0 ;  /* 0x0000700001007387 */ /* 0x0001e20000100800 */
[----:B------:R-:W-:Y:S01]  /*3c30*/  ISETP.NE.AND P0, PT, R20, 0x3, PT ;  /* 0x000000031400780c */ /* 0x000fe20003f05270 */
[----:B------:R-:W-:Y:S01]  /*3c40*/  BSSY B0, `(.L_x_2176) ;  /* 0x0000005000007945 */ /* 0x000fe20003800000 */
[----:B------:R-:W-:-:S02]  /*3c50*/  WARPGROUP.DEPBAR.LE gsb0, 0x0 ;  /* 0x00008000000079c5 */ /* 0x000fc40000010000 */
[----:B------:R0:W-:Y:S09]  /*3c60*/  BAR.ARV R205, 0x100 ;  /* 0x000400cd0000751d */ /* 0x0001f20000002000 */
[----:B0-----:R-:W-:Y:S05]  /*3c70*/  @!P0 BRA `(.L_x_2177) ;  /* 0x0000000000048947 */ /* 0x001fea0003800000 */
[----:B------:R-:W-:Y:S01]  /*3c80*/  BPT.TRAP 0x1 ;  /* 0x000000040000795c */ /* 0x000fe20000300000 */
.L_x_2177:
[----:B------:R-:W-:Y:S05]  /*3c90*/  BSYNC B0 ;  /* 0x0000000000007941 */ /* 0x000fea0003800000 */
.L_x_2176:
[----:B------:R-:W2:Y:S02]  /*3ca0*/  LDL.64 R8, [R1+0x20] ;  /* 0x0000200001087983 */ /* 0x000ea40000100a00 */
[----:B--2---:R-:W-:-:S05]  /*3cb0*/  MOV R9, R8 ;  /* 0x0000000800097202 */ /* 0x004fca0000000f00 */
[----:B-----5:R-:W-:-:S05]  /*3cc0*/  IMAD R6, R6, 0x8, R9 ;  /* 0x0000000806067824 */ /* 0x020fca00078e0209 */
[----:B------:R-:W-:-:S04]  /*3cd0*/  PRMT R6, R21, 0x654, R6 ;  /* 0x0000065415067816 */ /* 0x000fc80000000006 */
[----:B------:R0:W-:Y:S01]  /*3ce0*/  SYNCS.ARRIVE.TRANS64.RED.A1T0 RZ, [R6+URZ], RZ ;  /* 0x000000ff06ff79a7 */ /* 0x0001e2000810043f */
[----:B------:R-:W2:Y:S04]  /*3cf0*/  LDL.64 R14, [R1+0x150] ;  /* 0x00015000010e7983 */ /* 0x000ea80000100a00 */
[----:B------:R-:W3:Y:S04]  /*3d00*/  LDL R18, [R194] ;  /* 0x00000000c2127983 */ /* 0x000ee80000100800 */
[----:B0-----:R-:W4:Y:S04]  /*3d10*/  LDL R6, [R194+0x24] ;  /* 0x00002400c2067983 */ /* 0x001f280000100800 */
[----:B------:R-:W3:Y:S04]  /*3d20*/  LDL R19, [R1+0x50] ;  /* 0x0000500001137983 */ /* 0x000ee80000100800 */
[----:B------:R-:W3:Y:S04]  /*3d30*/  LDL R8, [R194+0x18] ;  /* 0x00001800c2087983 */ /* 0x000ee80000100800 */
[----:B------:R-:W3:Y:S04]  /*3d40*/  LDL R9, [R194+0x4] ;  /* 0x00000400c2097983 */ /* 0x000ee80000100800 */
[----:B------:R-:W3:Y:S04]  /*3d50*/  LDL R12, [R194+0xc] ;  /* 0x00000c00c20c7983 */ /* 0x000ee80000100800 */
[----:B------:R-:W3:Y:S04]  /*3d60*/  LDL R10, [R194+0x10] ;  /* 0x00001000c20a7983 */ /* 0x000ee80000100800 */
[----:B------:R-:W3:Y:S04]  /*3d70*/  LDL R11, [R194+0x14] ;  /* 0x00001400c20b7983 */ /* 0x000ee80000100800 */
[----:B--2---:R-:W2:Y:S01]  /*3d80*/  LD.E R13, desc[UR36][R14.64] ;  /* 0x000000240e0d7980 */ /* 0x004ea2000c101900 */
[----:B----4-:R-:W-:-:S03]  /*3d90*/  ISETP.NE.AND P0, PT, R6, 0x1, PT ;  /* 0x000000010600780c */ /* 0x010fc60003f05270 */
[----:B------:R-:W4:Y:S10]  /*3da0*/  LDL R6, [R194+0x8] ;  /* 0x00000800c2067983 */ /* 0x000f340000100800 */
[----:B------:R-:W4:Y:S04]  /*3db0*/  @P0 LDL R20, [R194+0x28] ;  /* 0x00002800c2140983 */ /* 0x000f280000100800 */
[----:B------:R-:W4:Y:S01]  /*3dc0*/  @P0 LDL R21, [R194+0x2c] ;  /* 0x00002c00c2150983 */ /* 0x000f220000100800 */
[----:B------:R-:W-:Y:S01]  /*3dd0*/  UMOV UR4, 0xffffffa0 ;  /* 0xffffffa000047882 */ /* 0x000fe20000000000 */
[----:B---3--:R-:W-:Y:S01]  /*3de0*/  ISETP.GE.AND P1, PT, R8, 0x1, PT ;  /* 0x000000010800780c */ /* 0x008fe20003f26270 */
[----:B------:R-:W-:Y:S01]  /*3df0*/  UIMAD UR4, UR45, UR4, 0x60 ;  /* 0x000000602d0474a4 */ /* 0x000fe2000f8e0204 */
[----:B------:R-:W-:Y:S01]  /*3e00*/  LOP3.LUT R12, RZ, R12, RZ, 0x33, !PT ;  /* 0x0000000cff0c7212 */ /* 0x000fe200078e33ff */
[----:B------:R-:W-:Y:S01]  /*3e10*/  BSSY B0, `(.L_x_2178) ;  /* 0x00000a9000007945 */ /* 0x000fe20003800000 */
[-C--:B--2---:R-:W-:Y:S01]  /*3e20*/  FMUL.FTZ R15, R29, R13.reuse ;  /* 0x0000000d1d0f7220 */ /* 0x084fe20000410000 */
[----:B------:R-:W-:Y:S01]  /*3e30*/  SHF.R.S32.HI R29, RZ, 0x1f, R18 ;  /* 0x0000001fff1d7819 */ /* 0x000fe20000011412 */
[----:B------:R-:W-:-:S03]  /*3e40*/  FMUL.FTZ R150, R30, R13 ;  /* 0x0000000d1e967220 */ /* 0x000fc60000410000 */
[----:B------:R-:W-:Y:S01]  /*3e50*/  LEA.HI R30, R29, R18, RZ, 0x7 ;  /* 0x000000121d1e7211 */ /* 0x000fe200078f38ff */
[----:B------:R-:W-:-:S03]  /*3e60*/  FMUL.FTZ R149, R31, R13 ;  /* 0x0000000d1f957220 */ /* 0x000fc60000410000 */
[----:B------:R-:W-:Y:S01]  /*3e70*/  LOP3.LUT R31, R30, 0xffffff80, RZ, 0xc0, !PT ;  /* 0xffffff801e1f7812 */ /* 0x000fe200078ec0ff */
[----:B------:R-:W-:-:S04]  /*3e80*/  FMUL.FTZ R161, R32, R13 ;  /* 0x0000000d20a17220 */ /* 0x000fc80000410000 */
[----:B------:R-:W-:Y:S02]  /*3e90*/  IMAD.IADD R31, R18, 0x1, -R31 ;  /* 0x00000001121f7824 */ /* 0x000fe400078e0a1f */
[----:B------:R-:W-:-:S03]  /*3ea0*/  FMUL.FTZ R159, R33, R13 ;  /* 0x0000000d219f7220 */ /* 0x000fc60000410000 */
[----:B------:R-:W-:Y:S01]  /*3eb0*/  SHF.R.S32.HI R32, RZ, 0x1f, R31 ;  /* 0x0000001fff207819 */ /* 0x000fe2000001141f */
[----:B------:R-:W-:Y:S01]  /*3ec0*/  FMUL.FTZ R163, R36, R13 ;  /* 0x0000000d24a37220 */ /* 0x000fe20000410000 */
[----:B------:R-:W-:Y:S02]  /*3ed0*/  LEA.HI R36, R29, R18, RZ, 0x2 ;  /* 0x000000121d247211 */ /* 0x000fe400078f10ff */
[----:B------:R-:W-:Y:S01]  /*3ee0*/  LEA.HI R33, R32, R31, RZ, 0x2 ;  /* 0x0000001f20217211 */ /* 0x000fe200078f10ff */
[-C--:B------:R-:W-:Y:S01]  /*3ef0*/  FMUL.FTZ R164, R34, R13.reuse ;  /* 0x0000000d22a47220 */ /* 0x080fe20000410000 */
[-C--:B------:R-:W-:Y:S01]  /*3f00*/  FMUL.FTZ R173, R39, R13.reuse ;  /* 0x0000000d27ad7220 */ /* 0x080fe20000410000 */
[----:B------:R-:W-:Y:S01]  /*3f10*/  FMUL.FTZ R39, R41, R13 ;  /* 0x0000000d29277220 */ /* 0x000fe20000410000 */
[--C-:B------:R-:W-:Y:S02]  /*3f20*/  SHF.R.S32.HI R34, RZ, 0x2, R33.reuse ;  /* 0x00000002ff227819 */ /* 0x100fe40000011421 */
[----:B------:R-:W-:-:S02]  /*3f30*/  SHF.R.S32.HI R29, RZ, 0x1f, R33 ;  /* 0x0000001fff1d7819 */ /* 0x000fc40000011421 */
[----:B------:R-:W-:Y:S02]  /*3f40*/  LOP3.LUT R41, R36, 0xfffffffc, RZ, 0xc0, !PT ;  /* 0xfffffffc24297812 */ /* 0x000fe400078ec0ff */
[----:B------:R-:W-:Y:S02]  /*3f50*/  LEA.HI R36, R29, R34, RZ, 0x3 ;  /* 0x000000221d247211 */ /* 0x000fe400078f18ff */
[----:B------:R-:W-:Y:S01]  /*3f60*/  SHF.R.S32.HI R29, RZ, 0x7, R30 ;  /* 0x00000007ff1d7819 */ /* 0x000fe2000001141e */
[----:B------:R-:W-:Y:S01]  /*3f70*/  IMAD.IADD R18, R18, 0x1, -R41 ;  /* 0x0000000112127824 */ /* 0x000fe200078e0a29 */
[----:B------:R-:W-:Y:S02]  /*3f80*/  LEA.HI R32, R32, R31, RZ, 0x5 ;  /* 0x0000001f20207211 */ /* 0x000fe400078f28ff */
[----:B------:R-:W-:Y:S02]  /*3f90*/  LOP3.LUT R41, R36, 0xfffffff8, RZ, 0xc0, !PT ;  /* 0xfffffff824297812 */ /* 0x000fe400078ec0ff */
[----:B------:R-:W-:-:S02]  /*3fa0*/  LEA.HI R30, R30, R29, RZ, 0x1 ;  /* 0x0000001d1e1e7211 */ /* 0x000fc400078f08ff */
[----:B------:R-:W-:Y:S01]  /*3fb0*/  SHF.R.S32.HI R32, RZ, 0x5, R32 ;  /* 0x00000005ff207819 */ /* 0x000fe20000011420 */
[----:B------:R-:W-:Y:S01]  /*3fc0*/  IMAD.IADD R41, R34, 0x1, -R41 ;  /* 0x0000000122297824 */ /* 0x000fe200078e0a29 */
[----:B------:R-:W-:Y:S02]  /*3fd0*/  LOP3.LUT R30, R30, 0x3fffffe, RZ, 0xc0, !PT ;  /* 0x03fffffe1e1e7812 */ /* 0x000fe400078ec0ff */
[----:B------:R-:W-:Y:S01]  /*3fe0*/  LEA.HI R34, R18, R18, RZ, 0x1 ;  /* 0x0000001212227211 */ /* 0x000fe200078f08ff */
[----:B------:R-:W-:Y:S02]  /*3ff0*/  IMAD R32, R19, 0x8, R32 ;  /* 0x0000000813207824 */ /* 0x000fe400078e0220 */
[----:B------:R-:W-:Y:S01]  /*4000*/  IMAD.IADD R30, R29, 0x1, -R30 ;  /* 0x000000011d1e7824 */ /* 0x000fe200078e0a1e */
[----:B------:R-:W-:Y:S01]  /*4010*/  LOP3.LUT R19, R34, 0x1ffffffe, RZ, 0xc0, !PT ;  /* 0x1ffffffe22137812 */ /* 0x000fe200078ec0ff */
[----:B------:R-:W-:-:S04]  /*4020*/  IMAD.U32 R41, R32, 0x10, R41 ;  /* 0x0000001020297824 */ /* 0x000fc800078e0029 */
[----:B------:R-:W-:Y:S02]  /*4030*/  IMAD.IADD R19, R18, 0x1, -R19 ;  /* 0x0000000112137824 */ /* 0x000fe400078e0a13 */
[----:B------:R-:W-:-:S04]  /*4040*/  IMAD R30, R30, 0x40, R41 ;  /* 0x000000401e1e7824 */ /* 0x000fc800078e0229 */
[----:B------:R-:W-:-:S04]  /*4050*/  IMAD R41, R19, 0x8, R30 ;  /* 0x0000000813297824 */ /* 0x000fc800078e021e */
[----:B----4-:R-:W-:-:S05]  /*4060*/  @P0 IMAD.HI.U32 R20, R41, R20, RZ ;  /* 0x0000001429140227 */ /* 0x010fca00078e00ff */
[----:B------:R-:W-:Y:S01]  /*4070*/  @P0 SHF.R.U32.HI R41, RZ, R21, R20 ;  /* 0x00000015ff290219 */ /* 0x000fe20000011614 */
[----:B------:R-:W-:Y:S01]  /*4080*/  IMAD.U32 R19, RZ, RZ, UR45 ;  /* 0x0000002dff137e24 */ /* 0x000fe2000f8e00ff */
[----:B------:R-:W-:-:S03]  /*4090*/  LOP3.LUT R18, R33, 0x7ffffffc, RZ, 0xc0, !PT ;  /* 0x7ffffffc21127812 */ /* 0x000fc600078ec0ff */
[----:B------:R-:W0:Y:S01]  /*40a0*/  SHFL.IDX PT, R29, R41, RZ, 0x1c1f ;  /* 0x001c1fff291d7589 */ /* 0x000e2200000e0000 */
[----:B------:R-:W-:Y:S02]  /*40b0*/  IMAD R19, R19, -0x60, R6 ;  /* 0xffffffa013137824 */ /* 0x000fe400078e0206 */
        /* <DEDUP_REMOVED lines=39> */
[----:B------:R-:W-:-:S02]  /*4330*/  IMAD.IADD R18, R31, 0x1, -R18 ;  /* 0x000000011f127824 */ /* 0x000fc400078e0a12 */
[C---:B------:R-:W-:Y:S01]  /*4340*/  VIADD R21, R19.reuse, 0x61 ;  /* 0x0000006113157836 */ /* 0x040fe20000000000 */
[----:B------:R-:W1:Y:S03]  /*4350*/  MUFU.TANH R24, R24 ;  /* 0x0000001800187308 */ /* 0x000e660000002400 */
[----:B------:R-:W-:Y:S02]  /*4360*/  IMAD R20, R18, -0x2, R21 ;  /* 0xfffffffe12147824 */ /* 0x000fe400078e0215 */
[----:B------:R-:W-:-:S03]  /*4370*/  VIADD R19, R19, 0x60 ;  /* 0x0000006013137836 */ /* 0x000fc60000000000 */
[----:B------:R-:W2:Y:S01]  /*4380*/  MUFU.TANH R215, R215 ;  /* 0x000000d700d77308 */ /* 0x000ea20000002400 */
[----:B------:R-:W-:Y:S02]  /*4390*/  IMAD.IADD R13, R20, 0x1, -R9 ;  /* 0x00000001140d7824 */ /* 0x000fe400078e0a09 */
[----:B------:R-:W-:-:S05]  /*43a0*/  IMAD.U32 R21, RZ, RZ, UR4 ;  /* 0x00000004ff157e24 */ /* 0x000fca000f8e00ff */
[----:B------:R-:W3:Y:S01]  /*43b0*/  MUFU.TANH R152, R152 ;  /* 0x0000009800987308 */ /* 0x000ee20000002400 */
[----:B------:R-:W-:-:S07]  /*43c0*/  IMAD R20, R18, -0x2, R19 ;  /* 0xfffffffe12147824 */ /* 0x000fce00078e0213 */
[----:B------:R-:W4:Y:S01]  /*43d0*/  MUFU.TANH R151, R151 ;  /* 0x0000009700977308 */ /* 0x000f220000002400 */
        /* <DEDUP_REMOVED lines=43> */
[----:B------:R-:W1:Y:S08]  /*4690*/  MUFU.TANH R182, R182 ;  /* 0x000000b600b67308 */ /* 0x000e700000002400 */
[----:B------:R-:W1:Y:S01]  /*46a0*/  MUFU.TANH R186, R186 ;  /* 0x000000ba00ba7308 */ /* 0x000e620000002400 */
[----:B------:R-:W-:-:S02]  /*46b0*/  IMAD.IADD R30, R13, 0x1, R12 ;  /* 0x000000010d1e7824 */ /* 0x000fc400078e020c */
[----:B------:R-:W-:Y:S02]  /*46c0*/  IMAD R32, R18, -0x2, R21 ;  /* 0xfffffffe12207824 */ /* 0x000fe400078e0215 */
[----:B------:R-:W-:Y:S01]  /*46d0*/  VIADD R18, R11, UR4 ;  /* 0x000000040b127c36 */ /* 0x000fe20008000000 */
[----:B0-----:R-:W-:Y:S01]  /*46e0*/  VIADDMNMX R11, R29, R47, R20, PT ;  /* 0x0000002f1d0b7246 */ /* 0x001fe20003800114 */
[----:B------:R-:W-:Y:S01]  /*46f0*/  IMAD.IADD R10, R30, 0x1, R29 ;  /* 0x000000011e0a7824 */ /* 0x000fe200078e021d */
[----:B--234-:R-:W-:Y:S06]  /*4700*/  @!P1 BRA `(.L_x_2179) ;  /* 0x0000000000649947 */ /* 0x01cfec0003800000 */
[----:B------:R-:W-:Y:S01]  /*4710*/  IADD3 R13, -R9, R6, R29 ;  /* 0x00000006090d7210 */ /* 0x000fe20007ffe11d */
[----:B------:R-:W-:Y:S03]  /*4720*/  BSSY B1, `(.L_x_2180) ;  /* 0x0000014000017945 */ /* 0x000fe60003800000 */
[----:B------:R-:W-:-:S13]  /*4730*/  ISETP.GT.AND P0, PT, R13, -0x1, PT ;  /* 0xffffffff0d00780c */ /* 0x000fda0003f04270 */
[----:B------:R-:W-:Y:S05]  /*4740*/  @P0 BRA `(.L_x_2181) ;  /* 0x00000000002c0947 */ /* 0x000fea0003800000 */
[----:B------:R-:W-:Y:S01]  /*4750*/  ISETP.NE.AND P0, PT, R8, 0x1, PT ;  /* 0x000000010800780c */ /* 0x000fe20003f05270 */
[----:B------:R-:W-:Y:S01]  /*4760*/  BSSY B2, `(.L_x_2182) ;  /* 0x0000007000027945 */ /* 0x000fe20003800000 */
[----:B------:R-:W-:-:S11]  /*4770*/  LOP3.LUT R13, RZ, R13, RZ, 0x33, !PT ;  /* 0x0000000dff0d7212 */ /* 0x000fd600078e33ff */
[----:B------:R-:W-:Y:S05]  /*4780*/  @!P0 BRA `(.L_x_2183) ;  /* 0x0000000000108947 */ /* 0x000fea0003800000 */
[----:B------:R-:W2:Y:S04]  /*4790*/  LDL R12, [R194+0x1c] ;  /* 0x00001c00c20c7983 */ /* 0x000ea80000100800 */
[----:B------:R-:W3:Y:S01]  /*47a0*/  LDL R19, [R194+0x20] ;  /* 0x00002000c2137983 */ /* 0x000ee20000100800 */
[----:B--2---:R-:W-:-:S05]  /*47b0*/  IMAD.HI.U32 R12, R13, R12, RZ ;  /* 0x0000000c0d0c7227 */ /* 0x004fca00078e00ff */
[----:B---3--:R-:W-:-:S07]  /*47c0*/  SHF.R.U32.HI R13, RZ, R19, R12 ;  /* 0x00000013ff0d7219 */ /* 0x008fce000001160c */
.L_x_2183:
[----:B------:R-:W-:Y:S05]  /*47d0*/  BSYNC B2 ;  /* 0x0000000000027941 */ /* 0x000fea0003800000 */
.L_x_2182:
[----:B------:R-:W-:Y:S01]  /*47e0*/  LOP3.LUT R13, RZ, R13, RZ, 0x33, !PT ;  /* 0x0000000dff0d7212 */ /* 0x000fe200078e33ff */
[----:B------:R-:W-:Y:S06]  /*47f0*/  BRA `(.L_x_2184) ;  /* 0x0000000000187947 */ /* 0x000fec0003800000 */
.L_x_2181:
[----:B------:R-:W-:-:S13]  /*4800*/  ISETP.NE.AND P0, PT, R8, 0x1, PT ;  /* 0x000000010800780c */ /* 0x000fda0003f05270 */
[----:B------:R-:W-:Y:S05]  /*4810*/  @!P0 BRA `(.L_x_2184) ;  /* 0x0000000000108947 */ /* 0x000fea0003800000 */
[----:B------:R-:W2:Y:S04]  /*4820*/  LDL R12, [R194+0x1c] ;  /* 0x00001c00c20c7983 */ /* 0x000ea80000100800 */
[----:B------:R-:W3:Y:S01]  /*4830*/  LDL R34, [R194+0x20] ;  /* 0x00002000c2227983 */ /* 0x000ee20000100800 */
[----:B--2---:R-:W-:-:S05]  /*4840*/  IMAD.HI.U32 R13, R13, R12, RZ ;  /* 0x0000000c0d0d7227 */ /* 0x004fca00078e00ff */
[----:B---3--:R-:W-:-:S07]  /*4850*/  SHF.R.U32.HI R13, RZ, R34, R13 ;  /* 0x00000022ff0d7219 */ /* 0x008fce000001160d */
.L_x_2184:
[----:B------:R-:W-:Y:S05]  /*4860*/  BSYNC B1 ;  /* 0x0000000000017941 */ /* 0x000fea0003800000 */
.L_x_2180:
[----:B------:R-:W-:-:S05]  /*4870*/  IMAD R13, R8, R13, R32 ;  /* 0x0000000d080d7224 */ /* 0x000fca00078e0220 */
[----:B------:R-:W-:Y:S02]  /*4880*/  VIMNMX R10, R10, R13, !PT ;  /* 0x0000000d0a0a7248 */ /* 0x000fe40007fe0100 */
[----:B------:R-:W-:-:S07]  /*4890*/  VIADDMNMX R11, R13, R8, R11, PT ;  /* 0x000000080d0b7246 */ /* 0x000fce000380010b */
.L_x_2179:
[----:B------:R-:W-:Y:S05]  /*48a0*/  BSYNC B0 ;  /* 0x0000000000007941 */ /* 0x000fea0003800000 */
.L_x_2178:
[C---:B------:R-:W-:Y:S01]  /*48b0*/  ISETP.GE.AND P1, PT, R18.reuse, 0x9, PT ;  /* 0x000000091200780c */ /* 0x040fe20003f26270 */
[----:B------:R-:W0:Y:S01]  /*48c0*/  SHFL.IDX PT, R41, R41, 0x1, 0x1c1f ;  /* 0x003c1f0029297f89 */ /* 0x000e2200000e0000 */
[----:B------:R-:W-:Y:S01]  /*48d0*/  ISETP.GE.AND P0, PT, R18, 0x2, PT ;  /* 0x000000021200780c */ /* 0x000fe20003f06270 */
[----:B------:R-:W-:Y:S01]  /*48e0*/  BSSY B0, `(.L_x_2185) ;  /* 0x000008e000007945 */ /* 0x000fe20003800000 */
[C---:B------:R-:W-:Y:S02]  /*48f0*/  ISETP.GT.AND P2, PT, R10.reuse, 0x8, !P1 ;  /* 0x000000080a00780c */ /* 0x040fe40004f44270 */
[----:B------:R-:W-:Y:S02]  /*4900*/  ISETP.GT.AND P3, PT, R10, 0x1, !P0 ;  /* 0x000000010a00780c */ /* 0x000fe40004764270 */
[----:B------:R-:W-:Y:S02]  /*4910*/  ISETP.LT.OR P2, PT, R11, 0x9, P2 ;  /* 0x000000090b00780c */ /* 0x000fe40001741670 */
[----:B------:R-:W-:-:S02]  /*4920*/  ISETP.GE.AND P4, PT, R18, 0x11, PT ;  /* 0x000000111200780c */ /* 0x000fc40003f86270 */
[----:B------:R-:W-:Y:S02]  /*4930*/  FSEL R153, R153, -INF , !P2 ;  /* 0xff80000099997808 */ /* 0x000fe40005000000 */
[----:B------:R-:W-:Y:S02]  /*4940*/  ISETP.LT.OR P3, PT, R11, 0x2, P3 ;  /* 0x000000020b00780c */ /* 0x000fe40001f61670 */
[----:B------:R-:W-:Y:S02]  /*4950*/  ISETP.GT.AND P2, PT, R10, 0x10, !P4 ;  /* 0x000000100a00780c */ /* 0x000fe40006744270 */
[----:B------:R-:W-:Y:S02]  /*4960*/  ISETP.GE.AND P5, PT, R18, 0xa, PT ;  /* 0x0000000a1200780c */ /* 0x000fe40003fa6270 */
[----:B------:R-:W-:Y:S02]  /*4970*/  FSEL R215, R215, -INF , !P3 ;  /* 0xff800000d7d77808 */ /* 0x000fe40005800000 */
[----:B------:R-:W-:-:S02]  /*4980*/  P2R R36, PR, RZ, 0x10 ;  /* 0x00000010ff247803 */ /* 0x000fc40000000000 */
[----:B------:R-:W-:Y:S02]  /*4990*/  ISETP.LT.OR P2, PT, R11, 0x11, P2 ;  /* 0x000000110b00780c */ /* 0x000fe40001741670 */
[----:B------:R-:W-:Y:S02]  /*49a0*/  ISETP.GT.AND P3, PT, R10, 0x9, !P5 ;  /* 0x000000090a00780c */ /* 0x000fe40006f64270 */
[----:B------:R-:W-:Y:S02]  /*49b0*/  ISETP.GE.AND P4, PT, R18, 0x12, PT ;  /* 0x000000121200780c */ /* 0x000fe40003f86270 */
[----:B------:R-:W-:Y:S02]  /*49c0*/  FSEL R161, R161, -INF , !P2 ;  /* 0xff800000a1a17808 */ /* 0x000fe40005000000 */
[----:B------:R-:W-:Y:S02]  /*49d0*/  ISETP.LT.OR P3, PT, R11, 0xa, P3 ;  /* 0x0000000a0b00780c */ /* 0x000fe40001f61670 */
[----:B------:R-:W-:-:S02]  /*49e0*/  ISETP.GT.AND P2, PT, R10, 0x11, !P4 ;  /* 0x000000110a00780c */ /* 0x000fc40006744270 */
[----:B------:R-:W-:Y:S02]  /*49f0*/  FSEL R43, R15, -INF , !P3 ;  /* 0xff8000000f2b7808 */ /* 0x000fe40005800000 */
        /* <DEDUP_REMOVED lines=66> */
[----:B------:R-:W-:Y:S02]  /*4e20*/  P2R R38, PR, RZ, 0x10 ;  /* 0x00000010ff267803 */ /* 0x000fe40000000000 */
[----:B------:R-:W-:Y:S02]  /*4e30*/  FSEL R175, R60, -INF , !P2 ;  /* 0xff8000003caf7808 */ /* 0x000fe40005000000 */
[----:B------:R-:W-:Y:S02]  /*4e40*/  ISETP.GE.AND P2, PT, R18, 0x4a, PT ;  /* 0x0000004a1200780c */ /* 0x000fe40003f46270 */
[----:B------:R-:W-:Y:S02]  /*4e50*/  P2R R34, PR, RZ, 0x20 ;  /* 0x00000020ff227803 */ /* 0x000fe40000000000 */
        /* <DEDUP_REMOVED lines=16> */
[----:B------:R-:W-:Y:S02]  /*4f60*/  P2R R13, PR, RZ, 0x40 ;  /* 0x00000040ff0d7803 */ /* 0x000fe40000000000 */
[----:B------:R-:W-:-:S04]  /*4f70*/  ISETP.GT.AND P6, PT, R10, RZ, !P6 ;  /* 0x000000ff0a00720c */ /* 0x000fc800077c4270 */
[----:B------:R-:W-:-:S04]  /*4f80*/  ISETP.LT.OR P6, PT, R11, 0x1, P6 ;  /* 0x000000010b00780c */ /* 0x000fc800037c1670 */
[----:B-1----:R-:W-:Y:S02]  /*4f90*/  FSEL R147, R24, -INF , !P6 ;  /* 0xff80000018937808 */ /* 0x002fe40007000000 */
[----:B------:R-:W-:-:S04]  /*4fa0*/  ISETP.GE.AND P6, PT, R18, 0x5a, PT ;  /* 0x0000005a1200780c */ /* 0x000fc80003fc6270 */
[----:B------:R-:W-:Y:S02]  /*4fb0*/  P2R R18, PR, RZ, 0x40 ;  /* 0x00000040ff127803 */ /* 0x000fe40000000000 */
[----:B------:R-:W-:Y:S01]  /*4fc0*/  ISETP.GT.AND P6, PT, R10, 0x59, !P6 ;  /* 0x000000590a00780c */ /* 0x000fe200077c4270 */
[----:B0-----:R-:W-:-:S03]  /*4fd0*/  IMAD.IADD R10, R30, 0x1, R41 ;  /* 0x000000011e0a7824 */ /* 0x001fc600078e0229 */
[----:B------:R-:W-:Y:S02]  /*4fe0*/  ISETP.LT.OR P6, PT, R11, 0x5a, P6 ;  /* 0x0000005a0b00780c */ /* 0x000fe400037c1670 */
[----:B------:R-:W-:Y:S02]  /*4ff0*/  VIADDMNMX R11, R41, R47, R20, PT ;  /* 0x0000002f290b7246 */ /* 0x000fe40003800114 */
[----:B------:R-:W-:Y:S02]  /*5000*/  FSEL R27, R69, -INF , !P6 ;  /* 0xff800000451b7808 */ /* 0x000fe40007000000 */
[----:B------:R-:W-:-:S13]  /*5010*/  ISETP.GE.AND P6, PT, R8, 0x1, PT ;  /* 0x000000010800780c */ /* 0x000fda0003fc6270 */
[----:B------:R-:W-:Y:S05]  /*5020*/  @!P6 BRA `(.L_x_2186) ;  /* 0x000000000064e947 */ /* 0x000fea0003800000 */
        /* <DEDUP_REMOVED lines=12> */
.L_x_2190:
[----:B------:R-:W-:Y:S05]  /*50f0*/  BSYNC B2 ;  /* 0x0000000000027941 */ /* 0x000fea0003800000 */
.L_x_2189:
[----:B------:R-:W-:Y:S01]  /*5100*/  LOP3.LUT R9, RZ, R9, RZ, 0x33, !PT ;  /* 0x00000009ff097212 */ /* 0x000fe200078e33ff */
[----:B------:R-:W-:Y:S06]  /*5110*/  BRA `(.L_x_2191) ;  /* 0x0000000000187947 */ /* 0x000fec0003800000 */
.L_x_2188:
[----:B------:R-:W-:-:S13]  /*5120*/  ISETP.NE.AND P6, PT, R8, 0x1, PT ;  /* 0x000000010800780c */ /* 0x000fda0003fc5270 */
[----:B------:R-:W-:Y:S05]  /*5130*/  @!P6 BRA `(.L_x_2191) ;  /* 0x000000000010e947 */ /* 0x000fea0003800000 */
[----:B------:R-:W2:Y:S04]  /*5140*/  LDL R6, [R194+0x1c] ;  /* 0x00001c00c2067983 */ /* 0x000ea80000100800 */
[----:B------:R-:W3:Y:S01]  /*5150*/  LDL R12, [R194+0x20] ;  /* 0x00002000c20c7983 */ /* 0x000ee20000100800 */
[----:B--2---:R-:W-:-:S05]  /*5160*/  IMAD.HI.U32 R9, R9, R6, RZ ;  /* 0x0000000609097227 */ /* 0x004fca00078e00ff */
[----:B---3--:R-:W-:-:S07]  /*5170*/  SHF.R.U32.HI R9, RZ, R12, R9 ;  /* 0x0000000cff097219 */ /* 0x008fce0000011609 */
.L_x_2191:
[----:B------:R-:W-:Y:S05]  /*5180*/  BSYNC B1 ;  /* 0x0000000000017941 */ /* 0x000fea0003800000 */
.L_x_2187:
[----:B------:R-:W-:-:S05]  /*5190*/  IMAD R9, R8, R9, R32 ;  /* 0x0000000908097224 */ /* 0x000fca00078e0220 */
[----:B------:R-:W-:Y:S02]  /*51a0*/  VIADDMNMX R11, R9, R8, R11, PT ;  /* 0x00000008090b7246 */ /* 0x000fe4000380010b */
[----:B------:R-:W-:-:S07]  /*51b0*/  VIMNMX R10, R10, R9, !PT ;  /* 0x000000090a0a7248 */ /* 0x000fce0007fe0100 */
.L_x_2186:
[----:B------:R-:W-:Y:S05]  /*51c0*/  BSYNC B0 ;  /* 0x0000000000007941 */ /* 0x000fea0003800000 */
.L_x_2185:
[C---:B------:R-:W-:Y:S01]  /*51d0*/  ISETP.GT.AND P0, PT, R10.reuse, 0x1, !P0 ;  /* 0x000000010a00780c */ /* 0x040fe20004704270 */
[----:B------:R-:W2:Y:S01]  /*51e0*/  LDL R12, [R1+0x218] ;  /* 0x00021800010c7983 */ /* 0x000ea20000100800 */
[----:B------:R-:W-:Y:S02]  /*51f0*/  ISETP.GT.AND P1, PT, R10, 0x8, !P1 ;  /* 0x000000080a00780c */ /* 0x000fe40004f24270 */
[C---:B------:R-:W-:Y:S01]  /*5200*/  ISETP.LT.OR P0, PT, R11.reuse, 0x2, P0 ;  /* 0x000000020b00780c */ /* 0x040fe20000701670 */
[----:B------:R-:W3:Y:S01]  /*5210*/  LDL R158, [R1+0x214] ;  /* 0x00021400019e7983 */ /* 0x000ee20000100800 */
[----:B------:R-:W-:Y:S02]  /*5220*/  ISETP.LT.OR P1, PT, R11, 0x9, P1 ;  /* 0x000000090b00780c */ /* 0x000fe40000f21670 */
[----:B------:R-:W-:Y:S01]  /*5230*/  FSEL R151, R151, -INF , !P0 ;  /* 0xff80000097977808 */ /* 0x000fe20004000000 */
[----:B------:R-:W4:Y:S01]  /*5240*/  LDL R154, [R1+0x210] ;  /* 0x00021000019a7983 */ /* 0x000f220000100800 */
[----:B------:R-:W-:-:S02]  /*5250*/  ISETP.NE.AND P0, PT, R34, RZ, PT ;  /* 0x000000ff2200720c */ /* 0x000fc40003f05270 */
[----:B------:R-:W-:Y:S01]  /*5260*/  FSEL R150, R150, -INF , !P1 ;  /* 0xff80000096967808 */ /* 0x000fe20004800000 */
[----:B------:R-:W4:Y:S01]  /*5270*/  LDL R24, [R1+0x3f4] ;  /* 0x0003f40001187983 */ /* 0x000f220000100800 */
[----:B------:R-:W-:Y:S02]  /*5280*/  ISETP.GT.AND P0, PT, R10, 0x9, !P0 ;  /* 0x000000090a00780c */ /* 0x000fe40004704270 */
[----:B------:R-:W-:Y:S01]  /*5290*/  ISETP.NE.AND P1, PT, R38, RZ, PT ;  /* 0x000000ff2600720c */ /* 0x000fe20003f25270 */
[----:B------:R-:W4:Y:S01]  /*52a0*/  LDL R155, [R1+0x1f8] ;  /* 0x0001f800019b7983 */ /* 0x000f220000100800 */
[----:B------:R-:W-:Y:S02]  /*52b0*/  ISETP.LT.OR P0, PT, R11, 0xa, P0 ;  /* 0x0000000a0b00780c */ /* 0x000fe40000701670 */
[----:B------:R-:W-:Y:S01]  /*52c0*/  ISETP.NE.AND P6, PT, R42, RZ, PT ;  /* 0x000000ff2a00720c */ /* 0x000fe20003fc5270 */
[----:B------:R-:W4:Y:S01]  /*52d0*/  LDL R30, [R1+0x3e4] ;  /* 0x0003e400011e7983 */ /* 0x000f220000100800 */
[----:B------:R-:W-:-:S02]  /*52e0*/  FSEL R149, R149, -INF , !P0 ;  /* 0xff80000095957808 */ /* 0x000fc40004000000 */
[----:B------:R-:W-:Y:S01]  /*52f0*/  ISETP.NE.AND P0, PT, R36, RZ, PT ;  /* 0x000000ff2400720c */ /* 0x000fe20003f05270 */
[----:B------:R-:W4:Y:S01]  /*5300*/  LDL R32, [R1+0x3ec] ;  /* 0x0003ec0001207983 */ /* 0x000f220000100800 */
[----:B------:R-:W-:Y:S02]  /*5310*/  FMNMX.FTZ R6, R147, R215, !PT ;  /* 0x000000d793067209 */ /* 0x000fe40007810000 */
[----:B------:R-:W-:Y:S01]  /*5320*/  ISETP.GT.AND P0, PT, R10, 0x10, !P0 ;  /* 0x000000100a00780c */ /* 0x000fe20004704270 */
[----:B------:R-:W4:Y:S01]  /*5330*/  LDL R47, [R1+0x21c] ;  /* 0x00021c00012f7983 */ /* 0x000f220000100800 */
[----:B------:R-:W-:Y:S02]  /*5340*/  FMNMX.FTZ R6, R153, R6, !PT ;  /* 0x0000000699067209 */ /* 0x000fe40007810000 */
[----:B------:R-:W-:Y:S01]  /*5350*/  ISETP.LT.OR P0, PT, R11, 0x11, P0 ;  /* 0x000000110b00780c */ /* 0x000fe20000701670 */
[----:B------:R-:W4:Y:S01]  /*5360*/  LDL R54, [R1+0x238] ;  /* 0x0002380001367983 */ /* 0x000f220000100800 */
[----:B------:R-:W-:-:S02]  /*5370*/  FMNMX.FTZ R6, R43, R6, !PT ;  /* 0x000000062b067209 */ /* 0x000fc40007810000 */
[----:B------:R-:W-:Y:S01]  /*5380*/  FSEL R164, R164, -INF , !P0 ;  /* 0xff800000a4a47808 */ /* 0x000fe20004000000 */
[----:B------:R-:W4:Y:S01]  /*5390*/  LDL R55, [R1+0x23c] ;  /* 0x00023c0001377983 */ /* 0x000f220000100800 */
[----:B------:R-:W-:Y:S02]  /*53a0*/  ISETP.GT.AND P0, PT, R10, 0x11, !P1 ;  /* 0x000000110a00780c */ /* 0x000fe40004f04270 */
[----:B------:R-:W-:Y:S01]  /*53b0*/  ISETP.NE.AND P1, PT, R50, RZ, PT ;  /* 0x000000ff3200720c */ /* 0x000fe20003f25270 */
[----:B------:R-:W4:Y:S01]  /*53c0*/  LDL R56, [R1+0x240] ;  /* 0x0002400001387983 */ /* 0x000f220000100800 */
[----:B------:R-:W-:Y:S02]  /*53d0*/  ISETP.LT.OR P0, PT, R11, 0x12, P0 ;  /* 0x000000120b00780c */ /* 0x000fe40000701670 */
[----:B------:R-:W-:Y:S01]  /*53e0*/  FMNMX.FTZ R6, R161, R6, !PT ;  /* 0x00000006a1067209 */ /* 0x000fe20007810000 */
        /* <DEDUP_REMOVED lines=14> */
[----:B------:R-:W-:Y:S01]  /*54d0*/  FMNMX.FTZ R6, R15, R6, !PT ;  /* 0x000000060f067209 */ /* 0x000fe20007810000 */
        /* <DEDUP_REMOVED lines=16> */
[----:B------:R-:W-:Y:S02]  /*55e0*/  ISETP.NE.AND P0, PT, R26, RZ, PT ;  /* 0x000000ff1a00720c */ /* 0x000fe40003f05270 */
[----:B------:R-:W-:Y:S01]  /*55f0*/  ISETP.NE.AND P6, PT, R51, RZ, PT ;  /* 0x000000ff3300720c */ /* 0x000fe20003fc5270 */
[----:B------:R-:W4:Y:S01]  /*5600*/  LDL R67, [R1+0x26c] ;  /* 0x00026c0001437983 */ /* 0x000f220000100800 */
[----:B------:R-:W-:Y:S02]  /*5610*/  ISETP.GT.AND P0, PT, R10, 0x21, !P0 ;  /* 0x000000210a00780c */ /* 0x000fe40004704270 */
[----:B------:R-:W-:Y:S01]  /*5620*/  FMNMX.FTZ R6, R21, R6, !PT ;  /* 0x0000000615067209 */ /* 0x000fe20007810000 */
[----:B------:R-:W4:Y:S01]  /*5630*/  LDL R51, [R1+0x22c] ;  /* 0x00022c0001337983 */ /* 0x000f220000100800 */
[----:B------:R-:W-:-:S02]  /*5640*/  ISETP.LT.OR P0, PT, R11, 0x22, P0 ;  /* 0x000000220b00780c */ /* 0x000fc40000701670 */
[----:B------:R-:W-:Y:S01]  /*5650*/  FMNMX.FTZ R6, R33, R6, !PT ;  /* 0x0000000621067209 */ /* 0x000fe20007810000 */
[----:B------:R-:W4:Y:S01]  /*5660*/  LDL R68, [R1+0x270] ;  /* 0x0002700001447983 */ /* 0x000f220000100800 */
[----:B------:R-:W-:Y:S02]  /*5670*/  FSEL R189, R189, -INF , !P0 ;  /* 0xff800000bdbd7808 */ /* 0x000fe40004000000 */
[----:B------:R-:W-:Y:S01]  /*5680*/  ISETP.NE.AND P0, PT, R44, RZ, PT ;  /* 0x000000ff2c00720c */ /* 0x000fe20003f05270 */
[----:B------:R-:W4:Y:S01]  /*5690*/  LDL R69, [R1+0x274] ;  /* 0x0002740001457983 */ /* 0x000f220000100800 */
[----:B------:R-:W-:Y:S02]  /*56a0*/  FMNMX.FTZ R6, R157, R6, !PT ;  /* 0x000000069d067209 */ /* 0x000fe40007810000 */
[----:B------:R-:W-:Y:S01]  /*56b0*/  ISETP.GT.AND P0, PT, R10, 0x28, !P0 ;  /* 0x000000280a00780c */ /* 0x000fe20004704270 */
[----:B------:R-:W4:Y:S01]  /*56c0*/  LDL R70, [R1+0x278] ;  /* 0x0002780001467983 */ /* 0x000f220000100800 */
[----:B------:R-:W-:-:S02]  /*56d0*/  FMNMX.FTZ R6, R187, R6, !PT ;  /* 0x00000006bb067209 */ /* 0x000fc40007810000 */
[----:B------:R-:W-:Y:S01]  /*56e0*/  ISETP.LT.OR P0, PT, R11, 0x29, P0 ;  /* 0x000000290b00780c */ /* 0x000fe20000701670 */
[----:B------:R-:W4:Y:S01]  /*56f0*/  LDL R71, [R1+0x27c] ;  /* 0x00027c0001477983 */ /* 0x000f220000100800 */
[----:B------:R-:W-:Y:S02]  /*5700*/  FMNMX.FTZ R6, R31, R6, !PT ;  /* 0x000000061f067209 */ /* 0x000fe40007810000 */
[----:B------:R-:W-:Y:S01]  /*5710*/  FSEL R171, R171, -INF , !P0 ;  /* 0xff800000abab7808 */ /* 0x000fe20004000000 */
[----:B------:R-:W4:Y:S01]  /*5720*/  LDL R72, [R1+0x280] ;  /* 0x0002800001487983 */ /* 0x000f220000100800 */
[----:B------:R-:W-:Y:S02]  /*5730*/  ISETP.NE.AND P0, PT, R46, RZ, PT ;  /* 0x000000ff2e00720c */ /* 0x000fe40003f05270 */
[----:B------:R-:W-:Y:S01]  /*5740*/  FMNMX.FTZ R6, R175, R6, !PT ;  /* 0x00000006af067209 */ /* 0x000fe20007810000 */
[----:B------:R-:W4:Y:S01]  /*5750*/  LDL R73, [R1+0x284] ;  /* 0x0002840001497983 */ /* 0x000f220000100800 */
[----:B------:R-:W-:-:S02]  /*5760*/  ISETP.GT.AND P0, PT, R10, 0x29, !P0 ;  /* 0x000000290a00780c */ /* 0x000fc40004704270 */
[----:B------:R-:W-:Y:S01]  /*5770*/  ISETP.GT.AND P2, PT, R10, 0x49, !P2 ;  /* 0x000000490a00780c */ /* 0x000fe20005744270 */
[----:B------:R-:W4:Y:S01]  /*5780*/  LDL R74, [R1+0x288] ;  /* 0x00028800014a7983 */ /* 0x000f220000100800 */
[----:B------:R-:W-:Y:S02]  /*5790*/  ISETP.LT.OR P0, PT, R11, 0x2a, P0 ;  /* 0x0000002a0b00780c */ /* 0x000fe40000701670 */
[----:B------:R-:W-:Y:S01]  /*57a0*/  FMNMX.FTZ R6, R177, R6, !PT ;  /* 0x00000006b1067209 */ /* 0x000fe20007810000 */
[----:B------:R-:W4:Y:S01]  /*57b0*/  LDL R75, [R1+0x28c] ;  /* 0x00028c00014b7983 */ /* 0x000f220000100800 */
[----:B------:R-:W-:Y:S02]  /*57c0*/  FSEL R172, R172, -INF , !P0 ;  /* 0xff800000acac7808 */ /* 0x000fe40004000000 */
[----:B------:R-:W-:Y:S01]  /*57d0*/  ISETP.NE.AND P0, PT, R48, RZ, PT ;  /* 0x000000ff3000720c */ /* 0x000fe20003f05270 */
[----:B------:R-:W4:Y:S01]  /*57e0*/  LDL R76, [R1+0x290] ;  /* 0x00029000014c7983 */ /* 0x000f220000100800 */
[----:B------:R-:W-:-:S02]  /*57f0*/  ISETP.GT.AND P3, PT, R10, 0x50, !P3 ;  /* 0x000000500a00780c */ /* 0x000fc40005f64270 */
[----:B------:R-:W-:Y:S01]  /*5800*/  ISETP.GT.AND P0, PT, R10, 0x30, !P0 ;  /* 0x000000300a00780c */ /* 0x000fe20004704270 */
[----:B------:R-:W4:Y:S01]  /*5810*/  LDL R48, [R1+0x220] ;  /* 0x0002200001307983 */ /* 0x000f220000100800 */
[C---:B------:R-:W-:Y:S02]  /*5820*/  ISETP.LT.OR P2, PT, R11.reuse, 0x4a, P2 ;  /* 0x0000004a0b00780c */ /* 0x040fe40001741670 */
[----:B------:R-:W-:Y:S01]  /*5830*/  ISETP.LT.OR P0, PT, R11, 0x31, P0 ;  /* 0x000000310b00780c */ /* 0x000fe20000701670 */
[----:B------:R-:W4:Y:S01]  /*5840*/  LDL R77, [R1+0x294] ;  /* 0x00029400014d7983 */ /* 0x000f220000100800 */
[----:B------:R-:W-:Y:S02]  /*5850*/  FMNMX.FTZ R6, R167, R6, !PT ;  /* 0x00000006a7067209 */ /* 0x000fe40007810000 */
[----:B------:R-:W-:Y:S01]  /*5860*/  FSEL R195, R195, -INF , !P0 ;  /* 0xff800000c3c37808 */ /* 0x000fe20004000000 */
[----:B------:R-:W4:Y:S01]  /*5870*/  LDL R78, [R1+0x298] ;  /* 0x00029800014e7983 */ /* 0x000f220000100800 */
[----:B------:R-:W-:-:S02]  /*5880*/  ISETP.NE.AND P0, PT, R49, RZ, PT ;  /* 0x000000ff3100720c */ /* 0x000fc40003f05270 */
[C---:B------:R-:W-:Y:S01]  /*5890*/  ISETP.LT.OR P3, PT, R11.reuse, 0x51, P3 ;  /* 0x000000510b00780c */ /* 0x040fe20001f61670 */
[----:B------:R-:W4:Y:S01]  /*58a0*/  LDL R49, [R1+0x224] ;  /* 0x0002240001317983 */ /* 0x000f220000100800 */
[----:B------:R-:W-:Y:S02]  /*58b0*/  ISETP.GT.AND P0, PT, R10, 0x31, !P0 ;  /* 0x000000310a00780c */ /* 0x000fe40004704270 */
[----:B------:R-:W-:Y:S01]  /*58c0*/  FSEL R176, R176, -INF , !P2 ;  /* 0xff800000b0b07808 */ /* 0x000fe20005000000 */
[----:B------:R-:W4:Y:S01]  /*58d0*/  LDL R79, [R1+0x29c] ;  /* 0x00029c00014f7983 */ /* 0x000f220000100800 */
[----:B------:R-:W-:Y:S02]  /*58e0*/  ISETP.LT.OR P0, PT, R11, 0x32, P0 ;  /* 0x000000320b00780c */ /* 0x000fe40000701670 */
[----:B------:R-:W-:Y:S01]  /*58f0*/  FMNMX.FTZ R6, R29, R6, !PT ;  /* 0x000000061d067209 */ /* 0x000fe20007810000 */
[----:B------:R-:W4:Y:S01]  /*5900*/  LDL R80, [R1+0x2a0] ;  /* 0x0002a00001507983 */ /* 0x000f220000100800 */
[----:B------:R-:W-:-:S02]  /*5910*/  FSEL R212, R212, -INF , !P0 ;  /* 0xff800000d4d47808 */ /* 0x000fc40004000000 */
[----:B------:R-:W-:Y:S01]  /*5920*/  ISETP.NE.AND P0, PT, R28, RZ, PT ;  /* 0x000000ff1c00720c */ /* 0x000fe20003f05270 */
[----:B------:R-:W4:Y:S01]  /*5930*/  LDL R81, [R1+0x2a4] ;  /* 0x0002a40001517983 */ /* 0x000f220000100800 */
[----:B------:R-:W-:Y:S02]  /*5940*/  FSEL R185, R185, -INF , !P3 ;  /* 0xff800000b9b97808 */ /* 0x000fe40005800000 */
[C---:B------:R-:W-:Y:S01]  /*5950*/  ISETP.GT.AND P0, PT, R10.reuse, 0x38, !P0 ;  /* 0x000000380a00780c */ /* 0x040fe20004704270 */
[----:B------:R-:W4:Y:S01]  /*5960*/  LDL R28, [R1+0x3dc] ;  /* 0x0003dc00011c7983 */ /* 0x000f220000100800 */
[----:B------:R-:W-:Y:S02]  /*5970*/  FMNMX.FTZ R6, R169, R6, !PT ;  /* 0x00000006a9067209 */ /* 0x000fe40007810000 */
[----:B------:R-:W-:Y:S01]  /*5980*/  ISETP.LT.OR P0, PT, R11, 0x39, P0 ;  /* 0x000000390b00780c */ /* 0x000fe20000701670 */
[----:B------:R-:W4:Y:S01]  /*5990*/  LDL R82, [R1+0x2a8] ;  /* 0x0002a80001527983 */ /* 0x000f220000100800 */
[----:B------:R-:W-:-:S02]  /*59a0*/  ISETP.GT.AND P4, PT, R10, 0x51, !P4 ;  /* 0x000000510a00780c */ /* 0x000fc40006784270 */
[----:B------:R-:W-:Y:S01]  /*59b0*/  FSEL R213, R213, -INF , !P0 ;  /* 0xff800000d5d57808 */ /* 0x000fe20004000000 */
[----:B------:R-:W4:Y:S01]  /*59c0*/  LDL R83, [R1+0x2ac] ;  /* 0x0002ac0001537983 */ /* 0x000f220000100800 */
[C---:B------:R-:W-:Y:S02]  /*59d0*/  ISETP.GT.AND P0, PT, R10.reuse, 0x39, !P1 ;  /* 0x000000390a00780c */ /* 0x040fe40004f04270 */
[----:B------:R-:W-:Y:S01]  /*59e0*/  ISETP.NE.AND P1, PT, R53, RZ, PT ;  /* 0x000000ff3500720c */ /* 0x000fe20003f25270 */
[----:B------:R-:W4:Y:S01]  /*59f0*/  LDL R84, [R1+0x2b0] ;  /* 0x0002b00001547983 */ /* 0x000f220000100800 */
[----:B------:R-:W-:Y:S02]  /*5a00*/  ISETP.LT.OR P0, PT, R11, 0x3a, P0 ;  /* 0x0000003a0b00780c */ /* 0x000fe40000701670 */
[----:B------:R-:W-:Y:S01]  /*5a10*/  ISETP.GT.AND P1, PT, R10, 0x48, !P1 ;  /* 0x000000480a00780c */ /* 0x000fe20004f24270 */
[----:B------:R-:W4:Y:S01]  /*5a20*/  LDL R53, [R1+0x234] ;  /* 0x0002340001357983 */ /* 0x000f220000100800 */
[----:B------:R-:W-:-:S02]  /*5a30*/  FSEL R214, R214, -INF , !P0 ;  /* 0xff800000d6d67808 */ /* 0x000fc40004000000 */
[----:B------:R-:W-:Y:S01]  /*5a40*/  ISETP.NE.AND P0, PT, R13, RZ, PT ;  /* 0x000000ff0d00720c */ /* 0x000fe20003f05270 */
[----:B------:R-:W4:Y:S01]  /*5a50*/  LDL R85, [R1+0x2b4] ;  /* 0x0002b40001557983 */ /* 0x000f220000100800 */
[----:B------:R-:W-:Y:S02]  /*5a60*/  ISETP.LT.OR P1, PT, R11, 0x49, P1 ;  /* 0x000000490b00780c */ /* 0x000fe40000f21670 */
[C---:B------:R-:W-:Y:S01]  /*5a70*/  ISETP.GT.AND P0, PT, R10.reuse, RZ, !P0 ;  /* 0x000000ff0a00720c */ /* 0x040fe20004704270 */
[----:B------:R-:W4:Y:S01]  /*5a80*/  LDL R86, [R1+0x2b8] ;  /* 0x0002b80001567983 */ /* 0x000f220000100800 */
[----:B------:R-:W-:Y:S02]  /*5a90*/  FSEL R183, R183, -INF , !P1 ;  /* 0xff800000b7b77808 */ /* 0x000fe40004800000 */
[----:B------:R-:W-:Y:S01]  /*5aa0*/  ISETP.LT.OR P0, PT, R11, 0x1, P0 ;  /* 0x000000010b00780c */ /* 0x000fe20000701670 */
[----:B------:R-:W4:Y:S01]  /*5ab0*/  LDL R87, [R1+0x2bc] ;  /* 0x0002bc0001577983 */ /* 0x000f220000100800 */
[----:B------:R-:W-:-:S02]  /*5ac0*/  ISETP.GT.AND P5, PT, R10, 0x58, !P5 ;  /* 0x000000580a00780c */ /* 0x000fc40006fa4270 */
        /* <DEDUP_REMOVED lines=9> */
[----:B------:R-:W-:Y:S01]  /*5b60*/  FMNMX.FTZ R9, R149, R8, !PT ;  /* 0x0000000895097209 */ /* 0x000fe20007810000 */
[----:B------:R-:W4:Y:S01]  /*5b70*/  LDL R91, [R1+0x2cc] ;  /* 0x0002cc00015b7983 */ /* 0x000f220000100800 */
[----:B------:R-:W-:Y:S02]  /*5b80*/  ISETP.NE.AND P0, PT, R52, RZ, PT ;  /* 0x000000ff3400720c */ /* 0x000fe40003f05270 */
[----:B------:R-:W-:Y:S01]  /*5b90*/  FMNMX.FTZ R8, R164, R9, !PT ;  /* 0x00000009a4087209 */ /* 0x000fe20007810000 */
        /* <DEDUP_REMOVED lines=8> */
[----:B------:R-:W-:Y:S01]  /*5c20*/  FMNMX.FTZ R9, R173, R8, !PT ;  /* 0x00000008ad097209 */ /* 0x000fe20007810000 */
[----:B------:R-:W4:Y:S01]  /*5c30*/  LDL R94, [R1+0x2d8] ;  /* 0x0002d800015e7983 */ /* 0x000f220000100800 */
[----:B------:R-:W-:Y:S02]  /*5c40*/  ISETP.NE.AND P6, PT, R18, RZ, PT ;  /* 0x000000ff1200720c */ /* 0x000fe40003fc5270 */
[----:B------:R-:W-:Y:S01]  /*5c50*/  FMNMX.FTZ R8, R188, R9, !PT ;  /* 0x00000009bc087209 */ /* 0x000fe20007810000 */
[----:B------:R-:W4:Y:S01]  /*5c60*/  LDL R95, [R1+0x2dc] ;  /* 0x0002dc00015f7983 */ /* 0x000f220000100800 */
[----:B------:R-:W-:-:S02]  /*5c70*/  ISETP.GT.AND P6, PT, R10, 0x59, !P6 ;  /* 0x000000590a00780c */ /* 0x000fc400077c4270 */
[----:B------:R-:W-:Y:S01]  /*5c80*/  FMNMX.FTZ R8, R189, R8, !PT ;  /* 0x00000008bd087209 */ /* 0x000fe20007810000 */
[----:B------:R-:W4:Y:S01]  /*5c90*/  LDL R96, [R1+0x2e0] ;  /* 0x0002e00001607983 */ /* 0x000f220000100800 */
[----:B------:R-:W-:Y:S02]  /*5ca0*/  ISETP.LT.OR P4, PT, R11, 0x52, P4 ;  /* 0x000000520b00780c */ /* 0x000fe40002781670 */
[----:B------:R-:W-:Y:S01]  /*5cb0*/  FMNMX.FTZ R9, R171, R8, !PT ;  /* 0x00000008ab097209 */ /* 0x000fe20007810000 */
[----:B------:R-:W4:Y:S01]  /*5cc0*/  LDL R97, [R1+0x2e4] ;  /* 0x0002e40001617983 */ /* 0x000f220000100800 */
[C---:B------:R-:W-:Y:S02]  /*5cd0*/  ISETP.LT.OR P5, PT, R11.reuse, 0x59, P5 ;  /* 0x000000590b00780c */ /* 0x040fe40002fa1670 */
        /* <DEDUP_REMOVED lines=8> */
[----:B------:R-:W-:Y:S02]  /*5d60*/  FSEL R182, R182, -INF , !P5 ;  /* 0xff800000b6b67808 */ /* 0x000fe40006800000 */
[----:B------:R-:W-:Y:S01]  /*5d70*/  FMNMX.FTZ R9, R213, R8, !PT ;  /* 0x00000008d5097209 */ /* 0x000fe20007810000 */
[----:B------:R-:W4:Y:S01]  /*5d80*/  LDL R101, [R1+0x2f4] ;  /* 0x0002f40001657983 */ /* 0x000f220000100800 */
[----:B------:R-:W-:-:S02]  /*5d90*/  FSEL R186, R186, -INF , !P6 ;  /* 0xff800000baba7808 */ /* 0x000fc40007000000 */
[----:B------:R-:W-:Y:S01]  /*5da0*/  FMNMX.FTZ R8, R214, R9, !PT ;  /* 0x00000009d6087209 */ /* 0x000fe20007810000 */
[----:B------:R-:W4:Y:S03]  /*5db0*/  LDL R102, [R1+0x2f8] ;  /* 0x0002f80001667983 */ /* 0x000f260000100800 */
        /* <DEDUP_REMOVED lines=9> */
[----:B------:R-:W4:Y:S01]  /*5e50*/  LDL R107, [R1+0x30c] ;  /* 0x00030c00016b7983 */ /* 0x000f220000100800 */
[----:B------:R-:W-:-:S02]  /*5e60*/  FMNMX.FTZ R8, R27, R6, !PT ;  /* 0x000000061b087209 */ /* 0x000fc40007810000 */
[----:B------:R-:W-:Y:S01]  /*5e70*/  FMNMX.FTZ R9, R184, R9, !PT ;  /* 0x00000009b8097209 */ /* 0x000fe20007810000 */
[----:B------:R-:W4:Y:S03]  /*5e80*/  LDL R108, [R1+0x310] ;  /* 0x00031000016c7983 */ /* 0x000f260000100800 */
[----:B------:R-:W-:Y:S01]  /*5e90*/  FMNMX.FTZ R9, R182, R9, !PT ;  /* 0x00000009b6097209 */ /* 0x000fe20007810000 */
[----:B------:R-:W0:Y:S03]  /*5ea0*/  SHFL.BFLY PT, R11, R8, 0x2, 0x1f ;  /* 0x0c401f00080b7f89 */ /* 0x000e2600000e0000 */
[----:B------:R-:W-:Y:S01]  /*5eb0*/  FMNMX.FTZ R9, R186, R9, !PT ;  /* 0x00000009ba097209 */ /* 0x000fe20007810000 */
[----:B------:R-:W4:Y:S04]  /*5ec0*/  LDL R109, [R1+0x314] ;  /* 0x00031400016d7983 */ /* 0x000f280000100800 */
[----:B------:R1:W-:Y:S04]  /*5ed0*/  STL.64 [R1+0x420], R8 ;  /* 0x0004200801007387 */ /* 0x0003e80000100a00 */
[----:B------:R-:W2:Y:S04]  /*5ee0*/  LDL R13, [R1+0x424] ;  /* 0x00042400010d7983 */ /* 0x000ea80000100800 */
[----:B------:R-:W4:Y:S04]  /*5ef0*/  LDL R110, [R1+0x318] ;  /* 0x00031800016e7983 */ /* 0x000f280000100800 */
[----:B------:R-:W4:Y:S01]  /*5f00*/  LDL R111, [R1+0x31c] ;  /* 0x00031c00016f7983 */ /* 0x000f220000100800 */
[----:B0-----:R-:W-:-:S03]  /*5f10*/  FMNMX.FTZ R10, R8, R11, !PT ;  /* 0x0000000b080a7209 */ /* 0x001fc60007810000 */
[----:B------:R-:W4:Y:S04]  /*5f20*/  LDL R112, [R1+0x320] ;  /* 0x0003200001707983 */ /* 0x000f280000100800 */
[----:B------:R-:W0:Y:S04]  /*5f30*/  SHFL.BFLY PT, R11, R10, 0x1, 0x1f ;  /* 0x0c201f000a0b7f89 */ /* 0x000e2800000e0000 */
[----:B-1----:R-:W4:Y:S04]  /*5f40*/  LDL.64 R8, [R1+0x88] ;  /* 0x0000880001087983 */ /* 0x002f280000100a00 */
[----:B------:R-:W4:Y:S04]  /*5f50*/  LDL R113, [R1+0x324] ;  /* 0x0003240001717983 */ /* 0x000f280000100800 */
[----:B------:R-:W4:Y:S04]  /*5f60*/  LDL R114, [R1+0x328] ;  /* 0x0003280001727983 */ /* 0x000f280000100800 */
[----:B------:R-:W4:Y:S04]  /*5f70*/  LDL R115, [R1+0x32c] ;  /* 0x00032c0001737983 */ /* 0x000f280000100800 */
[----:B------:R-:W4:Y:S01]  /*5f80*/  LDL R116, [R1+0x330] ;  /* 0x0003300001747983 */ /* 0x000f220000100800 */
[----:B0-----:R-:W-:-:S03]  /*5f90*/  FMNMX.FTZ R18, R10, R11, !PT ;  /* 0x0000000b0a127209 */ /* 0x001fc60007810000 */
[----:B------:R-:W4:Y:S04]  /*5fa0*/  LDL R117, [R1+0x334] ;  /* 0x0003340001757983 */ /* 0x000f280000100800 */
[----:B------:R-:W-:Y:S04]  /*5fb0*/  STL [R1+0x420], R18 ;  /* 0x0004201201007387 */ /* 0x000fe80000100800 */
[----:B------:R-:W3:Y:S04]  /*5fc0*/  LDL R170, [R1+0x420] ;  /* 0x0004200001aa7983 */ /* 0x000ee80000100800 */
[----:B------:R-:W4:Y:S04]  /*5fd0*/  LDL R11, [R1+0x440] ;  /* 0x00044000010b7983 */ /* 0x000f280000100800 */
        /* <DEDUP_REMOVED lines=41> */
[----:B--2---:R-:W0:Y:S02]  /*6270*/  SHFL.BFLY PT, R6, R13, 0x2, 0x1f ;  /* 0x0c401f000d067f89 */ /* 0x004e2400000e0000 */
[----:B0-----:R-:W-:-:S05]  /*6280*/  FMNMX.FTZ R6, R6, R13, !PT ;  /* 0x0000000d06067209 */ /* 0x001fca0007810000 */
[----:B------:R-:W0:Y:S01]  /*6290*/  SHFL.BFLY PT, R25, R6, 0x1, 0x1f ;  /* 0x0c201f0006197f89 */ /* 0x000e2200000e0000 */
[----:B---3--:R-:W-:Y:S01]  /*62a0*/  FSETP.NEU.FTZ.AND P0, PT, R170, -INF , PT ;  /* 0xff800000aa00780b */ /* 0x008fe20003f1d000 */
[----:B----4-:R-:W-:-:S05]  /*62b0*/  FMUL.FTZ R170, R11, R170 ;  /* 0x000000aa0baa7220 */ /* 0x010fca0000410000 */
[----:B------:R-:W-:-:S05]  /*62c0*/  FSEL R170, R170, RZ, P0 ;  /* 0x000000ffaaaa7208 */ /* 0x000fca0000000000 */
[-CC-:B------:R-:W-:Y:S01]  /*62d0*/  FFMA.FTZ R156, R33, R11.reuse, -R170.reuse ;  /* 0x0000000b219c7223 */ /* 0x180fe200000108aa */
[-CC-:B------:R-:W-:Y:S01]  /*62e0*/  FFMA.FTZ R174, R31, R11.reuse, -R170.reuse ;  /* 0x0000000b1fae7223 */ /* 0x180fe200000108aa */
[-CC-:B------:R-:W-:Y:S01]  /*62f0*/  FFMA.FTZ R168, R29, R11.reuse, -R170.reuse ;  /* 0x0000000b1da87223 */ /* 0x180fe200000108aa */
[----:B------:R-:W2:Y:S04]  /*6300*/  LDL R31, [R1+0x3e8] ;  /* 0x0003e800011f7983 */ /* 0x000ea80000100800 */
[----:B------:R-:W3:Y:S04]  /*6310*/  LDL R29, [R1+0x3e0] ;  /* 0x0003e000011d7983 */ /* 0x000ee80000100800 */
[----:B------:R-:W4:Y:S01]  /*6320*/  LDL R33, [R1+0x3f0] ;  /* 0x0003f00001217983 */ /* 0x000f220000100800 */
        /* <DEDUP_REMOVED lines=21> */
[----:B0-----:R-:W-:Y:S01]  /*6480*/  FMNMX.FTZ R6, R6, R25, !PT ;  /* 0x0000001906067209 */ /* 0x001fe20007810000 */
[----:B------:R-:W4:Y:S04]  /*6490*/  LDL R45, [R1+0x3bc] ;  /* 0x0003bc00012d7983 */ /* 0x000f280000100800 */
[----:B------:R-:W4:Y:S04]  /*64a0*/  LDL R35, [R1+0x3c8] ;  /* 0x0003c80001237983 */ /* 0x000f280000100800 */
[----:B------:R-:W4:Y:S04]  /*64b0*/  LDL R37, [R1+0x3d0] ;  /* 0x0003d00001257983 */ /* 0x000f280000100800 */
[----:B------:R-:W4:Y:S04]  /*64c0*/  LDL R39, [R1+0x3d8] ;  /* 0x0003d80001277983 */ /* 0x000f280000100800 */
[----:B------:R-:W4:Y:S04]  /*64d0*/  LDL R25, [R1+0x3f8] ;  /* 0x0003f80001197983 */ /* 0x000f280000100800 */
[----:B------:R-:W4:Y:S01]  /*64e0*/  LDL R27, [R1+0x400] ;  /* 0x00040000011b7983 */ /* 0x000f220000100800 */
[----:B------:R-:W-:-:S03]  /*64f0*/  FSETP.NEU.FTZ.AND P0, PT, R6, -INF , PT ;  /* 0xff8000000600780b */ /* 0x000fc60003f1d000 */
[----:B------:R0:W-:Y:S01]  /*6500*/  STL [R1+0x218], R12 ;  /* 0x0002180c01007387 */ /* 0x0001e20000100800 */
[----:B------:R-:W-:Y:S01]  /*6510*/  MUFU.EX2 R147, R147 ;  /* 0x0000009300937308 */ /* 0x000fe20000000800 */
[----:B0-----:R-:W-:-:S07]  /*6520*/  FMUL.FTZ R12, R6, R11 ;  /* 0x0000000b060c7220 */ /* 0x001fce0000410000 */
[----:B------:R-:W0:Y:S01]  /*6530*/  MUFU.EX2 R148, R148 ;  /* 0x0000009400947308 */ /* 0x000e220000000800 */
[----:B------:R-:W-:Y:S01]  /*6540*/  FSEL R12, R12, RZ, P0 ;  /* 0x000000ff0c0c7208 */ /* 0x000fe20000000000 */
[----:B------:R1:W-:Y:S06]  /*6550*/  STL [R1+0x214], R158 ;  /* 0x0002149e01007387 */ /* 0x0003ec0000100800 */
[----:B------:R-:W0:Y:S01]  /*6560*/  MUFU.EX2 R153, R153 ;  /* 0x0000009900997308 */ /* 0x000e220000000800 */
[-CC-:B------:R-:W-:Y:S01]  /*6570*/  FFMA.FTZ R159, R151, R11.reuse, -R12.reuse ;  /* 0x0000000b979f7223 */ /* 0x180fe2000001080c */
[-CC-:B------:R-:W-:Y:S01]  /*6580*/  FFMA.FTZ R160, R150, R11.reuse, -R12.reuse ;  /* 0x0000000b96a07223 */ /* 0x180fe2000001080c */
[-CC-:B------:R-:W-:Y:S01]  /*6590*/  FFMA.FTZ R161, R149, R11.reuse, -R12.reuse ;  /* 0x0000000b95a17223 */ /* 0x180fe2000001080c */
[----:B------:R0:W-:Y:S01]  /*65a0*/  STL [R1+0x210], R154 ;  /* 0x0002109a01007387 */ /* 0x0001e20000100800 */
[----:B-1----:R-:W-:-:S03]  /*65b0*/  FFMA.FTZ R158, R152, R11, -R12 ;  /* 0x0000000b989e7223 */ /* 0x002fc6000001080c */
[----:B------:R-:W-:Y:S08]  /*65c0*/  MUFU.EX2 R159, R159 ;  /* 0x0000009f009f7308 */ /* 0x000ff00000000800 */
[----:B0-----:R-:W0:Y:S01]  /*65d0*/  MUFU.EX2 R154, R43 ;  /* 0x0000002b009a7308 */ /* 0x001e220000000800 */
[----:B------:R1:W-:Y:S07]  /*65e0*/  STL [R1+0x3f4], R24 ;  /* 0x0003f41801007387 */ /* 0x0003ee0000100800 */
[----:B------:R-:W0:Y:S08]  /*65f0*/  MUFU.EX2 R158, R158 ;  /* 0x0000009e009e7308 */ /* 0x000e300000000800 */
[----:B------:R-:W-:Y:S01]  /*6600*/  MUFU.EX2 R160, R160 ;  /* 0x000000a000a07308 */ /* 0x000fe20000000800 */
[----:B-1----:R-:W-:-:S07]  /*6610*/  FADD.FTZ R24, R147, R148 ;  /* 0x0000009493187221 */ /* 0x002fce0000010000 */
[----:B------:R-:W1:Y:S01]  /*6620*/  MUFU.EX2 R161, R161 ;  /* 0x000000a100a17308 */ /* 0x000e620000000800 */
[----:B------:R-:W-:Y:S02]  /*6630*/  IMAD R8, R155, 0xc00, R8 ;  /* 0x00000c009b087824 */ /* 0x000fe400078e0208 */
[----:B------:R-:W-:Y:S01]  /*6640*/  FADD.FTZ R215, R153, R24 ;  /* 0x0000001899d77221 */ /* 0x000fe20000010000 */
[----:B------:R1:W-:Y:S01]  /*6650*/  STL [R1+0x3dc], R28 ;  /* 0x0003dc1c01007387 */ /* 0x0003e20000100800 */
[----:B------:R-:W-:Y:S02]  /*6660*/  R2UR UR7, R9 ;  /* 0x00000000090772ca */ /* 0x000fe400000e0000 */
[----:B------:R-:W-:Y:S01]  /*6670*/  R2UR UR6, R8 ;  /* 0x00000000080672ca */ /* 0x000fe200000e0000 */
[----:B------:R1:W-:Y:S01]  /*6680*/  STL [R1+0x3e4], R30 ;  /* 0x0003e41e01007387 */ /* 0x0003e20000100800 */
[C---:B0-----:R-:W-:Y:S01]  /*6690*/  FADD.FTZ R215, R154.reuse, R215 ;  /* 0x000000d79ad77221 */ /* 0x041fe20000010000 */
[----:B------:R-:W-:-:S02]  /*66a0*/  F2FP.F16.F32.PACK_AB R154, R154, R153 ;  /* 0x000000999a9a723e */ /* 0x000fc400000000ff */
[----:B------:R0:W-:Y:S01]  /*66b0*/  STL [R1+0x3ec], R32 ;  /* 0x0003ec2001007387 */ /* 0x0001e20000100800 */
[----:B-1----:R-:W-:Y:S01]  /*66c0*/  VIADD R28, R8, 0x80 ;  /* 0x00000080081c7836 */ /* 0x002fe20000000000 */
[----:B------:R-:W-:Y:S01]  /*66d0*/  F2FP.F16.F32.PACK_AB R152, R148, R147 ;  /* 0x000000939498723e */ /* 0x000fe200000000ff */
[C---:B------:R-:W-:Y:S01]  /*66e0*/  VIADD R30, R8.reuse, 0x100 ;  /* 0x00000100081e7836 */ /* 0x040fe20000000000 */
[----:B------:R-:W-:Y:S01]  /*66f0*/  F2FP.F16.F32.PACK_AB R153, R159, R158 ;  /* 0x0000009e9f99723e */ /* 0x000fe200000000ff */
[----:B0-----:R-:W-:Y:S01]  /*6700*/  VIADD R32, R8, 0x180 ;  /* 0x0000018008207836 */ /* 0x001fe20000000000 */
[----:B------:R-:W-:Y:S01]  /*6710*/  F2FP.F16.F32.PACK_AB R155, R161, R160 ;  /* 0x000000a0a19b723e */ /* 0x000fe200000000ff */
[----:B------:R-:W-:Y:S01]  /*6720*/  STL [R1+0x21c], R47 ;  /* 0x00021c2f01007387 */ /* 0x000fe20000100800 */
[----:B------:R-:W-:Y:S02]  /*6730*/  R2UR UR10, R28 ;  /* 0x000000001c0a72ca */ /* 0x000fe400000e0000 */
[----:B------:R-:W-:Y:S01]  /*6740*/  R2UR UR14, R30 ;  /* 0x000000001e0e72ca */ /* 0x000fe200000e0000 */
[----:B------:R-:W-:Y:S01]  /*6750*/  STL [R1+0x220], R48 ;  /* 0x0002203001007387 */ /* 0x000fe20000100800 */
[----:B------:R-:W-:-:S03]  /*6760*/  R2UR UR18, R32 ;  /* 0x00000000201272ca */ /* 0x000fc600000e0000 */
[----:B------:R-:W-:Y:S04]  /*6770*/  STL [R1+0x224], R49 ;  /* 0x0002243101007387 */ /* 0x000fe80000100800 */
        /* <DEDUP_REMOVED lines=37> */
[----:B--2---:R0:W-:Y:S04]  /*69d0*/  STL [R1+0x3e8], R31 ;  /* 0x0003e81f01007387 */ /* 0x0041e80000100800 */
[----:B---3--:R1:W-:Y:S04]  /*69e0*/  STL [R1+0x3e0], R29 ;  /* 0x0003e01d01007387 */ /* 0x0083e80000100800 */
[----:B----4-:R2:W-:Y:S01]  /*69f0*/  STL [R1+0x3f0], R33 ;  /* 0x0003f02101007387 */ /* 0x0105e20000100800 */
[----:B0-----:R-:W-:-:S02]  /*6a00*/  IMAD.MOV.U32 R31, RZ, RZ, R9 ;  /* 0x000000ffff1f7224 */ /* 0x001fc400078e0009 */
[--C-:B-1----:R-:W-:Y:S02]  /*6a10*/  IMAD.MOV.U32 R29, RZ, RZ, R9.reuse ;  /* 0x000000ffff1d7224 */ /* 0x102fe400078e0009 */
[----:B--2---:R-:W-:Y:S01]  /*6a20*/  IMAD.MOV.U32 R33, RZ, RZ, R9 ;  /* 0x000000ffff217224 */ /* 0x004fe200078e0009 */
[----:B------:R-:W-:Y:S02]  /*6a30*/  STL [R1+0x2bc], R87 ;  /* 0x0002bc5701007387 */ /* 0x000fe40000100800 */
        /* <DEDUP_REMOVED lines=76> */
[----:B------:R0:W-:Y:S01]  /*6f00*/  STL [R1+0x400], R27 ;  /* 0x0004001b01007387 */ /* 0x0001e20000100800 */
[----:B------:R1:W-:Y:S06]  /*6f10*/  BAR.SYNC.DEFER_BLOCKING R206, 0x100 ;  /* 0x000400ce0000751d */ /* 0x0003ec0000010000 */
[----:B0-----:R-:W-:-:S06]  /*6f20*/  WARPGROUP.ARRIVE ;  /* 0x00000000000079c5 */ /* 0x001fcc0000000000 */
[----:B------:R-:W-:Y:S01]  /*6f30*/  HGMMA.64x256x16.F32 R24, R152, gdesc[UR4].tnspB, RZ, !UPT, gsb0 ;  /* 0x43e0000498187df0 */ /* 0x000fe2000c0008ff */
[-CC-:B------:R-:W-:Y:S01]  /*6f40*/  FFMA.FTZ R164, R164, R11.reuse, -R12.reuse ;  /* 0x0000000ba4a47223 */ /* 0x180fe2000001080c */
[-CC-:B------:R-:W-:Y:S01]  /*6f50*/  FFMA.FTZ R165, R165, R11.reuse, -R12.reuse ;  /* 0x0000000ba5a57223 */ /* 0x180fe2000001080c */
[-CC-:B------:R-:W-:Y:S01]  /*6f60*/  FFMA.FTZ R14, R14, R11.reuse, -R12.reuse ;  /* 0x0000000b0e0e7223 */ /* 0x180fe2000001080c */
[-CC-:B------:R-:W-:Y:S01]  /*6f70*/  FFMA.FTZ R173, R173, R11.reuse, -R12.reuse ;  /* 0x0000000badad7223 */ /* 0x180fe2000001080c */
[----:B------:R-:W-:Y:S08]  /*6f80*/  MUFU.EX2 R166, R166 ;  /* 0x000000a600a67308 */ /* 0x000ff00000000800 */
[----:B------:R-:W0:Y:S08]  /*6f90*/  MUFU.EX2 R162, R162 ;  /* 0x000000a200a27308 */ /* 0x000e300000000800 */
[----:B------:R-:W-:Y:S08]  /*6fa0*/  MUFU.EX2 R163, R163 ;  /* 0x000000a300a37308 */ /* 0x000ff00000000800 */
[----:B------:R-:W2:Y:S08]  /*6fb0*/  MUFU.EX2 R13, R13 ;  /* 0x0000000d000d7308 */ /* 0x000eb00000000800 */
[----:B------:R-:W-:Y:S08]  /*6fc0*/  MUFU.EX2 R164, R164 ;  /* 0x000000a400a47308 */ /* 0x000ff00000000800 */
[----:B------:R-:W3:Y:S08]  /*6fd0*/  MUFU.EX2 R165, R165 ;  /* 0x000000a500a57308 */ /* 0x000ef00000000800 */
[----:B------:R-:W-:Y:S08]  /*6fe0*/  MUFU.EX2 R14, R14 ;  /* 0x0000000e000e7308 */ /* 0x000ff00000000800 */
[----:B------:R-:W4:Y:S01]  /*6ff0*/  MUFU.EX2 R173, R173 ;  /* 0x000000ad00ad7308 */ /* 0x000f220000000800 */
[----:B------:R-:W-:Y:S04]  /*7000*/  STL [R1+0x404], R222 ;  /* 0x000404de01007387 */ /* 0x000fe80000100800 */
[----:B------:R-:W-:Y:S04]  /*7010*/  STL [R1+0x408], R223 ;  /* 0x000408df01007387 */ /* 0x000fe80000100800 */
[----:B------:R-:W-:Y:S01]  /*7020*/  STL [R1+0x40c], R224 ;  /* 0x00040ce001007387 */ /* 0x000fe20000100800 */
[-CC-:B------:R-:W-:Y:S01]  /*7030*/  FFMA.FTZ R188, R188, R11.reuse, -R12.reuse ;  /* 0x0000000bbcbc7223 */ /* 0x180fe2000001080c */
[-CC-:B------:R-:W-:Y:S01]  /*7040*/  FFMA.FTZ R189, R189, R11.reuse, -R12.reuse ;  /* 0x0000000bbdbd7223 */ /* 0x180fe2000001080c */
[-CC-:B------:R-:W-:Y:S01]  /*7050*/  FFMA.FTZ R171, R171, R11.reuse, -R12.reuse ;  /* 0x0000000babab7223 */ /* 0x180fe2000001080c */
[----:B------:R-:W-:Y:S01]  /*7060*/  FFMA.FTZ R172, R172, R11, -R12 ;  /* 0x0000000bacac7223 */ /* 0x000fe2000001080c */
[----:B------:R-:W-:Y:S08]  /*7070*/  MUFU.EX2 R15, R15 ;  /* 0x0000000f000f7308 */ /* 0x000ff00000000800 */
[----:B------:R-:W1:Y:S08]  /*7080*/  MUFU.EX2 R18, R18 ;  /* 0x0000001200127308 */ /* 0x000e700000000800 */
[----:B------:R-:W-:Y:S08]  /*7090*/  MUFU.EX2 R19, R19 ;  /* 0x0000001300137308 */ /* 0x000ff00000000800 */
[----:B------:R-:W1:Y:S08]  /*70a0*/  MUFU.EX2 R10, R10 ;  /* 0x0000000a000a7308 */ /* 0x000e700000000800 */
[----:B------:R-:W-:Y:S01]  /*70b0*/  MUFU.EX2 R188, R188 ;  /* 0x000000bc00bc7308 */ /* 0x000fe20000000800 */
[----:B------:R-:W-:-:S02]  /*70c0*/  WARPGROUP.DEPBAR.LE gsb0, 0x0 ;  /* 0x00008000000079c5 */ /* 0x000fc40000010000 */
[----:B0-----:R-:W-:Y:S02]  /*70d0*/  F2FP.F16.F32.PACK_AB R152, R162, R166 ;  /* 0x000000a6a298723e */ /* 0x001fe400000000ff */
[----:B--2---:R-:W-:Y:S02]  /*70e0*/  F2FP.F16.F32.PACK_AB R154, R13, R163 ;  /* 0x000000a30d9a723e */ /* 0x004fe400000000ff */
[----:B---3--:R-:W-:Y:S02]  /*70f0*/  F2FP.F16.F32.PACK_AB R153, R165, R164 ;  /* 0x000000a4a599723e */ /* 0x008fe400000000ff */
[----:B----4-:R-:W-:Y:S01]  /*7100*/  F2FP.F16.F32.PACK_AB R155, R173, R14 ;  /* 0x0000000ead9b723e */ /* 0x010fe200000000ff */
[----:B------:R-:W-:Y:S04]  /*7110*/  STL.128 [R1+0x210], R24 ;  /* 0x0002101801007387 */ /* 0x000fe80000100c00 */
        /* <DEDUP_REMOVED lines=30> */
[----:B------:R0:W-:Y:S02]  /*7300*/  STL.128 [R1+0x400], R148 ;  /* 0x0004009401007387 */ /* 0x0001e40000100c00 */
[----:B0-----:R-:W-:-:S06]  /*7310*/  WARPGROUP.ARRIVE ;  /* 0x00000000000079c5 */ /* 0x001fcc0000000000 */
[----:B------:R-:W-:Y:S01]  /*7320*/  HGMMA.64x256x16.F32 R24, R152, gdesc[UR8].tnspB, R24, gsb0 ;  /* 0x43e0000898187df0 */ /* 0x000fe20008000818 */
[----:B------:R-:W0:Y:S08]  /*7330*/  MUFU.EX2 R189, R189 ;  /* 0x000000bd00bd7308 */ /* 0x000e300000000800 */
[----:B------:R-:W-:Y:S08]  /*7340*/  MUFU.EX2 R171, R171 ;  /* 0x000000ab00ab7308 */ /* 0x000ff00000000800 */
[----:B------:R-:W2:Y:S01]  /*7350*/  MUFU.EX2 R172, R172 ;  /* 0x000000ac00ac7308 */ /* 0x000ea20000000800 */
[----:B------:R-:W-:Y:S01]  /*7360*/  FADD.FTZ R159, R158, R159 ;  /* 0x0000009f9e9f7221 */ /* 0x000fe20000010000 */
[-CC-:B------:R-:W-:Y:S01]  /*7370*/  FFMA.FTZ R195, R195, R11.reuse, -R12.reuse ;  /* 0x0000000bc3c37223 */ /* 0x180fe2000001080c */
[-CC-:B------:R-:W-:Y:S01]  /*7380*/  FFMA.FTZ R212, R212, R11.reuse, -R12.reuse ;  /* 0x0000000bd4d47223 */ /* 0x180fe2000001080c */
[-CC-:B------:R-:W-:Y:S01]  /*7390*/  FFMA.FTZ R158, R213, R11.reuse, -R12.reuse ;  /* 0x0000000bd59e7223 */ /* 0x180fe2000001080c */
[----:B------:R-:W-:Y:S01]  /*73a0*/  FADD.FTZ R160, R160, R159 ;  /* 0x0000009fa0a07221 */ /* 0x000fe20000010000 */
[----:B------:R-:W-:-:S02]  /*73b0*/  FFMA.FTZ R159, R214, R11, -R12 ;  /* 0x0000000bd69f7223 */ /* 0x000fc4000001080c */
[----:B------:R-:W-:Y:S08]  /*73c0*/  MUFU.EX2 R20, R20 ;  /* 0x0000001400147308 */ /* 0x000ff00000000800 */
[----:B------:R-:W3:Y:S08]  /*73d0*/  MUFU.EX2 R21, R21 ;  /* 0x0000001500157308 */ /* 0x000ef00000000800 */
[----:B------:R-:W-:Y:S08]  /*73e0*/  MUFU.EX2 R156, R156 ;  /* 0x0000009c009c7308 */ /* 0x000ff00000000800 */
[----:B------:R-:W4:Y:S08]  /*73f0*/  MUFU.EX2 R157, R157 ;  /* 0x0000009d009d7308 */ /* 0x000f300000000800 */
[----:B------:R-:W-:Y:S08]  /*7400*/  MUFU.EX2 R195, R195 ;  /* 0x000000c300c37308 */ /* 0x000ff00000000800 */
[----:B------:R-:W4:Y:S08]  /*7410*/  MUFU.EX2 R212, R212 ;  /* 0x000000d400d47308 */ /* 0x000f300000000800 */
[----:B------:R-:W-:Y:S08]  /*7420*/  MUFU.EX2 R158, R158 ;  /* 0x0000009e009e7308 */ /* 0x000ff00000000800 */
[----:B------:R-:W4:Y:S01]  /*7430*/  MUFU.EX2 R159, R159 ;  /* 0x0000009f009f7308 */ /* 0x000f220000000800 */
[----:B------:R-:W-:-:S02]  /*7440*/  WARPGROUP.DEPBAR.LE gsb0, 0x0 ;  /* 0x00008000000079c5 */ /* 0x000fc40000010000 */
[----:B-1----:R-:W-:Y:S02]  /*7450*/  F2FP.F16.F32.PACK_AB R152, R18, R15 ;  /* 0x0000000f1298723e */ /* 0x002fe400000000ff */
[----:B------:R-:W-:Y:S02]  /*7460*/  F2FP.F16.F32.PACK_AB R154, R10, R19 ;  /* 0x000000130a9a723e */ /* 0x000fe400000000ff */
[----:B0-----:R-:W-:Y:S02]  /*7470*/  F2FP.F16.F32.PACK_AB R153, R189, R188 ;  /* 0x000000bcbd99723e */ /* 0x001fe400000000ff */
[----:B--2---:R-:W-:Y:S01]  /*7480*/  F2FP.F16.F32.PACK_AB R155, R172, R171 ;  /* 0x000000abac9b723e */ /* 0x004fe200000000ff */
        /* <DEDUP_REMOVED lines=34> */
[----:B------:R-:W-:Y:S01]  /*76b0*/  FADD.FTZ R161, R161, R160 ;  /* 0x000000a0a1a17221 */ /* 0x000fe20000010000 */
[----:B------:R-:W-:-:S03]  /*76c0*/  FFMA.FTZ R160, R181, R11, -R12 ;  /* 0x0000000bb5a07223 */ /* 0x000fc6000001080c */
[----:B------:R-:W-:Y:S01]  /*76d0*/  FADD.FTZ R164, R164, R161 ;  /* 0x000000a1a4a47221 */ /* 0x000fe20000010000 */
[-CC-:B------:R-:W-:Y:S01]  /*76e0*/  FFMA.FTZ R161, R180, R11.reuse, -R12.reuse ;  /* 0x0000000bb4a17223 */ /* 0x180fe2000001080c */
[-CC-:B------:R-:W-:Y:S01]  /*76f0*/  FFMA.FTZ R183, R183, R11.reuse, -R12.reuse ;  /* 0x0000000bb7b77223 */ /* 0x180fe2000001080c */
[-CC-:B------:R-:W-:Y:S01]  /*7700*/  FFMA.FTZ R176, R176, R11.reuse, -R12.reuse ;  /* 0x0000000bb0b07223 */ /* 0x180fe2000001080c */
[-CC-:B------:R-:W-:Y:S01]  /*7710*/  FFMA.FTZ R185, R185, R11.reuse, -R12.reuse ;  /* 0x0000000bb9b97223 */ /* 0x180fe2000001080c */
[-CC-:B------:R-:W-:Y:S01]  /*7720*/  FFMA.FTZ R184, R184, R11.reuse, -R12.reuse ;  /* 0x0000000bb8b87223 */ /* 0x180fe2000001080c */
[-CC-:B------:R-:W-:Y:S01]  /*7730*/  FFMA.FTZ R182, R182, R11.reuse, -R12.reuse ;  /* 0x0000000bb6b67223 */ /* 0x180fe2000001080c */
[----:B------:R-:W-:Y:S01]  /*7740*/  FFMA.FTZ R186, R186, R11, -R12 ;  /* 0x0000000bbaba7223 */ /* 0x000fe2000001080c */
[----:B------:R-:W-:Y:S08]  /*7750*/  MUFU.EX2 R187, R187 ;  /* 0x000000bb00bb7308 */ /* 0x000ff00000000800 */
[----:B------:R-:W0:Y:S08]  /*7760*/  MUFU.EX2 R174, R174 ;  /* 0x000000ae00ae7308 */ /* 0x000e300000000800 */
[----:B------:R-:W-:Y:S08]  /*7770*/  MUFU.EX2 R175, R175 ;  /* 0x000000af00af7308 */ /* 0x000ff00000000800 */
[----:B------:R-:W1:Y:S08]  /*7780*/  MUFU.EX2 R177, R177 ;  /* 0x000000b100b17308 */ /* 0x000e700000000800 */
[----:B------:R-:W-:Y:S08]  /*7790*/  MUFU.EX2 R160, R160 ;  /* 0x000000a000a07308 */ /* 0x000ff00000000800 */
[----:B------:R-:W2:Y:S08]  /*77a0*/  MUFU.EX2 R161, R161 ;  /* 0x000000a100a17308 */ /* 0x000eb00000000800 */
[----:B------:R-:W-:Y:S08]  /*77b0*/  MUFU.EX2 R11, R183 ;  /* 0x000000b7000b7308 */ /* 0x000ff00000000800 */
[----:B------:R-:W2:Y:S01]  /*77c0*/  MUFU.EX2 R12, R176 ;  /* 0x000000b0000c7308 */ /* 0x000ea20000000800 */
[----:B------:R-:W-:-:S02]  /*77d0*/  WARPGROUP.DEPBAR.LE gsb0, 0x0 ;  /* 0x00008000000079c5 */ /* 0x000fc40000010000 */
[----:B---3--:R-:W-:Y:S02]  /*77e0*/  F2FP.F16.F32.PACK_AB R152, R21, R20 ;  /* 0x000000141598723e */ /* 0x008fe400000000ff */
[----:B----4-:R-:W-:Y:S02]  /*77f0*/  F2FP.F16.F32.PACK_AB R154, R157, R156 ;  /* 0x0000009c9d9a723e */ /* 0x010fe400000000ff */
[----:B------:R-:W-:Y:S02]  /*7800*/  F2FP.F16.F32.PACK_AB R153, R212, R195 ;  /* 0x000000c3d499723e */ /* 0x000fe400000000ff */
[----:B------:R-:W-:Y:S01]  /*7810*/  F2FP.F16.F32.PACK_AB R155, R159, R158 ;  /* 0x0000009e9f9b723e */ /* 0x000fe200000000ff */
        /* <DEDUP_REMOVED lines=32> */
[----:B---3--:R-:W-:-:S06]  /*7a20*/  WARPGROUP.ARRIVE ;  /* 0x00000000000079c5 */ /* 0x008fcc0000000000 */
[----:B------:R-:W-:Y:S01]  /*7a30*/  HGMMA.64x256x16.F32 R24, R152, gdesc[UR16].tnspB, R24, gsb0 ;  /* 0x43e0001098187df0 */ /* 0x000fe20008000818 */
[----:B------:R-:W-:-:S04]  /*7a40*/  FADD.FTZ R215, R166, R215 ;  /* 0x000000d7a6d77221 */ /* 0x000fc80000010000 */
[----:B------:R-:W-:-:S04]  /*7a50*/  FADD.FTZ R162, R162, R215 ;  /* 0x000000d7a2a27221 */ /* 0x000fc80000010000 */
[----:B------:R-:W-:Y:S01]  /*7a60*/  FADD.FTZ R162, R163, R162 ;  /* 0x000000a2a3a27221 */ /* 0x000fe20000010000 */
[----:B------:R-:W-:Y:S03]  /*7a70*/  MUFU.EX2 R167, R167 ;  /* 0x000000a700a77308 */ /* 0x000fe60000000800 */
[----:B------:R-:W-:-:S05]  /*7a80*/  FADD.FTZ R162, R13, R162 ;  /* 0x000000a20da27221 */ /* 0x000fca0000010000 */
        /* <DEDUP_REMOVED lines=8> */
[----:B------:R-:W-:Y:S02]  /*7b10*/  VIADD R152, R8, 0x200 ;  /* 0x0000020008987836 */ /* 0x000fe40000000000 */
[----:B------:R-:W-:-:S03]  /*7b20*/  IMAD.MOV.U32 R153, RZ, RZ, R9 ;  /* 0x000000ffff997224 */ /* 0x000fc600078e0009 */
[----:B------:R-:W-:Y:S02]  /*7b30*/  R2UR UR6, R152 ;  /* 0x00000000980672ca */ /* 0x000fe400000e0000 */
[----:B------:R-:W-:Y:S02]  /*7b40*/  R2UR UR7, R153 ;  /* 0x00000000990772ca */ /* 0x000fe400000e0000 */
[----:B0-----:R-:W-:Y:S02]  /*7b50*/  F2FP.F16.F32.PACK_AB R152, R174, R187 ;  /* 0x000000bbae98723e */ /* 0x001fe400000000ff */
[----:B-1----:R-:W-:Y:S02]  /*7b60*/  F2FP.F16.F32.PACK_AB R154, R177, R175 ;  /* 0x000000afb19a723e */ /* 0x002fe400000000ff */
[----:B--2---:R-:W-:Y:S02]  /*7b70*/  F2FP.F16.F32.PACK_AB R153, R161, R160 ;  /* 0x000000a0a199723e */ /* 0x004fe400000000ff */
        /* <DEDUP_REMOVED lines=35> */
[----:B------:R-:W-:Y:S01]  /*7db0*/  VIADD R8, R8, 0x280 ;  /* 0x0000028008087836 */ /* 0x000fe20000000000 */
[----:B------:R-:W-:Y:S01]  /*7dc0*/  R2UR UR7, R9 ;  /* 0x00000000090772ca */ /* 0x000fe200000e0000 */
[----:B------:R-:W-:Y:S01]  /*7dd0*/  FADD.FTZ R165, R165, R164 ;  /* 0x000000a4a5a57221 */ /* 0x000fe20000010000 */
[----:B------:R-:W-:Y:S01]  /*7de0*/  FADD.FTZ R15, R15, R162 ;  /* 0x000000a20f0f7221 */ /* 0x000fe20000010000 */
[----:B------:R-:W2:Y:S01]  /*7df0*/  LDL R9, [R1+0x28] ;  /* 0x0000280001097983 */ /* 0x000ea20000100800 */
[----:B------:R-:W-:Y:S01]  /*7e00*/  R2UR UR6, R8 ;  /* 0x00000000080672ca */ /* 0x000fe200000e0000 */
[----:B------:R-:W-:Y:S01]  /*7e10*/  FADD.FTZ R14, R14, R165 ;  /* 0x000000a50e0e7221 */ /* 0x000fe20000010000 */
[----:B------:R-:W-:Y:S01]  /*7e20*/  FADD.FTZ R18, R18, R15 ;  /* 0x0000000f12127221 */ /* 0x000fe20000010000 */
[----:B------:R0:W5:Y:S02]  /*7e30*/  LDL R8, [R1+0x1f8] ;  /* 0x0001f80001087983 */ /* 0x0001640000100800 */
[----:B------:R-:W-:Y:S01]  /*7e40*/  FADD.FTZ R173, R173, R14 ;  /* 0x0000000eadad7221 */ /* 0x000fe20000010000 */
[----:B------:R-:W-:-:S03]  /*7e50*/  FADD.FTZ R19, R19, R18 ;  /* 0x0000001213137221 */ /* 0x000fc60000010000 */
[----:B------:R-:W-:Y:S01]  /*7e60*/  FADD.FTZ R162, R188, R173 ;  /* 0x000000adbca27221 */ /* 0x000fe20000010000 */
[----:B------:R-:W-:Y:S02]  /*7e70*/  WARPGROUP.DEPBAR.LE gsb0, 0x0 ;  /* 0x00008000000079c5 */ /* 0x000fe40000010000 */
        /* <DEDUP_REMOVED lines=36> */
[----:B-1----:R-:W-:-:S06]  /*80c0*/  WARPGROUP.ARRIVE ;  /* 0x00000000000079c5 */ /* 0x002fcc0000000000 */
[----:B------:R-:W-:Y:S01]  /*80d0*/  HGMMA.64x256x16.F32 R24, R152, gdesc[UR4].tnspB, R24, gsb0 ;  /* 0x43e0000498187df0 */ /* 0x000fe20008000818 */
[----:B------:R-:W-:-:S04]  /*80e0*/  FADD.FTZ R162, R189, R162 ;  /* 0x000000a2bda27221 */ /* 0x000fc80000010000 */
[----:B------:R-:W-:Y:S01]  /*80f0*/  FADD.FTZ R171, R171, R162 ;  /* 0x000000a2abab7221 */ /* 0x000fe20000010000 */
[----:B------:R-:W-:-:S03]  /*8100*/  FADD.FTZ R19, R10, R19 ;  /* 0x000000130a137221 */ /* 0x000fc60000010000 */
[----:B------:R-:W-:Y:S01]  /*8110*/  FADD.FTZ R172, R172, R171 ;  /* 0x000000abacac7221 */ /* 0x000fe20000010000 */
[----:B------:R-:W-:-:S03]  /*8120*/  FADD.FTZ R20, R20, R19 ;  /* 0x0000001314147221 */ /* 0x000fc60000010000 */
[----:B------:R-:W-:Y:S01]  /*8130*/  FADD.FTZ R195, R195, R172 ;  /* 0x000000acc3c37221 */ /* 0x000fe20000010000 */
[----:B------:R-:W-:Y:S01]  /*8140*/  FADD.FTZ R21, R21, R20 ;  /* 0x0000001415157221 */ /* 0x000fe20000010000 */
[----:B------:R-:W-:Y:S02]  /*8150*/  WARPGROUP.DEPBAR.LE gsb0, 0x0 ;  /* 0x00008000000079c5 */ /* 0x000fe40000010000 */
        /* <DEDUP_REMOVED lines=23> */
[----:B------:R1:W-:Y:S04]  /*82d0*/  STL.128 [R1+0x380], R116 ;  /* 0x0003807401007387 */ /* 0x0003e80000100c00 */
        /* <DEDUP_REMOVED lines=8> */
[----:B------:R-:W4:Y:S04]  /*8360*/  LDL R155, [R1+0x210] ;  /* 0x00021000019b7983 */ /* 0x000f280000100800 */
[----:B------:R-:W4:Y:S04]  /*8370*/  LDL R153, [R1+0x214] ;  /* 0x0002140001997983 */ /* 0x000f280000100800 */
[----:B-1----:R-:W4:Y:S04]  /*8380*/  LDL R119, [R1+0x218] ;  /* 0x0002180001777983 */ /* 0x002f280000100800 */
        /* <DEDUP_REMOVED lines=59> */
[----:B---3--:R-:W3:Y:S04]  /*8740*/  LDL R150, [R1+0x308] ;  /* 0x0003080001967983 */ /* 0x008ee80000100800 */
[----:B------:R-:W3:Y:S04]  /*8750*/  LDL R148, [R1+0x30c] ;  /* 0x00030c0001947983 */ /* 0x000ee80000100800 */
        /* <DEDUP_REMOVED lines=63> */
[----:B------:R-:W3:Y:S01]  /*8b50*/  LDL R14, [R1+0x40c] ;  /* 0x00040c00010e7983 */ /* 0x000ee20000100800 */
[----:B------:R-:W-:Y:S01]  /*8b60*/  FADD.FTZ R195, R212, R195 ;  /* 0x000000c3d4c37221 */ /* 0x000fe20000010000 */
[----:B------:R-:W-:-:S03]  /*8b70*/  FADD.FTZ R156, R156, R21 ;  /* 0x000000159c9c7221 */ /* 0x000fc60000010000 */
        /* <DEDUP_REMOVED lines=17> */
[----:B------:R0:W-:Y:S01]  /*8c90*/  STL [R1+0x68], RZ ;  /* 0x000068ff01007387 */ /* 0x0001e20000100800 */
[----:B------:R-:W-:Y:S02]  /*8ca0*/  FADD.FTZ R170, R170, R169 ;  /* 0x000000a9aaaa7221 */ /* 0x000fe40000010000 */
[----:B------:R-:W-:Y:S01]  /*8cb0*/  FADD.FTZ R171, R13, R182 ;  /* 0x000000b60dab7221 */ /* 0x000fe20000010000 */
[----:B------:R0:W-:Y:S04]  /*8cc0*/  STL [R1+0x68], R0 ;  /* 0x0000680001007387 */ /* 0x0001e80000100800 */
[----:B------:R0:W-:Y:S04]  /*8cd0*/  STL [R1+0x68], R0 ;  /* 0x0000680001007387 */ /* 0x0001e80000100800 */
[----:B------:R0:W-:Y:S01]  /*8ce0*/  STL [R1+0x68], R0 ;  /* 0x0000680001007387 */ /* 0x0001e20000100800 */
[----:B--2---:R-:W-:-:S03]  /*8cf0*/  LOP3.LUT R9, R9, 0x1, RZ, 0xfc, !PT ;  /* 0x0000000109097812 */ /* 0x004fc600078efcff */
[----:B------:R0:W-:Y:S04]  /*8d00*/  STL [R1+0x68], R0 ;  /* 0x0000680001007387 */ /* 0x0001e80000100800 */
[----:B------:R0:W-:Y:S04]  /*8d10*/  STL [R1+0x68], R0 ;  /* 0x0000680001007387 */ /* 0x0001e80000100800 */
[----:B------:R0:W-:Y:S04]  /*8d20*/  STL [R1+0x68], R0 ;  /* 0x0000680001007387 */ /* 0x0001e80000100800 */
[----:B------:R0:W-:Y:S04]  /*8d30*/  STL [R1+0x424], R6 ;  /* 0x0004240601007387 */ /* 0x0001e80000100800 */
[----:B------:R0:W-:Y:S04]  /*8d40*/  STL.64 [R1+0x430], R170 ;  /* 0x000430aa01007387 */ /* 0x0001e80000100a00 */
[----:B----4-:R0:W-:Y:S04]  /*8d50*/  STL [R1+0x210], R155 ;  /* 0x0002109b01007387 */ /* 0x0101e80000100800 */
[----:B------:R0:W-:Y:S04]  /*8d60*/  STL [R1+0x214], R153 ;  /* 0x0002149901007387 */ /* 0x0001e80000100800 */
        /* <DEDUP_REMOVED lines=60> */
[----:B---3--:R0:W-:Y:S04]  /*9130*/  STL [R1+0x308], R150 ;  /* 0x0003089601007387 */ /* 0x0081e80000100800 */
        /* <DEDUP_REMOVED lines=64> */
[----:B------:R0:W-:Y:S01]  /*9540*/  STL [R1+0x40c], R14 ;  /* 0x00040c0e01007387 */ /* 0x0001e20000100800 */
[----:B------:R-:W-:Y:S01]  /*9550*/  ISETP.NE.AND P0, PT, R9, 0x3, PT ;  /* 0x000000030900780c */ /* 0x000fe20003f05270 */
[----:B------:R-:W-:-:S12]  /*9560*/  BSSY B0, `(.L_x_2192) ;  /* 0x0000003000007945 */ /* 0x000fd80003800000 */
[----:B0-----:R-:W-:Y:S05]  /*9570*/  @!P0 BRA `(.L_x_2193) ;  /* 0x0000000000048947 */ /* 0x001fea0003800000 */
[----:B------:R-:W-:Y:S01]  /*9580*/  BPT.TRAP 0x1 ;  /* 0x000000040000795c */ /* 0x000fe20000300000 */
.L_x_2193:
[----:B------:R-:W-:Y:S05]  /*9590*/  BSYNC B0 ;  /* 0x0000000000007941 */ /* 0x000fea0003800000 */
.L_x_2192:
[----:B------:R-:W2:Y:S01]  /*95a0*/  LDL.64 R10, [R1+0x48] ;  /* 0x00004800010a7983 */ /* 0x000ea20000100a00 */
[----:B------:R-:W-:Y:S02]  /*95b0*/  UISETP.NE.AND UP1, UPT, UR39, URZ, UPT ;  /* 0x0000003f2700728c */ /* 0x000fe4000bf25270 */
[----:B------:R-:W-:Y:S01]  /*95c0*/  UISETP.NE.AND UP0, UPT, UR41, URZ, UPT ;  /* 0x0000003f2900728c */ /* 0x000fe2000bf05270 */
[----:B------:R-:W3:Y:S01]  /*95d0*/  LDL R0, [R1+0x34] ;  /* 0x0000340001007983 */ /* 0x000ee20000100800 */
[----:B--2---:R-:W-:-:S05]  /*95e0*/  MOV R9, R10 ;  /* 0x0000000a00097202 */ /* 0x004fca0000000f00 */
[----:B-----5:R-:W-:-:S05]  /*95f0*/  IMAD R9, R8, 0x8, R9 ;  /* 0x0000000808097824 */ /* 0x020fca00078e0209 */
[----:B---3--:R-:W-:-:S04]  /*9600*/  PRMT R0, R0, 0x654, R9 ;  /* 0x0000065400007816 */ /* 0x008fc80000000009 */
[----:B------:R0:W-:Y:S02]  /*9610*/  SYNCS.ARRIVE.TRANS64.RED.A1T0 RZ, [R0+URZ], RZ ;  /* 0x000000ff00ff79a7 */ /* 0x0001e4000810043f */
[----:B0-----:R-:W2:Y:S01]  /*9620*/  LDL R0, [R1+0x50] ;  /* 0x0000500001007983 */ /* 0x001ea20000100800 */
[----:B------:R-:W-:Y:S02]  /*9630*/  PLOP3.LUT P0, PT, PT, PT, UP1, 0x80, 0x0 ;  /* 0x000000000000781c */ /* 0x000fe40003f0f018 */
[----:B------:R-:W-:Y:S01]  /*9640*/  PLOP3.LUT P1, PT, PT, PT, UP1, 0x80, 0x0 ;  /* 0x000000000000781c */ /* 0x000fe20003f2f018 */
[----:B------:R-:W-:-:S06]  /*9650*/  UIADD3 UR45, UR45, -0x2, URZ ;  /* 0xfffffffe2d2d7890 */ /* 0x000fcc000fffe03f */
[----:B------:R-:W-:Y:S02]  /*9660*/  IMAD.U32 R10, RZ, RZ, UR45 ;  /* 0x0000002dff0a7e24 */ /* 0x000fe4000f8e00ff */
[----:B--2---:R-:W-:-:S04]  /*9670*/  IMAD.SHL.U32 R0, R0, 0x80, RZ ;  /* 0x0000008000007824 */ /* 0x004fc800078e00ff */
[----:B------:R-:W-:Y:S01]  /*9680*/  @P0 IMAD.HI.U32 R8, R0, R7, RZ ;  /* 0x0000000700080227 */ /* 0x000fe200078e00ff */
[----:B------:R-:W-:-:S03]  /*9690*/  PLOP3.LUT P0, PT, PT, PT, UP0, 0x40, 0x0 ;  /* 0x000000000000781c */ /* 0x000fc60003f0e808 */
[----:B------:R-:W-:Y:S01]  /*96a0*/  IMAD.MOV.U32 R6, RZ, RZ, R0 ;  /* 0x000000ffff067224 */ /* 0x000fe200078e0000 */
[----:B------:R-:W-:-:S05]  /*96b0*/  @P1 SHF.R.U32.HI R6, RZ, R229, R8 ;  /* 0x000000e5ff061219 */ /* 0x000fca0000011608 */
[----:B------:R-:W-:-:S04]  /*96c0*/  VIADD R7, R6, UR44 ;  /* 0x0000002c06077c36 */ /* 0x000fc80008000000 */
[----:B------:R-:W-:Y:S01]  /*96d0*/  IMAD.IADD R4, R7, 0x1, R4 ;  /* 0x0000000107047824 */ /* 0x000fe200078e0204 */
[----:B------:R-:W-:Y:S06]  /*96e0*/  @P0 BRA `(.L_x_2194) ;  /* 0x0000000000400947 */ /* 0x000fec0003800000 */
[C---:B------:R-:W-:Y:S01]  /*96f0*/  ISETP.GT.AND P0, PT, R7.reuse, RZ, PT ;  /* 0x000000ff0700720c */ /* 0x040fe20003f04270 */
[----:B------:R-:W-:Y:S01]  /*9700*/  BSSY B0, `(.L_x_2195) ;  /* 0x000000c000007945 */ /* 0x000fe20003800000 */
[----:B------:R-:W-:-:S11]  /*9710*/  VIADD R6, R7, 0xffffffff ;  /* 0xffffffff07067836 */ /* 0x000fd60000000000 */
[----:B------:R-:W-:Y:S05]  /*9720*/  @P0 BRA `(.L_x_2196) ;  /* 0x0000000000180947 */ /* 0x000fea0003800000 */
[----:B------:R-:W-:Y:S01]  /*9730*/  ISETP.NE.AND P0, PT, R5, 0x1, PT ;  /* 0x000000010500780c */ /* 0x000fe20003f05270 */
[----:B------:R-:W-:-:S12]  /*9740*/  IMAD.MOV R7, RZ, RZ, -R7 ;  /* 0x000000ffff077224 */ /* 0x000fd800078e0a07 */
[----:B------:R-:W-:-:S05]  /*9750*/  @P0 IMAD.HI.U32 R2, R7, R2, RZ ;  /* 0x0000000207020227 */ /* 0x000fca00078e00ff */
[----:B------:R-:W-:-:S04]  /*9760*/  @P0 SHF.R.U32.HI R7, RZ, R3, R2 ;  /* 0x00000003ff070219 */ /* 0x000fc80000011602 */
[----:B------:R-:W-:Y:S01]  /*9770*/  LOP3.LUT R6, RZ, R7, RZ, 0x33, !PT ;  /* 0x00000007ff067212 */ /* 0x000fe200078e33ff */
[----:B------:R-:W-:Y:S06]  /*9780*/  BRA `(.L_x_2197) ;  /* 0x00000000000c7947 */ /* 0x000fec0003800000 */
.L_x_2196:
[----:B------:R-:W-:-:S13]  /*9790*/  ISETP.NE.AND P0, PT, R5, 0x1, PT ;  /* 0x000000010500780c */ /* 0x000fda0003f05270 */
[----:B------:R-:W-:-:S05]  /*97a0*/  @P0 IMAD.HI.U32 R2, R6, R2, RZ ;  /* 0x0000000206020227 */ /* 0x000fca00078e00ff */
[----:B------:R-:W-:-:S07]  /*97b0*/  @P0 SHF.R.U32.HI R6, RZ, R3, R2 ;  /* 0x00000003ff060219 */ /* 0x000fce0000011602 */
.L_x_2197:
[----:B------:R-:W-:Y:S05]  /*97c0*/  BSYNC B0 ;  /* 0x0000000000007941 */ /* 0x000fea0003800000 */
.L_x_2195:
[----:B------:R-:W-:-:S05]  /*97d0*/  IMAD R5, R6, R5, R5 ;  /* 0x0000000506057224 */ /* 0x000fca00078e0205 */
[----:B------:R-:W-:-:S07]  /*97e0*/  VIMNMX R4, R4, R5, PT ;  /* 0x0000000504047248 */ /* 0x000fce0003fe0100 */
.L_x_2194:
[----:B------:R-:W-:Y:S01]  /*97f0*/  IMAD.HI R4, R4, 0x2aaaaaab, RZ ;  /* 0x2aaaaaab04047827 */ /* 0x000fe200078e02ff */
[----:B------:R-:W-:Y:S04]  /*9800*/  BSSY B1, `(.L_x_2198) ;  /* 0x0000010000017945 */ /* 0x000fe80003800000 */
[----:B------:R-:W-:-:S04]  /*9810*/  SHF.R.U32.HI R3, RZ, 0x1f, R4 ;  /* 0x0000001fff037819 */ /* 0x000fc80000011604 */
[----:B------:R-:W-:-:S04]  /*9820*/  LEA.HI.SX32 R3, R4, R3, 0x1c ;  /* 0x0000000304037211 */ /* 0x000fc800078fe2ff */
[----:B------:R-:W-:-:S04]  /*9830*/  VIMNMX R189, R3, UR40, !PT ;  /* 0x0000002803bd7c48 */ /* 0x000fc8000ffe0100 */
[----:B------:R-:W-:-:S13]  /*9840*/  ISETP.GE.AND P0, PT, R10, R189, PT ;  /* 0x000000bd0a00720c */ /* 0x000fda0003f06270 */
[----:B------:R-:W-:Y:S05]  /*9850*/  @!P0 BRA `(.L_x_2199) ;  /* 0x0000000000288947 */ /* 0x000fea0003800000 */
[----:B------:R-:W-:Y:S01]  /*9860*/  BSSY B0, `(.L_x_2200) ;  /* 0x0000007000007945 */ /* 0x000fe20003800000 */
.L_x_2201:
[----:B------:R-:W-:Y:S01]  /*9870*/  VIADD R0, R16, 0x158 ;  /* 0x0000015810007836 */ /* 0x000fe20000000000 */
[----:B------:R-:W-:-:S07]  /*9880*/  MOV R212, 0x98a0 ;  /* 0x000098a000d47802 */ /* 0x000fce0000000f00 */
[----:B------:R-:W-:Y:S05]  /*9890*/  CALL.REL.NOINC `($_ZN7cutlass13device_kernelIN5flash11enable_sm90INS1_16FlashAttnFwdSm90INS1_25CollectiveMainloopFwdSm90ILi2EN4cute5tupleIJNS5_1CILi1EEES8_S8_EEENS6_IJNS7_ILi128EEENS7_ILi96EEENS7_ILi64EEEEEELi256ENS_6half_tEfNS_4arch4Sm90ELb0ELb1ELb1ELb0ELb1ELb0ELb1ELb1ELb0ELb1ELb0ELb0EEENS1_21CollectiveEpilogueFwdINS6_IJSA_NS7_ILi256EEESB_EEES9_SE_SG_Li256ELb0ELb1ELb0ELb0EEENS1_30DynamicPersistentTileSchedulerILi256ELi128ELb0ELb1ELb1EEEEEEEEEvNT_6ParamsE$_ZZN5flash25CollectiveMainloopFwdSm90ILi2EN4cute5tupleIJNS1_1CILi1EEES4_S4_EEENS2_IJNS3_ILi128EEENS3_ILi96EEENS3_ILi64EEEEEELi256EN7cutlass6half_tEfNSA_4arch4Sm90ELb0ELb1ELb1ELb0ELb1ELb0ELb1ELb1ELb0ELb1ELb0ELb0EE3mmaINS_16FlashAttnFwdSm90ISE_NS_21CollectiveEpilogueFwdINS2_IJS6_NS3_ILi256EEES7_EEES5_SB_SD_Li256ELb0ELb1ELb0ELb0EEENS_30DynamicPersistentTileSchedulerILi256ELi128ELb0ELb1ELb1EEEE13SharedStorageENS1_6TensorINS1_11ArrayEngineIfLm128EEENS1_6LayoutINS2_IJNS2_IJNS3_ILi2EEEST_NS3_ILi32EEEEEES4_S4_EEENS2_IJNS2_IJS4_ST_NS3_ILi4EEEEEENS3_ILi0EEESZ_EEEEEEENS_7SoftmaxILi2ELi0EEEEEbRKNSE_6ParamsENSA_13PipelineAsyncILi2EEES19_RNSA_13PipelineStateILj2EEERT0_RT1_iRiRKNS_16SeqlenInfoQKNewKILb0ELb0EEENS2_IJiiiiEEERT_ENKUliT_T0_T1_E_clIZSF_ISO_S12_S14_EbS17_S19_S19_S1C_S1E_S1G_iS1H_S1L_S1M_S1O_EUlRS1P_iE1_NS3_ILb0EEENS3_ILb1EEEEEDaiS1P_S1Q_S1R_) ;  /* 0x0000021c00147944 */ /* 0x000fea0003c00000 */
[C---:B------:R-:W-:Y:S01]  /*98a0*/  ISETP.GT.AND P0, PT, R10.reuse, R189, PT ;  /* 0x000000bd0a00720c */ /* 0x040fe20003f04270 */
[----:B------:R-:W-:-:S12]  /*98b0*/  VIADD R10, R10, 0xffffffff ;  /* 0xffffffff0a0a7836 */ /* 0x000fd80000000000 */
[----:B------:R-:W-:Y:S05]  /*98c0*/  @P0 BRA `(.L_x_2201) ;  /* 0xfffffffc00e80947 */ /* 0x000fea000383ffff */
[----:B------:R-:W-:Y:S05]  /*98d0*/  BSYNC B0 ;  /* 0x0000000000007941 */ /* 0x000fea0003800000 */
.L_x_2200:
[----:B------:R-:W2:Y:S02]  /*98e0*/  LDL R0, [R1+0x50] ;  /* 0x0000500001007983 */ /* 0x000ea40000100800 */
[----:B--2---:R-:W-:-:S07]  /*98f0*/  IMAD.SHL.U32 R0, R0, 0x80, RZ ;  /* 0x0000008000007824 */ /* 0x004fce00078e00ff */
.L_x_2199:
[----:B------:R-:W-:Y:S05]  /*9900*/  BSYNC B1 ;  /* 0x0000000000017941 */ /* 0x000fea0003800000 */
.L_x_2198:
[----:B------:R-:W-:Y:S01]  /*9910*/  UISETP.NE.AND UP1, UPT, UR39, URZ, UPT ;  /* 0x0000003f2700728c */ /* 0x000fe2000bf25270 */
[----:B------:R-:W-:Y:S01]  /*9920*/  VIADD R0, R0, 0x7f ;  /* 0x0000007f00007836 */ /* 0x000fe20000000000 */
[----:B------:R-:W-:-:S04]  /*9930*/  UISETP.NE.AND UP0, UPT, UR41, URZ, UPT ;  /* 0x0000003f2900728c */ /* 0x000fc8000bf05270 */
[----:B------:R-:W-:Y:S02]  /*9940*/  PLOP3.LUT P0, PT, PT, PT, UP1, 0x80, 0x0 ;  /* 0x000000000000781c */ /* 0x000fe40003f0f018 */
[----:B------:R-:W-:-:S03]  /*9950*/  PLOP3.LUT P1, PT, PT, PT, UP1, 0x80, 0x0 ;  /* 0x000000000000781c */ /* 0x000fc60003f2f018 */
[----:B------:R-:W-:-:S08]  /*9960*/  @UP1 ULDC UR4, c[0x0][0x44c] ;  /* 0x0001130000041ab9 */ /* 0x000fd00000000800 */
[----:B------:R-:W-:Y:S01]  /*9970*/  @P0 IMAD.HI.U32 R2, R0, UR4, RZ ;  /* 0x0000000400020c27 */ /* 0x000fe2000f8e00ff */
[----:B------:R-:W-:Y:S01]  /*9980*/  PLOP3.LUT P0, PT, PT, PT, UP0, 0x40, 0x0 ;  /* 0x000000000000781c */ /* 0x000fe20003f0e808 */
[----:B------:R-:W-:-:S03]  /*9990*/  @UP1 ULDC UR4, c[0x0][0x450] ;  /* 0x0001140000041ab9 */ /* 0x000fc60000000800 */
[----:B------:R-:W-:Y:S01]  /*99a0*/  @P1 SHF.R.U32.HI R0, RZ, UR4, R2 ;  /* 0x00000004ff001c19 */ /* 0x000fe20008011602 */
[----:B------:R-:W-:-:S04]  /*99b0*/  ULDC UR4, c[0x0][0xad4] ;  /* 0x0002b50000047ab9 */ /* 0x000fc80000000800 */
[----:B------:R-:W-:-:S04]  /*99c0*/  VIADD R0, R0, UR38 ;  /* 0x0000002600007c36 */ /* 0x000fc80008000000 */
[----:B------:R-:W-:Y:S01]  /*99d0*/  VIADD R2, R0, -UR4 ;  /* 0x8000000400027c36 */ /* 0x000fe20008000000 */
[----:B------:R-:W-:Y:S06]  /*99e0*/  @P0 BRA `(.L_x_2202) ;  /* 0x0000000000540947 */ /* 0x000fec0003800000 */
[----:B------:R-:W-:Y:S01]  /*99f0*/  ISETP.GT.AND P0, PT, R0, -0x1, PT ;  /* 0xffffffff0000780c */ /* 0x000fe20003f04270 */
[----:B------:R-:W-:-:S12]  /*9a00*/  BSSY B0, `(.L_x_2203) ;  /* 0x0000011000007945 */ /* 0x000fd80003800000 */
        /* <DEDUP_REMOVED lines=10> */
.L_x_2204:
[----:B------:R-:W-:Y:S02]  /*9ab0*/  ULDC UR4, c[0x0][0xadc] ;  /* 0x0002b70000047ab9 */ /* 0x000fe40000000800 */
[----:B------:R-:W-:-:S05]  /*9ac0*/  IMAD.U32 R5, RZ, RZ, UR4 ;  /* 0x00000004ff057e24 */ /* 0x000fca000f8e00ff */
[----:B------:R-:W-:-:S13]  /*9ad0*/  ISETP.NE.AND P0, PT, R5, 0x1, PT ;  /* 0x000000010500780c */ /* 0x000fda0003f05270 */
[----:B------:R-:W0:Y:S02]  /*9ae0*/  @P0 LDC.64 R6, c[0x0][0xae0] ;  /* 0x0002b800ff060b82 */ /* 0x000e240000000a00 */
[----:B0-----:R-:W-:-:S05]  /*9af0*/  @P0 IMAD.HI.U32 R4, R0, R6, RZ ;  /* 0x0000000600040227 */ /* 0x001fca00078e00ff */
[----:B------:R-:W-:-:S07]  /*9b00*/  @P0 SHF.R.U32.HI R0, RZ, R7, R4 ;  /* 0x00000007ff000219 */ /* 0x000fce0000011604 */
.L_x_2205:
[----:B------:R-:W-:Y:S05]  /*9b10*/  BSYNC B0 ;  /* 0x0000000000007941 */ /* 0x000fea0003800000 */
.L_x_2203:
[----:B------:R-:W-:-:S05]  /*9b20*/  IMAD R3, R0, R5, RZ ;  /* 0x0000000500037224 */ /* 0x000fca00078e02ff */
[----:B------:R-:W-:-:S07]  /*9b30*/  VIMNMX R2, R2, R3, !PT ;  /* 0x0000000302027248 */ /* 0x000fce0007fe0100 */
.L_x_2202:
[----:B------:R-:W-:-:S04]  /*9b40*/  VIADD R2, R2, 0x5f ;  /* 0x0000005f02027836 */ /* 0x000fc80000000000 */
[----:B------:R-:W-:-:S05]  /*9b50*/  IMAD.HI R2, R2, 0x2aaaaaab, RZ ;  /* 0x2aaaaaab02027827 */ /* 0x000fca00078e02ff */
[----:B------:R-:W-:-:S04]  /*9b60*/  SHF.R.U32.HI R3, RZ, 0x1f, R2 ;  /* 0x0000001fff037819 */ /* 0x000fc80000011602 */
[----:B------:R-:W-:-:S04]  /*9b70*/  LEA.HI.SX32 R2, R2, R3, 0x1c ;  /* 0x0000000302027211 */ /* 0x000fc800078fe2ff */
[----:B------:R-:W-:-:S04]  /*9b80*/  VIMNMX R2, R2, UR40, !PT ;  /* 0x0000002802027c48 */ /* 0x000fc8000ffe0100 */
[----:B------:R-:W-:-:S13]  /*9b90*/  ISETP.GE.AND P0, PT, R10, R2, PT ;  /* 0x000000020a00720c */ /* 0x000fda0003f06270 */
[----:B------:R-:W-:Y:S05]  /*9ba0*/  @!P0 BRA `(.L_x_2206) ;  /* 0x0000009c00788947 */ /* 0x000fea0003800000 */
.L_x_2225:
[----:B------:R-:W2:Y:S04]  /*9bb0*/  LDL R4, [R1+0x1f8] ;  /* 0x0001f80001047983 */ /* 0x000ea80000100800 */
[----:B0-----:R-:W3:Y:S04]  /*9bc0*/  LDL R0, [R1+0x200] ;  /* 0x0002000001007983 */ /* 0x001ee80000100800 */
[----:B------:R-:W4:Y:S01]  /*9bd0*/  LDL R3, [R1] ;  /* 0x0000000001037983 */ /* 0x000f220000100800 */
[----:B--2---:R-:W-:-:S05]  /*9be0*/  VIADD R4, R4, 0x1 ;  /* 0x0000000104047836 */ /* 0x004fca0000000000 */
[----:B------:R-:W-:-:S13]  /*9bf0*/  ISETP.NE.AND P0, PT, R4, 0x2, PT ;  /* 0x000000020400780c */ /* 0x000fda0003f05270 */
[----:B------:R0:W5:Y:S04]  /*9c00*/  @P0 LDL R6, [R1+0x1fc] ;  /* 0x0001fc0001060983 */ /* 0x0001680000100800 */
[----:B------:R-:W2:Y:S01]  /*9c10*/  @!P0 LDL R5, [R1+0x1fc] ;  /* 0x0001fc0001058983 */ /* 0x000ea20000100800 */
[----:B---3--:R-:W-:Y:S01]  /*9c20*/  VIADD R0, R0, 0x1 ;  /* 0x0000000100007836 */ /* 0x008fe20000000000 */
[----:B----4-:R-:W-:Y:S02]  /*9c30*/  LOP3.LUT R3, R3, 0x1, RZ, 0xfc, !PT ;  /* 0x0000000103037812 */ /* 0x010fe400078efcff */
[----:B------:R1:W-:Y:S04]  /*9c40*/  STL [R1+0x1f8], R4 ;  /* 0x0001f80401007387 */ /* 0x0003e80000100800 */
[----:B------:R0:W-:Y:S04]  /*9c50*/  STL [R1+0x200], R0 ;  /* 0x0002000001007387 */ /* 0x0001e80000100800 */
[----:B------:R0:W-:Y:S01]  /*9c60*/  @!P0 STL [R1+0x1f8], RZ ;  /* 0x0001f8ff01008387 */ /* 0x0001e20000100800 */
[----:B------:R-:W-:Y:S01]  /*9c70*/  ISETP.NE.AND P1, PT, R3, 0x3, PT ;  /* 0x000000030300780c */ /* 0x000fe20003f25270 */
[----:B------:R-:W-:Y:S05]  /*9c80*/  YIELD ;  /* 0x0000000000007946 */ /* 0x000fea0003800000 */
[----:B------:R-:W-:Y:S01]  /*9c90*/  BSSY B0, `(.L_x_2207) ;  /* 0x0000006000007945 */ /* 0x000fe20003800000 */
[----:B-1----:R-:W-:Y:S01]  /*9ca0*/  @!P0 IMAD.MOV.U32 R4, RZ, RZ, RZ ;  /* 0x000000ffff048224 */ /* 0x002fe200078e00ff */
[----:B--2---:R-:W-:-:S05]  /*9cb0*/  @!P0 LOP3.LUT R6, R5, 0x1, RZ, 0x3c, !PT ;  /* 0x0000000105068812 */ /* 0x004fca00078e3cff */
[----:B------:R0:W-:Y:S01]  /*9cc0*/  @!P0 STL [R1+0x1fc], R6 ;  /* 0x0001fc0601008387 */ /* 0x0001e20000100800 */
[----:B------:R-:W-:Y:S05]  /*9cd0*/  @!P1 BRA `(.L_x_2208) ;  /* 0x0000000000049947 */ /* 0x000fea0003800000 */
[----:B------:R-:W-:Y:S01]  /*9ce0*/  BPT.TRAP 0x1 ;  /* 0x000000040000795c */ /* 0x000fe20000300000 */
.L_x_2208:
[----:B------:R-:W-:Y:S05]  /*9cf0*/  BSYNC B0 ;  /* 0x0000000000007941 */ /* 0x000fea0003800000 */
.L_x_2207:
[----:B------:R-:W2:Y:S01]  /*9d00*/  LDL.64 R8, [R1+0x18] ;  /* 0x0000180001087983 */ /* 0x000ea20000100a00 */
[----:B-----5:R-:W-:Y:S02]  /*9d10*/  SHF.L.U32 R5, R6, 0x1f, RZ ;  /* 0x0000001f06057819 */ /* 0x020fe400000006ff */
[----:B--2---:R-:W-:-:S05]  /*9d20*/  MOV R3, R8 ;  /* 0x0000000800037202 */ /* 0x004fca0000000f00 */
[----:B------:R-:W-:-:S04]  /*9d30*/  IMAD R4, R4, 0x8, R3 ;  /* 0x0000000804047824 */ /* 0x000fc800078e0203 */
[----:B------:R1:W2:Y:S01]  /*9d40*/  SYNCS.PHASECHK.TRANS64.TRYWAIT P0, [R4+URZ], R5 ;  /* 0x00000005040075a7 */ /* 0x0002a2000800017f */
[----:B0-----:R1:W5:Y:S01]  /*9d50*/  LDL.64 R6, [R1+0x1f8] ;  /* 0x0001f80001067983 */ /* 0x0013620000100a00 */
[----:B------:R-:W-:Y:S04]  /*9d60*/  BSSY B0, `(.L_x_2209) ;  /* 0x0000003000007945 */ /* 0x000fe80003800000 */
[----:B------:R-:W-:Y:S05]  /*9d70*/  @!P1 BRA `(.L_x_2210) ;  /* 0x0000000000049947 */ /* 0x000fea0003800000 */
[----:B------:R-:W-:Y:S01]  /*9d80*/  BPT.TRAP 0x1 ;  /* 0x000000040000795c */ /* 0x000fe20000300000 */
.L_x_2210:
[----:B------:R-:W-:Y:S05]  /*9d90*/  BSYNC B0 ;  /* 0x0000000000007941 */ /* 0x000fea0003800000 */
.L_x_2209:
[----:B------:R-:W-:Y:S04]  /*9da0*/  BSSY B0, `(.L_x_2211) ;  /* 0x0000006000007945 */ /* 0x000fe80003800000 */
[----:B--2---:R-:W-:Y:S05]  /*9db0*/  @P0 BRA `(.L_x_2212) ;  /* 0x0000000000100947 */ /* 0x004fea0003800000 */
[----:B-----5:R-:W-:Y:S01]  /*9dc0*/  IMAD R6, R6, 0x8, R3 ;  /* 0x0000000806067824 */ /* 0x020fe200078e0203 */
[----:B------:R-:W-:-:S04]  /*9dd0*/  SHF.L.U32 R7, R7, 0x1f, RZ ;  /* 0x0000001f07077819 */ /* 0x000fc800000006ff */
[----:B------:R-:W0:Y:S02]  /*9de0*/  SYNCS.PHASECHK.TRANS64.TRYWAIT P0, [R6+URZ], R7 ;  /* 0x00000007060075a7 */ /* 0x000e24000800017f */
[----:B0-----:R-:W-:Y:S05]  /*9df0*/  @!P0 BRA `(.L_x_2213) ;  /* 0x000001dc00548947 */ /* 0x001fea0003800000 */
.L_x_2212:
[----:B------:R-:W-:Y:S05]  /*9e00*/  BSYNC B0 ;  /* 0x0000000000007941 */ /* 0x000fea0003800000 */
.L_x_2211:
[----:B------:R-:W2:Y:S04]  /*9e10*/  LDL R3, [R1+0x1f8] ;  /* 0x0001f80001037983 */ /* 0x000ea80000100800 */
[----:B-1----:R-:W2:Y:S01]  /*9e20*/  LDL.64 R4, [R1+0x80] ;  /* 0x0000800001047983 */ /* 0x002ea20000100a00 */
[----:B------:R-:W-:Y:S05]  /*9e30*/  WARPSYNC.ALL ;  /* 0x0000000000007948 */ /* 0x000fea0003800000 */
[----:B------:R-:W3:Y:S04]  /*9e40*/  LDL.64 R8, [R1+0x78] ;  /* 0x0000780001087983 */ /* 0x000ee80000100a00 */
[----:B0----5:R-:W4:Y:S04]  /*9e50*/  LDL.64 R6, [R1+0x78] ;  /* 0x0000780001067983 */ /* 0x021f280000100a00 */
[----:B------:R-:W4:Y:S01]  /*9e60*/  LDL.64 R12, [R1+0x78] ;  /* 0x00007800010c7983 */ /* 0x000f220000100a00 */
[----:B--2---:R-:W-:Y:S01]  /*9e70*/  IMAD R4, R3, 0x300, R4 ;  /* 0x0000030003047824 */ /* 0x004fe200078e0204 */
[----:B------:R-:W-:Y:S01]  /*9e80*/  R2UR UR7, R5 ;  /* 0x00000000050772ca */ /* 0x000fe200000e0000 */
[----:B------:R-:W-:Y:S01]  /*9e90*/  WARPGROUP.ARRIVE ;  /* 0x00000000000079c5 */ /* 0x000fe20000000000 */
[----:B------:R-:W2:Y:S01]  /*9ea0*/  LDL.64 R14, [R1+0x78] ;  /* 0x00007800010e7983 */ /* 0x000ea20000100a00 */
[----:B------:R-:W-:Y:S01]  /*9eb0*/  IMAD.MOV.U32 R0, RZ, RZ, 0x1 ;  /* 0x00000001ff007424 */ /* 0x000fe200078e00ff */
[----:B------:R-:W-:-:S02]  /*9ec0*/  R2UR UR6, R4 ;  /* 0x00000000040672ca */ /* 0x000fc400000e0000 */
[----:B------:R0:W-:Y:S04]  /*9ed0*/  STL [R1+0x60], RZ ;  /* 0x000060ff01007387 */ /* 0x0001e80000100800 */
[----:B------:R0:W-:Y:S04]  /*9ee0*/  STL [R1+0x60], R0 ;  /* 0x0000600001007387 */ /* 0x0001e80000100800 */
[----:B------:R0:W-:Y:S04]  /*9ef0*/  STL [R1+0x60], R0 ;  /* 0x0000600001007387 */ /* 0x0001e80000100800 */
[----:B------:R0:W-:Y:S04]  /*9f00*/  STL [R1+0x60], R0 ;  /* 0x0000600001007387 */ /* 0x0001e80000100800 */
[----:B------:R0:W-:Y:S04]  /*9f10*/  STL [R1+0x60], R0 ;  /* 0x0000600001007387 */ /* 0x0001e80000100800 */
[----:B------:R0:W5:Y:S01]  /*9f20*/  LDL.64 R18, [R1+0x1f8] ;  /* 0x0001f80001127983 */ /* 0x0001620000100a00 */
[----:B---3--:R-:W-:-:S02]  /*9f30*/  R2UR UR4, R8 ;  /* 0x00000000080472ca */ /* 0x008fc400000e0000 */
[----:B------:R-:W-:-:S13]  /*9f40*/  R2UR UR5, R9 ;  /* 0x00000000090572ca */ /* 0x000fda00000e0000 */
[----:B------:R-:W-:Y:S01]  /*9f50*/  HGMMA.64x96x16.F32 R24, gdesc[UR4], RZ, !UPT, gsb0 ;  /* 0x01600000041879f0 */ /* 0x000fe2000c0008ff */
[----:B----4-:R-:W-:Y:S02]  /*9f60*/  VIADD R6, R6, 0x2 ;  /* 0x0000000206067836 */ /* 0x010fe40000000000 */
[----:B------:R-:W-:Y:S02]  /*9f70*/  VIADD R8, R4, 0x2 ;  /* 0x0000000204087836 */ /* 0x000fe40000000000 */
[----:B------:R-:W-:Y:S01]  /*9f80*/  IMAD.MOV.U32 R9, RZ, RZ, R5 ;  /* 0x000000ffff097224 */ /* 0x000fe200078e0005 */
[----:B------:R-:W-:Y:S02]  /*9f90*/  R2UR UR4, R6 ;  /* 0x00000000060472ca */ /* 0x000fe400000e0000 */
[----:B------:R-:W-:Y:S02]  /*9fa0*/  R2UR UR6, R8 ;  /* 0x00000000080672ca */ /* 0x000fe400000e0000 */
[----:B------:R-:W-:-:S02]  /*9fb0*/  R2UR UR7, R9 ;  /* 0x00000000090772ca */ /* 0x000fc400000e0000 */
[----:B------:R-:W-:Y:S01]  /*9fc0*/  R2UR UR5, R7 ;  /* 0x00000000070572ca */ /* 0x000fe200000e0000 */
[----:B------:R-:W-:Y:S02]  /*9fd0*/  WARPGROUP.DEPBAR.LE gsb0, 0x0 ;  /* 0x00008000000079c5 */ /* 0x000fe40000010000 */
[----:B------:R-:W3:Y:S01]  /*9fe0*/  LD.E R3, desc[UR36][R16.64+0x28] ;  /* 0x0000282410037980 */ /* 0x000ee2000c101900 */
[----:B------:R-:W-:-:S09]  /*9ff0*/  WARPGROUP.ARRIVE ;  /* 0x00000000000079c5 */ /* 0x000fd20000000000 */
[----:B------:R-:W-:Y:S01]  /*a000*/  HGMMA.64x96x16.F32 R24, gdesc[UR4], R24, gsb0 ;  /* 0x01600000041879f0 */ /* 0x000fe20008000818 */
[----:B------:R-:W-:Y:S02]  /*a010*/  VIADD R12, R12, 0x4 ;  /* 0x000000040c0c7836 */ /* 0x000fe40000000000 */
[----:B------:R-:W-:Y:S02]  /*a020*/  VIADD R6, R4, 0x4 ;  /* 0x0000000404067836 */ /* 0x000fe40000000000 */
[----:B------:R-:W-:Y:S01]  /*a030*/  IMAD.MOV.U32 R7, RZ, RZ, R5 ;  /* 0x000000ffff077224 */ /* 0x000fe200078e0005 */
[----:B------:R-:W-:Y:S02]  /*a040*/  R2UR UR4, R12 ;  /* 0x000000000c0472ca */ /* 0x000fe400000e0000 */
[----:B------:R-:W-:Y:S02]  /*a050*/  R2UR UR6, R6 ;  /* 0x00000000060672ca */ /* 0x000fe400000e0000 */
[----:B------:R-:W-:-:S02]  /*a060*/  R2UR UR7, R7 ;  /* 0x00000000070772ca */ /* 0x000fc400000e0000 */
[----:B------:R-:W-:Y:S01]  /*a070*/  R2UR UR5, R13 ;  /* 0x000000000d0572ca */ /* 0x000fe200000e0000 */
[----:B------:R-:W-:Y:S01]  /*a080*/  VIADD R4, R4, 0x6 ;  /* 0x0000000604047836 */ /* 0x000fe20000000000 */
[----:B------:R-:W-:Y:S02]  /*a090*/  WARPGROUP.DEPBAR.LE gsb0, 0x0 ;  /* 0x00008000000079c5 */ /* 0x000fe40000010000 */
[----:B------:R-:W-:-:S09]  /*a0a0*/  WARPGROUP.ARRIVE ;  /* 0x00000000000079c5 */ /* 0x000fd20000000000 */
[----:B------:R-:W-:Y:S01]  /*a0b0*/  HGMMA.64x96x16.F32 R24, gdesc[UR4], R24, gsb0 ;  /* 0x01600000041879f0 */ /* 0x000fe20008000818 */
[----:B--2---:R-:W-:Y:S01]  /*a0c0*/  VIADD R14, R14, 0x6 ;  /* 0x000000060e0e7836 */ /* 0x004fe20000000000 */
[----:B------:R-:W-:Y:S02]  /*a0d0*/  R2UR UR6, R4 ;  /* 0x00000000040672ca */ /* 0x000fe400000e0000 */
[----:B------:R-:W-:Y:S02]  /*a0e0*/  R2UR UR7, R5 ;  /* 0x00000000050772ca */ /* 0x000fe400000e0000 */
[----:B------:R-:W-:Y:S02]  /*a0f0*/  R2UR UR4, R14 ;  /* 0x000000000e0472ca */ /* 0x000fe400000e0000 */
[----:B------:R-:W-:Y:S01]  /*a100*/  R2UR UR5, R15 ;  /* 0x000000000f0572ca */ /* 0x000fe200000e0000 */
[----:B------:R-:W-:Y:S02]  /*a110*/  WARPGROUP.DEPBAR.LE gsb0, 0x0 ;  /* 0x00008000000079c5 */ /* 0x000fe40000010000 */
[----:B------:R-:W-:-:S10]  /*a120*/  WARPGROUP.ARRIVE ;  /* 0x00000000000079c5 */ /* 0x000fd40000000000 */
[----:B------:R-:W-:Y:S01]  /*a130*/  HGMMA.64x96x16.F32 R24, gdesc[UR4], R24, gsb0 ;  /* 0x01600000041879f0 */ /* 0x000fe20008000818 */
[----:B------:R-:W-:Y:S01]  /*a140*/  BSSY B0, `(.L_x_2214) ;  /* 0x0000006000007945 */ /* 0x000fe20003800000 */
[----:B---3--:R-:W-:-:S04]  /*a150*/  LOP3.LUT R3, R3, 0x1, RZ, 0xfc, !PT ;  /* 0x0000000103037812 */ /* 0x008fc800078efcff */
[----:B------:R-:W-:Y:S01]  /*a160*/  ISETP.NE.AND P0, PT, R3, 0x3, PT ;  /* 0x000000030300780c */ /* 0x000fe20003f05270 */
[----:B------:R-:W-:-:S12]  /*a170*/  WARPGROUP.DEPBAR.LE gsb0, 0x0 ;  /* 0x00008000000079c5 */ /* 0x000fd80000010000 */
[----:B0-----:R-:W-:Y:S05]  /*a180*/  @!P0 BRA `(.L_x_2215) ;  /* 0x0000000000048947 */ /* 0x001fea0003800000 */
[----:B------:R-:W-:Y:S01]  /*a190*/  BPT.TRAP 0x1 ;  /* 0x000000040000795c */ /* 0x000fe20000300000 */
.L_x_2215:
[----:B------:R-:W-:Y:S05]  /*a1a0*/  BSYNC B0 ;  /* 0x0000000000007941 */ /* 0x000fea0003800000 */
.L_x_2214:
[----:B------:R-:W2:Y:S01]  /*a1b0*/  LD.E.64 R4, desc[UR36][R16.64+0x40] ;  /* 0x0000402410047980 */ /* 0x000ea2000c101b00 */
[----:B-----5:R-:W-:Y:S02]  /*a1c0*/  SHF.L.U32 R19, R19, 0x1f, RZ ;  /* 0x0000001f13137819 */ /* 0x020fe400000006ff */
[----:B--2---:R-:W-:-:S05]  /*a1d0*/  MOV R3, R4 ;  /* 0x0000000400037202 */ /* 0x004fca0000000f00 */
[----:B------:R-:W-:-:S04]  /*a1e0*/  IMAD R3, R18, 0x8, R3 ;  /* 0x0000000812037824 */ /* 0x000fc800078e0203 */
[----:B------:R0:W1:Y:S01]  /*a1f0*/  SYNCS.PHASECHK.TRANS64.TRYWAIT P0, [R3+URZ], R19 ;  /* 0x00000013030075a7 */ /* 0x000062000800017f */
[----:B------:R-:W2:Y:S01]  /*a200*/  LD.E R4, desc[UR36][R16.64+0x28] ;  /* 0x0000282410047980 */ /* 0x000ea2000c101900 */
[----:B------:R-:W-:Y:S01]  /*a210*/  BSSY B0, `(.L_x_2216) ;  /* 0x0000005000007945 */ /* 0x000fe20003800000 */
[----:B--2---:R-:W-:-:S04]  /*a220*/  LOP3.LUT R4, R4, 0x1, RZ, 0xfc, !PT ;  /* 0x0000000104047812 */ /* 0x004fc800078efcff */
[----:B------:R-:W-:-:S13]  /*a230*/  ISETP.NE.AND P1, PT, R4, 0x3, PT ;  /* 0x000000030400780c */ /* 0x000fda0003f25270 */
[----:B01----:R-:W-:Y:S05]  /*a240*/  @!P1 BRA `(.L_x_2217) ;  /* 0x0000000000049947 */ /* 0x003fea0003800000 */
[----:B------:R-:W-:Y:S01]  /*a250*/  BPT.TRAP 0x1 ;  /* 0x000000040000795c */ /* 0x000fe20000300000 */
.L_x_2217:
[----:B------:R-:W-:Y:S05]  /*a260*/  BSYNC B0 ;  /* 0x0000000000007941 */ /* 0x000fea0003800000 */
.L_x_2216:
[----:B------:R-:W-:Y:S04]  /*a270*/  BSSY B0, `(.L_x_2218) ;  /* 0x0000007000007945 */ /* 0x000fe80003800000 */
[----:B------:R-:W-:Y:S05]  /*a280*/  @P0 BRA `(.L_x_2219) ;  /* 0x0000000000140947 */ /* 0x000fea0003800000 */
[----:B------:R-:W2:Y:S02]  /*a290*/  LD.E.64 R4, desc[UR36][R16.64+0x40] ;  /* 0x0000402410047980 */ /* 0x000ea4000c101b00 */
[----:B--2---:R-:W-:-:S05]  /*a2a0*/  MOV R5, R4 ;  /* 0x0000000400057202 */ /* 0x004fca0000000f00 */
[----:B------:R-:W-:-:S04]  /*a2b0*/  IMAD R18, R18, 0x8, R5 ;  /* 0x0000000812127824 */ /* 0x000fc800078e0205 */
[----:B------:R-:W0:Y:S02]  /*a2c0*/  SYNCS.PHASECHK.TRANS64.TRYWAIT P0, [R18+URZ], R19 ;  /* 0x00000013120075a7 */ /* 0x000e24000800017f */
[----:B0-----:R-:W-:Y:S05]  /*a2d0*/  @!P0 BRA `(.L_x_2220) ;  /* 0x000001d800308947 */ /* 0x001fea0003800000 */
.L_x_2219:
[----:B------:R-:W-:Y:S05]  /*a2e0*/  BSYNC B0 ;  /* 0x0000000000007941 */ /* 0x000fea0003800000 */
.L_x_2218:
[----:B------:R-:W2:Y:S04]  /*a2f0*/  LDL R11, [R1+0x1f8] ;  /* 0x0001f800010b7983 */ /* 0x000ea80000100800 */
[----:B------:R-:W2:Y:S04]  /*a300*/  LDL.64 R4, [R1+0xf8] ;  /* 0x0000f80001047983 */ /* 0x000ea80000100a00 */
[----:B------:R-:W3:Y:S04]  /*a310*/  LDL R3, [R1+0x70] ;  /* 0x0000700001037983 */ /* 0x000ee80000100800 */
[----:B------:R-:W4:Y:S04]  /*a320*/  LDL.64 R6, [R1+0xf0] ;  /* 0x0000f00001067983 */ /* 0x000f280000100a00 */
[----:B------:R-:W4:Y:S04]  /*a330*/  LDL.64 R8, [R1+0xf0] ;  /* 0x0000f00001087983 */ /* 0x000f280000100a00 */
[----:B------:R-:W4:Y:S04]  /*a340*/  LDL.64 R12, [R1+0xf0] ;  /* 0x0000f000010c7983 */ /* 0x000f280000100a00 */
[----:B------:R-:W4:Y:S01]  /*a350*/  LDL.64 R14, [R1+0xf0] ;  /* 0x0000f000010e7983 */ /* 0x000f220000100a00 */
[----:B------:R-:W-:Y:S05]  /*a360*/  WARPSYNC.ALL ;  /* 0x0000000000007948 */ /* 0x000fea0003800000 */
[----:B------:R-:W-:Y:S01]  /*a370*/  WARPGROUP.ARRIVE ;  /* 0x00000000000079c5 */ /* 0x000fe20000000000 */
[----:B0-----:R-:W4:Y:S01]  /*a380*/  LDL.64 R18, [R1+0xf0] ;  /* 0x0000f00001127983 */ /* 0x001f220000100a00 */
[----:B--2---:R-:W-:Y:S01]  /*a390*/  IMAD R4, R11, 0xc00, R4 ;  /* 0x00000c000b047824 */ /* 0x004fe200078e0204 */
[----:B------:R-:W-:-:S02]  /*a3a0*/  R2UR UR7, R5 ;  /* 0x00000000050772ca */ /* 0x000fc400000e0000 */
[----:B------:R-:W2:Y:S01]  /*a3b0*/  LDL R11, [R1] ;  /* 0x00000000010b7983 */ /* 0x000ea20000100800 */
[----:B---3--:R-:W-:Y:S02]  /*a3c0*/  ISETP.NE.U32.AND P0, PT, R3, RZ, PT ;  /* 0x000000ff0300720c */ /* 0x008fe40003f05070 */
        /* <DEDUP_REMOVED lines=156> */
[----:B--2---:R-:W-:Y:S01]  /*ad90*/  VIADD R14, R14, 0xc06 ;  /* 0x00000c060e0e7836 */ /* 0x004fe20000000000 */
        /* <DEDUP_REMOVED lines=23> */
[----:B------:R-:W-:-:S03]  /*af10*/  LOP3.LUT R11, R11, 0x1, RZ, 0xfc, !PT ;  /* 0x000000010b0b7812 */ /* 0x000fc600078efcff */
        /* <DEDUP_REMOVED lines=9> */
.L_x_2222:
[----:B------:R-:W-:Y:S05]  /*afb0*/  BSYNC B0 ;  /* 0x0000000000007941 */ /* 0x000fea0003800000 */
.L_x_2221:
[----:B------:R-:W2:Y:S02]  /*afc0*/  LDL.64 R4, [R1+0x20] ;  /* 0x0000200001047983 */ /* 0x000ea40000100a00 */
[----:B--2---:R-:W-:-:S05]  /*afd0*/  MOV R4, R4 ;  /* 0x0000000400047202 */ /* 0x004fca0000000f00 */
[----:B-----5:R-:W-:-:S05]  /*afe0*/  IMAD R3, R3, 0x8, R4 ;  /* 0x0000000803037824 */ /* 0x020fca00078e0204 */
[----:B------:R-:W-:-:S04]  /*aff0*/  PRMT R3, R18, 0x654, R3 ;  /* 0x0000065412037816 */ /* 0x000fc80000000003 */
[----:B------:R0:W-:Y:S01]  /*b000*/  SYNCS.ARRIVE.TRANS64.RED.A1T0 RZ, [R3+URZ], RZ ;  /* 0x000000ff03ff79a7 */ /* 0x0001e2000810043f */
[----:B------:R-:W2:Y:S04]  /*b010*/  LD.E.64 R6, desc[UR36][R16.64+0x150] ;  /* 0x0001502410067980 */ /* 0x000ea8000c101b00 */
[----:B------:R-:W3:Y:S04]  /*b020*/  LDL.64 R4, [R1+0x420] ;  /* 0x0004200001047983 */ /* 0x000ee80000100a00 */
[----:B--2---:R-:W0:Y:S02]  /*b030*/  LD.E R6, desc[UR36][R6.64] ;  /* 0x0000002406067980 */ /* 0x004e24000c101900 */
[-C--:B0-----:R-:W-:Y:S01]  /*b040*/  FMUL.FTZ R3, R24, R6.reuse ;  /* 0x0000000618037220 */ /* 0x081fe20000410000 */
[-C--:B------:R-:W-:Y:S01]  /*b050*/  FMUL.FTZ R8, R25, R6.reuse ;  /* 0x0000000619087220 */ /* 0x080fe20000410000 */
[----:B------:R-:W-:-:S04]  /*b060*/  FMUL.FTZ R11, R28, R6 ;  /* 0x000000061c0b7220 */ /* 0x000fc80000410000 */
[----:B------:R-:W3:Y:S01]  /*b070*/  MUFU.TANH R3, R3 ;  /* 0x0000000300037308 */ /* 0x000ee20000002400 */
[-C--:B------:R-:W-:Y:S01]  /*b080*/  FMUL.FTZ R20, R29, R6.reuse ;  /* 0x000000061d147220 */ /* 0x080fe20000410000 */
[----:B------:R-:W-:-:S06]  /*b090*/  FMUL.FTZ R12, R26, R6 ;  /* 0x000000061a0c7220 */ /* 0x000fcc0000410000 */
[----:B------:R-:W0:Y:S01]  /*b0a0*/  MUFU.TANH R8, R8 ;  /* 0x0000000800087308 */ /* 0x000e220000002400 */
[-C--:B------:R-:W-:Y:S01]  /*b0b0*/  FMUL.FTZ R26, R32, R6.reuse ;  /* 0x00000006201a7220 */ /* 0x080fe20000410000 */
[----:B------:R-:W-:-:S06]  /*b0c0*/  FMUL.FTZ R7, R49, R6 ;  /* 0x0000000631077220 */ /* 0x000fcc0000410000 */
[----:B------:R-:W1:Y:S01]  /*b0d0*/  MUFU.TANH R11, R11 ;  /* 0x0000000b000b7308 */ /* 0x000e620000002400 */
[-C--:B------:R-:W-:Y:S01]  /*b0e0*/  FMUL.FTZ R28, R33, R6.reuse ;  /* 0x00000006211c7220 */ /* 0x080fe20000410000 */
[-C--:B------:R-:W-:Y:S01]  /*b0f0*/  FMUL.FTZ R32, R37, R6.reuse ;  /* 0x0000000625207220 */ /* 0x080fe20000410000 */
[----:B------:R-:W-:-:S05]  /*b100*/  FMUL.FTZ R37, R42, R6 ;  /* 0x000000062a257220 */ /* 0x000fca0000410000 */
[----:B------:R-:W2:Y:S01]  /*b110*/  MUFU.TANH R20, R20 ;  /* 0x0000001400147308 */ /* 0x000ea20000002400 */
[-C--:B------:R-:W-:Y:S01]  /*b120*/  FMUL.FTZ R25, R30, R6.reuse ;  /* 0x000000061e197220 */ /* 0x080fe20000410000 */
[----:B------:R-:W-:-:S06]  /*b130*/  FMUL.FTZ R30, R36, R6 ;  /* 0x00000006241e7220 */ /* 0x000fcc0000410000 */
[----:B------:R-:W4:Y:S08]  /*b140*/  MUFU.TANH R26, R26 ;  /* 0x0000001a001a7308 */ /* 0x000f300000002400 */
[----:B------:R3:W-:Y:S01]  /*b150*/  MUFU.TANH R42, R7 ;  /* 0x00000007002a7308 */ /* 0x0007e20000002400 */
[----:B------:R-:W-:Y:S01]  /*b160*/  FMUL.FTZ R29, R34, R6 ;  /* 0x00000006221d7220 */ /* 0x000fe20000410000 */
[----:B---3--:R-:W-:-:S06]  /*b170*/  FMNMX.FTZ R7, R3, R4, !PT ;  /* 0x0000000403077209 */ /* 0x008fcc0007810000 */
[----:B------:R-:W3:Y:S01]  /*b180*/  MUFU.TANH R28, R28 ;  /* 0x0000001c001c7308 */ /* 0x000ee20000002400 */
[----:B0-----:R-:W-:Y:S01]  /*b190*/  FMNMX.FTZ R14, R8, R7, !PT ;  /* 0x00000007080e7209 */ /* 0x001fe20007810000 */
[----:B------:R-:W-:-:S03]  /*b1a0*/  FMUL.FTZ R34, R40, R6 ;  /* 0x0000000628227220 */ /* 0x000fc60000410000 */
[----:B-1----:R-:W-:-:S03]  /*b1b0*/  FMNMX.FTZ R7, R11, R14, !PT ;  /* 0x0000000e0b077209 */ /* 0x002fc60007810000 */
[----:B------:R-:W0:Y:S01]  /*b1c0*/  MUFU.TANH R30, R30 ;  /* 0x0000001e001e7308 */ /* 0x000e220000002400 */
[----:B------:R-:W-:Y:S01]  /*b1d0*/  FMUL.FTZ R36, R41, R6 ;  /* 0x0000000629247220 */ /* 0x000fe20000410000 */
[----:B--2---:R-:W-:-:S06]  /*b1e0*/  FMNMX.FTZ R7, R20, R7, !PT ;  /* 0x0000000714077209 */ /* 0x004fcc0007810000 */
[----:B------:R-:W1:Y:S01]  /*b1f0*/  MUFU.TANH R32, R32 ;  /* 0x0000002000207308 */ /* 0x000e620000002400 */
[-C--:B------:R-:W-:Y:S01]  /*b200*/  FMUL.FTZ R33, R38, R6.reuse ;  /* 0x0000000626217220 */ /* 0x080fe20000410000 */
[----:B----4-:R-:W-:Y:S01]  /*b210*/  FMNMX.FTZ R7, R26, R7, !PT ;  /* 0x000000071a077209 */ /* 0x010fe20007810000 */
[----:B------:R-:W-:-:S05]  /*b220*/  FMUL.FTZ R38, R44, R6 ;  /* 0x000000062c267220 */ /* 0x000fca0000410000 */
[----:B------:R-:W2:Y:S01]  /*b230*/  MUFU.TANH R34, R34 ;  /* 0x0000002200227308 */ /* 0x000ea20000002400 */
[----:B---3--:R-:W-:Y:S01]  /*b240*/  FMNMX.FTZ R7, R28, R7, !PT ;  /* 0x000000071c077209 */ /* 0x008fe20007810000 */
[----:B------:R-:W-:-:S06]  /*b250*/  FMUL.FTZ R40, R45, R6 ;  /* 0x000000062d287220 */ /* 0x000fcc0000410000 */
[----:B------:R-:W3:Y:S01]  /*b260*/  MUFU.TANH R36, R36 ;  /* 0x0000002400247308 */ /* 0x000ee20000002400 */
[----:B0-----:R-:W-:Y:S01]  /*b270*/  FMNMX.FTZ R7, R30, R7, !PT ;  /* 0x000000071e077209 */ /* 0x001fe20007810000 */
[----:B------:R-:W-:-:S06]  /*b280*/  FMUL.FTZ R48, R48, R6 ;  /* 0x0000000630307220 */ /* 0x000fcc0000410000 */
[----:B------:R-:W0:Y:S01]  /*b290*/  MUFU.TANH R38, R38 ;  /* 0x0000002600267308 */ /* 0x000e220000002400 */
[----:B-1----:R-:W-:Y:S01]  /*b2a0*/  FMNMX.FTZ R7, R32, R7, !PT ;  /* 0x0000000720077209 */ /* 0x002fe20007810000 */
[----:B------:R-:W-:-:S06]  /*b2b0*/  FMUL.FTZ R52, R52, R6 ;  /* 0x0000000634347220 */ /* 0x000fcc0000410000 */
[----:B------:R-:W1:Y:S01]  /*b2c0*/  MUFU.TANH R40, R40 ;  /* 0x0000002800287308 */ /* 0x000e620000002400 */
[----:B--2---:R-:W-:Y:S01]  /*b2d0*/  FMNMX.FTZ R7, R34, R7, !PT ;  /* 0x0000000722077209 */ /* 0x004fe20007810000 */
[----:B------:R-:W-:-:S06]  /*b2e0*/  FMUL.FTZ R9, R27, R6 ;  /* 0x000000061b097220 */ /* 0x000fcc0000410000 */
[----:B------:R-:W2:Y:S01]  /*b2f0*/  MUFU.TANH R48, R48 ;  /* 0x0000003000307308 */ /* 0x000ea20000002400 */
[----:B---3--:R-:W-:Y:S01]  /*b300*/  FMNMX.FTZ R7, R36, R7, !PT ;  /* 0x0000000724077209 */ /* 0x008fe20007810000 */
[-C--:B------:R-:W-:Y:S01]  /*b310*/  FMUL.FTZ R13, R53, R6.reuse ;  /* 0x00000006350d7220 */ /* 0x080fe20000410000 */
[----:B------:R-:W-:Y:S02]  /*b320*/  FMUL.FTZ R56, R56, R6 ;  /* 0x0000000638387220 */ /* 0x000fe40000410000 */
[----:B0-----:R-:W-:-:S03]  /*b330*/  FMNMX.FTZ R7, R38, R7, !PT ;  /* 0x0000000726077209 */ /* 0x001fc60007810000 */
[----:B------:R-:W0:Y:S01]  /*b340*/  MUFU.TANH R12, R12 ;  /* 0x0000000c000c7308 */ /* 0x000e220000002400 */
[----:B------:R-:W-:Y:S01]  /*b350*/  FMUL.FTZ R27, R31, R6 ;  /* 0x000000061f1b7220 */ /* 0x000fe20000410000 */
[----:B-1----:R-:W-:-:S06]  /*b360*/  FMNMX.FTZ R7, R40, R7, !PT ;  /* 0x0000000728077209 */ /* 0x002fcc0007810000 */
[----:B------:R-:W1:Y:S01]  /*b370*/  MUFU.TANH R52, R52 ;  /* 0x0000003400347308 */ /* 0x000e620000002400 */
[-C--:B------:R-:W-:Y:S01]  /*b380*/  FMUL.FTZ R31, R35, R6.reuse ;  /* 0x00000006231f7220 */ /* 0x080fe20000410000 */
[----:B------:R-:W-:-:S06]  /*b390*/  FMUL.FTZ R57, R57, R6 ;  /* 0x0000000639397220 */ /* 0x000fcc0000410000 */
[----:B------:R-:W3:Y:S01]  /*b3a0*/  MUFU.TANH R9, R9 ;  /* 0x0000000900097308 */ /* 0x000ee20000002400 */
[----:B------:R-:W-:Y:S01]  /*b3b0*/  FMUL.FTZ R35, R39, R6 ;  /* 0x0000000627237220 */ /* 0x000fe20000410000 */
[----:B--2---:R-:W-:-:S06]  /*b3c0*/  FMNMX.FTZ R7, R48, R7, !PT ;  /* 0x0000000730077209 */ /* 0x004fcc0007810000 */
[----:B------:R-:W2:Y:S01]  /*b3d0*/  MUFU.TANH R44, R13 ;  /* 0x0000000d002c7308 */ /* 0x000ea20000002400 */
[-C--:B------:R-:W-:Y:S01]  /*b3e0*/  FMUL.FTZ R39, R43, R6.reuse ;  /* 0x000000062b277220 */ /* 0x080fe20000410000 */
[-C--:B------:R-:W-:Y:S01]  /*b3f0*/  FMUL.FTZ R60, R60, R6.reuse ;  /* 0x000000063c3c7220 */ /* 0x080fe20000410000 */
[----:B------:R-:W-:-:S05]  /*b400*/  FMUL.FTZ R43, R46, R6 ;  /* 0x000000062e2b7220 */ /* 0x000fca0000410000 */
[----:B------:R-:W4:Y:S01]  /*b410*/  MUFU.TANH R25, R25 ;  /* 0x0000001900197308 */ /* 0x000f220000002400 */
[----:B------:R-:W-:-:S07]  /*b420*/  FMNMX.FTZ R7, R42, R7, !PT ;  /* 0x000000072a077209 */ /* 0x000fce0007810000 */
[----:B------:R-:W4:Y:S01]  /*b430*/  MUFU.TANH R56, R56 ;  /* 0x0000003800387308 */ /* 0x000f220000002400 */
[----:B------:R-:W-:Y:S01]  /*b440*/  FMUL.FTZ R61, R61, R6 ;  /* 0x000000063d3d7220 */ /* 0x000fe20000410000 */
[----:B0-----:R-:W-:-:S06]  /*b450*/  FMNMX.FTZ R14, R12, R5, !PT ;  /* 0x000000050c0e7209 */ /* 0x001fcc0007810000 */
[----:B------:R-:W0:Y:S01]  /*b460*/  MUFU.TANH R27, R27 ;  /* 0x0000001b001b7308 */ /* 0x000e220000002400 */
[----:B-1----:R-:W-:Y:S01]  /*b470*/  FMNMX.FTZ R7, R52, R7, !PT ;  /* 0x0000000734077209 */ /* 0x002fe20007810000 */
[----:B------:R-:W-:-:S06]  /*b480*/  FMUL.FTZ R45, R47, R6 ;  /* 0x000000062f2d7220 */ /* 0x000fcc0000410000 */
[----:B------:R-:W1:Y:S01]  /*b490*/  MUFU.TANH R46, R57 ;  /* 0x00000039002e7308 */ /* 0x000e620000002400 */
[-C--:B------:R-:W-:Y:S01]  /*b4a0*/  FMUL.FTZ R64, R64, R6.reuse ;  /* 0x0000000640407220 */ /* 0x080fe20000410000 */
[----:B------:R-:W-:Y:S01]  /*b4b0*/  FMUL.FTZ R47, R50, R6 ;  /* 0x00000006322f7220 */ /* 0x000fe20000410000 */
[----:B---3--:R-:W-:-:S05]  /*b4c0*/  FMNMX.FTZ R14, R9, R14, !PT ;  /* 0x0000000e090e7209 */ /* 0x008fca0007810000 */
[----:B------:R-:W3:Y:S01]  /*b4d0*/  MUFU.TANH R29, R29 ;  /* 0x0000001d001d7308 */ /* 0x000ee20000002400 */
[----:B--2---:R-:W-:-:S07]  /*b4e0*/  FMNMX.FTZ R7, R44, R7, !PT ;  /* 0x000000072c077209 */ /* 0x004fce0007810000 */
[----:B------:R-:W2:Y:S01]  /*b4f0*/  MUFU.TANH R60, R60 ;  /* 0x0000003c003c7308 */ /* 0x000ea20000002400 */
[----:B------:R-:W-:Y:S01]  /*b500*/  FMUL.FTZ R65, R65, R6 ;  /* 0x0000000641417220 */ /* 0x000fe20000410000 */
[----:B----4-:R-:W-:-:S06]  /*b510*/  FMNMX.FTZ R14, R25, R14, !PT ;  /* 0x0000000e190e7209 */ /* 0x010fcc0007810000 */
[----:B------:R-:W4:Y:S01]  /*b520*/  MUFU.TANH R31, R31 ;  /* 0x0000001f001f7308 */ /* 0x000f220000002400 */
[----:B------:R-:W-:Y:S01]  /*b530*/  FMNMX.FTZ R7, R56, R7, !PT ;  /* 0x0000000738077209 */ /* 0x000fe20007810000 */
[----:B------:R-:W-:-:S06]  /*b540*/  FMUL.FTZ R49, R51, R6 ;  /* 0x0000000633317220 */ /* 0x000fcc0000410000 */
[----:B------:R-:W4:Y:S01]  /*b550*/  MUFU.TANH R50, R61 ;  /* 0x0000003d00327308 */ /* 0x000f220000002400 */
[-C--:B------:R-:W-:Y:S01]  /*b560*/  FMUL.FTZ R68, R68, R6.reuse ;  /* 0x0000000644447220 */ /* 0x080fe20000410000 */
[----:B------:R-:W-:Y:S01]  /*b570*/  FMUL.FTZ R51, R54, R6 ;  /* 0x0000000636337220 */ /* 0x000fe20000410000 */
[----:B0-----:R-:W-:-:S05]  /*b580*/  FMNMX.FTZ R14, R27, R14, !PT ;  /* 0x0000000e1b0e7209 */ /* 0x001fca0007810000 */
[----:B------:R-:W0:Y:S01]  /*b590*/  MUFU.TANH R33, R33 ;  /* 0x0000002100217308 */ /* 0x000e220000002400 */
[----:B-1----:R-:W-:-:S07]  /*b5a0*/  FMNMX.FTZ R7, R46, R7, !PT ;  /* 0x000000072e077209 */ /* 0x002fce0007810000 */
[----:B------:R-:W1:Y:S01]  /*b5b0*/  MUFU.TANH R64, R64 ;  /* 0x0000004000407308 */ /* 0x000e620000002400 */
[----:B------:R-:W-:Y:S01]  /*b5c0*/  FMUL.FTZ R69, R69, R6 ;  /* 0x0000000645457220 */ /* 0x000fe20000410000 */
[----:B---3--:R-:W-:-:S06]  /*b5d0*/  FMNMX.FTZ R14, R29, R14, !PT ;  /* 0x0000000e1d0e7209 */ /* 0x008fcc0007810000 */
[----:B------:R-:W3:Y:S01]  /*b5e0*/  MUFU.TANH R35, R35 ;  /* 0x0000002300237308 */ /* 0x000ee20000002400 */
[----:B--2---:R-:W-:Y:S01]  /*b5f0*/  FMNMX.FTZ R7, R60, R7, !PT ;  /* 0x000000073c077209 */ /* 0x004fe20007810000 */
[----:B------:R-:W-:-:S06]  /*b600*/  FMUL.FTZ R53, R55, R6 ;  /* 0x0000000637357220 */ /* 0x000fcc0000410000 */
[----:B------:R-:W2:Y:S01]  /*b610*/  MUFU.TANH R54, R65 ;  /* 0x0000004100367308 */ /* 0x000ea20000002400 */
[----:B------:R-:W-:Y:S01]  /*b620*/  FMUL.FTZ R55, R58, R6 ;  /* 0x000000063a377220 */ /* 0x000fe20000410000 */
[----:B----4-:R-:W-:-:S06]  /*b630*/  FMNMX.FTZ R14, R31, R14, !PT ;  /* 0x0000000e1f0e7209 */ /* 0x010fcc0007810000 */
[----:B------:R-:W4:Y:S01]  /*b640*/  MUFU.TANH R37, R37 ;  /* 0x0000002500257308 */ /* 0x000f220000002400 */
[----:B------:R-:W-:-:S07]  /*b650*/  FMNMX.FTZ R7, R50, R7, !PT ;  /* 0x0000000732077209 */ /* 0x000fce0007810000 */
[----:B------:R-:W4:Y:S01]  /*b660*/  MUFU.TANH R68, R68 ;  /* 0x0000004400447308 */ /* 0x000f220000002400 */
[----:B0-----:R-:W-:-:S07]  /*b670*/  FMNMX.FTZ R14, R33, R14, !PT ;  /* 0x0000000e210e7209 */ /* 0x001fce0007810000 */
[----:B------:R-:W0:Y:S01]  /*b680*/  MUFU.TANH R39, R39 ;  /* 0x0000002700277308 */ /* 0x000e220000002400 */
[----:B-1----:R-:W-:-:S07]  /*b690*/  FMNMX.FTZ R7, R64, R7, !PT ;  /* 0x0000000740077209 */ /* 0x002fce0007810000 */
[----:B------:R-:W1:Y:S01]  /*b6a0*/  MUFU.TANH R58, R69 ;  /* 0x00000045003a7308 */ /* 0x000e620000002400 */
[----:B---3--:R-:W-:Y:S02]  /*b6b0*/  FMNMX.FTZ R14, R35, R14, !PT ;  /* 0x0000000e230e7209 */ /* 0x008fe40007810000 */
[----:B--2---:R-:W-:-:S05]  /*b6c0*/  FMNMX.FTZ R7, R54, R7, !PT ;  /* 0x0000000736077209 */ /* 0x004fca0007810000 */
[----:B------:R-:W2:Y:S01]  /*b6d0*/  MUFU.TANH R43, R43 ;  /* 0x0000002b002b7308 */ /* 0x000ea20000002400 */
[----:B----4-:R-:W-:Y:S02]  /*b6e0*/  FMNMX.FTZ R14, R37, R14, !PT ;  /* 0x0000000e250e7209 */ /* 0x010fe40007810000 */
[----:B------:R-:W-:-:S05]  /*b6f0*/  FMNMX.FTZ R7, R68, R7, !PT ;  /* 0x0000000744077209 */ /* 0x000fca0007810000 */
[----:B------:R-:W3:Y:S01]  /*b700*/  MUFU.TANH R45, R45 ;  /* 0x0000002d002d7308 */ /* 0x000ee20000002400 */
[----:B0-----:R-:W-:Y:S02]  /*b710*/  FMNMX.FTZ R18, R39, R14, !PT ;  /* 0x0000000e27127209 */ /* 0x001fe40007810000 */
[----:B-1----:R-:W-:-:S05]  /*b720*/  FMNMX.FTZ R14, R58, R7, !PT ;  /* 0x000000073a0e7209 */ /* 0x002fca0007810000 */
[----:B------:R-:W0:Y:S01]  /*b730*/  MUFU.TANH R47, R47 ;  /* 0x0000002f002f7308 */ /* 0x000e220000002400 */
[----:B--2---:R-:W-:Y:S01]  /*b740*/  FMNMX.FTZ R18, R43, R18, !PT ;  /* 0x000000122b127209 */ /* 0x004fe20007810000 */
[----:B------:R-:W1:Y:S06]  /*b750*/  SHFL.BFLY PT, R7, R14, 0x2, 0x1f ;  /* 0x0c401f000e077f89 */ /* 0x000e6c00000e0000 */
[----:B------:R-:W2:Y:S01]  /*b760*/  MUFU.TANH R49, R49 ;  /* 0x0000003100317308 */ /* 0x000ea20000002400 */
[----:B---3--:R-:W-:Y:S01]  /*b770*/  FMNMX.FTZ R18, R45, R18, !PT ;  /* 0x000000122d127209 */ /* 0x008fe20007810000 */
[----:B------:R-:W-:-:S06]  /*b780*/  FMUL.FTZ R57, R59, R6 ;  /* 0x000000063b397220 */ /* 0x000fcc0000410000 */
[----:B------:R-:W3:Y:S01]  /*b790*/  MUFU.TANH R51, R51 ;  /* 0x0000003300337308 */ /* 0x000ee20000002400 */
[----:B0-----:R-:W-:Y:S01]  /*b7a0*/  FMNMX.FTZ R18, R47, R18, !PT ;  /* 0x000000122f127209 */ /* 0x001fe20007810000 */
[----:B------:R-:W-:-:S06]  /*b7b0*/  FMUL.FTZ R59, R62, R6 ;  /* 0x000000063e3b7220 */ /* 0x000fcc0000410000 */
[----:B------:R-:W0:Y:S01]  /*b7c0*/  MUFU.TANH R53, R53 ;  /* 0x0000003500357308 */ /* 0x000e220000002400 */
[----:B--2---:R-:W-:Y:S01]  /*b7d0*/  FMNMX.FTZ R18, R49, R18, !PT ;  /* 0x0000001231127209 */ /* 0x004fe20007810000 */
[----:B------:R-:W-:-:S06]  /*b7e0*/  FMUL.FTZ R61, R63, R6 ;  /* 0x000000063f3d7220 */ /* 0x000fcc0000410000 */
        /* <DEDUP_REMOVED lines=8> */
[----:B------:R-:W-:Y:S01]  /*b870*/  FMUL.FTZ R67, R70, R6 ;  /* 0x0000000646437220 */ /* 0x000fe20000410000 */
[----:B-1----:R-:W-:-:S05]  /*b880*/  FMNMX.FTZ R7, R14, R7, !PT ;  /* 0x000000070e077209 */ /* 0x002fca0007810000 */
[----:B------:R-:W1:Y:S01]  /*b890*/  MUFU.TANH R61, R61 ;  /* 0x0000003d003d7308 */ /* 0x000e620000002400 */
[----:B---3--:R-:W-:Y:S01]  /*b8a0*/  FMNMX.FTZ R18, R57, R18, !PT ;  /* 0x0000001239127209 */ /* 0x008fe20007810000 */
[----:B------:R-:W2:Y:S06]  /*b8b0*/  SHFL.BFLY PT, R24, R7, 0x1, 0x1f ;  /* 0x0c201f0007187f89 */ /* 0x000eac00000e0000 */
[----:B------:R-:W3:Y:S01]  /*b8c0*/  MUFU.TANH R63, R63 ;  /* 0x0000003f003f7308 */ /* 0x000ee20000002400 */
[----:B------:R-:W-:Y:S01]  /*b8d0*/  FMUL.FTZ R69, R71, R6 ;  /* 0x0000000647457220 */ /* 0x000fe20000410000 */
[----:B0-----:R-:W-:-:S06]  /*b8e0*/  FMNMX.FTZ R18, R59, R18, !PT ;  /* 0x000000123b127209 */ /* 0x001fcc0007810000 */
[----:B------:R-:W0:Y:S01]  /*b8f0*/  MUFU.TANH R65, R65 ;  /* 0x0000004100417308 */ /* 0x000e220000002400 */
[----:B-1----:R-:W-:-:S07]  /*b900*/  FMNMX.FTZ R18, R61, R18, !PT ;  /* 0x000000123d127209 */ /* 0x002fce0007810000 */
[----:B------:R-:W1:Y:S01]  /*b910*/  MUFU.TANH R67, R67 ;  /* 0x0000004300437308 */ /* 0x000e620000002400 */
[----:B---3--:R-:W-:-:S07]  /*b920*/  FMNMX.FTZ R18, R63, R18, !PT ;  /* 0x000000123f127209 */ /* 0x008fce0007810000 */
[----:B------:R-:W3:Y:S01]  /*b930*/  MUFU.TANH R69, R69 ;  /* 0x0000004500457308 */ /* 0x000ee20000002400 */
[----:B0-----:R-:W-:-:S04]  /*b940*/  FMNMX.FTZ R18, R65, R18, !PT ;  /* 0x0000001241127209 */ /* 0x001fc80007810000 */
[----:B-1----:R-:W-:-:S04]  /*b950*/  FMNMX.FTZ R18, R67, R18, !PT ;  /* 0x0000001243127209 */ /* 0x002fc80007810000 */
[----:B---3--:R-:W-:Y:S02]  /*b960*/  FMNMX.FTZ R15, R69, R18, !PT ;  /* 0x00000012450f7209 */ /* 0x008fe40007810000 */
[----:B--2---:R-:W-:Y:S02]  /*b970*/  FMNMX.FTZ R18, R7, R24, !PT ;  /* 0x0000001807127209 */ /* 0x004fe40007810000 */
[----:B------:R-:W2:Y:S04]  /*b980*/  LDL R24, [R1+0x440] ;  /* 0x0004400001187983 */ /* 0x000ea80000100800 */
[----:B------:R-:W-:Y:S04]  /*b990*/  STL.64 [R1+0x420], R14 ;  /* 0x0004200e01007387 */ /* 0x000fe80000100a00 */
[----:B------:R-:W-:Y:S04]  /*b9a0*/  STL [R1+0x420], R18 ;  /* 0x0004201201007387 */ /* 0x000fe80000100800 */
[----:B------:R-:W3:Y:S04]  /*b9b0*/  LDL R21, [R1+0x420] ;  /* 0x0004200001157983 */ /* 0x000ee80000100800 */
[----:B------:R-:W4:Y:S04]  /*b9c0*/  LDL R19, [R1+0x424] ;  /* 0x0004240001137983 */ /* 0x000f280000100800 */
[----:B------:R-:W4:Y:S01]  /*b9d0*/  LDL.64 R6, [R1+0x430] ;  /* 0x0004300001067983 */ /* 0x000f220000100a00 */
[----:B---3--:R-:W-:Y:S01]  /*b9e0*/  FADD.FTZ R13, R4, -R21 ;  /* 0x80000015040d7221 */ /* 0x008fe20000010000 */
[----:B--2---:R-:W-:-:S04]  /*b9f0*/  FMUL.FTZ R21, R24, R21 ;  /* 0x0000001518157220 */ /* 0x004fc80000410000 */
[-CC-:B------:R-:W-:Y:S02]  /*ba00*/  FFMA.FTZ R152, R8, R24.reuse, -R21.reuse ;  /* 0x0000001808987223 */ /* 0x180fe40000010815 */
[----:B----4-:R-:W0:Y:S01]  /*ba10*/  SHFL.BFLY PT, R8, R19, 0x2, 0x1f ;  /* 0x0c401f0013087f89 */ /* 0x010e2200000e0000 */
[----:B------:R-:W-:Y:S01]  /*ba20*/  FFMA.FTZ R154, R11, R24, -R21 ;  /* 0x000000180b9a7223 */ /* 0x000fe20000010815 */
[----:B0-----:R-:W-:-:S05]  /*ba30*/  FMNMX.FTZ R8, R8, R19, !PT ;  /* 0x0000001308087209 */ /* 0x001fca0007810000 */
[----:B------:R-:W0:Y:S01]  /*ba40*/  SHFL.BFLY PT, R11, R8, 0x1, 0x1f ;  /* 0x0c201f00080b7f89 */ /* 0x000e2200000e0000 */
[-CC-:B------:R-:W-:Y:S01]  /*ba50*/  FFMA.FTZ R183, R26, R24.reuse, -R21.reuse ;  /* 0x000000181ab77223 */ /* 0x180fe20000010815 */
[-CC-:B------:R-:W-:Y:S01]  /*ba60*/  FFMA.FTZ R184, R28, R24.reuse, -R21.reuse ;  /* 0x000000181cb87223 */ /* 0x180fe20000010815 */
[-C--:B------:R-:W-:Y:S01]  /*ba70*/  FMUL.FTZ R4, R13, R24.reuse ;  /* 0x000000180d047220 */ /* 0x080fe20000410000 */
[----:B------:R-:W-:Y:S01]  /*ba80*/  FFMA.FTZ R3, R3, R24, -R21 ;  /* 0x0000001803037223 */ /* 0x000fe20000010815 */
[----:B0-----:R-:W-:-:S05]  /*ba90*/  FMNMX.FTZ R26, R8, R11, !PT ;  /* 0x0000000b081a7209 */ /* 0x001fca0007810000 */
[----:B------:R-:W-:Y:S01]  /*baa0*/  FMUL.FTZ R28, R26, R24 ;  /* 0x000000181a1c7220 */ /* 0x000fe20000410000 */
[----:B------:R-:W-:-:S03]  /*bab0*/  FADD.FTZ R5, R5, -R26 ;  /* 0x8000001a05057221 */ /* 0x000fc60000010000 */
[-CC-:B------:R-:W-:Y:S01]  /*bac0*/  FFMA.FTZ R212, R12, R24.reuse, -R28.reuse ;  /* 0x000000180cd47223 */ /* 0x180fe2000001081c */
[----:B------:R-:W-:Y:S01]  /*bad0*/  FMUL.FTZ R5, R24, R5 ;  /* 0x0000000518057220 */ /* 0x000fe20000410000 */
[-CC-:B------:R-:W-:Y:S01]  /*bae0*/  FFMA.FTZ R153, R9, R24.reuse, -R28.reuse ;  /* 0x0000001809997223 */ /* 0x180fe2000001081c */
[----:B------:R-:W-:Y:S01]  /*baf0*/  MUFU.EX2 R4, R4 ;  /* 0x0000000400047308 */ /* 0x000fe20000000800 */
[-CC-:B------:R-:W-:Y:S01]  /*bb00*/  FFMA.FTZ R187, R25, R24.reuse, -R28.reuse ;  /* 0x0000001819bb7223 */ /* 0x180fe2000001081c */
[----:B------:R-:W-:-:S06]  /*bb10*/  FFMA.FTZ R188, R27, R24, -R28 ;  /* 0x000000181bbc7223 */ /* 0x000fcc000001081c */
[----:B------:R-:W-:Y:S01]  /*bb20*/  MUFU.EX2 R41, R5 ;  /* 0x0000000500297308 */ /* 0x000fe20000000800 */
[----:B------:R-:W-:-:S07]  /*bb30*/  FFMA.FTZ R155, R20, R24, -R21 ;  /* 0x00000018149b7223 */ /* 0x000fce0000010815 */
[----:B------:R-:W0:Y:S08]  /*bb40*/  MUFU.EX2 R212, R212 ;  /* 0x000000d400d47308 */ /* 0x000e300000000800 */
[----:B------:R-:W1:Y:S01]  /*bb50*/  MUFU.EX2 R3, R3 ;  /* 0x0000000300037308 */ /* 0x000e620000000800 */
[----:B------:R-:W-:-:S07]  /*bb60*/  FFMA.FTZ R185, R29, R24, -R28 ;  /* 0x000000181db97223 */ /* 0x000fce000001081c */
[----:B------:R-:W2:Y:S08]  /*bb70*/  MUFU.EX2 R153, R153 ;  /* 0x0000009900997308 */ /* 0x000eb00000000800 */
[----:B------:R-:W3:Y:S01]  /*bb80*/  MUFU.EX2 R152, R152 ;  /* 0x0000009800987308 */ /* 0x000ee20000000800 */
[----:B------:R-:W-:-:S07]  /*bb90*/  FFMA.FTZ R186, R31, R24, -R28 ;  /* 0x000000181fba7223 */ /* 0x000fce000001081c */
[----:B------:R-:W4:Y:S08]  /*bba0*/  MUFU.EX2 R187, R187 ;  /* 0x000000bb00bb7308 */ /* 0x000f300000000800 */
[----:B------:R-:W4:Y:S01]  /*bbb0*/  MUFU.EX2 R154, R154 ;  /* 0x0000009a009a7308 */ /* 0x000f220000000800 */
[----:B0-----:R-:W-:Y:S01]  /*bbc0*/  FFMA.FTZ R12, R7, R41, R212 ;  /* 0x00000029070c7223 */ /* 0x001fe200000100d4 */
[----:B------:R-:W-:-:S06]  /*bbd0*/  FFMA.FTZ R181, R33, R24, -R28 ;  /* 0x0000001821b57223 */ /* 0x000fcc000001081c */
[----:B------:R-:W0:Y:S01]  /*bbe0*/  MUFU.EX2 R188, R188 ;  /* 0x000000bc00bc7308 */ /* 0x000e220000000800 */
[----:B-1----:R-:W-:Y:S01]  /*bbf0*/  FFMA.FTZ R5, R4, R6, R3 ;  /* 0x0000000604057223 */ /* 0x002fe20000010003 */
[----:B------:R-:W-:-:S06]  /*bc00*/  FFMA.FTZ R180, R30, R24, -R21 ;  /* 0x000000181eb47223 */ /* 0x000fcc0000010815 */
[----:B------:R-:W1:Y:S01]  /*bc10*/  MUFU.EX2 R155, R155 ;  /* 0x0000009b009b7308 */ /* 0x000e620000000800 */
[----:B--2---:R-:W-:Y:S01]  /*bc20*/  FADD.FTZ R12, R153, R12 ;  /* 0x0000000c990c7221 */ /* 0x004fe20000010000 */
[----:B------:R-:W-:-:S06]  /*bc30*/  FFMA.FTZ R182, R35, R24, -R28 ;  /* 0x0000001823b67223 */ /* 0x000fcc000001081c */
[----:B------:R-:W2:Y:S01]  /*bc40*/  MUFU.EX2 R185, R185 ;  /* 0x000000b900b97308 */ /* 0x000ea20000000800 */
[----:B---3--:R-:W-:Y:S01]  /*bc50*/  FADD.FTZ R5, R152, R5 ;  /* 0x0000000598057221 */ /* 0x008fe20000010000 */
[----:B------:R-:W-:-:S06]  /*bc60*/  FFMA.FTZ R177, R32, R24, -R21 ;  /* 0x0000001820b17223 */ /* 0x000fcc0000010815 */
[----:B------:R-:W3:Y:S01]  /*bc70*/  MUFU.EX2 R183, R183 ;  /* 0x000000b700b77308 */ /* 0x000ee20000000800 */
[----:B----4-:R-:W-:Y:S01]  /*bc80*/  FADD.FTZ R7, R187, R12 ;  /* 0x0000000cbb077221 */ /* 0x010fe20000010000 */
[----:B------:R-:W-:-:S06]  /*bc90*/  FFMA.FTZ R175, R37, R24, -R28 ;  /* 0x0000001825af7223 */ /* 0x000fcc000001081c */
[----:B------:R-:W4:Y:S01]  /*bca0*/  MUFU.EX2 R186, R186 ;  /* 0x000000ba00ba7308 */ /* 0x000f220000000800 */
[----:B------:R-:W-:Y:S01]  /*bcb0*/  FADD.FTZ R6, R154, R5 ;  /* 0x000000059a067221 */ /* 0x000fe20000010000 */
[----:B------:R-:W-:-:S06]  /*bcc0*/  FFMA.FTZ R174, R34, R24, -R21 ;  /* 0x0000001822ae7223 */ /* 0x000fcc0000010815 */
[----:B------:R-:W4:Y:S01]  /*bcd0*/  MUFU.EX2 R184, R184 ;  /* 0x000000b800b87308 */ /* 0x000f220000000800 */
[----:B0-----:R-:W-:Y:S01]  /*bce0*/  FADD.FTZ R12, R188, R7 ;  /* 0x00000007bc0c7221 */ /* 0x001fe20000010000 */
[----:B------:R-:W-:-:S06]  /*bcf0*/  FFMA.FTZ R176, R39, R24, -R28 ;  /* 0x0000001827b07223 */ /* 0x000fcc000001081c */
[----:B------:R-:W0:Y:S01]  /*bd00*/  MUFU.EX2 R181, R181 ;  /* 0x000000b500b57308 */ /* 0x000e220000000800 */
[----:B-1----:R-:W-:Y:S01]  /*bd10*/  FADD.FTZ R6, R155, R6 ;  /* 0x000000069b067221 */ /* 0x002fe20000010000 */
        /* <DEDUP_REMOVED lines=33> */
[----:B-1----:R-:W-:-:S06]  /*bf30*/  FADD.FTZ R6, R173, R6 ;  /* 0x00000006ad067221 */ /* 0x002fcc0000010000 */
[----:B------:R-:W0:Y:S01]  /*bf40*/  MUFU.EX2 R167, R167 ;  /* 0x000000a700a77308 */ /* 0x000e220000000800 */
[-C--:B------:R-:W-:Y:S01]  /*bf50*/  FFMA.FTZ R161, R44, R24.reuse, -R21 ;  /* 0x000000182ca17223 */ /* 0x080fe20000010815 */
[----:B------:R-:W-:-:S06]  /*bf60*/  FFMA.FTZ R164, R53, R24, -R28 ;  /* 0x0000001835a47223 */ /* 0x000fcc000001081c */
[----:B------:R-:W1:Y:S01]  /*bf70*/  MUFU.EX2 R165, R165 ;  /* 0x000000a500a57308 */ /* 0x000e620000000800 */
[----:B--2---:R-:W-:Y:S01]  /*bf80*/  FADD.FTZ R7, R171, R12 ;  /* 0x0000000cab077221 */ /* 0x004fe20000010000 */
[----:B---3--:R-:W-:-:S06]  /*bf90*/  FADD.FTZ R5, R169, R6 ;  /* 0x00000006a9057221 */ /* 0x008fcc0000010000 */
[----:B------:R-:W2:Y:S01]  /*bfa0*/  MUFU.EX2 R168, R168 ;  /* 0x000000a800a87308 */ /* 0x000ea20000000800 */
[-C--:B------:R-:W-:Y:S01]  /*bfb0*/  FFMA.FTZ R158, R56, R24.reuse, -R21 ;  /* 0x00000018389e7223 */ /* 0x080fe20000010815 */
[----:B------:R-:W-:-:S06]  /*bfc0*/  FFMA.FTZ R159, R55, R24, -R28 ;  /* 0x00000018379f7223 */ /* 0x000fcc000001081c */
[----:B------:R-:W3:Y:S01]  /*bfd0*/  MUFU.EX2 R166, R166 ;  /* 0x000000a600a67308 */ /* 0x000ee20000000800 */
[----:B----4-:R-:W-:Y:S01]  /*bfe0*/  FADD.FTZ R12, R172, R7 ;  /* 0x00000007ac0c7221 */ /* 0x010fe20000010000 */
[----:B------:R-:W-:-:S06]  /*bff0*/  FADD.FTZ R6, R170, R5 ;  /* 0x00000005aa067221 */ /* 0x000fcc0000010000 */
[----:B------:R-:W4:Y:S01]  /*c000*/  MUFU.EX2 R163, R163 ;  /* 0x000000a300a37308 */ /* 0x000f220000000800 */
[-C--:B------:R-:W-:Y:S01]  /*c010*/  FFMA.FTZ R157, R46, R24.reuse, -R21 ;  /* 0x000000182e9d7223 */ /* 0x080fe20000010815 */
[----:B------:R-:W-:-:S06]  /*c020*/  FFMA.FTZ R160, R57, R24, -R28 ;  /* 0x0000001839a07223 */ /* 0x000fcc000001081c */
[----:B------:R-:W4:Y:S01]  /*c030*/  MUFU.EX2 R162, R162 ;  /* 0x000000a200a27308 */ /* 0x000f220000000800 */
[----:B0-----:R-:W-:Y:S01]  /*c040*/  FADD.FTZ R7, R167, R12 ;  /* 0x0000000ca7077221 */ /* 0x001fe20000010000 */
[-CC-:B------:R-:W-:Y:S01]  /*c050*/  FFMA.FTZ R19, R60, R24.reuse, -R21.reuse ;  /* 0x000000183c137223 */ /* 0x180fe20000010815 */
[----:B------:R-:W-:-:S05]  /*c060*/  FFMA.FTZ R20, R50, R24, -R21 ;  /* 0x0000001832147223 */ /* 0x000fca0000010815 */
[----:B------:R-:W-:Y:S01]  /*c070*/  MUFU.EX2 R161, R161 ;  /* 0x000000a100a17308 */ /* 0x000fe20000000800 */
[-CC-:B------:R-:W-:Y:S01]  /*c080*/  FFMA.FTZ R13, R64, R24.reuse, -R21.reuse ;  /* 0x00000018400d7223 */ /* 0x180fe20000010815 */
[-CC-:B------:R-:W-:Y:S01]  /*c090*/  FFMA.FTZ R14, R54, R24.reuse, -R21.reuse ;  /* 0x00000018360e7223 */ /* 0x180fe20000010815 */
[----:B------:R-:W-:-:S05]  /*c0a0*/  FFMA.FTZ R68, R68, R24, -R21 ;  /* 0x0000001844447223 */ /* 0x000fca0000010815 */
[----:B------:R-:W0:Y:S01]  /*c0b0*/  MUFU.EX2 R164, R164 ;  /* 0x000000a400a47308 */ /* 0x000e220000000800 */
[-C--:B------:R-:W-:Y:S01]  /*c0c0*/  FFMA.FTZ R11, R58, R24.reuse, -R21 ;  /* 0x000000183a0b7223 */ /* 0x080fe20000010815 */
[----:B-1----:R-:W-:Y:S01]  /*c0d0*/  FADD.FTZ R5, R165, R6 ;  /* 0x00000006a5057221 */ /* 0x002fe20000010000 */
[----:B------:R-:W-:Y:S01]  /*c0e0*/  FFMA.FTZ R21, R59, R24, -R28 ;  /* 0x000000183b157223 */ /* 0x000fe2000001081c */
[----:B--2---:R-:W-:-:S04]  /*c0f0*/  FADD.FTZ R6, R168, R7 ;  /* 0x00000007a8067221 */ /* 0x004fc80000010000 */
[----:B------:R-:W-:Y:S01]  /*c100*/  MUFU.EX2 R158, R158 ;  /* 0x0000009e009e7308 */ /* 0x000fe20000000800 */
[----:B---3--:R-:W-:Y:S01]  /*c110*/  FADD.FTZ R5, R166, R5 ;  /* 0x00000005a6057221 */ /* 0x008fe20000010000 */
[----:B------:R-:W-:-:S06]  /*c120*/  FFMA.FTZ R156, R61, R24, -R28 ;  /* 0x000000183d9c7223 */ /* 0x000fcc000001081c */
[----:B------:R-:W1:Y:S01]  /*c130*/  MUFU.EX2 R159, R159 ;  /* 0x0000009f009f7308 */ /* 0x000e620000000800 */
[----:B----4-:R-:W-:Y:S01]  /*c140*/  FADD.FTZ R7, R163, R6 ;  /* 0x00000006a3077221 */ /* 0x010fe20000010000 */
[----:B------:R-:W-:-:S06]  /*c150*/  FADD.FTZ R6, R162, R5 ;  /* 0x00000005a2067221 */ /* 0x000fcc0000010000 */
[----:B------:R-:W-:Y:S01]  /*c160*/  MUFU.EX2 R157, R157 ;  /* 0x0000009d009d7308 */ /* 0x000fe20000000800 */
[----:B------:R-:W-:-:S07]  /*c170*/  FFMA.FTZ R15, R63, R24, -R28 ;  /* 0x000000183f0f7223 */ /* 0x000fce000001081c */
[----:B------:R-:W2:Y:S01]  /*c180*/  MUFU.EX2 R160, R160 ;  /* 0x000000a000a07308 */ /* 0x000ea20000000800 */
[----:B0-----:R-:W-:Y:S01]  /*c190*/  FADD.FTZ R12, R164, R7 ;  /* 0x00000007a40c7221 */ /* 0x001fe20000010000 */
[----:B------:R-:W-:-:S06]  /*c1a0*/  FADD.FTZ R5, R161, R6 ;  /* 0x00000006a1057221 */ /* 0x000fcc0000010000 */
[----:B------:R-:W-:Y:S01]  /*c1b0*/  MUFU.EX2 R19, R19 ;  /* 0x0000001300137308 */ /* 0x000fe20000000800 */
[----:B------:R-:W-:-:S07]  /*c1c0*/  FFMA.FTZ R18, R65, R24, -R28 ;  /* 0x0000001841127223 */ /* 0x000fce000001081c */
[----:B------:R-:W0:Y:S01]  /*c1d0*/  MUFU.EX2 R21, R21 ;  /* 0x0000001500157308 */ /* 0x000e220000000800 */
[----:B-1----:R-:W-:Y:S01]  /*c1e0*/  FADD.FTZ R7, R159, R12 ;  /* 0x0000000c9f077221 */ /* 0x002fe20000010000 */
[----:B------:R-:W-:-:S06]  /*c1f0*/  FADD.FTZ R6, R158, R5 ;  /* 0x000000059e067221 */ /* 0x000fcc0000010000 */
[----:B------:R-:W-:Y:S01]  /*c200*/  MUFU.EX2 R20, R20 ;  /* 0x0000001400147308 */ /* 0x000fe20000000800 */
[----:B------:R-:W-:-:S07]  /*c210*/  FFMA.FTZ R9, R67, R24, -R28 ;  /* 0x0000001843097223 */ /* 0x000fce000001081c */
[----:B------:R-:W1:Y:S01]  /*c220*/  MUFU.EX2 R156, R156 ;  /* 0x0000009c009c7308 */ /* 0x000e620000000800 */
[----:B--2---:R-:W-:Y:S01]  /*c230*/  FADD.FTZ R30, R160, R7 ;  /* 0x00000007a01e7221 */ /* 0x004fe20000010000 */
[----:B------:R-:W-:-:S06]  /*c240*/  FADD.FTZ R6, R157, R6 ;  /* 0x000000069d067221 */ /* 0x000fcc0000010000 */
[----:B------:R-:W-:Y:S01]  /*c250*/  MUFU.EX2 R13, R13 ;  /* 0x0000000d000d7308 */ /* 0x000fe20000000800 */
[----:B------:R-:W-:-:S07]  /*c260*/  FFMA.FTZ R12, R69, R24, -R28 ;  /* 0x00000018450c7223 */ /* 0x000fce000001081c */
[----:B------:R-:W2:Y:S01]  /*c270*/  MUFU.EX2 R15, R15 ;  /* 0x0000000f000f7308 */ /* 0x000ea20000000800 */
[----:B0-----:R-:W-:Y:S01]  /*c280*/  FADD.FTZ R7, R21, R30 ;  /* 0x0000001e15077221 */ /* 0x001fe20000010000 */
[----:B------:R-:W-:-:S06]  /*c290*/  FADD.FTZ R5, R19, R6 ;  /* 0x0000000613057221 */ /* 0x000fcc0000010000 */
[----:B------:R-:W-:Y:S08]  /*c2a0*/  MUFU.EX2 R14, R14 ;  /* 0x0000000e000e7308 */ /* 0x000ff00000000800 */
[----:B------:R-:W0:Y:S01]  /*c2b0*/  MUFU.EX2 R18, R18 ;  /* 0x0000001200127308 */ /* 0x000e220000000800 */
[----:B-1----:R-:W-:Y:S01]  /*c2c0*/  FADD.FTZ R24, R156, R7 ;  /* 0x000000079c187221 */ /* 0x002fe20000010000 */
[----:B------:R-:W-:-:S06]  /*c2d0*/  FADD.FTZ R6, R20, R5 ;  /* 0x0000000514067221 */ /* 0x000fcc0000010000 */
[----:B------:R-:W-:Y:S08]  /*c2e0*/  MUFU.EX2 R8, R68 ;  /* 0x0000004400087308 */ /* 0x000ff00000000800 */
[----:B------:R-:W1:Y:S01]  /*c2f0*/  MUFU.EX2 R9, R9 ;  /* 0x0000000900097308 */ /* 0x000e620000000800 */
[----:B--2---:R-:W-:Y:S01]  /*c300*/  FADD.FTZ R7, R15, R24 ;  /* 0x000000180f077221 */ /* 0x004fe20000010000 */
[----:B------:R-:W-:-:S06]  /*c310*/  FADD.FTZ R5, R13, R6 ;  /* 0x000000060d057221 */ /* 0x000fcc0000010000 */
[----:B------:R-:W2:Y:S08]  /*c320*/  MUFU.EX2 R11, R11 ;  /* 0x0000000b000b7308 */ /* 0x000eb00000000800 */
[----:B------:R-:W3:Y:S01]  /*c330*/  MUFU.EX2 R12, R12 ;  /* 0x0000000c000c7308 */ /* 0x000ee20000000800 */
[----:B0-----:R-:W-:Y:S01]  /*c340*/  FADD.FTZ R6, R18, R7 ;  /* 0x0000000712067221 */ /* 0x001fe20000010000 */
[----:B------:R-:W-:-:S03]  /*c350*/  FADD.FTZ R5, R14, R5 ;  /* 0x000000050e057221 */ /* 0x000fc60000010000 */
[----:B-1----:R-:W-:Y:S01]  /*c360*/  FADD.FTZ R29, R9, R6 ;  /* 0x00000006091d7221 */ /* 0x002fe20000010000 */
[----:B------:R-:W-:-:S04]  /*c370*/  FADD.FTZ R28, R8, R5 ;  /* 0x00000005081c7221 */ /* 0x000fc80000010000 */
[----:B--2---:R-:W-:Y:S01]  /*c380*/  FADD.FTZ R28, R11, R28 ;  /* 0x0000001c0b1c7221 */ /* 0x004fe20000010000 */
[----:B------:R-:W-:Y:S01]  /*c390*/  STL [R1+0x424], R26 ;  /* 0x0004241a01007387 */ /* 0x000fe20000100800 */
[----:B---3--:R-:W-:-:S05]  /*c3a0*/  FADD.FTZ R29, R12, R29 ;  /* 0x0000001d0c1d7221 */ /* 0x008fca0000010000 */
[----:B------:R0:W-:Y:S04]  /*c3b0*/  STL.64 [R1+0x430], R28 ;  /* 0x0004301c01007387 */ /* 0x0001e80000100a00 */
[----:B------:R-:W2:Y:S04]  /*c3c0*/  LD.E R25, desc[UR36][R16.64+0x234] ;  /* 0x0002342410197980 */ /* 0x000ea8000c101900 */
[----:B------:R-:W3:Y:S04]  /*c3d0*/  LD.E R7, desc[UR36][R16.64+0x240] ;  /* 0x0002402410077980 */ /* 0x000ee8000c101900 */
[----:B------:R-:W4:Y:S04]  /*c3e0*/  LD.E R5, desc[UR36][R16.64+0x244] ;  /* 0x0002442410057980 */ /* 0x000f28000c101900 */
[----:B------:R-:W4:Y:S04]  /*c3f0*/  LD.E R31, desc[UR36][R16.64+0x210] ;  /* 0x00021024101f7980 */ /* 0x000f28000c101900 */
[----:B------:R-:W4:Y:S04]  /*c400*/  LD.E R33, desc[UR36][R16.64+0x214] ;  /* 0x0002142410217980 */ /* 0x000f28000c101900 */
[----:B------:R-:W4:Y:S04]  /*c410*/  LD.E R35, desc[UR36][R16.64+0x220] ;  /* 0x0002202410237980 */ /* 0x000f28000c101900 */
[----:B------:R-:W4:Y:S04]  /*c420*/  LD.E R37, desc[UR36][R16.64+0x224] ;  /* 0x0002242410257980 */ /* 0x000f28000c101900 */
[----:B------:R-:W4:Y:S04]  /*c430*/  LD.E R27, desc[UR36][R16.64+0x230] ;  /* 0x00023024101b7980 */ /* 0x000f28000c101900 */
[----:B0-----:R-:W4:Y:S04]  /*c440*/  LD.E R29, desc[UR36][R16.64+0x400] ;  /* 0x00040024101d7980 */ /* 0x001f28000c101900 */
[----:B------:R-:W4:Y:S04]  /*c450*/  LD.E R148, desc[UR36][R16.64+0x218] ;  /* 0x0002182410947980 */ /* 0x000f28000c101900 */
        /* <DEDUP_REMOVED lines=117> */
[----:B------:R-:W4:Y:S01]  /*cbb0*/  LD.E R26, desc[UR36][R16.64+0x408] ;  /* 0x00040824101a7980 */ /* 0x000f22000c101900 */
[C---:B--2---:R-:W-:Y:S01]  /*cbc0*/  FMUL.FTZ R25, R4.reuse, R25 ;  /* 0x0000001904197220 */ /* 0x044fe20000410000 */
[C---:B---3--:R-:W-:Y:S01]  /*cbd0*/  FMUL.FTZ R7, R4.reuse, R7 ;  /* 0x0000000704077220 */ /* 0x048fe20000410000 */
[C---:B----4-:R-:W-:Y:S01]  /*cbe0*/  FMUL.FTZ R5, R4.reuse, R5 ;  /* 0x0000000504057220 */ /* 0x050fe20000410000 */
[C---:B------:R-:W-:Y:S01]  /*cbf0*/  FMUL.FTZ R31, R4.reuse, R31 ;  /* 0x0000001f041f7220 */ /* 0x040fe20000410000 */
[C---:B------:R-:W-:Y:S01]  /*cc00*/  FMUL.FTZ R33, R4.reuse, R33 ;  /* 0x0000002104217220 */ /* 0x040fe20000410000 */
[----:B------:R0:W-:Y:S01]  /*cc10*/  ST.E desc[UR36][R16.64+0x234], R25 ;  /* 0x0002341910007985 */ /* 0x0001e2000c101924 */
[C---:B------:R-:W-:Y:S01]  /*cc20*/  FMUL.FTZ R35, R4.reuse, R35 ;  /* 0x0000002304237220 */ /* 0x040fe20000410000 */
[C---:B------:R-:W-:Y:S01]  /*cc30*/  FMUL.FTZ R37, R4.reuse, R37 ;  /* 0x0000002504257220 */ /* 0x040fe20000410000 */
[C---:B------:R-:W-:Y:S01]  /*cc40*/  FMUL.FTZ R27, R4.reuse, R27 ;  /* 0x0000001b041b7220 */ /* 0x040fe20000410000 */
[----:B------:R1:W-:Y:S01]  /*cc50*/  ST.E desc[UR36][R16.64+0x240], R7 ;  /* 0x0002400710007985 */ /* 0x0003e2000c101924 */
[----:B------:R-:W-:-:S03]  /*cc60*/  FMUL.FTZ R29, R4, R29 ;  /* 0x0000001d041d7220 */ /* 0x000fc60000410000 */
[----:B------:R2:W-:Y:S01]  /*cc70*/  ST.E desc[UR36][R16.64+0x244], R5 ;  /* 0x0002440510007985 */ /* 0x0005e2000c101924 */
[C---:B0-----:R-:W-:Y:S01]  /*cc80*/  FMUL.FTZ R25, R41.reuse, R144 ;  /* 0x0000009029197220 */ /* 0x041fe20000410000 */
[C---:B-1----:R-:W-:Y:S01]  /*cc90*/  FMUL.FTZ R7, R41.reuse, R146 ;  /* 0x0000009229077220 */ /* 0x042fe20000410000 */
[----:B--2---:R-:W-:Y:S01]  /*cca0*/  FMUL.FTZ R5, R41, R148 ;  /* 0x0000009429057220 */ /* 0x004fe20000410000 */
[----:B------:R0:W-:Y:S01]  /*ccb0*/  ST.E desc[UR36][R16.64+0x210], R31 ;  /* 0x0002101f10007985 */ /* 0x0001e2000c101924 */
[----:B------:R-:W-:-:S03]  /*ccc0*/  FMUL.FTZ R39, R4, R39 ;  /* 0x0000002704277220 */ /* 0x000fc60000410000 */
[----:B------:R1:W-:Y:S04]  /*ccd0*/  ST.E desc[UR36][R16.64+0x214], R33 ;  /* 0x0002142110007985 */ /* 0x0003e8000c101924 */
[----:B------:R2:W-:Y:S04]  /*cce0*/  ST.E desc[UR36][R16.64+0x220], R35 ;  /* 0x0002202310007985 */ /* 0x0005e8000c101924 */
[----:B------:R3:W-:Y:S01]  /*ccf0*/  ST.E desc[UR36][R16.64+0x224], R37 ;  /* 0x0002242510007985 */ /* 0x0007e2000c101924 */
[----:B0-----:R-:W-:-:S03]  /*cd00*/  FMUL.FTZ R31, R41, R134 ;  /* 0x00000086291f7220 */ /* 0x001fc60000410000 */
[----:B------:R0:W-:Y:S01]  /*cd10*/  ST.E desc[UR36][R16.64+0x230], R27 ;  /* 0x0002301b10007985 */ /* 0x0001e2000c101924 */
[----:B-1----:R-:W-:-:S03]  /*cd20*/  FMUL.FTZ R33, R41, R140 ;  /* 0x0000008c29217220 */ /* 0x002fc60000410000 */
[----:B------:R1:W-:Y:S01]  /*cd30*/  ST.E desc[UR36][R16.64+0x400], R29 ;  /* 0x0004001d10007985 */ /* 0x0003e2000c101924 */
[----:B--2---:R-:W-:-:S03]  /*cd40*/  FMUL.FTZ R35, R41, R138 ;  /* 0x0000008a29237220 */ /* 0x004fc60000410000 */
[----:B------:R2:W-:Y:S01]  /*cd50*/  ST.E desc[UR36][R16.64+0x218], R5 ;  /* 0x0002180510007985 */ /* 0x0005e2000c101924 */
[----:B---3--:R-:W-:-:S03]  /*cd60*/  FMUL.FTZ R37, R41, R136 ;  /* 0x0000008829257220 */ /* 0x008fc60000410000 */
[----:B------:R3:W-:Y:S01]  /*cd70*/  ST.E desc[UR36][R16.64+0x21c], R7 ;  /* 0x00021c0710007985 */ /* 0x0007e2000c101924 */
[----:B0-----:R-:W-:-:S03]  /*cd80*/  FMUL.FTZ R27, R41, R142 ;  /* 0x0000008e291b7220 */ /* 0x001fc60000410000 */
[----:B------:R0:W-:Y:S01]  /*cd90*/  ST.E desc[UR36][R16.64+0x228], R25 ;  /* 0x0002281910007985 */ /* 0x0001e2000c101924 */
[C---:B-1----:R-:W-:Y:S01]  /*cda0*/  FMUL.FTZ R29, R41.reuse, R128 ;  /* 0x00000080291d7220 */ /* 0x042fe20000410000 */
[C---:B--2---:R-:W-:Y:S01]  /*cdb0*/  FMUL.FTZ R5, R41.reuse, R132 ;  /* 0x0000008429057220 */ /* 0x044fe20000410000 */
[C---:B---3--:R-:W-:Y:S01]  /*cdc0*/  FMUL.FTZ R7, R41.reuse, R124 ;  /* 0x0000007c29077220 */ /* 0x048fe20000410000 */
[C---:B0-----:R-:W-:Y:S01]  /*cdd0*/  FMUL.FTZ R25, R41.reuse, R130 ;  /* 0x0000008229197220 */ /* 0x041fe20000410000 */
[----:B------:R0:W-:Y:S04]  /*cde0*/  ST.E desc[UR36][R16.64+0x404], R39 ;  /* 0x0004042710007985 */ /* 0x0001e8000c101924 */
        /* <DEDUP_REMOVED lines=13> */
[----:B-1----:R-:W-:-:S03]  /*cec0*/  FMUL.FTZ R37, R41, R116 ;  /* 0x0000007429257220 */ /* 0x002fc60000410000 */
[----:B------:R1:W-:Y:S01]  /*ced0*/  ST.E desc[UR36][R16.64+0x26c], R29 ;  /* 0x00026c1d10007985 */ /* 0x0003e2000c101924 */
[C---:B--2---:R-:W-:Y:S01]  /*cee0*/  FMUL.FTZ R5, R41.reuse, R112 ;  /* 0x0000007029057220 */ /* 0x044fe20000410000 */
[C---:B---3--:R-:W-:Y:S01]  /*cef0*/  FMUL.FTZ R7, R41.reuse, R104 ;  /* 0x0000006829077220 */ /* 0x048fe20000410000 */
[C---:B0-----:R-:W-:Y:S01]  /*cf00*/  FMUL.FTZ R25, R41.reuse, R110 ;  /* 0x0000006e29197220 */ /* 0x041fe20000410000 */
[C---:B-1----:R-:W-:Y:S01]  /*cf10*/  FMUL.FTZ R29, R41.reuse, R108 ;  /* 0x0000006c291d7220 */ /* 0x042fe20000410000 */
        /* <DEDUP_REMOVED lines=60> */
[----:B------:R0:W-:Y:S01]  /*d2e0*/  ST.E desc[UR36][R16.64+0x368], R39 ;  /* 0x0003682710007985 */ /* 0x0001e2000c101924 */
[----:B------:R-:W-:Y:S01]  /*d2f0*/  FMUL.FTZ R151, R41, R6 ;  /* 0x0000000629977220 */ /* 0x000fe20000410000 */
[C---:B------:R-:W-:Y:S02]  /*d300*/  FMUL.FTZ R149, R4.reuse, R149 ;  /* 0x0000009504957220 */ /* 0x040fe40000410000 */
[----:B------:R1:W-:Y:S01]  /*d310*/  ST.E desc[UR36][R16.64+0x36c], R27 ;  /* 0x00036c1b10007985 */ /* 0x0003e2000c101924 */
[C---:B------:R-:W-:Y:S01]  /*d320*/  FMUL.FTZ R145, R4.reuse, R145 ;  /* 0x0000009104917220 */ /* 0x040fe20000410000 */
[----:B------:R-:W-:-:S02]  /*d330*/  FMUL.FTZ R147, R4, R147 ;  /* 0x0000009304937220 */ /* 0x000fc40000410000 */
[----:B------:R2:W-:Y:S01]  /*d340*/  ST.E desc[UR36][R16.64+0x378], R31 ;  /* 0x0003781f10007985 */ /* 0x0005e2000c101924 */
[C---:B------:R-:W-:Y:S01]  /*d350*/  FMUL.FTZ R143, R4.reuse, R143 ;  /* 0x0000008f048f7220 */ /* 0x040fe20000410000 */
[C---:B------:R-:W-:Y:S02]  /*d360*/  FMUL.FTZ R135, R4.reuse, R135 ;  /* 0x0000008704877220 */ /* 0x040fe40000410000 */
[----:B------:R3:W-:Y:S01]  /*d370*/  ST.E desc[UR36][R16.64+0x37c], R33 ;  /* 0x00037c2110007985 */ /* 0x0007e2000c101924 */
[C---:B0-----:R-:W-:Y:S01]  /*d380*/  FMUL.FTZ R39, R41.reuse, R46 ;  /* 0x0000002e29277220 */ /* 0x041fe20000410000 */
[C---:B------:R-:W-:Y:S02]  /*d390*/  FMUL.FTZ R141, R4.reuse, R141 ;  /* 0x0000008d048d7220 */ /* 0x040fe40000410000 */
[----:B------:R0:W-:Y:S01]  /*d3a0*/  ST.E desc[UR36][R16.64+0x388], R35 ;  /* 0x0003882310007985 */ /* 0x0001e2000c101924 */
[----:B-1----:R-:W-:Y:S01]  /*d3b0*/  FMUL.FTZ R27, R41, R42 ;  /* 0x0000002a291b7220 */ /* 0x002fe20000410000 */
[----:B------:R-:W-:-:S02]  /*d3c0*/  FMUL.FTZ R139, R4, R139 ;  /* 0x0000008b048b7220 */ /* 0x000fc40000410000 */
[----:B------:R1:W-:Y:S01]  /*d3d0*/  ST.E desc[UR36][R16.64+0x38c], R37 ;  /* 0x00038c2510007985 */ /* 0x0003e2000c101924 */
[C---:B--2---:R-:W-:Y:S01]  /*d3e0*/  FMUL.FTZ R31, R41.reuse, R34 ;  /* 0x00000022291f7220 */ /* 0x044fe20000410000 */
[C---:B------:R-:W-:Y:S02]  /*d3f0*/  FMUL.FTZ R137, R4.reuse, R137 ;  /* 0x0000008904897220 */ /* 0x040fe40000410000 */
[----:B------:R2:W-:Y:S01]  /*d400*/  ST.E desc[UR36][R16.64+0x398], R5 ;  /* 0x0003980510007985 */ /* 0x0005e2000c101924 */
[C---:B---3--:R-:W-:Y:S01]  /*d410*/  FMUL.FTZ R33, R41.reuse, R40 ;  /* 0x0000002829217220 */ /* 0x048fe20000410000 */
[C---:B------:R-:W-:Y:S02]  /*d420*/  FMUL.FTZ R133, R4.reuse, R133 ;  /* 0x0000008504857220 */ /* 0x040fe40000410000 */
[----:B------:R3:W-:Y:S01]  /*d430*/  ST.E desc[UR36][R16.64+0x39c], R7 ;  /* 0x00039c0710007985 */ /* 0x0007e2000c101924 */
[----:B0-----:R-:W-:Y:S01]  /*d440*/  FMUL.FTZ R35, R41, R38 ;  /* 0x0000002629237220 */ /* 0x001fe20000410000 */
[----:B------:R-:W-:-:S02]  /*d450*/  FMUL.FTZ R125, R4, R125 ;  /* 0x0000007d047d7220 */ /* 0x000fc40000410000 */
[----:B------:R0:W-:Y:S01]  /*d460*/  ST.E desc[UR36][R16.64+0x3a8], R25 ;  /* 0x0003a81910007985 */ /* 0x0001e2000c101924 */
[C---:B-1----:R-:W-:Y:S01]  /*d470*/  FMUL.FTZ R37, R41.reuse, R36 ;  /* 0x0000002429257220 */ /* 0x042fe20000410000 */
[C---:B------:R-:W-:Y:S02]  /*d480*/  FMUL.FTZ R131, R4.reuse, R131 ;  /* 0x0000008304837220 */ /* 0x040fe40000410000 */
[----:B------:R1:W-:Y:S01]  /*d490*/  ST.E desc[UR36][R16.64+0x3ac], R29 ;  /* 0x0003ac1d10007985 */ /* 0x0003e2000c101924 */
[C---:B--2---:R-:W-:Y:S01]  /*d4a0*/  FMUL.FTZ R5, R41.reuse, R32 ;  /* 0x0000002029057220 */ /* 0x044fe20000410000 */
[C---:B------:R-:W-:Y:S01]  /*d4b0*/  FMUL.FTZ R129, R4.reuse, R129 ;  /* 0x0000008104817220 */ /* 0x040fe20000410000 */
[C---:B------:R-:W-:Y:S01]  /*d4c0*/  FMUL.FTZ R127, R4.reuse, R127 ;  /* 0x0000007f047f7220 */ /* 0x040fe20000410000 */
[C---:B---3--:R-:W-:Y:S01]  /*d4d0*/  FMUL.FTZ R7, R41.reuse, R24 ;  /* 0x0000001829077220 */ /* 0x048fe20000410000 */
[C---:B------:R-:W-:Y:S01]  /*d4e0*/  FMUL.FTZ R123, R4.reuse, R123 ;  /* 0x0000007b047b7220 */ /* 0x040fe20000410000 */
[C---:B------:R-:W-:Y:S01]  /*d4f0*/  FMUL.FTZ R115, R4.reuse, R115 ;  /* 0x0000007304737220 */ /* 0x040fe20000410000 */
[C---:B------:R-:W-:Y:S01]  /*d500*/  FMUL.FTZ R121, R4.reuse, R121 ;  /* 0x0000007904797220 */ /* 0x040fe20000410000 */
[C---:B0-----:R-:W-:Y:S01]  /*d510*/  FMUL.FTZ R25, R41.reuse, R30 ;  /* 0x0000001e29197220 */ /* 0x041fe20000410000 */
[C---:B------:R-:W-:Y:S01]  /*d520*/  FMUL.FTZ R119, R4.reuse, R119 ;  /* 0x0000007704777220 */ /* 0x040fe20000410000 */
[C---:B------:R-:W-:Y:S01]  /*d530*/  FMUL.FTZ R117, R4.reuse, R117 ;  /* 0x0000007504757220 */ /* 0x040fe20000410000 */
[C---:B------:R-:W-:Y:S01]  /*d540*/  FMUL.FTZ R113, R4.reuse, R113 ;  /* 0x0000007104717220 */ /* 0x040fe20000410000 */
[C---:B-1----:R-:W-:Y:S01]  /*d550*/  FMUL.FTZ R29, R41.reuse, R28 ;  /* 0x0000001c291d7220 */ /* 0x042fe20000410000 */
[C---:B------:R-:W-:Y:S01]  /*d560*/  FMUL.FTZ R105, R4.reuse, R105 ;  /* 0x0000006904697220 */ /* 0x040fe20000410000 */
        /* <DEDUP_REMOVED lines=33> */
[----:B------:R-:W-:Y:S01]  /*d780*/  FMUL.FTZ R43, R4, R43 ;  /* 0x0000002b042b7220 */ /* 0x000fe20000410000 */
[----:B------:R-:W-:Y:S01]  /*d790*/  FMUL.FTZ R41, R41, R26 ;  /* 0x0000001a29297220 */ /* 0x000fe20000410000 */
[----:B------:R-:W-:Y:S04]  /*d7a0*/  ST.E desc[UR36][R16.64+0x40c], R151 ;  /* 0x00040c9710007985 */ /* 0x000fe8000c101924 */
        /* <DEDUP_REMOVED lines=61> */
[----:B------:R0:W-:Y:S04]  /*db80*/  ST.E desc[UR36][R16.64+0x3ec], R7 ;  /* 0x0003ec0710007985 */ /* 0x0001e8000c101924 */
[----:B------:R1:W-:Y:S04]  /*db90*/  ST.E desc[UR36][R16.64+0x3f8], R25 ;  /* 0x0003f81910007985 */ /* 0x0003e8000c101924 */
[----:B------:R2:W-:Y:S04]  /*dba0*/  ST.E desc[UR36][R16.64+0x3fc], R29 ;  /* 0x0003fc1d10007985 */ /* 0x0005e8000c101924 */
[----:B------:R3:W-:Y:S01]  /*dbb0*/  ST.E desc[UR36][R16.64+0x408], R41 ;  /* 0x0004082910007985 */ /* 0x0007e2000c101924 */
[----:B------:R4:W-:Y:S06]  /*dbc0*/  BAR.SYNC.DEFER_BLOCKING R206, 0x100 ;  /* 0x000400ce0000751d */ /* 0x0009ec0000010000 */
[----:B0-----:R-:W4:Y:S04]  /*dbd0*/  LDL R7, [R1+0x1f8] ;  /* 0x0001f80001077983 */ /* 0x001f280000100800 */
[----:B------:R-:W4:Y:S04]  /*dbe0*/  LD.E R27, desc[UR36][R16.64+0x210] ;  /* 0x00021024101b7980 */ /* 0x000f28000c101900 */
[----:B------:R-:W4:Y:S04]  /*dbf0*/  LD.E R31, desc[UR36][R16.64+0x214] ;  /* 0x00021424101f7980 */ /* 0x000f28000c101900 */
[----:B------:R-:W4:Y:S04]  /*dc00*/  LD.E R33, desc[UR36][R16.64+0x218] ;  /* 0x0002182410217980 */ /* 0x000f28000c101900 */
[----:B------:R-:W4:Y:S04]  /*dc10*/  LD.E R35, desc[UR36][R16.64+0x21c] ;  /* 0x00021c2410237980 */ /* 0x000f28000c101900 */
[----:B------:R-:W4:Y:S04]  /*dc20*/  LD.E R37, desc[UR36][R16.64+0x220] ;  /* 0x0002202410257980 */ /* 0x000f28000c101900 */
[----:B------:R-:W4:Y:S04]  /*dc30*/  LD.E R5, desc[UR36][R16.64+0x224] ;  /* 0x0002242410057980 */ /* 0x000f28000c101900 */
[----:B------:R-:W4:Y:S04]  /*dc40*/  LD.E R39, desc[UR36][R16.64+0x228] ;  /* 0x0002282410277980 */ /* 0x000f28000c101900 */
[----:B-1----:R-:W4:Y:S04]  /*dc50*/  LD.E R25, desc[UR36][R16.64+0x22c] ;  /* 0x00022c2410197980 */ /* 0x002f28000c101900 */
[----:B--2---:R-:W2:Y:S04]  /*dc60*/  LD.E R29, desc[UR36][R16.64+0x230] ;  /* 0x00023024101d7980 */ /* 0x004ea8000c101900 */
[----:B---3--:R-:W3:Y:S04]  /*dc70*/  LD.E R41, desc[UR36][R16.64+0x234] ;  /* 0x0002342410297980 */ /* 0x008ee8000c101900 */
[----:B------:R-:W3:Y:S04]  /*dc80*/  LD.E R43, desc[UR36][R16.64+0x238] ;  /* 0x00023824102b7980 */ /* 0x000ee8000c101900 */
        /* <DEDUP_REMOVED lines=117> */
[----:B----4-:R-:W-:Y:S04]  /*e3e0*/  ST.E desc[UR36][R16.64+0x210], R27 ;  /* 0x0002101b10007985 */ /* 0x010fe8000c101924 */
[----:B------:R-:W-:Y:S04]  /*e3f0*/  ST.E desc[UR36][R16.64+0x214], R31 ;  /* 0x0002141f10007985 */ /* 0x000fe8000c101924 */
[----:B------:R-:W-:Y:S04]  /*e400*/  ST.E desc[UR36][R16.64+0x218], R33 ;  /* 0x0002182110007985 */ /* 0x000fe8000c101924 */
[----:B------:R-:W-:Y:S04]  /*e410*/  ST.E desc[UR36][R16.64+0x21c], R35 ;  /* 0x00021c2310007985 */ /* 0x000fe8000c101924 */
[----:B------:R-:W-:Y:S04]  /*e420*/  ST.E desc[UR36][R16.64+0x220], R37 ;  /* 0x0002202510007985 */ /* 0x000fe8000c101924 */
[----:B------:R-:W-:Y:S04]  /*e430*/  ST.E desc[UR36][R16.64+0x224], R5 ;  /* 0x0002240510007985 */ /* 0x000fe8000c101924 */
[----:B------:R-:W-:Y:S04]  /*e440*/  ST.E desc[UR36][R16.64+0x228], R39 ;  /* 0x0002282710007985 */ /* 0x000fe8000c101924 */
[----:B------:R-:W-:Y:S04]  /*e450*/  ST.E desc[UR36][R16.64+0x22c], R25 ;  /* 0x00022c1910007985 */ /* 0x000fe8000c101924 */
[----:B--2---:R-:W-:Y:S04]  /*e460*/  ST.E desc[UR36][R16.64+0x230], R29 ;  /* 0x0002301d10007985 */ /* 0x004fe8000c101924 */
[----:B---3--:R-:W-:Y:S04]  /*e470*/  ST.E desc[UR36][R16.64+0x234], R41 ;  /* 0x0002342910007985 */ /* 0x008fe8000c101924 */
        /* <DEDUP_REMOVED lines=118> */
[----:B0-----:R-:W4:Y:S04]  /*ebe0*/  LD.E.64 R4, desc[UR36][R16.64+0x88] ;  /* 0x0000882410047980 */ /* 0x001f28000c101b00 */
[----:B-1----:R-:W4:Y:S04]  /*ebf0*/  LDL R6, [R1+0x68] ;  /* 0x0000680001067983 */ /* 0x002f280000100800 */
[----:B--2---:R-:W2:Y:S04]  /*ec00*/  LD.E R24, desc[UR36][R16.64+0x210] ;  /* 0x0002102410187980 */ /* 0x004ea8000c101900 */
[----:B------:R-:W2:Y:S04]  /*ec10*/  LD.E R25, desc[UR36][R16.64+0x214] ;  /* 0x0002142410197980 */ /* 0x000ea8000c101900 */
[----:B---3--:R-:W2:Y:S04]  /*ec20*/  LD.E R26, desc[UR36][R16.64+0x218] ;  /* 0x00021824101a7980 */ /* 0x008ea8000c101900 */
[----:B------:R-:W2:Y:S04]  /*ec30*/  LD.E R27, desc[UR36][R16.64+0x21c] ;  /* 0x00021c24101b7980 */ /* 0x000ea8000c101900 */
[----:B----4-:R-:W2:Y:S04]  /*ec40*/  LD.E R28, desc[UR36][R16.64+0x220] ;  /* 0x00022024101c7980 */ /* 0x010ea8000c101900 */
[----:B------:R-:W2:Y:S04]  /*ec50*/  LD.E R29, desc[UR36][R16.64+0x224] ;  /* 0x00022424101d7980 */ /* 0x000ea8000c101900 */
        /* <DEDUP_REMOVED lines=121> */
[----:B------:R-:W2:Y:S01]  /*f3f0*/  LD.E R151, desc[UR36][R16.64+0x40c] ;  /* 0x00040c2410977980 */ /* 0x000ea2000c101900 */
[----:B------:R-:W-:Y:S01]  /*f400*/  IMAD R4, R7, 0xc00, R4 ;  /* 0x00000c0007047824 */ /* 0x000fe200078e0204 */
[----:B------:R-:W-:-:S02]  /*f410*/  ISETP.NE.U32.AND P0, PT, R6, RZ, PT ;  /* 0x000000ff0600720c */ /* 0x000fc40003f05070 */
[----:B------:R-:W-:Y:S02]  /*f420*/  R2UR UR7, R5 ;  /* 0x00000000050772ca */ /* 0x000fe400000e0000 */
[----:B------:R-:W-:Y:S02]  /*f430*/  R2UR UR6, R4 ;  /* 0x00000000040672ca */ /* 0x000fe400000e0000 */
[----:B------:R-:W-:Y:S02]  /*f440*/  F2FP.F16.F32.PACK_AB R154, R155, R154 ;  /* 0x0000009a9b9a723e */ /* 0x000fe400000000ff */
[----:B------:R-:W-:Y:S02]  /*f450*/  F2FP.F16.F32.PACK_AB R152, R152, R3 ;  /* 0x000000039898723e */ /* 0x000fe400000000ff */
[----:B------:R-:W-:Y:S02]  /*f460*/  F2FP.F16.F32.PACK_AB R153, R153, R212 ;  /* 0x000000d49999723e */ /* 0x000fe400000000ff */
[----:B------:R-:W-:Y:S01]  /*f470*/  F2FP.F16.F32.PACK_AB R155, R188, R187 ;  /* 0x000000bbbc9b723e */ /* 0x000fe200000000ff */
[----:B------:R-:W-:Y:S01]  /*f480*/  VOTEU.ANY UP0, P0 ;  /* 0x00000000003f7886 */ /* 0x000fe20000000100 */
[----:B------:R-:W-:-:S02]  /*f490*/  VIADD R6, R4, 0x80 ;  /* 0x0000008004067836 */ /* 0x000fc40000000000 */
[----:B------:R-:W-:Y:S01]  /*f4a0*/  IMAD.MOV.U32 R7, RZ, RZ, R5 ;  /* 0x000000ffff077224 */ /* 0x000fe200078e0005 */
[----:B--2---:R-:W-:-:S06]  /*f4b0*/  WARPGROUP.ARRIVE ;  /* 0x00000000000079c5 */ /* 0x004fcc0000000000 */
[----:B------:R-:W-:Y:S01]  /*f4c0*/  HGMMA.64x256x16.F32 R24, R152, gdesc[UR4].tnspB, R24, UP0, gsb0 ;  /* 0x43e0000498187df0 */ /* 0x000fe2000b800818 */
[----:B------:R-:W-:Y:S02]  /*f4d0*/  R2UR UR6, R6 ;  /* 0x00000000060672ca */ /* 0x000fe400000e0000 */
[----:B------:R-:W-:Y:S01]  /*f4e0*/  R2UR UR7, R7 ;  /* 0x00000000070772ca */ /* 0x000fe200000e0000 */
[----:B------:R-:W-:Y:S02]  /*f4f0*/  VIADD R6, R4, 0x100 ;  /* 0x0000010004067836 */ /* 0x000fe40000000000 */
[----:B------:R-:W-:Y:S01]  /*f500*/  IMAD.MOV.U32 R7, RZ, RZ, R5 ;  /* 0x000000ffff077224 */ /* 0x000fe200078e0005 */
[----:B------:R-:W-:Y:S02]  /*f510*/  WARPGROUP.DEPBAR.LE gsb0, 0x0 ;  /* 0x00008000000079c5 */ /* 0x000fe40000010000 */
[----:B------:R-:W-:Y:S02]  /*f520*/  F2FP.F16.F32.PACK_AB R152, R184, R183 ;  /* 0x000000b7b898723e */ /* 0x000fe400000000ff */
[----:B------:R-:W-:-:S02]  /*f530*/  F2FP.F16.F32.PACK_AB R153, R186, R185 ;  /* 0x000000b9ba99723e */ /* 0x000fc400000000ff */
[----:B------:R-:W-:Y:S02]  /*f540*/  F2FP.F16.F32.PACK_AB R154, R177, R180 ;  /* 0x000000b4b19a723e */ /* 0x000fe400000000ff */
[----:B------:R-:W-:Y:S01]  /*f550*/  F2FP.F16.F32.PACK_AB R155, R182, R181 ;  /* 0x000000b5b69b723e */ /* 0x000fe200000000ff */
        /* <DEDUP_REMOVED lines=127> */
[----:B------:R0:W-:Y:S02]  /*fd50*/  ST.E desc[UR36][R16.64+0x40c], R151 ;  /* 0x00040c9710007985 */ /* 0x0001e4000c101924 */
[----:B0-----:R-:W-:-:S06]  /*fd60*/  WARPGROUP.ARRIVE ;  /* 0x00000000000079c5 */ /* 0x001fcc0000000000 */
[----:B------:R-:W-:Y:S01]  /*fd70*/  HGMMA.64x256x16.F32 R24, R152, gdesc[UR4].tnspB, R24, gsb0 ;  /* 0x43e0000498187df0 */ /* 0x000fe20008000818 */
[----:B------:R-:W-:Y:S02]  /*fd80*/  R2UR UR6, R6 ;  /* 0x00000000060672ca */ /* 0x000fe400000e0000 */
[----:B------:R-:W-:Y:S01]  /*fd90*/  R2UR UR7, R7 ;  /* 0x00000000070772ca */ /* 0x000fe200000e0000 */
[----:B------:R-:W-:Y:S01]  /*fda0*/  STL [R1+0x68], R0 ;  /* 0x0000680001007387 */ /* 0x000fe20000100800 */
[----:B------:R-:W-:Y:S02]  /*fdb0*/  VIADD R6, R4, 0x180 ;  /* 0x0000018004067836 */ /* 0x000fe40000000000 */
[----:B------:R-:W-:Y:S01]  /*fdc0*/  IMAD.MOV.U32 R7, RZ, RZ, R5 ;  /* 0x000000ffff077224 */ /* 0x000fe200078e0005 */
[----:B------:R-:W-:Y:S02]  /*fdd0*/  WARPGROUP.DEPBAR.LE gsb0, 0x0 ;  /* 0x00008000000079c5 */ /* 0x000fe40000010000 */
[----:B------:R-:W-:-:S02]  /*fde0*/  F2FP.F16.F32.PACK_AB R152, R173, R174 ;  /* 0x000000aead98723e */ /* 0x000fc400000000ff */
[----:B------:R-:W-:Y:S02]  /*fdf0*/  F2FP.F16.F32.PACK_AB R153, R176, R175 ;  /* 0x000000afb099723e */ /* 0x000fe400000000ff */
        /* <DEDUP_REMOVED lines=275> */
[----:B------:R-:W-:Y:S01]  /*10f30*/  VIADD R4, R4, 0x280 ;  /* 0x0000028004047836 */ /* 0x000fe20000000000 */
        /* <DEDUP_REMOVED lines=138> */
[----:B------:R-:W-:Y:S02]  /*117e0*/  WARPGROUP.DEPBAR.LE gsb0, 0x0 ;  /* 0x00008000000079c5 */ /* 0x000fe40000010000 */
[----:B------:R-:W-:Y:S02]  /*117f0*/  F2FP.F16.F32.PACK_AB R152, R14, R13 ;  /* 0x0000000d0e98723e */ /* 0x000fe400000000ff */
[----:B------:R-:W-:Y:S02]  /*11800*/  F2FP.F16.F32.PACK_AB R153, R18, R15 ;  /* 0x0000000f1299723e */ /* 0x000fe400000000ff */
[----:B------:R-:W-:-:S02]  /*11810*/  F2FP.F16.F32.PACK_AB R154, R11, R8 ;  /* 0x000000080b9a723e */ /* 0x000fc400000000ff */
        /* <DEDUP_REMOVED lines=131> */
[----:B------:R-:W-:Y:S02]  /*12050*/  STL [R1+0x68], R0 ;  /* 0x0000680001007387 */ /* 0x000fe40000100800 */
[----:B------:R-:W-:Y:S02]  /*12060*/  WARPGROUP.DEPBAR.LE gsb0, 0x0 ;  /* 0x00008000000079c5 */ /* 0x000fe40000010000 */
        /* <DEDUP_REMOVED lines=128> */
[----:B------:R0:W-:Y:S04]  /*12870*/  STL [R1+0x68], R0 ;  /* 0x0000680001007387 */ /* 0x0001e80000100800 */
[----:B------:R-:W2:Y:S04]  /*12880*/  LD.E R3, desc[UR36][R16.64+0x210] ;  /* 0x0002102410037980 */ /* 0x000ea8000c101900 */
[----:B------:R-:W3:Y:S04]  /*12890*/  LD.E R5, desc[UR36][R16.64+0x214] ;  /* 0x0002142410057980 */ /* 0x000ee8000c101900 */
[----:B0-----:R-:W4:Y:S04]  /*128a0*/  LD.E R0, desc[UR36][R16.64+0x390] ;  /* 0x0003902410007980 */ /* 0x001f28000c101900 */
        /* <DEDUP_REMOVED lines=125> */
[----:B----4-:R0:W-:Y:S04]  /*13080*/  ST.E desc[UR36][R16.64+0x390], R0 ;  /* 0x0003900010007985 */ /* 0x0101e8000c101924 */
[----:B0-----:R-:W4:Y:S04]  /*13090*/  LD.E R0, desc[UR36][R16.64+0x28] ;  /* 0x0000282410007980 */ /* 0x001f28000c101900 */
[----:B--2---:R0:W-:Y:S04]  /*130a0*/  ST.E desc[UR36][R16.64+0x210], R3 ;  /* 0x0002100310007985 */ /* 0x0041e8000c101924 */
[----:B---3--:R1:W-:Y:S04]  /*130b0*/  ST.E desc[UR36][R16.64+0x214], R5 ;  /* 0x0002140510007985 */ /* 0x0083e8000c101924 */
        /* <DEDUP_REMOVED lines=125> */
[----:B0-----:R1:W5:Y:S01]  /*13890*/  LDL R3, [R1+0x1f8] ;  /* 0x0001f80001037983 */ /* 0x0013620000100800 */
[----:B----4-:R-:W-:-:S04]  /*138a0*/  LOP3.LUT R0, R0, 0x1, RZ, 0xfc, !PT ;  /* 0x0000000100007812 */ /* 0x010fc800078efcff */
[----:B------:R-:W-:Y:S01]  /*138b0*/  ISETP.NE.AND P0, PT, R0, 0x3, PT ;  /* 0x000000030000780c */ /* 0x000fe20003f05270 */
[----:B------:R-:W-:-:S12]  /*138c0*/  BSSY B0, `(.L_x_2223) ;  /* 0x0000003000007945 */ /* 0x000fd80003800000 */
[----:B-1----:R-:W-:Y:S05]  /*138d0*/  @!P0 BRA `(.L_x_2224) ;  /* 0x0000000000048947 */ /* 0x002fea0003800000 */
[----:B------:R-:W-:Y:S01]  /*138e0*/  BPT.TRAP 0x1 ;  /* 0x000000040000795c */ /* 0x000fe20000300000 */
.L_x_2224:
[----:B------:R-:W-:Y:S05]  /*138f0*/  BSYNC B0 ;  /* 0x0000000000007941 */ /* 0x000fea0003800000 */
.L_x_2223:
[----:B------:R-:W2:Y:S04]  /*13900*/  LD.E.64 R4, desc[UR36][R16.64+0x48] ;  /* 0x0000482410047980 */ /* 0x000ea8000c101b00 */
[----:B------:R-:W3:Y:S01]  /*13910*/  LD.E R0, desc[UR36][R16.64+0x34] ;  /* 0x0000342410007980 */ /* 0x000ee2000c101900 */
[C---:B------:R-:W-:Y:S01]  /*13920*/  ISETP.GT.AND P0, PT, R10.reuse, R2, PT ;  /* 0x000000020a00720c */ /* 0x040fe20003f04270 */
[----:B------:R-:W-:Y:S01]  /*13930*/  VIADD R10, R10, 0xffffffff ;  /* 0xffffffff0a0a7836 */ /* 0x000fe20000000000 */
[----:B--2---:R-:W-:-:S05]  /*13940*/  MOV R4, R4 ;  /* 0x0000000400047202 */ /* 0x004fca0000000f00 */
[----:B-----5:R-:W-:-:S05]  /*13950*/  IMAD R3, R3, 0x8, R4 ;  /* 0x0000000803037824 */ /* 0x020fca00078e0204 */
[----:B---3--:R-:W-:-:S04]  /*13960*/  PRMT R0, R0, 0x654, R3 ;  /* 0x0000065400007816 */ /* 0x008fc80000000003 */
[----:B------:R0:W-:Y:S01]  /*13970*/  SYNCS.ARRIVE.TRANS64.RED.A1T0 RZ, [R0+URZ], RZ ;  /* 0x000000ff00ff79a7 */ /* 0x0001e2000810043f */
[----:B------:R-:W-:Y:S05]  /*13980*/  @P0 BRA `(.L_x_2225) ;  /* 0xffffff6000880947 */ /* 0x000fea000383ffff */
.L_x_2206:
[----:B------:R-:W-:-:S13]  /*13990*/  ISETP.GE.AND P0, PT, R10, UR40, PT ;  /* 0x000000280a007c0c */ /* 0x000fda000bf06270 */
[----:B------:R-:W-:Y:S05]  /*139a0*/  @!P0 BRA `(.L_x_2226) ;  /* 0x000000b000b88947 */ /* 0x000fea0003800000 */
[----:B------:R1:W5:Y:S01]  /*139b0*/  LDL.64 R2, [R1+0x158] ;  /* 0x0001580001027983 */ /* 0x0003620000100a00 */
[----:B------:R-:W-:-:S05]  /*139c0*/  IADD3 R4, P0, R16, 0x28, RZ ;  /* 0x0000002810047810 */ /* 0x000fca0007f1e0ff */
[----:B------:R-:W-:-:S08]  /*139d0*/  IMAD.X R5, RZ, RZ, R17, P0 ;  /* 0x000000ffff057224 */ /* 0x000fd000000e0611 */
.L_x_2259:
[----:B--2--5:R-:W2:Y:S04]  /*139e0*/  LD.E R7, desc[UR36][R2.64] ;  /* 0x0000002402077980 */ /* 0x024ea8000c101900 */
[----:B0-----:R-:W3:Y:S01]  /*139f0*/  LD.E R0, desc[UR36][R2.64+0x8] ;  /* 0x0000082402007980 */ /* 0x001ee2000c101900 */
[----:B--2---:R-:W-:-:S05]  /*13a00*/  VIADD R7, R7, 0x1 ;  /* 0x0000000107077836 */ /* 0x004fca0000000000 */
[----:B------:R-:W-:-:S13]  /*13a10*/  ISETP.NE.AND P0, PT, R7, 0x2, PT ;  /* 0x000000020700780c */ /* 0x000fda0003f05270 */
[----:B------:R0:W5:Y:S04]  /*13a20*/  @P0 LD.E R11, desc[UR36][R2.64+0x4] ;  /* 0x00000424020b0980 */ /* 0x000168000c101900 */
[----:B------:R-:W2:Y:S01]  /*13a30*/  @!P0 LD.E R6, desc[UR36][R2.64+0x4] ;  /* 0x0000042402068980 */ /* 0x000ea2000c101900 */
[----:B---3--:R-:W-:-:S03]  /*13a40*/  VIADD R9, R0, 0x1 ;  /* 0x0000000100097836 */ /* 0x008fc60000000000 */
[----:B------:R3:W-:Y:S04]  /*13a50*/  ST.E desc[UR36][R2.64], R7 ;  /* 0x0000000702007985 */ /* 0x0007e8000c101924 */
[----:B------:R0:W-:Y:S04]  /*13a60*/  ST.E desc[UR36][R2.64+0x8], R9 ;  /* 0x0000080902007985 */ /* 0x0001e8000c101924 */
[----:B------:R0:W-:Y:S01]  /*13a70*/  @!P0 ST.E desc[UR36][R2.64], RZ ;  /* 0x000000ff02008985 */ /* 0x0001e2000c101924 */
[----:B--2---:R-:W-:-:S05]  /*13a80*/  @!P0 LOP3.LUT R11, R6, 0x1, RZ, 0x3c, !PT ;  /* 0x00000001060b8812 */ /* 0x004fca00078e3cff */
[----:B------:R0:W-:Y:S04]  /*13a90*/  @!P0 ST.E desc[UR36][R2.64+0x4], R11 ;  /* 0x0000040b02008985 */ /* 0x0001e8000c101924 */
[----:B------:R-:W2:Y:S01]  /*13aa0*/  LDL R0, [R1] ;  /* 0x0000000001007983 */ /* 0x000ea20000100800 */
[----:B------:R-:W-:Y:S05]  /*13ab0*/  YIELD ;  /* 0x0000000000007946 */ /* 0x000fea0003800000 */
[----:B------:R-:W-:Y:S01]  /*13ac0*/  BSSY B0, `(.L_x_2227) ;  /* 0x0000006000007945 */ /* 0x000fe20003800000 */
[----:B---3--:R-:W-:Y:S01]  /*13ad0*/  @!P0 IMAD.MOV.U32 R7, RZ, RZ, RZ ;  /* 0x000000ffff078224 */ /* 0x008fe200078e00ff */
[----:B--2---:R-:W-:-:S04]  /*13ae0*/  LOP3.LUT R0, R0, 0x1, RZ, 0xfc, !PT ;  /* 0x0000000100007812 */ /* 0x004fc800078efcff */
[----:B------:R-:W-:-:S13]  /*13af0*/  ISETP.NE.AND P1, PT, R0, 0x3, PT ;  /* 0x000000030000780c */ /* 0x000fda0003f25270 */
[----:B0-----:R-:W-:Y:S05]  /*13b00*/  @!P1 BRA `(.L_x_2228) ;  /* 0x0000000000049947 */ /* 0x001fea0003800000 */
[----:B------:R-:W-:Y:S01]  /*13b10*/  BPT.TRAP 0x1 ;  /* 0x000000040000795c */ /* 0x000fe20000300000 */
.L_x_2228:
[----:B------:R-:W-:Y:S05]  /*13b20*/  BSYNC B0 ;  /* 0x0000000000007941 */ /* 0x000fea0003800000 */
.L_x_2227:
[----:B------:R-:W2:Y:S01]  /*13b30*/  LDL.64 R8, [R1+0x18] ;  /* 0x0000180001087983 */ /* 0x000ea20000100a00 */
[----:B-----5:R-:W-:Y:S02]  /*13b40*/  SHF.L.U32 R12, R11, 0x1f, RZ ;  /* 0x0000001f0b0c7819 */ /* 0x020fe400000006ff */
[----:B--2---:R-:W-:-:S05]  /*13b50*/  MOV R8, R8 ;  /* 0x0000000800087202 */ /* 0x004fca0000000f00 */
[----:B------:R-:W-:-:S04]  /*13b60*/  IMAD R7, R7, 0x8, R8 ;  /* 0x0000000807077824 */ /* 0x000fc800078e0208 */
[----:B------:R0:W2:Y:S01]  /*13b70*/  SYNCS.PHASECHK.TRANS64.TRYWAIT P0, [R7+URZ], R12 ;  /* 0x0000000c070075a7 */ /* 0x0000a2000800017f */
[----:B------:R0:W5:Y:S04]  /*13b80*/  LD.E R0, desc[UR36][R2.64] ;  /* 0x0000002402007980 */ /* 0x000168000c101900 */
[----:B------:R0:W5:Y:S01]  /*13b90*/  LD.E R6, desc[UR36][R2.64+0x4] ;  /* 0x0000042402067980 */ /* 0x000162000c101900 */
[----:B------:R-:W-:Y:S04]  /*13ba0*/  BSSY B0, `(.L_x_2229) ;  /* 0x0000003000007945 */ /* 0x000fe80003800000 */
[----:B------:R-:W-:Y:S05]  /*13bb0*/  @!P1 BRA `(.L_x_2230) ;  /* 0x0000000000049947 */ /* 0x000fea0003800000 */
[----:B------:R-:W-:Y:S01]  /*13bc0*/  BPT.TRAP 0x1 ;  /* 0x000000040000795c */ /* 0x000fe20000300000 */
.L_x_2230:
[----:B------:R-:W-:Y:S05]  /*13bd0*/  BSYNC B0 ;  /* 0x0000000000007941 */ /* 0x000fea0003800000 */
.L_x_2229:
[----:B------:R-:W-:Y:S04]  /*13be0*/  BSSY B0, `(.L_x_2231) ;  /* 0x0000006000007945 */ /* 0x000fe80003800000 */
[----:B--2---:R-:W-:Y:S05]  /*13bf0*/  @P0 BRA `(.L_x_2232) ;  /* 0x0000000000100947 */ /* 0x004fea0003800000 */
[----:B-----5:R-:W-:Y:S01]  /*13c00*/  IMAD R0, R0, 0x8, R8 ;  /* 0x0000000800007824 */ /* 0x020fe200078e0208 */
[----:B0-----:R-:W-:-:S04]  /*13c10*/  SHF.L.U32 R7, R6, 0x1f, RZ ;  /* 0x0000001f06077819 */ /* 0x001fc800000006ff */
[----:B------:R-:W0:Y:S02]  /*13c20*/  SYNCS.PHASECHK.TRANS64.TRYWAIT P0, [R0+URZ], R7 ;  /* 0x00000007000075a7 */ /* 0x000e24000800017f */
[----:B0-----:R-:W-:Y:S05]  /*13c30*/  @!P0 BRA `(.L_x_2233) ;  /* 0x0000013c00ec8947 */ /* 0x001fea0003800000 */
.L_x_2232:
[----:B------:R-:W-:Y:S05]  /*13c40*/  BSYNC B0 ;  /* 0x0000000000007941 */ /* 0x000fea0003800000 */
.L_x_2231:
[----:B0-----:R-:W2:Y:S04]  /*13c50*/  LD.E R7, desc[UR36][R2.64] ;  /* 0x0000002402077980 */ /* 0x001ea8000c101900 */
[----:B------:R-:W2:Y:S01]  /*13c60*/  LDL.64 R12, [R1+0x80] ;  /* 0x00008000010c7983 */ /* 0x000ea20000100a00 */
[----:B------:R-:W-:Y:S05]  /*13c70*/  WARPSYNC.ALL ;  /* 0x0000000000007948 */ /* 0x000fea0003800000 */
[----:B------:R-:W3:Y:S04]  /*13c80*/  LDL.64 R20, [R1+0x78] ;  /* 0x0000780001147983 */ /* 0x000ee80000100a00 */
[----:B------:R-:W4:Y:S04]  /*13c90*/  LDL.64 R8, [R1+0x78] ;  /* 0x0000780001087983 */ /* 0x000f280000100a00 */
[----:B------:R-:W4:Y:S01]  /*13ca0*/  LDL.64 R14, [R1+0x78] ;  /* 0x00007800010e7983 */ /* 0x000f220000100a00 */
[----:B--2--5:R-:W-:-:S02]  /*13cb0*/  IMAD R6, R7, 0x300, R12 ;  /* 0x0000030007067824 */ /* 0x024fc400078e020c */
[----:B------:R-:W-:Y:S01]  /*13cc0*/  IMAD.MOV.U32 R7, RZ, RZ, R13 ;  /* 0x000000ffff077224 */ /* 0x000fe200078e000d */
[----:B------:R-:W2:Y:S01]  /*13cd0*/  LDL.64 R18, [R1+0x78] ;  /* 0x0000780001127983 */ /* 0x000ea20000100a00 */
[----:B------:R-:W-:Y:S01]  /*13ce0*/  WARPGROUP.ARRIVE ;  /* 0x00000000000079c5 */ /* 0x000fe20000000000 */
[C---:B------:R-:W-:Y:S01]  /*13cf0*/  R2UR UR6, R6.reuse ;  /* 0x00000000060672ca */ /* 0x040fe200000e0000 */
[----:B------:R-:W-:Y:S01]  /*13d00*/  IMAD.MOV.U32 R0, RZ, RZ, 0x1 ;  /* 0x00000001ff007424 */ /* 0x000fe200078e00ff */
[----:B------:R-:W-:Y:S01]  /*13d10*/  R2UR UR7, R7 ;  /* 0x00000000070772ca */ /* 0x000fe200000e0000 */
[----:B------:R0:W-:Y:S04]  /*13d20*/  STL [R1+0x60], RZ ;  /* 0x000060ff01007387 */ /* 0x0001e80000100800 */
[----:B------:R0:W-:Y:S04]  /*13d30*/  STL [R1+0x60], R0 ;  /* 0x0000600001007387 */ /* 0x0001e80000100800 */
[----:B------:R0:W-:Y:S04]  /*13d40*/  STL [R1+0x60], R0 ;  /* 0x0000600001007387 */ /* 0x0001e80000100800 */
[----:B------:R0:W-:Y:S04]  /*13d50*/  STL [R1+0x60], R0 ;  /* 0x0000600001007387 */ /* 0x0001e80000100800 */
[----:B------:R0:W-:Y:S01]  /*13d60*/  STL [R1+0x60], R0 ;  /* 0x0000600001007387 */ /* 0x0001e20000100800 */
[----:B------:R-:W-:Y:S01]  /*13d70*/  VIADD R12, R6, 0x2 ;  /* 0x00000002060c7836 */ /* 0x000fe20000000000 */
[----:B---3--:R-:W-:-:S02]  /*13d80*/  R2UR UR4, R20 ;  /* 0x00000000140472ca */ /* 0x008fc400000e0000 */
[----:B------:R-:W-:-:S13]  /*13d90*/  R2UR UR5, R21 ;  /* 0x00000000150572ca */ /* 0x000fda00000e0000 */
[----:B------:R-:W-:Y:S01]  /*13da0*/  HGMMA.64x96x16.F32 R24, gdesc[UR4], RZ, !UPT, gsb0 ;  /* 0x01600000041879f0 */ /* 0x000fe2000c0008ff */
[----:B----4-:R-:W-:Y:S01]  /*13db0*/  VIADD R8, R8, 0x2 ;  /* 0x0000000208087836 */ /* 0x010fe20000000000 */
[----:B------:R-:W-:Y:S02]  /*13dc0*/  R2UR UR6, R12 ;  /* 0x000000000c0672ca */ /* 0x000fe400000e0000 */
[----:B------:R-:W-:Y:S02]  /*13dd0*/  R2UR UR7, R13 ;  /* 0x000000000d0772ca */ /* 0x000fe400000e0000 */
[----:B------:R-:W-:Y:S02]  /*13de0*/  R2UR UR4, R8 ;  /* 0x00000000080472ca */ /* 0x000fe400000e0000 */
[----:B------:R-:W-:Y:S01]  /*13df0*/  R2UR UR5, R9 ;  /* 0x00000000090572ca */ /* 0x000fe200000e0000 */
[----:B------:R-:W-:Y:S02]  /*13e00*/  WARPGROUP.DEPBAR.LE gsb0, 0x0 ;  /* 0x00008000000079c5 */ /* 0x000fe40000010000 */
[----:B------:R-:W3:Y:S04]  /*13e10*/  LD.E R20, desc[UR36][R4.64] ;  /* 0x0000002404147980 */ /* 0x000ee8000c101900 */
[----:B------:R0:W5:Y:S04]  /*13e20*/  LD.E R7, desc[UR36][R2.64] ;  /* 0x0000002402077980 */ /* 0x000168000c101900 */
[----:B------:R0:W5:Y:S01]  /*13e30*/  LD.E R11, desc[UR36][R2.64+0x4] ;  /* 0x00000424020b7980 */ /* 0x000162000c101900 */
[----:B------:R-:W-:Y:S01]  /*13e40*/  WARPGROUP.ARRIVE ;  /* 0x00000000000079c5 */ /* 0x000fe20000000000 */
[----:B------:R-:W-:Y:S01]  /*13e50*/  VIADD R14, R14, 0x4 ;  /* 0x000000040e0e7836 */ /* 0x000fe20000000000 */
[----:B------:R-:W-:Y:S01]  /*13e60*/  BSSY B0, `(.L_x_2234) ;  /* 0x000001a000007945 */ /* 0x000fe20003800000 */
[----:B------:R-:W-:-:S02]  /*13e70*/  VIADD R8, R6, 0x4 ;  /* 0x0000000406087836 */ /* 0x000fc40000000000 */
[--C-:B------:R-:W-:Y:S01]  /*13e80*/  IMAD.MOV.U32 R9, RZ, RZ, R13.reuse ;  /* 0x000000ffff097224 */ /* 0x100fe200078e000d */
[----:B------:R-:W-:Y:S01]  /*13e90*/  HGMMA.64x96x16.F32 R24, gdesc[UR4], R24, gsb0 ;  /* 0x01600000041879f0 */ /* 0x000fe20008000818 */
[----:B------:R-:W-:Y:S01]  /*13ea0*/  R2UR UR4, R14 ;  /* 0x000000000e0472ca */ /* 0x000fe200000e0000 */
[----:B--2---:R-:W-:Y:S01]  /*13eb0*/  VIADD R18, R18, 0x6 ;  /* 0x0000000612127836 */ /* 0x004fe20000000000 */
[----:B------:R-:W-:Y:S01]  /*13ec0*/  R2UR UR6, R8 ;  /* 0x00000000080672ca */ /* 0x000fe200000e0000 */
[----:B------:R-:W-:Y:S01]  /*13ed0*/  VIADD R8, R6, 0x6 ;  /* 0x0000000606087836 */ /* 0x000fe20000000000 */
[----:B------:R-:W-:Y:S01]  /*13ee0*/  R2UR UR7, R9 ;  /* 0x00000000090772ca */ /* 0x000fe200000e0000 */
[----:B------:R-:W-:Y:S01]  /*13ef0*/  IMAD.MOV.U32 R9, RZ, RZ, R13 ;  /* 0x000000ffff097224 */ /* 0x000fe200078e000d */
[----:B------:R-:W-:Y:S01]  /*13f00*/  R2UR UR5, R15 ;  /* 0x000000000f0572ca */ /* 0x000fe200000e0000 */
[----:B------:R-:W-:Y:S02]  /*13f10*/  WARPGROUP.DEPBAR.LE gsb0, 0x0 ;  /* 0x00008000000079c5 */ /* 0x000fe40000010000 */
[----:B------:R-:W-:-:S10]  /*13f20*/  WARPGROUP.ARRIVE ;  /* 0x00000000000079c5 */ /* 0x000fd40000000000 */
        /* <DEDUP_REMOVED lines=8> */
[----:B---3--:R-:W-:-:S04]  /*13fb0*/  LOP3.LUT R20, R20, 0x1, RZ, 0xfc, !PT ;  /* 0x0000000114147812 */ /* 0x008fc800078efcff */
[----:B------:R-:W-:Y:S01]  /*13fc0*/  ISETP.NE.AND P0, PT, R20, 0x3, PT ;  /* 0x000000031400780c */ /* 0x000fe20003f05270 */
[----:B------:R-:W-:-:S12]  /*13fd0*/  WARPGROUP.DEPBAR.LE gsb0, 0x0 ;  /* 0x00008000000079c5 */ /* 0x000fd80000010000 */
[----:B0-----:R-:W-:Y:S05]  /*13fe0*/  @!P0 BRA `(.L_x_2235) ;  /* 0x0000000000048947 */ /* 0x001fea0003800000 */
[----:B------:R-:W-:Y:S01]  /*13ff0*/  BPT.TRAP 0x1 ;  /* 0x000000040000795c */ /* 0x000fe20000300000 */
.L_x_2235:
[----:B------:R-:W-:Y:S05]  /*14000*/  BSYNC B0 ;  /* 0x0000000000007941 */ /* 0x000fea0003800000 */
.L_x_2234:
[----:B------:R-:W2:Y:S01]  /*14010*/  LD.E.64 R8, desc[UR36][R4.64+0x18] ;  /* 0x0000182404087980 */ /* 0x000ea2000c101b00 */
[----:B-----5:R-:W-:Y:S02]  /*14020*/  SHF.L.U32 R12, R11, 0x1f, RZ ;  /* 0x0000001f0b0c7819 */ /* 0x020fe400000006ff */
[----:B--2---:R-:W-:-:S05]  /*14030*/  MOV R8, R8 ;  /* 0x0000000800087202 */ /* 0x004fca0000000f00 */
[----:B------:R-:W-:-:S04]  /*14040*/  IMAD R7, R7, 0x8, R8 ;  /* 0x0000000807077824 */ /* 0x000fc800078e0208 */
[----:B------:R0:W2:Y:S01]  /*14050*/  SYNCS.PHASECHK.TRANS64.TRYWAIT P0, [R7+URZ], R12 ;  /* 0x0000000c070075a7 */ /* 0x0000a2000800017f */
[----:B------:R-:W3:Y:S04]  /*14060*/  LD.E R9, desc[UR36][R4.64] ;  /* 0x0000002404097980 */ /* 0x000ee8000c101900 */
[----:B------:R0:W5:Y:S04]  /*14070*/  LD.E R6, desc[UR36][R2.64] ;  /* 0x0000002402067980 */ /* 0x000168000c101900 */
[----:B------:R0:W5:Y:S01]  /*14080*/  LD.E R8, desc[UR36][R2.64+0x4] ;  /* 0x0000042402087980 */ /* 0x000162000c101900 */
[----:B------:R-:W-:Y:S01]  /*14090*/  BSSY B0, `(.L_x_2236) ;  /* 0x0000005000007945 */ /* 0x000fe20003800000 */
[----:B---3--:R-:W-:-:S04]  /*140a0*/  LOP3.LUT R9, R9, 0x1, RZ, 0xfc, !PT ;  /* 0x0000000109097812 */ /* 0x008fc800078efcff */
[----:B------:R-:W-:-:S13]  /*140b0*/  ISETP.NE.AND P1, PT, R9, 0x3, PT ;  /* 0x000000030900780c */ /* 0x000fda0003f25270 */
[----:B0-2---:R-:W-:Y:S05]  /*140c0*/  @!P1 BRA `(.L_x_2237) ;  /* 0x0000000000049947 */ /* 0x005fea0003800000 */
[----:B------:R-:W-:Y:S01]  /*140d0*/  BPT.TRAP 0x1 ;  /* 0x000000040000795c */ /* 0x000fe20000300000 */
.L_x_2237:
[----:B------:R-:W-:Y:S05]  /*140e0*/  BSYNC B0 ;  /* 0x0000000000007941 */ /* 0x000fea0003800000 */
.L_x_2236:
[----:B------:R-:W-:Y:S04]  /*140f0*/  BSSY B0, `(.L_x_2238) ;  /* 0x0000008000007945 */ /* 0x000fe80003800000 */
[----:B------:R-:W-:Y:S05]  /*14100*/  @P0 BRA `(.L_x_2239) ;  /* 0x0000000000180947 */ /* 0x000fea0003800000 */
[----:B------:R-:W2:Y:S01]  /*14110*/  LD.E.64 R4, desc[UR36][R4.64+0x18] ;  /* 0x0000182404047980 */ /* 0x000ea2000c101b00 */
[----:B-----5:R-:W-:Y:S02]  /*14120*/  SHF.L.U32 R8, R8, 0x1f, RZ ;  /* 0x0000001f08087819 */ /* 0x020fe400000006ff */
[----:B--2---:R-:W-:-:S05]  /*14130*/  MOV R7, R4 ;  /* 0x0000000400077202 */ /* 0x004fca0000000f00 */
[----:B------:R-:W-:-:S04]  /*14140*/  IMAD R7, R6, 0x8, R7 ;  /* 0x0000000806077824 */ /* 0x000fc800078e0207 */
[----:B------:R-:W0:Y:S02]  /*14150*/  SYNCS.PHASECHK.TRANS64.TRYWAIT P0, [R7+URZ], R8 ;  /* 0x00000008070075a7 */ /* 0x000e24000800017f */
[----:B0-----:R-:W-:Y:S05]  /*14160*/  @!P0 BRA `(.L_x_2240) ;  /* 0x0000013800b48947 */ /* 0x001fea0003800000 */
.L_x_2239:
[----:B------:R-:W-:Y:S05]  /*14170*/  BSYNC B0 ;  /* 0x0000000000007941 */ /* 0x000fea0003800000 */
.L_x_2238:
[----:B0-----:R-:W2:Y:S04]  /*14180*/  LDL R7, [R1+0x70] ;  /* 0x0000700001077983 */ /* 0x001ea80000100800 */
[----:B------:R-:W3:Y:S04]  /*14190*/  LD.E R11, desc[UR36][R2.64] ;  /* 0x00000024020b7980 */ /* 0x000ee8000c101900 */
[----:B------:R-:W3:Y:S04]  /*141a0*/  LDL.64 R20, [R1+0xf8] ;  /* 0x0000f80001147983 */ /* 0x000ee80000100a00 */
[----:B------:R-:W4:Y:S04]  /*141b0*/  LDL.64 R4, [R1+0xf0] ;  /* 0x0000f00001047983 */ /* 0x000f280000100a00 */
[----:B-----5:R-:W4:Y:S04]  /*141c0*/  LDL.64 R8, [R1+0xf0] ;  /* 0x0000f00001087983 */ /* 0x020f280000100a00 */
[----:B------:R-:W4:Y:S04]  /*141d0*/  LDL.64 R12, [R1+0xf0] ;  /* 0x0000f000010c7983 */ /* 0x000f280000100a00 */
[----:B------:R-:W4:Y:S01]  /*141e0*/  LDL.64 R14, [R1+0xf0] ;  /* 0x0000f000010e7983 */ /* 0x000f220000100a00 */
[----:B------:R-:W-:Y:S05]  /*141f0*/  WARPSYNC.ALL ;  /* 0x0000000000007948 */ /* 0x000fea0003800000 */
[----:B------:R-:W-:Y:S01]  /*14200*/  WARPGROUP.ARRIVE ;  /* 0x00000000000079c5 */ /* 0x000fe20000000000 */
[----:B------:R-:W4:Y:S01]  /*14210*/  LDL.64 R18, [R1+0xf0] ;  /* 0x0000f00001127983 */ /* 0x000f220000100a00 */
[----:B--2---:R-:W-:Y:S01]  /*14220*/  ISETP.NE.U32.AND P0, PT, R7, RZ, PT ;  /* 0x000000ff0700720c */ /* 0x004fe20003f05070 */
[----:B---3--:R-:W-:-:S02]  /*14230*/  IMAD R6, R11, 0xc00, R20 ;  /* 0x00000c000b067824 */ /* 0x008fc400078e0214 */
[----:B------:R-:W-:Y:S01]  /*14240*/  IMAD.MOV.U32 R7, RZ, RZ, R21 ;  /* 0x000000ffff077224 */ /* 0x000fe200078e0015 */
[----:B----4-:R-:W-:Y:S02]  /*14250*/  R2UR UR4, R4 ;  /* 0x00000000040472ca */ /* 0x010fe400000e0000 */
[----:B------:R-:W-:Y:S02]  /*14260*/  R2UR UR6, R6 ;  /* 0x00000000060672ca */ /* 0x000fe400000e0000 */
[----:B------:R-:W-:Y:S02]  /*14270*/  R2UR UR7, R7 ;  /* 0x00000000070772ca */ /* 0x000fe400000e0000 */
[----:B------:R-:W-:-:S03]  /*14280*/  R2UR UR5, R5 ;  /* 0x00000000050572ca */ /* 0x000fc600000e0000 */
[----:B------:R-:W-:Y:S01]  /*14290*/  VOTEU.ANY UP0, P0 ;  /* 0x00000000003f7886 */ /* 0x000fe20000000100 */
[----:B------:R-:W-:Y:S01]  /*142a0*/  VIADD R8, R8, 0x2 ;  /* 0x0000000208087836 */ /* 0x000fe20000000000 */
[----:B------:R0:W-:Y:S01]  /*142b0*/  STL [R1+0x70], R0 ;  /* 0x0000700001007387 */ /* 0x0001e20000100800 */
[----:B------:R-:W-:Y:S02]  /*142c0*/  VIADD R4, R6, 0x2 ;  /* 0x0000000206047836 */ /* 0x000fe40000000000 */
[----:B------:R-:W-:Y:S01]  /*142d0*/  VIADD R12, R12, 0x4 ;  /* 0x000000040c0c7836 */ /* 0x000fe20000000000 */
[----:B------:R0:W5:Y:S04]  /*142e0*/  LDL R7, [R1+0xc] ;  /* 0x00000c0001077983 */ /* 0x0001680000100800 */
[----:B------:R-:W-:Y:S01]  /*142f0*/  HGMMA.64x96x16.F32 R24, gdesc[UR4], R24, UP0, gsb0 ;  /* 0x01600000041879f0 */ /* 0x000fe2000b800818 */
[----:B------:R-:W-:Y:S01]  /*14300*/  IMAD.MOV.U32 R5, RZ, RZ, R21 ;  /* 0x000000ffff057224 */ /* 0x000fe200078e0015 */
[----:B------:R-:W-:-:S02]  /*14310*/  R2UR UR6, R4 ;  /* 0x00000000040672ca */ /* 0x000fc400000e0000 */
[----:B------:R-:W-:Y:S02]  /*14320*/  R2UR UR4, R8 ;  /* 0x00000000080472ca */ /* 0x000fe400000e0000 */
[----:B------:R-:W-:Y:S02]  /*14330*/  R2UR UR7, R5 ;  /* 0x00000000050772ca */ /* 0x000fe400000e0000 */
[----:B------:R-:W-:Y:S02]  /*14340*/  R2UR UR5, R9 ;  /* 0x00000000090572ca */ /* 0x000fe400000e0000 */
[----:B------:R-:W2:Y:S01]  /*14350*/  LDL.64 R8, [R1+0xf0] ;  /* 0x0000f00001087983 */ /* 0x000ea20000100a00 */
[----:B------:R-:W-:Y:S02]  /*14360*/  VIADD R4, R6, 0x4 ;  /* 0x0000000406047836 */ /* 0x000fe40000000000 */
[----:B------:R-:W-:Y:S01]  /*14370*/  IMAD.MOV.U32 R5, RZ, RZ, R21 ;  /* 0x000000ffff057224 */ /* 0x000fe200078e0015 */
[----:B------:R-:W-:-:S02]  /*14380*/  WARPGROUP.DEPBAR.LE gsb0, 0x0 ;  /* 0x00008000000079c5 */ /* 0x000fc40000010000 */
[----:B------:R-:W-:-:S06]  /*14390*/  WARPGROUP.ARRIVE ;  /* 0x00000000000079c5 */ /* 0x000fcc0000000000 */
[----:B------:R-:W-:Y:S01]  /*143a0*/  HGMMA.64x96x16.F32 R24, gdesc[UR4], R24, gsb0 ;  /* 0x01600000041879f0 */ /* 0x000fe20008000818 */
[----:B------:R-:W-:Y:S02]  /*143b0*/  R2UR UR6, R4 ;  /* 0x00000000040672ca */ /* 0x000fe400000e0000 */
[----:B------:R-:W-:Y:S02]  /*143c0*/  R2UR UR7, R5 ;  /* 0x00000000050772ca */ /* 0x000fe400000e0000 */
[----:B------:R-:W-:Y:S02]  /*143d0*/  R2UR UR4, R12 ;  /* 0x000000000c0472ca */ /* 0x000fe400000e0000 */
[----:B------:R-:W-:Y:S02]  /*143e0*/  R2UR UR5, R13 ;  /* 0x000000000d0572ca */ /* 0x000fe400000e0000 */
[----:B------:R-:W3:Y:S01]  /*143f0*/  LDL.64 R12, [R1+0xf0] ;  /* 0x0000f000010c7983 */ /* 0x000ee20000100a00 */
[----:B------:R-:W-:-:S02]  /*14400*/  VIADD R14, R14, 0x6 ;  /* 0x000000060e0e7836 */ /* 0x000fc40000000000 */
[----:B------:R-:W-:Y:S02]  /*14410*/  VIADD R4, R6, 0x6 ;  /* 0x0000000606047836 */ /* 0x000fe40000000000 */
[----:B------:R-:W-:Y:S01]  /*14420*/  IMAD.MOV.U32 R5, RZ, RZ, R21 ;  /* 0x000000ffff057224 */ /* 0x000fe200078e0015 */
[----:B------:R-:W-:Y:S02]  /*14430*/  WARPGROUP.DEPBAR.LE gsb0, 0x0 ;  /* 0x00008000000079c5 */ /* 0x000fe40000010000 */
[----:B------:R-:W-:-:S06]  /*14440*/  WARPGROUP.ARRIVE ;  /* 0x00000000000079c5 */ /* 0x000fcc0000000000 */
[----:B------:R-:W-:Y:S01]  /*14450*/  HGMMA.64x96x16.F32 R24, gdesc[UR4], R24, gsb0 ;  /* 0x01600000041879f0 */ /* 0x000fe20008000818 */
[----:B------:R-:W-:Y:S02]  /*14460*/  R2UR UR6, R4 ;  /* 0x00000000040672ca */ /* 0x000fe400000e0000 */
[----:B------:R-:W-:Y:S02]  /*14470*/  R2UR UR7, R5 ;  /* 0x00000000050772ca */ /* 0x000fe400000e0000 */
[----:B------:R-:W-:Y:S02]  /*14480*/  R2UR UR4, R14 ;  /* 0x000000000e0472ca */ /* 0x000fe400000e0000 */
[----:B------:R-:W-:Y:S02]  /*14490*/  R2UR UR5, R15 ;  /* 0x000000000f0572ca */ /* 0x000fe400000e0000 */
[----:B------:R-:W4:Y:S01]  /*144a0*/  LDL.64 R14, [R1+0xf0] ;  /* 0x0000f000010e7983 */ /* 0x000f220000100a00 */
        /* <DEDUP_REMOVED lines=11> */
[----:B--2---:R-:W-:-:S02]  /*14560*/  VIADD R8, R8, 0x402 ;  /* 0x0000040208087836 */ /* 0x004fc40000000000 */
        /* <DEDUP_REMOVED lines=9> */
[----:B------:R-:W2:Y:S01]  /*14600*/  LDL.64 R8, [R1+0xf0] ;  /* 0x0000f00001087983 */ /* 0x000ea20000100a00 */
[----:B---3--:R-:W-:-:S02]  /*14610*/  VIADD R12, R12, 0x404 ;  /* 0x000004040c0c7836 */ /* 0x008fc40000000000 */
        /* <DEDUP_REMOVED lines=9> */
[----:B------:R-:W3:Y:S01]  /*146b0*/  LDL.64 R12, [R1+0xf0] ;  /* 0x0000f000010c7983 */ /* 0x000ee20000100a00 */
[----:B----4-:R-:W-:-:S02]  /*146c0*/  VIADD R14, R14, 0x406 ;  /* 0x000004060e0e7836 */ /* 0x010fc40000000000 */
        /* <DEDUP_REMOVED lines=63> */
[----:B------:R-:W-:Y:S01]  /*14ac0*/  R2UR UR5, R19 ;  /* 0x00000000130572ca */ /* 0x000fe200000e0000 */
[----:B--2---:R-:W-:Y:S02]  /*14ad0*/  VIADD R8, R8, 0xc02 ;  /* 0x00000c0208087836 */ /* 0x004fe40000000000 */
[----:B------:R-:W-:-:S02]  /*14ae0*/  VIADD R4, R6, 0x902 ;  /* 0x0000090206047836 */ /* 0x000fc40000000000 */
[----:B------:R-:W-:Y:S01]  /*14af0*/  IMAD.MOV.U32 R5, RZ, RZ, R21 ;  /* 0x000000ffff057224 */ /* 0x000fe200078e0015 */
[----:B------:R-:W-:Y:S02]  /*14b00*/  WARPGROUP.DEPBAR.LE gsb0, 0x0 ;  /* 0x00008000000079c5 */ /* 0x000fe40000010000 */
[----:B------:R-:W-:-:S06]  /*14b10*/  WARPGROUP.ARRIVE ;  /* 0x00000000000079c5 */ /* 0x000fcc0000000000 */
[----:B------:R-:W-:Y:S01]  /*14b20*/  HGMMA.64x96x16.F32 R24, gdesc[UR4], R24, gsb0 ;  /* 0x01600000041879f0 */ /* 0x000fe20008000818 */
[----:B------:R-:W-:Y:S02]  /*14b30*/  R2UR UR6, R4 ;  /* 0x00000000040672ca */ /* 0x000fe400000e0000 */
[----:B------:R-:W-:Y:S02]  /*14b40*/  R2UR UR7, R5 ;  /* 0x00000000050772ca */ /* 0x000fe400000e0000 */
[----:B------:R-:W-:Y:S01]  /*14b50*/  R2UR UR4, R8 ;  /* 0x00000000080472ca */ /* 0x000fe200000e0000 */
[----:B---3--:R-:W-:Y:S01]  /*14b60*/  VIADD R12, R12, 0xc04 ;  /* 0x00000c040c0c7836 */ /* 0x008fe20000000000 */
[----:B------:R-:W-:Y:S01]  /*14b70*/  R2UR UR5, R9 ;  /* 0x00000000090572ca */ /* 0x000fe200000e0000 */
[----:B------:R-:W-:Y:S01]  /*14b80*/  VIADD R20, R6, 0x904 ;  /* 0x0000090406147836 */ /* 0x000fe20000000000 */
[----:B------:R-:W2:Y:S01]  /*14b90*/  LDL R5, [R1] ;  /* 0x0000000001057983 */ /* 0x000ea20000100800 */
[----:B------:R-:W-:-:S02]  /*14ba0*/  WARPGROUP.DEPBAR.LE gsb0, 0x0 ;  /* 0x00008000000079c5 */ /* 0x000fc40000010000 */
[----:B------:R-:W-:-:S08]  /*14bb0*/  WARPGROUP.ARRIVE ;  /* 0x00000000000079c5 */ /* 0x000fd00000000000 */
[----:B------:R-:W-:Y:S01]  /*14bc0*/  HGMMA.64x96x16.F32 R24, gdesc[UR4], R24, gsb0 ;  /* 0x01600000041879f0 */ /* 0x000fe20008000818 */
[----:B------:R-:W-:Y:S02]  /*14bd0*/  R2UR UR6, R20 ;  /* 0x00000000140672ca */ /* 0x000fe400000e0000 */
[----:B------:R-:W-:Y:S02]  /*14be0*/  R2UR UR7, R21 ;  /* 0x00000000150772ca */ /* 0x000fe400000e0000 */
[----:B------:R-:W-:Y:S02]  /*14bf0*/  R2UR UR4, R12 ;  /* 0x000000000c0472ca */ /* 0x000fe400000e0000 */
[----:B------:R-:W-:Y:S01]  /*14c00*/  R2UR UR5, R13 ;  /* 0x000000000d0572ca */ /* 0x000fe200000e0000 */
[----:B----4-:R-:W-:Y:S02]  /*14c10*/  VIADD R14, R14, 0xc06 ;  /* 0x00000c060e0e7836 */ /* 0x010fe40000000000 */
        /* <DEDUP_REMOVED lines=26> */
[----:B------:R-:W-:-:S02]  /*14dc0*/  WARPGROUP.DEPBAR.LE gsb0, 0x0 ;  /* 0x00008000000079c5 */ /* 0x000fc40000010000 */
[----:B------:R0:W-:Y:S06]  /*14dd0*/  BAR.ARV R205, 0x100 ;  /* 0x000400cd0000751d */ /* 0x0001ec0000002000 */
[----:B------:R0:W5:Y:S01]  /*14de0*/  LD.E R4, desc[UR36][R2.64] ;  /* 0x0000002402047980 */ /* 0x000162000c101900 */
[----:B--2---:R-:W-:-:S04]  /*14df0*/  LOP3.LUT R5, R5, 0x1, RZ, 0xfc, !PT ;  /* 0x0000000105057812 */ /* 0x004fc800078efcff */
[----:B------:R-:W-:Y:S01]  /*14e00*/  ISETP.NE.AND P0, PT, R5, 0x3, PT ;  /* 0x000000030500780c */ /* 0x000fe20003f05270 */
[----:B------:R-:W-:-:S12]  /*14e10*/  BSSY B0, `(.L_x_2241) ;  /* 0x0000003000007945 */ /* 0x000fd80003800000 */
[----:B0-----:R-:W-:Y:S05]  /*14e20*/  @!P0 BRA `(.L_x_2242) ;  /* 0x0000000000048947 */ /* 0x001fea0003800000 */
[----:B------:R-:W-:Y:S01]  /*14e30*/  BPT.TRAP 0x1 ;  /* 0x000000040000795c */ /* 0x000fe20000300000 */
.L_x_2242:
[----:B------:R-:W-:Y:S05]  /*14e40*/  BSYNC B0 ;  /* 0x0000000000007941 */ /* 0x000fea0003800000 */
.L_x_2241:
[----:B------:R-:W2:Y:S02]  /*14e50*/  LDL.64 R8, [R1+0x20] ;  /* 0x0000200001087983 */ /* 0x000ea40000100a00 */
[----:B--2---:R-:W-:-:S05]  /*14e60*/  MOV R5, R8 ;  /* 0x0000000800057202 */ /* 0x004fca0000000f00 */
[----:B-----5:R-:W-:-:S05]  /*14e70*/  IMAD R4, R4, 0x8, R5 ;  /* 0x0000000804047824 */ /* 0x020fca00078e0205 */
[----:B------:R-:W-:-:S04]  /*14e80*/  PRMT R4, R7, 0x654, R4 ;  /* 0x0000065407047816 */ /* 0x000fc80000000004 */
[----:B------:R0:W-:Y:S01]  /*14e90*/  SYNCS.ARRIVE.TRANS64.RED.A1T0 RZ, [R4+URZ], RZ ;  /* 0x000000ff04ff79a7 */ /* 0x0001e2000810043f */
[----:B------:R-:W2:Y:S04]  /*14ea0*/  LD.E.64 R12, desc[UR36][R16.64+0x150] ;  /* 0x00015024100c7980 */ /* 0x000ea8000c101b00 */
        /* <DEDUP_REMOVED lines=13> */
[----:B---3--:R-:W-:Y:S01]  /*14f80*/  ISETP.GE.AND P1, PT, R6, 0x1, PT ;  /* 0x000000010600780c */ /* 0x008fe20003f26270 */
[----:B------:R-:W-:Y:S01]  /*14f90*/  BSSY B0, `(.L_x_2243) ;  /* 0x00000a6000007945 */ /* 0x000fe20003800000 */
[-C--:B--2---:R-:W-:Y:S01]  /*14fa0*/  FMUL.FTZ R21, R31, R11.reuse ;  /* 0x0000000b1f157220 */ /* 0x084fe20000410000 */
[-C--:B------:R-:W-:Y:S01]  /*14fb0*/  FMUL.FTZ R13, R27, R11.reuse ;  /* 0x0000000b1b0d7220 */ /* 0x080fe20000410000 */
[----:B------:R-:W-:Y:S01]  /*14fc0*/  SHF.R.S32.HI R31, RZ, 0x1f, R14 ;  /* 0x0000001fff1f7819 */ /* 0x000fe2000001140e */
[-C--:B------:R-:W-:Y:S01]  /*14fd0*/  FMUL.FTZ R27, R38, R11.reuse ;  /* 0x0000000b261b7220 */ /* 0x080fe20000410000 */
[-C--:B------:R-:W-:Y:S01]  /*14fe0*/  FMUL.FTZ R38, R40, R11.reuse ;  /* 0x0000000b28267220 */ /* 0x080fe20000410000 */
[-C--:B------:R-:W-:Y:S01]  /*14ff0*/  FMUL.FTZ R72, R25, R11.reuse ;  /* 0x0000000b19487220 */ /* 0x080fe20000410000 */
[-C--:B------:R-:W-:Y:S01]  /*15000*/  FMUL.FTZ R40, R41, R11.reuse ;  /* 0x0000000b29287220 */ /* 0x080fe20000410000 */
[-C--:B------:R-:W-:Y:S01]  /*15010*/  FMUL.FTZ R25, R34, R11.reuse ;  /* 0x0000000b22197220 */ /* 0x080fe20000410000 */
[----:B------:R-:W-:Y:S01]  /*15020*/  LEA.HI R41, R31, R14, RZ, 0x7 ;  /* 0x0000000e1f297211 */ /* 0x000fe200078f38ff */
[-C--:B------:R-:W-:Y:S01]  /*15030*/  FMUL.FTZ R34, R36, R11.reuse ;  /* 0x0000000b24227220 */ /* 0x080fe20000410000 */
[-C--:B------:R-:W-:Y:S01]  /*15040*/  FMUL.FTZ R36, R37, R11.reuse ;  /* 0x0000000b25247220 */ /* 0x080fe20000410000 */
[-C--:B------:R-:W-:Y:S01]  /*15050*/  FMUL.FTZ R37, R43, R11.reuse ;  /* 0x0000000b2b257220 */ /* 0x080fe20000410000 */
[----:B------:R-:W-:Y:S01]  /*15060*/  LOP3.LUT R43, R41, 0xffffff80, RZ, 0xc0, !PT ;  /* 0xffffff80292b7812 */ /* 0x000fe200078ec0ff */
[-C--:B------:R-:W-:Y:S01]  /*15070*/  FMUL.FTZ R73, R28, R11.reuse ;  /* 0x0000000b1c497220 */ /* 0x080fe20000410000 */
[----:B------:R-:W-:-:S03]  /*15080*/  FMUL.FTZ R48, R48, R11 ;  /* 0x0000000b30307220 */ /* 0x000fc60000410000 */
[----:B------:R-:W-:Y:S02]  /*15090*/  IMAD.IADD R43, R14, 0x1, -R43 ;  /* 0x000000010e2b7824 */ /* 0x000fe400078e0a2b */
[-C--:B------:R-:W-:Y:S01]  /*150a0*/  FMUL.FTZ R28, R39, R11.reuse ;  /* 0x0000000b271c7220 */ /* 0x080fe20000410000 */
[-C--:B------:R-:W-:Y:S01]  /*150b0*/  FMUL.FTZ R39, R42, R11.reuse ;  /* 0x0000000b2a277220 */ /* 0x080fe20000410000 */
[-C--:B------:R-:W-:Y:S01]  /*150c0*/  FMUL.FTZ R44, R44, R11.reuse ;  /* 0x0000000b2c2c7220 */ /* 0x080fe20000410000 */
[----:B------:R0:W2:Y:S01]  /*150d0*/  MUFU.TANH R81, R48 ;  /* 0x0000003000517308 */ /* 0x0000a20000002400 */
[----:B------:R-:W-:Y:S01]  /*150e0*/  SHF.R.S32.HI R42, RZ, 0x1f, R43 ;  /* 0x0000001fff2a7819 */ /* 0x000fe2000001142b */
[-C--:B------:R-:W-:Y:S01]  /*150f0*/  FMUL.FTZ R76, R33, R11.reuse ;  /* 0x0000000b214c7220 */ /* 0x080fe20000410000 */
[-C--:B------:R-:W-:Y:S01]  /*15100*/  FMUL.FTZ R45, R45, R11.reuse ;  /* 0x0000000b2d2d7220 */ /* 0x080fe20000410000 */
[-C--:B------:R-:W-:Y:S01]  /*15110*/  FMUL.FTZ R33, R47, R11.reuse ;  /* 0x0000000b2f217220 */ /* 0x080fe20000410000 */
[-C--:B------:R-:W-:Y:S01]  /*15120*/  FMUL.FTZ R12, R26, R11.reuse ;  /* 0x0000000b1a0c7220 */ /* 0x080fe20000410000 */
[----:B------:R-:W-:-:S02]  /*15130*/  FMUL.FTZ R47, R51, R11 ;  /* 0x0000000b332f7220 */ /* 0x000fc40000410000 */
[----:B------:R3:W1:Y:S01]  /*15140*/  MUFU.TANH R77, R44 ;  /* 0x0000002c004d7308 */ /* 0x0006620000002400 */
[----:B0-----:R-:W-:Y:S01]  /*15150*/  LEA.HI R48, R31, R14, RZ, 0x2 ;  /* 0x0000000e1f307211 */ /* 0x001fe200078f10ff */
[-C--:B------:R-:W-:Y:S01]  /*15160*/  FMUL.FTZ R26, R35, R11.reuse ;  /* 0x0000000b231a7220 */ /* 0x080fe20000410000 */
[----:B------:R-:W-:Y:S02]  /*15170*/  FMUL.FTZ R35, R46, R11 ;  /* 0x0000000b2e237220 */ /* 0x000fe40000410000 */
[----:B------:R-:W-:Y:S02]  /*15180*/  LOP3.LUT R51, R48, 0xfffffffc, RZ, 0xc0, !PT ;  /* 0xfffffffc30337812 */ /* 0x000fe400078ec0ff */
[----:B---3--:R-:W-:Y:S01]  /*15190*/  LEA.HI R44, R42, R43, RZ, 0x2 ;  /* 0x0000002b2a2c7211 */ /* 0x008fe200078f10ff */
[----:B------:R0:W3:Y:S03]  /*151a0*/  MUFU.TANH R79, R45 ;  /* 0x0000002d004f7308 */ /* 0x0000e60000002400 */
[----:B------:R-:W-:Y:S01]  /*151b0*/  SHF.R.S32.HI R46, RZ, 0x1f, R44 ;  /* 0x0000001fff2e7819 */ /* 0x000fe2000001142c */
[----:B------:R-:W-:Y:S01]  /*151c0*/  IMAD.IADD R51, R14, 0x1, -R51 ;  /* 0x000000010e337824 */ /* 0x000fe200078e0a33 */
[----:B------:R-:W-:-:S02]  /*151d0*/  SHF.R.S32.HI R14, RZ, 0x7, R41 ;  /* 0x00000007ff0e7819 */ /* 0x000fc40000011429 */
[----:B0-----:R-:W-:Y:S02]  /*151e0*/  SHF.R.S32.HI R45, RZ, 0x2, R44 ;  /* 0x00000002ff2d7819 */ /* 0x001fe4000001142c */
[----:B------:R-:W-:Y:S02]  /*151f0*/  LEA.HI R42, R42, R43, RZ, 0x5 ;  /* 0x0000002b2a2a7211 */ /* 0x000fe400078f28ff */
[----:B------:R-:W-:Y:S02]  /*15200*/  LEA.HI R46, R46, R45, RZ, 0x3 ;  /* 0x0000002d2e2e7211 */ /* 0x000fe400078f18ff */
[----:B------:R-:W-:Y:S02]  /*15210*/  LEA.HI R41, R41, R14, RZ, 0x1 ;  /* 0x0000000e29297211 */ /* 0x000fe400078f08ff */
[----:B------:R-:W-:Y:S02]  /*15220*/  LOP3.LUT R46, R46, 0xfffffff8, RZ, 0xc0, !PT ;  /* 0xfffffff82e2e7812 */ /* 0x000fe400078ec0ff */
[----:B------:R-:W-:-:S02]  /*15230*/  SHF.R.S32.HI R42, RZ, 0x5, R42 ;  /* 0x00000005ff2a7819 */ /* 0x000fc4000001142a */
[----:B------:R-:W-:Y:S01]  /*15240*/  LOP3.LUT R41, R41, 0x3fffffe, RZ, 0xc0, !PT ;  /* 0x03fffffe29297812 */ /* 0x000fe200078ec0ff */
[----:B------:R-:W-:Y:S01]  /*15250*/  IMAD.IADD R46, R45, 0x1, -R46 ;  /* 0x000000012d2e7824 */ /* 0x000fe200078e0a2e */
        /* <DEDUP_REMOVED lines=8> */
[----:B----4-:R-:W-:-:S04]  /*152e0*/  @P0 IMAD.HI.U32 R18, R41, R18, RZ ;  /* 0x0000001229120227 */ /* 0x010fc800078e00ff */
[----:B------:R-:W-:Y:S01]  /*152f0*/  FMUL.FTZ R74, R29, R11 ;  /* 0x0000000b1d4a7220 */ /* 0x000fe20000410000 */
[----:B------:R-:W-:Y:S01]  /*15300*/  @P0 SHF.R.U32.HI R41, RZ, R19, R18 ;  /* 0x00000013ff290219 */ /* 0x000fe20000011612 */
[-C--:B------:R-:W-:Y:S01]  /*15310*/  FMUL.FTZ R29, R49, R11.reuse ;  /* 0x0000000b311d7220 */ /* 0x080fe20000410000 */
[-C--:B------:R-:W-:Y:S01]  /*15320*/  FMUL.FTZ R52, R52, R11.reuse ;  /* 0x0000000b34347220 */ /* 0x080fe20000410000 */
[----:B------:R-:W-:Y:S02]  /*15330*/  LOP3.LUT R44, R44, 0x7ffffffc, RZ, 0xc0, !PT ;  /* 0x7ffffffc2c2c7812 */ /* 0x000fe400078ec0ff */
[----:B------:R-:W0:Y:S01]  /*15340*/  SHFL.IDX PT, R18, R41, RZ, 0x1c1f ;  /* 0x001c1fff29127589 */ /* 0x000e2200000e0000 */
[----:B------:R-:W-:Y:S02]  /*15350*/  IMAD.MOV.U32 R19, RZ, RZ, -0x60 ;  /* 0xffffffa0ff137424 */ /* 0x000fe400078e00ff */
[-C--:B------:R-:W-:Y:S01]  /*15360*/  FMUL.FTZ R75, R32, R11.reuse ;  /* 0x0000000b204b7220 */ /* 0x080fe20000410000 */
[-C--:B------:R-:W-:Y:S01]  /*15370*/  FMUL.FTZ R20, R30, R11.reuse ;  /* 0x0000000b1e147220 */ /* 0x080fe20000410000 */
[----:B------:R4:W0:Y:S01]  /*15380*/  MUFU.TANH R83, R29 ;  /* 0x0000001d00537308 */ /* 0x0008220000002400 */
[-C--:B------:R-:W-:Y:S01]  /*15390*/  FMUL.FTZ R32, R50, R11.reuse ;  /* 0x0000000b32207220 */ /* 0x080fe20000410000 */
[-C--:B------:R-:W-:Y:S01]  /*153a0*/  FMUL.FTZ R24, R24, R11.reuse ;  /* 0x0000000b18187220 */ /* 0x080fe20000410000 */
[-C--:B------:R-:W-:Y:S01]  /*153b0*/  FMUL.FTZ R53, R53, R11.reuse ;  /* 0x0000000b35357220 */ /* 0x080fe20000410000 */
[-C--:B------:R-:W-:Y:S01]  /*153c0*/  FMUL.FTZ R49, R54, R11.reuse ;  /* 0x0000000b36317220 */ /* 0x080fe20000410000 */
[-C--:B------:R-:W-:Y:S01]  /*153d0*/  FMUL.FTZ R50, R55, R11.reuse ;  /* 0x0000000b37327220 */ /* 0x080fe20000410000 */
[-C--:B------:R-:W-:Y:S01]  /*153e0*/  FMUL.FTZ R56, R56, R11.reuse ;  /* 0x0000000b38387220 */ /* 0x080fe20000410000 */
[-C--:B------:R-:W-:Y:S01]  /*153f0*/  FMUL.FTZ R57, R57, R11.reuse ;  /* 0x0000000b39397220 */ /* 0x080fe20000410000 */
[----:B------:R2:W0:Y:S01]  /*15400*/  MUFU.TANH R84, R52 ;  /* 0x0000003400547308 */ /* 0x0004220000002400 */
[-C--:B----4-:R-:W-:Y:S01]  /*15410*/  FMUL.FTZ R29, R59, R11.reuse ;  /* 0x0000000b3b1d7220 */ /* 0x090fe20000410000 */
[-C--:B------:R-:W-:Y:S01]  /*15420*/  FMUL.FTZ R60, R60, R11.reuse ;  /* 0x0000000b3c3c7220 */ /* 0x080fe20000410000 */
[-C--:B------:R-:W-:Y:S01]  /*15430*/  FMUL.FTZ R61, R61, R11.reuse ;  /* 0x0000000b3d3d7220 */ /* 0x080fe20000410000 */
[-C--:B------:R-:W-:Y:S01]  /*15440*/  FMUL.FTZ R30, R62, R11.reuse ;  /* 0x0000000b3e1e7220 */ /* 0x080fe20000410000 */
[-C--:B------:R-:W-:Y:S01]  /*15450*/  FMUL.FTZ R31, R63, R11.reuse ;  /* 0x0000000b3f1f7220 */ /* 0x080fe20000410000 */
[-C--:B------:R-:W-:Y:S01]  /*15460*/  FMUL.FTZ R64, R64, R11.reuse ;  /* 0x0000000b40407220 */ /* 0x080fe20000410000 */
[-C--:B------:R-:W-:Y:S01]  /*15470*/  FMUL.FTZ R65, R65, R11.reuse ;  /* 0x0000000b41417220 */ /* 0x080fe20000410000 */
[-C--:B------:R-:W-:Y:S01]  /*15480*/  FMUL.FTZ R15, R66, R11.reuse ;  /* 0x0000000b420f7220 */ /* 0x080fe20000410000 */
[-C--:B--2---:R-:W-:Y:S01]  /*15490*/  FMUL.FTZ R52, R58, R11.reuse ;  /* 0x0000000b3a347220 */ /* 0x084fe20000410000 */
[-C--:B------:R-:W-:Y:S01]  /*154a0*/  FMUL.FTZ R48, R67, R11.reuse ;  /* 0x0000000b43307220 */ /* 0x080fe20000410000 */
[-C--:B------:R-:W-:Y:S01]  /*154b0*/  FMUL.FTZ R68, R68, R11.reuse ;  /* 0x0000000b44447220 */ /* 0x080fe20000410000 */
[-C--:B------:R-:W-:Y:S01]  /*154c0*/  FMUL.FTZ R69, R69, R11.reuse ;  /* 0x0000000b45457220 */ /* 0x080fe20000410000 */
[----:B------:R-:W-:Y:S01]  /*154d0*/  FMUL.FTZ R51, R70, R11 ;  /* 0x0000000b46337220 */ /* 0x000fe20000410000 */
[----:B------:R-:W-:-:S02]  /*154e0*/  IMAD.IADD R44, R43, 0x1, -R44 ;  /* 0x000000012b2c7824 */ /* 0x000fc400078e0a2c */
[----:B------:R-:W-:Y:S01]  /*154f0*/  FMUL.FTZ R11, R71, R11 ;  /* 0x0000000b470b7220 */ /* 0x000fe20000410000 */
[----:B------:R-:W-:Y:S01]  /*15500*/  IMAD R19, R10, R19, 0x1 ;  /* 0x000000010a137424 */ /* 0x000fe200078e0213 */
[----:B------:R2:W4:Y:S03]  /*15510*/  MUFU.TANH R54, R57 ;  /* 0x0000003900367308 */ /* 0x0005260000002400 */
[----:B------:R-:W-:Y:S01]  /*15520*/  IMAD R19, R44, -0x2, R19 ;  /* 0xfffffffe2c137824 */ /* 0x000fe200078e0213 */
[----:B------:R-:W-:-:S04]  /*15530*/  LOP3.LUT R43, RZ, R8, RZ, 0x33, !PT ;  /* 0x00000008ff2b7212 */ /* 0x000fc800078e33ff */
[----:B------:R-:W0:Y:S01]  /*15540*/  MUFU.TANH R24, R24 ;  /* 0x0000001800187308 */ /* 0x000e220000002400 */
[----:B------:R-:W-:-:S07]  /*15550*/  IADD3 R14, -R5, R19, R4 ;  /* 0x00000013050e7210 */ /* 0x000fce0007ffe104 */
        /* <DEDUP_REMOVED lines=29> */
[----:B------:R2:W0:Y:S08]  /*15730*/  MUFU.TANH R55, R60 ;  /* 0x0000003c00377308 */ /* 0x0004300000002400 */
        /* <DEDUP_REMOVED lines=10> */
[----:B------:R-:W1:Y:S01]  /*157e0*/  MUFU.TANH R11, R11 ;  /* 0x0000000b000b7308 */ /* 0x000e620000002400 */
[----:B------:R-:W-:-:S02]  /*157f0*/  IMAD.IADD R44, R14, 0x1, R7 ;  /* 0x000000010e2c7824 */ /* 0x000fc400078e0207 */
[----:B------:R-:W-:Y:S02]  /*15800*/  IMAD.IADD R43, R14, 0x1, R43 ;  /* 0x000000010e2b7824 */ /* 0x000fe400078e022b */
[----:B------:R-:W-:Y:S02]  /*15810*/  IMAD R45, R10, -0x60, R9 ;  /* 0xffffffa00a2d7824 */ /* 0x000fe400078e0209 */
[----:B------:R-:W-:Y:S02]  /*15820*/  VIADD R19, R19, 0xffffffff ;  /* 0xffffffff13137836 */ /* 0x000fe40000000000 */
[--C-:B0-----:R-:W-:Y:S02]  /*15830*/  IMAD.IADD R7, R44, 0x1, R18.reuse ;  /* 0x000000012c077824 */ /* 0x101fe400078e0212 */
        /* <DEDUP_REMOVED lines=14> */
.L_x_2248:
[----:B------:R-:W-:Y:S05]  /*15920*/  BSYNC B2 ;  /* 0x0000000000027941 */ /* 0x000fea0003800000 */
.L_x_2247:
[----:B------:R-:W-:Y:S01]  /*15930*/  LOP3.LUT R9, RZ, R9, RZ, 0x33, !PT ;  /* 0x00000009ff097212 */ /* 0x000fe200078e33ff */
[----:B------:R-:W-:Y:S06]  /*15940*/  BRA `(.L_x_2249) ;  /* 0x0000000000187947 */ /* 0x000fec0003800000 */
.L_x_2246:
[----:B------:R-:W-:-:S13]  /*15950*/  ISETP.NE.AND P0, PT, R6, 0x1, PT ;  /* 0x000000010600780c */ /* 0x000fda0003f05270 */
[----:B------:R-:W-:Y:S05]  /*15960*/  @!P0 BRA `(.L_x_2249) ;  /* 0x0000000000108947 */ /* 0x000fea0003800000 */
[----:B------:R-:W2:Y:S04]  /*15970*/  LDL R14, [R194+0x1c] ;  /* 0x00001c00c20e7983 */ /* 0x000ea80000100800 */
[----:B------:R-:W3:Y:S01]  /*15980*/  LDL R18, [R194+0x20] ;  /* 0x00002000c2127983 */ /* 0x000ee20000100800 */
[----:B--2---:R-:W-:-:S05]  /*15990*/  IMAD.HI.U32 R9, R9, R14, RZ ;  /* 0x0000000e09097227 */ /* 0x004fca00078e00ff */
[----:B---3--:R-:W-:-:S07]  /*159a0*/  SHF.R.U32.HI R9, RZ, R18, R9 ;  /* 0x00000012ff097219 */ /* 0x008fce0000011609 */
.L_x_2249:
[----:B------:R-:W-:Y:S05]  /*159b0*/  BSYNC B1 ;  /* 0x0000000000017941 */ /* 0x000fea0003800000 */
.L_x_2245:
[----:B------:R-:W-:-:S05]  /*159c0*/  IMAD R9, R6, R9, R19 ;  /* 0x0000000906097224 */ /* 0x000fca00078e0213 */
[----:B------:R-:W-:Y:S02]  /*159d0*/  VIMNMX R8, R8, R9, !PT ;  /* 0x0000000908087248 */ /* 0x000fe40007fe0100 */
[----:B------:R-:W-:-:S07]  /*159e0*/  VIADDMNMX R7, R9, R6, R7, PT ;  /* 0x0000000609077246 */ /* 0x000fce0003800107 */
.L_x_2244:
[----:B------:R-:W-:Y:S05]  /*159f0*/  BSYNC B0 ;  /* 0x0000000000007941 */ /* 0x000fea0003800000 */
.L_x_2243:
        /* <DEDUP_REMOVED lines=14> */
[----:B------:R-:W-:Y:S01]  /*15ae0*/  ISETP.LT.OR P2, PT, R7, 0x11, P2 ;  /* 0x000000110700780c */ /* 0x000fe20001741670 */
[----:B0-----:R-:W-:Y:S01]  /*15af0*/  IMAD.IADD R9, R43, 0x1, R41 ;  /* 0x000000012b097824 */ /* 0x001fe200078e0229 */
[C---:B------:R-:W-:Y:S02]  /*15b00*/  ISETP.GT.AND P3, PT, R8.reuse, 0x9, !P5 ;  /* 0x000000090800780c */ /* 0x040fe40006f64270 */
        /* <DEDUP_REMOVED lines=32> */
[----:B-1----:R-:W-:Y:S02]  /*15d10*/  FSEL R68, R77, -INF , !P2 ;  /* 0xff8000004d447808 */ /* 0x002fe40005000000 */
        /* <DEDUP_REMOVED lines=61> */
[----:B------:R-:W-:Y:S02]  /*160f0*/  FSEL R84, R24, -INF , !P6 ;  /* 0xff80000018547808 */ /* 0x000fe40007000000 */
[----:B------:R-:W-:-:S04]  /*16100*/  ISETP.GE.AND P6, PT, R45, 0x5a, PT ;  /* 0x0000005a2d00780c */ /* 0x000fc80003fc6270 */
[----:B------:R-:W-:Y:S02]  /*16110*/  P2R R55, PR, RZ, 0x40 ;  /* 0x00000040ff377803 */ /* 0x000fe40000000000 */
[----:B------:R-:W-:-:S04]  /*16120*/  ISETP.GT.AND P6, PT, R8, 0x59, !P6 ;  /* 0x000000590800780c */ /* 0x000fc800077c4270 */
[----:B------:R-:W-:Y:S01]  /*16130*/  ISETP.LT.OR P6, PT, R7, 0x5a, P6 ;  /* 0x0000005a0700780c */ /* 0x000fe200037c1670 */
[----:B------:R-:W-:-:S03]  /*16140*/  IMAD.IADD R7, R44, 0x1, R41 ;  /* 0x000000012c077824 */ /* 0x000fc600078e0229 */
        /* <DEDUP_REMOVED lines=15> */
.L_x_2255:
[----:B------:R-:W-:Y:S05]  /*16240*/  BSYNC B2 ;  /* 0x0000000000027941 */ /* 0x000fea0003800000 */
.L_x_2254:
[----:B------:R-:W-:Y:S01]  /*16250*/  LOP3.LUT R5, RZ, R5, RZ, 0x33, !PT ;  /* 0x00000005ff057212 */ /* 0x000fe200078e33ff */
[----:B------:R-:W-:Y:S06]  /*16260*/  BRA `(.L_x_2256) ;  /* 0x0000000000187947 */ /* 0x000fec0003800000 */
.L_x_2253:
[----:B------:R-:W-:-:S13]  /*16270*/  ISETP.NE.AND P6, PT, R6, 0x1, PT ;  /* 0x000000010600780c */ /* 0x000fda0003fc5270 */
[----:B------:R-:W-:Y:S05]  /*16280*/  @!P6 BRA `(.L_x_2256) ;  /* 0x000000000010e947 */ /* 0x000fea0003800000 */
[----:B------:R-:W2:Y:S04]  /*16290*/  LDL R4, [R194+0x1c] ;  /* 0x00001c00c2047983 */ /* 0x000ea80000100800 */
[----:B------:R-:W3:Y:S01]  /*162a0*/  LDL R8, [R194+0x20] ;  /* 0x00002000c2087983 */ /* 0x000ee20000100800 */
[----:B--2---:R-:W-:-:S05]  /*162b0*/  IMAD.HI.U32 R5, R5, R4, RZ ;  /* 0x0000000405057227 */ /* 0x004fca00078e00ff */
[----:B---3--:R-:W-:-:S07]  /*162c0*/  SHF.R.U32.HI R5, RZ, R8, R5 ;  /* 0x00000008ff057219 */ /* 0x008fce0000011605 */
.L_x_2256:
[----:B------:R-:W-:Y:S05]  /*162d0*/  BSYNC B1 ;  /* 0x0000000000017941 */ /* 0x000fea0003800000 */
.L_x_2252:
[----:B------:R-:W-:-:S05]  /*162e0*/  IMAD R4, R6, R5, R19 ;  /* 0x0000000506047224 */ /* 0x000fca00078e0213 */
[----:B------:R-:W-:Y:S02]  /*162f0*/  VIADDMNMX R7, R4, R6, R7, PT ;  /* 0x0000000604077246 */ /* 0x000fe40003800107 */
[----:B------:R-:W-:-:S07]  /*16300*/  VIMNMX R9, R9, R4, !PT ;  /* 0x0000000409097248 */ /* 0x000fce0007fe0100 */
.L_x_2251:
[----:B------:R-:W-:Y:S05]  /*16310*/  BSYNC B0 ;  /* 0x0000000000007941 */ /* 0x000fea0003800000 */
.L_x_2250:
[C---:B------:R-:W-:Y:S02]  /*16320*/  ISETP.GT.AND P0, PT, R9.reuse, 0x1, !P0 ;  /* 0x000000010900780c */ /* 0x040fe40004704270 */
        /* <DEDUP_REMOVED lines=11> */
[----:B------:R-:W2:Y:S01]  /*163e0*/  LDL.64 R20, [R1+0x420] ;  /* 0x0004200001147983 */ /* 0x000ea20000100a00 */
[----:B------:R-:W-:-:S04]  /*163f0*/  ISETP.NE.AND P0, PT, R59, RZ, PT ;  /* 0x000000ff3b00720c */ /* 0x000fc80003f05270 */
[----:B------:R-:W-:-:S04]  /*16400*/  ISETP.GT.AND P0, PT, R9, 0x10, !P0 ;  /* 0x000000100900780c */ /* 0x000fc80004704270 */
[----:B------:R-:W-:-:S04]  /*16410*/  ISETP.LT.OR P0, PT, R7, 0x11, P0 ;  /* 0x000000110700780c */ /* 0x000fc80000701670 */
[----:B------:R-:W-:Y:S02]  /*16420*/  FSEL R43, R25, -INF , !P0 ;  /* 0xff800000192b7808 */ /* 0x000fe40004000000 */
[----:B------:R-:W-:Y:S02]  /*16430*/  ISETP.GT.AND P0, PT, R9, 0x11, !P1 ;  /* 0x000000110900780c */ /* 0x000fe40004f04270 */
[----:B------:R-:W-:Y:S02]  /*16440*/  ISETP.NE.AND P1, PT, R53, RZ, PT ;  /* 0x000000ff3500720c */ /* 0x000fe40003f25270 */
[----:B------:R-:W-:-:S04]  /*16450*/  ISETP.LT.OR P0, PT, R7, 0x12, P0 ;  /* 0x000000120700780c */ /* 0x000fc80000701670 */
[----:B------:R-:W-:Y:S02]  /*16460*/  FSEL R42, R26, -INF , !P0 ;  /* 0xff8000001a2a7808 */ /* 0x000fe40004000000 */
[----:B------:R-:W-:Y:S02]  /*16470*/  ISETP.GT.AND P0, PT, R9, 0x18, !P6 ;  /* 0x000000180900780c */ /* 0x000fe40007704270 */
[----:B------:R-:W-:Y:S02]  /*16480*/  ISETP.NE.AND P6, PT, R40, RZ, PT ;  /* 0x000000ff2800720c */ /* 0x000fe40003fc5270 */
[----:B------:R-:W-:-:S04]  /*16490*/  ISETP.LT.OR P0, PT, R7, 0x19, P0 ;  /* 0x000000190700780c */ /* 0x000fc80000701670 */
[----:B------:R-:W-:Y:S02]  /*164a0*/  FSEL R40, R27, -INF , !P0 ;  /* 0xff8000001b287808 */ /* 0x000fe40004000000 */
[----:B------:R-:W-:-:S04]  /*164b0*/  ISETP.NE.AND P0, PT, R71, RZ, PT ;  /* 0x000000ff4700720c */ /* 0x000fc80003f05270 */
[----:B------:R-:W-:-:S04]  /*164c0*/  ISETP.GT.AND P0, PT, R9, 0x19, !P0 ;  /* 0x000000190900780c */ /* 0x000fc80004704270 */
        /* <DEDUP_REMOVED lines=38> */
[C---:B------:R-:W-:Y:S01]  /*16730*/  ISETP.GT.AND P0, PT, R9.reuse, RZ, !P6 ;  /* 0x000000ff0900720c */ /* 0x040fe20007704270 */
[----:B------:R-:W3:Y:S01]  /*16740*/  LDL R52, [R1+0x440] ;  /* 0x0004400001347983 */ /* 0x000ee20000100800 */
[----:B------:R-:W-:Y:S02]  /*16750*/  ISETP.GT.AND P1, PT, R9, 0x48, !P1 ;  /* 0x000000480900780c */ /* 0x000fe40004f24270 */
[----:B------:R-:W-:Y:S02]  /*16760*/  ISETP.LT.OR P0, PT, R7, 0x1, P0 ;  /* 0x000000010700780c */ /* 0x000fe40000701670 */
[----:B------:R-:W-:Y:S02]  /*16770*/  ISETP.GT.AND P2, PT, R9, 0x49, !P2 ;  /* 0x000000490900780c */ /* 0x000fe40005744270 */
[----:B------:R-:W-:-:S02]  /*16780*/  FSEL R53, R12, -INF , !P0 ;  /* 0xff8000000c357808 */ /* 0x000fc40004000000 */
[----:B------:R-:W-:Y:S02]  /*16790*/  ISETP.NE.AND P0, PT, R87, RZ, PT ;  /* 0x000000ff5700720c */ /* 0x000fe40003f05270 */
[C---:B------:R-:W-:Y:S02]  /*167a0*/  ISETP.GT.AND P3, PT, R9.reuse, 0x50, !P3 ;  /* 0x000000500900780c */ /* 0x040fe40005f64270 */
[C---:B------:R-:W-:Y:S02]  /*167b0*/  ISETP.GT.AND P0, PT, R9.reuse, 0x41, !P0 ;  /* 0x000000410900780c */ /* 0x040fe40004704270 */
[----:B------:R-:W-:Y:S02]  /*167c0*/  ISETP.GT.AND P4, PT, R9, 0x51, !P4 ;  /* 0x000000510900780c */ /* 0x000fe40006784270 */
[----:B--2---:R-:W-:Y:S02]  /*167d0*/  FMNMX.FTZ R4, R84, R20, !PT ;  /* 0x0000001454047209 */ /* 0x004fe40007810000 */
[----:B------:R-:W-:-:S02]  /*167e0*/  ISETP.NE.AND P6, PT, R55, RZ, PT ;  /* 0x000000ff3700720c */ /* 0x000fc40003fc5270 */
[----:B------:R-:W-:-:S04]  /*167f0*/  FMNMX.FTZ R4, R152, R4, !PT ;  /* 0x0000000498047209 */ /* 0x000fc80007810000 */
        /* <DEDUP_REMOVED lines=10> */
[----:B------:R-:W-:Y:S02]  /*168a0*/  FMNMX.FTZ R5, R64, R5, !PT ;  /* 0x0000000540057209 */ /* 0x000fe40007810000 */
[----:B------:R-:W-:Y:S02]  /*168b0*/  FMNMX.FTZ R4, R53, R21, !PT ;  /* 0x0000001535047209 */ /* 0x000fe40007810000 */
[----:B------:R-:W-:-:S04]  /*168c0*/  FMNMX.FTZ R5, R62, R5, !PT ;  /* 0x000000053e057209 */ /* 0x000fc80007810000 */
[----:B------:R-:W-:Y:S02]  /*168d0*/  FMNMX.FTZ R13, R60, R5, !PT ;  /* 0x000000053c0d7209 */ /* 0x000fe40007810000 */
        /* <DEDUP_REMOVED lines=13> */
[----:B------:R-:W-:Y:S02]  /*169b0*/  FMNMX.FTZ R5, R27, R4, !PT ;  /* 0x000000041b057209 */ /* 0x000fe40007810000 */
[----:B------:R-:W-:Y:S02]  /*169c0*/  FMNMX.FTZ R13, R56, R13, !PT ;  /* 0x0000000d380d7209 */ /* 0x000fe40007810000 */
[----:B------:R-:W-:Y:S02]  /*169d0*/  FMNMX.FTZ R4, R26, R5, !PT ;  /* 0x000000051a047209 */ /* 0x000fe40007810000 */
[----:B------:R-:W-:-:S02]  /*169e0*/  ISETP.LT.OR P0, PT, R7, 0x42, P0 ;  /* 0x000000420700780c */ /* 0x000fc40000701670 */
[----:B------:R-:W-:Y:S02]  /*169f0*/  FMNMX.FTZ R4, R25, R4, !PT ;  /* 0x0000000419047209 */ /* 0x000fe40007810000 */
[----:B------:R-:W-:Y:S02]  /*16a00*/  FMNMX.FTZ R13, R54, R13, !PT ;  /* 0x0000000d360d7209 */ /* 0x000fe40007810000 */
[----:B------:R-:W-:Y:S02]  /*16a10*/  ISETP.LT.OR P1, PT, R7, 0x49, P1 ;  /* 0x000000490700780c */ /* 0x000fe40000f21670 */
[----:B------:R-:W-:Y:S02]  /*16a20*/  FSEL R29, R29, -INF , !P0 ;  /* 0xff8000001d1d7808 */ /* 0x000fe40004000000 */
[----:B------:R-:W-:Y:S02]  /*16a30*/  FMNMX.FTZ R4, R19, R4, !PT ;  /* 0x0000000413047209 */ /* 0x000fe40007810000 */
[----:B------:R-:W-:-:S02]  /*16a40*/  FMNMX.FTZ R13, R38, R13, !PT ;  /* 0x0000000d260d7209 */ /* 0x000fc40007810000 */
[----:B------:R-:W-:Y:S02]  /*16a50*/  ISETP.LT.OR P2, PT, R7, 0x4a, P2 ;  /* 0x0000004a0700780c */ /* 0x000fe40001741670 */
[----:B------:R-:W-:Y:S02]  /*16a60*/  FSEL R47, R30, -INF , !P1 ;  /* 0xff8000001e2f7808 */ /* 0x000fe40004800000 */
[----:B------:R-:W-:Y:S02]  /*16a70*/  FMNMX.FTZ R4, R29, R4, !PT ;  /* 0x000000041d047209 */ /* 0x000fe40007810000 */
[----:B------:R-:W-:Y:S02]  /*16a80*/  FMNMX.FTZ R13, R36, R13, !PT ;  /* 0x0000000d240d7209 */ /* 0x000fe40007810000 */
[----:B------:R-:W-:Y:S02]  /*16a90*/  ISETP.LT.OR P3, PT, R7, 0x51, P3 ;  /* 0x000000510700780c */ /* 0x000fe40001f61670 */
[----:B------:R-:W-:-:S02]  /*16aa0*/  FSEL R31, R31, -INF , !P2 ;  /* 0xff8000001f1f7808 */ /* 0x000fc40005000000 */
[----:B------:R-:W-:Y:S02]  /*16ab0*/  FMNMX.FTZ R4, R47, R4, !PT ;  /* 0x000000042f047209 */ /* 0x000fe40007810000 */
[----:B------:R-:W-:Y:S02]  /*16ac0*/  FMNMX.FTZ R13, R34, R13, !PT ;  /* 0x0000000d220d7209 */ /* 0x000fe40007810000 */
[----:B------:R-:W-:Y:S02]  /*16ad0*/  ISETP.GT.AND P5, PT, R9, 0x58, !P5 ;  /* 0x000000580900780c */ /* 0x000fe40006fa4270 */
[----:B------:R-:W-:Y:S02]  /*16ae0*/  ISETP.LT.OR P4, PT, R7, 0x52, P4 ;  /* 0x000000520700780c */ /* 0x000fe40002781670 */
[----:B------:R-:W-:Y:S02]  /*16af0*/  FSEL R30, R15, -INF , !P3 ;  /* 0xff8000000f1e7808 */ /* 0x000fe40005800000 */
[----:B------:R-:W-:-:S02]  /*16b00*/  FMNMX.FTZ R5, R31, R4, !PT ;  /* 0x000000041f057209 */ /* 0x000fc40007810000 */
[----:B------:R-:W-:Y:S02]  /*16b10*/  FMNMX.FTZ R13, R18, R13, !PT ;  /* 0x0000000d120d7209 */ /* 0x000fe40007810000 */
[----:B------:R-:W-:Y:S02]  /*16b20*/  ISETP.GT.AND P0, PT, R9, 0x59, !P6 ;  /* 0x000000590900780c */ /* 0x000fe40007704270 */
        /* <DEDUP_REMOVED lines=8> */
[----:B------:R-:W-:Y:S02]  /*16bb0*/  FSEL R50, R11, -INF , !P0 ;  /* 0xff8000000b327808 */ /* 0x000fe40004000000 */
[----:B------:R-:W-:Y:S01]  /*16bc0*/  FMNMX.FTZ R9, R49, R4, !PT ;  /* 0x0000000431097209 */ /* 0x000fe20007810000 */
[----:B------:R-:W0:Y:S03]  /*16bd0*/  SHFL.BFLY PT, R13, R8, 0x2, 0x1f ;  /* 0x0c401f00080d7f89 */ /* 0x000e2600000e0000 */
[----:B------:R-:W-:Y:S01]  /*16be0*/  FMNMX.FTZ R9, R50, R9, !PT ;  /* 0x0000000932097209 */ /* 0x000fe20007810000 */
[----:B------:R-:W2:Y:S04]  /*16bf0*/  LDL.64 R4, [R1+0x430] ;  /* 0x0004300001047983 */ /* 0x000ea80000100a00 */
[----:B------:R-:W-:Y:S04]  /*16c00*/  STL.64 [R1+0x420], R8 ;  /* 0x0004200801007387 */ /* 0x000fe80000100a00 */
[----:B------:R-:W4:Y:S01]  /*16c10*/  LDL R12, [R1+0x424] ;  /* 0x00042400010c7983 */ /* 0x000f220000100800 */
[----:B0-----:R-:W-:-:S05]  /*16c20*/  FMNMX.FTZ R13, R8, R13, !PT ;  /* 0x0000000d080d7209 */ /* 0x001fca0007810000 */
[----:B------:R-:W0:Y:S02]  /*16c30*/  SHFL.BFLY PT, R6, R13, 0x1, 0x1f ;  /* 0x0c201f000d067f89 */ /* 0x000e2400000e0000 */
[----:B0-----:R-:W-:-:S05]  /*16c40*/  FMNMX.FTZ R6, R13, R6, !PT ;  /* 0x000000060d067209 */ /* 0x001fca0007810000 */
[----:B------:R-:W-:Y:S04]  /*16c50*/  STL [R1+0x420], R6 ;  /* 0x0004200601007387 */ /* 0x000fe80000100800 */
[----:B------:R-:W3:Y:S04]  /*16c60*/  LDL R13, [R1+0x420] ;  /* 0x00042000010d7983 */ /* 0x000ee80000100800 */
[----:B----4-:R-:W0:Y:S02]  /*16c70*/  SHFL.BFLY PT, R9, R12, 0x2, 0x1f ;  /* 0x0c401f000c097f89 */ /* 0x010e2400000e0000 */
[----:B0-----:R-:W-:-:S05]  /*16c80*/  FMNMX.FTZ R9, R9, R12, !PT ;  /* 0x0000000c09097209 */ /* 0x001fca0007810000 */
[----:B------:R-:W0:Y:S01]  /*16c90*/  SHFL.BFLY PT, R28, R9, 0x1, 0x1f ;  /* 0x0c201f00091c7f89 */ /* 0x000e2200000e0000 */
[----:B---3--:R-:W-:Y:S01]  /*16ca0*/  FMUL.FTZ R7, R52, R13 ;  /* 0x0000000d34077220 */ /* 0x008fe20000410000 */
[----:B------:R-:W-:Y:S02]  /*16cb0*/  FSETP.NEU.FTZ.AND P0, PT, R13, -INF , PT ;  /* 0xff8000000d00780b */ /* 0x000fe40003f1d000 */
[----:B0-----:R-:W-:Y:S02]  /*16cc0*/  FMNMX.FTZ R28, R9, R28, !PT ;  /* 0x0000001c091c7209 */ /* 0x001fe40007810000 */
[----:B------:R-:W-:Y:S02]  /*16cd0*/  FSEL R11, R7, RZ, P0 ;  /* 0x000000ff070b7208 */ /* 0x000fe40000000000 */
[----:B------:R-:W-:Y:S01]  /*16ce0*/  FSEL R13, R13, RZ, P0 ;  /* 0x000000ff0d0d7208 */ /* 0x000fe20000000000 */
[C---:B------:R-:W-:Y:S01]  /*16cf0*/  FMUL.FTZ R6, R28.reuse, R52 ;  /* 0x000000341c067220 */ /* 0x040fe20000410000 */
[----:B------:R-:W-:-:S04]  /*16d00*/  FSETP.NEU.FTZ.AND P0, PT, R28, -INF , PT ;  /* 0xff8000001c00780b */ /* 0x000fc80003f1d000 */
[----:B------:R-:W-:Y:S02]  /*16d10*/  FSEL R8, R28, RZ, P0 ;  /* 0x000000ff1c087208 */ /* 0x000fe40000000000 */
[----:B------:R-:W-:Y:S01]  /*16d20*/  FSEL R51, R6, RZ, P0 ;  /* 0x000000ff06337208 */ /* 0x000fe20000000000 */
[----:B------:R-:W-:Y:S01]  /*16d30*/  FADD.FTZ R9, R20, -R13 ;  /* 0x8000000d14097221 */ /* 0x000fe20000010000 */
[-C--:B------:R-:W-:Y:S01]  /*16d40*/  FFMA.FTZ R7, R84, R52.reuse, -R11 ;  /* 0x0000003454077223 */ /* 0x080fe2000001080b */
[----:B------:R-:W-:Y:S02]  /*16d50*/  FADD.FTZ R21, R21, -R8 ;  /* 0x8000000815157221 */ /* 0x000fe40000010000 */
[-C--:B------:R-:W-:Y:S01]  /*16d60*/  FFMA.FTZ R188, R53, R52.reuse, -R51 ;  /* 0x0000003435bc7223 */ /* 0x080fe20000010833 */
[-C--:B------:R-:W-:Y:S01]  /*16d70*/  FMUL.FTZ R9, R9, R52.reuse ;  /* 0x0000003409097220 */ /* 0x080fe20000410000 */
[----:B------:R-:W-:Y:S01]  /*16d80*/  FMUL.FTZ R21, R52, R21 ;  /* 0x0000001534157220 */ /* 0x000fe20000410000 */
[-CC-:B------:R-:W-:Y:S01]  /*16d90*/  FFMA.FTZ R152, R152, R52.reuse, -R11.reuse ;  /* 0x0000003498987223 */ /* 0x180fe2000001080b */
[-C--:B------:R-:W-:Y:S01]  /*16da0*/  FFMA.FTZ R158, R36, R52.reuse, -R11 ;  /* 0x00000034249e7223 */ /* 0x080fe2000001080b */
[-CC-:B------:R-:W-:Y:S01]  /*16db0*/  FFMA.FTZ R153, R45, R52.reuse, -R51.reuse ;  /* 0x000000342d997223 */ /* 0x180fe20000010833 */
[----:B------:R-:W-:Y:S01]  /*16dc0*/  MUFU.EX2 R7, R7 ;  /* 0x0000000700077308 */ /* 0x000fe20000000800 */
[-C--:B------:R-:W-:Y:S01]  /*16dd0*/  FFMA.FTZ R169, R35, R52.reuse, -R51 ;  /* 0x0000003423a97223 */ /* 0x080fe20000010833 */
[-C--:B------:R-:W-:Y:S01]  /*16de0*/  FFMA.FTZ R154, R154, R52.reuse, -R11 ;  /* 0x000000349a9a7223 */ /* 0x080fe2000001080b */
[----:B------:R-:W-:-:S05]  /*16df0*/  FFMA.FTZ R155, R44, R52, -R51 ;  /* 0x000000342c9b7223 */ /* 0x000fca0000010833 */
[----:B------:R-:W2:Y:S01]  /*16e00*/  MUFU.EX2 R36, R9 ;  /* 0x0000000900247308 */ /* 0x000ea20000000800 */
[-C--:B------:R-:W-:Y:S01]  /*16e10*/  FFMA.FTZ R187, R82, R52.reuse, -R11 ;  /* 0x0000003452bb7223 */ /* 0x080fe2000001080b */
[----:B------:R-:W-:-:S06]  /*16e20*/  FFMA.FTZ R6, R46, R52, -R51 ;  /* 0x000000342e067223 */ /* 0x000fcc0000010833 */
[----:B------:R-:W-:Y:S08]  /*16e30*/  MUFU.EX2 R188, R188 ;  /* 0x000000bc00bc7308 */ /* 0x000ff00000000800 */
[----:B------:R-:W0:Y:S01]  /*16e40*/  MUFU.EX2 R35, R21 ;  /* 0x0000001500237308 */ /* 0x000e220000000800 */
[-C--:B------:R-:W-:Y:S01]  /*16e50*/  FFMA.FTZ R186, R80, R52.reuse, -R11 ;  /* 0x0000003450ba7223 */ /* 0x080fe2000001080b */
[----:B------:R-:W-:-:S06]  /*16e60*/  FFMA.FTZ R181, R43, R52, -R51 ;  /* 0x000000342bb57223 */ /* 0x000fcc0000010833 */
[----:B------:R-:W1:Y:S08]  /*16e70*/  MUFU.EX2 R152, R152 ;  /* 0x0000009800987308 */ /* 0x000e700000000800 */
[----:B------:R-:W3:Y:S01]  /*16e80*/  MUFU.EX2 R153, R153 ;  /* 0x0000009900997308 */ /* 0x000ee20000000800 */
[-C--:B------:R-:W-:Y:S01]  /*16e90*/  FFMA.FTZ R185, R78, R52.reuse, -R11 ;  /* 0x000000344eb97223 */ /* 0x080fe2000001080b */
[----:B------:R-:W-:-:S06]  /*16ea0*/  FFMA.FTZ R182, R42, R52, -R51 ;  /* 0x000000342ab67223 */ /* 0x000fcc0000010833 */
[----:B------:R-:W4:Y:S08]  /*16eb0*/  MUFU.EX2 R154, R154 ;  /* 0x0000009a009a7308 */ /* 0x000f300000000800 */
[----:B------:R-:W4:Y:S01]  /*16ec0*/  MUFU.EX2 R155, R155 ;  /* 0x0000009b009b7308 */ /* 0x000f220000000800 */
[----:B--2---:R-:W-:Y:S01]  /*16ed0*/  FFMA.FTZ R9, R36, R4, R7 ;  /* 0x0000000424097223 */ /* 0x004fe20000010007 */
[----:B0-----:R-:W-:-:S06]  /*16ee0*/  FFMA.FTZ R4, R5, R35, R188 ;  /* 0x0000002305047223 */ /* 0x001fcc00000100bc */
[----:B------:R-:W0:Y:S01]  /*16ef0*/  MUFU.EX2 R187, R187 ;  /* 0x000000bb00bb7308 */ /* 0x000e220000000800 */
[-C--:B------:R-:W-:Y:S01]  /*16f00*/  FFMA.FTZ R184, R76, R52.reuse, -R11 ;  /* 0x000000344cb87223 */ /* 0x080fe2000001080b */
[----:B------:R-:W-:-:S06]  /*16f10*/  FFMA.FTZ R177, R40, R52, -R51 ;  /* 0x0000003428b17223 */ /* 0x000fcc0000010833 */
[----:B------:R-:W2:Y:S01]  /*16f20*/  MUFU.EX2 R6, R6 ;  /* 0x0000000600067308 */ /* 0x000ea20000000800 */
[----:B-1----:R-:W-:Y:S01]  /*16f30*/  FADD.FTZ R9, R152, R9 ;  /* 0x0000000998097221 */ /* 0x002fe20000010000 */
[----:B---3--:R-:W-:-:S06]  /*16f40*/  FADD.FTZ R4, R153, R4 ;  /* 0x0000000499047221 */ /* 0x008fcc0000010000 */
[----:B------:R-:W1:Y:S01]  /*16f50*/  MUFU.EX2 R186, R186 ;  /* 0x000000ba00ba7308 */ /* 0x000e620000000800 */
        /* <DEDUP_REMOVED lines=10> */
[----:B--2---:R-:W-:-:S06]  /*17000*/  FADD.FTZ R4, R6, R5 ;  /* 0x0000000506047221 */ /* 0x004fcc0000010000 */
[----:B------:R-:W0:Y:S01]  /*17010*/  MUFU.EX2 R184, R184 ;  /* 0x000000b800b87308 */ /* 0x000e220000000800 */
[-C--:B------:R-:W-:Y:S01]  /*17020*/  FFMA.FTZ R175, R70, R52.reuse, -R11 ;  /* 0x0000003446af7223 */ /* 0x080fe2000001080b */
[----:B------:R-:W-:-:S06]  /*17030*/  FFMA.FTZ R172, R37, R52, -R51 ;  /* 0x0000003425ac7223 */ /* 0x000fcc0000010833 */
[----:B------:R-:W2:Y:S01]  /*17040*/  MUFU.EX2 R177, R177 ;  /* 0x000000b100b17308 */ /* 0x000ea20000000800 */
[----:B-1----:R-:W-:Y:S01]  /*17050*/  FADD.FTZ R8, R186, R9 ;  /* 0x00000009ba087221 */ /* 0x002fe20000010000 */
[----:B---3--:R-:W-:-:S06]  /*17060*/  FADD.FTZ R5, R181, R4 ;  /* 0x00000004b5057221 */ /* 0x008fcc0000010000 */
[----:B------:R-:W1:Y:S01]  /*17070*/  MUFU.EX2 R183, R183 ;  /* 0x000000b700b77308 */ /* 0x000e620000000800 */
[----:B------:R-:W-:-:S07]  /*17080*/  FFMA.FTZ R174, R68, R52, -R11 ;  /* 0x0000003444ae7223 */ /* 0x000fce000001080b */
        /* <DEDUP_REMOVED lines=54> */
[-CC-:B------:R-:W-:Y:S01]  /*173f0*/  FFMA.FTZ R15, R34, R52.reuse, -R11.reuse ;  /* 0x00000034220f7223 */ /* 0x180fe2000001080b */
[-CC-:B------:R-:W-:Y:S01]  /*17400*/  FFMA.FTZ R18, R18, R52.reuse, -R11.reuse ;  /* 0x0000003412127223 */ /* 0x180fe2000001080b */
[----:B------:R-:W-:-:S05]  /*17410*/  FFMA.FTZ R14, R14, R52, -R11 ;  /* 0x000000340e0e7223 */ /* 0x000fca000001080b */
[----:B------:R-:W3:Y:S01]  /*17420*/  MUFU.EX2 R160, R160 ;  /* 0x000000a000a07308 */ /* 0x000ee20000000800 */
[----:B------:R-:W-:Y:S01]  /*17430*/  FFMA.FTZ R13, R24, R52, -R11 ;  /* 0x00000034180d7223 */ /* 0x000fe2000001080b */
[----:B----4-:R-:W-:Y:S01]  /*17440*/  FADD.FTZ R5, R165, R4 ;  /* 0x00000004a5057221 */ /* 0x010fe20000010000 */
[----:B------:R-:W-:-:S05]  /*17450*/  FADD.FTZ R9, R161, R8 ;  /* 0x00000008a1097221 */ /* 0x000fca0000010000 */
[----:B------:R-:W4:Y:S01]  /*17460*/  MUFU.EX2 R156, R156 ;  /* 0x0000009c009c7308 */ /* 0x000f220000000800 */
[----:B------:R-:W-:Y:S01]  /*17470*/  FFMA.FTZ R11, R30, R52, -R51 ;  /* 0x000000341e0b7223 */ /* 0x000fe20000010833 */
[----:B0-----:R-:W-:Y:S01]  /*17480*/  FADD.FTZ R4, R166, R5 ;  /* 0x00000005a6047221 */ /* 0x001fe20000010000 */
[----:B--2---:R-:W-:-:S05]  /*17490*/  FADD.FTZ R24, R162, R9 ;  /* 0x00000009a2187221 */ /* 0x004fca0000010000 */
[----:B------:R-:W0:Y:S01]  /*174a0*/  MUFU.EX2 R157, R157 ;  /* 0x0000009d009d7308 */ /* 0x000e220000000800 */
[----:B------:R-:W-:-:S07]  /*174b0*/  FFMA.FTZ R12, R48, R52, -R51 ;  /* 0x00000034300c7223 */ /* 0x000fce0000010833 */
[----:B------:R-:W2:Y:S01]  /*174c0*/  MUFU.EX2 R19, R19 ;  /* 0x0000001300137308 */ /* 0x000ea20000000800 */
[----:B-1----:R-:W-:Y:S01]  /*174d0*/  FADD.FTZ R5, R159, R4 ;  /* 0x000000049f057221 */ /* 0x002fe20000010000 */
[----:B---3--:R-:W-:-:S06]  /*174e0*/  FADD.FTZ R9, R21, R24 ;  /* 0x0000001815097221 */ /* 0x008fcc0000010000 */
[----:B------:R-:W1:Y:S01]  /*174f0*/  MUFU.EX2 R158, R158 ;  /* 0x0000009e009e7308 */ /* 0x000e620000000800 */
[----:B------:R-:W-:-:S07]  /*17500*/  FFMA.FTZ R8, R49, R52, -R51 ;  /* 0x0000003431087223 */ /* 0x000fce0000010833 */
[----:B------:R-:W3:Y:S01]  /*17510*/  MUFU.EX2 R20, R20 ;  /* 0x0000001400147308 */ /* 0x000ee20000000800 */
[----:B------:R-:W-:Y:S01]  /*17520*/  FADD.FTZ R4, R160, R5 ;  /* 0x00000005a0047221 */ /* 0x000fe20000010000 */
[----:B----4-:R-:W-:-:S06]  /*17530*/  FADD.FTZ R24, R156, R9 ;  /* 0x000000099c187221 */ /* 0x010fcc0000010000 */
[----:B------:R-:W4:Y:S01]  /*17540*/  MUFU.EX2 R15, R15 ;  /* 0x0000000f000f7308 */ /* 0x000f220000000800 */
[----:B------:R-:W-:-:S07]  /*17550*/  FFMA.FTZ R9, R50, R52, -R51 ;  /* 0x0000003432097223 */ /* 0x000fce0000010833 */
[----:B------:R-:W4:Y:S01]  /*17560*/  MUFU.EX2 R11, R11 ;  /* 0x0000000b000b7308 */ /* 0x000f220000000800 */
[----:B0-----:R-:W-:Y:S01]  /*17570*/  FADD.FTZ R5, R157, R4 ;  /* 0x000000049d057221 */ /* 0x001fe20000010000 */
[----:B--2---:R-:W-:-:S06]  /*17580*/  FADD.FTZ R25, R19, R24 ;  /* 0x0000001813197221 */ /* 0x004fcc0000010000 */
[----:B------:R-:W0:Y:S08]  /*17590*/  MUFU.EX2 R18, R18 ;  /* 0x0000001200127308 */ /* 0x000e300000000800 */
[----:B------:R-:W2:Y:S01]  /*175a0*/  MUFU.EX2 R12, R12 ;  /* 0x0000000c000c7308 */ /* 0x000ea20000000800 */
[----:B-1----:R-:W-:Y:S01]  /*175b0*/  FADD.FTZ R4, R158, R5 ;  /* 0x000000059e047221 */ /* 0x002fe20000010000 */
[----:B---3--:R-:W-:-:S06]  /*175c0*/  FADD.FTZ R24, R20, R25 ;  /* 0x0000001914187221 */ /* 0x008fcc0000010000 */
[----:B------:R-:W1:Y:S08]  /*175d0*/  MUFU.EX2 R14, R14 ;  /* 0x0000000e000e7308 */ /* 0x000e700000000800 */
[----:B------:R-:W3:Y:S01]  /*175e0*/  MUFU.EX2 R8, R8 ;  /* 0x0000000800087308 */ /* 0x000ee20000000800 */
[----:B----4-:R-:W-:Y:S01]  /*175f0*/  FADD.FTZ R5, R15, R4 ;  /* 0x000000040f057221 */ /* 0x010fe20000010000 */
[----:B------:R-:W-:-:S06]  /*17600*/  FADD.FTZ R25, R11, R24 ;  /* 0x000000180b197221 */ /* 0x000fcc0000010000 */
[----:B------:R-:W4:Y:S08]  /*17610*/  MUFU.EX2 R13, R13 ;  /* 0x0000000d000d7308 */ /* 0x000f300000000800 */
[----:B------:R-:W4:Y:S01]  /*17620*/  MUFU.EX2 R9, R9 ;  /* 0x0000000900097308 */ /* 0x000f220000000800 */
[----:B0-----:R-:W-:Y:S01]  /*17630*/  FADD.FTZ R5, R18, R5 ;  /* 0x0000000512057221 */ /* 0x001fe20000010000 */
[----:B--2---:R-:W-:-:S03]  /*17640*/  FADD.FTZ R25, R12, R25 ;  /* 0x000000190c197221 */ /* 0x004fc60000010000 */
[----:B-1----:R-:W-:Y:S01]  /*17650*/  FADD.FTZ R30, R14, R5 ;  /* 0x000000050e1e7221 */ /* 0x002fe20000010000 */
[----:B---3--:R-:W-:-:S03]  /*17660*/  FADD.FTZ R4, R8, R25 ;  /* 0x0000001908047221 */ /* 0x008fc60000010000 */
[----:B----4-:R-:W-:Y:S01]  /*17670*/  FADD.FTZ R30, R13, R30 ;  /* 0x0000001e0d1e7221 */ /* 0x010fe20000010000 */
[----:B------:R-:W-:Y:S01]  /*17680*/  STL [R1+0x424], R28 ;  /* 0x0004241c01007387 */ /* 0x000fe20000100800 */
[----:B------:R-:W-:-:S05]  /*17690*/  FADD.FTZ R31, R9, R4 ;  /* 0x00000004091f7221 */ /* 0x000fca0000010000 */
        /* <DEDUP_REMOVED lines=139> */
[C---:B------:R-:W-:Y:S01]  /*17f50*/  FMUL.FTZ R41, R36.reuse, R41 ;  /* 0x0000002924297220 */ /* 0x040fe20000410000 */
[----:B------:R-:W-:-:S02]  /*17f60*/  FMUL.FTZ R31, R36, R31 ;  /* 0x0000001f241f7220 */ /* 0x000fc40000410000 */
        /* <DEDUP_REMOVED lines=134> */
[----:B------:R2:W-:Y:S01]  /*187d0*/  ST.E desc[UR36][R16.64+0x404], R147 ;  /* 0x0004049310007985 */ /* 0x0005e2000c101924 */
[C---:B---3--:R-:W-:Y:S01]  /*187e0*/  FMUL.FTZ R25, R35.reuse, R28 ;  /* 0x0000001c23197220 */ /* 0x048fe20000410000 */
        /* <DEDUP_REMOVED lines=10> */
[C---:B--2---:R-:W-:Y:S01]  /*18890*/  FMUL.FTZ R147, R36.reuse, R24 ;  /* 0x0000001824937220 */ /* 0x044fe20000410000 */
        /* <DEDUP_REMOVED lines=91> */
[----:B------:R-:W-:Y:S04]  /*18e50*/  ST.E desc[UR36][R16.64+0x3dc], R43 ;  /* 0x0003dc2b10007985 */ /* 0x000fe8000c101924 */
[----:B------:R4:W-:Y:S04]  /*18e60*/  ST.E desc[UR36][R16.64+0x3e8], R5 ;  /* 0x0003e80510007985 */ /* 0x0009e8000c101924 */
[----:B------:R4:W-:Y:S04]  /*18e70*/  ST.E desc[UR36][R16.64+0x3ec], R25 ;  /* 0x0003ec1910007985 */ /* 0x0009e8000c101924 */
[----:B------:R4:W-:Y:S04]  /*18e80*/  ST.E desc[UR36][R16.64+0x3f8], R27 ;  /* 0x0003f81b10007985 */ /* 0x0009e8000c101924 */
[----:B------:R4:W-:Y:S04]  /*18e90*/  ST.E desc[UR36][R16.64+0x3fc], R31 ;  /* 0x0003fc1f10007985 */ /* 0x0009e8000c101924 */
[----:B------:R4:W-:Y:S01]  /*18ea0*/  ST.E desc[UR36][R16.64+0x408], R35 ;  /* 0x0004082310007985 */ /* 0x0009e2000c101924 */
[----:B------:R2:W-:Y:S06]  /*18eb0*/  BAR.SYNC.DEFER_BLOCKING R206, 0x100 ;  /* 0x000400ce0000751d */ /* 0x0005ec0000010000 */
[----:B0-----:R-:W4:Y:S04]  /*18ec0*/  LD.E R29, desc[UR36][R16.64+0x210] ;  /* 0x00021024101d7980 */ /* 0x001f28000c101900 */
[----:B-1----:R-:W4:Y:S04]  /*18ed0*/  LD.E R33, desc[UR36][R16.64+0x214] ;  /* 0x0002142410217980 */ /* 0x002f28000c101900 */
[----:B------:R-:W4:Y:S04]  /*18ee0*/  LD.E R37, desc[UR36][R16.64+0x218] ;  /* 0x0002182410257980 */ /* 0x000f28000c101900 */
[----:B--2---:R-:W2:Y:S04]  /*18ef0*/  LD.E R39, desc[UR36][R16.64+0x21c] ;  /* 0x00021c2410277980 */ /* 0x004ea8000c101900 */
[----:B---3--:R-:W3:Y:S04]  /*18f00*/  LD.E R41, desc[UR36][R16.64+0x220] ;  /* 0x0002202410297980 */ /* 0x008ee8000c101900 */
[----:B----4-:R-:W4:Y:S04]  /*18f10*/  LD.E R5, desc[UR36][R16.64+0x224] ;  /* 0x0002242410057980 */ /* 0x010f28000c101900 */
        /* <DEDUP_REMOVED lines=123> */
[----:B------:R-:W-:Y:S04]  /*196d0*/  ST.E desc[UR36][R16.64+0x210], R29 ;  /* 0x0002101d10007985 */ /* 0x000fe8000c101924 */
[----:B------:R-:W-:Y:S04]  /*196e0*/  ST.E desc[UR36][R16.64+0x214], R33 ;  /* 0x0002142110007985 */ /* 0x000fe8000c101924 */
[----:B------:R-:W-:Y:S04]  /*196f0*/  ST.E desc[UR36][R16.64+0x218], R37 ;  /* 0x0002182510007985 */ /* 0x000fe8000c101924 */
[----:B--2---:R-:W-:Y:S04]  /*19700*/  ST.E desc[UR36][R16.64+0x21c], R39 ;  /* 0x00021c2710007985 */ /* 0x004fe8000c101924 */
[----:B---3--:R-:W-:Y:S04]  /*19710*/  ST.E desc[UR36][R16.64+0x220], R41 ;  /* 0x0002202910007985 */ /* 0x008fe8000c101924 */
        /* <DEDUP_REMOVED lines=124> */
[----:B------:R-:W4:Y:S04]  /*19ee0*/  LDL R195, [R1+0x68] ;  /* 0x0000680001c37983 */ /* 0x000f280000100800 */
[----:B-1----:R-:W4:Y:S04]  /*19ef0*/  LD.E R24, desc[UR36][R16.64+0x210] ;  /* 0x0002102410187980 */ /* 0x002f28000c101900 */
[----:B------:R-:W4:Y:S04]  /*19f00*/  LD.E R25, desc[UR36][R16.64+0x214] ;  /* 0x0002142410197980 */ /* 0x000f28000c101900 */
        /* <DEDUP_REMOVED lines=838> */
[----:B------:R0:W-:Y:S04]  /*1d370*/  ST.E desc[UR36][R16.64+0x214], R25 ;  /* 0x0002141910007985 */ /* 0x0001e8000c101924 */
        /* <DEDUP_REMOVED lines=126> */
[----:B------:R4:W-:Y:S04]  /*1db60*/  STL [R1+0x68], R0 ;  /* 0x0000680001007387 */ /* 0x0009e80000100800 */
        /* <DEDUP_REMOVED lines=9> */
[----:B-1----:R-:W4:Y:S04]  /*1dc00*/  LD.E R27, desc[UR36][R16.64+0x234] ;  /* 0x00023424101b7980 */ /* 0x002f28000c101900 */
        /* <DEDUP_REMOVED lines=246> */
[----:B0-----:R-:W1:Y:S04]  /*1eb70*/  LDL.64 R4, [R1+0x198] ;  /* 0x0001980001047983 */ /* 0x001e680000100a00 */
[----:B------:R2:W5:Y:S04]  /*1eb80*/  LD.E R0, desc[UR36][R2.64] ;  /* 0x0000002402007980 */ /* 0x000568000c101900 */
[----:B-1----:R-:W3:Y:S01]  /*1eb90*/  LD.E R6, desc[UR36][R4.64] ;  /* 0x0000002404067980 */ /* 0x002ee2000c101900 */
[----:B------:R-:W-:Y:S01]  /*1eba0*/  BSSY B0, `(.L_x_2257) ;  /* 0x0000005000007945 */ /* 0x000fe20003800000 */
[----:B---3--:R-:W-:-:S04]  /*1ebb0*/  LOP3.LUT R6, R6, 0x1, RZ, 0xfc, !PT ;  /* 0x0000000106067812 */ /* 0x008fc800078efcff */
[----:B------:R-:W-:-:S13]  /*1ebc0*/  ISETP.NE.AND P0, PT, R6, 0x3, PT ;  /* 0x000000030600780c */ /* 0x000fda0003f05270 */
[----:B--2---:R-:W-:Y:S05]  /*1ebd0*/  @!P0 BRA `(.L_x_2258) ;  /* 0x0000000000048947 */ /* 0x004fea0003800000 */
[----:B------:R-:W-:Y:S01]  /*1ebe0*/  BPT.TRAP 0x1 ;  /* 0x000000040000795c */ /* 0x000fe20000300000 */
.L_x_2258:
[----:B------:R-:W-:Y:S05]  /*1ebf0*/  BSYNC B0 ;  /* 0x0000000000007941 */ /* 0x000fea0003800000 */
.L_x_2257:
[----:B------:R-:W2:Y:S04]  /*1ec00*/  LD.E.64 R6, desc[UR36][R4.64+0x20] ;  /* 0x0000202404067980 */ /* 0x000ea8000c101b00 */
[----:B------:R-:W3:Y:S01]  /*1ec10*/  LD.E R8, desc[UR36][R4.64+0xc] ;  /* 0x00000c2404087980 */ /* 0x000ee2000c101900 */
[C---:B------:R-:W-:Y:S01]  /*1ec20*/  ISETP.GT.AND P0, PT, R10.reuse, UR40, PT ;  /* 0x000000280a007c0c */ /* 0x040fe2000bf04270 */
[----:B------:R-:W-:Y:S01]  /*1ec30*/  VIADD R10, R10, 0xffffffff ;  /* 0xffffffff0a0a7836 */ /* 0x000fe20000000000 */
[----:B--2---:R-:W-:-:S05]  /*1ec40*/  MOV R7, R6 ;  /* 0x0000000600077202 */ /* 0x004fca0000000f00 */
[----:B-----5:R-:W-:-:S05]  /*1ec50*/  IMAD R7, R0, 0x8, R7 ;  /* 0x0000000800077824 */ /* 0x020fca00078e0207 */
[----:B---3--:R-:W-:-:S04]  /*1ec60*/  PRMT R7, R8, 0x654, R7 ;  /* 0x0000065408077816 */ /* 0x008fc80000000007 */
[----:B------:R2:W-:Y:S01]  /*1ec70*/  SYNCS.ARRIVE.TRANS64.RED.A1T0 RZ, [R7+URZ], RZ ;  /* 0x000000ff07ff79a7 */ /* 0x0005e2000810043f */
[----:B------:R-:W-:Y:S05]  /*1ec80*/  @P0 BRA `(.L_x_2259) ;  /* 0xffffff4c00540947 */ /* 0x000fea000383ffff */
.L_x_2226:
[----:B------:R-:W-:Y:S05]  /*1ec90*/  WARPSYNC.ALL ;  /* 0x0000000000007948 */ /* 0x000fea0003800000 */
[----:B------:R-:W0:Y:S04]  /*1eca0*/  LDL R5, [R1+0x430] ;  /* 0x0004300001057983 */ /* 0x000e280000100800 */
[----:B------:R-:W3:Y:S04]  /*1ecb0*/  LDL R6, [R1+0x434] ;  /* 0x0004340001067983 */ /* 0x000ee80000100800 */
[----:B------:R-:W4:Y:S04]  /*1ecc0*/  LDL R136, [R1+0x1f8] ;  /* 0x0001f80001887983 */ /* 0x000f280000100800 */
[----:B------:R-:W5:Y:S04]  /*1ecd0*/  LDL.64 R12, [R1+0x3b8] ;  /* 0x0003b800010c7983 */ /* 0x000f680000100a00 */
        /* <DEDUP_REMOVED lines=60> */
[----:B------:R-:W5:Y:S04]  /*1f0a0*/  LDL R135, [R1+0x200] ;  /* 0x0002000001877983 */ /* 0x000f680000100800 */
[----:B0-----:R-:W0:Y:S02]  /*1f0b0*/  SHFL.BFLY PT, R0, R5, 0x2, 0x1f ;  /* 0x0c401f0005007f89 */ /* 0x001e2400000e0000 */
[----:B0-----:R-:W-:-:S05]  /*1f0c0*/  FADD.FTZ R0, R5, R0 ;  /* 0x0000000005007221 */ /* 0x001fca0000010000 */
[----:B------:R-:W0:Y:S02]  /*1f0d0*/  SHFL.BFLY PT, R3, R0, 0x1, 0x1f ;  /* 0x0c201f0000037f89 */ /* 0x000e2400000e0000 */
[----:B0-----:R-:W-:Y:S01]  /*1f0e0*/  FADD.FTZ R2, R0, R3 ;  /* 0x0000000300027221 */ /* 0x001fe20000010000 */
[----:B----4-:R-:W-:Y:S01]  /*1f0f0*/  VIADD R136, R136, 0x1 ;  /* 0x0000000188887836 */ /* 0x010fe20000000000 */
[----:B------:R-:W4:Y:S04]  /*1f100*/  LDL R0, [R1+0x204] ;  /* 0x0002040001007983 */ /* 0x000f280000100800 */
[----:B------:R-:W-:Y:S04]  /*1f110*/  STL [R1+0x430], R2 ;  /* 0x0004300201007387 */ /* 0x000fe80000100800 */
[----:B------:R-:W5:Y:S04]  /*1f120*/  LDL R147, [R1+0x430] ;  /* 0x0004300001937983 */ /* 0x000f680000100800 */
[----:B---3--:R-:W0:Y:S02]  /*1f130*/  SHFL.BFLY PT, R3, R6, 0x2, 0x1f ;  /* 0x0c401f0006037f89 */ /* 0x008e2400000e0000 */
[----:B0-----:R-:W-:Y:S01]  /*1f140*/  FADD.FTZ R3, R3, R6 ;  /* 0x0000000603037221 */ /* 0x001fe20000010000 */
[----:B------:R-:W-:Y:S01]  /*1f150*/  ISETP.NE.AND P2, PT, R136, 0x2, PT ;  /* 0x000000028800780c */ /* 0x000fe20003f45270 */
[----:B--2---:R-:W2:Y:S04]  /*1f160*/  LDL.64 R6, [R1+0x3f8] ;  /* 0x0003f80001067983 */ /* 0x004ea80000100a00 */
[----:B------:R-:W0:Y:S08]  /*1f170*/  SHFL.BFLY PT, R4, R3, 0x1, 0x1f ;  /* 0x0c201f0003047f89 */ /* 0x000e3000000e0000 */
[----:B------:R-:W3:Y:S01]  /*1f180*/  @!P2 LDL R134, [R1+0x1fc] ;  /* 0x0001fc000186a983 */ /* 0x000ee20000100800 */
[----:B0-----:R-:W-:-:S03]  /*1f190*/  FADD.FTZ R140, R3, R4 ;  /* 0x00000004038c7221 */ /* 0x001fc60000010000 */
[----:B------:R-:W2:Y:S02]  /*1f1a0*/  LDL.64 R4, [R1+0x3e8] ;  /* 0x0003e80001047983 */ /* 0x000ea40000100a00 */
[----:B------:R-:W-:Y:S02]  /*1f1b0*/  FSETP.NE.FTZ.AND P1, PT, R140, RZ, PT ;  /* 0x000000ff8c00720b */ /* 0x000fe40003f35000 */
[----:B------:R-:W2:Y:S11]  /*1f1c0*/  LDL.64 R2, [R1+0x408] ;  /* 0x0004080001027983 */ /* 0x000eb60000100a00 */
[----:B------:R-:W2:Y:S04]  /*1f1d0*/  @P1 LDL R143, [R1+0x440] ;  /* 0x00044000018f1983 */ /* 0x000ea80000100800 */
[----:B------:R-:W2:Y:S01]  /*1f1e0*/  @P1 LDL R145, [R1+0x424] ;  /* 0x0004240001911983 */ /* 0x000ea20000100800 */
[----:B------:R-:W-:-:S02]  /*1f1f0*/  IMAD.MOV.U32 R142, RZ, RZ, -0x800000 ;  /* 0xff800000ff8e7424 */ /* 0x000fc400078e00ff */
[----:B------:R-:W-:Y:S02]  /*1f200*/  IMAD.MOV.U32 R137, RZ, RZ, RZ ;  /* 0x000000ffff897224 */ /* 0x000fe400078e00ff */
[----:B------:R-:W-:Y:S01]  /*1f210*/  IMAD.MOV.U32 R144, RZ, RZ, -0x800000 ;  /* 0xff800000ff907424 */ /* 0x000fe200078e00ff */
[----:B------:R0:W-:Y:S08]  /*1f220*/  BAR.ARV R205, 0x100 ;  /* 0x000400cd0000751d */ /* 0x0001f00000002000 */
[----:B------:R-:W-:Y:S06]  /*1f230*/  BAR.ARV 0x8, 0x180 ;  /* 0x0206000000007b1d */ /* 0x000fec0000002000 */
[----:B-----5:R-:W-:-:S13]  /*1f240*/  FSETP.NE.FTZ.AND P0, PT, R147, RZ, PT ;  /* 0x000000ff9300720b */ /* 0x020fda0003f15000 */
[----:B------:R-:W5:Y:S04]  /*1f250*/  @P0 LDL R138, [R1+0x440] ;  /* 0x00044000018a0983 */ /* 0x000f680000100800 */
[----:B------:R-:W2:Y:S01]  /*1f260*/  @P0 LDL R139, [R1+0x420] ;  /* 0x00042000018b0983 */ /* 0x000ea20000100800 */
[----:B------:R-:W1:Y:S02]  /*1f270*/  @P0 MUFU.LG2 R141, R147 ;  /* 0x00000093008d0308 */ /* 0x000e640000000c00 */
[----:B-1----:R-:W-:-:S06]  /*1f280*/  @P0 FMUL.FTZ R141, R141, 0.69314718246459960938 ;  /* 0x3f3172188d8d0820 */ /* 0x002fcc0000410000 */
[----:B------:R-:W-:Y:S08]  /*1f290*/  @P1 MUFU.LG2 R146, R140 ;  /* 0x0000008c00921308 */ /* 0x000ff00000000c00 */
[----:B------:R-:W1:Y:S01]  /*1f2a0*/  @P0 MUFU.RCP R137, R147 ;  /* 0x0000009300890308 */ /* 0x000e620000001000 */
[----:B---3--:R-:W-:Y:S01]  /*1f2b0*/  @!P2 LOP3.LUT R134, R134, 0x1, RZ, 0x3c, !PT ;  /* 0x000000018686a812 */ /* 0x008fe200078e3cff */
[----:B----4-:R-:W-:Y:S01]  /*1f2c0*/  VIADD R0, R0, 0x1 ;  /* 0x0000000100007836 */ /* 0x010fe20000000000 */
[----:B------:R-:W-:Y:S04]  /*1f2d0*/  STL [R1+0x434], R140 ;  /* 0x0004348c01007387 */ /* 0x000fe80000100800 */
[----:B------:R-:W-:Y:S04]  /*1f2e0*/  STL [R1+0x1f8], R136 ;  /* 0x0001f88801007387 */ /* 0x000fe80000100800 */
[----:B------:R-:W-:Y:S01]  /*1f2f0*/  @!P2 STL [R1+0x1fc], R134 ;  /* 0x0001fc860100a387 */ /* 0x000fe20000100800 */
        /* <DEDUP_REMOVED lines=64> */
[----:B------:R-:W-:Y:S04]  /*1f700*/  STL.64 [R1+0x210], R132 ;  /* 0x0002108401007387 */ /* 0x000fe80000100a00 */
        /* <DEDUP_REMOVED lines=31> */
[----:B------:R-:W-:Y:S04]  /*1f900*/  STL [R1+0x204], R0 ;  /* 0x0002040001007387 */ /* 0x000fe80000100800 */
[----:B------:R-:W-:Y:S01]  /*1f910*/  @!P2 STL [R1+0x1f8], RZ ;  /* 0x0001f8ff0100a387 */ /* 0x000fe20000100800 */
[----:B-----5:R-:W-:-:S04]  /*1f920*/  @P0 FMUL.FTZ R138, R138, 0.69314718246459960938 ;  /* 0x3f3172188a8a0820 */ /* 0x020fc80000410000 */
[----:B--2---:R-:W-:Y:S01]  /*1f930*/  @P0 FFMA.FTZ R142, R138, R139, R141 ;  /* 0x0000008b8a8e0223 */ /* 0x004fe2000001008d */
[----:B------:R-:W-:-:S06]  /*1f940*/  IMAD.MOV.U32 R138, RZ, RZ, RZ ;  /* 0x000000ffff8a7224 */ /* 0x000fcc00078e00ff */
[----:B------:R-:W1:Y:S01]  /*1f950*/  @P1 MUFU.RCP R138, R140 ;  /* 0x0000008c008a1308 */ /* 0x000e620000001000 */
[----:B------:R-:W-:Y:S01]  /*1f960*/  @P1 FMUL.FTZ R139, R146, 0.69314718246459960938 ;  /* 0x3f317218928b1820 */ /* 0x000fe20000410000 */
[----:B------:R-:W-:-:S04]  /*1f970*/  @P1 FMUL.FTZ R146, R143, 0.69314718246459960938 ;  /* 0x3f3172188f921820 */ /* 0x000fc80000410000 */
[----:B------:R-:W-:Y:S01]  /*1f980*/  @P1 FFMA.FTZ R144, R146, R145, R139 ;  /* 0x0000009192901223 */ /* 0x000fe2000001008b */
[-C--:B-1----:R-:W-:Y:S01]  /*1f990*/  FMUL.FTZ R13, R13, R138.reuse ;  /* 0x0000008a0d0d7220 */ /* 0x082fe20000410000 */
[-C--:B------:R-:W-:Y:S01]  /*1f9a0*/  FMUL.FTZ R12, R12, R138.reuse ;  /* 0x0000008a0c0c7220 */ /* 0x080fe20000410000 */
[-C--:B------:R-:W-:Y:S01]  /*1f9b0*/  FMUL.FTZ R69, R69, R138.reuse ;  /* 0x0000008a45457220 */ /* 0x080fe20000410000 */
[-C--:B------:R-:W-:Y:S01]  /*1f9c0*/  FMUL.FTZ R68, R68, R138.reuse ;  /* 0x0000008a44447220 */ /* 0x080fe20000410000 */
[-C--:B------:R-:W-:Y:S01]  /*1f9d0*/  FMUL.FTZ R67, R67, R138.reuse ;  /* 0x0000008a43437220 */ /* 0x080fe20000410000 */
[-C--:B------:R-:W-:Y:S01]  /*1f9e0*/  FMUL.FTZ R66, R66, R138.reuse ;  /* 0x0000008a42427220 */ /* 0x080fe20000410000 */
[----:B------:R1:W-:Y:S01]  /*1f9f0*/  STL.64 [R1+0x3b8], R12 ;  /* 0x0003b80c01007387 */ /* 0x0003e20000100a00 */
        /* <DEDUP_REMOVED lines=58> */
[----:B-1----:R-:W-:Y:S01]  /*1fda0*/  VIADD R12, R135, 0x1 ;  /* 0x00000001870c7836 */ /* 0x002fe20000000000 */
[----:B------:R0:W-:Y:S04]  /*1fdb0*/  STL [R1+0x430], R142 ;  /* 0x0004308e01007387 */ /* 0x0001e80000100800 */
[----:B------:R0:W-:Y:S04]  /*1fdc0*/  STL [R1+0x434], R144 ;  /* 0x0004349001007387 */ /* 0x0001e80000100800 */
[----:B------:R0:W-:Y:S04]  /*1fdd0*/  STL.64 [R1+0x218], R68 ;  /* 0x0002184401007387 */ /* 0x0001e80000100a00 */
        /* <DEDUP_REMOVED lines=30> */
[----:B------:R0:W-:Y:S01]  /*1ffc0*/  STL [R1+0x200], R12 ;  /* 0x0002000c01007387 */ /* 0x0001e20000100800 */
[----:B------:R-:W-:-:S13]  /*1ffd0*/  PLOP3.LUT P0, PT, PT, PT, PT, 0x8, 0x0 ;  /* 0x000000000000781c */ /* 0x000fda0003f0e170 */
.L_x_2156:
[----:B------:R-:W1:Y:S08]  /*1ffe0*/  S2UR UR9, SR_CgaCtaId ;  /* 0x00000000000979c3 */ /* 0x000e700000008800 */
[----:B------:R-:W-:Y:S06]  /*1fff0*/  BAR.SYNC.DEFER_BLOCKING 0x5, 0x180 ;  /* 0x0146000000007b1d */ /* 0x000fec0000010000 */
[----:B------:R-:W-:Y:S01]  /*20000*/  UMOV UR42, 0x400 ;  /* 0x00000400002a7882 */ /* 0x000fe20000000000 */
[----:B------:R-:W-:Y:S01]  /*20010*/  BSSY B0, `(.L_x_2260) ;  /* 0x0000292000007945 */ /* 0x000fe20003800000 */
[----:B-1----:R-:W-:-:S09]  /*20020*/  ULEA UR42, UR9, UR42, 0x18 ;  /* 0x0000002a092a7291 */ /* 0x002fd2000f8ec03f */
[----:B------:R-:W1:Y:S02]  /*20030*/  LDS R0, [UR42+0x324d0] ;  /* 0x0324d02aff007984 */ /* 0x000e640008000800 */
[----:B-1----:R-:W-:Y:S01]  /*20040*/  R2UR UR4, R0 ;  /* 0x00000000000472ca */ /* 0x002fe200000e0000 */
[----:B------:R-:W-:Y:S06]  /*20050*/  BAR.ARV 0x4, 0x180 ;  /* 0x0106000000007b1d */ /* 0x000fec0000002000 */
[----:B------:R-:W-:Y:S08]  /*20060*/  @P0 BRA `(.L_x_2261) ;  /* 0x0000001c00500947 */ /* 0x000ff00003800000 */
[----:B------:R-:W2:Y:S01]  /*20070*/  LDL.128 R96, [R1+0x2b0] ;  /* 0x0002b00001607983 */ /* 0x000ea20000100c00 */
[----:B0-----:R-:W0:Y:S01]  /*20080*/  LDC R20, c[0x0][0xce8] ;  /* 0x00033a00ff147b82 */ /* 0x001e220000000800 */
[----:B------:R-:W-:Y:S01]  /*20090*/  ULDC UR5, c[0x0][0xb88] ;  /* 0x0002e20000057ab9 */ /* 0x000fe20000000800 */
[----:B------:R-:W-:Y:S01]  /*200a0*/  R2UR UR14, R200 ;  /* 0x00000000c80e72ca */ /* 0x000fe200000e0000 */
[----:B------:R-:W3:Y:S04]  /*200b0*/  LDL.128 R92, [R1+0x2c0] ;  /* 0x0002c000015c7983 */ /* 0x000ee80000100c00 */
[----:B------:R-:W4:Y:S04]  /*200c0*/  LDL.128 R136, [R1+0x210] ;  /* 0x0002100001887983 */ /* 0x000f280000100c00 */
        /* <DEDUP_REMOVED lines=28> */
[----:B------:R-:W4:Y:S01]  /*20290*/  LDL.128 R8, [R1+0x400] ;  /* 0x0004000001087983 */ /* 0x000f220000100c00 */
[----:B------:R-:W-:Y:S01]  /*202a0*/  VIADD R158, R202, UR61 ;  /* 0x0000003dca9e7c36 */ /* 0x000fe20008000000 */
[----:B------:R-:W-:Y:S01]  /*202b0*/  LOP3.LUT P0, RZ, R210, 0x3, RZ, 0xc0, !PT ;  /* 0x00000003d2ff7812 */ /* 0x000fe2000780c0ff */
[----:B0-----:R-:W-:Y:S01]  /*202c0*/  IMAD R0, R20, UR5, RZ ;  /* 0x0000000514007c24 */ /* 0x001fe2000f8e02ff */
[----:B------:R-:W-:Y:S01]  /*202d0*/  IADD3 R142, P1, R178, 0x8020, RZ ;  /* 0x00008020b28e7810 */ /* 0x000fe20007f3e0ff */
[----:B------:R-:W-:-:S03]  /*202e0*/  ULDC.64 UR10, c[0x0][0xc90] ;  /* 0x00032400000a7ab9 */ /* 0x000fc60000000a00 */
[----:B------:R-:W-:-:S13]  /*202f0*/  ISETP.GE.OR P2, PT, R158, R0, P0 ;  /* 0x000000009e00720c */ /* 0x000fda0000746670 */
[----:B------:R-:W4:Y:S01]  /*20300*/  @!P2 LDL R21, [R1+0x430] ;  /* 0x000430000115a983 */ /* 0x000f220000100800 */
[----:B------:R-:W-:-:S04]  /*20310*/  LOP3.LUT R143, R142, 0x380, RZ, 0xc0, !PT ;  /* 0x000003808e8f7812 */ /* 0x000fc800078ec0ff */
[----:B------:R-:W-:-:S04]  /*20320*/  SHF.R.U64 R143, R143, 0x3, RZ ;  /* 0x000000038f8f7819 */ /* 0x000fc800000012ff */
[----:B------:R-:W-:Y:S01]  /*20330*/  LOP3.LUT R142, R143, R142, RZ, 0x3c, !PT ;  /* 0x0000008e8f8e7212 */ /* 0x000fe200078e3cff */
[----:B------:R-:W-:Y:S01]  /*20340*/  IMAD.X R143, RZ, RZ, R179, P1 ;  /* 0x000000ffff8f7224 */ /* 0x000fe200008e06b3 */
[----:B------:R-:W-:-:S04]  /*20350*/  IADD3 R155, P1, R178, 0xc040, RZ ;  /* 0x0000c040b29b7810 */ /* 0x000fc80007f3e0ff */
[----:B------:R-:W-:Y:S02]  /*20360*/  LOP3.LUT R154, R155, 0x380, RZ, 0xc0, !PT ;  /* 0x000003809b9a7812 */ /* 0x000fe400078ec0ff */
[----:B------:R-:W-:Y:S02]  /*20370*/  IADD3 R3, P4, R178, 0x4040, RZ ;  /* 0x00004040b2037810 */ /* 0x000fe40007f9e0ff */
[----:B------:R-:W-:Y:S02]  /*20380*/  SHF.R.U64 R154, R154, 0x3, RZ ;  /* 0x000000039a9a7819 */ /* 0x000fe400000012ff */
[----:B------:R-:W-:Y:S02]  /*20390*/  LOP3.LUT R2, R3, 0x380, RZ, 0xc0, !PT ;  /* 0x0000038003027812 */ /* 0x000fe400078ec0ff */
[----:B------:R-:W-:Y:S01]  /*203a0*/  LOP3.LUT R154, R154, R155, RZ, 0x3c, !PT ;  /* 0x0000009b9a9a7212 */ /* 0x000fe200078e3cff */
[----:B------:R-:W-:Y:S01]  /*203b0*/  IMAD.X R155, RZ, RZ, R179, P1 ;  /* 0x000000ffff9b7224 */ /* 0x000fe200008e06b3 */
[----:B------:R-:W-:-:S02]  /*203c0*/  ISETP.NE.AND P1, PT, R20, 0x1, PT ;  /* 0x000000011400780c */ /* 0x000fc40003f25270 */
[----:B------:R-:W-:-:S04]  /*203d0*/  SHF.R.U64 R2, R2, 0x3, RZ ;  /* 0x0000000302027819 */ /* 0x000fc800000012ff */
[----:B------:R-:W-:Y:S01]  /*203e0*/  LOP3.LUT R2, R2, R3, RZ, 0x3c, !PT ;  /* 0x0000000302027212 */ /* 0x000fe200078e3cff */
[----:B------:R-:W-:Y:S01]  /*203f0*/  IMAD.X R3, RZ, RZ, R179, P4 ;  /* 0x000000ffff037224 */ /* 0x000fe200020e06b3 */
[----:B------:R-:W-:-:S04]  /*20400*/  LOP3.LUT R149, R178, 0x380, RZ, 0xc0, !PT ;  /* 0x00000380b2957812 */ /* 0x000fc800078ec0ff */
[----:B------:R-:W-:Y:S02]  /*20410*/  MOV R2, R2 ;  /* 0x0000000200027202 */ /* 0x000fe40000000f00 */
[----:B------:R-:W0:Y:S01]  /*20420*/  @P1 LDC R3, c[0x0][0xcec] ;  /* 0x00033b00ff031b82 */ /* 0x000e220000000800 */
[----:B------:R-:W-:-:S04]  /*20430*/  SHF.R.U64 R149, R149, 0x3, RZ ;  /* 0x0000000395957819 */ /* 0x000fc800000012ff */
[----:B------:R-:W-:Y:S01]  /*20440*/  LOP3.LUT R148, R149, R178, RZ, 0x3c, !PT ;  /* 0x000000b295947212 */ /* 0x000fe200078e3cff */
[----:B------:R-:W-:Y:S01]  /*20450*/  IMAD.MOV.U32 R149, RZ, RZ, R179 ;  /* 0x000000ffff957224 */ /* 0x000fe200078e00b3 */
[C---:B------:R-:W-:Y:S02]  /*20460*/  IADD3 R145, P3, R178.reuse, 0x8040, RZ ;  /* 0x00008040b2917810 */ /* 0x040fe40007f7e0ff */
[----:B------:R-:W-:Y:S02]  /*20470*/  IADD3 R19, P5, R178, 0x4060, RZ ;  /* 0x00004060b2137810 */ /* 0x000fe40007fbe0ff */
[----:B------:R-:W-:Y:S02]  /*20480*/  MOV R148, R148 ;  /* 0x0000009400947202 */ /* 0x000fe40000000f00 */
[----:B------:R-:W-:Y:S01]  /*20490*/  LOP3.LUT R144, R145, 0x380, RZ, 0xc0, !PT ;  /* 0x0000038091907812 */ /* 0x000fe200078ec0ff */
[----:B------:R-:W-:Y:S01]  /*204a0*/  USHF.R.S32.HI UR12, URZ, 0x1f, UR14 ;  /* 0x0000001f3f0c7899 */ /* 0x000fe2000801140e */
[----:B------:R-:W-:-:S02]  /*204b0*/  LOP3.LUT R18, R19, 0x380, RZ, 0xc0, !PT ;  /* 0x0000038013127812 */ /* 0x000fc400078ec0ff */
[----:B------:R-:W-:Y:S01]  /*204c0*/  SHF.R.U64 R144, R144, 0x3, RZ ;  /* 0x0000000390907819 */ /* 0x000fe200000012ff */
[----:B------:R-:W-:Y:S01]  /*204d0*/  UIMAD UR5, UR12, UR10, URZ ;  /* 0x0000000a0c0572a4 */ /* 0x000fe2000f8e023f */
[----:B------:R-:W-:Y:S01]  /*204e0*/  SHF.R.U64 R18, R18, 0x3, RZ ;  /* 0x0000000312127819 */ /* 0x000fe200000012ff */
[----:B------:R-:W-:Y:S01]  /*204f0*/  USHF.R.S32.HI UR13, URZ, 0x1f, UR60 ;  /* 0x0000001f3f0d7899 */ /* 0x000fe2000801143c */
[----:B------:R-:W-:Y:S01]  /*20500*/  LOP3.LUT R144, R144, R145, RZ, 0x3c, !PT ;  /* 0x0000009190907212 */ /* 0x000fe200078e3cff */
[--C-:B------:R-:W-:Y:S01]  /*20510*/  IMAD.X R145, RZ, RZ, R179.reuse, P3 ;  /* 0x000000ffff917224 */ /* 0x100fe200018e06b3 */
[----:B------:R-:W-:Y:S01]  /*20520*/  IADD3 R140, P6, R178, 0x8000, RZ ;  /* 0x00008000b28c7810 */ /* 0x000fe20007fde0ff */
[----:B------:R-:W-:Y:S01]  /*20530*/  UIMAD.WIDE.U32 UR6, UR14, UR10, URZ ;  /* 0x0000000a0e0672a5 */ /* 0x000fe2000f8e003f */
[----:B------:R-:W-:Y:S01]  /*20540*/  LOP3.LUT R18, R18, R19, RZ, 0x3c, !PT ;  /* 0x0000001312127212 */ /* 0x000fe200078e3cff */
[----:B------:R-:W-:Y:S01]  /*20550*/  UIMAD UR5, UR14, UR11, UR5 ;  /* 0x0000000b0e0572a4 */ /* 0x000fe2000f8e0205 */
[----:B------:R-:W-:Y:S01]  /*20560*/  IADD3 R157, P3, R178, 0xc060, RZ ;  /* 0x0000c060b29d7810 */ /* 0x000fe20007f7e0ff */
[----:B------:R-:W-:Y:S01]  /*20570*/  IMAD.X R19, RZ, RZ, R179, P5 ;  /* 0x000000ffff137224 */ /* 0x000fe200028e06b3 */
[----:B------:R-:W-:Y:S01]  /*20580*/  ULDC.64 UR10, c[0x0][0xc98] ;  /* 0x00032600000a7ab9 */ /* 0x000fe20000000a00 */
[----:B------:R-:W-:Y:S01]  /*20590*/  LOP3.LUT R141, R140, 0x380, RZ, 0xc0, !PT ;  /* 0x000003808c8d7812 */ /* 0x000fe200078ec0ff */
[----:B------:R-:W-:Y:S01]  /*205a0*/  UIMAD UR8, UR13, UR10, URZ ;  /* 0x0000000a0d0872a4 */ /* 0x000fe2000f8e023f */
[----:B------:R-:W-:Y:S01]  /*205b0*/  LOP3.LUT R156, R157, 0x380, RZ, 0xc0, !PT ;  /* 0x000003809d9c7812 */ /* 0x000fe200078ec0ff */
[----:B------:R-:W-:Y:S01]  /*205c0*/  UIADD3 UR7, UR7, UR5, URZ ;  /* 0x0000000507077290 */ /* 0x000fe2000fffe03f */
[----:B------:R-:W-:Y:S01]  /*205d0*/  MOV R18, R18 ;  /* 0x0000001200127202 */ /* 0x000fe20000000f00 */
[----:B------:R-:W-:Y:S01]  /*205e0*/  UIMAD UR8, UR60, UR11, UR8 ;  /* 0x0000000b3c0872a4 */ /* 0x000fe2000f8e0208 */
[----:B------:R-:W-:Y:S01]  /*205f0*/  SHF.R.U64 R141, R141, 0x3, RZ ;  /* 0x000000038d8d7819 */ /* 0x000fe200000012ff */
[----:B------:R-:W-:Y:S01]  /*20600*/  UIMAD.WIDE.U32 UR6, UR60, UR10, UR6 ;  /* 0x0000000a3c0672a5 */ /* 0x000fe2000f8e0006 */
[----:B------:R-:W-:-:S02]  /*20610*/  SHF.R.U64 R156, R156, 0x3, RZ ;  /* 0x000000039c9c7819 */ /* 0x000fc400000012ff */
[C---:B------:R-:W-:Y:S01]  /*20620*/  IADD3 R147, P4, R178.reuse, 0x8060, RZ ;  /* 0x00008060b2937810 */ /* 0x040fe20007f9e0ff */
[----:B------:R-:W-:Y:S01]  /*20630*/  ULDC.64 UR10, c[0x0][0xbe8] ;  /* 0x0002fa00000a7ab9 */ /* 0x000fe20000000a00 */
[----:B------:R-:W-:Y:S01]  /*20640*/  LOP3.LUT R140, R141, R140, RZ, 0x3c, !PT ;  /* 0x0000008c8d8c7212 */ /* 0x000fe200078e3cff */
[--C-:B------:R-:W-:Y:S01]  /*20650*/  IMAD.X R141, RZ, RZ, R179.reuse, P6 ;  /* 0x000000ffff8d7224 */ /* 0x100fe200030e06b3 */
[----:B------:R-:W-:Y:S02]  /*20660*/  IADD3 R151, P5, R178, 0xc000, RZ ;  /* 0x0000c000b2977810 */ /* 0x000fe40007fbe0ff */
[----:B------:R-:W-:Y:S01]  /*20670*/  LOP3.LUT R156, R156, R157, RZ, 0x3c, !PT ;  /* 0x0000009d9c9c7212 */ /* 0x000fe200078e3cff */
[----:B------:R-:W-:Y:S01]  /*20680*/  IMAD.X R157, RZ, RZ, R179, P3 ;  /* 0x000000ffff9d7224 */ /* 0x000fe200018e06b3 */
[----:B------:R-:W-:Y:S02]  /*20690*/  IADD3 R153, P6, R178, 0xc020, RZ ;  /* 0x0000c020b2997810 */ /* 0x000fe40007fde0ff */
[----:B------:R-:W-:-:S02]  /*206a0*/  LOP3.LUT R146, R147, 0x380, RZ, 0xc0, !PT ;  /* 0x0000038093927812 */ /* 0x000fc400078ec0ff */
[----:B------:R-:W-:Y:S02]  /*206b0*/  LOP3.LUT R150, R151, 0x380, RZ, 0xc0, !PT ;  /* 0x0000038097967812 */ /* 0x000fe400078ec0ff */
[----:B------:R-:W-:Y:S02]  /*206c0*/  LOP3.LUT R152, R153, 0x380, RZ, 0xc0, !PT ;  /* 0x0000038099987812 */ /* 0x000fe400078ec0ff */
[----:B------:R-:W-:Y:S02]  /*206d0*/  SHF.R.U64 R146, R146, 0x3, RZ ;  /* 0x0000000392927819 */ /* 0x000fe400000012ff */
[----:B------:R-:W-:Y:S02]  /*206e0*/  SHF.R.U64 R150, R150, 0x3, RZ ;  /* 0x0000000396967819 */ /* 0x000fe400000012ff */
[----:B------:R-:W-:Y:S02]  /*206f0*/  SHF.R.U64 R152, R152, 0x3, RZ ;  /* 0x0000000398987819 */ /* 0x000fe400000012ff */
[----:B------:R-:W-:Y:S01]  /*20700*/  LOP3.LUT R146, R146, R147, RZ, 0x3c, !PT ;  /* 0x0000009392927212 */ /* 0x000fe200078e3cff */
[--C-:B------:R-:W-:Y:S01]  /*20710*/  IMAD.X R147, RZ, RZ, R179.reuse, P4 ;  /* 0x000000ffff937224 */ /* 0x100fe200020e06b3 */
[----:B------:R-:W-:Y:S01]  /*20720*/  LOP3.LUT R150, R150, R151, RZ, 0x3c, !PT ;  /* 0x0000009796967212 */ /* 0x000fe200078e3cff */
[----:B------:R-:W-:Y:S01]  /*20730*/  IMAD.X R151, RZ, RZ, R179, P5 ;  /* 0x000000ffff977224 */ /* 0x000fe200028e06b3 */
[----:B------:R-:W-:-:S02]  /*20740*/  LOP3.LUT R152, R152, R153, RZ, 0x3c, !PT ;  /* 0x0000009998987212 */ /* 0x000fc400078e3cff */
[----:B--2---:R-:W-:Y:S02]  /*20750*/  F2FP.F16.F32.PACK_AB R96, R97, R96 ;  /* 0x000000606160723e */ /* 0x004fe400000000ff */
[----:B------:R-:W-:Y:S02]  /*20760*/  F2FP.F16.F32.PACK_AB R97, R99, R98 ;  /* 0x000000626361723e */ /* 0x000fe400000000ff */
[----:B---3--:R-:W-:Y:S02]  /*20770*/  F2FP.F16.F32.PACK_AB R98, R93, R92 ;  /* 0x0000005c5d62723e */ /* 0x008fe400000000ff */
[----:B------:R-:W1:Y:S01]  /*20780*/  @P1 LDC R92, c[0x0][0xcf0] ;  /* 0x00033c00ff5c1b82 */ /* 0x000e620000000800 */
[----:B----4-:R-:W-:Y:S02]  /*20790*/  F2FP.F16.F32.PACK_AB R136, R137, R136 ;  /* 0x000000888988723e */ /* 0x010fe400000000ff */
[----:B------:R-:W-:Y:S02]  /*207a0*/  F2FP.F16.F32.PACK_AB R137, R139, R138 ;  /* 0x0000008a8b89723e */ /* 0x000fe400000000ff */
[----:B------:R-:W-:-:S02]  /*207b0*/  F2FP.F16.F32.PACK_AB R128, R129, R128 ;  /* 0x000000808180723e */ /* 0x000fc400000000ff */
[----:B------:R-:W-:Y:S02]  /*207c0*/  F2FP.F16.F32.PACK_AB R129, R131, R130 ;  /* 0x000000828381723e */ /* 0x000fe400000000ff */
[----:B------:R-:W-:Y:S02]  /*207d0*/  F2FP.F16.F32.PACK_AB R138, R133, R132 ;  /* 0x00000084858a723e */ /* 0x000fe400000000ff */
[----:B------:R-:W-:Y:S01]  /*207e0*/  F2FP.F16.F32.PACK_AB R139, R135, R134 ;  /* 0x00000086878b723e */ /* 0x000fe200000000ff */
[----:B------:R-:W-:Y:S01]  /*207f0*/  BAR.SYNC.DEFER_BLOCKING 0x1, 0x100 ;  /* 0x0044000000007b1d */ /* 0x000fe20000010000 */
        /* <DEDUP_REMOVED lines=15> */
[----:B------:R-:W-:Y:S01]  /*208f0*/  VIADD R84, R228, UR61 ;  /* 0x0000003de4547c36 */ /* 0x000fe20008000000 */
[----:B------:R-:W-:Y:S01]  /*20900*/  STSM.16.M88.4 [R148], R136 ;  /* 0x0000008894007844 */ /* 0x000fe20000000200 */
[----:B------:R-:W-:-:S02]  /*20910*/  F2FP.F16.F32.PACK_AB R99, R95, R94 ;  /* 0x0000005e5f63723e */ /* 0x000fc400000000ff */
[----:B------:R-:W-:Y:S02]  /*20920*/  F2FP.F16.F32.PACK_AB R106, R101, R100 ;  /* 0x00000064656a723e */ /* 0x000fe400000000ff */
[----:B------:R-:W-:Y:S01]  /*20930*/  F2FP.F16.F32.PACK_AB R107, R103, R102 ;  /* 0x00000066676b723e */ /* 0x000fe200000000ff */
[----:B------:R-:W-:Y:S01]  /*20940*/  STSM.16.M88.4 [R227], R128 ;  /* 0x00000080e3007844 */ /* 0x000fe20000000200 */
[----:B------:R-:W-:Y:S01]  /*20950*/  F2FP.F16.F32.PACK_AB R91, R87, R86 ;  /* 0x00000056575b723e */ /* 0x000fe200000000ff */
[----:B0-----:R-:W-:Y:S02]  /*20960*/  @P1 IMAD.HI.U32 R3, R84, R3, RZ ;  /* 0x0000000354031227 */ /* 0x001fe400078e00ff */
[----:B------:R-:W-:Y:S04]  /*20970*/  STSM.16.M88.4 [R226], R120 ;  /* 0x00000078e2007844 */ /* 0x000fe80000000200 */
[----:B------:R-:W-:Y:S04]  /*20980*/  STSM.16.M88.4 [R225], R112 ;  /* 0x00000070e1007844 */ /* 0x000fe80000000200 */
[----:B------:R-:W-:Y:S04]  /*20990*/  STSM.16.M88.4 [R221], R104 ;  /* 0x00000068dd007844 */ /* 0x000fe80000000200 */
[----:B------:R-:W-:Y:S04]  /*209a0*/  STSM.16.M88.4 [R220], R96 ;  /* 0x00000060dc007844 */ /* 0x000fe80000000200 */
[----:B------:R0:W-:Y:S01]  /*209b0*/  STSM.16.M88.4 [R2], R88 ;  /* 0x0000005802007844 */ /* 0x0001e20000000200 */
[----:B------:R-:W-:-:S02]  /*209c0*/  F2FP.F16.F32.PACK_AB R80, R81, R80 ;  /* 0x000000505150723e */ /* 0x000fc400000000ff */
[----:B------:R-:W-:Y:S02]  /*209d0*/  F2FP.F16.F32.PACK_AB R81, R83, R82 ;  /* 0x000000525351723e */ /* 0x000fe400000000ff */
[----:B------:R-:W-:Y:S02]  /*209e0*/  F2FP.F16.F32.PACK_AB R82, R77, R76 ;  /* 0x0000004c4d52723e */ /* 0x000fe400000000ff */
[----:B------:R-:W-:Y:S01]  /*209f0*/  F2FP.F16.F32.PACK_AB R83, R79, R78 ;  /* 0x0000004e4f53723e */ /* 0x000fe200000000ff */
[----:B0-----:R-:W-:Y:S01]  /*20a00*/  IMAD.MOV.U32 R2, RZ, RZ, R84 ;  /* 0x000000ffff027224 */ /* 0x001fe200078e0054 */
[----:B-1----:R-:W-:Y:S02]  /*20a10*/  @P1 SHF.R.U32.HI R2, RZ, R92, R3 ;  /* 0x0000005cff021219 */ /* 0x002fe40000011603 */
[----:B------:R-:W-:-:S03]  /*20a20*/  F2FP.F16.F32.PACK_AB R72, R73, R72 ;  /* 0x000000484948723e */ /* 0x000fc600000000ff */
[----:B------:R-:W-:Y:S01]  /*20a30*/  IMAD.MOV R19, RZ, RZ, -R2 ;  /* 0x000000ffff137224 */ /* 0x000fe200078e0a02 */
[----:B------:R-:W-:Y:S02]  /*20a40*/  F2FP.F16.F32.PACK_AB R73, R75, R74 ;  /* 0x0000004a4b49723e */ /* 0x000fe400000000ff */
[----:B------:R-:W-:Y:S01]  /*20a50*/  F2FP.F16.F32.PACK_AB R74, R57, R56 ;  /* 0x00000038394a723e */ /* 0x000fe200000000ff */
[----:B------:R-:W-:Y:S01]  /*20a60*/  IMAD R19, R20, R19, R84 ;  /* 0x0000001314137224 */ /* 0x000fe200078e0254 */
[----:B------:R-:W-:Y:S01]  /*20a70*/  SHF.R.S32.HI R3, RZ, 0x1f, R2 ;  /* 0x0000001fff037819 */ /* 0x000fe20000011402 */
[----:B------:R-:W-:Y:S01]  /*20a80*/  IMAD.U32 R56, RZ, RZ, UR8 ;  /* 0x00000008ff387e24 */ /* 0x000fe2000f8e00ff */
[----:B------:R-:W-:Y:S01]  /*20a90*/  IADD3 R2, P3, R2, UR6, RZ ;  /* 0x0000000602027c10 */ /* 0x000fe2000ff7e0ff */
[----:B------:R0:W-:Y:S03]  /*20aa0*/  STSM.16.M88.4 [R18], R80 ;  /* 0x0000005012007844 */ /* 0x0001e60000000200 */
[----:B------:R-:W-:Y:S01]  /*20ab0*/  IADD3.X R3, R3, UR7, R56, P3, !PT ;  /* 0x0000000703037c10 */ /* 0x000fe20009ffe438 */
[----:B------:R-:W-:Y:S01]  /*20ac0*/  ULDC.64 UR6, c[0x0][0xc88] ;  /* 0x0003220000067ab9 */ /* 0x000fe20000000a00 */
[----:B------:R-:W-:Y:S01]  /*20ad0*/  F2FP.F16.F32.PACK_AB R52, R53, R52 ;  /* 0x000000343534723e */ /* 0x000fe200000000ff */
[----:B------:R-:W-:-:S02]  /*20ae0*/  IMAD.X R153, RZ, RZ, R179, P6 ;  /* 0x000000ffff997224 */ /* 0x000fc400030e06b3 */
[----:B------:R-:W-:Y:S01]  /*20af0*/  IMAD.WIDE.U32 R2, R19, UR6, R2 ;  /* 0x0000000613027c25 */ /* 0x000fe2000f8e0002 */
[----:B0-----:R-:W-:-:S05]  /*20b00*/  SHF.R.S32.HI R18, RZ, 0x1f, R19 ;  /* 0x0000001fff127819 */ /* 0x001fca0000011413 */
[----:B------:R-:W-:Y:S01]  /*20b10*/  IMAD R18, R18, UR6, RZ ;  /* 0x0000000612127c24 */ /* 0x000fe2000f8e02ff */
[----:B------:R-:W-:Y:S02]  /*20b20*/  MOV R140, R140 ;  /* 0x0000008c008c7202 */ /* 0x000fe40000000f00 */
[----:B------:R-:W-:Y:S01]  /*20b30*/  F2FP.F16.F32.PACK_AB R75, R59, R58 ;  /* 0x0000003a3b4b723e */ /* 0x000fe200000000ff */
[----:B------:R-:W-:Y:S01]  /*20b40*/  IMAD R19, R19, UR7, R18 ;  /* 0x0000000713137c24 */ /* 0x000fe2000f8e0212 */
[----:B------:R-:W-:Y:S01]  /*20b50*/  F2FP.F16.F32.PACK_AB R53, R55, R54 ;  /* 0x000000363735723e */ /* 0x000fe200000000ff */
[----:B------:R-:W-:Y:S01]  /*20b60*/  ULDC.64 UR6, c[0x0][0xc50] ;  /* 0x0003140000067ab9 */ /* 0x000fe20000000a00 */
[----:B------:R-:W-:Y:S02]  /*20b70*/  F2FP.F16.F32.PACK_AB R64, R65, R64 ;  /* 0x000000404140723e */ /* 0x000fe400000000ff */
[----:B------:R-:W-:Y:S02]  /*20b80*/  MOV R142, R142 ;  /* 0x0000008e008e7202 */ /* 0x000fe40000000f00 */
[----:B------:R-:W-:-:S02]  /*20b90*/  F2FP.F16.F32.PACK_AB R54, R69, R68 ;  /* 0x000000444536723e */ /* 0x000fc400000000ff */
[----:B------:R-:W-:Y:S02]  /*20ba0*/  F2FP.F16.F32.PACK_AB R55, R71, R70 ;  /* 0x000000464737723e */ /* 0x000fe400000000ff */
[----:B------:R-:W-:Y:S02]  /*20bb0*/  F2FP.F16.F32.PACK_AB R65, R67, R66 ;  /* 0x000000424341723e */ /* 0x000fe400000000ff */
[----:B------:R-:W-:Y:S01]  /*20bc0*/  F2FP.F16.F32.PACK_AB R48, R49, R48 ;  /* 0x000000303130723e */ /* 0x000fe200000000ff */
[----:B------:R-:W-:Y:S01]  /*20bd0*/  IMAD.IADD R3, R3, 0x1, R19 ;  /* 0x0000000103037824 */ /* 0x000fe200078e0213 */
[----:B------:R-:W-:Y:S02]  /*20be0*/  MOV R144, R144 ;  /* 0x0000009000907202 */ /* 0x000fe40000000f00 */
[----:B------:R-:W-:Y:S02]  /*20bf0*/  F2FP.F16.F32.PACK_AB R66, R61, R60 ;  /* 0x0000003c3d42723e */ /* 0x000fe400000000ff */
[----:B------:R-:W-:-:S02]  /*20c00*/  F2FP.F16.F32.PACK_AB R67, R63, R62 ;  /* 0x0000003e3f43723e */ /* 0x000fc400000000ff */
[----:B------:R-:W-:Y:S02]  /*20c10*/  F2FP.F16.F32.PACK_AB R49, R51, R50 ;  /* 0x000000323331723e */ /* 0x000fe400000000ff */
[----:B------:R-:W-:Y:S02]  /*20c20*/  MOV R146, R146 ;  /* 0x0000009200927202 */ /* 0x000fe40000000f00 */
[----:B------:R-:W-:Y:S02]  /*20c30*/  F2FP.F16.F32.PACK_AB R50, R45, R44 ;  /* 0x0000002c2d32723e */ /* 0x000fe400000000ff */
[----:B------:R-:W-:Y:S02]  /*20c40*/  F2FP.F16.F32.PACK_AB R51, R47, R46 ;  /* 0x0000002e2f33723e */ /* 0x000fe400000000ff */
[----:B------:R-:W-:Y:S01]  /*20c50*/  F2FP.F16.F32.PACK_AB R36, R37, R36 ;  /* 0x000000242524723e */ /* 0x000fe200000000ff */
[----:B------:R-:W-:Y:S01]  /*20c60*/  STSM.16.M88.4 [R140], R72 ;  /* 0x000000488c007844 */ /* 0x000fe20000000200 */
[----:B------:R-:W-:-:S02]  /*20c70*/  MOV R150, R150 ;  /* 0x0000009600967202 */ /* 0x000fc40000000f00 */
[----:B------:R-:W-:Y:S02]  /*20c80*/  LEA R58, P3, R2, UR6, 0x2 ;  /* 0x00000006023a7c11 */ /* 0x000fe4000f8610ff */
[----:B------:R-:W-:Y:S02]  /*20c90*/  F2FP.F16.F32.PACK_AB R44, R5, R4 ;  /* 0x00000004052c723e */ /* 0x000fe400000000ff */
[----:B------:R-:W-:Y:S02]  /*20ca0*/  F2FP.F16.F32.PACK_AB R45, R7, R6 ;  /* 0x00000006072d723e */ /* 0x000fe400000000ff */
[----:B------:R-:W-:Y:S02]  /*20cb0*/  F2FP.F16.F32.PACK_AB R46, R41, R40 ;  /* 0x00000028292e723e */ /* 0x000fe400000000ff */
[----:B------:R-:W-:Y:S02]  /*20cc0*/  F2FP.F16.F32.PACK_AB R47, R43, R42 ;  /* 0x0000002a2b2f723e */ /* 0x000fe400000000ff */
[----:B------:R-:W-:-:S02]  /*20cd0*/  F2FP.F16.F32.PACK_AB R37, R39, R38 ;  /* 0x000000262725723e */ /* 0x000fc400000000ff */
[----:B------:R-:W-:Y:S01]  /*20ce0*/  F2FP.F16.F32.PACK_AB R28, R29, R28 ;  /* 0x0000001c1d1c723e */ /* 0x000fe200000000ff */
[----:B------:R-:W-:Y:S01]  /*20cf0*/  STSM.16.M88.4 [R142], R52 ;  /* 0x000000348e007844 */ /* 0x000fe20000000200 */
[----:B------:R-:W-:Y:S02]  /*20d00*/  MOV R152, R152 ;  /* 0x0000009800987202 */ /* 0x000fe40000000f00 */
[----:B------:R-:W-:Y:S02]  /*20d10*/  F2FP.F16.F32.PACK_AB R38, R33, R32 ;  /* 0x000000202126723e */ /* 0x000fe400000000ff */
[----:B------:R-:W-:Y:S02]  /*20d20*/  F2FP.F16.F32.PACK_AB R39, R35, R34 ;  /* 0x000000222327723e */ /* 0x000fe400000000ff */
[----:B------:R-:W-:Y:S02]  /*20d30*/  F2FP.F16.F32.PACK_AB R29, R31, R30 ;  /* 0x0000001e1f1d723e */ /* 0x000fe400000000ff */
[----:B------:R-:W-:Y:S01]  /*20d40*/  F2FP.F16.F32.PACK_AB R12, R13, R12 ;  /* 0x0000000c0d0c723e */ /* 0x000fe200000000ff */
[----:B------:R-:W-:Y:S01]  /*20d50*/  STSM.16.M88.4 [R144], R64 ;  /* 0x0000004090007844 */ /* 0x000fe20000000200 */
[----:B------:R-:W-:-:S02]  /*20d60*/  MOV R154, R154 ;  /* 0x0000009a009a7202 */ /* 0x000fc40000000f00 */
[----:B------:R-:W-:Y:S02]  /*20d70*/  F2FP.F16.F32.PACK_AB R30, R25, R24 ;  /* 0x00000018191e723e */ /* 0x000fe400000000ff */
[----:B------:R-:W-:Y:S02]  /*20d80*/  F2FP.F16.F32.PACK_AB R31, R27, R26 ;  /* 0x0000001a1b1f723e */ /* 0x000fe400000000ff */
[----:B------:R-:W-:Y:S01]  /*20d90*/  F2FP.F16.F32.PACK_AB R13, R15, R14 ;  /* 0x0000000e0f0d723e */ /* 0x000fe200000000ff */
[----:B------:R-:W-:Y:S01]  /*20da0*/  STSM.16.M88.4 [R146], R48 ;  /* 0x0000003092007844 */ /* 0x000fe20000000200 */
[----:B------:R-:W-:Y:S02]  /*20db0*/  MOV R156, R156 ;  /* 0x0000009c009c7202 */ /* 0x000fe40000000f00 */
[----:B------:R-:W-:Y:S02]  /*20dc0*/  F2FP.F16.F32.PACK_AB R14, R9, R8 ;  /* 0x00000008090e723e */ /* 0x000fe400000000ff */
[----:B------:R-:W-:Y:S01]  /*20dd0*/  F2FP.F16.F32.PACK_AB R15, R11, R10 ;  /* 0x0000000a0b0f723e */ /* 0x000fe200000000ff */
[----:B------:R-:W-:Y:S01]  /*20de0*/  STSM.16.M88.4 [R150], R44 ;  /* 0x0000002c96007844 */ /* 0x000fe20000000200 */
[----:B------:R-:W-:-:S03]  /*20df0*/  LEA.HI.X R59, R2, UR7, R3, 0x2, P3 ;  /* 0x00000007023b7c11 */ /* 0x000fc600098f1403 */
[----:B------:R-:W-:Y:S04]  /*20e00*/  STSM.16.M88.4 [R152], R36 ;  /* 0x0000002498007844 */ /* 0x000fe80000000200 */
[----:B------:R-:W-:Y:S04]  /*20e10*/  STSM.16.M88.4 [R154], R28 ;  /* 0x0000001c9a007844 */ /* 0x000fe80000000200 */
[----:B------:R-:W-:Y:S04]  /*20e20*/  STSM.16.M88.4 [R156], R12 ;  /* 0x0000000c9c007844 */ /* 0x000fe80000000200 */
[----:B------:R-:W-:Y:S04]  /*20e30*/  SHFL.IDX PT, R18, R58, RZ, 0x1c1f ;  /* 0x001c1fff3a127589 */ /* 0x000fe800000e0000 */
[----:B------:R-:W0:Y:S01]  /*20e40*/  SHFL.IDX PT, R19, R59, RZ, 0x1c1f ;  /* 0x001c1fff3b137589 */ /* 0x000e2200000e0000 */
[----:B------:R-:W-:Y:S01]  /*20e50*/  BAR.SYNC.DEFER_BLOCKING 0x1, 0x100 ;  /* 0x0044000000007b1d */ /* 0x000fe20000010000 */
[----:B------:R-:W-:-:S05]  /*20e60*/  VIADD R3, R158, 0x8 ;  /* 0x000000089e037836 */ /* 0x000fca0000000000 */
[----:B------:R-:W-:Y:S01]  /*20e70*/  ISETP.GE.OR P0, PT, R3, R0, P0 ;  /* 0x000000000300720c */ /* 0x000fe20000706670 */
[----:B0-----:R0:W-:-:S12]  /*20e80*/  @!P2 ST.E desc[UR36][R18.64], R21 ;  /* 0x000000151200a985 */ /* 0x0011d8000c101924 */
[----:B------:R-:W2:Y:S01]  /*20e90*/  @!P0 LDL R55, [R1+0x434] ;  /* 0x0004340001378983 */ /* 0x000ea20000100800 */
[----:B------:R-:W-:Y:S02]  /*20ea0*/  IMAD R2, R201, 0x40, R190 ;  /* 0x00000040c9027824 */ /* 0x000fe400078e02be */
[----:B------:R-:W-:-:S04]  /*20eb0*/  IMAD.MOV.U32 R3, RZ, RZ, 0x2 ;  /* 0x00000002ff037424 */ /* 0x000fc800078e00ff */
[----:B------:R-:W-:Y:S01]  /*20ec0*/  IMAD.WIDE R2, R2, R3, UR58 ;  /* 0x0000003a02027e25 */ /* 0x000fe2000f8e0203 */
[----:B0-----:R-:W0:Y:S02]  /*20ed0*/  @P1 LDC R21, c[0x0][0xcf0] ;  /* 0x00033c00ff151b82 */ /* 0x001e240000000800 */
[C---:B------:R-:W-:Y:S02]  /*20ee0*/  IADD3 R7, P2, R2.reuse, 0x1000, RZ ;  /* 0x0000100002077810 */ /* 0x040fe40007f5e0ff */
[C---:B------:R-:W-:Y:S02]  /*20ef0*/  IADD3 R25, P4, R2.reuse, 0x3000, RZ ;  /* 0x0000300002197810 */ /* 0x040fe40007f9e0ff */
[----:B------:R-:W-:Y:S02]  /*20f00*/  IADD3 R29, P5, R2, 0x4000, RZ ;  /* 0x00004000021d7810 */ /* 0x000fe40007fbe0ff */
[----:B------:R-:W-:Y:S02]  /*20f10*/  LOP3.LUT R6, R7, 0x380, RZ, 0xc0, !PT ;  /* 0x0000038007067812 */ /* 0x000fe400078ec0ff */
[----:B------:R-:W-:-:S02]  /*20f20*/  LOP3.LUT R24, R25, 0x380, RZ, 0xc0, !PT ;  /* 0x0000038019187812 */ /* 0x000fc400078ec0ff */
[----:B------:R-:W-:Y:S02]  /*20f30*/  LOP3.LUT R28, R29, 0x380, RZ, 0xc0, !PT ;  /* 0x000003801d1c7812 */ /* 0x000fe400078ec0ff */
[C---:B------:R-:W-:Y:S02]  /*20f40*/  IADD3 R33, P6, R2.reuse, 0x5000, RZ ;  /* 0x0000500002217810 */ /* 0x040fe40007fde0ff */
[----:B------:R-:W-:Y:S02]  /*20f50*/  IADD3 R5, P3, R2, 0x2000, RZ ;  /* 0x0000200002057810 */ /* 0x000fe40007f7e0ff */
[----:B------:R-:W-:Y:S02]  /*20f60*/  SHF.R.U64 R6, R6, 0x3, RZ ;  /* 0x0000000306067819 */ /* 0x000fe400000012ff */
[----:B------:R-:W-:Y:S02]  /*20f70*/  SHF.R.U64 R24, R24, 0x3, RZ ;  /* 0x0000000318187819 */ /* 0x000fe400000012ff */
[----:B------:R-:W-:-:S02]  /*20f80*/  SHF.R.U64 R28, R28, 0x3, RZ ;  /* 0x000000031c1c7819 */ /* 0x000fc400000012ff */
[----:B------:R-:W-:Y:S01]  /*20f90*/  LOP3.LUT R32, R33, 0x380, RZ, 0xc0, !PT ;  /* 0x0000038021207812 */ /* 0x000fe200078ec0ff */
        /* <DEDUP_REMOVED lines=9> */
[C---:B------:R-:W-:Y:S02]  /*21030*/  IADD3 R45, P4, R2.reuse, 0x8000, RZ ;  /* 0x00008000022d7810 */ /* 0x040fe40007f9e0ff */
[----:B------:R-:W-:Y:S01]  /*21040*/  IADD3 R49, P5, R2, 0x9000, RZ ;  /* 0x0000900002317810 */ /* 0x000fe20007fbe0ff */
[----:B------:R-:W-:Y:S01]  /*21050*/  SHFL.IDX PT, R18, R58, 0x1, 0x1c1f ;  /* 0x003c1f003a127f89 */ /* 0x000fe200000e0000 */
[----:B------:R-:W-:-:S03]  /*21060*/  SHF.R.U64 R32, R32, 0x3, RZ ;  /* 0x0000000320207819 */ /* 0x000fc600000012ff */
[----:B------:R-:W2:Y:S01]  /*21070*/  SHFL.IDX PT, R19, R59, 0x1, 0x1c1f ;  /* 0x003c1f003b137f89 */ /* 0x000ea200000e0000 */
[----:B------:R-:W-:Y:S02]  /*21080*/  LOP3.LUT R36, R37, 0x380, RZ, 0xc0, !PT ;  /* 0x0000038025247812 */ /* 0x000fe400078ec0ff */
[----:B------:R-:W-:Y:S02]  /*21090*/  LOP3.LUT R40, R41, 0x380, RZ, 0xc0, !PT ;  /* 0x0000038029287812 */ /* 0x000fe400078ec0ff */
[----:B------:R-:W-:Y:S02]  /*210a0*/  LOP3.LUT R44, R45, 0x380, RZ, 0xc0, !PT ;  /* 0x000003802d2c7812 */ /* 0x000fe400078ec0ff */
[----:B------:R-:W-:Y:S02]  /*210b0*/  LOP3.LUT R48, R49, 0x380, RZ, 0xc0, !PT ;  /* 0x0000038031307812 */ /* 0x000fe400078ec0ff */
[----:B------:R-:W-:Y:S01]  /*210c0*/  LOP3.LUT R32, R32, R33, RZ, 0x3c, !PT ;  /* 0x0000002120207212 */ /* 0x000fe200078e3cff */
[----:B------:R-:W-:Y:S01]  /*210d0*/  IMAD.X R33, RZ, RZ, R3, P6 ;  /* 0x000000ffff217224 */ /* 0x000fe200030e0603 */
[----:B------:R-:W-:-:S02]  /*210e0*/  IADD3 R53, P6, R2, 0xa000, RZ ;  /* 0x0000a00002357810 */ /* 0x000fc40007fde0ff */
[----:B------:R-:W-:Y:S02]  /*210f0*/  SHF.R.U64 R36, R36, 0x3, RZ ;  /* 0x0000000324247819 */ /* 0x000fe400000012ff */
[----:B------:R-:W-:Y:S02]  /*21100*/  SHF.R.U64 R40, R40, 0x3, RZ ;  /* 0x0000000328287819 */ /* 0x000fe400000012ff */
[----:B------:R-:W-:Y:S02]  /*21110*/  SHF.R.U64 R44, R44, 0x3, RZ ;  /* 0x000000032c2c7819 */ /* 0x000fe400000012ff */
[----:B------:R-:W-:Y:S02]  /*21120*/  SHF.R.U64 R48, R48, 0x3, RZ ;  /* 0x0000000330307819 */ /* 0x000fe400000012ff */
[----:B------:R-:W-:Y:S02]  /*21130*/  LOP3.LUT R52, R53, 0x380, RZ, 0xc0, !PT ;  /* 0x0000038035347812 */ /* 0x000fe400078ec0ff */
[----:B------:R-:W-:-:S02]  /*21140*/  LOP3.LUT R4, R5, 0x380, RZ, 0xc0, !PT ;  /* 0x0000038005047812 */ /* 0x000fc400078ec0ff */
        /* <DEDUP_REMOVED lines=11> */
[C---:B------:R-:W-:Y:S02]  /*21200*/  IADD3 R69, P5, R2.reuse, 0xe000, RZ ;  /* 0x0000e00002457810 */ /* 0x040fe40007fbe0ff */
[----:B------:R-:W-:Y:S02]  /*21210*/  LOP3.LUT R9, R2, 0x380, RZ, 0xc0, !PT ;  /* 0x0000038002097812 */ /* 0x000fe400078ec0ff */
[----:B------:R-:W-:Y:S02]  /*21220*/  SHF.R.U64 R52, R52, 0x3, RZ ;  /* 0x0000000334347819 */ /* 0x000fe400000012ff */
[----:B------:R-:W-:Y:S02]  /*21230*/  SHF.R.U64 R4, R4, 0x3, RZ ;  /* 0x0000000304047819 */ /* 0x000fe400000012ff */
[----:B------:R-:W-:-:S02]  /*21240*/  LOP3.LUT R56, R57, 0x380, RZ, 0xc0, !PT ;  /* 0x0000038039387812 */ /* 0x000fc400078ec0ff */
[----:B------:R-:W-:Y:S02]  /*21250*/  LOP3.LUT R60, R61, 0x380, RZ, 0xc0, !PT ;  /* 0x000003803d3c7812 */ /* 0x000fe400078ec0ff */
[----:B------:R-:W-:Y:S02]  /*21260*/  LOP3.LUT R64, R65, 0x380, RZ, 0xc0, !PT ;  /* 0x0000038041407812 */ /* 0x000fe400078ec0ff */
[----:B------:R-:W-:Y:S02]  /*21270*/  LOP3.LUT R68, R69, 0x380, RZ, 0xc0, !PT ;  /* 0x0000038045447812 */ /* 0x000fe400078ec0ff */
[----:B------:R-:W-:Y:S02]  /*21280*/  SHF.R.U64 R9, R9, 0x3, RZ ;  /* 0x0000000309097819 */ /* 0x000fe400000012ff */
[----:B------:R-:W-:Y:S01]  /*21290*/  LOP3.LUT R52, R52, R53, RZ, 0x3c, !PT ;  /* 0x0000003534347212 */ /* 0x000fe200078e3cff */
[----:B------:R-:W-:Y:S01]  /*212a0*/  IMAD.X R53, RZ, RZ, R3, P6 ;  /* 0x000000ffff357224 */ /* 0x000fe200030e0603 */
[----:B------:R-:W-:-:S02]  /*212b0*/  LOP3.LUT R12, R4, R5, RZ, 0x3c, !PT ;  /* 0x00000005040c7212 */ /* 0x000fc400078e3cff */
[----:B------:R-:W-:Y:S02]  /*212c0*/  IADD3 R5, P6, R2, 0xf000, RZ ;  /* 0x0000f00002057810 */ /* 0x000fe40007fde0ff */
[----:B------:R-:W-:Y:S02]  /*212d0*/  SHF.R.U64 R56, R56, 0x3, RZ ;  /* 0x0000000338387819 */ /* 0x000fe400000012ff */
[----:B------:R-:W-:Y:S02]  /*212e0*/  SHF.R.U64 R60, R60, 0x3, RZ ;  /* 0x000000033c3c7819 */ /* 0x000fe400000012ff */
[----:B------:R-:W-:Y:S02]  /*212f0*/  SHF.R.U64 R64, R64, 0x3, RZ ;  /* 0x0000000340407819 */ /* 0x000fe400000012ff */
        /* <DEDUP_REMOVED lines=11> */
[----:B------:R-:W-:-:S02]  /*213b0*/  UIMAD UR5, UR12, UR10, URZ ;  /* 0x0000000a0c0572a4 */ /* 0x000fc4000f8e023f */
[----:B------:R-:W-:Y:S02]  /*213c0*/  UIMAD.WIDE.U32 UR6, UR14, UR10, URZ ;  /* 0x0000000a0e0672a5 */ /* 0x000fe4000f8e003f */
[----:B------:R-:W-:-:S03]  /*213d0*/  UIMAD UR5, UR14, UR11, UR5 ;  /* 0x0000000b0e0572a4 */ /* 0x000fc6000f8e0205 */
[----:B------:R-:W-:Y:S01]  /*213e0*/  ULDC.64 UR10, c[0x0][0xbf0] ;  /* 0x0002fc00000a7ab9 */ /* 0x000fe20000000a00 */
[----:B------:R-:W-:Y:S01]  /*213f0*/  UIADD3 UR7, UR7, UR5, URZ ;  /* 0x0000000507077290 */ /* 0x000fe2000fffe03f */
[----:B------:R-:W-:Y:S01]  /*21400*/  LOP3.LUT R4, R5, 0x380, RZ, 0xc0, !PT ;  /* 0x0000038005047812 */ /* 0x000fe200078ec0ff */
[----:B------:R-:W-:Y:S02]  /*21410*/  UIMAD UR8, UR13, UR10, URZ ;  /* 0x0000000a0d0872a4 */ /* 0x000fe4000f8e023f */
[----:B------:R-:W-:Y:S01]  /*21420*/  UIMAD.WIDE.U32 UR6, UR60, UR10, UR6 ;  /* 0x0000000a3c0672a5 */ /* 0x000fe2000f8e0006 */
[----:B------:R-:W-:Y:S01]  /*21430*/  SHF.R.U64 R4, R4, 0x3, RZ ;  /* 0x0000000304047819 */ /* 0x000fe200000012ff */
[----:B------:R-:W-:-:S03]  /*21440*/  UIMAD UR5, UR60, UR11, UR8 ;  /* 0x0000000b3c0572a4 */ /* 0x000fc6000f8e0208 */
[----:B------:R-:W-:Y:S01]  /*21450*/  LOP3.LUT R72, R4, R5, RZ, 0x3c, !PT ;  /* 0x0000000504487212 */ /* 0x000fe200078e3cff */
[----:B------:R-:W-:Y:S01]  /*21460*/  UIADD3 UR5, UR7, UR5, URZ ;  /* 0x0000000507057290 */ /* 0x000fe2000fffe03f */
[----:B------:R-:W-:Y:S01]  /*21470*/  ULDC.64 UR10, c[0x0][0xbe0] ;  /* 0x0002f800000a7ab9 */ /* 0x000fe20000000a00 */
[----:B------:R-:W-:-:S05]  /*21480*/  VIADD R81, R201, UR61 ;  /* 0x0000003dc9517c36 */ /* 0x000fca0008000000 */
[----:B------:R-:W-:Y:S01]  /*21490*/  ISETP.GE.AND P2, PT, R81, R0, PT ;  /* 0x000000005100720c */ /* 0x000fe20003f46270 */
[----:B------:R-:W-:Y:S01]  /*214a0*/  BSSY B1, `(.L_x_2262) ;  /* 0x000004c000017945 */ /* 0x000fe20003800000 */
[----:B--2---:R1:W-:Y:S04]  /*214b0*/  @!P0 ST.E desc[UR36][R18.64], R55 ;  /* 0x0000003712008985 */ /* 0x0043e8000c101924 */
[----:B------:R2:W5:Y:S04]  /*214c0*/  LD.E.128 R8, desc[UR36][R2.64] ;  /* 0x0000002402087980 */ /* 0x000568000c101d00 */
[----:B------:R-:W5:Y:S04]  /*214d0*/  LD.E.128 R4, desc[UR36][R6.64] ;  /* 0x0000002406047980 */ /* 0x000f68000c101d00 */
[----:B------:R-:W5:Y:S01]  /*214e0*/  LD.E.128 R12, desc[UR36][R12.64] ;  /* 0x000000240c0c7980 */ /* 0x000f62000c101d00 */
[----:B--2---:R-:W2:Y:S01]  /*214f0*/  @P1 LDC R3, c[0x0][0xcec] ;  /* 0x00033b00ff031b82 */ /* 0x004ea20000000800 */
[----:B------:R-:W-:-:S02]  /*21500*/  IMAD R2, R207, 0x20, R201 ;  /* 0x00000020cf027824 */ /* 0x000fc400078e02c9 */
[----:B------:R-:W5:Y:S02]  /*21510*/  LD.E.128 R24, desc[UR36][R24.64] ;  /* 0x0000002418187980 */ /* 0x000f64000c101d00 */
[----:B------:R-:W-:Y:S02]  /*21520*/  VIADD R76, R2, UR61 ;  /* 0x0000003d024c7c36 */ /* 0x000fe40008000000 */
[----:B------:R-:W5:Y:S02]  /*21530*/  LD.E.128 R28, desc[UR36][R28.64] ;  /* 0x000000241c1c7980 */ /* 0x000f64000c101d00 */
[----:B-1----:R-:W-:Y:S02]  /*21540*/  IMAD.MOV.U32 R19, RZ, RZ, R76 ;  /* 0x000000ffff137224 */ /* 0x002fe400078e004c */
[----:B------:R-:W5:Y:S04]  /*21550*/  LD.E.128 R32, desc[UR36][R32.64] ;  /* 0x0000002420207980 */ /* 0x000f68000c101d00 */
[----:B------:R-:W5:Y:S04]  /*21560*/  LD.E.128 R36, desc[UR36][R36.64] ;  /* 0x0000002424247980 */ /* 0x000f68000c101d00 */
[----:B------:R-:W5:Y:S04]  /*21570*/  LD.E.128 R40, desc[UR36][R40.64] ;  /* 0x0000002428287980 */ /* 0x000f68000c101d00 */
[----:B------:R-:W5:Y:S01]  /*21580*/  LD.E.128 R44, desc[UR36][R44.64] ;  /* 0x000000242c2c7980 */ /* 0x000f62000c101d00 */
[----:B--2---:R-:W-:-:S03]  /*21590*/  @P1 IMAD.HI.U32 R2, R76, R3, RZ ;  /* 0x000000034c021227 */ /* 0x004fc600078e00ff */
[----:B------:R-:W5:Y:S02]  /*215a0*/  LD.E.128 R48, desc[UR36][R48.64] ;  /* 0x0000002430307980 */ /* 0x000f64000c101d00 */
[----:B0-----:R-:W-:Y:S02]  /*215b0*/  @P1 SHF.R.U32.HI R19, RZ, R21, R2 ;  /* 0x00000015ff131219 */ /* 0x001fe40000011602 */
[----:B------:R-:W5:Y:S02]  /*215c0*/  LD.E.128 R52, desc[UR36][R52.64] ;  /* 0x0000002434347980 */ /* 0x000f64000c101d00 */
[--C-:B------:R-:W-:Y:S01]  /*215d0*/  SHF.R.S32.HI R18, RZ, 0x1f, R19.reuse ;  /* 0x0000001fff127819 */ /* 0x100fe20000011413 */
[----:B------:R-:W-:Y:S01]  /*215e0*/  IMAD.MOV R21, RZ, RZ, -R19 ;  /* 0x000000ffff157224 */ /* 0x000fe200078e0a13 */
[----:B------:R-:W5:Y:S01]  /*215f0*/  LD.E.128 R56, desc[UR36][R56.64] ;  /* 0x0000002438387980 */ /* 0x000f62000c101d00 */
[----:B------:R-:W-:Y:S02]  /*21600*/  IMAD.U32 R3, RZ, RZ, UR7 ;  /* 0x00000007ff037e24 */ /* 0x000fe4000f8e00ff */
[----:B------:R-:W-:Y:S01]  /*21610*/  IMAD R18, R18, UR10, RZ ;  /* 0x0000000a12127c24 */ /* 0x000fe2000f8e02ff */
[----:B------:R-:W5:Y:S01]  /*21620*/  LD.E.128 R60, desc[UR36][R60.64] ;  /* 0x000000243c3c7980 */ /* 0x000f62000c101d00 */
[----:B------:R-:W-:-:S02]  /*21630*/  IMAD R21, R20, R21, R76 ;  /* 0x0000001514157224 */ /* 0x000fc400078e024c */
[----:B------:R-:W-:Y:S01]  /*21640*/  IMAD.U32 R2, RZ, RZ, UR6 ;  /* 0x00000006ff027e24 */ /* 0x000fe2000f8e00ff */
[----:B------:R-:W5:Y:S01]  /*21650*/  LD.E.128 R64, desc[UR36][R64.64] ;  /* 0x0000002440407980 */ /* 0x000f62000c101d00 */
[----:B------:R-:W-:Y:S01]  /*21660*/  IMAD.U32 R3, RZ, RZ, UR5 ;  /* 0x00000005ff037e24 */ /* 0x000fe2000f8e00ff */
[----:B------:R-:W-:Y:S01]  /*21670*/  ULDC.64 UR6, c[0x0][0xbd8] ;  /* 0x0002f60000067ab9 */ /* 0x000fe20000000a00 */
[----:B------:R-:W-:Y:S01]  /*21680*/  IMAD R77, R19, UR11, R18 ;  /* 0x0000000b134d7c24 */ /* 0x000fe2000f8e0212 */
[----:B------:R-:W5:Y:S01]  /*21690*/  LD.E.128 R68, desc[UR36][R68.64] ;  /* 0x0000002444447980 */ /* 0x000f62000c101d00 */
[----:B------:R-:W-:-:S03]  /*216a0*/  SHF.R.S32.HI R18, RZ, 0x1f, R21 ;  /* 0x0000001fff127819 */ /* 0x000fc60000011415 */
[----:B------:R-:W5:Y:S01]  /*216b0*/  LD.E.128 R72, desc[UR36][R72.64] ;  /* 0x0000002448487980 */ /* 0x000f62000c101d00 */
[----:B------:R-:W-:Y:S01]  /*216c0*/  IMAD.WIDE.U32 R2, R19, UR10, R2 ;  /* 0x0000000a13027c25 */ /* 0x000fe2000f8e0002 */
[----:B------:R-:W-:Y:S01]  /*216d0*/  @!PT LDS RZ, [RZ] ;  /* 0x00000000fffff984 */ /* 0x000fe20000000800 */
[----:B------:R-:W-:Y:S01]  /*216e0*/  @!PT LDS RZ, [RZ] ;  /* 0x00000000fffff984 */ /* 0x000fe20000000800 */
[----:B------:R-:W-:Y:S01]  /*216f0*/  @!PT LDS RZ, [RZ] ;  /* 0x00000000fffff984 */ /* 0x000fe20000000800 */
[----:B------:R-:W-:Y:S01]  /*21700*/  @!PT LDS RZ, [RZ] ;  /* 0x00000000fffff984 */ /* 0x000fe20000000800 */
[----:B------:R0:W-:Y:S06]  /*21710*/  MEMBAR.ALL.CTA ;  /* 0x0000000000007992 */ /* 0x0001ec0000008000 */
[----:B0-----:R-:W0:Y:S01]  /*21720*/  FENCE.VIEW.ASYNC.S ;  /* 0x00000000000073c6 */ /* 0x001e220000000000 */
[----:B------:R-:W-:Y:S02]  /*21730*/  IMAD.IADD R3, R3, 0x1, R77 ;  /* 0x0000000103037824 */ /* 0x000fe400078e024d */
[----:B------:R-:W-:Y:S01]  /*21740*/  IMAD R18, R18, UR6, RZ ;  /* 0x0000000612127c24 */ /* 0x000fe2000f8e02ff */
[----:B------:R-:W-:Y:S01]  /*21750*/  UIADD3 UR5, UR42, 0x32420, URZ ;  /* 0x000324202a057890 */ /* 0x000fe2000fffe03f */
[----:B------:R-:W-:-:S04]  /*21760*/  IMAD.WIDE.U32 R2, R21, UR6, R2 ;  /* 0x0000000615027c25 */ /* 0x000fc8000f8e0002 */
[----:B------:R-:W-:Y:S01]  /*21770*/  IMAD R77, R21, UR7, R18 ;  /* 0x00000007154d7c24 */ /* 0x000fe2000f8e0212 */
[----:B------:R-:W-:Y:S01]  /*21780*/  ULDC.64 UR6, c[0x0][0xb80] ;  /* 0x0002e00000067ab9 */ /* 0x000fe20000000a00 */
[----:B------:R-:W-:Y:S01]  /*21790*/  UPRMT UR5, URZ, 0x654, UR5 ;  /* 0x000006543f057896 */ /* 0x000fe20008000005 */
[----:B------:R-:W-:Y:S01]  /*217a0*/  LEA R78, P3, R2, UR6, 0x1 ;  /* 0x00000006024e7c11 */ /* 0x000fe2000f8608ff */
[----:B------:R-:W-:Y:S02]  /*217b0*/  IMAD.IADD R3, R3, 0x1, R77 ;  /* 0x0000000103037824 */ /* 0x000fe400078e024d */
[----:B------:R-:W-:-:S03]  /*217c0*/  VIADD R19, R81, 0x20 ;  /* 0x0000002051137836 */ /* 0x000fc60000000000 */
[----:B------:R-:W-:Y:S02]  /*217d0*/  LEA.HI.X R79, R2, UR7, R3, 0x1, P3 ;  /* 0x00000007024f7c11 */ /* 0x000fe400098f0c03 */
[-C--:B------:R-:W-:Y:S01]  /*217e0*/  ISETP.GE.AND P1, PT, R19, R0.reuse, PT ;  /* 0x000000001300720c */ /* 0x080fe20003f26270 */
[----:B------:R-:W-:Y:S01]  /*217f0*/  VIADD R19, R81, 0x40 ;  /* 0x0000004051137836 */ /* 0x000fe20000000000 */
[----:B0-----:R0:W1:Y:S01]  /*21800*/  SHFL.IDX PT, R76, R78, RZ, 0x181f ;  /* 0x00181fff4e4c7589 */ /* 0x00106200000e0000 */
[----:B------:R-:W-:Y:S03]  /*21810*/  SYNCS.ARRIVE.TRANS64.RED.A1T0 RZ, [UR5], RZ ;  /* 0x000000ffffff79a7 */ /* 0x000fe60008100405 */
[----:B------:R0:W2:Y:S01]  /*21820*/  SHFL.IDX PT, R77, R79, RZ, 0x181f ;  /* 0x00181fff4f4d7589 */ /* 0x0000a200000e0000 */
        /* <DEDUP_REMOVED lines=19> */
.L_x_2263:
[----:B------:R-:W-:Y:S05]  /*21960*/  BSYNC B1 ;  /* 0x0000000000017941 */ /* 0x000fea0003800000 */
.L_x_2262:
[----:B---3--:R3:W4:Y:S01]  /*21970*/  SHFL.IDX PT, R19, R79, 0x1, 0x181f ;  /* 0x00381f004f137f89 */ /* 0x00872200000e0000 */
        /* <DEDUP_REMOVED lines=9> */
[-C--:B-----5:R-:W-:Y:S02]  /*21a10*/  @!P3 LEA R8, P5, R192, R18.reuse, 0x1 ;  /* 0x00000012c008b211 */ /* 0x0a0fe400078a08ff */
[-C--:B----4-:R-:W-:Y:S02]  /*21a20*/  @!P4 LEA.HI.X R3, R190, R19.reuse, R199, 0x1, P6 ;  /* 0x00000013be03c211 */ /* 0x090fe400030f0cc7 */
[-C--:B------:R-:W-:Y:S02]  /*21a30*/  @!P2 LEA R10, P6, R191, R18.reuse, 0x1 ;  /* 0x00000012bf0aa211 */ /* 0x080fe400078c08ff */
        /* <DEDUP_REMOVED lines=8> */
.L_x_2265:
[----:B------:R-:W-:Y:S05]  /*21ac0*/  BSYNC B1 ;  /* 0x0000000000017941 */ /* 0x000fea0003800000 */
.L_x_2264:
[----:B0----5:R0:W0:Y:S01]  /*21ad0*/  SHFL.IDX PT, R9, R79, 0x2, 0x181f ;  /* 0x00581f004f097f89 */ /* 0x02102200000e0000 */
        /* <DEDUP_REMOVED lines=9> */
[-C--:B------:R-:W-:Y:S02]  /*21b70*/  @!P2 LEA R4, P5, R192, R8.reuse, 0x1 ;  /* 0x00000008c004a211 */ /* 0x080fe400078a08ff */
[-C--:B------:R-:W-:Y:S02]  /*21b80*/  @!P1 LEA R6, P4, R191, R8.reuse, 0x1 ;  /* 0x00000008bf069211 */ /* 0x080fe400078808ff */
[-C--:B------:R-:W-:Y:S02]  /*21b90*/  @!P3 LEA.HI.X R3, R190, R9.reuse, R199, 0x1, P6 ;  /* 0x00000009be03b211 */ /* 0x080fe400030f0cc7 */
        /* <DEDUP_REMOVED lines=8> */
.L_x_2267:
[----:B------:R-:W-:Y:S05]  /*21c20*/  BSYNC B1 ;  /* 0x0000000000017941 */ /* 0x000fea0003800000 */
.L_x_2266:
[----:B0-----:R-:W-:Y:S01]  /*21c30*/  VIADD R3, R81, 0x60 ;  /* 0x0000006051037836 */ /* 0x001fe20000000000 */
[----:B---3--:R-:W0:Y:S04]  /*21c40*/  SHFL.IDX PT, R79, R79, 0x3, 0x181f ;  /* 0x00781f004f4f7f89 */ /* 0x008e2800000e0000 */
[----:B------:R-:W-:Y:S01]  /*21c50*/  ISETP.GE.AND P0, PT, R3, R0, PT ;  /* 0x000000000300720c */ /* 0x000fe20003f06270 */
[----:B------:R-:W3:-:S12]  /*21c60*/  SHFL.IDX PT, R78, R78, 0x3, 0x181f ;  /* 0x00781f004e4e7f89 */ /* 0x000ed800000e0000 */
[----:B------:R-:W-:Y:S05]  /*21c70*/  @P0 BRA `(.L_x_2268) ;  /* 0x0000000c002c0947 */ /* 0x000fea0003800000 */
[----:B------:R-:W-:Y:S02]  /*21c80*/  ULDC UR5, c[0x0][0xbc8] ;  /* 0x0002f20000057ab9 */ /* 0x000fe40000000800 */
[----:B------:R-:W-:Y:S02]  /*21c90*/  ISETP.GE.AND P3, PT, R190, UR5, PT ;  /* 0x00000005be007c0c */ /* 0x000fe4000bf66270 */
[----:B------:R-:W-:Y:S02]  /*21ca0*/  ISETP.GE.AND P4, PT, R192, UR5, PT ;  /* 0x00000005c0007c0c */ /* 0x000fe4000bf86270 */
[----:B------:R-:W-:-:S09]  /*21cb0*/  ISETP.GE.AND P5, PT, R191, UR5, PT ;  /* 0x00000005bf007c0c */ /* 0x000fd2000bfa6270 */
[-C--:B---3--:R-:W-:Y:S02]  /*21cc0*/  @!P3 LEA R2, P0, R190, R78.reuse, 0x1 ;  /* 0x0000004ebe02b211 */ /* 0x088fe400078008ff */
[-C--:B------:R-:W-:Y:S02]  /*21cd0*/  @!P4 LEA R4, P1, R192, R78.reuse, 0x1 ;  /* 0x0000004ec004c211 */ /* 0x080fe400078208ff */
[C---:B------:R-:W-:Y:S02]  /*21ce0*/  @!P5 LEA R6, P2, R191.reuse, R78, 0x1 ;  /* 0x0000004ebf06d211 */ /* 0x040fe400078408ff */
        /* <DEDUP_REMOVED lines=12> */
.L_x_2261:
[----:B0-----:R-:W0:Y:S01]  /*21db0*/  LDC R8, c[0x0][0xce8] ;  /* 0x00033a00ff087b82 */ /* 0x001e220000000800 */
[----:B------:R-:W-:Y:S01]  /*21dc0*/  R2UR UR5, R200 ;  /* 0x00000000c80572ca */ /* 0x000fe200000e0000 */
[----:B------:R-:W-:Y:S01]  /*21dd0*/  USHF.R.S32.HI UR10, URZ, 0x1f, UR60 ;  /* 0x0000001f3f0a7899 */ /* 0x000fe2000801143c */
[----:B------:R-:W-:Y:S01]  /*21de0*/  ISETP.GE.AND P0, PT, R204, 0x80, PT ;  /* 0x00000080cc00780c */ /* 0x000fe20003f06270 */
[----:B------:R-:W-:Y:S01]  /*21df0*/  BSSY B1, `(.L_x_2269) ;  /* 0x0000030000017945 */ /* 0x000fe20003800000 */
[----:B------:R-:W-:-:S09]  /*21e00*/  IMAD R6, R207, 0x20, R201 ;  /* 0x00000020cf067824 */ /* 0x000fd200078e02c9 */
[----:B------:R-:W-:Y:S01]  /*21e10*/  USHF.R.S32.HI UR8, URZ, 0x1f, UR5 ;  /* 0x0000001f3f087899 */ /* 0x000fe20008011405 */
        /* <DEDUP_REMOVED lines=14> */
[----:B------:R-:W-:Y:S01]  /*21f00*/  R2UR UR11, R200 ;  /* 0x00000000c80b72ca */ /* 0x000fe200000e0000 */
[----:B------:R-:W-:Y:S01]  /*21f10*/  UIMAD UR5, UR8, UR12, URZ ;  /* 0x0000000c080572a4 */ /* 0x000fe2000f8e023f */
[----:B------:R-:W-:-:S09]  /*21f20*/  IMAD.MOV.U32 R2, RZ, RZ, R4 ;  /* 0x000000ffff027224 */ /* 0x000fd200078e0004 */
[----:B------:R-:W2:Y:S02]  /*21f30*/  @P0 LDC R5, c[0x0][0xcec] ;  /* 0x00033b00ff050b82 */ /* 0x000ea40000000800 */
[----:B------:R-:W-:Y:S02]  /*21f40*/  UIMAD.WIDE.U32 UR6, UR11, UR12, URZ ;  /* 0x0000000c0b0672a5 */ /* 0x000fe4000f8e003f */
[----:B------:R-:W-:-:S03]  /*21f50*/  UIMAD UR5, UR11, UR13, UR5 ;  /* 0x0000000d0b0572a4 */ /* 0x000fc6000f8e0205 */
[----:B------:R-:W-:Y:S01]  /*21f60*/  ULDC.64 UR12, c[0x0][0xc98] ;  /* 0x00032600000c7ab9 */ /* 0x000fe20000000a00 */
[----:B------:R-:W3:Y:S01]  /*21f70*/  @P0 LDC R7, c[0x0][0xcf0] ;  /* 0x00033c00ff070b82 */ /* 0x000ee20000000800 */
[----:B------:R-:W-:Y:S02]  /*21f80*/  UIADD3 UR7, UR7, UR5, URZ ;  /* 0x0000000507077290 */ /* 0x000fe4000fffe03f */
[----:B------:R-:W-:Y:S02]  /*21f90*/  UIMAD UR5, UR10, UR12, URZ ;  /* 0x0000000c0a0572a4 */ /* 0x000fe4000f8e023f */
[----:B------:R-:W-:Y:S02]  /*21fa0*/  UIMAD.WIDE.U32 UR6, UR60, UR12, UR6 ;  /* 0x0000000c3c0672a5 */ /* 0x000fe4000f8e0006 */
[----:B------:R-:W-:-:S03]  /*21fb0*/  UIMAD UR5, UR60, UR13, UR5 ;  /* 0x0000000d3c0572a4 */ /* 0x000fc6000f8e0205 */
        /* <DEDUP_REMOVED lines=19> */
.L_x_2270:
[----:B------:R-:W-:Y:S05]  /*220f0*/  BSYNC B1 ;  /* 0x0000000000017941 */ /* 0x000fea0003800000 */
.L_x_2269:
[----:B------:R-:W-:Y:S01]  /*22100*/  R2UR UR11, R200 ;  /* 0x00000000c80b72ca */ /* 0x000fe200000e0000 */
[----:B------:R-:W-:Y:S01]  /*22110*/  ULDC.64 UR12, c[0x0][0xbe8] ;  /* 0x0002fa00000c7ab9 */ /* 0x000fe20000000a00 */
[----:B------:R-:W-:Y:S01]  /*22120*/  VIADD R6, R6, UR61 ;  /* 0x0000003d06067c36 */ /* 0x000fe20008000000 */
[----:B------:R-:W-:Y:S01]  /*22130*/  UIMAD UR5, UR8, UR12, URZ ;  /* 0x0000000c080572a4 */ /* 0x000fe2000f8e023f */
[----:B------:R-:W-:Y:S02]  /*22140*/  BSSY B1, `(.L_x_2271) ;  /* 0x000003c000017945 */ /* 0x000fe40003800000 */
[----:B0-----:R-:W-:-:S04]  /*22150*/  @P1 IMAD.HI.U32 R0, R6, R9, RZ ;  /* 0x0000000906001227 */ /* 0x001fc800078e00ff */
[----:B--2---:R-:W-:Y:S01]  /*22160*/  IMAD.MOV.U32 R5, RZ, RZ, R6 ;  /* 0x000000ffff057224 */ /* 0x004fe200078e0006 */
[----:B-1----:R-:W-:Y:S02]  /*22170*/  @P1 SHF.R.U32.HI R5, RZ, R11, R0 ;  /* 0x0000000bff051219 */ /* 0x002fe40000011600 */
[----:B------:R-:W-:Y:S02]  /*22180*/  UIMAD.WIDE.U32 UR6, UR11, UR12, URZ ;  /* 0x0000000c0b0672a5 */ /* 0x000fe4000f8e003f */
[----:B------:R-:W-:Y:S01]  /*22190*/  UIMAD UR5, UR11, UR13, UR5 ;  /* 0x0000000d0b0572a4 */ /* 0x000fe2000f8e0205 */
[--C-:B------:R-:W-:Y:S01]  /*221a0*/  SHF.R.S32.HI R0, RZ, 0x1f, R5.reuse ;  /* 0x0000001fff007819 */ /* 0x100fe20000011405 */
[----:B------:R-:W-:Y:S01]  /*221b0*/  IMAD.MOV R7, RZ, RZ, -R5 ;  /* 0x000000ffff077224 */ /* 0x000fe200078e0a05 */
[----:B------:R-:W-:Y:S01]  /*221c0*/  ULDC.64 UR12, c[0x0][0xbf0] ;  /* 0x0002fc00000c7ab9 */ /* 0x000fe20000000a00 */
[----:B------:R-:W-:Y:S02]  /*221d0*/  UIADD3 UR7, UR7, UR5, URZ ;  /* 0x0000000507077290 */ /* 0x000fe4000fffe03f */
[----:B------:R-:W-:Y:S01]  /*221e0*/  UIMAD UR5, UR10, UR12, URZ ;  /* 0x0000000c0a0572a4 */ /* 0x000fe2000f8e023f */
[----:B------:R-:W-:Y:S01]  /*221f0*/  IMAD R7, R8, R7, R6 ;  /* 0x0000000708077224 */ /* 0x000fe200078e0206 */
[----:B------:R-:W-:Y:S01]  /*22200*/  UIMAD.WIDE.U32 UR6, UR60, UR12, UR6 ;  /* 0x0000000c3c0672a5 */ /* 0x000fe2000f8e0006 */
[----:B------:R-:W-:Y:S01]  /*22210*/  VIADD R6, R201, UR61 ;  /* 0x0000003dc9067c36 */ /* 0x000fe20008000000 */
[----:B------:R-:W-:Y:S01]  /*22220*/  UIMAD UR5, UR60, UR13, UR5 ;  /* 0x0000000d3c0572a4 */ /* 0x000fe2000f8e0205 */
[----:B------:R-:W-:-:S03]  /*22230*/  ULDC.64 UR10, c[0x0][0xbe0] ;  /* 0x0002f800000a7ab9 */ /* 0x000fc60000000a00 */
[----:B------:R-:W-:Y:S01]  /*22240*/  UIADD3 UR5, UR7, UR5, URZ ;  /* 0x0000000507057290 */ /* 0x000fe2000fffe03f */
[----:B------:R-:W-:Y:S02]  /*22250*/  IMAD R0, R0, UR10, RZ ;  /* 0x0000000a00007c24 */ /* 0x000fe4000f8e02ff */
[----:B------:R-:W-:Y:S02]  /*22260*/  IMAD.U32 R3, RZ, RZ, UR7 ;  /* 0x00000007ff037e24 */ /* 0x000fe4000f8e00ff */
[----:B------:R-:W-:Y:S01]  /*22270*/  IMAD.U32 R2, RZ, RZ, UR6 ;  /* 0x00000006ff027e24 */ /* 0x000fe2000f8e00ff */
[----:B------:R-:W-:Y:S01]  /*22280*/  ULDC.64 UR6, c[0x0][0xbd8] ;  /* 0x0002f60000067ab9 */ /* 0x000fe20000000a00 */
[----:B------:R-:W-:Y:S01]  /*22290*/  IMAD.U32 R3, RZ, RZ, UR5 ;  /* 0x00000005ff037e24 */ /* 0x000fe2000f8e00ff */
[----:B------:R-:W-:Y:S01]  /*222a0*/  ULDC UR5, c[0x0][0xb88] ;  /* 0x0002e20000057ab9 */ /* 0x000fe20000000800 */
[C---:B------:R-:W-:Y:S01]  /*222b0*/  IMAD R9, R5.reuse, UR11, R0 ;  /* 0x0000000b05097c24 */ /* 0x040fe2000f8e0200 */
[----:B------:R-:W-:Y:S01]  /*222c0*/  SHF.R.S32.HI R0, RZ, 0x1f, R7 ;  /* 0x0000001fff007819 */ /* 0x000fe20000011407 */
[----:B------:R-:W-:-:S04]  /*222d0*/  IMAD.WIDE.U32 R2, R5, UR10, R2 ;  /* 0x0000000a05027c25 */ /* 0x000fc8000f8e0002 */
[----:B------:R-:W-:Y:S02]  /*222e0*/  IMAD.IADD R3, R3, 0x1, R9 ;  /* 0x0000000103037824 */ /* 0x000fe400078e0209 */
[----:B------:R-:W-:Y:S02]  /*222f0*/  IMAD R4, R0, UR6, RZ ;  /* 0x0000000600047c24 */ /* 0x000fe4000f8e02ff */
        /* <DEDUP_REMOVED lines=32> */
.L_x_2272:
[----:B------:R-:W-:Y:S05]  /*22500*/  BSYNC B1 ;  /* 0x0000000000017941 */ /* 0x000fea0003800000 */
.L_x_2271:
        /* <DEDUP_REMOVED lines=21> */
.L_x_2274:
[----:B------:R-:W-:Y:S05]  /*22660*/  BSYNC B1 ;  /* 0x0000000000017941 */ /* 0x000fea0003800000 */
.L_x_2273:
        /* <DEDUP_REMOVED lines=21> */
.L_x_2276:
[----:B------:R-:W-:Y:S05]  /*227c0*/  BSYNC B1 ;  /* 0x0000000000017941 */ /* 0x000fea0003800000 */
.L_x_2275:
        /* <DEDUP_REMOVED lines=22> */
.L_x_2268:
[----:B------:R-:W-:Y:S05]  /*22930*/  BSYNC B0 ;  /* 0x0000000000007941 */ /* 0x000fea0003800000 */
.L_x_2260:
[----:B------:R-:W-:Y:S02]  /*22940*/  ULDC UR5, c[0x0][0xd38] ;  /* 0x00034e0000057ab9 */ /* 0x000fe40000000800 */
[----:B------:R-:W-:-:S06]  /*22950*/  UISETP.GE.AND UP0, UPT, UR4, UR5, UPT ;  /* 0x000000050400728c */ /* 0x000fcc000bf06270 */
[----:B------:R-:W-:-:S13]  /*22960*/  PLOP3.LUT P0, PT, PT, PT, UP0, 0x80, 0x0 ;  /* 0x000000000000781c */ /* 0x000fda0003f0f008 */
[----:B------:R-:W-:Y:S05]  /*22970*/  @!P0 BRA `(.L_x_2277) ;  /* 0xfffffde400d48947 */ /* 0x000fea000383ffff */
[----:B------:R-:W-:Y:S05]  /*22980*/  EXIT ;  /* 0x000000000000794d */ /* 0x000fea0003800000 */
.L_x_2146:
[----:B------:R-:W-:-:S08]  /*22990*/  NOP ;  /* 0x0000000000007918 */ /* 0x000fd00000000000 */
[----:B-1----:R-:W0:-:S00]  /*229a0*/  USETMAXREG.DEALLOC.CTAPOOL 0x28 ;  /* 0x00000028000079c8 */ /* 0x002e0000080e0500 */
[----:B0-----:R-:W-:-:S06]  /*229b0*/  LOP3.LUT R0, R0, 0x3, RZ, 0xc0, !PT ;  /* 0x0000000300007812 */ /* 0x001fcc00078ec0ff */
[----:B------:R-:W0:Y:S01]  /*229c0*/  S2UR UR10, SR_CTAID.X ;  /* 0x00000000000a79c3 */ /* 0x000e220000002500 */
[----:B------:R-:W-:Y:S01]  /*229d0*/  LOP3.LUT R16, R16, 0xffdfffff, RZ, 0xc0, !PT ;  /* 0xffdfffff10107812 */ /* 0x000fe200078ec0ff */
[----:B------:R-:W-:Y:S01]  /*229e0*/  STL [R1+0x454], RZ ;  /* 0x000454ff01007387 */ /* 0x000fe20000100800 */
        /* <DEDUP_REMOVED lines=9> */
[----:B------:R-:W2:Y:S01]  /*22a80*/  LDL R3, [R1+0x45c] ;  /* 0x00045c0001037983 */ /* 0x000ea20000100800 */
[----:B------:R-:W-:Y:S01]  /*22a90*/  ULDC UR9, c[0x0][0x3b8] ;  /* 0x0000ee0000097ab9 */ /* 0x000fe20000000800 */
[----:B------:R-:W-:Y:S01]  /*22aa0*/  ULDC UR7, c[0x0][0x320] ;  /* 0x0000c80000077ab9 */ /* 0x000fe20000000800 */
[----:B------:R-:W-:Y:S01]  /*22ab0*/  LOP3.LUT R16, R16, 0xffffffef, RZ, 0xc0, !PT ;  /* 0xffffffef10107812 */ /* 0x000fe200078ec0ff */
[----:B------:R-:W0:Y:S01]  /*22ac0*/  S2R R8, SR_TID.X ;  /* 0x0000000000087919 */ /* 0x000e220000002100 */
[----:B------:R-:W1:Y:S01]  /*22ad0*/  S2UR UR6, SR_CgaCtaId ;  /* 0x00000000000679c3 */ /* 0x000e620000008800 */
[----:B------:R-:W-:Y:S01]  /*22ae0*/  ULDC.64 UR42, c[0x0][0x2f0] ;  /* 0x0000bc00002a7ab9 */ /* 0x000fe20000000a00 */
[----:B------:R-:W-:Y:S01]  /*22af0*/  LOP3.LUT R16, R16, 0xfffbffff, RZ, 0xc0, !PT ;  /* 0xfffbffff10107812 */ /* 0x000fe200078ec0ff */
[----:B------:R-:W-:Y:S01]  /*22b00*/  ULDC.64 UR4, c[0x0][0x418] ;  /* 0x0001060000047ab9 */ /* 0x000fe20000000a00 */
[----:B------:R3:W-:Y:S01]  /*22b10*/  STL [R1+0x454], RZ ;  /* 0x000454ff01007387 */ /* 0x0007e20000100800 */
[----:B------:R-:W-:Y:S01]  /*22b20*/  UISETP.NE.U32.AND UP0, UPT, UR4, URZ, UPT ;  /* 0x0000003f0400728c */ /* 0x000fe2000bf05070 */
[----:B------:R-:W-:Y:S01]  /*22b30*/  IMAD.U32 R32, RZ, RZ, UR10 ;  /* 0x0000000aff207e24 */ /* 0x000fe2000f8e00ff */
[----:B------:R-:W-:Y:S01]  /*22b40*/  ULDC UR40, c[0x0][0x288] ;  /* 0x0000a20000287ab9 */ /* 0x000fe20000000800 */
[----:B------:R-:W-:Y:S01]  /*22b50*/  ULDC UR4, c[0x0][0x424] ;  /* 0x0001090000047ab9 */ /* 0x000fe20000000800 */
[----:B------:R-:W-:Y:S01]  /*22b60*/  UISETP.NE.AND.EX UP0, UPT, UR5, URZ, UPT, UP0 ;  /* 0x0000003f0500728c */ /* 0x000fe2000bf05300 */
[----:B------:R-:W-:Y:S01]  /*22b70*/  IMAD.MOV.U32 R26, RZ, RZ, 0x1 ;  /* 0x00000001ff1a7424 */ /* 0x000fe200078e00ff */
[----:B------:R-:W-:Y:S01]  /*22b80*/  ULDC UR41, c[0x0][0x448] ;  /* 0x0001120000297ab9 */ /* 0x000fe20000000800 */
[----:B------:R-:W-:Y:S01]  /*22b90*/  UMOV UR5, 0x400 ;  /* 0x0000040000057882 */ /* 0x000fe20000000000 */
[----:B------:R-:W-:Y:S01]  /*22ba0*/  USEL UR4, UR4, 0x1, UP0 ;  /* 0x0000000104047887 */ /* 0x000fe20008000000 */
[----:B------:R-:W-:Y:S01]  /*22bb0*/  IMAD.MOV.U32 R18, RZ, RZ, RZ ;  /* 0x000000ffff127224 */ /* 0x000fe200078e00ff */
[----:B------:R-:W-:-:S02]  /*22bc0*/  UIMAD UR41, UR41, UR40, URZ ;  /* 0x00000028292972a4 */ /* 0x000fc4000f8e023f */
[----:B------:R-:W-:Y:S01]  /*22bd0*/  UIMAD UR42, UR4, UR42, URZ ;  /* 0x0000002a042a72a4 */ /* 0x000fe2000f8e023f */
[----:B------:R-:W-:-:S03]  /*22be0*/  ULDC UR49, c[0x0][0xc] ;  /* 0x0000030000317ab9 */ /* 0x000fc60000000800 */
[----:B------:R-:W-:Y:S02]  /*22bf0*/  UIADD3 UR4, UR42, 0x5f, URZ ;  /* 0x0000005f2a047890 */ /* 0x000fe4000fffe03f */
[----:B------:R-:W-:Y:S02]  /*22c00*/  UIADD3 UR47, UR42, 0x1, -UR40 ;  /* 0x000000012a2f7890 */ /* 0x000fe4000fffe828 */
[----:B-1----:R-:W-:Y:S02]  /*22c10*/  ULEA UR6, UR6, UR5, 0x18 ;  /* 0x0000000506067291 */ /* 0x002fe4000f8ec03f */
[----:B------:R-:W-:Y:S02]  /*22c20*/  UIMAD.WIDE UR4, UR4, 0x2aaaaaab, URZ ;  /* 0x2aaaaaab040478a5 */ /* 0x000fe4000f8e023f */
[----:B------:R-:W-:Y:S01]  /*22c30*/  UIADD3 UR40, UR42, -UR40, URZ ;  /* 0x800000282a287290 */ /* 0x000fe2000fffe03f */
[C---:B0-----:R-:W-:Y:S01]  /*22c40*/  IMAD.SHL.U32 R29, R8.reuse, 0x8, RZ ;  /* 0x00000008081d7824 */ /* 0x041fe200078e00ff */
[----:B------:R-:W-:Y:S01]  /*22c50*/  LOP3.LUT R7, R8, 0x7f, RZ, 0xc0, !PT ;  /* 0x0000007f08077812 */ /* 0x000fe200078ec0ff */
[----:B------:R-:W-:Y:S01]  /*22c60*/  IMAD.U32 R17, RZ, RZ, UR6 ;  /* 0x00000006ff117e24 */ /* 0x000fe2000f8e00ff */
[----:B------:R-:W-:-:S02]  /*22c70*/  USHF.R.U32.HI UR39, URZ, 0x1f, UR5 ;  /* 0x0000001f3f277899 */ /* 0x000fc40008011605 */
[C---:B------:R-:W-:Y:S02]  /*22c80*/  LOP3.LUT R5, R29.reuse, 0x38, RZ, 0xc0, !PT ;  /* 0x000000381d057812 */ /* 0x040fe400078ec0ff */
[----:B------:R-:W-:Y:S01]  /*22c90*/  LOP3.LUT R0, R29, 0x1f8, RZ, 0xc0, !PT ;  /* 0x000001f81d007812 */ /* 0x000fe200078ec0ff */
[----:B------:R-:W-:Y:S01]  /*22ca0*/  ULEA.HI.SX32 UR39, UR5, UR39, 0x1c ;  /* 0x0000002705277291 */ /* 0x000fe2000f8fe23f */
[C---:B------:R-:W-:Y:S02]  /*22cb0*/  LOP3.LUT R2, R5.reuse, 0x40, RZ, 0xfc, !PT ;  /* 0x0000004005027812 */ /* 0x040fe400078efcff */
[----:B------:R-:W-:Y:S02]  /*22cc0*/  ISETP.GE.AND P0, PT, R5, UR7, PT ;  /* 0x0000000705007c0c */ /* 0x000fe4000bf06270 */
[C---:B------:R-:W-:Y:S02]  /*22cd0*/  ISETP.GE.AND P2, PT, R2.reuse, UR9, PT ;  /* 0x0000000902007c0c */ /* 0x040fe4000bf46270 */
[----:B------:R-:W-:-:S02]  /*22ce0*/  ISETP.GE.AND P1, PT, R2, UR7, PT ;  /* 0x0000000702007c0c */ /* 0x000fc4000bf26270 */
[----:B------:R-:W-:Y:S02]  /*22cf0*/  LOP3.LUT R0, R0, 0x38, R8, 0x78, !PT ;  /* 0x0000003800007812 */ /* 0x000fe400078e7808 */
[----:B------:R-:W-:Y:S02]  /*22d00*/  LOP3.LUT R4, R5, 0x80, RZ, 0xfc, !PT ;  /* 0x0000008005047812 */ /* 0x000fe400078efcff */
[----:B------:R-:W-:Y:S02]  /*22d10*/  LOP3.LUT R29, R0, 0x200, R29, 0xf8, !PT ;  /* 0x00000200001d7812 */ /* 0x000fe400078ef81d */
[----:B------:R-:W-:Y:S02]  /*22d20*/  SEL R0, RZ, 0x1, P0 ;  /* 0x00000001ff007807 */ /* 0x000fe40000000000 */
[----:B------:R-:W-:Y:S01]  /*22d30*/  SEL R2, RZ, 0xffffffff, P1 ;  /* 0xffffffffff027807 */ /* 0x000fe20000800000 */
[----:B------:R-:W-:Y:S01]  /*22d40*/  IMAD R22, R29, 0x2, R17 ;  /* 0x000000021d167824 */ /* 0x000fe200078e0211 */
[----:B------:R-:W-:-:S02]  /*22d50*/  @P2 LOP3.LUT R16, R16, 0x40000, RZ, 0xfc, !PT ;  /* 0x0004000010102812 */ /* 0x000fc400078efcff */
[----:B------:R-:W-:Y:S02]  /*22d60*/  SHF.R.U32.HI R35, RZ, 0x3, R7 ;  /* 0x00000003ff237819 */ /* 0x000fe40000011607 */
[----:B------:R-:W-:-:S04]  /*22d70*/  @P1 LOP3.LUT R16, R16, 0x10, RZ, 0xfc, !PT ;  /* 0x0000001010101812 */ /* 0x000fc800078efcff */
[----:B------:R-:W-:-:S04]  /*22d80*/  LOP3.LUT R16, R16, 0xffffffdf, RZ, 0xc0, !PT ;  /* 0xffffffdf10107812 */ /* 0x000fc800078ec0ff */
[----:B------:R-:W-:Y:S02]  /*22d90*/  @P0 LOP3.LUT R16, R16, 0x20, RZ, 0xfc, !PT ;  /* 0x0000002010100812 */ /* 0x000fe400078efcff */
[----:B------:R-:W-:Y:S02]  /*22da0*/  ISETP.GE.AND P0, PT, R4, UR7, PT ;  /* 0x0000000704007c0c */ /* 0x000fe4000bf06270 */
[----:B------:R-:W-:-:S11]  /*22db0*/  LOP3.LUT R16, R16, 0xfffffff7, RZ, 0xc0, !PT ;  /* 0xfffffff710107812 */ /* 0x000fd600078ec0ff */
[----:B------:R-:W-:-:S04]  /*22dc0*/  @P0 LOP3.LUT R16, R16, 0x8, RZ, 0xfc, !PT ;  /* 0x0000000810100812 */ /* 0x000fc800078efcff */
[----:B------:R-:W-:Y:S02]  /*22dd0*/  LOP3.LUT R16, R16, 0xfffdffff, RZ, 0xc0, !PT ;  /* 0xfffdffff10107812 */ /* 0x000fe400078ec0ff */
[----:B--2---:R-:W-:Y:S01]  /*22de0*/  R2UR UR8, R3 ;  /* 0x00000000030872ca */ /* 0x004fe200000e0000 */
[----:B------:R-:W-:Y:S01]  /*22df0*/  IMAD.SHL.U32 R3, R2, 0x2, RZ ;  /* 0x0000000202037824 */ /* 0x000fe200078e00ff */
[----:B------:R-:W-:-:S04]  /*22e00*/  LOP3.LUT R2, R5, 0xc0, RZ, 0xfc, !PT ;  /* 0x000000c005027812 */ /* 0x000fc800078efcff */
[----:B------:R-:W-:Y:S02]  /*22e10*/  LOP3.LUT R0, R3, 0x2, R0, 0xe2, !PT ;  /* 0x0000000203007812 */ /* 0x000fe400078ee200 */
[----:B------:R-:W-:Y:S02]  /*22e20*/  SEL R3, RZ, 0x4, P0 ;  /* 0x00000004ff037807 */ /* 0x000fe40000000000 */
[----:B------:R-:W-:Y:S02]  /*22e30*/  ISETP.GE.AND P0, PT, R4, UR9, PT ;  /* 0x0000000904007c0c */ /* 0x000fe4000bf06270 */
[----:B------:R-:W-:Y:S01]  /*22e40*/  ISETP.GE.AND P1, PT, R2, UR9, PT ;  /* 0x0000000902007c0c */ /* 0x000fe2000bf26270 */
[----:B------:R-:W-:Y:S01]  /*22e50*/  ULOP3.LUT UR48, UR8, 0x2, URZ, 0xfc, !UPT ;  /* 0x0000000208307892 */ /* 0x000fe2000f8efc3f */
[----:B------:R-:W-:Y:S01]  /*22e60*/  LOP3.LUT R6, R0, R3, RZ, 0xfc, !PT ;  /* 0x0000000300067212 */ /* 0x000fe200078efcff */
[----:B------:R-:W-:Y:S01]  /*22e70*/  IMAD.SHL.U32 R0, R8, 0x10, RZ ;  /* 0x0000001008007824 */ /* 0x000fe200078e00ff */
[----:B------:R-:W-:-:S03]  /*22e80*/  ULDC UR8, c[0x0][0x2b8] ;  /* 0x0000ae0000087ab9 */ /* 0x000fc60000000800 */
[----:B------:R3:W-:Y:S01]  /*22e90*/  STL [R1+0x458], R6 ;  /* 0x0004580601007387 */ /* 0x0007e20000100800 */
[----:B------:R-:W-:-:S03]  /*22ea0*/  LOP3.LUT R0, R35, 0x70, R0, 0xf8, !PT ;  /* 0x0000007023007812 */ /* 0x000fc600078ef800 */
[----:B------:R-:W-:Y:S02]  /*22eb0*/  @P0 LOP3.LUT R16, R16, 0x20000, RZ, 0xfc, !PT ;  /* 0x0002000010100812 */ /* 0x000fe400078efcff */
[----:B------:R-:W-:Y:S02]  /*22ec0*/  ISETP.GE.AND P0, PT, R2, UR7, PT ;  /* 0x0000000702007c0c */ /* 0x000fe4000bf06270 */
[----:B------:R-:W-:Y:S02]  /*22ed0*/  LOP3.LUT R16, R16, 0xfffffffb, RZ, 0xc0, !PT ;  /* 0xfffffffb10107812 */ /* 0x000fe400078ec0ff */
[----:B------:R-:W-:-:S04]  /*22ee0*/  SEL R36, RZ, 0x8, P0 ;  /* 0x00000008ff247807 */ /* 0x000fc80000000000 */
[----:B------:R-:W-:-:S05]  /*22ef0*/  LOP3.LUT R36, R6, R36, RZ, 0xfc, !PT ;  /* 0x0000002406247212 */ /* 0x000fca00078efcff */
[----:B------:R-:W-:Y:S02]  /*22f00*/  @P0 LOP3.LUT R16, R16, 0x4, RZ, 0xfc, !PT ;  /* 0x0000000410100812 */ /* 0x000fe400078efcff */
[----:B------:R-:W-:Y:S02]  /*22f10*/  ISETP.GE.AND P0, PT, R5, UR43, PT ;  /* 0x0000002b05007c0c */ /* 0x000fe4000bf06270 */
[----:B------:R-:W-:-:S04]  /*22f20*/  LOP3.LUT R16, R16, 0xfffffffe, RZ, 0xc0, !PT ;  /* 0xfffffffe10107812 */ /* 0x000fc800078ec0ff */
[----:B------:R-:W-:-:S04]  /*22f30*/  LOP3.LUT R16, R16, 0xfffeffff, RZ, 0xc0, !PT ;  /* 0xfffeffff10107812 */ /* 0x000fc800078ec0ff */
[----:B------:R-:W-:Y:S02]  /*22f40*/  @P1 LOP3.LUT R16, R16, 0x10000, RZ, 0xfc, !PT ;  /* 0x0001000010101812 */ /* 0x000fe400078efcff */
[C---:B------:R-:W-:Y:S02]  /*22f50*/  ISETP.GE.AND P1, PT, R5.reuse, UR8, PT ;  /* 0x0000000805007c0c */ /* 0x040fe4000bf26270 */
[----:B------:R-:W-:Y:S02]  /*22f60*/  @P0 LOP3.LUT R16, R16, 0x1, RZ, 0xfc, !PT ;  /* 0x0000000110100812 */ /* 0x000fe400078efcff */
[----:B------:R-:W-:Y:S02]  /*22f70*/  ISETP.GE.AND P0, PT, R5, UR9, PT ;  /* 0x0000000905007c0c */ /* 0x000fe4000bf06270 */
[----:B------:R-:W-:-:S04]  /*22f80*/  LOP3.LUT R16, R16, 0xfff7ffff, RZ, 0xc0, !PT ;  /* 0xfff7ffff10107812 */ /* 0x000fc800078ec0ff */
[----:B------:R-:W-:-:S04]  /*22f90*/  LOP3.LUT R16, R16, 0xffefffff, RZ, 0xc0, !PT ;  /* 0xffefffff10107812 */ /* 0x000fc800078ec0ff */
[----:B------:R-:W-:-:S04]  /*22fa0*/  @P1 LOP3.LUT R16, R16, 0x100000, RZ, 0xfc, !PT ;  /* 0x0010000010101812 */ /* 0x000fc800078efcff */
[----:B---3--:R-:W-:-:S07]  /*22fb0*/  @P0 LOP3.LUT R16, R16, 0x80000, RZ, 0xfc, !PT ;  /* 0x0008000010100812 */ /* 0x008fce00078efcff */
.L_x_2337:
        /* <DEDUP_REMOVED lines=13> */
[----:B0123-5:R-:W-:Y:S05]  /*23090*/  @P0 BRA `(.L_x_2279) ;  /* 0x0000000000200947 */ /* 0x02ffea0003800000 */
        /* <DEDUP_REMOVED lines=8> */
.L_x_2279:
[----:B------:R-:W-:Y:S01]  /*23120*/  ULDC UR8, c[0x0][0xd54] ;  /* 0x0003550000087ab9 */ /* 0x000fe20000000800 */
[----:B------:R-:W-:Y:S01]  /*23130*/  UMOV UR6, UR7 ;  /* 0x0000000700067c82 */ /* 0x000fe20008000000 */
[----:B------:R-:W-:-:S11]  /*23140*/  UISETP.NE.AND UP0, UPT, UR8, 0x1, UPT ;  /* 0x000000010800788c */ /* 0x000fd6000bf05270 */
[----:B------:R-:W-:Y:S02]  /*23150*/  @UP0 ULDC.64 UR10, c[0x0][0xd58] ;  /* 0x00035600000a0ab9 */ /* 0x000fe40000000a00 */
[----:B------:R-:W-:-:S04]  /*23160*/  UIMAD.WIDE.U32 UR4, UR7, UR10, URZ ;  /* 0x0000000a070472a5 */ /* 0x000fc8000f8e003f */
[----:B------:R-:W-:-:S04]  /*23170*/  @UP0 USHF.R.U32.HI UR6, URZ, UR11, UR5 ;  /* 0x0000000b3f060299 */ /* 0x000fc80008011605 */
[----:B------:R-:W-:-:S12]  /*23180*/  UIMAD UR4, UR6, UR8, URZ ;  /* 0x00000008060472a4 */ /* 0x000fd8000f8e023f */
.L_x_2280:
        /* <DEDUP_REMOVED lines=48> */
.L_x_2282:
[----:B------:R-:W-:-:S11]  /*23490*/  UISETP.NE.AND UP1, UPT, UR5, 0x1, UPT ;  /* 0x000000010500788c */ /* 0x000fd6000bf25270 */
[----:B------:R-:W-:Y:S02]  /*234a0*/  @UP1 ULDC.64 UR10, c[0x0][0xae0] ;  /* 0x0002b800000a1ab9 */ /* 0x000fe40000000a00 */
[----:B------:R-:W-:-:S04]  /*234b0*/  UIMAD.WIDE.U32 UR6, UR8, UR10, URZ ;  /* 0x0000000a080672a5 */ /* 0x000fc8000f8e003f */
[----:B------:R-:W-:-:S12]  /*234c0*/  @UP1 USHF.R.U32.HI UR8, URZ, UR11, UR7 ;  /* 0x0000000b3f081299 */ /* 0x000fd80008011607 */
.L_x_2283:
[----:B------:R-:W-:-:S04]  /*234d0*/  UIMAD UR8, UR8, UR5, UR5 ;  /* 0x00000005080872a4 */ /* 0x000fc8000f8e0205 */
[----:B------:R-:W-:-:S04]  /*234e0*/  UISETP.LT.AND UP1, UPT, UR4, UR8, UPT ;  /* 0x000000080400728c */ /* 0x000fc8000bf21270 */
[----:B------:R-:W-:-:S12]  /*234f0*/  USEL UR4, UR4, UR8, UP1 ;  /* 0x0000000804047287 */ /* 0x000fd80008800000 */
.L_x_2281:
        /* <DEDUP_REMOVED lines=28> */
.L_x_2285:
[----:B------:R-:W-:-:S11]  /*236c0*/  UISETP.NE.AND UP0, UPT, UR5, 0x1, UPT ;  /* 0x000000010500788c */ /* 0x000fd6000bf05270 */
[----:B------:R-:W-:Y:S02]  /*236d0*/  @UP0 ULDC.64 UR10, c[0x0][0xae0] ;  /* 0x0002b800000a0ab9 */ /* 0x000fe40000000a00 */
[----:B------:R-:W-:-:S04]  /*236e0*/  UIMAD.WIDE.U32 UR6, UR4, UR10, URZ ;  /* 0x0000000a040672a5 */ /* 0x000fc8000f8e003f */
[----:B------:R-:W-:-:S12]  /*236f0*/  @UP0 USHF.R.U32.HI UR4, URZ, UR11, UR7 ;  /* 0x0000000b3f040299 */ /* 0x000fd80008011607 */
.L_x_2286:
[----:B------:R-:W-:-:S04]  /*23700*/  UIMAD UR4, UR4, UR5, URZ ;  /* 0x00000005040472a4 */ /* 0x000fc8000f8e023f */
[----:B------:R-:W-:-:S04]  /*23710*/  UISETP.LT.AND UP0, UPT, UR8, UR4, UPT ;  /* 0x000000040800728c */ /* 0x000fc8000bf01270 */
[----:B------:R-:W-:-:S12]  /*23720*/  USEL UR8, UR8, UR4, !UP0 ;  /* 0x0000000408087287 */ /* 0x000fd8000c000000 */
.L_x_2284:
        /* <DEDUP_REMOVED lines=26> */
.L_x_2288:
        /* <DEDUP_REMOVED lines=20> */
.L_x_2291:
[----:B------:R-:W-:Y:S05]  /*23a10*/  BSYNC B6 ;  /* 0x0000000000067941 */ /* 0x000fea0003800000 */
.L_x_2290:
        /* <DEDUP_REMOVED lines=20> */
.L_x_2294:
        /* <DEDUP_REMOVED lines=15> */
.L_x_2293:
[----:B------:R-:W-:Y:S05]  /*23c50*/  BSYNC B6 ;  /* 0x0000000000067941 */ /* 0x000fea0003800000 */
.L_x_2292:
        /* <DEDUP_REMOVED lines=17> */
.L_x_2354:
[----:B-1----:R-:W1:Y:S01]  /*23d70*/  S2R R2, SR_TID.X ;  /* 0x0000000000027919 */ /* 0x002e620000002100 */
[----:B0-----:R-:W-:Y:S01]  /*23d80*/  ISETP.NE.AND P1, PT, R10, 0x1, PT ;  /* 0x000000010a00780c */ /* 0x001fe20003f25270 */
[----:B------:R-:W-:Y:S01]  /*23d90*/  IMAD.MOV.U32 R25, RZ, RZ, RZ ;  /* 0x000000ffff197224 */ /* 0x000fe200078e00ff */
[----:B-----5:R-:W-:Y:S02]  /*23da0*/  SHF.R.S32.HI R30, RZ, 0x1f, R28 ;  /* 0x0000001fff1e7819 */ /* 0x020fe4000001141c */
[----:B------:R-:W-:-:S09]  /*23db0*/  LOP3.LUT R16, R16, 0xffff7fff, RZ, 0xc0, !PT ;  /* 0xffff7fff10107812 */ /* 0x000fd200078ec0ff */
[----:B------:R-:W0:Y:S01]  /*23dc0*/  @P1 LDC R3, c[0x0][0x438] ;  /* 0x00010e00ff031b82 */ /* 0x000e220000000800 */
[----:B------:R-:W-:Y:S01]  /*23dd0*/  @P1 LOP3.LUT R16, R16, 0x8000, RZ, 0xfc, !PT ;  /* 0x0000800010101812 */ /* 0x000fe200078efcff */
[----:B-1----:R-:W-:-:S06]  /*23de0*/  IMAD.SHL.U32 R8, R2, 0x10, RZ ;  /* 0x0000001002087824 */ /* 0x002fcc00078e00ff */
[----:B------:R-:W1:Y:S01]  /*23df0*/  @P1 LDC R2, c[0x0][0x434] ;  /* 0x00010d00ff021b82 */ /* 0x000e620000000800 */
[----:B------:R-:W-:-:S05]  /*23e00*/  LOP3.LUT R8, R35, 0x70, R8, 0xf8, !PT ;  /* 0x0000007023087812 */ /* 0x000fca00078ef808 */
[----:B------:R-:W-:-:S04]  /*23e10*/  IMAD R4, R0, 0x60, R8 ;  /* 0x0000006000047824 */ /* 0x000fc800078e0208 */
[C---:B------:R-:W-:Y:S01]  /*23e20*/  IMAD.IADD R33, R4.reuse, 0x1, R31 ;  /* 0x0000000104217824 */ /* 0x040fe200078e021f */
[----:B------:R-:W-:-:S03]  /*23e30*/  ISETP.GE.AND P0, PT, R4, UR42, PT ;  /* 0x0000002a04007c0c */ /* 0x000fc6000bf06270 */
[----:B------:R-:W-:Y:S01]  /*23e40*/  IMAD.MOV.U32 R9, RZ, RZ, R33 ;  /* 0x000000ffff097224 */ /* 0x000fe200078e0021 */
[----:B------:R-:W-:Y:S01]  /*23e50*/  ISETP.GT.U32.OR P0, PT, R8, 0x5f, P0 ;  /* 0x0000005f0800780c */ /* 0x000fe20000704470 */
[----:B-1----:R-:W-:-:S05]  /*23e60*/  @P1 IMAD.HI.U32 R2, R33, R2, RZ ;  /* 0x0000000221021227 */ /* 0x002fca00078e00ff */
[----:B0-----:R-:W-:-:S07]  /*23e70*/  @P1 SHF.R.U32.HI R9, RZ, R3, R2 ;  /* 0x00000003ff091219 */ /* 0x001fce0000011602 */
        /* <DEDUP_REMOVED lines=9> */
[----:B------:R-:W-:Y:S01]  /*23f10*/  @!P0 LEA.HI.X R5, R2, R5, R3, 0x2, P1 ;  /* 0x0000000502058211 */ /* 0x000fe200008f1403 */
[----:B------:R-:W-:-:S04]  /*23f20*/  IMAD.MOV R2, RZ, RZ, -R9 ;  /* 0x000000ffff027224 */ /* 0x000fc800078e0a09 */
[----:B------:R-:W-:Y:S01]  /*23f30*/  IMAD R33, R10, R2, R33 ;  /* 0x000000020a217224 */ /* 0x000fe200078e0221 */
[----:B------:R0:W5:Y:S01]  /*23f40*/  @!P0 LDG.E R25, desc[UR36][R4.64] ;  /* 0x0000002404198981 */ /* 0x000162000c1e1900 */
[----:B------:R-:W-:Y:S01]  /*23f50*/  IMAD R2, RZ, RZ, -UR38 ;  /* 0x80000026ff027e24 */ /* 0x000fe2000f8e02ff */
[----:B------:R-:W-:Y:S02]  /*23f60*/  ISETP.GT.U32.AND P0, PT, R8, 0x5f, PT ;  /* 0x0000005f0800780c */ /* 0x000fe40003f04070 */
[----:B------:R-:W-:Y:S01]  /*23f70*/  LOP3.LUT R16, R16, 0xffffdfff, RZ, 0xc0, !PT ;  /* 0xffffdfff10107812 */ /* 0x000fe200078ec0ff */
[----:B------:R-:W-:Y:S02]  /*23f80*/  IMAD R19, R19, R2, UR46 ;  /* 0x0000002e13137e24 */ /* 0x000fe4000f8e0202 */
[----:B------:R-:W-:-:S03]  /*23f90*/  IMAD.U32 R2, RZ, RZ, UR48 ;  /* 0x00000030ff027e24 */ /* 0x000fc6000f8e00ff */
[----:B------:R-:W-:Y:S02]  /*23fa0*/  SHF.R.S32.HI R27, RZ, 0x1f, R19 ;  /* 0x0000001fff1b7819 */ /* 0x000fe40000011413 */
[----:B------:R-:W-:-:S13]  /*23fb0*/  ISETP.NE.AND P2, PT, R2, 0x3, PT ;  /* 0x000000030200780c */ /* 0x000fda0003f45270 */
[----:B------:R-:W-:-:S04]  /*23fc0*/  @P2 LOP3.LUT R16, R16, 0x2000, RZ, 0xfc, !PT ;  /* 0x0000200010102812 */ /* 0x000fc800078efcff */
[----:B------:R-:W-:-:S04]  /*23fd0*/  LOP3.LUT R16, R16, 0xfffffffd, RZ, 0xc0, !PT ;  /* 0xfffffffd10107812 */ /* 0x000fc800078ec0ff */
[----:B------:R-:W-:Y:S01]  /*23fe0*/  @P0 LOP3.LUT R16, R16, 0x2, RZ, 0xfc, !PT ;  /* 0x0000000210100812 */ /* 0x000fe200078efcff */
[----:B0-----:R-:W-:Y:S06]  /*23ff0*/  @!P2 BRA `(.L_x_2296) ;  /* 0x000000000004a947 */ /* 0x001fec0003800000 */
[----:B------:R-:W-:Y:S01]  /*24000*/  BPT.TRAP 0x1 ;  /* 0x000000040000795c */ /* 0x000fe20000300000 */
.L_x_2296:
[----:B------:R-:W-:Y:S01]  /*24010*/  IMAD R24, R18, 0x8, R17 ;  /* 0x0000000812187824 */ /* 0x000fe200078e0211 */
[----:B------:R-:W-:Y:S01]  /*24020*/  SHF.L.U32 R3, R26, 0x1f, RZ ;  /* 0x0000001f1a037819 */ /* 0x000fe200000006ff */
[----:B------:R-:W-:Y:S03]  /*24030*/  BSSY B0, `(.L_x_2297) ;  /* 0x0000003000007945 */ /* 0x000fe60003800000 */
[----:B------:R-:W0:Y:S02]  /*24040*/  SYNCS.PHASECHK.TRANS64.TRYWAIT P0, [R24+URZ+0x32440], R3 ;  /* 0x03244003180075a7 */ /* 0x000e24000800017f */
[----:B0-----:R-:W-:Y:S05]  /*24050*/  @!P0 BRA `(.L_x_2298) ;  /* 0x0000003c00388947 */ /* 0x001fea0003800000 */
.L_x_2355:
[----:B------:R-:W-:Y:S05]  /*24060*/  BSYNC B0 ;  /* 0x0000000000007941 */ /* 0x000fea0003800000 */
.L_x_2297:
[----:B------:R-:W-:Y:S01]  /*24070*/  SHF.R.S32.HI R37, RZ, 0x1f, R33 ;  /* 0x0000001fff257819 */ /* 0x000fe20000011421 */
[----:B------:R-:W-:Y:S01]  /*24080*/  ULDC.64 UR4, c[0x0][0x300] ;  /* 0x0000c00000047ab9 */ /* 0x000fe20000000a00 */
[----:B------:R-:W1:Y:S01]  /*24090*/  S2R R6, SR_TID.X ;  /* 0x0000000000067919 */ /* 0x000e620000002100 */
[----:B-----5:R-:W-:Y:S02]  /*240a0*/  SHF.R.S32.HI R4, RZ, 0x1f, R25 ;  /* 0x0000001fff047819 */ /* 0x020fe40000011419 */
[----:B------:R-:W-:Y:S01]  /*240b0*/  IMAD R2, R37, UR4, RZ ;  /* 0x0000000425027c24 */ /* 0x000fe2000f8e02ff */
[----:B------:R-:W-:Y:S02]  /*240c0*/  LOP3.LUT P2, RZ, R16, 0x1, RZ, 0xc0, !PT ;  /* 0x0000000110ff7812 */ /* 0x000fe4000784c0ff */
[----:B------:R2:W-:Y:S01]  /*240d0*/  STL [R1+0x450], R4 ;  /* 0x0004500401007387 */ /* 0x0005e20000100800 */
[C---:B------:R-:W-:Y:S02]  /*240e0*/  IMAD R5, R33.reuse, UR5, R2 ;  /* 0x0000000521057c24 */ /* 0x040fe4000f8e0202 */
[----:B0-----:R-:W-:Y:S01]  /*240f0*/  IMAD.WIDE.U32 R2, R33, UR4, RZ ;  /* 0x0000000421027c25 */ /* 0x001fe2000f8e00ff */
[----:B------:R-:W-:-:S03]  /*24100*/  ULDC.64 UR4, c[0x0][0x310] ;  /* 0x0000c40000047ab9 */ /* 0x000fc60000000a00 */
[----:B------:R-:W-:Y:S02]  /*24110*/  IMAD.IADD R3, R3, 0x1, R5 ;  /* 0x0000000103037824 */ /* 0x000fe400078e0205 */
[----:B--2---:R-:W-:Y:S02]  /*24120*/  IMAD R4, R4, UR4, RZ ;  /* 0x0000000404047c24 */ /* 0x004fe4000f8e02ff */
        /* <DEDUP_REMOVED lines=57> */
.L_x_2369:
        /* <DEDUP_REMOVED lines=10> */
.L_x_2300:
        /* <DEDUP_REMOVED lines=10> */
.L_x_2301:
[----:B------:R1:W-:Y:S02]  /*24600*/  SYNCS.ARRIVE.TRANS64.A1T0 RZ, [R24+URZ+0x32430], RZ ;  /* 0x032430ff18ff79a7 */ /* 0x0003e4000810003f */
[----:B------:R-:W-:Y:S05]  /*24610*/  WARPSYNC.ALL ;  /* 0x0000000000007948 */ /* 0x000fea0003800000 */
[----:B------:R-:W-:Y:S01]  /*24620*/  VIADD R0, R17, 0x18400 ;  /* 0x0001840011007836 */ /* 0x000fe20000000000 */
[----:B------:R-:W-:Y:S01]  /*24630*/  BAR.SYNC.DEFER_BLOCKING 0x8, 0x180 ;  /* 0x0206000000007b1d */ /* 0x000fe20000010000 */
[----:B------:R-:W-:-:S03]  /*24640*/  USHF.R.S32.HI UR51, URZ, 0x1f, UR38 ;  /* 0x0000001f3f337899 */ /* 0x000fc60008011426 */
[----:B------:R-:W-:Y:S02]  /*24650*/  LOP3.LUT P0, RZ, R0, 0x3ff, RZ, 0xc0, !PT ;  /* 0x000003ff00ff7812 */ /* 0x000fe4000780c0ff */
[----:B------:R-:W-:Y:S11]  /*24660*/  BSSY B6, `(.L_x_2302) ;  /* 0x0000012000067945 */ /* 0x000ff60003800000 */
        /* <DEDUP_REMOVED lines=17> */
.L_x_2303:
[----:B------:R-:W-:Y:S05]  /*24780*/  BSYNC B6 ;  /* 0x0000000000067941 */ /* 0x000fea0003800000 */
.L_x_2302:
[----:B------:R-:W2:Y:S01]  /*24790*/  S2R R20, SR_TID.X ;  /* 0x0000000000147919 */ /* 0x000ea20000002100 */
[----:B------:R-:W-:Y:S01]  /*247a0*/  UISETP.NE.AND UP0, UPT, UR50, URZ, UPT ;  /* 0x0000003f3200728c */ /* 0x000fe2000bf05270 */
[----:B------:R-:W-:Y:S01]  /*247b0*/  R2UR UR6, R27 ;  /* 0x000000001b0672ca */ /* 0x000fe200000e0000 */
[----:B------:R-:W-:Y:S01]  /*247c0*/  ULDC.64 UR8, c[0x0][0x2d8] ;  /* 0x0000b60000087ab9 */ /* 0x000fe20000000a00 */
[----:B------:R-:W-:Y:S02]  /*247d0*/  R2UR UR7, R19 ;  /* 0x00000000130772ca */ /* 0x000fe400000e0000 */
[----:B------:R-:W-:Y:S02]  /*247e0*/  LOP3.LUT P5, RZ, R16, 0x100000, RZ, 0xc0, !PT ;  /* 0x0010000010ff7812 */ /* 0x000fe400078ac0ff */
[----:B------:R-:W-:-:S04]  /*247f0*/  PLOP3.LUT P0, PT, PT, PT, UP0, 0x80, 0x0 ;  /* 0x000000000000781c */ /* 0x000fc80003f0f008 */
[----:B------:R-:W-:-:S03]  /*24800*/  @UP0 ULDC UR4, c[0x0][0x44c] ;  /* 0x0001130000040ab9 */ /* 0x000fc60000000800 */
[----:B------:R-:W-:-:S04]  /*24810*/  UIMAD UR6, UR6, UR8, URZ ;  /* 0x00000008060672a4 */ /* 0x000fc8000f8e023f */
[----:B------:R-:W-:Y:S01]  /*24820*/  UIMAD UR6, UR7, UR9, UR6 ;  /* 0x00000009070672a4 */ /* 0x000fe2000f8e0206 */
[----:B--2---:R-:W-:-:S05]  /*24830*/  IMAD.SHL.U32 R20, R20, 0x10, RZ ;  /* 0x0000001014147824 */ /* 0x004fca00078e00ff */
[----:B------:R-:W-:-:S05]  /*24840*/  LOP3.LUT R20, R35, 0x70, R20, 0xf8, !PT ;  /* 0x0000007023147812 */ /* 0x000fca00078ef814 */
[----:B------:R-:W-:-:S04]  /*24850*/  VIADD R34, R20, UR43 ;  /* 0x0000002b14227c36 */ /* 0x000fc80008000000 */
[----:B------:R-:W-:Y:S01]  /*24860*/  @P0 IMAD.HI.U32 R0, R34, UR4, RZ ;  /* 0x0000000422000c27 */ /* 0x000fe2000f8e00ff */
[----:B------:R-:W-:Y:S01]  /*24870*/  PLOP3.LUT P0, PT, PT, PT, UP0, 0x80, 0x0 ;  /* 0x000000000000781c */ /* 0x000fe20003f0f008 */
[----:B------:R-:W-:Y:S02]  /*24880*/  @UP0 ULDC UR4, c[0x0][0x450] ;  /* 0x0001140000040ab9 */ /* 0x000fe40000000800 */
[----:B------:R-:W-:-:S10]  /*24890*/  IMAD.MOV.U32 R7, RZ, RZ, R34 ;  /* 0x000000ffff077224 */ /* 0x000fd400078e0022 */
[----:B------:R-:W-:Y:S02]  /*248a0*/  @P0 SHF.R.U32.HI R7, RZ, UR4, R0 ;  /* 0x00000004ff070c19 */ /* 0x000fe40008011600 */
[----:B------:R-:W-:Y:S02]  /*248b0*/  R2UR UR4, R19 ;  /* 0x00000000130472ca */ /* 0x000fe400000e0000 */
[----:B------:R-:W-:-:S11]  /*248c0*/  SHF.R.S32.HI R0, RZ, 0x1f, R7 ;  /* 0x0000001fff007819 */ /* 0x000fd60000011407 */
[----:B------:R-:W-:-:S03]  /*248d0*/  UIMAD.WIDE.U32 UR4, UR4, UR8, URZ ;  /* 0x00000008040472a5 */ /* 0x000fc6000f8e003f */
[----:B------:R-:W-:Y:S01]  /*248e0*/  ULDC.64 UR8, c[0x0][0x2e0] ;  /* 0x0000b80000087ab9 */ /* 0x000fe20000000a00 */
[----:B------:R-:W-:Y:S02]  /*248f0*/  UIADD3 UR5, UR5, UR6, URZ ;  /* 0x0000000605057290 */ /* 0x000fe4000fffe03f */
[----:B------:R-:W-:Y:S02]  /*24900*/  UIMAD UR6, UR51, UR8, URZ ;  /* 0x00000008330672a4 */ /* 0x000fe4000f8e023f */
[----:B------:R-:W-:Y:S02]  /*24910*/  UIMAD.WIDE.U32 UR4, UR38, UR8, UR4 ;  /* 0x00000008260472a5 */ /* 0x000fe4000f8e0004 */
[----:B------:R-:W-:-:S04]  /*24920*/  UIMAD UR6, UR38, UR9, UR6 ;  /* 0x00000009260672a4 */ /* 0x000fc8000f8e0206 */
[----:B------:R-:W-:Y:S02]  /*24930*/  UIADD3 UR6, UR5, UR6, URZ ;  /* 0x0000000605067290 */ /* 0x000fe4000fffe03f */
[----:B0-----:R-:W-:Y:S02]  /*24940*/  IMAD.U32 R5, RZ, RZ, UR5 ;  /* 0x00000005ff057e24 */ /* 0x001fe4000f8e00ff */
[----:B------:R-:W-:Y:S02]  /*24950*/  IMAD.MOV R5, RZ, RZ, -R7 ;  /* 0x000000ffff057224 */ /* 0x000fe400078e0a07 */
[----:B------:R-:W-:Y:S01]  /*24960*/  IMAD.U32 R4, RZ, RZ, UR4 ;  /* 0x00000004ff047e24 */ /* 0x000fe2000f8e00ff */
[----:B------:R-:W-:Y:S01]  /*24970*/  ULDC.64 UR4, c[0x0][0x2d0] ;  /* 0x0000b40000047ab9 */ /* 0x000fe20000000a00 */
[----:B------:R-:W-:Y:S01]  /*24980*/  IMAD.U32 R3, RZ, RZ, UR6 ;  /* 0x00000006ff037e24 */ /* 0x000fe2000f8e00ff */
[----:B------:R-:W-:Y:S01]  /*24990*/  ULDC UR6, c[0x0][0x448] ;  /* 0x0001120000067ab9 */ /* 0x000fe20000000800 */
[----:B------:R-:W-:-:S02]  /*249a0*/  IMAD R0, R0, UR4, RZ ;  /* 0x0000000400007c24 */ /* 0x000fc4000f8e02ff */
[----:B------:R-:W-:Y:S02]  /*249b0*/  IMAD R5, R5, UR6, R34 ;  /* 0x0000000605057c24 */ /* 0x000fe4000f8e0222 */
[----:B------:R-:W-:Y:S02]  /*249c0*/  IMAD.MOV.U32 R2, RZ, RZ, R4 ;  /* 0x000000ffff027224 */ /* 0x000fe400078e0004 */
[C---:B------:R-:W-:Y:S01]  /*249d0*/  IMAD R9, R7.reuse, UR5, R0 ;  /* 0x0000000507097c24 */ /* 0x040fe2000f8e0200 */
[----:B------:R-:W-:Y:S01]  /*249e0*/  SHF.R.S32.HI R0, RZ, 0x1f, R5 ;  /* 0x0000001fff007819 */ /* 0x000fe20000011405 */
        /* <DEDUP_REMOVED lines=12> */
[----:B------:R-:W0:Y:S01]  /*24ab0*/  S2R R2, SR_TID.X ;  /* 0x0000000000027919 */ /* 0x000e220000002100 */
[----:B------:R-:W-:Y:S01]  /*24ac0*/  VIADD R4, R35, UR43 ;  /* 0x0000002b23047c36 */ /* 0x000fe20008000000 */
[----:B------:R-:W-:Y:S01]  /*24ad0*/  LOP3.LUT R16, R16, 0xffffefff, RZ, 0xc0, !PT ;  /* 0xffffefff10107812 */ /* 0x000fe200078ec0ff */
[----:B------:R-:W2:Y:S02]  /*24ae0*/  SHFL.IDX PT, R14, R0, RZ, 0x181f ;  /* 0x00181fff000e7589 */ /* 0x000ea400000e0000 */
[C---:B------:R-:W-:Y:S01]  /*24af0*/  VIADD R6, R4.reuse, 0x10 ;  /* 0x0000001004067836 */ /* 0x040fe20000000000 */
[C---:B------:R-:W-:Y:S01]  /*24b00*/  ISETP.GE.AND P1, PT, R4.reuse, UR41, PT ;  /* 0x0000002904007c0c */ /* 0x040fe2000bf26270 */
[----:B------:R-:W-:Y:S01]  /*24b10*/  VIADD R13, R4, 0x40 ;  /* 0x00000040040d7836 */ /* 0x000fe20000000000 */
[----:B------:R-:W3:Y:S04]  /*24b20*/  SHFL.IDX PT, R3, R5, RZ, 0x181f ;  /* 0x00181fff05037589 */ /* 0x000ee800000e0000 */
[----:B------:R-:W-:Y:S01]  /*24b30*/  SHFL.IDX PT, R9, R0, 0x2, 0x181f ;  /* 0x00581f0000097f89 */ /* 0x000fe200000e0000 */
[----:B------:R-:W-:-:S03]  /*24b40*/  ISETP.GE.AND P3, PT, R13, UR41, PT ;  /* 0x000000290d007c0c */ /* 0x000fc6000bf66270 */
[----:B------:R-:W-:Y:S03]  /*24b50*/  SHFL.IDX PT, R8, R5, 0x2, 0x181f ;  /* 0x00581f0005087f89 */ /* 0x000fe600000e0000 */
[----:B------:R-:W-:Y:S01]  /*24b60*/  @P1 LOP3.LUT R16, R16, 0x1000, RZ, 0xfc, !PT ;  /* 0x0000100010101812 */ /* 0x000fe200078efcff */
[----:B------:R-:W-:Y:S03]  /*24b70*/  SHFL.IDX PT, R7, R0, 0x3, 0x181f ;  /* 0x00781f0000077f89 */ /* 0x000fe600000e0000 */
[----:B------:R-:W-:Y:S01]  /*24b80*/  LOP3.LUT R16, R16, 0xfffff7ff, RZ, 0xc0, !PT ;  /* 0xfffff7ff10107812 */ /* 0x000fe200078ec0ff */
[----:B------:R-:W-:Y:S04]  /*24b90*/  SHFL.IDX PT, R21, R0, 0x5, 0x181f ;  /* 0x00b81f0000157f89 */ /* 0x000fe800000e0000 */
[----:B------:R-:W-:Y:S01]  /*24ba0*/  SHFL.IDX PT, R15, R0, 0x6, 0x181f ;  /* 0x00d81f00000f7f89 */ /* 0x000fe200000e0000 */
[----:B0-----:R-:W-:-:S03]  /*24bb0*/  IMAD.SHL.U32 R35, R2, 0x8, RZ ;  /* 0x0000000802237824 */ /* 0x001fc600078e00ff */
[----:B------:R-:W-:Y:S02]  /*24bc0*/  SHFL.IDX PT, R2, R5, 0x1, 0x181f ;  /* 0x00381f0005027f89 */ /* 0x000fe400000e0000 */
[----:B------:R-:W-:-:S04]  /*24bd0*/  LOP3.LUT R35, R35, 0x38, RZ, 0xc0, !PT ;  /* 0x0000003823237812 */ /* 0x000fc800078ec0ff */
[----:B--2---:R-:W-:Y:S02]  /*24be0*/  @!P1 LEA R12, P0, R35, R14, 0x1 ;  /* 0x0000000e230c9211 */ /* 0x004fe400078008ff */
[----:B------:R-:W0:Y:S03]  /*24bf0*/  SHFL.IDX PT, R14, R0, 0x1, 0x181f ;  /* 0x00381f00000e7f89 */ /* 0x000e2600000e0000 */
[----:B---3--:R-:W-:Y:S01]  /*24c00*/  @!P1 IMAD.X R3, RZ, RZ, R3, P0 ;  /* 0x000000ffff039224 */ /* 0x008fe200000e0603 */
[----:B------:R-:W-:Y:S02]  /*24c10*/  ISETP.GE.AND P1, PT, R6, UR41, PT ;  /* 0x0000002906007c0c */ /* 0x000fe4000bf26270 */
[----:B------:R-:W2:Y:S11]  /*24c20*/  SHFL.IDX PT, R6, R5, 0x3, 0x181f ;  /* 0x00781f0005067f89 */ /* 0x000eb600000e0000 */
[----:B------:R-:W-:-:S04]  /*24c30*/  @P1 LOP3.LUT R16, R16, 0x800, RZ, 0xfc, !PT ;  /* 0x0000080010101812 */ /* 0x000fc800078efcff */
[----:B------:R-:W-:Y:S02]  /*24c40*/  LOP3.LUT R16, R16, 0xfffffbff, RZ, 0xc0, !PT ;  /* 0xfffffbff10107812 */ /* 0x000fe400078ec0ff */
[----:B0-----:R-:W-:Y:S02]  /*24c50*/  @!P1 LEA R10, P0, R35, R14, 0x1 ;  /* 0x0000000e230a9211 */ /* 0x001fe400078008ff */
[----:B------:R-:W0:Y:S03]  /*24c60*/  SHFL.IDX PT, R14, R0, 0x4, 0x181f ;  /* 0x00981f00000e7f89 */ /* 0x000e2600000e0000 */
[----:B------:R-:W-:Y:S02]  /*24c70*/  @!P1 IMAD.X R11, RZ, RZ, R2, P0 ;  /* 0x000000ffff0b9224 */ /* 0x000fe400000e0602 */
[----:B------:R-:W-:-:S05]  /*24c80*/  VIADD R2, R4, 0x20 ;  /* 0x0000002004027836 */ /* 0x000fca0000000000 */
[----:B------:R-:W-:Y:S01]  /*24c90*/  ISETP.GE.AND P6, PT, R2, UR41, PT ;  /* 0x0000002902007c0c */ /* 0x000fe2000bfc6270 */
[----:B------:R-:W-:-:S05]  /*24ca0*/  VIADD R2, R4, 0x30 ;  /* 0x0000003004027836 */ /* 0x000fca0000000000 */
[----:B------:R-:W-:Y:S02]  /*24cb0*/  ISETP.GE.AND P4, PT, R2, UR41, PT ;  /* 0x0000002902007c0c */ /* 0x000fe4000bf86270 */
[----:B------:R-:W3:Y:S05]  /*24cc0*/  SHFL.IDX PT, R2, R5, 0x4, 0x181f ;  /* 0x00981f0005027f89 */ /* 0x000eea00000e0000 */
[----:B------:R-:W-:Y:S02]  /*24cd0*/  @!P6 LEA R9, P0, R35, R9, 0x1 ;  /* 0x000000092309e211 */ /* 0x000fe400078008ff */
[----:B------:R-:W-:-:S03]  /*24ce0*/  @P6 LOP3.LUT R16, R16, 0x400, RZ, 0xfc, !PT ;  /* 0x0000040010106812 */ /* 0x000fc600078efcff */
[----:B------:R-:W-:Y:S01]  /*24cf0*/  @!P6 IMAD.X R8, RZ, RZ, R8, P0 ;  /* 0x000000ffff08e224 */ /* 0x000fe200000e0608 */
[----:B------:R-:W-:Y:S02]  /*24d00*/  @!P4 LEA R7, P0, R35, R7, 0x1 ;  /* 0x000000072307c211 */ /* 0x000fe400078008ff */
[----:B------:R-:W-:-:S03]  /*24d10*/  LOP3.LUT R16, R16, 0xffbfffff, RZ, 0xc0, !PT ;  /* 0xffbfffff10107812 */ /* 0x000fc600078ec0ff */
[----:B--2---:R-:W-:Y:S01]  /*24d20*/  @!P4 IMAD.X R6, RZ, RZ, R6, P0 ;  /* 0x000000ffff06c224 */ /* 0x004fe200000e0606 */
[----:B0-----:R-:W-:Y:S02]  /*24d30*/  @!P3 LEA R14, P0, R35, R14, 0x1 ;  /* 0x0000000e230eb211 */ /* 0x001fe400078008ff */
[----:B------:R-:W-:-:S04]  /*24d40*/  @P6 LOP3.LUT R16, R16, 0x400000, RZ, 0xfc, !PT ;  /* 0x0040000010106812 */ /* 0x000fc800078efcff */
[C---:B------:R-:W-:Y:S01]  /*24d50*/  LOP3.LUT P6, RZ, R16.reuse, 0x1000, RZ, 0xc0, !PT ;  /* 0x0000100010ff7812 */ /* 0x040fe200078cc0ff */
[----:B---3--:R-:W-:Y:S01]  /*24d60*/  @!P3 IMAD.X R13, RZ, RZ, R2, P0 ;  /* 0x000000ffff0db224 */ /* 0x008fe200000e0602 */
[----:B------:R-:W-:Y:S01]  /*24d70*/  LOP3.LUT R16, R16, 0xfffffdff, RZ, 0xc0, !PT ;  /* 0xfffffdff10107812 */ /* 0x000fe200078ec0ff */
[----:B------:R-:W-:-:S03]  /*24d80*/  VIADD R2, R4, 0x50 ;  /* 0x0000005004027836 */ /* 0x000fc60000000000 */
[----:B------:R-:W-:Y:S02]  /*24d90*/  @P4 LOP3.LUT R16, R16, 0x200, RZ, 0xfc, !PT ;  /* 0x0000020010104812 */ /* 0x000fe400078efcff */
[----:B------:R-:W-:Y:S01]  /*24da0*/  ISETP.GE.AND P2, PT, R2, UR41, PT ;  /* 0x0000002902007c0c */ /* 0x000fe2000bf46270 */
[----:B------:R-:W-:Y:S01]  /*24db0*/  VIADD R2, R4, 0x60 ;  /* 0x0000006004027836 */ /* 0x000fe20000000000 */
[----:B------:R-:W-:-:S04]  /*24dc0*/  LOP3.LUT R16, R16, 0xfffffeff, RZ, 0xc0, !PT ;  /* 0xfffffeff10107812 */ /* 0x000fc800078ec0ff */
[----:B------:R-:W-:Y:S02]  /*24dd0*/  ISETP.GE.AND P1, PT, R2, UR41, PT ;  /* 0x0000002902007c0c */ /* 0x000fe4000bf26270 */
[----:B------:R-:W0:Y:S01]  /*24de0*/  SHFL.IDX PT, R2, R5, 0x5, 0x181f ;  /* 0x00b81f0005027f89 */ /* 0x000e2200000e0000 */
[----:B------:R-:W-:-:S04]  /*24df0*/  @P3 LOP3.LUT R16, R16, 0x100, RZ, 0xfc, !PT ;  /* 0x0000010010103812 */ /* 0x000fc800078efcff */
[----:B------:R-:W-:Y:S02]  /*24e00*/  @!P2 LEA R21, P0, R35, R21, 0x1 ;  /* 0x000000152315a211 */ /* 0x000fe400078008ff */
[----:B------:R-:W-:-:S04]  /*24e10*/  LOP3.LUT R16, R16, 0xffffff7f, RZ, 0xc0, !PT ;  /* 0xffffff7f10107812 */ /* 0x000fc800078ec0ff */
[----:B------:R-:W-:-:S04]  /*24e20*/  @P2 LOP3.LUT R16, R16, 0x80, RZ, 0xfc, !PT ;  /* 0x0000008010102812 */ /* 0x000fc800078efcff */
[----:B------:R-:W-:-:S04]  /*24e30*/  LOP3.LUT R16, R16, 0xffffffbf, RZ, 0xc0, !PT ;  /* 0xffffffbf10107812 */ /* 0x000fc800078ec0ff */
[----:B------:R-:W-:Y:S01]  /*24e40*/  @P1 LOP3.LUT R16, R16, 0x40, RZ, 0xfc, !PT ;  /* 0x0000004010101812 */ /* 0x000fe200078efcff */
[----:B0-----:R-:W-:Y:S01]  /*24e50*/  @!P2 IMAD.X R20, RZ, RZ, R2, P0 ;  /* 0x000000ffff14a224 */ /* 0x001fe200000e0602 */
[----:B------:R-:W-:Y:S01]  /*24e60*/  @!P1 LEA R35, P0, R35, R15, 0x1 ;  /* 0x0000000f23239211 */ /* 0x000fe200078008ff */
[----:B------:R-:W0:Y:S04]  /*24e70*/  SHFL.IDX PT, R2, R5, 0x6, 0x181f ;  /* 0x00d81f0005027f89 */ /* 0x000e2800000e0000 */
[----:B------:R-:W2:Y:S01]  /*24e80*/  SHFL.IDX PT, R5, R5, 0x7, 0x181f ;  /* 0x00f81f0005057f89 */ /* 0x000ea200000e0000 */
[----:B0-----:R-:W-:Y:S01]  /*24e90*/  @!P1 IMAD.X R15, RZ, RZ, R2, P0 ;  /* 0x000000ffff0f9224 */ /* 0x001fe200000e0602 */
[----:B------:R-:W-:Y:S01]  /*24ea0*/  LOP3.LUT P0, RZ, R16, 0x800, RZ, 0xc0, !PT ;  /* 0x0000080010ff7812 */ /* 0x000fe2000780c0ff */
[----:B------:R-:W-:-:S05]  /*24eb0*/  @!P6 IMAD.MOV.U32 R2, RZ, RZ, R12 ;  /* 0x000000ffff02e224 */ /* 0x000fca00078e000c */
[----:B------:R0:W-:Y:S01]  /*24ec0*/  @!P6 LDGSTS.E.BYPASS.LTC128B.128 [R22+0x18400], desc[UR36][R2.64], !P5 ;  /* 0x184000000216efae */ /* 0x0001e2000e901d64 */
[----:B------:R-:W-:-:S06]  /*24ed0*/  LOP3.LUT P6, RZ, R16, 0x400000, RZ, 0xc0, !PT ;  /* 0x0040000010ff7812 */ /* 0x000fcc00078cc0ff */
[----:B0-----:R-:W-:Y:S02]  /*24ee0*/  @!P0 IMAD.MOV.U32 R2, RZ, RZ, R10 ;  /* 0x000000ffff028224 */ /* 0x001fe400078e000a */
        /* <DEDUP_REMOVED lines=8> */
[----:B0-----:R-:W-:Y:S02]  /*24f70*/  @!P3 IMAD.MOV.U32 R2, RZ, RZ, R14 ;  /* 0x000000ffff02b224 */ /* 0x001fe400078e000e */
[----:B------:R-:W-:Y:S01]  /*24f80*/  @!P3 IMAD.MOV.U32 R3, RZ, RZ, R13 ;  /* 0x000000ffff03b224 */ /* 0x000fe200078e000d */
[----:B------:R0:W3:Y:S04]  /*24f90*/  SHFL.IDX PT, R14, R0, 0x7, 0x181f ;  /* 0x00f81f00000e7f89 */ /* 0x0000e800000e0000 */
[----:B------:R4:W-:Y:S02]  /*24fa0*/  @!P3 LDGSTS.E.BYPASS.LTC128B.128 [R22+0x1a400], desc[UR36][R2.64], !P5 ;  /* 0x1a4000000216bfae */ /* 0x0009e4000e901d64 */
[----:B----4-:R-:W-:-:S02]  /*24fb0*/  @!P2 IMAD.MOV.U32 R2, RZ, RZ, R21 ;  /* 0x000000ffff02a224 */ /* 0x010fc400078e0015 */
[----:B------:R-:W-:-:S05]  /*24fc0*/  @!P2 IMAD.MOV.U32 R3, RZ, RZ, R20 ;  /* 0x000000ffff03a224 */ /* 0x000fca00078e0014 */
[----:B------:R4:W-:Y:S02]  /*24fd0*/  @!P2 LDGSTS.E.BYPASS.LTC128B.128 [R22+0x1ac00], desc[UR36][R2.64], !P5 ;  /* 0x1ac000000216afae */ /* 0x0009e4000e901d64 */
[----:B----4-:R-:W-:Y:S02]  /*24fe0*/  @!P1 IMAD.MOV.U32 R2, RZ, RZ, R35 ;  /* 0x000000ffff029224 */ /* 0x010fe400078e0023 */
[----:B------:R-:W4:Y:S01]  /*24ff0*/  S2R R35, SR_TID.X ;  /* 0x0000000000237919 */ /* 0x000f220000002100 */
[----:B------:R-:W-:-:S05]  /*25000*/  @!P1 IMAD.MOV.U32 R3, RZ, RZ, R15 ;  /* 0x000000ffff039224 */ /* 0x000fca00078e000f */
[----:B------:R0:W-:Y:S01]  /*25010*/  @!P1 LDGSTS.E.BYPASS.LTC128B.128 [R22+0x1b400], desc[UR36][R2.64], !P5 ;  /* 0x1b40000002169fae */ /* 0x0001e2000e901d64 */
[----:B----4-:R-:W-:-:S04]  /*25020*/  LOP3.LUT R35, R35, 0x7f, RZ, 0xc0, !PT ;  /* 0x0000007f23237812 */ /* 0x010fc800078ec0ff */
[----:B0-23--:R-:W-:-:S07]  /*25030*/  SHF.R.U32.HI R35, RZ, 0x3, R35 ;  /* 0x00000003ff237819 */ /* 0x00dfce0000011623 */
.L_x_2386:
[----:B------:R-:W0:Y:S01]  /*25040*/  S2R R0, SR_TID.X ;  /* 0x0000000000007919 */ /* 0x000e220000002100 */
[----:B------:R-:W-:Y:S01]  /*25050*/  VIADD R4, R4, 0x70 ;  /* 0x0000007004047836 */ /* 0x000fe20000000000 */
[----:B------:R-:W-:-:S04]  /*25060*/  LOP3.LUT R16, R16, 0xffffbfff, RZ, 0xc0, !PT ;  /* 0xffffbfff10107812 */ /* 0x000fc800078ec0ff */
[----:B------:R-:W-:-:S13]  /*25070*/  ISETP.GE.AND P1, PT, R4, UR41, PT ;  /* 0x0000002904007c0c */ /* 0x000fda000bf26270 */
[----:B------:R-:W-:Y:S01]  /*25080*/  @P1 LOP3.LUT R16, R16, 0x4000, RZ, 0xfc, !PT ;  /* 0x0000400010101812 */ /* 0x000fe200078efcff */
[----:B0-----:R-:W-:-:S05]  /*25090*/  IMAD.SHL.U32 R0, R0, 0x8, RZ ;  /* 0x0000000800007824 */ /* 0x001fca00078e00ff */
[----:B------:R-:W-:-:S04]  /*250a0*/  LOP3.LUT R0, R0, 0x38, RZ, 0xc0, !PT ;  /* 0x0000003800007812 */ /* 0x000fc800078ec0ff */
[----:B------:R-:W-:-:S05]  /*250b0*/  @!P1 LEA R2, P0, R0, R14, 0x1 ;  /* 0x0000000e00029211 */ /* 0x000fca00078008ff */
[----:B------:R-:W-:Y:S01]  /*250c0*/  @!P1 IMAD.X R3, RZ, RZ, R5, P0 ;  /* 0x000000ffff039224 */ /* 0x000fe200000e0605 */
[----:B------:R-:W-:-:S04]  /*250d0*/  PLOP3.LUT P0, PT, PT, PT, PT, 0x80, 0x0 ;  /* 0x000000000000781c */ /* 0x000fc80003f0f070 */
[----:B------:R-:W-:Y:S01]  /*250e0*/  @!PT LDS RZ, [RZ] ;  /* 0x00000000fffff984 */ /* 0x000fe20000000800 */
[----:B------:R-:W-:Y:S01]  /*250f0*/  @!PT LDS RZ, [RZ] ;  /* 0x00000000fffff984 */ /* 0x000fe20000000800 */
[----:B------:R-:W-:Y:S01]  /*25100*/  @!PT LDS RZ, [RZ] ;  /* 0x00000000fffff984 */ /* 0x000fe20000000800 */
[----:B------:R0:W-:Y:S01]  /*25110*/  @!P1 LDGSTS.E.BYPASS.LTC128B.128 [R22+0x1bc00], desc[UR36][R2.64], !P5 ;  /* 0x1bc0000002169fae */ /* 0x0001e2000e901d64 */
[----:B------:R-:W-:-:S08]  /*25120*/  NOP ;  /* 0x0000000000007918 */ /* 0x000fd00000000000 */
.L_x_2305:
        /* <DEDUP_REMOVED lines=11> */
[----:B--2---:R-:W-:Y:S05]  /*251e0*/  @!P0 BRA `(.L_x_2307) ;  /* 0x0000000000408947 */ /* 0x004fea0003800000 */
        /* <DEDUP_REMOVED lines=16> */
.L_x_2307:
[----:B------:R-:W-:Y:S05]  /*252f0*/  BSYNC B6 ;  /* 0x0000000000067941 */ /* 0x000fea0003800000 */
.L_x_2306:
[----:B------:R-:W-:Y:S01]  /*25300*/  UISETP.NE.AND UP0, UPT, UR50, URZ, UPT ;  /* 0x0000003f3200728c */ /* 0x000fe2000bf05270 */
[----:B------:R-:W-:Y:S01]  /*25310*/  R2UR UR6, R27 ;  /* 0x000000001b0672ca */ /* 0x000fe200000e0000 */
[----:B0-----:R-:W-:Y:S01]  /*25320*/  IMAD.MOV.U32 R2, RZ, RZ, R34 ;  /* 0x000000ffff027224 */ /* 0x001fe200078e0022 */
[----:B------:R-:W-:Y:S01]  /*25330*/  R2UR UR7, R19 ;  /* 0x00000000130772ca */ /* 0x000fe200000e0000 */
[----:B------:R-:W-:Y:S01]  /*25340*/  ULDC.64 UR8, c[0x0][0x3d8] ;  /* 0x0000f60000087ab9 */ /* 0x000fe20000000a00 */
[----:B------:R-:W0:Y:S01]  /*25350*/  S2R R20, SR_TID.X ;  /* 0x0000000000147919 */ /* 0x000e220000002100 */
[----:B------:R-:W-:Y:S02]  /*25360*/  PLOP3.LUT P0, PT, PT, PT, UP0, 0x80, 0x0 ;  /* 0x000000000000781c */ /* 0x000fe40003f0f008 */
[C---:B------:R-:W-:Y:S02]  /*25370*/  LOP3.LUT P2, RZ, R16.reuse, 0x80000, RZ, 0xc0, !PT ;  /* 0x0008000010ff7812 */ /* 0x040fe4000784c0ff */
[C---:B------:R-:W-:Y:S01]  /*25380*/  LOP3.LUT P3, RZ, R16.reuse, 0x40000, RZ, 0xc0, !PT ;  /* 0x0004000010ff7812 */ /* 0x040fe2000786c0ff */
[----:B------:R-:W-:Y:S01]  /*25390*/  @UP0 ULDC UR4, c[0x0][0x44c] ;  /* 0x0001130000040ab9 */ /* 0x000fe20000000800 */
[----:B------:R-:W-:-:S02]  /*253a0*/  LOP3.LUT P4, RZ, R16, 0x20000, RZ, 0xc0, !PT ;  /* 0x0002000010ff7812 */ /* 0x000fc4000788c0ff */
[----:B------:R-:W-:Y:S01]  /*253b0*/  UIMAD UR6, UR6, UR8, URZ ;  /* 0x00000008060672a4 */ /* 0x000fe2000f8e023f */
[----:B------:R-:W-:-:S03]  /*253c0*/  LOP3.LUT P5, RZ, R16, 0x10000, RZ, 0xc0, !PT ;  /* 0x0001000010ff7812 */ /* 0x000fc600078ac0ff */
[----:B------:R-:W-:Y:S01]  /*253d0*/  UIMAD UR6, UR7, UR9, UR6 ;  /* 0x00000009070672a4 */ /* 0x000fe2000f8e0206 */
[----:B------:R-:W-:Y:S01]  /*253e0*/  @P0 IMAD.HI.U32 R0, R34, UR4, RZ ;  /* 0x0000000422000c27 */ /* 0x000fe2000f8e00ff */
[----:B------:R-:W-:Y:S01]  /*253f0*/  PLOP3.LUT P0, PT, PT, PT, UP0, 0x80, 0x0 ;  /* 0x000000000000781c */ /* 0x000fe20003f0f008 */
[----:B------:R-:W-:Y:S01]  /*25400*/  @UP0 ULDC UR4, c[0x0][0x450] ;  /* 0x0001140000040ab9 */ /* 0x000fe20000000800 */
[----:B------:R-:W-:-:S11]  /*25410*/  ULDC UR7, c[0x0][0x448] ;  /* 0x0001120000077ab9 */ /* 0x000fd60000000800 */
[----:B------:R-:W-:Y:S02]  /*25420*/  @P0 SHF.R.U32.HI R2, RZ, UR4, R0 ;  /* 0x00000004ff020c19 */ /* 0x000fe40008011600 */
[----:B------:R-:W-:Y:S02]  /*25430*/  R2UR UR4, R19 ;  /* 0x00000000130472ca */ /* 0x000fe400000e0000 */
[--C-:B------:R-:W-:Y:S01]  /*25440*/  SHF.R.S32.HI R0, RZ, 0x1f, R2.reuse ;  /* 0x0000001fff007819 */ /* 0x100fe20000011402 */
[----:B------:R-:W-:Y:S02]  /*25450*/  IMAD.MOV R5, RZ, RZ, -R2 ;  /* 0x000000ffff057224 */ /* 0x000fe400078e0a02 */
[----:B0-----:R-:W-:Y:S02]  /*25460*/  IMAD.SHL.U32 R20, R20, 0x8, RZ ;  /* 0x0000000814147824 */ /* 0x001fe400078e00ff */
[----:B------:R-:W-:-:S03]  /*25470*/  IMAD R5, R5, UR7, R34 ;  /* 0x0000000705057c24 */ /* 0x000fc6000f8e0222 */
[----:B------:R-:W-:-:S03]  /*25480*/  LOP3.LUT R20, R20, 0x38, RZ, 0xc0, !PT ;  /* 0x0000003814147812 */ /* 0x000fc600078ec0ff */
[----:B------:R-:W-:-:S03]  /*25490*/  UIMAD.WIDE.U32 UR4, UR4, UR8, URZ ;  /* 0x00000008040472a5 */ /* 0x000fc6000f8e003f */
[----:B------:R-:W-:Y:S01]  /*254a0*/  ULDC.64 UR8, c[0x0][0x3e0] ;  /* 0x0000f80000087ab9 */ /* 0x000fe20000000a00 */
[----:B------:R-:W-:Y:S02]  /*254b0*/  UIADD3 UR5, UR5, UR6, URZ ;  /* 0x0000000605057290 */ /* 0x000fe4000fffe03f */
[----:B------:R-:W-:Y:S02]  /*254c0*/  UIMAD UR6, UR51, UR8, URZ ;  /* 0x00000008330672a4 */ /* 0x000fe4000f8e023f */
[----:B------:R-:W-:Y:S02]  /*254d0*/  UIMAD.WIDE.U32 UR4, UR38, UR8, UR4 ;  /* 0x00000008260472a5 */ /* 0x000fe4000f8e0004 */
[----:B------:R-:W-:-:S03]  /*254e0*/  UIMAD UR6, UR38, UR9, UR6 ;  /* 0x00000009260672a4 */ /* 0x000fc6000f8e0206 */
[----:B------:R-:W-:Y:S01]  /*254f0*/  ULDC.64 UR8, c[0x0][0x3d0] ;  /* 0x0000f40000087ab9 */ /* 0x000fe20000000a00 */
[----:B------:R-:W-:Y:S01]  /*25500*/  UIADD3 UR5, UR5, UR6, URZ ;  /* 0x0000000605057290 */ /* 0x000fe2000fffe03f */
[----:B------:R-:W-:Y:S01]  /*25510*/  IMAD R3, R0, UR8, RZ ;  /* 0x0000000800037c24 */ /* 0x000fe2000f8e02ff */
[----:B------:R-:W-:Y:S01]  /*25520*/  SHF.R.S32.HI R0, RZ, 0x1f, R5 ;  /* 0x0000001fff007819 */ /* 0x000fe20000011405 */
[----:B------:R-:W-:Y:S02]  /*25530*/  IMAD.U32 R9, RZ, RZ, UR8 ;  /* 0x00000008ff097e24 */ /* 0x000fe4000f8e00ff */
        /* <DEDUP_REMOVED lines=16> */
[----:B------:R-:W2:Y:S04]  /*25640*/  SHFL.IDX PT, R2, R4, RZ, 0x181f ;  /* 0x00181fff04027589 */ /* 0x000ea800000e0000 */
[----:B------:R-:W-:Y:S06]  /*25650*/  SHFL.IDX PT, R5, R4, 0x1, 0x181f ;  /* 0x00381f0004057f89 */ /* 0x000fec00000e0000 */
[----:B0-----:R-:W-:-:S05]  /*25660*/  @!P6 LEA R14, P0, R20, R14, 0x1 ;  /* 0x0000000e140ee211 */ /* 0x001fca00078008ff */
[----:B--2---:R-:W-:Y:S02]  /*25670*/  @!P6 IMAD.X R3, RZ, RZ, R2, P0 ;  /* 0x000000ffff03e224 */ /* 0x004fe400000e0602 */
        /* <DEDUP_REMOVED lines=11> */
[----:B--2---:R-:W-:Y:S02]  /*25730*/  @!P1 IMAD.MOV.U32 R2, RZ, RZ, R14 ;  /* 0x000000ffff029224 */ /* 0x004fe400078e000e */
[----:B------:R-:W-:Y:S01]  /*25740*/  @!P1 IMAD.MOV.U32 R3, RZ, RZ, R5 ;  /* 0x000000ffff039224 */ /* 0x000fe200078e0005 */
[----:B------:R-:W0:Y:S04]  /*25750*/  SHFL.IDX PT, R14, R0, 0x2, 0x181f ;  /* 0x00581f00000e7f89 */ /* 0x000e2800000e0000 */
[----:B------:R-:W-:Y:S04]  /*25760*/  @!P1 LDGSTS.E.BYPASS.LTC128B.128 [R22+0x22c00], desc[UR36][R2.64], !P2 ;  /* 0x22c0000002169fae */ /* 0x000fe8000d101d64 */
[----:B------:R-:W-:Y:S04]  /*25770*/  @!P1 LDGSTS.E.BYPASS.LTC128B.128 [R22+0x26c00], desc[UR36][R2.64+0x80], !P3 ;  /* 0x26c0008002169fae */ /* 0x000fe8000d901d64 */
[----:B------:R-:W-:Y:S04]  /*25780*/  @!P1 LDGSTS.E.BYPASS.LTC128B.128 [R22+0x2ac00], desc[UR36][R2.64+0x100], !P4 ;  /* 0x2ac0010002169fae */ /* 0x000fe8000e101d64 */
[----:B------:R2:W-:Y:S01]  /*25790*/  @!P1 LDGSTS.E.BYPASS.LTC128B.128 [R22+0x2ec00], desc[UR36][R2.64+0x180], !P5 ;  /* 0x2ec0018002169fae */ /* 0x0005e2000e901d64 */
[----:B------:R-:W-:-:S03]  /*257a0*/  LOP3.LUT P1, RZ, R16, 0x40, RZ, 0xc0, !PT ;  /* 0x0000004010ff7812 */ /* 0x000fc6000782c0ff */
[----:B------:R-:W3:Y:S01]  /*257b0*/  SHFL.IDX PT, R5, R4, 0x2, 0x181f ;  /* 0x00581f0004057f89 */ /* 0x000ee200000e0000 */
[----:B------:R-:W-:Y:S02]  /*257c0*/  P2R R6, PR, RZ, 0x2 ;  /* 0x00000002ff067803 */ /* 0x000fe40000000000 */
[----:B------:R-:W-:-:S04]  /*257d0*/  LOP3.LUT P1, RZ, R16, 0x100, RZ, 0xc0, !PT ;  /* 0x0000010010ff7812 */ /* 0x000fc8000782c0ff */
[----:B------:R-:W-:Y:S02]  /*257e0*/  P2R R8, PR, RZ, 0x2 ;  /* 0x00000002ff087803 */ /* 0x000fe40000000000 */
[----:B------:R-:W-:-:S13]  /*257f0*/  LOP3.LUT P1, RZ, R16, 0x400, RZ, 0xc0, !PT ;  /* 0x0000040010ff7812 */ /* 0x000fda000782c0ff */
[----:B0-----:R-:W-:-:S05]  /*25800*/  @!P1 LEA R14, P0, R20, R14, 0x1 ;  /* 0x0000000e140e9211 */ /* 0x001fca00078008ff */
[----:B---3--:R-:W-:Y:S02]  /*25810*/  @!P1 IMAD.X R5, RZ, RZ, R5, P0 ;  /* 0x000000ffff059224 */ /* 0x008fe400000e0605 */
[----:B--2---:R-:W-:Y:S02]  /*25820*/  @!P1 IMAD.MOV.U32 R2, RZ, RZ, R14 ;  /* 0x000000ffff029224 */ /* 0x004fe400078e000e */
[----:B------:R-:W0:Y:S01]  /*25830*/  SHFL.IDX PT, R14, R0, 0x3, 0x181f ;  /* 0x00781f00000e7f89 */ /* 0x000e2200000e0000 */
[----:B------:R-:W-:-:S03]  /*25840*/  @!P1 IMAD.MOV.U32 R3, RZ, RZ, R5 ;  /* 0x000000ffff039224 */ /* 0x000fc600078e0005 */
[----:B------:R-:W2:Y:S04]  /*25850*/  SHFL.IDX PT, R5, R4, 0x3, 0x181f ;  /* 0x00781f0004057f89 */ /* 0x000ea800000e0000 */
[----:B------:R-:W-:Y:S04]  /*25860*/  @!P1 LDGSTS.E.BYPASS.LTC128B.128 [R22+0x23400], desc[UR36][R2.64], !P2 ;  /* 0x2340000002169fae */ /* 0x000fe8000d101d64 */
[----:B------:R-:W-:Y:S04]  /*25870*/  @!P1 LDGSTS.E.BYPASS.LTC128B.128 [R22+0x27400], desc[UR36][R2.64+0x80], !P3 ;  /* 0x2740008002169fae */ /* 0x000fe8000d901d64 */
[----:B------:R-:W-:Y:S04]  /*25880*/  @!P1 LDGSTS.E.BYPASS.LTC128B.128 [R22+0x2b400], desc[UR36][R2.64+0x100], !P4 ;  /* 0x2b40010002169fae */ /* 0x000fe8000e101d64 */
[----:B------:R3:W-:Y:S01]  /*25890*/  @!P1 LDGSTS.E.BYPASS.LTC128B.128 [R22+0x2f400], desc[UR36][R2.64+0x180], !P5 ;  /* 0x2f40018002169fae */ /* 0x0007e2000e901d64 */
[----:B------:R-:W-:-:S02]  /*258a0*/  ISETP.NE.AND P1, PT, R8, RZ, PT ;  /* 0x000000ff0800720c */ /* 0x000fc40003f25270 */
[----:B0-----:R-:W-:-:S05]  /*258b0*/  @!P6 LEA R14, P0, R20, R14, 0x1 ;  /* 0x0000000e140ee211 */ /* 0x001fca00078008ff */
[----:B--2---:R-:W-:Y:S02]  /*258c0*/  @!P6 IMAD.X R5, RZ, RZ, R5, P0 ;  /* 0x000000ffff05e224 */ /* 0x004fe400000e0605 */
[----:B---3--:R-:W-:Y:S02]  /*258d0*/  @!P6 IMAD.MOV.U32 R2, RZ, RZ, R14 ;  /* 0x000000ffff02e224 */ /* 0x008fe400078e000e */
        /* <DEDUP_REMOVED lines=29> */
[----:B0-----:R-:W-:-:S05]  /*25ab0*/  @!P1 LEA R14, P0, R20, R14, 0x1 ;  /* 0x0000000e140e9211 */ /* 0x001fca00078008ff */
[----:B--2---:R-:W-:Y:S02]  /*25ac0*/  @!P1 IMAD.X R5, RZ, RZ, R5, P0 ;  /* 0x000000ffff059224 */ /* 0x004fe400000e0605 */
[----:B---3--:R-:W-:Y:S02]  /*25ad0*/  @!P1 IMAD.MOV.U32 R2, RZ, RZ, R14 ;  /* 0x000000ffff029224 */ /* 0x008fe400078e000e */
[----:B------:R-:W-:Y:S01]  /*25ae0*/  @!P1 IMAD.MOV.U32 R3, RZ, RZ, R5 ;  /* 0x000000ffff039224 */ /* 0x000fe200078e0005 */
[----:B------:R0:W2:Y:S04]  /*25af0*/  SHFL.IDX PT, R14, R0, 0x7, 0x181f ;  /* 0x00f81f00000e7f89 */ /* 0x0000a800000e0000 */
[----:B------:R0:W-:Y:S04]  /*25b00*/  @!P1 LDGSTS.E.BYPASS.LTC128B.128 [R22+0x25400], desc[UR36][R2.64], !P2 ;  /* 0x2540000002169fae */ /* 0x0001e8000d101d64 */
[----:B------:R0:W-:Y:S04]  /*25b10*/  @!P1 LDGSTS.E.BYPASS.LTC128B.128 [R22+0x29400], desc[UR36][R2.64+0x80], !P3 ;  /* 0x2940008002169fae */ /* 0x0001e8000d901d64 */
[----:B------:R0:W-:Y:S04]  /*25b20*/  @!P1 LDGSTS.E.BYPASS.LTC128B.128 [R22+0x2d400], desc[UR36][R2.64+0x100], !P4 ;  /* 0x2d40010002169fae */ /* 0x0001e8000e101d64 */
[----:B------:R0:W-:Y:S04]  /*25b30*/  @!P1 LDGSTS.E.BYPASS.LTC128B.128 [R22+0x31400], desc[UR36][R2.64+0x180], !P5 ;  /* 0x3140018002169fae */ /* 0x0001e8000e901d64 */
[----:B------:R0:W3:Y:S02]  /*25b40*/  SHFL.IDX PT, R5, R4, 0x7, 0x181f ;  /* 0x00f81f0004057f89 */ /* 0x0000e400000e0000 */
.L_x_2404:
[----:B------:R-:W-:-:S13]  /*25b50*/  LOP3.LUT P1, RZ, R16, 0x4000, RZ, 0xc0, !PT ;  /* 0x0000400010ff7812 */ /* 0x000fda000782c0ff */
[----:B0-2---:R-:W-:-:S05]  /*25b60*/  @!P1 LEA R2, P0, R20, R14, 0x1 ;  /* 0x0000000e14029211 */ /* 0x005fca00078008ff */
[----:B---3--:R-:W-:Y:S01]  /*25b70*/  @!P1 IMAD.X R3, RZ, RZ, R5, P0 ;  /* 0x000000ffff039224 */ /* 0x008fe200000e0605 */
[----:B------:R-:W-:-:S04]  /*25b80*/  PLOP3.LUT P0, PT, PT, PT, PT, 0x80, 0x0 ;  /* 0x000000000000781c */ /* 0x000fc80003f0f070 */
        /* <DEDUP_REMOVED lines=8> */
.L_x_2309:
        /* <DEDUP_REMOVED lines=18> */
.L_x_2405:
[----:B------:R-:W-:Y:S05]  /*25d30*/  BSYNC B0 ;  /* 0x0000000000007941 */ /* 0x000fea0003800000 */
.L_x_2310:
[----:B------:R-:W-:-:S13]  /*25d40*/  LOP3.LUT P0, RZ, R16, 0x2000, RZ, 0xc0, !PT ;  /* 0x0000200010ff7812 */ /* 0x000fda000780c0ff */
[----:B------:R-:W-:Y:S05]  /*25d50*/  @!P0 BRA `(.L_x_2312) ;  /* 0x0000000000048947 */ /* 0x000fea0003800000 */
[----:B------:R-:W-:Y:S01]  /*25d60*/  BPT.TRAP 0x1 ;  /* 0x000000040000795c */ /* 0x000fe20000300000 */
.L_x_2312:
[----:B------:R-:W-:Y:S01]  /*25d70*/  SHF.L.U32 R3, R26, 0x1f, RZ ;  /* 0x0000001f1a037819 */ /* 0x000fe200000006ff */
[----:B------:R-:W-:Y:S03]  /*25d80*/  BSSY B0, `(.L_x_2313) ;  /* 0x0000003000007945 */ /* 0x000fe60003800000 */
[----:B------:R-:W2:Y:S02]  /*25d90*/  SYNCS.PHASECHK.TRANS64.TRYWAIT P0, [R24+URZ+0x32460], R3 ;  /* 0x03246003180075a7 */ /* 0x000ea4000800017f */
[----:B--2---:R-:W-:Y:S05]  /*25da0*/  @!P0 BRA `(.L_x_2314) ;  /* 0x0000003c002c8947 */ /* 0x004fea0003800000 */
.L_x_2406:
[----:B------:R-:W-:Y:S05]  /*25db0*/  BSYNC B0 ;  /* 0x0000000000007941 */ /* 0x000fea0003800000 */
.L_x_2313:
[----:B------:R-:W3:Y:S01]  /*25dc0*/  LDL.LU R4, [R1+0x450] ;  /* 0x0004500001047983 */ /* 0x000ee20000300800 */
[----:B------:R-:W-:Y:S01]  /*25dd0*/  ULDC.64 UR4, c[0x0][0x328] ;  /* 0x0000ca0000047ab9 */ /* 0x000fe20000000a00 */
[----:B------:R-:W-:Y:S01]  /*25de0*/  LOP3.LUT P4, RZ, R36, 0x8, RZ, 0xc0, !PT ;  /* 0x0000000824ff7812 */ /* 0x000fe2000788c0ff */
[----:B0-----:R-:W-:Y:S02]  /*25df0*/  IMAD R0, R37, UR4, RZ ;  /* 0x0000000425007c24 */ /* 0x001fe4000f8e02ff */
[----:B--2---:R-:W-:-:S04]  /*25e00*/  IMAD.WIDE.U32 R2, R33, UR4, RZ ;  /* 0x0000000421027c25 */ /* 0x004fc8000f8e00ff */
[----:B------:R-:W-:Y:S01]  /*25e10*/  IMAD R5, R33, UR5, R0 ;  /* 0x0000000521057c24 */ /* 0x000fe2000f8e0200 */
[----:B------:R-:W-:-:S03]  /*25e20*/  ULDC.64 UR4, c[0x0][0x338] ;  /* 0x0000ce0000047ab9 */ /* 0x000fc60000000a00 */
[----:B------:R-:W-:Y:S02]  /*25e30*/  IMAD.IADD R3, R3, 0x1, R5 ;  /* 0x0000000103037824 */ /* 0x000fe400078e0205 */
[----:B------:R-:W-:-:S04]  /*25e40*/  IMAD.WIDE.U32 R2, R25, UR4, R2 ;  /* 0x0000000419027c25 */ /* 0x000fc8000f8e0002 */
[----:B---3--:R-:W-:Y:S02]  /*25e50*/  IMAD R0, R4, UR4, RZ ;  /* 0x0000000404007c24 */ /* 0x008fe4000f8e02ff */
[----:B------:R-:W-:Y:S02]  /*25e60*/  IMAD R4, R18, 0x6000, R29 ;  /* 0x0000600012047824 */ /* 0x000fe400078e021d */
[----:B------:R-:W-:Y:S01]  /*25e70*/  IMAD R5, R25, UR5, R0 ;  /* 0x0000000519057c24 */ /* 0x000fe2000f8e0200 */
[----:B------:R-:W-:Y:S02]  /*25e80*/  ULDC.64 UR4, c[0x0][0x330] ;  /* 0x0000cc0000047ab9 */ /* 0x000fe40000000a00 */
[----:B------:R-:W-:Y:S02]  /*25e90*/  IMAD R0, R27, UR4, RZ ;  /* 0x000000041b007c24 */ /* 0x000fe4000f8e02ff */
[----:B------:R-:W-:Y:S02]  /*25ea0*/  IMAD.IADD R3, R3, 0x1, R5 ;  /* 0x0000000103037824 */ /* 0x000fe400078e0205 */
[----:B------:R-:W-:-:S02]  /*25eb0*/  IMAD R5, R19, UR5, R0 ;  /* 0x0000000513057c24 */ /* 0x000fc4000f8e0200 */
        /* <DEDUP_REMOVED lines=29> */
[----:B------:R0:W-:Y:S04]  /*26090*/  LDGSTS.E.BYPASS.LTC128B.128 [R4+0x9400], desc[UR36][R2.64+0x180], !P3 ;  /* 0x0940018002047fae */ /* 0x0001e8000d901d64 */
[----:B0-----:R-:W0:Y:S01]  /*260a0*/  SHFL.IDX PT, R3, R6, 0x1, 0x181f ;  /* 0x00381f0006037f89 */ /* 0x001e2200000e0000 */
        /* <DEDUP_REMOVED lines=10> */
[----:B------:R0:W-:Y:S01]  /*26150*/  LDGSTS.E.BYPASS.LTC128B.128 [R4+0x9c00], desc[UR36][R2.64+0x180], !P3 ;  /* 0x09c0018002047fae */ /* 0x0001e2000d901d64 */
[----:B--2---:R-:W-:-:S03]  /*26160*/  IADD3 R8, P3, R14, R0, RZ ;  /* 0x000000000e087210 */ /* 0x004fc60007f7e0ff */
        /* <DEDUP_REMOVED lines=36> */
.L_x_2420:
        /* <DEDUP_REMOVED lines=15> */
.L_x_2316:
        /* <DEDUP_REMOVED lines=10> */
.L_x_2317:
[----:B------:R-:W-:Y:S01]  /*26540*/  UIADD3 UR4, UR44, -0x2, URZ ;  /* 0xfffffffe2c047890 */ /* 0x000fe2000fffe03f */
[----:B------:R2:W-:Y:S03]  /*26550*/  SYNCS.ARRIVE.TRANS64.A1T0 RZ, [R24+URZ+0x32450], RZ ;  /* 0x032450ff18ff79a7 */ /* 0x0005e6000810003f */
[----:B------:R-:W-:-:S06]  /*26560*/  UISETP.GE.AND UP0, UPT, UR4, UR45, UPT ;  /* 0x0000002d0400728c */ /* 0x000fcc000bf06270 */
[----:B------:R-:W-:-:S13]  /*26570*/  PLOP3.LUT P0, PT, PT, PT, UP0, 0x40, 0x0 ;  /* 0x000000000000781c */ /* 0x000fda0003f0e808 */
[----:B--2---:R-:W-:Y:S05]  /*26580*/  @P0 BRA `(.L_x_2318) ;  /* 0x0000000c00640947 */ /* 0x004fea0003800000 */
[----:B------:R-:W-:Y:S01]  /*26590*/  BSSY B0, `(.L_x_2318) ;  /* 0x00000d8000007945 */ /* 0x000fe20003800000 */
[----:B------:R-:W-:-:S07]  /*265a0*/  IMAD.U32 R20, RZ, RZ, UR4 ;  /* 0x00000004ff147e24 */ /* 0x000fce000f8e00ff */
.L_x_2331:
[----:B0-----:R-:W0:Y:S01]  /*265b0*/  S2R R2, SR_TID.X ;  /* 0x0000000000027919 */ /* 0x001e220000002100 */
[----:B--2---:R-:W2:Y:S01]  /*265c0*/  LDC R3, c[0x0][0x430] ;  /* 0x00010c00ff037b82 */ /* 0x004ea20000000800 */
[----:B------:R-:W-:Y:S01]  /*265d0*/  IMAD R8, R20, 0x60, R31 ;  /* 0x0000006014087824 */ /* 0x000fe200078e021f */
[----:B------:R-:W-:Y:S01]  /*265e0*/  LOP3.LUT P1, RZ, R16, 0x2000, RZ, 0xc0, !PT ;  /* 0x0000200010ff7812 */ /* 0x000fe2000782c0ff */
        /* <DEDUP_REMOVED lines=18> */
[----:B------:R-:W-:Y:S01]  /*26710*/  @!P2 IMAD.IADD R3, R5, 0x1, R3 ;  /* 0x000000010503a824 */ /* 0x000fe200078e0203 */
[----:B------:R-:W-:Y:S05]  /*26720*/  YIELD ;  /* 0x0000000000007946 */ /* 0x000fea0003800000 */
[C---:B0-----:R-:W-:Y:S01]  /*26730*/  @!P2 LEA R6, P0, R2.reuse, R6, 0x2 ;  /* 0x000000060206a211 */ /* 0x041fe200078010ff */
[----:B------:R-:W-:Y:S01]  /*26740*/  IMAD.MOV.U32 R4, RZ, RZ, RZ ;  /* 0x000000ffff047224 */ /* 0x000fe200078e00ff */
[----:B------:R-:W-:Y:S02]  /*26750*/  ULDC UR4, c[0x0][0x430] ;  /* 0x00010c0000047ab9 */ /* 0x000fe40000000800 */
[----:B------:R-:W-:Y:S01]  /*26760*/  @!P2 LEA.HI.X R7, R2, R7, R3, 0x2, P0 ;  /* 0x000000070207a211 */ /* 0x000fe200000f1403 */
[----:B------:R-:W-:Y:S01]  /*26770*/  IMAD.MOV R5, RZ, RZ, -R9 ;  /* 0x000000ffff057224 */ /* 0x000fe200078e0a09 */
[----:B------:R-:W-:Y:S01]  /*26780*/  ISETP.NE.AND P0, PT, R18, 0x2, PT ;  /* 0x000000021200780c */ /* 0x000fe20003f05270 */
[----:B------:R-:W-:-:S02]  /*26790*/  IMAD.MOV.U32 R2, RZ, RZ, R20 ;  /* 0x000000ffff027224 */ /* 0x000fc400078e0014 */
[----:B------:R-:W-:Y:S01]  /*267a0*/  IMAD R5, R5, UR4, R8 ;  /* 0x0000000405057c24 */ /* 0x000fe2000f8e0208 */
[----:B------:R-:W-:Y:S01]  /*267b0*/  SEL R3, RZ, 0x1, P0 ;  /* 0x00000001ff037807 */ /* 0x000fe20000000000 */
[----:B------:R0:W5:Y:S01]  /*267c0*/  @!P2 LDG.E R4, desc[UR36][R6.64] ;  /* 0x000000240604a981 */ /* 0x000162000c1e1900 */
[----:B------:R-:W-:Y:S01]  /*267d0*/  SEL R18, R18, RZ, P0 ;  /* 0x000000ff12127207 */ /* 0x000fe20000000000 */
[----:B------:R-:W-:Y:S01]  /*267e0*/  VIADD R20, R20, 0xffffffff ;  /* 0xffffffff14147836 */ /* 0x000fe20000000000 */
[----:B------:R-:W-:Y:S02]  /*267f0*/  LOP3.LUT R26, R26, R3, RZ, 0x3c, !PT ;  /* 0x000000031a1a7212 */ /* 0x000fe400078e3cff */
[----:B------:R-:W-:Y:S01]  /*26800*/  ISETP.GT.AND P2, PT, R2, UR45, PT ;  /* 0x0000002d02007c0c */ /* 0x000fe2000bf44270 */
[----:B-1----:R-:W-:-:S12]  /*26810*/  @!P1 BRA `(.L_x_2319) ;  /* 0x0000000000049947 */ /* 0x002fd80003800000 */
[----:B------:R-:W-:Y:S01]  /*26820*/  BPT.TRAP 0x1 ;  /* 0x000000040000795c */ /* 0x000fe20000300000 */
.L_x_2319:
[----:B------:R-:W-:Y:S01]  /*26830*/  IMAD R10, R18, 0x8, R17 ;  /* 0x00000008120a7824 */ /* 0x000fe200078e0211 */
[----:B------:R-:W-:Y:S01]  /*26840*/  SHF.L.U32 R25, R26, 0x1f, RZ ;  /* 0x0000001f1a197819 */ /* 0x000fe200000006ff */
[----:B------:R-:W-:Y:S01]  /*26850*/  BSSY B1, `(.L_x_2320) ;  /* 0x0000004000017945 */ /* 0x000fe20003800000 */
[----:B------:R-:W-:Y:S02]  /*26860*/  SHF.R.S32.HI R23, RZ, 0x1f, R5 ;  /* 0x0000001fff177819 */ /* 0x000fe40000011405 */
[----:B------:R-:W2:Y:S02]  /*26870*/  SYNCS.PHASECHK.TRANS64.TRYWAIT P0, [R10+URZ+0x32440], R25 ;  /* 0x032440190a0075a7 */ /* 0x000ea4000800017f */
[----:B--2---:R-:W-:Y:S05]  /*26880*/  @!P0 BRA `(.L_x_2321) ;  /* 0x0000003800cc8947 */ /* 0x004fea0003800000 */
.L_x_2421:
[----:B------:R-:W-:Y:S05]  /*26890*/  BSYNC B1 ;  /* 0x0000000000017941 */ /* 0x000fea0003800000 */
.L_x_2320:
[----:B------:R-:W-:Y:S01]  /*268a0*/  ULDC.64 UR4, c[0x0][0x300] ;  /* 0x0000c00000047ab9 */ /* 0x000fe20000000a00 */
[----:B-1---5:R-:W-:Y:S01]  /*268b0*/  SHF.R.S32.HI R24, RZ, 0x1f, R4 ;  /* 0x0000001fff187819 */ /* 0x022fe20000011404 */
[----:B------:R-:W-:Y:S01]  /*268c0*/  IMAD R2, R23, UR4, RZ ;  /* 0x0000000417027c24 */ /* 0x000fe2000f8e02ff */
[----:B------:R-:W-:Y:S01]  /*268d0*/  LOP3.LUT P1, RZ, R16, 0x1, RZ, 0xc0, !PT ;  /* 0x0000000110ff7812 */ /* 0x000fe2000782c0ff */
[----:B------:R-:W-:Y:S02]  /*268e0*/  IMAD R8, R18, 0x1800, R29 ;  /* 0x0000180012087824 */ /* 0x000fe400078e021d */
[C---:B0-----:R-:W-:Y:S02]  /*268f0*/  IMAD R7, R5.reuse, UR5, R2 ;  /* 0x0000000505077c24 */ /* 0x041fe4000f8e0202 */
        /* <DEDUP_REMOVED lines=20> */
[----:B------:R-:W3:Y:S04]  /*26a40*/  SHFL.IDX PT, R6, R9, 0x1, 0x181f ;  /* 0x00381f0009067f89 */ /* 0x000ee800000e0000 */
[----:B------:R-:W4:Y:S01]  /*26a50*/  SHFL.IDX PT, R7, R21, 0x1, 0x181f ;  /* 0x00381f0015077f89 */ /* 0x000f2200000e0000 */
[----:B0-----:R-:W-:-:S03]  /*26a60*/  IADD3 R2, P0, R14, R0, RZ ;  /* 0x000000000e027210 */ /* 0x001fc60007f1e0ff */
[----:B------:R-:W0:Y:S02]  /*26a70*/  SHFL.IDX PT, R14, R9, 0x2, 0x181f ;  /* 0x00581f00090e7f89 */ /* 0x000e2400000e0000 */
[----:B-1----:R-:W-:Y:S01]  /*26a80*/  IMAD.X R3, RZ, RZ, R3, P0 ;  /* 0x000000ffff037224 */ /* 0x002fe200000e0603 */
[----:B---3--:R-:W-:-:S04]  /*26a90*/  IADD3 R6, P0, R6, R0, RZ ;  /* 0x0000000006067210 */ /* 0x008fc80007f1e0ff */
[----:B------:R1:W-:Y:S01]  /*26aa0*/  LDGSTS.E.BYPASS.LTC128B.128 [R8+0x1c400], desc[UR36][R2.64], !P1 ;  /* 0x1c40000002087fae */ /* 0x0003e2000c901d64 */
[----:B----4-:R-:W-:-:S05]  /*26ab0*/  IMAD.X R7, RZ, RZ, R7, P0 ;  /* 0x000000ffff077224 */ /* 0x010fca00000e0607 */
[----:B------:R3:W-:Y:S04]  /*26ac0*/  LDGSTS.E.BYPASS.LTC128B.128 [R8+0x1cc00], desc[UR36][R6.64], !P1 ;  /* 0x1cc0000006087fae */ /* 0x0007e8000c901d64 */
[----:B-1----:R-:W1:Y:S01]  /*26ad0*/  SHFL.IDX PT, R3, R21, 0x2, 0x181f ;  /* 0x00581f0015037f89 */ /* 0x002e6200000e0000 */
[----:B0-----:R-:W-:-:S03]  /*26ae0*/  IADD3 R2, P0, R14, R0, RZ ;  /* 0x000000000e027210 */ /* 0x001fc60007f1e0ff */
[----:B------:R-:W0:Y:S04]  /*26af0*/  SHFL.IDX PT, R14, R9, 0x3, 0x181f ;  /* 0x00781f00090e7f89 */ /* 0x000e2800000e0000 */
[----:B---3--:R-:W3:Y:S01]  /*26b00*/  SHFL.IDX PT, R7, R21, 0x3, 0x181f ;  /* 0x00781f0015077f89 */ /* 0x008ee200000e0000 */
[----:B-1----:R-:W-:-:S05]  /*26b10*/  IMAD.X R3, RZ, RZ, R3, P0 ;  /* 0x000000ffff037224 */ /* 0x002fca00000e0603 */
[----:B------:R1:W-:Y:S01]  /*26b20*/  LDGSTS.E.BYPASS.LTC128B.128 [R8+0x1d400], desc[UR36][R2.64], !P1 ;  /* 0x1d40000002087fae */ /* 0x0003e2000c901d64 */
[----:B0-----:R-:W-:-:S03]  /*26b30*/  IADD3 R6, P0, R14, R0, RZ ;  /* 0x000000000e067210 */ /* 0x001fc60007f1e0ff */
[----:B------:R-:W0:Y:S02]  /*26b40*/  SHFL.IDX PT, R14, R9, 0x4, 0x181f ;  /* 0x00981f00090e7f89 */ /* 0x000e2400000e0000 */
[----:B---3--:R-:W-:-:S05]  /*26b50*/  IMAD.X R7, RZ, RZ, R7, P0 ;  /* 0x000000ffff077224 */ /* 0x008fca00000e0607 */
[----:B------:R3:W-:Y:S04]  /*26b60*/  LDGSTS.E.BYPASS.LTC128B.128 [R8+0x1dc00], desc[UR36][R6.64], !P1 ;  /* 0x1dc0000006087fae */ /* 0x0007e8000c901d64 */
[----:B-1----:R-:W1:Y:S04]  /*26b70*/  SHFL.IDX PT, R3, R21, 0x4, 0x181f ;  /* 0x00981f0015037f89 */ /* 0x002e6800000e0000 */
[----:B------:R-:W4:Y:S01]  /*26b80*/  SHFL.IDX PT, R21, R21, 0x5, 0x181f ;  /* 0x00b81f0015157f89 */ /* 0x000f2200000e0000 */
[----:B0-----:R-:W-:-:S03]  /*26b90*/  IADD3 R2, P0, R14, R0, RZ ;  /* 0x000000000e027210 */ /* 0x001fc60007f1e0ff */
[----:B------:R3:W0:Y:S02]  /*26ba0*/  SHFL.IDX PT, R14, R9, 0x5, 0x181f ;  /* 0x00b81f00090e7f89 */ /* 0x00062400000e0000 */
[----:B-1----:R-:W-:-:S05]  /*26bb0*/  IMAD.X R3, RZ, RZ, R3, P0 ;  /* 0x000000ffff037224 */ /* 0x002fca00000e0603 */
[----:B----4-:R3:W-:Y:S03]  /*26bc0*/  LDGSTS.E.BYPASS.LTC128B.128 [R8+0x1e400], desc[UR36][R2.64], !P1 ;  /* 0x1e40000002087fae */ /* 0x0107e6000c901d64 */
.L_x_2435:
[----:B0--3--:R-:W-:-:S05]  /*26bd0*/  IADD3 R2, P0, R14, R0, RZ ;  /* 0x000000000e027210 */ /* 0x009fca0007f1e0ff */
[----:B------:R-:W-:Y:S01]  /*26be0*/  IMAD.X R3, RZ, RZ, R21, P0 ;  /* 0x000000ffff037224 */ /* 0x000fe200000e0615 */
[----:B------:R-:W-:-:S04]  /*26bf0*/  PLOP3.LUT P0, PT, PT, PT, PT, 0x80, 0x0 ;  /* 0x000000000000781c */ /* 0x000fc80003f0f070 */
[----:B------:R-:W-:Y:S01]  /*26c00*/  @!PT LDS RZ, [RZ] ;  /* 0x00000000fffff984 */ /* 0x000fe20000000800 */
[----:B------:R-:W-:Y:S01]  /*26c10*/  @!PT LDS RZ, [RZ] ;  /* 0x00000000fffff984 */ /* 0x000fe20000000800 */
[----:B------:R-:W-:Y:S01]  /*26c20*/  @!PT LDS RZ, [RZ] ;  /* 0x00000000fffff984 */ /* 0x000fe20000000800 */
[----:B------:R0:W-:Y:S01]  /*26c30*/  LDGSTS.E.BYPASS.LTC128B.128 [R8+0x1ec00], desc[UR36][R2.64], !P1 ;  /* 0x1ec0000002087fae */ /* 0x0001e2000c901d64 */
[----:B------:R-:W-:-:S08]  /*26c40*/  NOP ;  /* 0x0000000000007918 */ /* 0x000fd00000000000 */
.L_x_2323:
        /* <DEDUP_REMOVED lines=10> */
.L_x_2324:
[----:B------:R1:W-:Y:S01]  /*26cf0*/  SYNCS.ARRIVE.TRANS64.A1T0 RZ, [R10+URZ+0x32430], RZ ;  /* 0x032430ff0aff79a7 */ /* 0x0003e2000810003f */
[----:B------:R-:W-:Y:S05]  /*26d00*/  @!P3 BRA `(.L_x_2325) ;  /* 0x000000000004b947 */ /* 0x000fea0003800000 */
[----:B------:R-:W-:Y:S01]  /*26d10*/  BPT.TRAP 0x1 ;  /* 0x000000040000795c */ /* 0x000fe20000300000 */
.L_x_2325:
[----:B------:R-:W3:Y:S01]  /*26d20*/  SYNCS.PHASECHK.TRANS64.TRYWAIT P0, [R10+URZ+0x32460], R25 ;  /* 0x032460190a0075a7 */ /* 0x000ee2000800017f */
[----:B------:R-:W-:Y:S04]  /*26d30*/  BSSY B1, `(.L_x_2326) ;  /* 0x0000002000017945 */ /* 0x000fe80003800000 */
[----:B---3--:R-:W-:Y:S05]  /*26d40*/  @!P0 BRA `(.L_x_2327) ;  /* 0x0000003c00408947 */ /* 0x008fea0003800000 */
.L_x_2436:
[----:B------:R-:W-:Y:S05]  /*26d50*/  BSYNC B1 ;  /* 0x0000000000017941 */ /* 0x000fea0003800000 */
.L_x_2326:
[----:B------:R-:W-:Y:S01]  /*26d60*/  ULDC.64 UR4, c[0x0][0x328] ;  /* 0x0000ca0000047ab9 */ /* 0x000fe20000000a00 */
[C---:B------:R-:W-:Y:S01]  /*26d70*/  LOP3.LUT P5, RZ, R16.reuse, 0x20, RZ, 0xc0, !PT ;  /* 0x0000002010ff7812 */ /* 0x040fe200078ac0ff */
[----:B0-----:R-:W-:Y:S01]  /*26d80*/  IMAD R2, R23, UR4, RZ ;  /* 0x0000000417027c24 */ /* 0x001fe2000f8e02ff */
[----:B------:R-:W-:Y:S01]  /*26d90*/  LOP3.LUT P4, RZ, R16, 0x10, RZ, 0xc0, !PT ;  /* 0x0000001010ff7812 */ /* 0x000fe2000788c0ff */
        /* <DEDUP_REMOVED lines=23> */
[----:B------:R-:W4:Y:S04]  /*26f10*/  SHFL.IDX PT, R3, R24, RZ, 0x181f ;  /* 0x00181fff18037589 */ /* 0x000f2800000e0000 */
[----:B------:R-:W-:Y:S04]  /*26f20*/  SHFL.IDX PT, R4, R24, 0x1, 0x181f ;  /* 0x00381f0018047f89 */ /* 0x000fe800000e0000 */
[----:B------:R-:W-:Y:S04]  /*26f30*/  SHFL.IDX PT, R5, R24, 0x3, 0x181f ;  /* 0x00781f0018057f89 */ /* 0x000fe800000e0000 */
[----:B--23--:R-:W-:Y:S01]  /*26f40*/  SHFL.IDX PT, R25, R24, 0x4, 0x181f ;  /* 0x00981f0018197f89 */ /* 0x00cfe200000e0000 */
[----:B0-----:R-:W-:-:S03]  /*26f50*/  IADD3 R2, P0, R14, R0, RZ ;  /* 0x000000000e027210 */ /* 0x001fc60007f1e0ff */
        /* <DEDUP_REMOVED lines=36> */
.L_x_2450:
        /* <DEDUP_REMOVED lines=11> */
.L_x_2329:
        /* <DEDUP_REMOVED lines=10> */
.L_x_2330:
[----:B------:R2:W-:Y:S01]  /*272f0*/  SYNCS.ARRIVE.TRANS64.A1T0 RZ, [R10+URZ+0x32450], RZ ;  /* 0x032450ff0aff79a7 */ /* 0x0005e2000810003f */
[----:B------:R-:W-:Y:S05]  /*27300*/  @P2 BRA `(.L_x_2331) ;  /* 0xfffffff000a82947 */ /* 0x000fea000383ffff */
[----:B------:R-:W-:Y:S05]  /*27310*/  BSYNC B0 ;  /* 0x0000000000007941 */ /* 0x000fea0003800000 */
.L_x_2318:
[----:B------:R-:W3:Y:S01]  /*27320*/  S2R R0, SR_TID.X ;  /* 0x0000000000007919 */ /* 0x000ee20000002100 */
[----:B------:R-:W-:Y:S01]  /*27330*/  VIADD R18, R18, 0x1 ;  /* 0x0000000112127836 */ /* 0x000fe20000000000 */
[----:B------:R-:W-:Y:S04]  /*27340*/  BSSY B0, `(.L_x_2332) ;  /* 0x0000013000007945 */ /* 0x000fe80003800000 */
[----:B------:R-:W-:-:S04]  /*27350*/  ISETP.NE.AND P0, PT, R18, 0x2, PT ;  /* 0x000000021200780c */ /* 0x000fc80003f05270 */
[----:B------:R-:W-:Y:S02]  /*27360*/  SEL R18, R18, RZ, P0 ;  /* 0x000000ff12127207 */ /* 0x000fe40000000000 */
[----:B------:R-:W-:Y:S02]  /*27370*/  SEL R5, RZ, 0x1, P0 ;  /* 0x00000001ff057807 */ /* 0x000fe40000000000 */
[----:B---3--:R-:W-:-:S04]  /*27380*/  LOP3.LUT R0, R0, 0x7f, RZ, 0xc0, !PT ;  /* 0x0000007f00007812 */ /* 0x008fc800078ec0ff */
[----:B------:R-:W-:-:S13]  /*27390*/  ISETP.NE.AND P0, PT, R0, RZ, PT ;  /* 0x000000ff0000720c */ /* 0x000fda0003f05270 */
[----:B------:R-:W-:Y:S05]  /*273a0*/  @P0 BRA `(.L_x_2333) ;  /* 0x0000000000300947 */ /* 0x000fea0003800000 */
[----:B------:R-:W3:Y:S01]  /*273b0*/  S2R R9, SR_LANEID ;  /* 0x0000000000097919 */ /* 0x000ee20000000000 */
[----:B------:R-:W-:Y:S01]  /*273c0*/  VOTEU.ANY UR4, UPT, PT ;  /* 0x0000000000047886 */ /* 0x000fe200038e0100 */
[----:B0-----:R-:W0:Y:S01]  /*273d0*/  LDC.64 R2, c[0x0][0xd80] ;  /* 0x00036000ff027b82 */ /* 0x001e220000000a00 */
[----:B------:R-:W3:Y:S08]  /*273e0*/  FLO.U32 R0, UR4 ;  /* 0x0000000400007d00 */ /* 0x000ef000080e0000 */
[----:B------:R-:W0:Y:S01]  /*273f0*/  POPC R7, UR4 ;  /* 0x0000000400077d09 */ /* 0x000e220008000000 */
[----:B---3--:R-:W-:-:S13]  /*27400*/  ISETP.EQ.U32.AND P1, PT, R0, R9, PT ;  /* 0x000000090000720c */ /* 0x008fda0003f22070 */
[----:B0-----:R-:W3:Y:S01]  /*27410*/  @P1 ATOMG.E.ADD.STRONG.GPU PT, R3, desc[UR36][R2.64], R7 ;  /* 0x00000007020319a8 */ /* 0x001ee200081ee1e4 */
[----:B------:R-:W0:Y:S02]  /*27420*/  S2R R4, SR_LTMASK ;  /* 0x0000000000047919 */ /* 0x000e240000003900 */
[----:B0-----:R-:W-:-:S04]  /*27430*/  LOP3.LUT R4, R4, UR4, RZ, 0xc0, !PT ;  /* 0x0000000404047c12 */ /* 0x001fc8000f8ec0ff */
[----:B------:R-:W0:Y:S01]  /*27440*/  POPC R9, R4 ;  /* 0x0000000400097309 */ /* 0x000e220000000000 */
[----:B---3--:R-:W0:Y:S02]  /*27450*/  SHFL.IDX PT, R0, R3, R0, 0x1f ;  /* 0x00001f0003007589 */ /* 0x008e2400000e0000 */
[----:B0-----:R-:W-:-:S07]  /*27460*/  IADD3 R32, R0, UR49, R9 ;  /* 0x0000003100207c10 */ /* 0x001fce000fffe009 */
.L_x_2333:
[----:B------:R-:W-:Y:S05]  /*27470*/  BSYNC B0 ;  /* 0x0000000000007941 */ /* 0x000fea0003800000 */
.L_x_2332:
[----:B------:R-:W-:-:S07]  /*27480*/  LOP3.LUT R26, R26, R5, RZ, 0x3c, !PT ;  /* 0x000000051a1a7212 */ /* 0x000fce00078e3cff */
.L_x_2289:
[----:B------:R-:W-:Y:S05]  /*27490*/  BSYNC B7 ;  /* 0x0000000000077941 */ /* 0x000fea0003800000 */
.L_x_2287:
        /* <DEDUP_REMOVED lines=8> */
[----:B------:R3:W4:Y:S01]  /*27520*/  LDS R32, [R17+0x324d0] ;  /* 0x0324d00011207984 */ /* 0x0007220000000800 */
[----:B------:R-:W-:Y:S06]  /*27530*/  BAR.ARV 0x4, 0x180 ;  /* 0x0106000000007b1d */ /* 0x000fec0000002000 */
[----:B------:R-:W-:Y:S05]  /*27540*/  BRA `(.L_x_2335) ;  /* 0x00000000002c7947 */ /* 0x000fea0003800000 */
.L_x_2334:
[----:B------:R-:W-:-:S03]  /*27550*/  UMOV UR4, 0xffffffff ;  /* 0xffffffff00047882 */ /* 0x000fc60000000000 */
[----:B------:R-:W-:Y:S05]  /*27560*/  BRA.DIV UR4, `(.L_x_2336) ;  /* 0x0000003e04147947 */ /* 0x000fea000b800000 */
[----:B------:R3:W4:Y:S02]  /*27570*/  SHFL.IDX PT, R14, R32, RZ, 0x1f ;  /* 0x00001fff200e7589 */ /* 0x00072400000e0000 */
.L_x_2453:
[----:B0-----:R-:W0:Y:S01]  /*27580*/  @!P0 S2R R3, SR_CgaCtaId ;  /* 0x0000000000038919 */ /* 0x001e220000008800 */
[----:B------:R-:W-:Y:S05]  /*27590*/  WARPSYNC.ALL ;  /* 0x0000000000007948 */ /* 0x000fea0003800000 */
[----:B------:R-:W-:Y:S01]  /*275a0*/  BAR.SYNC.DEFER_BLOCKING 0x4, 0x180 ;  /* 0x0106000000007b1d */ /* 0x000fe20000010000 */
[----:B------:R-:W-:-:S04]  /*275b0*/  @!P0 MOV R0, 0x400 ;  /* 0x0000040000008802 */ /* 0x000fc80000000f00 */
[----:B0-----:R-:W-:-:S05]  /*275c0*/  @!P0 LEA R17, R3, R0, 0x18 ;  /* 0x0000000003118211 */ /* 0x001fca00078ec0ff */
[----:B------:R3:W-:Y:S02]  /*275d0*/  @!P0 STS [R17+0x324d0], R32 ;  /* 0x0324d02011008388 */ /* 0x0007e40000000800 */
[----:B---34-:R-:W-:Y:S01]  /*275e0*/  IMAD.MOV.U32 R32, RZ, RZ, R14 ;  /* 0x000000ffff207224 */ /* 0x018fe200078e000e */
[----:B------:R-:W-:Y:S06]  /*275f0*/  BAR.ARV 0x5, 0x180 ;  /* 0x0146000000007b1d */ /* 0x000fec0000002000 */
.L_x_2335:
[----:B------:R-:W-:Y:S02]  /*27600*/  ULDC UR4, c[0x0][0xd38] ;  /* 0x00034e0000047ab9 */ /* 0x000fe40000000800 */
[----:B----4-:R-:W-:-:S13]  /*27610*/  ISETP.GE.AND P0, PT, R32, UR4, PT ;  /* 0x0000000420007c0c */ /* 0x010fda000bf06270 */
[----:B------:R-:W-:Y:S05]  /*27620*/  @!P0 BRA `(.L_x_2337) ;  /* 0xffffffb800648947 */ /* 0x000fea000383ffff */
.L_x_2278:
[----:B------:R-:W4:Y:S01]  /*27630*/  LDL.LU R0, [R1+0x454] ;  /* 0x0004540001007983 */ /* 0x000f220000300800 */
[----:B------:R-:W-:Y:S01]  /*27640*/  BSSY B0, `(.L_x_2338) ;  /* 0x000000b000007945 */ /* 0x000fe20003800000 */
[----:B------:R-:W1:Y:S01]  /*27650*/  S2R R5, SR_CgaCtaId ;  /* 0x0000000000057919 */ /* 0x000e620000008800 */
[----:B----4-:R-:W-:-:S05]  /*27660*/  VIADD R0, R0, 0x1 ;  /* 0x0000000100007836 */ /* 0x010fca0000000000 */
[----:B0-----:R-:W-:-:S04]  /*27670*/  LEA.HI R2, R0, R0, RZ, 0x1 ;  /* 0x0000000000027211 */ /* 0x001fc800078f08ff */
[----:B------:R-:W-:Y:S02]  /*27680*/  LOP3.LUT R3, R2, 0xfffffffe, RZ, 0xc0, !PT ;  /* 0xfffffffe02037812 */ /* 0x000fe400078ec0ff */
[----:B------:R-:W-:-:S03]  /*27690*/  MOV R2, 0x400 ;  /* 0x0000040000027802 */ /* 0x000fc60000000f00 */
[----:B------:R-:W-:Y:S01]  /*276a0*/  IMAD.IADD R0, R0, 0x1, -R3 ;  /* 0x0000000100007824 */ /* 0x000fe200078e0a03 */
[----:B-1----:R-:W-:-:S04]  /*276b0*/  LEA R7, R5, R2, 0x18 ;  /* 0x0000000205077211 */ /* 0x002fc800078ec0ff */
[----:B------:R-:W-:-:S04]  /*276c0*/  SHF.L.U32 R0, R0, 0x1f, RZ ;  /* 0x0000001f00007819 */ /* 0x000fc800000006ff */
[----:B------:R-:W0:Y:S02]  /*276d0*/  SYNCS.PHASECHK.TRANS64.TRYWAIT P0, [R7+URZ+0x32420], R0 ;  /* 0x03242000070075a7 */ /* 0x000e24000800017f */
[----:B0-----:R-:W-:Y:S05]  /*276e0*/  @!P0 BRA `(.L_x_2339) ;  /* 0x0000003800dc8947 */ /* 0x001fea0003800000 */
.L_x_2454:
[----:B------:R-:W-:Y:S05]  /*276f0*/  BSYNC B0 ;  /* 0x0000000000007941 */ /* 0x000fea0003800000 */
.L_x_2338:
[----:B------:R-:W-:-:S03]  /*27700*/  UMOV UR4, 0xffffffff ;  /* 0xffffffff00047882 */ /* 0x000fc60000000000 */
[----:B------:R-:W-:Y:S05]  /*27710*/  BRA.DIV UR4, `(.L_x_2340) ;  /* 0x0000003a04e47947 */ /* 0x000fea000b800000 */
[----:B0-----:R-:W0:Y:S02]  /*27720*/  S2R R0, SR_TID.X ;  /* 0x0000000000007919 */ /* 0x001e240000002100 */
[----:B0-----:R-:W-:-:S04]  /*27730*/  SHF.R.U32.HI R0, RZ, 0x5, R0 ;  /* 0x00000005ff007819 */ /* 0x001fc80000011600 */
[----:B------:R-:W-:-:S05]  /*27740*/  LOP3.LUT R0, R0, 0x3, RZ, 0xc0, !PT ;  /* 0x0000000300007812 */ /* 0x000fca00078ec0ff */
[----:B------:R0:W1:Y:S02]  /*27750*/  SHFL.IDX PT, R14, R0, RZ, 0x1f ;  /* 0x00001fff000e7589 */ /* 0x00006400000e0000 */
.L_x_2457:
[----:B-1----:R-:W-:Y:S01]  /*27760*/  ISETP.NE.AND P0, PT, R14, RZ, PT ;  /* 0x000000ff0e00720c */ /* 0x002fe20003f05270 */
[----:B------:R-:W-:-:S12]  /*27770*/  BSSY B0, `(.L_x_2341) ;  /* 0x0000026000007945 */ /* 0x000fd80003800000 */
[----:B------:R-:W-:Y:S05]  /*27780*/  @P0 BRA `(.L_x_2342) ;  /* 0x0000000000900947 */ /* 0x000fea0003800000 */
[----:B------:R-:W-:-:S03]  /*27790*/  UMOV UR4, 0xffffffff ;  /* 0xffffffff00047882 */ /* 0x000fc60000000000 */
[----:B------:R-:W-:Y:S05]  /*277a0*/  BRA.DIV UR4, `(.L_x_2343) ;  /* 0x0000003a04f47947 */ /* 0x000fea000b800000 */
[----:B------:R-:W-:-:S13]  /*277b0*/  ELECT P6, URZ, PT ;  /* 0x00000000003f782f */ /* 0x000fda00038c0000 */
.L_x_2460:
        /* <DEDUP_REMOVED lines=8> */
.L_x_2344:
[----:B------:R-:W-:Y:S01]  /*27840*/  IMAD R5, R18, 0x8, R7 ;  /* 0x0000000812057824 */ /* 0x000fe200078e0207 */
[----:B------:R-:W-:Y:S01]  /*27850*/  SHF.L.U32 R0, R26, 0x1f, RZ ;  /* 0x0000001f1a007819 */ /* 0x000fe200000006ff */
[----:B------:R-:W-:-:S03]  /*27860*/  VIADD R18, R18, 0x1 ;  /* 0x0000000112127836 */ /* 0x000fc60000000000 */
[----:B------:R-:W0:Y:S02]  /*27870*/  SYNCS.PHASECHK.TRANS64.TRYWAIT P1, [R5+URZ+0x32440], R0 ;  /* 0x03244000050075a7 */ /* 0x000e24000802017f */
[----:B------:R-:W-:-:S04]  /*27880*/  ISETP.NE.AND P2, PT, R18, 0x2, PT ;  /* 0x000000021200780c */ /* 0x000fc80003f45270 */
[----:B------:R-:W-:Y:S01]  /*27890*/  SEL R3, RZ, 0x1, P2 ;  /* 0x00000001ff037807 */ /* 0x000fe20001000000 */
[----:B0-----:R-:W-:Y:S08]  /*278a0*/  @!P1 BRA `(.L_x_2345) ;  /* 0x0000003800d49947 */ /* 0x001ff00003800000 */
.L_x_2461:
[----:B------:R-:W-:Y:S02]  /*278b0*/  SEL R18, R18, RZ, P2 ;  /* 0x000000ff12127207 */ /* 0x000fe40001000000 */
[----:B------:R-:W-:Y:S01]  /*278c0*/  LOP3.LUT R2, R26, R3, RZ, 0x3c, !PT ;  /* 0x000000031a027212 */ /* 0x000fe200078e3cff */
[----:B------:R-:W-:Y:S06]  /*278d0*/  @!P0 BRA `(.L_x_2346) ;  /* 0x0000000000048947 */ /* 0x000fec0003800000 */
[----:B------:R-:W-:Y:S01]  /*278e0*/  BPT.TRAP 0x1 ;  /* 0x000000040000795c */ /* 0x000fe20000300000 */
.L_x_2346:
[----:B------:R-:W-:Y:S01]  /*278f0*/  IMAD R3, R18, 0x8, R7 ;  /* 0x0000000812037824 */ /* 0x000fe200078e0207 */
[----:B------:R-:W-:-:S04]  /*27900*/  SHF.L.U32 R2, R2, 0x1f, RZ ;  /* 0x0000001f02027819 */ /* 0x000fc800000006ff */
[----:B------:R-:W1:Y:S02]  /*27910*/  SYNCS.PHASECHK.TRANS64.TRYWAIT P1, [R3+URZ+0x32440], R2 ;  /* 0x03244002030075a7 */ /* 0x000e64000802017f */
[----:B-1----:R-:W-:Y:S05]  /*27920*/  @!P1 BRA `(.L_x_2347) ;  /* 0x0000003800c89947 */ /* 0x002fea0003800000 */
.L_x_2462:
[----:B------:R-:W-:Y:S05]  /*27930*/  @!P0 BRA `(.L_x_2348) ;  /* 0x0000000000048947 */ /* 0x000fea0003800000 */
[----:B------:R-:W-:Y:S01]  /*27940*/  BPT.TRAP 0x1 ;  /* 0x000000040000795c */ /* 0x000fe20000300000 */
.L_x_2348:
[----:B------:R-:W4:Y:S02]  /*27950*/  SYNCS.PHASECHK.TRANS64.TRYWAIT P1, [R5+URZ+0x32460], R0 ;  /* 0x03246000050075a7 */ /* 0x000f24000802017f */
[----:B----4-:R-:W-:Y:S05]  /*27960*/  @!P1 BRA `(.L_x_2349) ;  /* 0x0000003800cc9947 */ /* 0x010fea0003800000 */
.L_x_2463:
[----:B------:R-:W-:Y:S05]  /*27970*/  @!P0 BRA `(.L_x_2350) ;  /* 0x0000000000048947 */ /* 0x000fea0003800000 */
[----:B------:R-:W-:Y:S01]  /*27980*/  BPT.TRAP 0x1 ;  /* 0x000000040000795c */ /* 0x000fe20000300000 */
.L_x_2350:
[----:B------:R0:W0:Y:S02]  /*27990*/  SYNCS.PHASECHK.TRANS64.TRYWAIT P0, [R3+URZ+0x32460], R2 ;  /* 0x03246002030075a7 */ /* 0x000024000800017f */
[----:B0-----:R-:W-:Y:S05]  /*279a0*/  @!P0 NANOSLEEP.SYNCS 0x989680 ;  /* 0x009896800000895d */ /* 0x001fea0003900000 */
[----:B------:R-:W0:Y:S02]  /*279b0*/  @!P0 SYNCS.PHASECHK.TRANS64 P0, [R3+URZ+0x32460], R2 ;  /* 0x03246002030085a7 */ /* 0x000e24000800007f */
[----:B0-----:R-:W-:Y:S05]  /*279c0*/  @!P0 BRA `(.L_x_2350) ;  /* 0xfffffffc00f08947 */ /* 0x001fea000383ffff */
.L_x_2342:
[----:B------:R-:W-:Y:S05]  /*279d0*/  BSYNC B0 ;  /* 0x0000000000007941 */ /* 0x000fea0003800000 */
.L_x_2341:
[----:B------:R-:W-:Y:S05]  /*279e0*/  EXIT ;  /* 0x000000000000794d */ /* 0x000fea0003800000 */
.L_x_2159:
[----:B0-----:R-:W-:-:S04]  /*279f0*/  IMAD.U32 R9, RZ, RZ, UR42 ;  /* 0x0000002aff097e24 */ /* 0x001fc8000f8e00ff */
[----:B------:R0:W1:Y:S03]  /*27a00*/  SYNCS.PHASECHK.TRANS64.TRYWAIT P0, [R9+URZ+0x32400], R0 ;  /* 0x03240000090075a7 */ /* 0x000066000800017f */
[----:B-1----:R-:W-:Y:S05]  /*27a10*/  @!P0 NANOSLEEP.SYNCS 0x989680 ;  /* 0x009896800000895d */ /* 0x002fea0003900000 */
[----:B------:R-:W1:Y:S02]  /*27a20*/  @!P0 SYNCS.PHASECHK.TRANS64 P0, [R9+URZ+0x32400], R0 ;  /* 0x03240000090085a7 */ /* 0x000e64000800007f */
[----:B-1----:R-:W-:Y:S05]  /*27a30*/  @!P0 BRA `(.L_x_2159) ;  /* 0xfffffffc00ec8947 */ /* 0x002fea000383ffff */
[----:B------:R-:W-:Y:S05]  /*27a40*/  BRA `(.L_x_2351) ;  /* 0xfffffda800f07947 */ /* 0x000fea000383ffff */
.L_x_2166:
[----:B-1----:R1:W2:Y:S02]  /*27a50*/  SYNCS.PHASECHK.TRANS64.TRYWAIT P0, [R20+URZ], R21 ;  /* 0x00000015140075a7 */ /* 0x0022a4000800017f */
[----:B--2---:R-:W-:Y:S05]  /*27a60*/  @!P0 NANOSLEEP.SYNCS 0x989680 ;  /* 0x009896800000895d */ /* 0x004fea0003900000 */
[----:B------:R-:W2:Y:S02]  /*27a70*/  @!P0 SYNCS.PHASECHK.TRANS64 P0, [R20+URZ], R21 ;  /* 0x00000015140085a7 */ /* 0x000ea4000800007f */
[----:B--2---:R-:W-:Y:S05]  /*27a80*/  @!P0 BRA `(.L_x_2166) ;  /* 0xfffffffc00f08947 */ /* 0x004fea000383ffff */
[----:B------:R-:W-:Y:S05]  /*27a90*/  BRA `(.L_x_2165) ;  /* 0xfffffdb000047947 */ /* 0x000fea000383ffff */
.L_x_2168:
[----:B0-----:R-:W-:-:S04]  /*27aa0*/  IMAD.U32 R9, RZ, RZ, UR42 ;  /* 0x0000002aff097e24 */ /* 0x001fc8000f8e00ff */
[----:B------:R0:W1:Y:S03]  /*27ab0*/  SYNCS.PHASECHK.TRANS64.TRYWAIT P0, [R9+URZ+0x32410], R6 ;  /* 0x03241006090075a7 */ /* 0x000066000800017f */
[----:B-1----:R-:W-:Y:S05]  /*27ac0*/  @!P0 NANOSLEEP.SYNCS 0x989680 ;  /* 0x009896800000895d */ /* 0x002fea0003900000 */
[----:B------:R-:W1:Y:S02]  /*27ad0*/  @!P0 SYNCS.PHASECHK.TRANS64 P0, [R9+URZ+0x32410], R6 ;  /* 0x03241006090085a7 */ /* 0x000e64000800007f */
[----:B-1----:R-:W-:Y:S05]  /*27ae0*/  @!P0 BRA `(.L_x_2168) ;  /* 0xfffffffc00ec8947 */ /* 0x002fea000383ffff */
[----:B------:R-:W-:Y:S05]  /*27af0*/  BRA `(.L_x_2352) ;  /* 0xfffffdb000d87947 */ /* 0x000fea000383ffff */
.L_x_2175:
[----:B-1----:R1:W2:Y:S02]  /*27b00*/  SYNCS.PHASECHK.TRANS64.TRYWAIT P0, [R8+URZ], R9 ;  /* 0x00000009080075a7 */ /* 0x0022a4000800017f */
[----:B--2---:R-:W-:Y:S05]  /*27b10*/  @!P0 NANOSLEEP.SYNCS 0x989680 ;  /* 0x009896800000895d */ /* 0x004fea0003900000 */
[----:B------:R-:W2:Y:S02]  /*27b20*/  @!P0 SYNCS.PHASECHK.TRANS64 P0, [R8+URZ], R9 ;  /* 0x00000009080085a7 */ /* 0x000ea4000800007f */
[----:B--2---:R-:W-:Y:S05]  /*27b30*/  @!P0 BRA `(.L_x_2175) ;  /* 0xfffffffc00f08947 */ /* 0x004fea000383ffff */
[----:B------:R-:W-:Y:S05]  /*27b40*/  BRA `(.L_x_2174) ;  /* 0xfffffdb4001c7947 */ /* 0x000fea000383ffff */
.L_x_2213:
[----:B0-----:R0:W2:Y:S02]  /*27b50*/  SYNCS.PHASECHK.TRANS64.TRYWAIT P0, [R6+URZ], R7 ;  /* 0x00000007060075a7 */ /* 0x0010a4000800017f */
[----:B--2---:R-:W-:Y:S05]  /*27b60*/  @!P0 NANOSLEEP.SYNCS 0x989680 ;  /* 0x009896800000895d */ /* 0x004fea0003900000 */
[----:B------:R-:W2:Y:S02]  /*27b70*/  @!P0 SYNCS.PHASECHK.TRANS64 P0, [R6+URZ], R7 ;  /* 0x00000007060085a7 */ /* 0x000ea4000800007f */
[----:B--2---:R-:W-:Y:S05]  /*27b80*/  @!P0 BRA `(.L_x_2213) ;  /* 0xfffffffc00f08947 */ /* 0x004fea000383ffff */
[----:B------:R-:W-:Y:S05]  /*27b90*/  BRA `(.L_x_2212) ;  /* 0xfffffe2000987947 */ /* 0x000fea000383ffff */
.L_x_2220:
[----:B0-----:R0:W1:Y:S02]  /*27ba0*/  SYNCS.PHASECHK.TRANS64.TRYWAIT P0, [R18+URZ], R19 ;  /* 0x00000013120075a7 */ /* 0x001064000800017f */
[----:B-1----:R-:W-:Y:S05]  /*27bb0*/  @!P0 NANOSLEEP.SYNCS 0x989680 ;  /* 0x009896800000895d */ /* 0x002fea0003900000 */
[----:B------:R-:W1:Y:S02]  /*27bc0*/  @!P0 SYNCS.PHASECHK.TRANS64 P0, [R18+URZ], R19 ;  /* 0x00000013120085a7 */ /* 0x000e64000800007f */
[----:B-1----:R-:W-:Y:S05]  /*27bd0*/  @!P0 BRA `(.L_x_2220) ;  /* 0xfffffffc00f08947 */ /* 0x002fea000383ffff */
[----:B------:R-:W-:Y:S05]  /*27be0*/  BRA `(.L_x_2219) ;  /* 0xfffffe2400bc7947 */ /* 0x000fea000383ffff */
.L_x_2233:
[----:B0-----:R0:W2:Y:S02]  /*27bf0*/  SYNCS.PHASECHK.TRANS64.TRYWAIT P0, [R0+URZ], R7 ;  /* 0x00000007000075a7 */ /* 0x0010a4000800017f */
[----:B--2---:R-:W-:Y:S05]  /*27c00*/  @!P0 NANOSLEEP.SYNCS 0x989680 ;  /* 0x009896800000895d */ /* 0x004fea0003900000 */
[----:B------:R-:W2:Y:S02]  /*27c10*/  @!P0 SYNCS.PHASECHK.TRANS64 P0, [R0+URZ], R7 ;  /* 0x00000007000085a7 */ /* 0x000ea4000800007f */
[----:B--2---:R-:W-:Y:S05]  /*27c20*/  @!P0 BRA `(.L_x_2233) ;  /* 0xfffffffc00f08947 */ /* 0x004fea000383ffff */
[----:B------:R-:W-:Y:S05]  /*27c30*/  BRA `(.L_x_2232) ;  /* 0xfffffec000007947 */ /* 0x000fea000383ffff */
.L_x_2240:
[----:B0-----:R0:W2:Y:S02]  /*27c40*/  SYNCS.PHASECHK.TRANS64.TRYWAIT P0, [R7+URZ], R8 ;  /* 0x00000008070075a7 */ /* 0x0010a4000800017f */
[----:B--2---:R-:W-:Y:S05]  /*27c50*/  @!P0 NANOSLEEP.SYNCS 0x989680 ;  /* 0x009896800000895d */ /* 0x004fea0003900000 */
[----:B------:R-:W2:Y:S02]  /*27c60*/  @!P0 SYNCS.PHASECHK.TRANS64 P0, [R7+URZ], R8 ;  /* 0x00000008070085a7 */ /* 0x000ea4000800007f */
[----:B--2---:R-:W-:Y:S05]  /*27c70*/  @!P0 BRA `(.L_x_2240) ;  /* 0xfffffffc00f08947 */ /* 0x004fea000383ffff */
[----:B------:R-:W-:Y:S05]  /*27c80*/  BRA `(.L_x_2239) ;  /* 0xfffffec400387947 */ /* 0x000fea000383ffff */
.L_x_2295:
        /* <DEDUP_REMOVED lines=10> */
.L_x_2353:
[----:B------:R-:W-:Y:S05]  /*27d30*/  BRA `(.L_x_2354) ;  /* 0xffffffc0000c7947 */ /* 0x000fea000383ffff */
.L_x_2298:
[----:B0-----:R0:W1:Y:S02]  /*27d40*/  SYNCS.PHASECHK.TRANS64.TRYWAIT P0, [R24+URZ+0x32440], R3 ;  /* 0x03244003180075a7 */ /* 0x001064000800017f */
[----:B-1----:R-:W-:Y:S05]  /*27d50*/  @!P0 NANOSLEEP.SYNCS 0x989680 ;  /* 0x009896800000895d */ /* 0x002fea0003900000 */
[----:B------:R-:W1:Y:S02]  /*27d60*/  @!P0 SYNCS.PHASECHK.TRANS64 P0, [R24+URZ+0x32440], R3 ;  /* 0x03244003180085a7 */ /* 0x000e64000800007f */
[----:B-1----:R-:W-:Y:S05]  /*27d70*/  @!P0 BRA `(.L_x_2298) ;  /* 0xfffffffc00f08947 */ /* 0x002fea000383ffff */
[----:B------:R-:W-:Y:S05]  /*27d80*/  BRA `(.L_x_2355) ;  /* 0xffffffc000b47947 */ /* 0x000fea000383ffff */
.L_x_2299:
        /* <DEDUP_REMOVED lines=8> */
.L_x_2357:
[----:B------:R-:W-:Y:S05]  /*27e10*/  BSYNC B0 ;  /* 0x0000000000007941 */ /* 0x000fea0003800000 */
.L_x_2356:
        /* <DEDUP_REMOVED lines=9> */
.L_x_2358:
        /* <DEDUP_REMOVED lines=8> */
.L_x_2359:
        /* <DEDUP_REMOVED lines=11> */
.L_x_2360:
[----:B------:R-:W-:Y:S02]  /*27fe0*/  IMAD.MOV.U32 R13, RZ, RZ, R5 ;  /* 0x000000ffff0d7224 */ /* 0x000fe400078e0005 */
[----:B------:R-:W-:Y:S01]  /*27ff0*/  IMAD.MOV.U32 R12, RZ, RZ, 0x2 ;  /* 0x00000002ff0c7424 */ /* 0x000fe200078e00ff */
[----:B------:R-:W-:-:S13]  /*28000*/  @P0 LEA R2, P1, R8, R14, 0x1 ;  /* 0x0000000e08020211 */ /* 0x000fda00078208ff */
[----:B------:R-:W-:Y:S05]  /*28010*/  WARPSYNC.COLLECTIVE R15, `(.L_x_2361) ;  /* 0x000000000f087348 */ /* 0x000fea0003c00000 */
[----:B------:R0:W1:Y:S02]  /*28020*/  SHFL.IDX P6, R14, R13, R12, R11 ;  /* 0x0000000c0d0e7389 */ /* 0x00006400000c000b */
[----:B01----:R-:W-:Y:S01]  /*28030*/  ENDCOLLECTIVE ;  /* 0x000000000000791b */ /* 0x003fe20003800000 */
.L_x_2361:
        /* <DEDUP_REMOVED lines=12> */
.L_x_2362:
[----:B------:R-:W-:Y:S02]  /*28100*/  IMAD.MOV.U32 R13, RZ, RZ, R5 ;  /* 0x000000ffff0d7224 */ /* 0x000fe400078e0005 */
[----:B------:R-:W-:Y:S01]  /*28110*/  IMAD.MOV.U32 R12, RZ, RZ, 0x3 ;  /* 0x00000003ff0c7424 */ /* 0x000fe200078e00ff */
[----:B------:R-:W-:-:S13]  /*28120*/  @P0 LEA R2, P1, R8, R14, 0x1 ;  /* 0x0000000e08020211 */ /* 0x000fda00078208ff */
[----:B------:R-:W-:Y:S05]  /*28130*/  WARPSYNC.COLLECTIVE R15, `(.L_x_2363) ;  /* 0x000000000f087348 */ /* 0x000fea0003c00000 */
[----:B------:R0:W1:Y:S02]  /*28140*/  SHFL.IDX P6, R14, R13, R12, R11 ;  /* 0x0000000c0d0e7389 */ /* 0x00006400000c000b */
[----:B01----:R-:W-:Y:S01]  /*28150*/  ENDCOLLECTIVE ;  /* 0x000000000000791b */ /* 0x003fe20003800000 */
.L_x_2363:
        /* <DEDUP_REMOVED lines=12> */
.L_x_2364:
[----:B------:R-:W-:Y:S02]  /*28220*/  IMAD.MOV.U32 R13, RZ, RZ, R5 ;  /* 0x000000ffff0d7224 */ /* 0x000fe400078e0005 */
[----:B------:R-:W-:Y:S01]  /*28230*/  IMAD.MOV.U32 R12, RZ, RZ, 0x4 ;  /* 0x00000004ff0c7424 */ /* 0x000fe200078e00ff */
[----:B------:R-:W-:-:S13]  /*28240*/  @P0 LEA R2, P1, R8, R14, 0x1 ;  /* 0x0000000e08020211 */ /* 0x000fda00078208ff */
[----:B------:R-:W-:Y:S05]  /*28250*/  WARPSYNC.COLLECTIVE R15, `(.L_x_2365) ;  /* 0x000000000f087348 */ /* 0x000fea0003c00000 */
[----:B------:R0:W1:Y:S02]  /*28260*/  SHFL.IDX P6, R14, R13, R12, R11 ;  /* 0x0000000c0d0e7389 */ /* 0x00006400000c000b */
[----:B01----:R-:W-:Y:S01]  /*28270*/  ENDCOLLECTIVE ;  /* 0x000000000000791b */ /* 0x003fe20003800000 */
.L_x_2365:
        /* <DEDUP_REMOVED lines=12> */
.L_x_2366:
[----:B------:R-:W-:Y:S02]  /*28340*/  IMAD.MOV.U32 R13, RZ, RZ, R5 ;  /* 0x000000ffff0d7224 */ /* 0x000fe400078e0005 */
[----:B------:R-:W-:Y:S01]  /*28350*/  IMAD.MOV.U32 R12, RZ, RZ, 0x5 ;  /* 0x00000005ff0c7424 */ /* 0x000fe200078e00ff */
[----:B------:R-:W-:-:S13]  /*28360*/  @P0 LEA R2, P1, R8, R14, 0x1 ;  /* 0x0000000e08020211 */ /* 0x000fda00078208ff */
[----:B------:R-:W-:Y:S05]  /*28370*/  WARPSYNC.COLLECTIVE R15, `(.L_x_2367) ;  /* 0x000000000f087348 */ /* 0x000fea0003c00000 */
[----:B------:R0:W1:Y:S02]  /*28380*/  SHFL.IDX P6, R14, R13, R12, R11 ;  /* 0x0000000c0d0e7389 */ /* 0x00006400000c000b */
[----:B01----:R-:W-:Y:S01]  /*28390*/  ENDCOLLECTIVE ;  /* 0x000000000000791b */ /* 0x003fe20003800000 */
.L_x_2367:
        /* <DEDUP_REMOVED lines=10> */
.L_x_2368:
[----:B------:R-:W-:Y:S05]  /*28440*/  BRA `(.L_x_2369) ;  /* 0xffffffc0001c7947 */ /* 0x000fea000383ffff */
.L_x_2304:
[----:B------:R-:W-:Y:S01]  /*28450*/  IMAD.MOV.U32 R13, RZ, RZ, R5 ;  /* 0x000000ffff0d7224 */ /* 0x000fe200078e0005 */
[----:B------:R-:W0:Y:S01]  /*28460*/  S2R R20, SR_TID.X ;  /* 0x0000000000147919 */ /* 0x000e220000002100 */
[----:B------:R-:W-:Y:S01]  /*28470*/  IMAD.MOV.U32 R12, RZ, RZ, RZ ;  /* 0x000000ffff0c7224 */ /* 0x000fe200078e00ff */
[----:B------:R-:W-:Y:S01]  /*28480*/  LOP3.LUT R16, R16, 0xffffefff, RZ, 0xc0, !PT ;  /* 0xffffefff10107812 */ /* 0x000fe200078ec0ff */
[----:B------:R-:W-:Y:S02]  /*28490*/  IMAD.MOV.U32 R11, RZ, RZ, 0x181f ;  /* 0x0000181fff0b7424 */ /* 0x000fe400078e00ff */
[----:B------:R-:W-:Y:S02]  /*284a0*/  IMAD.MOV.U32 R15, RZ, RZ, -0x1 ;  /* 0xffffffffff0f7424 */ /* 0x000fe400078e00ff */
[----:B------:R-:W-:-:S07]  /*284b0*/  VIADD R4, R35, UR43 ;  /* 0x0000002b23047c36 */ /* 0x000fce0008000000 */
[----:B01----:R-:W-:Y:S05]  /*284c0*/  WARPSYNC.COLLECTIVE R15, `(.L_x_2370) ;  /* 0x000000000f087348 */ /* 0x003fea0003c00000 */
[----:B------:R2:W3:Y:S02]  /*284d0*/  SHFL.IDX P6, R14, R13, R12, R11 ;  /* 0x0000000c0d0e7389 */ /* 0x0004e400000c000b */
[----:B0123--:R-:W-:Y:S01]  /*284e0*/  ENDCOLLECTIVE ;  /* 0x000000000000791b */ /* 0x00ffe20003800000 */
.L_x_2370:
[C---:B------:R-:W-:Y:S01]  /*284f0*/  VIADD R6, R4.reuse, 0x10 ;  /* 0x0000001004067836 */ /* 0x040fe20000000000 */
[----:B------:R-:W-:Y:S01]  /*28500*/  ISETP.GE.AND P1, PT, R4, UR41, PT ;  /* 0x0000002904007c0c */ /* 0x000fe2000bf26270 */
[----:B------:R-:W-:-:S12]  /*28510*/  IMAD.MOV.U32 R13, RZ, RZ, R0 ;  /* 0x000000ffff0d7224 */ /* 0x000fd800078e0000 */
[----:B------:R-:W-:-:S04]  /*28520*/  @P1 LOP3.LUT R16, R16, 0x1000, RZ, 0xfc, !PT ;  /* 0x0000100010101812 */ /* 0x000fc800078efcff */
[----:B------:R-:W-:Y:S01]  /*28530*/  LOP3.LUT R16, R16, 0xfffff7ff, RZ, 0xc0, !PT ;  /* 0xfffff7ff10107812 */ /* 0x000fe200078ec0ff */
[----:B------:R-:W-:Y:S02]  /*28540*/  IMAD.SHL.U32 R8, R20, 0x8, RZ ;  /* 0x0000000814087824 */ /* 0x000fe400078e00ff */
[----:B------:R-:W-:-:S07]  /*28550*/  IMAD.MOV.U32 R3, RZ, RZ, R14 ;  /* 0x000000ffff037224 */ /* 0x000fce00078e000e */
[----:B------:R-:W-:Y:S05]  /*28560*/  WARPSYNC.COLLECTIVE R15, `(.L_x_2371) ;  /* 0x000000000f087348 */ /* 0x000fea0003c00000 */
[----:B------:R0:W1:Y:S02]  /*28570*/  SHFL.IDX P6, R14, R13, R12, R11 ;  /* 0x0000000c0d0e7389 */ /* 0x00006400000c000b */
[----:B01----:R-:W-:Y:S01]  /*28580*/  ENDCOLLECTIVE ;  /* 0x000000000000791b */ /* 0x003fe20003800000 */
.L_x_2371:
[----:B------:R-:W-:Y:S01]  /*28590*/  LOP3.LUT R8, R8, 0x38, RZ, 0xc0, !PT ;  /* 0x0000003808087812 */ /* 0x000fe200078ec0ff */
[----:B------:R-:W-:-:S03]  /*285a0*/  IMAD.MOV.U32 R13, RZ, RZ, R5 ;  /* 0x000000ffff0d7224 */ /* 0x000fc600078e0005 */
[----:B------:R-:W-:-:S05]  /*285b0*/  @!P1 LEA R12, P0, R8, R14, 0x1 ;  /* 0x0000000e080c9211 */ /* 0x000fca00078008ff */
[----:B------:R-:W-:Y:S02]  /*285c0*/  @!P1 IMAD.MOV.U32 R2, RZ, RZ, R12 ;  /* 0x000000ffff029224 */ /* 0x000fe400078e000c */
[----:B------:R-:W-:Y:S02]  /*285d0*/  IMAD.MOV.U32 R12, RZ, RZ, 0x1 ;  /* 0x00000001ff0c7424 */ /* 0x000fe400078e00ff */
[----:B------:R-:W-:-:S07]  /*285e0*/  @!P1 IMAD.X R3, RZ, RZ, R3, P0 ;  /* 0x000000ffff039224 */ /* 0x000fce00000e0603 */
[----:B------:R-:W-:Y:S05]  /*285f0*/  WARPSYNC.COLLECTIVE R15, `(.L_x_2372) ;  /* 0x000000000f087348 */ /* 0x000fea0003c00000 */
[----:B------:R0:W1:Y:S02]  /*28600*/  SHFL.IDX P6, R14, R13, R12, R11 ;  /* 0x0000000c0d0e7389 */ /* 0x00006400000c000b */
[----:B01----:R-:W-:Y:S01]  /*28610*/  ENDCOLLECTIVE ;  /* 0x000000000000791b */ /* 0x003fe20003800000 */
.L_x_2372:
        /* <DEDUP_REMOVED lines=13> */
.L_x_2373:
[----:B------:R-:W-:Y:S02]  /*286f0*/  IMAD.MOV.U32 R13, RZ, RZ, R5 ;  /* 0x000000ffff0d7224 */ /* 0x000fe400078e0005 */
[----:B------:R-:W-:Y:S01]  /*28700*/  IMAD.MOV.U32 R12, RZ, RZ, 0x2 ;  /* 0x00000002ff0c7424 */ /* 0x000fe200078e00ff */
[----:B------:R-:W-:-:S05]  /*28710*/  @!P1 LEA R10, P0, R8, R14, 0x1 ;  /* 0x0000000e080a9211 */ /* 0x000fca00078008ff */
[----:B------:R-:W-:Y:S02]  /*28720*/  @!P1 IMAD.X R11, RZ, RZ, R2, P0 ;  /* 0x000000ffff0b9224 */ /* 0x000fe400000e0602 */
[----:B------:R-:W-:Y:S02]  /*28730*/  @!P1 IMAD.MOV.U32 R2, RZ, RZ, R10 ;  /* 0x000000ffff029224 */ /* 0x000fe400078e000a */
[----:B------:R-:W-:Y:S02]  /*28740*/  @!P1 IMAD.MOV.U32 R3, RZ, RZ, R11 ;  /* 0x000000ffff039224 */ /* 0x000fe400078e000b */
[----:B------:R-:W-:Y:S02]  /*28750*/  IMAD.MOV.U32 R11, RZ, RZ, 0x181f ;  /* 0x0000181fff0b7424 */ /* 0x000fe400078e00ff */
[----:B------:R-:W-:Y:S01]  /*28760*/  IMAD.SHL.U32 R10, R20, 0x8, RZ ;  /* 0x00000008140a7824 */ /* 0x000fe200078e00ff */
        /* <DEDUP_REMOVED lines=9> */
.L_x_2374:
[----:B------:R-:W-:Y:S02]  /*28800*/  LOP3.LUT R10, R10, 0x38, RZ, 0xc0, !PT ;  /* 0x000000380a0a7812 */ /* 0x000fe400078ec0ff */
[----:B------:R-:W-:Y:S01]  /*28810*/  @P1 LOP3.LUT R16, R16, 0x400, RZ, 0xfc, !PT ;  /* 0x0000040010101812 */ /* 0x000fe200078efcff */
[----:B------:R-:W-:-:S03]  /*28820*/  IMAD.MOV.U32 R13, RZ, RZ, R0 ;  /* 0x000000ffff0d7224 */ /* 0x000fc600078e0000 */
[----:B------:R-:W-:Y:S01]  /*28830*/  LOP3.LUT R16, R16, 0xfffffdff, RZ, 0xc0, !PT ;  /* 0xfffffdff10107812 */ /* 0x000fe200078ec0ff */
[----:B------:R-:W-:-:S07]  /*28840*/  IMAD.MOV.U32 R8, RZ, RZ, R14 ;  /* 0x000000ffff087224 */ /* 0x000fce00078e000e */
[----:B------:R-:W-:Y:S05]  /*28850*/  WARPSYNC.COLLECTIVE R15, `(.L_x_2375) ;  /* 0x000000000f087348 */ /* 0x000fea0003c00000 */
[----:B------:R0:W1:Y:S02]  /*28860*/  SHFL.IDX P6, R14, R13, R12, R11 ;  /* 0x0000000c0d0e7389 */ /* 0x00006400000c000b */
[----:B01----:R-:W-:Y:S01]  /*28870*/  ENDCOLLECTIVE ;  /* 0x000000000000791b */ /* 0x003fe20003800000 */
.L_x_2375:
[----:B------:R-:W-:Y:S02]  /*28880*/  IMAD.MOV.U32 R13, RZ, RZ, R5 ;  /* 0x000000ffff0d7224 */ /* 0x000fe400078e0005 */
[----:B------:R-:W-:Y:S02]  /*28890*/  IMAD.MOV.U32 R12, RZ, RZ, 0x3 ;  /* 0x00000003ff0c7424 */ /* 0x000fe400078e00ff */
[----:B------:R-:W-:-:S07]  /*288a0*/  IMAD.MOV.U32 R9, RZ, RZ, R14 ;  /* 0x000000ffff097224 */ /* 0x000fce00078e000e */
[----:B------:R-:W-:Y:S05]  /*288b0*/  WARPSYNC.COLLECTIVE R15, `(.L_x_2376) ;  /* 0x000000000f087348 */ /* 0x000fea0003c00000 */
[----:B------:R0:W1:Y:S02]  /*288c0*/  SHFL.IDX P6, R14, R13, R12, R11 ;  /* 0x0000000c0d0e7389 */ /* 0x00006400000c000b */
[----:B01----:R-:W-:Y:S01]  /*288d0*/  ENDCOLLECTIVE ;  /* 0x000000000000791b */ /* 0x003fe20003800000 */
.L_x_2376:
[----:B------:R-:W-:-:S05]  /*288e0*/  @!P1 LEA R9, P0, R10, R9, 0x1 ;  /* 0x000000090a099211 */ /* 0x000fca00078008ff */
[----:B------:R-:W-:Y:S02]  /*288f0*/  @!P1 IMAD.X R8, RZ, RZ, R8, P0 ;  /* 0x000000ffff089224 */ /* 0x000fe400000e0608 */
[----:B------:R-:W-:Y:S02]  /*28900*/  @!P1 IMAD.MOV.U32 R2, RZ, RZ, R9 ;  /* 0x000000ffff029224 */ /* 0x000fe400078e0009 */
[----:B------:R-:W-:Y:S02]  /*28910*/  @!P1 IMAD.MOV.U32 R3, RZ, RZ, R8 ;  /* 0x000000ffff039224 */ /* 0x000fe400078e0008 */
[----:B------:R-:W-:-:S03]  /*28920*/  IMAD.MOV.U32 R13, RZ, RZ, R0 ;  /* 0x000000ffff0d7224 */ /* 0x000fc600078e0000 */
[----:B------:R-:W-:Y:S01]  /*28930*/  @!PT LDS RZ, [RZ] ;  /* 0x00000000fffff984 */ /* 0x000fe20000000800 */
[----:B------:R-:W-:Y:S01]  /*28940*/  @!PT LDS RZ, [RZ] ;  /* 0x00000000fffff984 */ /* 0x000fe20000000800 */
[----:B------:R-:W-:Y:S01]  /*28950*/  @!PT LDS RZ, [RZ] ;  /* 0x00000000fffff984 */ /* 0x000fe20000000800 */
[----:B------:R0:W-:Y:S01]  /*28960*/  @!P1 LDGSTS.E.BYPASS.LTC128B.128 [R22+0x19400], desc[UR36][R2.64], !P5 ;  /* 0x1940000002169fae */ /* 0x0001e2000e901d64 */
[----:B------:R-:W-:Y:S01]  /*28970*/  ISETP.GE.AND P1, PT, R6, UR41, PT ;  /* 0x0000002906007c0c */ /* 0x000fe2000bf26270 */
[----:B------:R-:W-:-:S12]  /*28980*/  IMAD.MOV.U32 R6, RZ, RZ, R14 ;  /* 0x000000ffff067224 */ /* 0x000fd800078e000e */
[----:B0-----:R-:W-:Y:S05]  /*28990*/  WARPSYNC.COLLECTIVE R15, `(.L_x_2377) ;  /* 0x000000000f087348 */ /* 0x001fea0003c00000 */
[----:B------:R1:W2:Y:S02]  /*289a0*/  SHFL.IDX P6, R14, R13, R12, R11 ;  /* 0x0000000c0d0e7389 */ /* 0x0002a400000c000b */
[----:B012---:R-:W-:Y:S01]  /*289b0*/  ENDCOLLECTIVE ;  /* 0x000000000000791b */ /* 0x007fe20003800000 */
.L_x_2377:
[----:B------:R-:W-:-:S04]  /*289c0*/  @P1 LOP3.LUT R16, R16, 0x200, RZ, 0xfc, !PT ;  /* 0x0000020010101812 */ /* 0x000fc800078efcff */
[----:B------:R-:W-:Y:S01]  /*289d0*/  LOP3.LUT R16, R16, 0xfffffeff, RZ, 0xc0, !PT ;  /* 0xfffffeff10107812 */ /* 0x000fe200078ec0ff */
[----:B------:R-:W-:Y:S02]  /*289e0*/  IMAD.MOV.U32 R13, RZ, RZ, R5 ;  /* 0x000000ffff0d7224 */ /* 0x000fe400078e0005 */
[----:B------:R-:W-:Y:S02]  /*289f0*/  IMAD.MOV.U32 R12, RZ, RZ, 0x4 ;  /* 0x00000004ff0c7424 */ /* 0x000fe400078e00ff */
[----:B------:R-:W-:-:S07]  /*28a00*/  IMAD.MOV.U32 R7, RZ, RZ, R14 ;  /* 0x000000ffff077224 */ /* 0x000fce00078e000e */
[----:B------:R-:W-:Y:S05]  /*28a10*/  WARPSYNC.COLLECTIVE R15, `(.L_x_2378) ;  /* 0x000000000f087348 */ /* 0x000fea0003c00000 */
[----:B------:R0:W1:Y:S02]  /*28a20*/  SHFL.IDX P6, R14, R13, R12, R11 ;  /* 0x0000000c0d0e7389 */ /* 0x00006400000c000b */
[----:B01----:R-:W-:Y:S01]  /*28a30*/  ENDCOLLECTIVE ;  /* 0x000000000000791b */ /* 0x003fe20003800000 */
.L_x_2378:
[----:B------:R-:W-:-:S05]  /*28a40*/  @!P1 LEA R7, P0, R10, R7, 0x1 ;  /* 0x000000070a079211 */ /* 0x000fca00078008ff */
[----:B------:R-:W-:Y:S02]  /*28a50*/  @!P1 IMAD.X R6, RZ, RZ, R6, P0 ;  /* 0x000000ffff069224 */ /* 0x000fe400000e0606 */
[----:B------:R-:W-:Y:S02]  /*28a60*/  @!P1 IMAD.MOV.U32 R2, RZ, RZ, R7 ;  /* 0x000000ffff029224 */ /* 0x000fe400078e0007 */
[----:B------:R-:W-:Y:S02]  /*28a70*/  @!P1 IMAD.MOV.U32 R3, RZ, RZ, R6 ;  /* 0x000000ffff039224 */ /* 0x000fe400078e0006 */
[----:B------:R-:W-:Y:S02]  /*28a80*/  IMAD.MOV.U32 R13, RZ, RZ, R0 ;  /* 0x000000ffff0d7224 */ /* 0x000fe400078e0000 */
[----:B------:R-:W-:Y:S01]  /*28a90*/  VIADD R6, R4, 0x40 ;  /* 0x0000004004067836 */ /* 0x000fe20000000000 */
[----:B------:R-:W-:Y:S01]  /*28aa0*/  @!PT LDS RZ, [RZ] ;  /* 0x00000000fffff984 */ /* 0x000fe20000000800 */
[----:B------:R-:W-:Y:S01]  /*28ab0*/  @!PT LDS RZ, [RZ] ;  /* 0x00000000fffff984 */ /* 0x000fe20000000800 */
[----:B------:R-:W-:Y:S01]  /*28ac0*/  @!PT LDS RZ, [RZ] ;  /* 0x00000000fffff984 */ /* 0x000fe20000000800 */
[----:B------:R0:W-:Y:S04]  /*28ad0*/  @!P1 LDGSTS.E.BYPASS.LTC128B.128 [R22+0x19c00], desc[UR36][R2.64], !P5 ;  /* 0x19c0000002169fae */ /* 0x0001e8000e901d64 */
[----:B------:R-:W-:Y:S01]  /*28ae0*/  ISETP.GE.AND P1, PT, R6, UR41, PT ;  /* 0x0000002906007c0c */ /* 0x000fe2000bf26270 */
[----:B------:R-:W-:-:S02]  /*28af0*/  VIADD R6, R4, 0x50 ;  /* 0x0000005004067836 */ /* 0x000fc40000000000 */
[----:B0-----:R-:W-:-:S10]  /*28b00*/  IMAD.MOV.U32 R2, RZ, RZ, R14 ;  /* 0x000000ffff027224 */ /* 0x001fd400078e000e */
[----:B------:R-:W-:Y:S05]  /*28b10*/  WARPSYNC.COLLECTIVE R15, `(.L_x_2379) ;  /* 0x000000000f087348 */ /* 0x000fea0003c00000 */
[----:B------:R0:W1:Y:S02]  /*28b20*/  SHFL.IDX P6, R14, R13, R12, R11 ;  /* 0x0000000c0d0e7389 */ /* 0x00006400000c000b */
[----:B01----:R-:W-:Y:S01]  /*28b30*/  ENDCOLLECTIVE ;  /* 0x000000000000791b */ /* 0x003fe20003800000 */
.L_x_2379:
[----:B------:R-:W-:-:S04]  /*28b40*/  @P1 LOP3.LUT R16, R16, 0x100, RZ, 0xfc, !PT ;  /* 0x0000010010101812 */ /* 0x000fc800078efcff */
[----:B------:R-:W-:Y:S01]  /*28b50*/  LOP3.LUT R16, R16, 0xffffff7f, RZ, 0xc0, !PT ;  /* 0xffffff7f10107812 */ /* 0x000fe200078ec0ff */
[----:B------:R-:W-:Y:S01]  /*28b60*/  IMAD.MOV.U32 R12, RZ, RZ, 0x5 ;  /* 0x00000005ff0c7424 */ /* 0x000fe200078e00ff */
        /* <DEDUP_REMOVED lines=13> */
.L_x_2380:
[----:B------:R-:W-:Y:S01]  /*28c40*/  @P1 LOP3.LUT R16, R16, 0x80, RZ, 0xfc, !PT ;  /* 0x0000008010101812 */ /* 0x000fe200078efcff */
[----:B------:R-:W-:-:S03]  /*28c50*/  IMAD.MOV.U32 R13, RZ, RZ, R0 ;  /* 0x000000ffff0d7224 */ /* 0x000fc600078e0000 */
[----:B------:R-:W-:Y:S01]  /*28c60*/  LOP3.LUT R16, R16, 0xffffffbf, RZ, 0xc0, !PT ;  /* 0xffffffbf10107812 */ /* 0x000fe200078ec0ff */
[----:B------:R-:W-:-:S07]  /*28c70*/  IMAD.MOV.U32 R2, RZ, RZ, R14 ;  /* 0x000000ffff027224 */ /* 0x000fce00078e000e */
[----:B------:R-:W-:Y:S05]  /*28c80*/  WARPSYNC.COLLECTIVE R15, `(.L_x_2381) ;  /* 0x000000000f087348 */ /* 0x000fea0003c00000 */
[----:B------:R0:W1:Y:S02]  /*28c90*/  SHFL.IDX P6, R14, R13, R12, R11 ;  /* 0x0000000c0d0e7389 */ /* 0x00006400000c000b */
[----:B01----:R-:W-:Y:S01]  /*28ca0*/  ENDCOLLECTIVE ;  /* 0x000000000000791b */ /* 0x003fe20003800000 */
.L_x_2381:
[----:B------:R-:W-:Y:S02]  /*28cb0*/  IMAD.MOV.U32 R13, RZ, RZ, R5 ;  /* 0x000000ffff0d7224 */ /* 0x000fe400078e0005 */
[----:B------:R-:W-:Y:S02]  /*28cc0*/  IMAD.MOV.U32 R12, RZ, RZ, 0x6 ;  /* 0x00000006ff0c7424 */ /* 0x000fe400078e00ff */
[----:B------:R-:W-:-:S07]  /*28cd0*/  IMAD.MOV.U32 R21, RZ, RZ, R14 ;  /* 0x000000ffff157224 */ /* 0x000fce00078e000e */
[----:B------:R-:W-:Y:S05]  /*28ce0*/  WARPSYNC.COLLECTIVE R15, `(.L_x_2382) ;  /* 0x000000000f087348 */ /* 0x000fea0003c00000 */
[----:B------:R0:W1:Y:S02]  /*28cf0*/  SHFL.IDX P6, R14, R13, R12, R11 ;  /* 0x0000000c0d0e7389 */ /* 0x00006400000c000b */
[----:B01----:R-:W-:Y:S01]  /*28d00*/  ENDCOLLECTIVE ;  /* 0x000000000000791b */ /* 0x003fe20003800000 */
.L_x_2382:
        /* <DEDUP_REMOVED lines=13> */
.L_x_2383:
[----:B------:R-:W-:-:S05]  /*28de0*/  VIADD R3, R4, 0x60 ;  /* 0x0000006004037836 */ /* 0x000fca0000000000 */
[----:B------:R-:W-:Y:S01]  /*28df0*/  ISETP.GE.AND P1, PT, R3, UR41, PT ;  /* 0x0000002903007c0c */ /* 0x000fe2000bf26270 */
[----:B------:R-:W-:Y:S02]  /*28e00*/  IMAD.MOV.U32 R13, RZ, RZ, R5 ;  /* 0x000000ffff0d7224 */ /* 0x000fe400078e0005 */
[----:B------:R-:W-:-:S10]  /*28e10*/  IMAD.MOV.U32 R12, RZ, RZ, 0x7 ;  /* 0x00000007ff0c7424 */ /* 0x000fd400078e00ff */
[----:B------:R-:W-:Y:S01]  /*28e20*/  @P1 LOP3.LUT R16, R16, 0x40, RZ, 0xfc, !PT ;  /* 0x0000004010101812 */ /* 0x000fe200078efcff */
[----:B------:R-:W-:-:S05]  /*28e30*/  IMAD.MOV.U32 R15, RZ, RZ, R14 ;  /* 0x000000ffff0f7224 */ /* 0x000fca00078e000e */
[----:B------:R-:W-:-:S05]  /*28e40*/  @!P1 LEA R6, P0, R10, R15, 0x1 ;  /* 0x0000000f0a069211 */ /* 0x000fca00078008ff */
[----:B------:R-:W-:Y:S02]  /*28e50*/  @!P1 IMAD.X R15, RZ, RZ, R2, P0 ;  /* 0x000000ffff0f9224 */ /* 0x000fe400000e0602 */
[----:B------:R-:W-:Y:S02]  /*28e60*/  @!P1 IMAD.MOV.U32 R2, RZ, RZ, R6 ;  /* 0x000000ffff029224 */ /* 0x000fe400078e0006 */
[----:B------:R-:W-:Y:S02]  /*28e70*/  @!P1 IMAD.MOV.U32 R3, RZ, RZ, R15 ;  /* 0x000000ffff039224 */ /* 0x000fe400078e000f */
[----:B------:R-:W-:-:S03]  /*28e80*/  IMAD.MOV.U32 R15, RZ, RZ, -0x1 ;  /* 0xffffffffff0f7424 */ /* 0x000fc600078e00ff */
[----:B------:R-:W-:Y:S01]  /*28e90*/  @!PT LDS RZ, [RZ] ;  /* 0x00000000fffff984 */ /* 0x000fe20000000800 */
[----:B------:R-:W-:Y:S01]  /*28ea0*/  @!PT LDS RZ, [RZ] ;  /* 0x00000000fffff984 */ /* 0x000fe20000000800 */
[----:B------:R-:W-:Y:S01]  /*28eb0*/  @!PT LDS RZ, [RZ] ;  /* 0x00000000fffff984 */ /* 0x000fe20000000800 */
[----:B------:R0:W-:Y:S04]  /*28ec0*/  @!P1 LDGSTS.E.BYPASS.LTC128B.128 [R22+0x1b400], desc[UR36][R2.64], !P5 ;  /* 0x1b40000002169fae */ /* 0x0001e8000e901d64 */
[----:B0-----:R-:W-:Y:S05]  /*28ed0*/  WARPSYNC.COLLECTIVE R15, `(.L_x_2384) ;  /* 0x000000000f087348 */ /* 0x001fea0003c00000 */
[----:B------:R1:W2:Y:S02]  /*28ee0*/  SHFL.IDX P6, R14, R13, R12, R11 ;  /* 0x0000000c0d0e7389 */ /* 0x0002a400000c000b */
[----:B012---:R-:W-:Y:S01]  /*28ef0*/  ENDCOLLECTIVE ;  /* 0x000000000000791b */ /* 0x007fe20003800000 */
.L_x_2384:
[----:B------:R-:W-:Y:S02]  /*28f00*/  IMAD.MOV.U32 R13, RZ, RZ, R0 ;  /* 0x000000ffff0d7224 */ /* 0x000fe400078e0000 */
[----:B------:R-:W-:-:S07]  /*28f10*/  IMAD.MOV.U32 R5, RZ, RZ, R14 ;  /* 0x000000ffff057224 */ /* 0x000fce00078e000e */
[----:B------:R-:W-:Y:S05]  /*28f20*/  WARPSYNC.COLLECTIVE R15, `(.L_x_2385) ;  /* 0x000000000f087348 */ /* 0x000fea0003c00000 */
[----:B------:R0:W1:Y:S02]  /*28f30*/  SHFL.IDX P6, R14, R13, R12, R11 ;  /* 0x0000000c0d0e7389 */ /* 0x00006400000c000b */
[----:B01----:R-:W-:Y:S01]  /*28f40*/  ENDCOLLECTIVE ;  /* 0x000000000000791b */ /* 0x003fe20003800000 */
.L_x_2385:
[----:B------:R-:W-:Y:S05]  /*28f50*/  BRA `(.L_x_2386) ;  /* 0xffffffc000387947 */ /* 0x000fea000383ffff */
.L_x_2308:
        /* <DEDUP_REMOVED lines=8> */
.L_x_2388:
[----:B------:R-:W-:Y:S05]  /*28fe0*/  BSYNC B0 ;  /* 0x0000000000007941 */ /* 0x000fea0003800000 */
.L_x_2387:
[----:B------:R-:W-:Y:S01]  /*28ff0*/  IMAD.MOV.U32 R13, RZ, RZ, R0 ;  /* 0x000000ffff0d7224 */ /* 0x000fe200078e0000 */
[----:B------:R-:W-:Y:S01]  /*29000*/  LOP3.LUT P1, RZ, R16, 0x1000, RZ, 0xc0, !PT ;  /* 0x0000100010ff7812 */ /* 0x000fe2000782c0ff */
[----:B------:R-:W-:Y:S02]  /*29010*/  IMAD.MOV.U32 R12, RZ, RZ, RZ ;  /* 0x000000ffff0c7224 */ /* 0x000fe400078e00ff */
[----:B------:R-:W-:Y:S02]  /*29020*/  IMAD.MOV.U32 R11, RZ, RZ, 0x181f ;  /* 0x0000181fff0b7424 */ /* 0x000fe400078e00ff */
[----:B------:R-:W-:Y:S02]  /*29030*/  IMAD.MOV.U32 R15, RZ, RZ, -0x1 ;  /* 0xffffffffff0f7424 */ /* 0x000fe400078e00ff */
[----:B------:R-:W-:-:S07]  /*29040*/  IMAD.MOV.U32 R2, RZ, RZ, R14 ;  /* 0x000000ffff027224 */ /* 0x000fce00078e000e */
[----:B------:R-:W-:Y:S05]  /*29050*/  WARPSYNC.COLLECTIVE R15, `(.L_x_2389) ;  /* 0x000000000f087348 */ /* 0x000fea0003c00000 */
[----:B------:R0:W1:Y:S02]  /*29060*/  SHFL.IDX P6, R14, R13, R12, R11 ;  /* 0x0000000c0d0e7389 */ /* 0x00006400000c000b */
[----:B01----:R-:W-:Y:S01]  /*29070*/  ENDCOLLECTIVE ;  /* 0x000000000000791b */ /* 0x003fe20003800000 */
.L_x_2389:
        /* <DEDUP_REMOVED lines=8> */
.L_x_2390:
        /* <DEDUP_REMOVED lines=13> */
.L_x_2391:
[----:B------:R-:W-:Y:S02]  /*291d0*/  IMAD.MOV.U32 R13, RZ, RZ, R4 ;  /* 0x000000ffff0d7224 */ /* 0x000fe400078e0004 */
        /* <DEDUP_REMOVED lines=16> */
.L_x_2392:
[----:B------:R-:W-:Y:S02]  /*292e0*/  IMAD.MOV.U32 R13, RZ, RZ, R0 ;  /* 0x000000ffff0d7224 */ /* 0x000fe400078e0000 */
[----:B------:R-:W-:-:S07]  /*292f0*/  IMAD.MOV.U32 R5, RZ, RZ, R14 ;  /* 0x000000ffff057224 */ /* 0x000fce00078e000e */
[----:B------:R-:W-:Y:S05]  /*29300*/  WARPSYNC.COLLECTIVE R15, `(.L_x_2393) ;  /* 0x000000000f087348 */ /* 0x000fea0003c00000 */
[----:B------:R0:W1:Y:S02]  /*29310*/  SHFL.IDX P6, R14, R13, R12, R11 ;  /* 0x0000000c0d0e7389 */ /* 0x00006400000c000b */
[----:B01----:R-:W-:Y:S01]  /*29320*/  ENDCOLLECTIVE ;  /* 0x000000000000791b */ /* 0x003fe20003800000 */
.L_x_2393:
[----:B------:R-:W-:Y:S02]  /*29330*/  IMAD.MOV.U32 R13, RZ, RZ, R4 ;  /* 0x000000ffff0d7224 */ /* 0x000fe400078e0004 */
[----:B------:R-:W-:Y:S01]  /*29340*/  IMAD.MOV.U32 R12, RZ, RZ, 0x3 ;  /* 0x00000003ff0c7424 */ /* 0x000fe200078e00ff */
[----:B------:R-:W-:-:S05]  /*29350*/  @!P1 LEA R14, P0, R20, R14, 0x1 ;  /* 0x0000000e140e9211 */ /* 0x000fca00078008ff */
[----:B------:R-:W-:-:S08]  /*29360*/  @!P1 IMAD.MOV.U32 R2, RZ, RZ, R14 ;  /* 0x000000ffff029224 */ /* 0x000fd000078e000e */
[----:B------:R-:W-:Y:S05]  /*29370*/  WARPSYNC.COLLECTIVE R15, `(.L_x_2394) ;  /* 0x000000000f087348 */ /* 0x000fea0003c00000 */
[----:B------:R0:W1:Y:S02]  /*29380*/  SHFL.IDX P6, R14, R13, R12, R11 ;  /* 0x0000000c0d0e7389 */ /* 0x00006400000c000b */
[----:B01----:R-:W-:Y:S01]  /*29390*/  ENDCOLLECTIVE ;  /* 0x000000000000791b */ /* 0x003fe20003800000 */
.L_x_2394:
        /* <DEDUP_REMOVED lines=15> */
.L_x_2395:
        /* <DEDUP_REMOVED lines=17> */
.L_x_2396:
[----:B------:R-:W-:Y:S02]  /*295a0*/  IMAD.MOV.U32 R13, RZ, RZ, R0 ;  /* 0x000000ffff0d7224 */ /* 0x000fe400078e0000 */
[----:B------:R-:W-:-:S07]  /*295b0*/  IMAD.MOV.U32 R5, RZ, RZ, R14 ;  /* 0x000000ffff057224 */ /* 0x000fce00078e000e */
[----:B------:R-:W-:Y:S05]  /*295c0*/  WARPSYNC.COLLECTIVE R15, `(.L_x_2397) ;  /* 0x000000000f087348 */ /* 0x000fea0003c00000 */
[----:B------:R0:W1:Y:S02]  /*295d0*/  SHFL.IDX P6, R14, R13, R12, R11 ;  /* 0x0000000c0d0e7389 */ /* 0x00006400000c000b */
[----:B01----:R-:W-:Y:S01]  /*295e0*/  ENDCOLLECTIVE ;  /* 0x000000000000791b */ /* 0x003fe20003800000 */
.L_x_2397:
[----:B------:R-:W-:Y:S02]  /*295f0*/  IMAD.MOV.U32 R13, RZ, RZ, R4 ;  /* 0x000000ffff0d7224 */ /* 0x000fe400078e0004 */
[----:B------:R-:W-:Y:S01]  /*29600*/  IMAD.MOV.U32 R12, RZ, RZ, 0x5 ;  /* 0x00000005ff0c7424 */ /* 0x000fe200078e00ff */
[----:B------:R-:W-:-:S05]  /*29610*/  @!P1 LEA R14, P0, R20, R14, 0x1 ;  /* 0x0000000e140e9211 */ /* 0x000fca00078008ff */
[----:B------:R-:W-:-:S08]  /*29620*/  @!P1 IMAD.MOV.U32 R2, RZ, RZ, R14 ;  /* 0x000000ffff029224 */ /* 0x000fd000078e000e */
[----:B------:R-:W-:Y:S05]  /*29630*/  WARPSYNC.COLLECTIVE R15, `(.L_x_2398) ;  /* 0x000000000f087348 */ /* 0x000fea0003c00000 */
[----:B------:R0:W1:Y:S02]  /*29640*/  SHFL.IDX P6, R14, R13, R12, R11 ;  /* 0x0000000c0d0e7389 */ /* 0x00006400000c000b */
[----:B01----:R-:W-:Y:S01]  /*29650*/  ENDCOLLECTIVE ;  /* 0x000000000000791b */ /* 0x003fe20003800000 */
.L_x_2398:
        /* <DEDUP_REMOVED lines=15> */
.L_x_2399:
        /* <DEDUP_REMOVED lines=17> */
.L_x_2400:
[----:B------:R-:W-:Y:S02]  /*29860*/  IMAD.MOV.U32 R13, RZ, RZ, R0 ;  /* 0x000000ffff0d7224 */ /* 0x000fe400078e0000 */
[----:B------:R-:W-:-:S07]  /*29870*/  IMAD.MOV.U32 R5, RZ, RZ, R14 ;  /* 0x000000ffff057224 */ /* 0x000fce00078e000e */
[----:B------:R-:W-:Y:S05]  /*29880*/  WARPSYNC.COLLECTIVE R15, `(.L_x_2401) ;  /* 0x000000000f087348 */ /* 0x000fea0003c00000 */
[----:B------:R0:W1:Y:S02]  /*29890*/  SHFL.IDX P6, R14, R13, R12, R11 ;  /* 0x0000000c0d0e7389 */ /* 0x00006400000c000b */
[----:B01----:R-:W-:Y:S01]  /*298a0*/  ENDCOLLECTIVE ;  /* 0x000000000000791b */ /* 0x003fe20003800000 */
.L_x_2401:
[----:B------:R-:W-:Y:S02]  /*298b0*/  IMAD.MOV.U32 R13, RZ, RZ, R4 ;  /* 0x000000ffff0d7224 */ /* 0x000fe400078e0004 */
[----:B------:R-:W-:Y:S01]  /*298c0*/  IMAD.MOV.U32 R12, RZ, RZ, 0x7 ;  /* 0x00000007ff0c7424 */ /* 0x000fe200078e00ff */
[----:B------:R-:W-:-:S05]  /*298d0*/  @!P1 LEA R14, P0, R20, R14, 0x1 ;  /* 0x0000000e140e9211 */ /* 0x000fca00078008ff */
[----:B------:R-:W-:-:S08]  /*298e0*/  @!P1 IMAD.MOV.U32 R2, RZ, RZ, R14 ;  /* 0x000000ffff029224 */ /* 0x000fd000078e000e */
[----:B------:R-:W-:Y:S05]  /*298f0*/  WARPSYNC.COLLECTIVE R15, `(.L_x_2402) ;  /* 0x000000000f087348 */ /* 0x000fea0003c00000 */
[----:B------:R0:W1:Y:S02]  /*29900*/  SHFL.IDX P6, R14, R13, R12, R11 ;  /* 0x0000000c0d0e7389 */ /* 0x00006400000c000b */
[----:B01----:R-:W-:Y:S01]  /*29910*/  ENDCOLLECTIVE ;  /* 0x000000000000791b */ /* 0x003fe20003800000 */
.L_x_2402:
        /* <DEDUP_REMOVED lines=14> */
.L_x_2403:
[----:B------:R-:W-:Y:S05]  /*29a00*/  BRA `(.L_x_2404) ;  /* 0xffffffc000507947 */ /* 0x000fea000383ffff */
.L_x_2311:
[----:B0-----:R0:W2:Y:S02]  /*29a10*/  SYNCS.PHASECHK.TRANS64.TRYWAIT P0, [R17+URZ+0x32420], R0 ;  /* 0x03242000110075a7 */ /* 0x0010a4000800017f */
[----:B--2---:R-:W-:Y:S05]  /*29a20*/  @!P0 NANOSLEEP.SYNCS 0x989680 ;  /* 0x009896800000895d */ /* 0x004fea0003900000 */
[----:B------:R-:W2:Y:S02]  /*29a30*/  @!P0 SYNCS.PHASECHK.TRANS64 P0, [R17+URZ+0x32420], R0 ;  /* 0x03242000110085a7 */ /* 0x000ea4000800007f */
[----:B--2---:R-:W-:Y:S05]  /*29a40*/  @!P0 BRA `(.L_x_2311) ;  /* 0xfffffffc00f08947 */ /* 0x004fea000383ffff */
[----:B------:R-:W-:Y:S05]  /*29a50*/  BRA `(.L_x_2405) ;  /* 0xffffffc000b47947 */ /* 0x000fea000383ffff */
.L_x_2314:
[----:B--2---:R2:W3:Y:S02]  /*29a60*/  SYNCS.PHASECHK.TRANS64.TRYWAIT P0, [R24+URZ+0x32460], R3 ;  /* 0x03246003180075a7 */ /* 0x0044e4000800017f */
[----:B---3--:R-:W-:Y:S05]  /*29a70*/  @!P0 NANOSLEEP.SYNCS 0x989680 ;  /* 0x009896800000895d */ /* 0x008fea0003900000 */
[----:B------:R-:W3:Y:S02]  /*29a80*/  @!P0 SYNCS.PHASECHK.TRANS64 P0, [R24+URZ+0x32460], R3 ;  /* 0x03246003180085a7 */ /* 0x000ee4000800007f */
[----:B---3--:R-:W-:Y:S05]  /*29a90*/  @!P0 BRA `(.L_x_2314) ;  /* 0xfffffffc00f08947 */ /* 0x008fea000383ffff */
[----:B------:R-:W-:Y:S05]  /*29aa0*/  BRA `(.L_x_2406) ;  /* 0xffffffc000c07947 */ /* 0x000fea000383ffff */
.L_x_2315:
        /* <DEDUP_REMOVED lines=8> */
.L_x_2408:
[----:B------:R-:W-:Y:S05]  /*29b30*/  BSYNC B0 ;  /* 0x0000000000007941 */ /* 0x000fea0003800000 */
.L_x_2407:
        /* <DEDUP_REMOVED lines=12> */
.L_x_2409:
        /* <DEDUP_REMOVED lines=9> */
.L_x_2410:
        /* <DEDUP_REMOVED lines=19> */
.L_x_2411:
[----:B------:R-:W-:Y:S02]  /*29dc0*/  IMAD.MOV.U32 R13, RZ, RZ, R6 ;  /* 0x000000ffff0d7224 */ /* 0x000fe400078e0006 */
[----:B------:R-:W-:Y:S01]  /*29dd0*/  IMAD.MOV.U32 R12, RZ, RZ, 0x2 ;  /* 0x00000002ff0c7424 */ /* 0x000fe200078e00ff */
[----:B------:R-:W-:-:S13]  /*29de0*/  IADD3 R2, P3, R14, R0, RZ ;  /* 0x000000000e027210 */ /* 0x000fda0007f7e0ff */
[----:B------:R-:W-:Y:S05]  /*29df0*/  WARPSYNC.COLLECTIVE R15, `(.L_x_2412) ;  /* 0x000000000f087348 */ /* 0x000fea0003c00000 */
[----:B------:R0:W1:Y:S02]  /*29e00*/  SHFL.IDX P6, R14, R13, R12, R11 ;  /* 0x0000000c0d0e7389 */ /* 0x00006400000c000b */
[----:B01----:R-:W-:Y:S01]  /*29e10*/  ENDCOLLECTIVE ;  /* 0x000000000000791b */ /* 0x003fe20003800000 */
.L_x_2412:
        /* <DEDUP_REMOVED lines=17> */
.L_x_2413:
[----:B------:R-:W-:Y:S02]  /*29f30*/  IMAD.MOV.U32 R13, RZ, RZ, R6 ;  /* 0x000000ffff0d7224 */ /* 0x000fe400078e0006 */
[----:B------:R-:W-:Y:S01]  /*29f40*/  IMAD.MOV.U32 R12, RZ, RZ, 0x3 ;  /* 0x00000003ff0c7424 */ /* 0x000fe200078e00ff */
[----:B------:R-:W-:-:S13]  /*29f50*/  IADD3 R2, P3, R14, R0, RZ ;  /* 0x000000000e027210 */ /* 0x000fda0007f7e0ff */
[----:B------:R-:W-:Y:S05]  /*29f60*/  WARPSYNC.COLLECTIVE R15, `(.L_x_2414) ;  /* 0x000000000f087348 */ /* 0x000fea0003c00000 */
[----:B------:R0:W1:Y:S02]  /*29f70*/  SHFL.IDX P6, R14, R13, R12, R11 ;  /* 0x0000000c0d0e7389 */ /* 0x00006400000c000b */
[----:B01----:R-:W-:Y:S01]  /*29f80*/  ENDCOLLECTIVE ;  /* 0x000000000000791b */ /* 0x003fe20003800000 */
.L_x_2414:
        /* <DEDUP_REMOVED lines=17> */
.L_x_2415:
[----:B------:R-:W-:Y:S02]  /*2a0a0*/  IMAD.MOV.U32 R13, RZ, RZ, R6 ;  /* 0x000000ffff0d7224 */ /* 0x000fe400078e0006 */
[----:B------:R-:W-:Y:S01]  /*2a0b0*/  IMAD.MOV.U32 R12, RZ, RZ, 0x4 ;  /* 0x00000004ff0c7424 */ /* 0x000fe200078e00ff */
[----:B------:R-:W-:-:S13]  /*2a0c0*/  IADD3 R2, P3, R14, R0, RZ ;  /* 0x000000000e027210 */ /* 0x000fda0007f7e0ff */
[----:B------:R-:W-:Y:S05]  /*2a0d0*/  WARPSYNC.COLLECTIVE R15, `(.L_x_2416) ;  /* 0x000000000f087348 */ /* 0x000fea0003c00000 */
[----:B------:R0:W1:Y:S02]  /*2a0e0*/  SHFL.IDX P6, R14, R13, R12, R11 ;  /* 0x0000000c0d0e7389 */ /* 0x00006400000c000b */
[----:B01----:R-:W-:Y:S01]  /*2a0f0*/  ENDCOLLECTIVE ;  /* 0x000000000000791b */ /* 0x003fe20003800000 */
.L_x_2416:
        /* <DEDUP_REMOVED lines=17> */
.L_x_2417:
[----:B------:R-:W-:Y:S02]  /*2a210*/  IMAD.MOV.U32 R13, RZ, RZ, R6 ;  /* 0x000000ffff0d7224 */ /* 0x000fe400078e0006 */
[----:B------:R-:W-:Y:S01]  /*2a220*/  IMAD.MOV.U32 R12, RZ, RZ, 0x5 ;  /* 0x00000005ff0c7424 */ /* 0x000fe200078e00ff */
[----:B------:R-:W-:-:S13]  /*2a230*/  IADD3 R2, P3, R14, R0, RZ ;  /* 0x000000000e027210 */ /* 0x000fda0007f7e0ff */
[----:B------:R-:W-:Y:S05]  /*2a240*/  WARPSYNC.COLLECTIVE R15, `(.L_x_2418) ;  /* 0x000000000f087348 */ /* 0x000fea0003c00000 */
[----:B------:R0:W1:Y:S02]  /*2a250*/  SHFL.IDX P6, R14, R13, R12, R11 ;  /* 0x0000000c0d0e7389 */ /* 0x00006400000c000b */
[----:B01----:R-:W-:Y:S01]  /*2a260*/  ENDCOLLECTIVE ;  /* 0x000000000000791b */ /* 0x003fe20003800000 */
.L_x_2418:
        /* <DEDUP_REMOVED lines=12> */
.L_x_2419:
        /* <DEDUP_REMOVED lines=9> */
.L_x_2321:
[----:B--2---:R2:W3:Y:S02]  /*2a3c0*/  SYNCS.PHASECHK.TRANS64.TRYWAIT P0, [R10+URZ+0x32440], R25 ;  /* 0x032440190a0075a7 */ /* 0x0044e4000800017f */
[----:B---3--:R-:W-:Y:S05]  /*2a3d0*/  @!P0 NANOSLEEP.SYNCS 0x989680 ;  /* 0x009896800000895d */ /* 0x008fea0003900000 */
[----:B------:R-:W3:Y:S02]  /*2a3e0*/  @!P0 SYNCS.PHASECHK.TRANS64 P0, [R10+URZ+0x32440], R25 ;  /* 0x032440190a0085a7 */ /* 0x000ee4000800007f */
[----:B---3--:R-:W-:Y:S05]  /*2a3f0*/  @!P0 BRA `(.L_x_2321) ;  /* 0xfffffffc00f08947 */ /* 0x008fea000383ffff */
[----:B------:R-:W-:Y:S05]  /*2a400*/  BRA `(.L_x_2421) ;  /* 0xffffffc400207947 */ /* 0x000fea000383ffff */
.L_x_2322:
[----:B------:R-:W-:Y:S01]  /*2a410*/  BSSY B1, `(.L_x_2422) ;  /* 0x0000008000017945 */ /* 0x000fe20003800000 */
[----:B------:R-:W-:Y:S02]  /*2a420*/  IMAD.MOV.U32 R13, RZ, RZ, R21 ;  /* 0x000000ffff0d7224 */ /* 0x000fe400078e0015 */
[----:B------:R-:W-:Y:S02]  /*2a430*/  IMAD.MOV.U32 R12, RZ, RZ, RZ ;  /* 0x000000ffff0c7224 */ /* 0x000fe400078e00ff */
[----:B------:R-:W-:Y:S02]  /*2a440*/  IMAD.MOV.U32 R11, RZ, RZ, 0x181f ;  /* 0x0000181fff0b7424 */ /* 0x000fe400078e00ff */
[----:B------:R-:W-:-:S07]  /*2a450*/  IMAD.MOV.U32 R15, RZ, RZ, -0x1 ;  /* 0xffffffffff0f7424 */ /* 0x000fce00078e00ff */
[----:B--2---:R-:W-:Y:S05]  /*2a460*/  WARPSYNC.COLLECTIVE R15, `(.L_x_2423) ;  /* 0x000000000f087348 */ /* 0x004fea0003c00000 */
[----:B------:R0:W1:Y:S02]  /*2a470*/  SHFL.IDX P6, R14, R13, R12, R11 ;  /* 0x0000000c0d0e7389 */ /* 0x00006400000c000b */
[----:B012---:R-:W-:Y:S01]  /*2a480*/  ENDCOLLECTIVE ;  /* 0x000000000000791b */ /* 0x007fe20003800000 */
.L_x_2423:
[----:B------:R-:W-:Y:S05]  /*2a490*/  BSYNC B1 ;  /* 0x0000000000017941 */ /* 0x000fea0003800000 */
.L_x_2422:
        /* <DEDUP_REMOVED lines=9> */
.L_x_2424:
[----:B------:R-:W-:Y:S02]  /*2a530*/  IMAD.MOV.U32 R13, RZ, RZ, R21 ;  /* 0x000000ffff0d7224 */ /* 0x000fe400078e0015 */
[----:B------:R-:W-:Y:S01]  /*2a540*/  IMAD.MOV.U32 R12, RZ, RZ, 0x1 ;  /* 0x00000001ff0c7424 */ /* 0x000fe200078e00ff */
[----:B------:R-:W-:-:S13]  /*2a550*/  IADD3 R2, P0, R14, R0, RZ ;  /* 0x000000000e027210 */ /* 0x000fda0007f1e0ff */
[----:B------:R-:W-:Y:S05]  /*2a560*/  WARPSYNC.COLLECTIVE R15, `(.L_x_2425) ;  /* 0x000000000f087348 */ /* 0x000fea0003c00000 */
[----:B------:R0:W1:Y:S02]  /*2a570*/  SHFL.IDX P6, R14, R13, R12, R11 ;  /* 0x0000000c0d0e7389 */ /* 0x00006400000c000b */
[----:B01----:R-:W-:Y:S01]  /*2a580*/  ENDCOLLECTIVE ;  /* 0x000000000000791b */ /* 0x003fe20003800000 */
.L_x_2425:
        /* <DEDUP_REMOVED lines=10> */
.L_x_2426:
[----:B------:R-:W-:Y:S02]  /*2a630*/  IMAD.MOV.U32 R13, RZ, RZ, R21 ;  /* 0x000000ffff0d7224 */ /* 0x000fe400078e0015 */
[----:B------:R-:W-:Y:S02]  /*2a640*/  IMAD.MOV.U32 R12, RZ, RZ, 0x2 ;  /* 0x00000002ff0c7424 */ /* 0x000fe400078e00ff */
[----:B------:R-:W-:-:S07]  /*2a650*/  IMAD.MOV.U32 R6, RZ, RZ, R14 ;  /* 0x000000ffff067224 */ /* 0x000fce00078e000e */
[----:B------:R-:W-:Y:S05]  /*2a660*/  WARPSYNC.COLLECTIVE R15, `(.L_x_2427) ;  /* 0x000000000f087348 */ /* 0x000fea0003c00000 */
[----:B------:R0:W1:Y:S02]  /*2a670*/  SHFL.IDX P6, R14, R13, R12, R11 ;  /* 0x0000000c0d0e7389 */ /* 0x00006400000c000b */
[----:B01----:R-:W-:Y:S01]  /*2a680*/  ENDCOLLECTIVE ;  /* 0x000000000000791b */ /* 0x003fe20003800000 */
.L_x_2427:
        /* <DEDUP_REMOVED lines=11> */
.L_x_2428:
[----:B------:R-:W-:Y:S02]  /*2a740*/  IMAD.MOV.U32 R13, RZ, RZ, R21 ;  /* 0x000000ffff0d7224 */ /* 0x000fe400078e0015 */
[----:B------:R-:W-:Y:S01]  /*2a750*/  IMAD.MOV.U32 R12, RZ, RZ, 0x3 ;  /* 0x00000003ff0c7424 */ /* 0x000fe200078e00ff */
[----:B------:R-:W-:-:S13]  /*2a760*/  IADD3 R2, P0, R14, R0, RZ ;  /* 0x000000000e027210 */ /* 0x000fda0007f1e0ff */
[----:B------:R-:W-:Y:S05]  /*2a770*/  WARPSYNC.COLLECTIVE R15, `(.L_x_2429) ;  /* 0x000000000f087348 */ /* 0x000fea0003c00000 */
[----:B------:R0:W1:Y:S02]  /*2a780*/  SHFL.IDX P6, R14, R13, R12, R11 ;  /* 0x0000000c0d0e7389 */ /* 0x00006400000c000b */
[----:B01----:R-:W-:Y:S01]  /*2a790*/  ENDCOLLECTIVE ;  /* 0x000000000000791b */ /* 0x003fe20003800000 */
.L_x_2429:
        /* <DEDUP_REMOVED lines=10> */
.L_x_2430:
[----:B------:R-:W-:Y:S02]  /*2a840*/  IMAD.MOV.U32 R13, RZ, RZ, R21 ;  /* 0x000000ffff0d7224 */ /* 0x000fe400078e0015 */
[----:B------:R-:W-:Y:S01]  /*2a850*/  IMAD.MOV.U32 R12, RZ, RZ, 0x4 ;  /* 0x00000004ff0c7424 */ /* 0x000fe200078e00ff */
[----:B------:R-:W-:-:S13]  /*2a860*/  IADD3 R2, P0, R14, R0, RZ ;  /* 0x000000000e027210 */ /* 0x000fda0007f1e0ff */
[----:B------:R-:W-:Y:S05]  /*2a870*/  WARPSYNC.COLLECTIVE R15, `(.L_x_2431) ;  /* 0x000000000f087348 */ /* 0x000fea0003c00000 */
[----:B------:R0:W1:Y:S02]  /*2a880*/  SHFL.IDX P6, R14, R13, R12, R11 ;  /* 0x0000000c0d0e7389 */ /* 0x00006400000c000b */
[----:B01----:R-:W-:Y:S01]  /*2a890*/  ENDCOLLECTIVE ;  /* 0x000000000000791b */ /* 0x003fe20003800000 */
.L_x_2431:
        /* <DEDUP_REMOVED lines=10> */
.L_x_2432:
[----:B------:R-:W-:Y:S02]  /*2a940*/  IMAD.MOV.U32 R13, RZ, RZ, R21 ;  /* 0x000000ffff0d7224 */ /* 0x000fe400078e0015 */
[----:B------:R-:W-:Y:S01]  /*2a950*/  IMAD.MOV.U32 R12, RZ, RZ, 0x5 ;  /* 0x00000005ff0c7424 */ /* 0x000fe200078e00ff */
[----:B------:R-:W-:-:S13]  /*2a960*/  IADD3 R2, P0, R14, R0, RZ ;  /* 0x000000000e027210 */ /* 0x000fda0007f1e0ff */
[----:B------:R-:W-:Y:S05]  /*2a970*/  WARPSYNC.COLLECTIVE R15, `(.L_x_2433) ;  /* 0x000000000f087348 */ /* 0x000fea0003c00000 */
[----:B------:R0:W1:Y:S02]  /*2a980*/  SHFL.IDX P6, R14, R13, R12, R11 ;  /* 0x0000000c0d0e7389 */ /* 0x00006400000c000b */
[----:B01----:R-:W-:Y:S01]  /*2a990*/  ENDCOLLECTIVE ;  /* 0x000000000000791b */ /* 0x003fe20003800000 */
.L_x_2433:
        /* <DEDUP_REMOVED lines=10> */
.L_x_2434:
[----:B------:R-:W-:Y:S05]  /*2aa40*/  BRA `(.L_x_2435) ;  /* 0xffffffc000607947 */ /* 0x000fea000383ffff */
.L_x_2327:
[----:B---3--:R3:W4:Y:S02]  /*2aa50*/  SYNCS.PHASECHK.TRANS64.TRYWAIT P0, [R10+URZ+0x32460], R25 ;  /* 0x032460190a0075a7 */ /* 0x008724000800017f */
[----:B----4-:R-:W-:Y:S05]  /*2aa60*/  @!P0 NANOSLEEP.SYNCS 0x989680 ;  /* 0x009896800000895d */ /* 0x010fea0003900000 */
[----:B------:R-:W4:Y:S02]  /*2aa70*/  @!P0 SYNCS.PHASECHK.TRANS64 P0, [R10+URZ+0x32460], R25 ;  /* 0x032460190a0085a7 */ /* 0x000f24000800007f */
[----:B----4-:R-:W-:Y:S05]  /*2aa80*/  @!P0 BRA `(.L_x_2327) ;  /* 0xfffffffc00f08947 */ /* 0x010fea000383ffff */
[----:B------:R-:W-:Y:S05]  /*2aa90*/  BRA `(.L_x_2436) ;  /* 0xffffffc000ac7947 */ /* 0x000fea000383ffff */
.L_x_2328:
[----:B------:R-:W-:Y:S01]  /*2aaa0*/  BSSY B1, `(.L_x_2437) ;  /* 0x0000008000017945 */ /* 0x000fe20003800000 */
[----:B------:R-:W-:Y:S02]  /*2aab0*/  IMAD.MOV.U32 R13, RZ, RZ, R24 ;  /* 0x000000ffff0d7224 */ /* 0x000fe400078e0018 */
[----:B------:R-:W-:Y:S02]  /*2aac0*/  IMAD.MOV.U32 R12, RZ, RZ, RZ ;  /* 0x000000ffff0c7224 */ /* 0x000fe400078e00ff */
[----:B------:R-:W-:Y:S02]  /*2aad0*/  IMAD.MOV.U32 R11, RZ, RZ, 0x181f ;  /* 0x0000181fff0b7424 */ /* 0x000fe400078e00ff */
[----:B------:R-:W-:-:S07]  /*2aae0*/  IMAD.MOV.U32 R15, RZ, RZ, -0x1 ;  /* 0xffffffffff0f7424 */ /* 0x000fce00078e00ff */
[----:B-123--:R-:W-:Y:S05]  /*2aaf0*/  WARPSYNC.COLLECTIVE R15, `(.L_x_2438) ;  /* 0x000000000f087348 */ /* 0x00efea0003c00000 */
[----:B------:R0:W4:Y:S02]  /*2ab00*/  SHFL.IDX P6, R14, R13, R12, R11 ;  /* 0x0000000c0d0e7389 */ /* 0x00012400000c000b */
[----:B01234-:R-:W-:Y:S01]  /*2ab10*/  ENDCOLLECTIVE ;  /* 0x000000000000791b */ /* 0x01ffe20003800000 */
.L_x_2438:
[----:B------:R-:W-:Y:S05]  /*2ab20*/  BSYNC B1 ;  /* 0x0000000000017941 */ /* 0x000fea0003800000 */
.L_x_2437:
        /* <DEDUP_REMOVED lines=9> */
.L_x_2439:
[----:B------:R-:W-:Y:S02]  /*2abc0*/  IMAD.MOV.U32 R13, RZ, RZ, R24 ;  /* 0x000000ffff0d7224 */ /* 0x000fe400078e0018 */
[----:B------:R-:W-:Y:S01]  /*2abd0*/  IMAD.MOV.U32 R12, RZ, RZ, 0x1 ;  /* 0x00000001ff0c7424 */ /* 0x000fe200078e00ff */
[----:B------:R-:W-:-:S13]  /*2abe0*/  IADD3 R2, P0, R14, R0, RZ ;  /* 0x000000000e027210 */ /* 0x000fda0007f1e0ff */
[----:B------:R-:W-:Y:S05]  /*2abf0*/  WARPSYNC.COLLECTIVE R15, `(.L_x_2440) ;  /* 0x000000000f087348 */ /* 0x000fea0003c00000 */
[----:B------:R0:W1:Y:S02]  /*2ac00*/  SHFL.IDX P6, R14, R13, R12, R11 ;  /* 0x0000000c0d0e7389 */ /* 0x00006400000c000b */
[----:B01----:R-:W-:Y:S01]  /*2ac10*/  ENDCOLLECTIVE ;  /* 0x000000000000791b */ /* 0x003fe20003800000 */
.L_x_2440:
        /* <DEDUP_REMOVED lines=13> */
.L_x_2441:
[----:B------:R-:W-:Y:S02]  /*2acf0*/  IMAD.MOV.U32 R13, RZ, RZ, R24 ;  /* 0x000000ffff0d7224 */ /* 0x000fe400078e0018 */
[----:B------:R-:W-:Y:S01]  /*2ad00*/  IMAD.MOV.U32 R12, RZ, RZ, 0x2 ;  /* 0x00000002ff0c7424 */ /* 0x000fe200078e00ff */
[----:B------:R-:W-:-:S13]  /*2ad10*/  IADD3 R2, P0, R14, R0, RZ ;  /* 0x000000000e027210 */ /* 0x000fda0007f1e0ff */
[----:B------:R-:W-:Y:S05]  /*2ad20*/  WARPSYNC.COLLECTIVE R15, `(.L_x_2442) ;  /* 0x000000000f087348 */ /* 0x000fea0003c00000 */
[----:B------:R0:W1:Y:S02]  /*2ad30*/  SHFL.IDX P6, R14, R13, R12, R11 ;  /* 0x0000000c0d0e7389 */ /* 0x00006400000c000b */
[----:B01----:R-:W-:Y:S01]  /*2ad40*/  ENDCOLLECTIVE ;  /* 0x000000000000791b */ /* 0x003fe20003800000 */
.L_x_2442:
        /* <DEDUP_REMOVED lines=13> */
.L_x_2443:
[----:B------:R-:W-:Y:S02]  /*2ae20*/  IMAD.MOV.U32 R13, RZ, RZ, R24 ;  /* 0x000000ffff0d7224 */ /* 0x000fe400078e0018 */
[----:B------:R-:W-:Y:S01]  /*2ae30*/  IMAD.MOV.U32 R12, RZ, RZ, 0x3 ;  /* 0x00000003ff0c7424 */ /* 0x000fe200078e00ff */
[----:B------:R-:W-:-:S13]  /*2ae40*/  IADD3 R2, P0, R14, R0, RZ ;  /* 0x000000000e027210 */ /* 0x000fda0007f1e0ff */
[----:B------:R-:W-:Y:S05]  /*2ae50*/  WARPSYNC.COLLECTIVE R15, `(.L_x_2444) ;  /* 0x000000000f087348 */ /* 0x000fea0003c00000 */
[----:B------:R0:W1:Y:S02]  /*2ae60*/  SHFL.IDX P6, R14, R13, R12, R11 ;  /* 0x0000000c0d0e7389 */ /* 0x00006400000c000b */
[----:B01----:R-:W-:Y:S01]  /*2ae70*/  ENDCOLLECTIVE ;  /* 0x000000000000791b */ /* 0x003fe20003800000 */
.L_x_2444:
        /* <DEDUP_REMOVED lines=13> */
.L_x_2445:
[----:B------:R-:W-:Y:S02]  /*2af50*/  IMAD.MOV.U32 R13, RZ, RZ, R24 ;  /* 0x000000ffff0d7224 */ /* 0x000fe400078e0018 */
[----:B------:R-:W-:Y:S01]  /*2af60*/  IMAD.MOV.U32 R12, RZ, RZ, 0x4 ;  /* 0x00000004ff0c7424 */ /* 0x000fe200078e00ff */
[----:B------:R-:W-:-:S13]  /*2af70*/  IADD3 R2, P0, R14, R0, RZ ;  /* 0x000000000e027210 */ /* 0x000fda0007f1e0ff */
[----:B------:R-:W-:Y:S05]  /*2af80*/  WARPSYNC.COLLECTIVE R15, `(.L_x_2446) ;  /* 0x000000000f087348 */ /* 0x000fea0003c00000 */
[----:B------:R0:W1:Y:S02]  /*2af90*/  SHFL.IDX P6, R14, R13, R12, R11 ;  /* 0x0000000c0d0e7389 */ /* 0x00006400000c000b */
[----:B01----:R-:W-:Y:S01]  /*2afa0*/  ENDCOLLECTIVE ;  /* 0x000000000000791b */ /* 0x003fe20003800000 */
.L_x_2446:
        /* <DEDUP_REMOVED lines=13> */
.L_x_2447:
[----:B------:R-:W-:Y:S02]  /*2b080*/  IMAD.MOV.U32 R13, RZ, RZ, R24 ;  /* 0x000000ffff0d7224 */ /* 0x000fe400078e0018 */
[----:B------:R-:W-:Y:S01]  /*2b090*/  IMAD.MOV.U32 R12, RZ, RZ, 0x5 ;  /* 0x00000005ff0c7424 */ /* 0x000fe200078e00ff */
[----:B------:R-:W-:-:S13]  /*2b0a0*/  IADD3 R2, P0, R14, R0, RZ ;  /* 0x000000000e027210 */ /* 0x000fda0007f1e0ff */
[----:B------:R-:W-:Y:S05]  /*2b0b0*/  WARPSYNC.COLLECTIVE R15, `(.L_x_2448) ;  /* 0x000000000f087348 */ /* 0x000fea0003c00000 */
[----:B------:R0:W1:Y:S02]  /*2b0c0*/  SHFL.IDX P6, R14, R13, R12, R11 ;  /* 0x0000000c0d0e7389 */ /* 0x00006400000c000b */
[----:B01----:R-:W-:Y:S01]  /*2b0d0*/  ENDCOLLECTIVE ;  /* 0x000000000000791b */ /* 0x003fe20003800000 */
.L_x_2448:
        /* <DEDUP_REMOVED lines=13> */
.L_x_2449:
[----:B------:R-:W-:Y:S05]  /*2b1b0*/  BRA `(.L_x_2450) ;  /* 0xffffffbc00f87947 */ /* 0x000fea000383ffff */
.L_x_2336:
[----:B------:R-:W-:Y:S01]  /*2b1c0*/  BSSY B0, `(.L_x_2451) ;  /* 0x0000008000007945 */ /* 0x000fe20003800000 */
[----:B------:R-:W-:Y:S02]  /*2b1d0*/  IMAD.MOV.U32 R13, RZ, RZ, R32 ;  /* 0x000000ffff0d7224 */ /* 0x000fe400078e0020 */
[----:B------:R-:W-:Y:S02]  /*2b1e0*/  IMAD.MOV.U32 R12, RZ, RZ, RZ ;  /* 0x000000ffff0c7224 */ /* 0x000fe400078e00ff */
[----:B------:R-:W-:Y:S02]  /*2b1f0*/  IMAD.MOV.U32 R11, RZ, RZ, 0x1f ;  /* 0x0000001fff0b7424 */ /* 0x000fe400078e00ff */
[----:B------:R-:W-:-:S07]  /*2b200*/  IMAD.MOV.U32 R15, RZ, RZ, -0x1 ;  /* 0xffffffffff0f7424 */ /* 0x000fce00078e00ff */
[----:B012--5:R-:W-:Y:S05]  /*2b210*/  WARPSYNC.COLLECTIVE R15, `(.L_x_2452) ;  /* 0x000000000f087348 */ /* 0x027fea0003c00000 */
[----:B------:R3:W4:Y:S02]  /*2b220*/  SHFL.IDX P6, R14, R13, R12, R11 ;  /* 0x0000000c0d0e7389 */ /* 0x00072400000c000b */
[----:B012345:R-:W-:Y:S01]  /*2b230*/  ENDCOLLECTIVE ;  /* 0x000000000000791b */ /* 0x03ffe20003800000 */
.L_x_2452:
[----:B------:R-:W-:Y:S05]  /*2b240*/  BSYNC B0 ;  /* 0x0000000000007941 */ /* 0x000fea0003800000 */
.L_x_2451:
[----:B------:R-:W-:Y:S05]  /*2b250*/  BRA `(.L_x_2453) ;  /* 0xffffffc000c87947 */ /* 0x000fea000383ffff */
.L_x_2339:
[----:B0-----:R0:W1:Y:S02]  /*2b260*/  SYNCS.PHASECHK.TRANS64.TRYWAIT P0, [R7+URZ+0x32420], R0 ;  /* 0x03242000070075a7 */ /* 0x001064000800017f */
[----:B-1----:R-:W-:Y:S05]  /*2b270*/  @!P0 NANOSLEEP.SYNCS 0x989680 ;  /* 0x009896800000895d */ /* 0x002fea0003900000 */
[----:B------:R-:W1:Y:S02]  /*2b280*/  @!P0 SYNCS.PHASECHK.TRANS64 P0, [R7+URZ+0x32420], R0 ;  /* 0x03242000070085a7 */ /* 0x000e64000800007f */
[----:B-1----:R-:W-:Y:S05]  /*2b290*/  @!P0 BRA `(.L_x_2339) ;  /* 0xfffffffc00f08947 */ /* 0x002fea000383ffff */
[----:B------:R-:W-:Y:S05]  /*2b2a0*/  BRA `(.L_x_2454) ;  /* 0xffffffc400107947 */ /* 0x000fea000383ffff */
.L_x_2340:
        /* <DEDUP_REMOVED lines=8> */
[----:B0-23-5:R-:W-:Y:S05]  /*2b330*/  WARPSYNC.COLLECTIVE R15, `(.L_x_2456) ;  /* 0x000000000f087348 */ /* 0x02dfea0003c00000 */
[----:B------:R1:W4:Y:S02]  /*2b340*/  SHFL.IDX P6, R14, R13, R12, R11 ;  /* 0x0000000c0d0e7389 */ /* 0x00032400000c000b */
[----:B012345:R-:W-:Y:S01]  /*2b350*/  ENDCOLLECTIVE ;  /* 0x000000000000791b */ /* 0x03ffe20003800000 */
.L_x_2456:
[----:B------:R-:W-:Y:S05]  /*2b360*/  BSYNC B0 ;  /* 0x0000000000007941 */ /* 0x000fea0003800000 */
.L_x_2455:
[----:B------:R-:W-:Y:S05]  /*2b370*/  BRA `(.L_x_2457) ;  /* 0xffffffc000f87947 */ /* 0x000fea000383ffff */
.L_x_2343:
[----:B------:R-:W-:Y:S01]  /*2b380*/  BSSY B1, `(.L_x_2458) ;  /* 0x0000006000017945 */ /* 0x000fe20003800000 */
[----:B------:R-:W-:-:S07]  /*2b390*/  IMAD.MOV.U32 R15, RZ, RZ, -0x1 ;  /* 0xffffffffff0f7424 */ /* 0x000fce00078e00ff */
[----:B0-23-5:R-:W-:Y:S05]  /*2b3a0*/  WARPSYNC.COLLECTIVE R15, `(.L_x_2459) ;  /* 0x000000000f0c7348 */ /* 0x02dfea0003c00000 */
[----:B------:R-:W-:Y:S02]  /*2b3b0*/  ELECT P6, UR62, PT ;  /* 0x00000000003e782f */ /* 0x000fe400038c0000 */
[----:B------:R-:W-:Y:S01]  /*2b3c0*/  MOV R14, UR62 ;  /* 0x0000003e000e7c02 */ /* 0x000fe20008000f00 */
[----:B0-23-5:R-:W-:Y:S10]  /*2b3d0*/  ENDCOLLECTIVE ;  /* 0x000000000000791b */ /* 0x02dff40003800000 */
.L_x_2459:
[----:B------:R-:W-:Y:S05]  /*2b3e0*/  BSYNC B1 ;  /* 0x0000000000017941 */ /* 0x000fea0003800000 */
.L_x_2458:
[----:B------:R-:W-:Y:S05]  /*2b3f0*/  BRA `(.L_x_2460) ;  /* 0xffffffc000f07947 */ /* 0x000fea000383ffff */
.L_x_2345:
[----:B0-----:R0:W1:Y:S02]  /*2b400*/  SYNCS.PHASECHK.TRANS64.TRYWAIT P1, [R5+URZ+0x32440], R0 ;  /* 0x03244000050075a7 */ /* 0x001064000802017f */
[----:B-1----:R-:W-:Y:S05]  /*2b410*/  @!P1 NANOSLEEP.SYNCS 0x989680 ;  /* 0x009896800000995d */ /* 0x002fea0003900000 */
[----:B------:R-:W1:Y:S02]  /*2b420*/  @!P1 SYNCS.PHASECHK.TRANS64 P1, [R5+URZ+0x32440], R0 ;  /* 0x03244000050095a7 */ /* 0x000e64000802007f */
[----:B-1----:R-:W-:Y:S05]  /*2b430*/  @!P1 BRA `(.L_x_2345) ;  /* 0xfffffffc00f09947 */ /* 0x002fea000383ffff */
[----:B------:R-:W-:Y:S05]  /*2b440*/  BRA `(.L_x_2461) ;  /* 0xffffffc400187947 */ /* 0x000fea000383ffff */
.L_x_2347:
[----:B-1----:R1:W4:Y:S02]  /*2b450*/  SYNCS.PHASECHK.TRANS64.TRYWAIT P1, [R3+URZ+0x32440], R2 ;  /* 0x03244002030075a7 */ /* 0x002324000802017f */
[----:B----4-:R-:W-:Y:S05]  /*2b460*/  @!P1 NANOSLEEP.SYNCS 0x989680 ;  /* 0x009896800000995d */ /* 0x010fea0003900000 */
[----:B------:R-:W4:Y:S02]  /*2b470*/  @!P1 SYNCS.PHASECHK.TRANS64 P1, [R3+URZ+0x32440], R2 ;  /* 0x03244002030095a7 */ /* 0x000f24000802007f */
[----:B----4-:R-:W-:Y:S05]  /*2b480*/  @!P1 BRA `(.L_x_2347) ;  /* 0xfffffffc00f09947 */ /* 0x010fea000383ffff */
[----:B------:R-:W-:Y:S05]  /*2b490*/  BRA `(.L_x_2462) ;  /* 0xffffffc400247947 */ /* 0x000fea000383ffff */
.L_x_2349:
[----:B----4-:R4:W0:Y:S02]  /*2b4a0*/  SYNCS.PHASECHK.TRANS64.TRYWAIT P1, [R5+URZ+0x32460], R0 ;  /* 0x03246000050075a7 */ /* 0x010824000802017f */
[----:B0-----:R-:W-:Y:S05]  /*2b4b0*/  @!P1 NANOSLEEP.SYNCS 0x989680 ;  /* 0x009896800000995d */ /* 0x001fea0003900000 */
[----:B------:R-:W0:Y:S02]  /*2b4c0*/  @!P1 SYNCS.PHASECHK.TRANS64 P1, [R5+URZ+0x32460], R0 ;  /* 0x03246000050095a7 */ /* 0x000e24000802007f */
[----:B0-----:R-:W-:Y:S05]  /*2b4d0*/  @!P1 BRA `(.L_x_2349) ;  /* 0xfffffffc00f09947 */ /* 0x001fea000383ffff */
[----:B------:R-:W-:Y:S05]  /*2b4e0*/  BRA `(.L_x_2463) ;  /* 0xffffffc400207947 */ /* 0x000fea000383ffff */
        .type           $_ZN7cutlass13device_kernelIN5flash11enable_sm90INS1_16FlashAttnFwdSm90INS1_25CollectiveMainloopFwdSm90ILi2EN4cute5tupleIJNS5_1CILi1EEES8_S8_EEENS6_IJNS7_ILi128EEENS7_ILi96EEENS7_ILi64EEEEEELi256ENS_6half_tEfNS_4arch4Sm90ELb0ELb1ELb1ELb0ELb1ELb0ELb1ELb1ELb0ELb1ELb0ELb0EEENS1_21CollectiveEpilogueFwdINS6_IJSA_NS7_ILi256EEESB_EEES9_SE_SG_Li256ELb0ELb1ELb0ELb0EEENS1_30DynamicPersistentTileSchedulerILi256ELi128ELb0ELb1ELb1EEEEEEEEEvNT_6ParamsE$_ZZN5flash25CollectiveMainloopFwdSm90ILi2EN4cute5tupleIJNS1_1CILi1EEES4_S4_EEENS2_IJNS3_ILi128EEENS3_ILi96EEENS3_ILi64EEEEEELi256EN7cutlass6half_tEfNSA_4arch4Sm90ELb0ELb1ELb1ELb0ELb1ELb0ELb1ELb1ELb0ELb1ELb0ELb0EE3mmaINS_16FlashAttnFwdSm90ISE_NS_21CollectiveEpilogueFwdINS2_IJS6_NS3_ILi256EEES7_EEES5_SB_SD_Li256ELb0ELb1ELb0ELb0EEENS_30DynamicPersistentTileSchedulerILi256ELi128ELb0ELb1ELb1EEEE13SharedStorageENS1_6TensorINS1_11ArrayEngineIfLm128EEENS1_6LayoutINS2_IJNS2_IJNS3_ILi2EEEST_NS3_ILi32EEEEEES4_S4_EEENS2_IJNS2_IJS4_ST_NS3_ILi4EEEEEENS3_ILi0EEESZ_EEEEEEENS_7SoftmaxILi2ELi0EEEEEbRKNSE_6ParamsENSA_13PipelineAsyncILi2EEES19_RNSA_13PipelineStateILj2EEERT0_RT1_iRiRKNS_16SeqlenInfoQKNewKILb0ELb0EEENS2_IJiiiiEEERT_ENKUliT_T0_T1_E_clIZSF_ISO_S12_S14_EbS17_S19_S19_S1C_S1E_S1G_iS1H_S1L_S1M_S1O_EUlRS1P_iE1_NS3_ILb0EEENS3_ILb1EEEEEDaiS1P_S1Q_S1R_,@function
        .size           $_ZN7cutlass13device_kernelIN5flash11enable_sm90INS1_16FlashAttnFwdSm90INS1_25CollectiveMainloopFwdSm90ILi2EN4cute5tupleIJNS5_1CILi1EEES8_S8_EEENS6_IJNS7_ILi128EEENS7_ILi96EEENS7_ILi64EEEEEELi256ENS_6half_tEfNS_4arch4Sm90ELb0ELb1ELb1ELb0ELb1ELb0ELb1ELb1ELb0ELb1ELb0ELb0EEENS1_21CollectiveEpilogueFwdINS6_IJSA_NS7_ILi256EEESB_EEES9_SE_SG_Li256ELb0ELb1ELb0ELb0EEENS1_30DynamicPersistentTileSchedulerILi256ELi128ELb0ELb1ELb1EEEEEEEEEvNT_6ParamsE$_ZZN5flash25CollectiveMainloopFwdSm90ILi2EN4cute5tupleIJNS1_1CILi1EEES4_S4_EEENS2_IJNS3_ILi128EEENS3_ILi96EEENS3_ILi64EEEEEELi256EN7cutlass6half_tEfNSA_4arch4Sm90ELb0ELb1ELb1ELb0ELb1ELb0ELb1ELb1ELb0ELb1ELb0ELb0EE3mmaINS_16FlashAttnFwdSm90ISE_NS_21CollectiveEpilogueFwdINS2_IJS6_NS3_ILi256EEES7_EEES5_SB_SD_Li256ELb0ELb1ELb0ELb0EEENS_30DynamicPersistentTileSchedulerILi256ELi128ELb0ELb1ELb1EEEE13SharedStorageENS1_6TensorINS1_11ArrayEngineIfLm128EEENS1_6LayoutINS2_IJNS2_IJNS3_ILi2EEEST_NS3_ILi32EEEEEES4_S4_EEENS2_IJNS2_IJS4_ST_NS3_ILi4EEEEEENS3_ILi0EEESZ_EEEEEEENS_7SoftmaxILi2ELi0EEEEEbRKNSE_6ParamsENSA_13PipelineAsyncILi2EEES19_RNSA_13PipelineStateILj2EEERT0_RT1_iRiRKNS_16SeqlenInfoQKNewKILb0ELb0EEENS2_IJiiiiEEERT_ENKUliT_T0_T1_E_clIZSF_ISO_S12_S14_EbS17_S19_S19_S1C_S1E_S1G_iS1H_S1L_S1M_S1O_EUlRS1P_iE1_NS3_ILb0EEENS3_ILb1EEEEEDaiS1P_S1Q_S1R_,(.L_x_6455 - $_ZN7cutlass13device_kernelIN5flash11enable_sm90INS1_16FlashAttnFwdSm90INS1_25CollectiveMainloopFwdSm90ILi2EN4cute5tupleIJNS5_1CILi1EEES8_S8_EEENS6_IJNS7_ILi128EEENS7_ILi96EEENS7_ILi64EEEEEELi256ENS_6half_tEfNS_4arch4Sm90ELb0ELb1ELb1ELb0ELb1ELb0ELb1ELb1ELb0ELb1ELb0ELb0EEENS1_21CollectiveEpilogueFwdINS6_IJSA_NS7_ILi256EEESB_EEES9_SE_SG_Li256ELb0ELb1ELb0ELb0EEENS1_30DynamicPersistentTileSchedulerILi256ELi128ELb0ELb1ELb1EEEEEEEEEvNT_6ParamsE$_ZZN5flash25CollectiveMainloopFwdSm90ILi2EN4cute5tupleIJNS1_1CILi1EEES4_S4_EEENS2_IJNS3_ILi128EEENS3_ILi96EEENS3_ILi64EEEEEELi256EN7cutlass6half_tEfNSA_4arch4Sm90ELb0ELb1ELb1ELb0ELb1ELb0ELb1ELb1ELb0ELb1ELb0ELb0EE3mmaINS_16FlashAttnFwdSm90ISE_NS_21CollectiveEpilogueFwdINS2_IJS6_NS3_ILi256EEES7_EEES5_SB_SD_Li256ELb0ELb1ELb0ELb0EEENS_30DynamicPersistentTileSchedulerILi256ELi128ELb0ELb1ELb1EEEE13SharedStorageENS1_6TensorINS1_11ArrayEngineIfLm128EEENS1_6LayoutINS2_IJNS2_IJNS3_ILi2EEEST_NS3_ILi32EEEEEES4_S4_EEENS2_IJNS2_IJS4_ST_NS3_ILi4EEEEEENS3_ILi0EEESZ_EEEEEEENS_7SoftmaxILi2ELi0EEEEEbRKNSE_6ParamsENSA_13PipelineAsyncILi2EEES19_RNSA_13PipelineStateILj2EEERT0_RT1_iRiRKNS_16SeqlenInfoQKNewKILb0ELb0EEENS2_IJiiiiEEERT_ENKUliT_T0_T1_E_clIZSF_ISO_S12_S14_EbS17_S19_S19_S1C_S1E_S1G_iS1H_S1L_S1M_S1O_EUlRS1P_iE1_NS3_ILb0EEENS3_ILb1EEEEEDaiS1P_S1Q_S1R_)
$_ZN7cutlass13device_kernelIN5flash11enable_sm90INS1_16FlashAttnFwdSm90INS1_25CollectiveMainloopFwdSm90ILi2EN4cute5tupleIJNS5_1CILi1EEES8_S8_EEENS6_IJNS7_ILi128EEENS7_ILi96EEENS7_ILi64EEEEEELi256ENS_6half_tEfNS_4arch4Sm90ELb0ELb1ELb1ELb0ELb1ELb0ELb1ELb1ELb0ELb1ELb0ELb0EEENS1_21CollectiveEpilogueFwdINS6_IJSA_NS7_ILi256EEESB_EEES9_SE_SG_Li256ELb0ELb1ELb0ELb0EEENS1_30DynamicPersistentTileSchedulerILi256ELi128ELb0ELb1ELb1EEEEEEEEEvNT_6ParamsE$_ZZN5flash25CollectiveMainloopFwdSm90ILi2EN4cute5tupleIJNS1_1CILi1EEES4_S4_EEENS2_IJNS3_ILi128EEENS3_ILi96EEENS3_ILi64EEEEEELi256EN7cutlass6half_tEfNSA_4arch4Sm90ELb0ELb1ELb1ELb0ELb1ELb0ELb1ELb1ELb0ELb1ELb0ELb0EE3mmaINS_16FlashAttnFwdSm90ISE_NS_21CollectiveEpilogueFwdINS2_IJS6_NS3_ILi256EEES7_EEES5_SB_SD_Li256ELb0ELb1ELb0ELb0EEENS_30DynamicPersistentTileSchedulerILi256ELi128ELb0ELb1ELb1EEEE13SharedStorageENS1_6TensorINS1_11ArrayEngineIfLm128EEENS1_6LayoutINS2_IJNS2_IJNS3_ILi2EEEST_NS3_ILi32EEEEEES4_S4_EEENS2_IJNS2_IJS4_ST_NS3_ILi4EEEEEENS3_ILi0EEESZ_EEEEEEENS_7SoftmaxILi2ELi0EEEEEbRKNSE_6ParamsENSA_13PipelineAsyncILi2EEES19_RNSA_13PipelineStateILj2EEERT0_RT1_iRiRKNS_16SeqlenInfoQKNewKILb0ELb0EEENS2_IJiiiiEEERT_ENKUliT_T0_T1_E_clIZSF_ISO_S12_S14_EbS17_S19_S19_S1C_S1E_S1G_iS1H_S1L_S1M_S1O_EUlRS1P_iE1_NS3_ILb0EEENS3_ILb1EEEEEDaiS1P_S1Q_S1R_:
[----:B------:R-:W-:Y:S05]  /*2b4f0*/  YIELD ;  /* 0x0000000000007946 */ /* 0x000fea0003800000 */
[----:B------:R-:W-:Y:S02]  /*2b500*/  ULDC UR4, c[0x0][0x20] ;  /* 0x0000080000047ab9 */ /* 0x000fe40000000800 */
[----:B------:R-:W-:-:S05]  /*2b510*/  VIADD R0, R0, -UR4 ;  /* 0x8000000400007c36 */ /* 0x000fca0008000000 */
[----:B------:R-:W2:Y:S01]  /*2b520*/  LDL.64 R2, [R0] ;  /* 0x0000000000027983 */ /* 0x000ea20000100a00 */
[----:B------:R-:W0:Y:S02]  /*2b530*/  LDC.64 R4, c[0x0][0x208] ;  /* 0x00008200ff047b82 */ /* 0x000e240000000a00 */
[----:B0-----:R-:W-:Y:S02]  /*2b540*/  R2UR UR4, R4 ;  /* 0x00000000040472ca */ /* 0x001fe400000e0000 */
[----:B------:R-:W-:-:S13]  /*2b550*/  R2UR UR5, R5 ;  /* 0x00000000050572ca */ /* 0x000fda00000e0000 */
[----:B--2---:R-:W2:Y:S01]  /*2b560*/  LD.E R6, desc[UR4][R2.64] ;  /* 0x0000000402067980 */ /* 0x004ea2000c101900 */
[----:B------:R-:W-:Y:S02]  /*2b570*/  R2UR UR4, R4 ;  /* 0x00000000040472ca */ /* 0x000fe400000e0000 */
[----:B------:R-:W-:Y:S01]  /*2b580*/  R2UR UR5, R5 ;  /* 0x00000000050572ca */ /* 0x000fe200000e0000 */
[----:B--2---:R-:W-:-:S12]  /*2b590*/  VIADD R11, R6, 0x1 ;  /* 0x00000001060b7836 */ /* 0x004fd80000000000 */
[----:B------:R-:W2:Y:S01]  /*2b5a0*/  LD.E R6, desc[UR4][R2.64+0x8] ;  /* 0x0000080402067980 */ /* 0x000ea2000c101900 */
[----:B------:R-:W-:-:S13]  /*2b5b0*/  ISETP.NE.AND P0, PT, R11, 0x2, PT ;  /* 0x000000020b00780c */ /* 0x000fda0003f05270 */
[----:B------:R-:W-:Y:S02]  /*2b5c0*/  @!P0 R2UR UR6, R4 ;  /* 0x00000000040682ca */ /* 0x000fe400000e0000 */
[----:B------:R-:W-:-:S13]  /*2b5d0*/  @!P0 R2UR UR7, R5 ;  /* 0x00000000050782ca */ /* 0x000fda00000e0000 */
[----:B------:R-:W3:Y:S01]  /*2b5e0*/  @!P0 LD.E R7, desc[UR6][R2.64+0x4] ;  /* 0x0000040602078980 */ /* 0x000ee2000c101900 */
[C---:B------:R-:W-:Y:S02]  /*2b5f0*/  R2UR UR4, R4.reuse ;  /* 0x00000000040472ca */ /* 0x040fe400000e0000 */
[C---:B------:R-:W-:Y:S02]  /*2b600*/  R2UR UR5, R5.reuse ;  /* 0x00000000050572ca */ /* 0x040fe400000e0000 */
[C---:B------:R-:W-:Y:S02]  /*2b610*/  R2UR UR6, R4.reuse ;  /* 0x00000000040672ca */ /* 0x040fe400000e0000 */
[C---:B------:R-:W-:Y:S02]  /*2b620*/  R2UR UR7, R5.reuse ;  /* 0x00000000050772ca */ /* 0x040fe400000e0000 */
[----:B------:R-:W-:Y:S02]  /*2b630*/  @!P0 R2UR UR8, R4 ;  /* 0x00000000040882ca */ /* 0x000fe400000e0000 */
[----:B------:R-:W-:-:S02]  /*2b640*/  @!P0 R2UR UR9, R5 ;  /* 0x00000000050982ca */ /* 0x000fc400000e0000 */
[----:B------:R-:W-:Y:S02]  /*2b650*/  @!P0 R2UR UR10, R4 ;  /* 0x00000000040a82ca */ /* 0x000fe400000e0000 */
[----:B------:R-:W-:Y:S01]  /*2b660*/  @!P0 R2UR UR11, R5 ;  /* 0x00000000050b82ca */ /* 0x000fe200000e0000 */
[----:B------:R0:W-:Y:S08]  /*2b670*/  ST.E desc[UR4][R2.64], R11 ;  /* 0x0000000b02007985 */ /* 0x0001f0000c101904 */
[----:B------:R1:W-:Y:S01]  /*2b680*/  @!P0 ST.E desc[UR8][R2.64], RZ ;  /* 0x000000ff02008985 */ /* 0x0003e2000c101908 */
[----:B--2---:R-:W-:-:S05]  /*2b690*/  VIADD R13, R6, 0x1 ;  /* 0x00000001060d7836 */ /* 0x004fca0000000000 */
[----:B------:R1:W-:Y:S01]  /*2b6a0*/  ST.E desc[UR6][R2.64+0x8], R13 ;  /* 0x0000080d02007985 */ /* 0x0003e2000c101906 */
[----:B---3--:R-:W-:-:S05]  /*2b6b0*/  @!P0 LOP3.LUT R15, R7, 0x1, RZ, 0x3c, !PT ;  /* 0x00000001070f8812 */ /* 0x008fca00078e3cff */
[----:B------:R1:W-:Y:S04]  /*2b6c0*/  @!P0 ST.E desc[UR10][R2.64+0x4], R15 ;  /* 0x0000040f02008985 */ /* 0x0003e8000c10190a */
[----:B------:R-:W2:Y:S01]  /*2b6d0*/  LDL.64 R8, [R0+0x18] ;  /* 0x0000180000087983 */ /* 0x000ea20000100a00 */
[----:B------:R-:W-:Y:S02]  /*2b6e0*/  R2UR UR4, R4 ;  /* 0x00000000040472ca */ /* 0x000fe400000e0000 */
[----:B------:R-:W-:Y:S01]  /*2b6f0*/  R2UR UR5, R5 ;  /* 0x00000000050572ca */ /* 0x000fe200000e0000 */
[----:B------:R-:W3:-:S12]  /*2b700*/  LDL.64 R6, [R0] ;  /* 0x0000000000067983 */ /* 0x000ed80000100a00 */
[----:B--2---:R-:W2:Y:S01]  /*2b710*/  LD.E R14, desc[UR4][R8.64] ;  /* 0x00000004080e7980 */ /* 0x004ea2000c101900 */
[C---:B------:R-:W-:Y:S02]  /*2b720*/  R2UR UR4, R4.reuse ;  /* 0x00000000040472ca */ /* 0x040fe400000e0000 */
[C---:B------:R-:W-:Y:S02]  /*2b730*/  R2UR UR5, R5.reuse ;  /* 0x00000000050572ca */ /* 0x040fe400000e0000 */
[----:B------:R-:W-:Y:S02]  /*2b740*/  R2UR UR6, R4 ;  /* 0x00000000040672ca */ /* 0x000fe400000e0000 */
[----:B------:R-:W-:Y:S01]  /*2b750*/  R2UR UR7, R5 ;  /* 0x00000000050772ca */ /* 0x000fe200000e0000 */
[----:B------:R-:W-:Y:S08]  /*2b760*/  BSSY B2, `(.L_x_2464) ;  /* 0x0000007000027945 */ /* 0x000ff00003800000 */
[----:B---3--:R1:W5:Y:S04]  /*2b770*/  LD.E R12, desc[UR4][R6.64] ;  /* 0x00000004060c7980 */ /* 0x008368000c101900 */
[----:B0-----:R1:W5:Y:S01]  /*2b780*/  LD.E R11, desc[UR6][R6.64+0x4] ;  /* 0x00000406060b7980 */ /* 0x001362000c101900 */
[----:B--2---:R-:W-:-:S04]  /*2b790*/  LOP3.LUT R14, R14, 0x1, RZ, 0xfc, !PT ;  /* 0x000000010e0e7812 */ /* 0x004fc800078efcff */
[----:B------:R-:W-:-:S13]  /*2b7a0*/  ISETP.NE.AND P0, PT, R14, 0x3, PT ;  /* 0x000000030e00780c */ /* 0x000fda0003f05270 */
[----:B-1----:R-:W-:Y:S05]  /*2b7b0*/  @!P0 BRA `(.L_x_2465) ;  /* 0x0000000000048947 */ /* 0x002fea0003800000 */
[----:B------:R-:W-:Y:S01]  /*2b7c0*/  BPT.TRAP 0x1 ;  /* 0x000000040000795c */ /* 0x000fe20000300000 */
.L_x_2465:
[----:B------:R-:W-:Y:S05]  /*2b7d0*/  BSYNC B2 ;  /* 0x0000000000027941 */ /* 0x000fea0003800000 */
.L_x_2464:
[----:B------:R-:W-:Y:S02]  /*2b7e0*/  R2UR UR4, R4 ;  /* 0x00000000040472ca */ /* 0x000fe400000e0000 */
[----:B------:R-:W-:-:S13]  /*2b7f0*/  R2UR UR5, R5 ;  /* 0x00000000050572ca */ /* 0x000fda00000e0000 */
[----:B------:R-:W2:Y:S01]  /*2b800*/  LD.E.64 R2, desc[UR4][R8.64+0x18] ;  /* 0x0000180408027980 */ /* 0x000ea2000c101b00 */
[----:B-----5:R-:W-:Y:S02]  /*2b810*/  SHF.L.U32 R13, R11, 0x1f, RZ ;  /* 0x0000001f0b0d7819 */ /* 0x020fe400000006ff */
[----:B--2---:R-:W-:-:S05]  /*2b820*/  MOV R3, R2 ;  /* 0x0000000200037202 */ /* 0x004fca0000000f00 */
[----:B------:R-:W-:-:S04]  /*2b830*/  IMAD R12, R12, 0x8, R3 ;  /* 0x000000080c0c7824 */ /* 0x000fc800078e0203 */
[----:B------:R0:W1:Y:S01]  /*2b840*/  SYNCS.PHASECHK.TRANS64.TRYWAIT P0, [R12+URZ], R13 ;  /* 0x0000000d0c0075a7 */ /* 0x000062000800017f */
[----:B------:R-:W2:Y:S01]  /*2b850*/  LD.E R11, desc[UR4][R8.64] ;  /* 0x00000004080b7980 */ /* 0x000ea2000c101900 */
[----:B------:R-:W-:Y:S02]  /*2b860*/  R2UR UR6, R4 ;  /* 0x00000000040672ca */ /* 0x000fe400000e0000 */
[----:B------:R-:W-:Y:S01]  /*2b870*/  R2UR UR7, R5 ;  /* 0x00000000050772ca */ /* 0x000fe200000e0000 */
[----:B------:R0:W5:Y:S01]  /*2b880*/  LD.E R2, desc[UR4][R6.64] ;  /* 0x0000000406027980 */ /* 0x000162000c101900 */
[----:B------:R-:W-:Y:S11]  /*2b890*/  BSSY B2, `(.L_x_2466) ;  /* 0x0000006000027945 */ /* 0x000ff60003800000 */
[----:B------:R0:W5:Y:S01]  /*2b8a0*/  LD.E R3, desc[UR6][R6.64+0x4] ;  /* 0x0000040606037980 */ /* 0x000162000c101900 */
[----:B--2---:R-:W-:-:S04]  /*2b8b0*/  LOP3.LUT R11, R11, 0x1, RZ, 0xfc, !PT ;  /* 0x000000010b0b7812 */ /* 0x004fc800078efcff */
[----:B------:R-:W-:-:S13]  /*2b8c0*/  ISETP.NE.AND P1, PT, R11, 0x3, PT ;  /* 0x000000030b00780c */ /* 0x000fda0003f25270 */
[----:B01----:R-:W-:Y:S05]  /*2b8d0*/  @!P1 BRA `(.L_x_2467) ;  /* 0x0000000000049947 */ /* 0x003fea0003800000 */
[----:B------:R-:W-:Y:S01]  /*2b8e0*/  BPT.TRAP 0x1 ;  /* 0x000000040000795c */ /* 0x000fe20000300000 */
.L_x_2467:
[----:B------:R-:W-:Y:S05]  /*2b8f0*/  BSYNC B2 ;  /* 0x0000000000027941 */ /* 0x000fea0003800000 */
.L_x_2466:
[----:B------:R-:W-:Y:S04]  /*2b900*/  BSSY B2, `(.L_x_2468) ;  /* 0x000000a000027945 */ /* 0x000fe80003800000 */
[----:B------:R-:W-:Y:S05]  /*2b910*/  @P0 BRA `(.L_x_2469) ;  /* 0x0000000000200947 */ /* 0x000fea0003800000 */
[----:B------:R-:W-:Y:S02]  /*2b920*/  R2UR UR4, R4 ;  /* 0x00000000040472ca */ /* 0x000fe400000e0000 */
[----:B------:R-:W-:-:S13]  /*2b930*/  R2UR UR5, R5 ;  /* 0x00000000050572ca */ /* 0x000fda00000e0000 */
[----:B------:R-:W2:Y:S01]  /*2b940*/  LD.E.64 R8, desc[UR4][R8.64+0x18] ;  /* 0x0000180408087980 */ /* 0x000ea2000c101b00 */
[----:B-----5:R-:W-:Y:S02]  /*2b950*/  SHF.L.U32 R3, R3, 0x1f, RZ ;  /* 0x0000001f03037819 */ /* 0x020fe400000006ff */
[----:B--2---:R-:W-:-:S05]  /*2b960*/  MOV R7, R8 ;  /* 0x0000000800077202 */ /* 0x004fca0000000f00 */
[----:B------:R-:W-:-:S04]  /*2b970*/  IMAD R2, R2, 0x8, R7 ;  /* 0x0000000802027824 */ /* 0x000fc800078e0207 */
[----:B------:R-:W0:Y:S02]  /*2b980*/  SYNCS.PHASECHK.TRANS64.TRYWAIT P0, [R2+URZ], R3 ;  /* 0x00000003020075a7 */ /* 0x000e24000800017f */
[----:B0-----:R-:W-:Y:S05]  /*2b990*/  @!P0 BRA `(.L_x_2470) ;  /* 0x000001b8000c8947 */ /* 0x001fea0003800000 */
.L_x_2469:
[----:B------:R-:W-:Y:S05]  /*2b9a0*/  BSYNC B2 ;  /* 0x0000000000027941 */ /* 0x000fea0003800000 */
.L_x_2468:
[----:B------:R-:W2:Y:S04]  /*2b9b0*/  LDL.64 R8, [R0] ;  /* 0x0000000000087983 */ /* 0x000ea80000100a00 */
[----:B------:R-:W3:Y:S01]  /*2b9c0*/  LDL.64 R6, [R0+0x28] ;  /* 0x0000280000067983 */ /* 0x000ee20000100a00 */
[C---:B------:R-:W-:Y:S02]  /*2b9d0*/  R2UR UR6, R4.reuse ;  /* 0x00000000040672ca */ /* 0x040fe400000e0000 */
[C---:B------:R-:W-:Y:S01]  /*2b9e0*/  R2UR UR7, R5.reuse ;  /* 0x00000000050772ca */ /* 0x040fe200000e0000 */
[----:B0----5:R-:W4:Y:S01]  /*2b9f0*/  LDL.64 R2, [R0+0x20] ;  /* 0x0000200000027983 */ /* 0x021f220000100a00 */
[C---:B------:R-:W-:Y:S02]  /*2ba00*/  R2UR UR4, R4.reuse ;  /* 0x00000000040472ca */ /* 0x040fe400000e0000 */
[----:B------:R-:W-:Y:S01]  /*2ba10*/  R2UR UR5, R5 ;  /* 0x00000000050572ca */ /* 0x000fe200000e0000 */
[----:B------:R-:W4:Y:S08]  /*2ba20*/  LDL.64 R12, [R0+0x8] ;  /* 0x00000800000c7983 */ /* 0x000f300000100a00 */
[----:B--2---:R-:W2:Y:S04]  /*2ba30*/  LD.E R9, desc[UR6][R8.64] ;  /* 0x0000000608097980 */ /* 0x004ea8000c101900 */
[----:B---3--:R-:W2:Y:S01]  /*2ba40*/  LD.E.64 R14, desc[UR4][R6.64] ;  /* 0x00000004060e7980 */ /* 0x008ea2000c101b00 */
[----:B------:R-:W-:Y:S05]  /*2ba50*/  WARPSYNC.ALL ;  /* 0x0000000000007948 */ /* 0x000fea0003800000 */
[----:B------:R-:W-:-:S02]  /*2ba60*/  R2UR UR4, R4 ;  /* 0x00000000040472ca */ /* 0x000fc400000e0000 */
[C---:B------:R-:W-:Y:S02]  /*2ba70*/  R2UR UR5, R5.reuse ;  /* 0x00000000050572ca */ /* 0x040fe400000e0000 */
[----:B------:R-:W-:Y:S02]  /*2ba80*/  R2UR UR6, R4 ;  /* 0x00000000040672ca */ /* 0x000fe400000e0000 */
[----:B------:R-:W-:-:S09]  /*2ba90*/  R2UR UR7, R5 ;  /* 0x00000000050772ca */ /* 0x000fd200000e0000 */
[----:B----4-:R0:W-:Y:S04]  /*2baa0*/  ST.E desc[UR4][R12.64], RZ ;  /* 0x000000ff0c007985 */ /* 0x0101e8000c101904 */
[----:B------:R-:W3:Y:S01]  /*2bab0*/  LD.E.64 R6, desc[UR6][R2.64] ;  /* 0x0000000602067980 */ /* 0x000ee2000c101b00 */
[----:B--2---:R-:W-:Y:S01]  /*2bac0*/  IMAD R8, R9, 0x300, R14 ;  /* 0x0000030009087824 */ /* 0x004fe200078e020e */
[----:B------:R-:W-:Y:S01]  /*2bad0*/  WARPGROUP.ARRIVE ;  /* 0x00000000000079c5 */ /* 0x000fe20000000000 */
[----:B------:R-:W-:Y:S01]  /*2bae0*/  IMAD.MOV.U32 R9, RZ, RZ, R15 ;  /* 0x000000ffff097224 */ /* 0x000fe200078e000f */
[----:B------:R-:W-:Y:S01]  /*2baf0*/  R2UR UR8, R4 ;  /* 0x00000000040872ca */ /* 0x000fe200000e0000 */
[----:B------:R-:W-:Y:S01]  /*2bb00*/  IMAD.MOV.U32 R195, RZ, RZ, 0x1 ;  /* 0x00000001ffc37424 */ /* 0x000fe200078e00ff */
[----:B------:R-:W-:-:S02]  /*2bb10*/  R2UR UR6, R8 ;  /* 0x00000000080672ca */ /* 0x000fc400000e0000 */
[----:B------:R-:W-:Y:S02]  /*2bb20*/  R2UR UR7, R9 ;  /* 0x00000000090772ca */ /* 0x000fe400000e0000 */
[C---:B------:R-:W-:Y:S02]  /*2bb30*/  R2UR UR9, R5.reuse ;  /* 0x00000000050972ca */ /* 0x040fe400000e0000 */
[----:B------:R-:W-:Y:S02]  /*2bb40*/  R2UR UR10, R4 ;  /* 0x00000000040a72ca */ /* 0x000fe400000e0000 */
[----:B------:R-:W-:Y:S02]  /*2bb50*/  R2UR UR11, R5 ;  /* 0x00000000050b72ca */ /* 0x000fe400000e0000 */
[----:B---3--:R-:W-:Y:S02]  /*2bb60*/  R2UR UR4, R6 ;  /* 0x00000000060472ca */ /* 0x008fe400000e0000 */
[----:B------:R-:W-:-:S13]  /*2bb70*/  R2UR UR5, R7 ;  /* 0x00000000070572ca */ /* 0x000fda00000e0000 */
[----:B------:R-:W-:Y:S03]  /*2bb80*/  HGMMA.64x96x16.F32 R24, gdesc[UR4], RZ, !UPT, gsb0 ;  /* 0x01600000041879f0 */ /* 0x000fe6000c0008ff */
[----:B------:R-:W-:Y:S02]  /*2bb90*/  WARPGROUP.DEPBAR.LE gsb0, 0x0 ;  /* 0x00008000000079c5 */ /* 0x000fe40000010000 */
[----:B------:R0:W-:Y:S04]  /*2bba0*/  ST.E desc[UR8][R12.64], R195 ;  /* 0x000000c30c007985 */ /* 0x0001e8000c101908 */
[----:B------:R-:W2:Y:S01]  /*2bbb0*/  LD.E.64 R6, desc[UR10][R2.64] ;  /* 0x0000000a02067980 */ /* 0x000ea2000c101b00 */
[----:B------:R-:W-:Y:S01]  /*2bbc0*/  VIADD R14, R8, 0x2 ;  /* 0x00000002080e7836 */ /* 0x000fe20000000000 */
[----:B------:R-:W-:Y:S01]  /*2bbd0*/  R2UR UR7, R15 ;  /* 0x000000000f0772ca */ /* 0x000fe200000e0000 */
[----:B------:R-:W-:Y:S01]  /*2bbe0*/  WARPGROUP.ARRIVE ;  /* 0x00000000000079c5 */ /* 0x000fe20000000000 */
[----:B------:R-:W-:-:S02]  /*2bbf0*/  R2UR UR8, R4 ;  /* 0x00000000040872ca */ /* 0x000fc400000e0000 */
[----:B------:R-:W-:Y:S02]  /*2bc00*/  R2UR UR6, R14 ;  /* 0x000000000e0672ca */ /* 0x000fe400000e0000 */
[C---:B------:R-:W-:Y:S02]  /*2bc10*/  R2UR UR9, R5.reuse ;  /* 0x00000000050972ca */ /* 0x040fe400000e0000 */
[----:B------:R-:W-:Y:S02]  /*2bc20*/  R2UR UR10, R4 ;  /* 0x00000000040a72ca */ /* 0x000fe400000e0000 */
[----:B------:R-:W-:Y:S01]  /*2bc30*/  R2UR UR11, R5 ;  /* 0x00000000050b72ca */ /* 0x000fe200000e0000 */
[----:B--2---:R-:W-:Y:S01]  /*2bc40*/  VIADD R6, R6, 0x2 ;  /* 0x0000000206067836 */ /* 0x004fe20000000000 */
[----:B------:R-:W-:-:S04]  /*2bc50*/  R2UR UR5, R7 ;  /* 0x00000000070572ca */ /* 0x000fc800000e0000 */
[----:B------:R-:W-:-:S13]  /*2bc60*/  R2UR UR4, R6 ;  /* 0x00000000060472ca */ /* 0x000fda00000e0000 */
[----:B------:R-:W-:Y:S03]  /*2bc70*/  HGMMA.64x96x16.F32 R24, gdesc[UR4], R24, gsb0 ;  /* 0x01600000041879f0 */ /* 0x000fe60008000818 */
        /* <DEDUP_REMOVED lines=19> */
[----:B------:R-:W-:Y:S01]  /*2bdb0*/  WARPGROUP.ARRIVE ;  /* 0x00000000000079c5 */ /* 0x000fe20000000000 */
[----:B------:R-:W-:Y:S01]  /*2bdc0*/  IMAD.MOV.U32 R9, RZ, RZ, R15 ;  /* 0x000000ffff097224 */ /* 0x000fe200078e000f */
[----:B------:R-:W-:-:S02]  /*2bdd0*/  R2UR UR8, R4 ;  /* 0x00000000040872ca */ /* 0x000fc400000e0000 */
[----:B------:R-:W-:Y:S02]  /*2bde0*/  R2UR UR6, R8 ;  /* 0x00000000080672ca */ /* 0x000fe400000e0000 */
        /* <DEDUP_REMOVED lines=8> */
[----:B------:R-:W2:Y:S01]  /*2be70*/  LDL.64 R6, [R0+0x40] ;  /* 0x0000400000067983 */ /* 0x000ea20000100a00 */
[----:B------:R-:W-:-:S02]  /*2be80*/  R2UR UR4, R4 ;  /* 0x00000000040472ca */ /* 0x000fc400000e0000 */
        /* <DEDUP_REMOVED lines=9> */
[----:B------:R0:W5:Y:S01]  /*2bf20*/  LD.E R14, desc[UR6][R2.64+0x4] ;  /* 0x00000406020e7980 */ /* 0x000162000c101900 */
[----:B--2---:R-:W-:-:S04]  /*2bf30*/  LOP3.LUT R8, R8, 0x1, RZ, 0xfc, !PT ;  /* 0x0000000108087812 */ /* 0x004fc800078efcff */
[----:B------:R-:W-:-:S13]  /*2bf40*/  ISETP.NE.AND P0, PT, R8, 0x3, PT ;  /* 0x000000030800780c */ /* 0x000fda0003f05270 */
[----:B0-----:R-:W-:Y:S05]  /*2bf50*/  @!P0 BRA `(.L_x_2472) ;  /* 0x0000000000048947 */ /* 0x001fea0003800000 */
[----:B------:R-:W-:Y:S01]  /*2bf60*/  BPT.TRAP 0x1 ;  /* 0x000000040000795c */ /* 0x000fe20000300000 */
.L_x_2472:
[----:B------:R-:W-:Y:S05]  /*2bf70*/  BSYNC B2 ;  /* 0x0000000000027941 */ /* 0x000fea0003800000 */
.L_x_2471:
        /* <DEDUP_REMOVED lines=17> */
.L_x_2474:
[----:B------:R-:W-:Y:S05]  /*2c090*/  BSYNC B2 ;  /* 0x0000000000027941 */ /* 0x000fea0003800000 */
.L_x_2473:
        /* <DEDUP_REMOVED lines=10> */
.L_x_2476:
[----:B------:R-:W-:Y:S05]  /*2c140*/  BSYNC B2 ;  /* 0x0000000000027941 */ /* 0x000fea0003800000 */
.L_x_2475:
[----:B------:R-:W2:Y:S04]  /*2c150*/  LDL.64 R14, [R0] ;  /* 0x00000000000e7983 */ /* 0x000ea80000100a00 */
[----:B------:R-:W3:Y:S04]  /*2c160*/  LDL.64 R12, [R0+0x58] ;  /* 0x00005800000c7983 */ /* 0x000ee80000100a00 */
[----:B------:R-:W4:Y:S04]  /*2c170*/  LDL.64 R2, [R0+0x48] ;  /* 0x0000480000027983 */ /* 0x000f280000100a00 */
[----:B0----5:R-:W4:Y:S01]  /*2c180*/  LDL.64 R8, [R0+0x50] ;  /* 0x0000500000087983 */ /* 0x021f220000100a00 */
[----:B------:R-:W-:-:S02]  /*2c190*/  R2UR UR6, R4 ;  /* 0x00000000040672ca */ /* 0x000fc400000e0000 */
[C---:B------:R-:W-:Y:S02]  /*2c1a0*/  R2UR UR7, R5.reuse ;  /* 0x00000000050772ca */ /* 0x040fe400000e0000 */
[----:B------:R-:W-:Y:S02]  /*2c1b0*/  R2UR UR4, R4 ;  /* 0x00000000040472ca */ /* 0x000fe400000e0000 */
[----:B------:R-:W-:-:S09]  /*2c1c0*/  R2UR UR5, R5 ;  /* 0x00000000050572ca */ /* 0x000fd200000e0000 */
[----:B--2---:R-:W2:Y:S04]  /*2c1d0*/  LD.E R15, desc[UR6][R14.64] ;  /* 0x000000060e0f7980 */ /* 0x004ea8000c101900 */
[----:B---3--:R-:W2:Y:S01]  /*2c1e0*/  LD.E.64 R6, desc[UR4][R12.64] ;  /* 0x000000040c067980 */ /* 0x008ea2000c101b00 */
[----:B------:R-:W-:Y:S05]  /*2c1f0*/  WARPSYNC.ALL ;  /* 0x0000000000007948 */ /* 0x000fea0003800000 */
[----:B------:R-:W-:-:S02]  /*2c200*/  R2UR UR6, R4 ;  /* 0x00000000040672ca */ /* 0x000fc400000e0000 */
[C---:B------:R-:W-:Y:S02]  /*2c210*/  R2UR UR7, R5.reuse ;  /* 0x00000000050772ca */ /* 0x040fe400000e0000 */
[----:B------:R-:W-:Y:S02]  /*2c220*/  R2UR UR4, R4 ;  /* 0x00000000040472ca */ /* 0x000fe400000e0000 */
[----:B------:R-:W-:-:S09]  /*2c230*/  R2UR UR5, R5 ;  /* 0x00000000050572ca */ /* 0x000fd200000e0000 */
[----:B----4-:R-:W3:Y:S04]  /*2c240*/  LD.E R11, desc[UR6][R2.64] ;  /* 0x00000006020b7980 */ /* 0x010ee8000c101900 */
[----:B------:R-:W4:Y:S01]  /*2c250*/  LD.E.64 R18, desc[UR4][R8.64] ;  /* 0x0000000408127980 */ /* 0x000f22000c101b00 */
[----:B------:R-:W-:Y:S01]  /*2c260*/  WARPGROUP.ARRIVE ;  /* 0x00000000000079c5 */ /* 0x000fe20000000000 */
[C---:B------:R-:W-:Y:S02]  /*2c270*/  R2UR UR8, R4.reuse ;  /* 0x00000000040872ca */ /* 0x040fe400000e0000 */
[----:B------:R-:W-:Y:S02]  /*2c280*/  R2UR UR9, R5 ;  /* 0x00000000050972ca */ /* 0x000fe400000e0000 */
[----:B------:R-:W-:-:S02]  /*2c290*/  R2UR UR10, R4 ;  /* 0x00000000040a72ca */ /* 0x000fc400000e0000 */
[----:B------:R-:W-:Y:S01]  /*2c2a0*/  R2UR UR11, R5 ;  /* 0x00000000050b72ca */ /* 0x000fe200000e0000 */
[----:B--2---:R-:W-:Y:S01]  /*2c2b0*/  IMAD R6, R15, 0xc00, R6 ;  /* 0x00000c000f067824 */ /* 0x004fe200078e0206 */
[----:B------:R-:W-:-:S04]  /*2c2c0*/  R2UR UR7, R7 ;  /* 0x00000000070772ca */ /* 0x000fc800000e0000 */
[----:B------:R-:W-:Y:S02]  /*2c2d0*/  R2UR UR6, R6 ;  /* 0x00000000060672ca */ /* 0x000fe400000e0000 */
[----:B---3--:R-:W-:Y:S02]  /*2c2e0*/  ISETP.NE.U32.AND P0, PT, R11, RZ, PT ;  /* 0x000000ff0b00720c */ /* 0x008fe40003f05070 */
[----:B----4-:R-:W-:Y:S02]  /*2c2f0*/  R2UR UR4, R18 ;  /* 0x00000000120472ca */ /* 0x010fe400000e0000 */
[----:B------:R-:W-:-:S09]  /*2c300*/  R2UR UR5, R19 ;  /* 0x00000000130572ca */ /* 0x000fd200000e0000 */
[----:B------:R-:W-:-:S05]  /*2c310*/  VOTEU.ANY UP0, P0 ;  /* 0x00000000003f7886 */ /* 0x000fca0000000100 */
[----:B------:R-:W-:Y:S03]  /*2c320*/  HGMMA.64x96x16.F32 R24, gdesc[UR4], R24, UP0, gsb0 ;  /* 0x01600000041879f0 */ /* 0x000fe6000b800818 */
        /* <DEDUP_REMOVED lines=234> */
[----:B--2---:R-:W-:Y:S02]  /*2d1d0*/  VIADD R6, R8, 0xc06 ;  /* 0x00000c0608067836 */ /* 0x004fe40000000000 */
[----:B------:R-:W-:-:S03]  /*2d1e0*/  IMAD.MOV.U32 R7, RZ, RZ, R9 ;  /* 0x000000ffff077224 */ /* 0x000fc600078e0009 */
[----:B------:R-:W-:Y:S02]  /*2d1f0*/  R2UR UR4, R6 ;  /* 0x00000000060472ca */ /* 0x000fe400000e0000 */
[----:B------:R-:W-:-:S13]  /*2d200*/  R2UR UR5, R7 ;  /* 0x00000000070572ca */ /* 0x000fda00000e0000 */
[----:B------:R-:W-:Y:S03]  /*2d210*/  HGMMA.64x96x16.F32 R24, gdesc[UR4], R24, gsb0 ;  /* 0x01600000041879f0 */ /* 0x000fe60008000818 */
[----:B------:R-:W-:Y:S02]  /*2d220*/  WARPGROUP.DEPBAR.LE gsb0, 0x0 ;  /* 0x00008000000079c5 */ /* 0x000fe40000010000 */
[----:B------:R0:W-:Y:S04]  /*2d230*/  ST.E desc[UR8][R2.64], R195 ;  /* 0x000000c302007985 */ /* 0x0001e8000c101908 */
[----:B------:R-:W2:Y:S01]  /*2d240*/  LDL.64 R12, [R0+0x18] ;  /* 0x00001800000c7983 */ /* 0x000ea20000100a00 */
[----:B------:R-:W1:Y:S01]  /*2d250*/  S2R R6, SR_TID.X ;  /* 0x0000000000067919 */ /* 0x000e620000002100 */
[----:B------:R-:W-:-:S02]  /*2d260*/  R2UR UR4, R4 ;  /* 0x00000000040472ca */ /* 0x000fc400000e0000 */
[----:B------:R-:W-:Y:S01]  /*2d270*/  R2UR UR5, R5 ;  /* 0x00000000050572ca */ /* 0x000fe200000e0000 */
[----:B------:R-:W3:Y:S01]  /*2d280*/  LDL.64 R8, [R0] ;  /* 0x0000000000087983 */ /* 0x000ee20000100a00 */
[----:B-1----:R-:W-:-:S04]  /*2d290*/  SHF.R.U32.HI R7, RZ, 0x7, R6 ;  /* 0x00000007ff077819 */ /* 0x002fc80000011606 */
[----:B------:R-:W-:-:S05]  /*2d2a0*/  IADD3 R7, -R7, 0xb, RZ ;  /* 0x0000000b07077810 */ /* 0x000fca0007ffe1ff */
[----:B------:R0:W-:Y:S06]  /*2d2b0*/  BAR.ARV R7, 0x100 ;  /* 0x000400070000751d */ /* 0x0001ec0000002000 */
[----:B--2---:R-:W2:Y:S01]  /*2d2c0*/  LD.E R11, desc[UR4][R12.64] ;  /* 0x000000040c0b7980 */ /* 0x004ea2000c101900 */
[----:B------:R-:W-:Y:S02]  /*2d2d0*/  R2UR UR4, R4 ;  /* 0x00000000040472ca */ /* 0x000fe400000e0000 */
[----:B------:R-:W-:Y:S01]  /*2d2e0*/  R2UR UR5, R5 ;  /* 0x00000000050572ca */ /* 0x000fe200000e0000 */
[----:B------:R-:W-:-:S12]  /*2d2f0*/  BSSY B2, `(.L_x_2478) ;  /* 0x0000006000027945 */ /* 0x000fd80003800000 */
[----:B---3--:R0:W5:Y:S01]  /*2d300*/  LD.E R8, desc[UR4][R8.64] ;  /* 0x0000000408087980 */ /* 0x008162000c101900 */
[----:B--2---:R-:W-:-:S04]  /*2d310*/  LOP3.LUT R11, R11, 0x1, RZ, 0xfc, !PT ;  /* 0x000000010b0b7812 */ /* 0x004fc800078efcff */
[----:B------:R-:W-:-:S13]  /*2d320*/  ISETP.NE.AND P0, PT, R11, 0x3, PT ;  /* 0x000000030b00780c */ /* 0x000fda0003f05270 */
[----:B0-----:R-:W-:Y:S05]  /*2d330*/  @!P0 BRA `(.L_x_2479) ;  /* 0x0000000000048947 */ /* 0x001fea0003800000 */
[----:B------:R-:W-:Y:S01]  /*2d340*/  BPT.TRAP 0x1 ;  /* 0x000000040000795c */ /* 0x000fe20000300000 */
.L_x_2479:
[----:B------:R-:W-:Y:S05]  /*2d350*/  BSYNC B2 ;  /* 0x0000000000027941 */ /* 0x000fea0003800000 */
.L_x_2478:
[C---:B------:R-:W-:Y:S01]  /*2d360*/  R2UR UR6, R4.reuse ;  /* 0x00000000040672ca */ /* 0x040fe200000e0000 */
[----:B------:R-:W2:Y:S01]  /*2d370*/  LDL R11, [R1+0x450] ;  /* 0x00045000010b7983 */ /* 0x000ea20000100800 */
[C---:B------:R-:W-:Y:S02]  /*2d380*/  R2UR UR7, R5.reuse ;  /* 0x00000000050772ca */ /* 0x040fe400000e0000 */
[----:B------:R-:W-:Y:S01]  /*2d390*/  R2UR UR4, R4 ;  /* 0x00000000040472ca */ /* 0x000fe200000e0000 */
[----:B------:R-:W3:Y:S01]  /*2d3a0*/  LDL R9, [R1+0x454] ;  /* 0x0004540001097983 */ /* 0x000ee20000100800 */
[----:B------:R-:W-:-:S09]  /*2d3b0*/  R2UR UR5, R5 ;  /* 0x00000000050572ca */ /* 0x000fd200000e0000 */
[----:B------:R-:W4:Y:S04]  /*2d3c0*/  LD.E.64 R2, desc[UR6][R12.64+0x20] ;  /* 0x000020060c027980 */ /* 0x000f28000c101b00 */
[----:B------:R-:W2:Y:S01]  /*2d3d0*/  LD.E R7, desc[UR4][R12.64+0xc] ;  /* 0x00000c040c077980 */ /* 0x000ea2000c101900 */
[----:B----4-:R-:W-:-:S05]  /*2d3e0*/  MOV R3, R2 ;  /* 0x0000000200037202 */ /* 0x010fca0000000f00 */
[----:B-----5:R-:W-:-:S05]  /*2d3f0*/  IMAD R8, R8, 0x8, R3 ;  /* 0x0000000808087824 */ /* 0x020fca00078e0203 */
[----:B--2---:R-:W-:-:S04]  /*2d400*/  PRMT R7, R7, 0x654, R8 ;  /* 0x0000065407077816 */ /* 0x004fc80000000008 */
[----:B------:R0:W-:Y:S01]  /*2d410*/  SYNCS.ARRIVE.TRANS64.RED.A1T0 RZ, [R7+URZ], RZ ;  /* 0x000000ff07ff79a7 */ /* 0x0001e2000810043f */
[----:B------:R-:W2:Y:S04]  /*2d420*/  LDL.64 R2, [R0+0x68] ;  /* 0x0000680000027983 */ /* 0x000ea80000100a00 */
[----:B------:R-:W4:Y:S04]  /*2d430*/  LD.E R79, desc[UR4][R22.64] ;  /* 0x00000004164f7980 */ /* 0x000f28000c101900 */
[----:B0-----:R-:W3:Y:S04]  /*2d440*/  LD.E R7, desc[UR4][R22.64+0x24] ;  /* 0x0000240416077980 */ /* 0x001ee8000c101900 */
[----:B--2---:R-:W2:Y:S01]  /*2d450*/  LD.E.64 R2, desc[UR4][R2.64] ;  /* 0x0000000402027980 */ /* 0x004ea2000c101b00 */
[----:B---3--:R-:W-:-:S13]  /*2d460*/  ISETP.NE.AND P0, PT, R7, 0x1, PT ;  /* 0x000000010700780c */ /* 0x008fda0003f05270 */
[C---:B------:R-:W-:Y:S02]  /*2d470*/  @P0 R2UR UR6, R4.reuse ;  /* 0x00000000040602ca */ /* 0x040fe400000e0000 */
[C---:B------:R-:W-:Y:S02]  /*2d480*/  @P0 R2UR UR7, R5.reuse ;  /* 0x00000000050702ca */ /* 0x040fe400000e0000 */
[C---:B------:R-:W-:Y:S02]  /*2d490*/  R2UR UR14, R4.reuse ;  /* 0x00000000040e72ca */ /* 0x040fe400000e0000 */
[----:B------:R-:W-:Y:S02]  /*2d4a0*/  R2UR UR15, R5 ;  /* 0x00000000050f72ca */ /* 0x000fe400000e0000 */
[----:B------:R-:W-:-:S07]  /*2d4b0*/  R2UR UR10, R4 ;  /* 0x00000000040a72ca */ /* 0x000fce00000e0000 */
[----:B------:R-:W3:Y:S01]  /*2d4c0*/  @P0 LD.E R82, desc[UR6][R22.64+0x2c] ;  /* 0x00002c0616520980 */ /* 0x000ee2000c101900 */
[C---:B------:R-:W-:Y:S02]  /*2d4d0*/  R2UR UR6, R4.reuse ;  /* 0x00000000040672ca */ /* 0x040fe400000e0000 */
[C---:B------:R-:W-:Y:S01]  /*2d4e0*/  R2UR UR7, R5.reuse ;  /* 0x00000000050772ca */ /* 0x040fe200000e0000 */
[----:B------:R-:W4:Y:S01]  /*2d4f0*/  LD.E R7, desc[UR14][R22.64+0x18] ;  /* 0x0000180e16077980 */ /* 0x000f22000c101900 */
[C---:B------:R-:W-:Y:S02]  /*2d500*/  R2UR UR11, R5.reuse ;  /* 0x00000000050b72ca */ /* 0x040fe400000e0000 */
[C---:B------:R-:W-:Y:S02]  /*2d510*/  R2UR UR8, R4.reuse ;  /* 0x00000000040872ca */ /* 0x040fe400000e0000 */
[----:B------:R-:W-:Y:S02]  /*2d520*/  R2UR UR9, R5 ;  /* 0x00000000050972ca */ /* 0x000fe400000e0000 */
[----:B------:R-:W-:-:S02]  /*2d530*/  R2UR UR12, R4 ;  /* 0x00000000040c72ca */ /* 0x000fc400000e0000 */
[----:B------:R-:W-:-:S03]  /*2d540*/  R2UR UR13, R5 ;  /* 0x00000000050d72ca */ /* 0x000fc600000e0000 */
[----:B------:R-:W3:Y:S04]  /*2d550*/  LD.E R8, desc[UR6][R22.64+0x4] ;  /* 0x0000040616087980 */ /* 0x000ee8000c101900 */
[----:B------:R-:W3:Y:S04]  /*2d560*/  LD.E R20, desc[UR10][R22.64+0xc] ;  /* 0x00000c0a16147980 */ /* 0x000ee8000c101900 */
[----:B------:R-:W3:Y:S04]  /*2d570*/  LD.E R19, desc[UR8][R22.64+0x10] ;  /* 0x0000100816137980 */ /* 0x000ee8000c101900 */
[----:B------:R-:W3:Y:S04]  /*2d580*/  LD.E R21, desc[UR12][R22.64+0x14] ;  /* 0x0000140c16157980 */ /* 0x000ee8000c101900 */
[----:B--2---:R0:W2:Y:S02]  /*2d590*/  LD.E R18, desc[UR4][R2.64] ;  /* 0x0000000402127980 */ /* 0x0040a4000c101900 */
[----:B0-----:R-:W-:-:S02]  /*2d5a0*/  IMAD.MOV.U32 R2, RZ, RZ, R9 ;  /* 0x000000ffff027224 */ /* 0x001fc400078e0009 */
[----:B------:R-:W-:-:S05]  /*2d5b0*/  IMAD.MOV.U32 R3, RZ, RZ, R11 ;  /* 0x000000ffff037224 */ /* 0x000fca00078e000b */
[----:B------:R0:W3:Y:S01]  /*2d5c0*/  LD.E R80, desc[UR4][R2.64] ;  /* 0x0000000402507980 */ /* 0x0000e2000c101900 */
[----:B------:R-:W-:Y:S02]  /*2d5d0*/  @P0 R2UR UR4, R4 ;  /* 0x00000000040402ca */ /* 0x000fe400000e0000 */
[----:B------:R-:W-:-:S13]  /*2d5e0*/  @P0 R2UR UR5, R5 ;  /* 0x00000000050502ca */ /* 0x000fda00000e0000 */
[----:B------:R-:W3:Y:S01]  /*2d5f0*/  @P0 LD.E R81, desc[UR4][R22.64+0x28] ;  /* 0x0000280416510980 */ /* 0x000ee2000c101900 */
[----:B------:R-:W-:Y:S02]  /*2d600*/  R2UR UR4, R4 ;  /* 0x00000000040472ca */ /* 0x000fe400000e0000 */
[----:B------:R-:W-:-:S13]  /*2d610*/  R2UR UR5, R5 ;  /* 0x00000000050572ca */ /* 0x000fda00000e0000 */
[----:B------:R-:W3:Y:S01]  /*2d620*/  LD.E R3, desc[UR4][R22.64+0x8] ;  /* 0x0000080416037980 */ /* 0x000ee2000c101900 */
[----:B----4-:R-:W-:Y:S01]  /*2d630*/  ISETP.GE.AND P1, PT, R7, 0x1, PT ;  /* 0x000000010700780c */ /* 0x010fe20003f26270 */
[----:B------:R-:W-:Y:S01]  /*2d640*/  BSSY B2, `(.L_x_2480) ;  /* 0x00000ae000027945 */ /* 0x000fe20003800000 */
[-C--:B--2---:R-:W-:Y:S01]  /*2d650*/  FMUL.FTZ R14, R34, R18.reuse ;  /* 0x00000012220e7220 */ /* 0x084fe20000410000 */
[----:B------:R-:W-:Y:S01]  /*2d660*/  SHF.R.S32.HI R34, RZ, 0x1f, R79 ;  /* 0x0000001fff227819 */ /* 0x000fe2000001144f */
        /* <DEDUP_REMOVED lines=14> */
[----:B------:R-:W-:Y:S01]  /*2d750*/  SHF.R.S32.HI R41, RZ, 0x1f, R40 ;  /* 0x0000001fff297819 */ /* 0x000fe20000011428 */
[-C--:B------:R-:W-:Y:S01]  /*2d760*/  FMUL.FTZ R30, R46, R18.reuse ;  /* 0x000000122e1e7220 */ /* 0x080fe20000410000 */
[-C--:B------:R-:W-:Y:S01]  /*2d770*/  FMUL.FTZ R31, R47, R18.reuse ;  /* 0x000000122f1f7220 */ /* 0x080fe20000410000 */
[----:B------:R-:W-:Y:S01]  /*2d780*/  LEA.HI R46, R34, R79, RZ, 0x2 ;  /* 0x0000004f222e7211 */ /* 0x000fe200078f10ff */
[----:B0-----:R-:W-:Y:S01]  /*2d790*/  FMUL.FTZ R2, R26, R18 ;  /* 0x000000121a027220 */ /* 0x001fe20000410000 */
[----:B------:R-:W-:Y:S01]  /*2d7a0*/  LEA.HI R47, R41, R40, RZ, 0x2 ;  /* 0x00000028292f7211 */ /* 0x000fe200078f10ff */
[-C--:B------:R-:W-:Y:S01]  /*2d7b0*/  FMUL.FTZ R11, R27, R18.reuse ;  /* 0x000000121b0b7220 */ /* 0x080fe20000410000 */
[-C--:B------:R-:W-:Y:S01]  /*2d7c0*/  FMUL.FTZ R26, R42, R18.reuse ;  /* 0x000000122a1a7220 */ /* 0x080fe20000410000 */
[-C--:B------:R-:W-:Y:S01]  /*2d7d0*/  FMUL.FTZ R27, R43, R18.reuse ;  /* 0x000000122b1b7220 */ /* 0x080fe20000410000 */
[-C--:B------:R-:W-:Y:S01]  /*2d7e0*/  FMUL.FTZ R43, R48, R18.reuse ;  /* 0x00000012302b7220 */ /* 0x080fe20000410000 */
[----:B------:R-:W-:Y:S01]  /*2d7f0*/  FMUL.FTZ R42, R49, R18 ;  /* 0x00000012312a7220 */ /* 0x000fe20000410000 */
[----:B------:R-:W-:-:S02]  /*2d800*/  LOP3.LUT R46, R46, 0xfffffffc, RZ, 0xc0, !PT ;  /* 0xfffffffc2e2e7812 */ /* 0x000fc400078ec0ff */
[--C-:B------:R-:W-:Y:S02]  /*2d810*/  SHF.R.S32.HI R48, RZ, 0x2, R47.reuse ;  /* 0x00000002ff307819 */ /* 0x100fe4000001142f */
[----:B------:R-:W-:Y:S01]  /*2d820*/  SHF.R.S32.HI R49, RZ, 0x1f, R47 ;  /* 0x0000001fff317819 */ /* 0x000fe2000001142f */
[----:B------:R-:W-:Y:S01]  /*2d830*/  IMAD.IADD R79, R79, 0x1, -R46 ;  /* 0x000000014f4f7824 */ /* 0x000fe200078e0a2e */
[----:B------:R-:W-:Y:S02]  /*2d840*/  SHF.R.S32.HI R46, RZ, 0x7, R39 ;  /* 0x00000007ff2e7819 */ /* 0x000fe40000011427 */
[----:B------:R-:W-:Y:S02]  /*2d850*/  LEA.HI R49, R49, R48, RZ, 0x3 ;  /* 0x0000003031317211 */ /* 0x000fe400078f18ff */
[----:B------:R-:W-:Y:S02]  /*2d860*/  LEA.HI R41, R41, R40, RZ, 0x5 ;  /* 0x0000002829297211 */ /* 0x000fe400078f28ff */
[----:B------:R-:W-:-:S02]  /*2d870*/  LOP3.LUT R49, R49, 0xfffffff8, RZ, 0xc0, !PT ;  /* 0xfffffff831317812 */ /* 0x000fc400078ec0ff */
[----:B------:R-:W-:Y:S02]  /*2d880*/  LEA.HI R39, R39, R46, RZ, 0x1 ;  /* 0x0000002e27277211 */ /* 0x000fe400078f08ff */
[----:B------:R-:W-:Y:S01]  /*2d890*/  SHF.R.S32.HI R41, RZ, 0x5, R41 ;  /* 0x00000005ff297819 */ /* 0x000fe20000011429 */
[----:B------:R-:W-:Y:S01]  /*2d8a0*/  IMAD.IADD R49, R48, 0x1, -R49 ;  /* 0x0000000130317824 */ /* 0x000fe200078e0a31 */
[----:B------:R-:W-:Y:S02]  /*2d8b0*/  LOP3.LUT R39, R39, 0x3fffffe, RZ, 0xc0, !PT ;  /* 0x03fffffe27277812 */ /* 0x000fe400078ec0ff */
[----:B------:R-:W-:Y:S01]  /*2d8c0*/  LEA.HI R48, R79, R79, RZ, 0x1 ;  /* 0x0000004f4f307211 */ /* 0x000fe200078f08ff */
[----:B---3--:R-:W-:Y:S02]  /*2d8d0*/  IMAD R80, R80, 0x8, R41 ;  /* 0x0000000850507824 */ /* 0x008fe400078e0229 */
[----:B------:R-:W-:Y:S01]  /*2d8e0*/  IMAD.IADD R39, R46, 0x1, -R39 ;  /* 0x000000012e277824 */ /* 0x000fe200078e0a27 */
[----:B------:R-:W-:Y:S01]  /*2d8f0*/  LOP3.LUT R48, R48, 0x1ffffffe, RZ, 0xc0, !PT ;  /* 0x1ffffffe30307812 */ /* 0x000fe200078ec0ff */
[----:B------:R-:W-:-:S02]  /*2d900*/  IMAD.U32 R46, R80, 0x10, R49 ;  /* 0x00000010502e7824 */ /* 0x000fc400078e0031 */
[----:B------:R-:W-:Y:S02]  /*2d910*/  FMUL.FTZ R52, R52, R18 ;  /* 0x0000001234347220 */ /* 0x000fe40000410000 */
[----:B------:R-:W-:Y:S02]  /*2d920*/  IMAD.IADD R48, R79, 0x1, -R48 ;  /* 0x000000014f307824 */ /* 0x000fe400078e0a30 */
[----:B------:R-:W-:Y:S01]  /*2d930*/  IMAD R39, R39, 0x40, R46 ;  /* 0x0000004027277824 */ /* 0x000fe200078e022e */
[----:B------:R0:W1:Y:S03]  /*2d940*/  MUFU.TANH R83, R52 ;  /* 0x0000003400537308 */ /* 0x0000660000002400 */
[----:B0-----:R-:W-:-:S04]  /*2d950*/  IMAD R52, R48, 0x8, R39 ;  /* 0x0000000830347824 */ /* 0x001fc800078e0227 */
[----:B------:R-:W-:-:S05]  /*2d960*/  @P0 IMAD.HI.U32 R81, R52, R81, RZ ;  /* 0x0000005134510227 */ /* 0x000fca00078e00ff */
[----:B------:R-:W-:Y:S01]  /*2d970*/  @P0 SHF.R.U32.HI R52, RZ, R82, R81 ;  /* 0x00000052ff340219 */ /* 0x000fe20000011651 */
[-C--:B------:R-:W-:Y:S01]  /*2d980*/  FMUL.FTZ R61, R61, R18.reuse ;  /* 0x000000123d3d7220 */ /* 0x080fe20000410000 */
[----:B------:R-:W-:Y:S01]  /*2d990*/  LOP3.LUT R47, R47, 0x7ffffffc, RZ, 0xc0, !PT ;  /* 0x7ffffffc2f2f7812 */ /* 0x000fe200078ec0ff */
[-C--:B------:R-:W-:Y:S02]  /*2d9a0*/  FMUL.FTZ R64, R64, R18.reuse ;  /* 0x0000001240407220 */ /* 0x080fe40000410000 */
[----:B------:R-:W0:Y:S01]  /*2d9b0*/  SHFL.IDX PT, R46, R52, RZ, 0x1c1f ;  /* 0x001c1fff342e7589 */ /* 0x000e2200000e0000 */
[----:B------:R-:W-:Y:S02]  /*2d9c0*/  IMAD.MOV.U32 R39, RZ, RZ, -0x60 ;  /* 0xffffffa0ff277424 */ /* 0x000fe400078e00ff */
[-C--:B------:R-:W-:Y:S01]  /*2d9d0*/  FMUL.FTZ R75, R33, R18.reuse ;  /* 0x00000012214b7220 */ /* 0x080fe20000410000 */
[-C--:B------:R-:W-:Y:S01]  /*2d9e0*/  FMUL.FTZ R77, R55, R18.reuse ;  /* 0x00000012374d7220 */ /* 0x080fe20000410000 */
[-C--:B------:R-:W-:Y:S01]  /*2d9f0*/  FMUL.FTZ R78, R58, R18.reuse ;  /* 0x000000123a4e7220 */ /* 0x080fe20000410000 */
[-C--:B------:R-:W-:Y:S01]  /*2da00*/  FMUL.FTZ R74, R32, R18.reuse ;  /* 0x00000012204a7220 */ /* 0x080fe20000410000 */
[----:B------:R2:W3:Y:S01]  /*2da10*/  MUFU.TANH R55, R61 ;  /* 0x0000003d00377308 */ /* 0x0004e20000002400 */
[-C--:B------:R-:W-:Y:S01]  /*2da20*/  FMUL.FTZ R33, R62, R18.reuse ;  /* 0x000000123e217220 */ /* 0x080fe20000410000 */
[----:B------:R-:W-:Y:S01]  /*2da30*/  FMUL.FTZ R34, R63, R18 ;  /* 0x000000123f227220 */ /* 0x000fe20000410000 */
[----:B------:R-:W-:-:S02]  /*2da40*/  IMAD.IADD R47, R40, 0x1, -R47 ;  /* 0x00000001282f7824 */ /* 0x000fc400078e0a2f */
[-C--:B------:R-:W-:Y:S01]  /*2da50*/  FMUL.FTZ R28, R28, R18.reuse ;  /* 0x000000121c1c7220 */ /* 0x080fe20000410000 */
[-C--:B------:R-:W-:Y:S01]  /*2da60*/  FMUL.FTZ R29, R29, R18.reuse ;  /* 0x000000121d1d7220 */ /* 0x080fe20000410000 */
        /* <DEDUP_REMOVED lines=16> */
[----:B------:R-:W-:-:S02]  /*2db70*/  IMAD R40, R10, R39, 0x1 ;  /* 0x000000010a287424 */ /* 0x000fc400078e0227 */
[-C--:B----4-:R-:W-:Y:S01]  /*2db80*/  FMUL.FTZ R64, R71, R18.reuse ;  /* 0x0000001247407220 */ /* 0x090fe20000410000 */
[----:B------:R-:W2:Y:S01]  /*2db90*/  MUFU.TANH R9, R9 ;  /* 0x0000000900097308 */ /* 0x000ea20000002400 */
[----:B------:R-:W-:Y:S02]  /*2dba0*/  IMAD R40, R47, -0x2, R40 ;  /* 0xfffffffe2f287824 */ /* 0x000fe400078e0228 */
[----:B------:R-:W-:Y:S01]  /*2dbb0*/  FMUL.FTZ R53, R53, R18 ;  /* 0x0000001235357220 */ /* 0x000fe20000410000 */
[----:B------:R-:W-:-:S04]  /*2dbc0*/  LOP3.LUT R39, RZ, R20, RZ, 0x33, !PT ;  /* 0x00000014ff277212 */ /* 0x000fc800078e33ff */
[----:B------:R-:W4:Y:S01]  /*2dbd0*/  MUFU.TANH R72, R72 ;  /* 0x0000004800487308 */ /* 0x000f220000002400 */
        /* <DEDUP_REMOVED lines=42> */
[----:B------:R-:W1:Y:S01]  /*2de80*/  MUFU.TANH R64, R64 ;  /* 0x0000004000407308 */ /* 0x000e620000002400 */
[----:B------:R-:W-:-:S02]  /*2de90*/  IMAD.IADD R59, R18, 0x1, R19 ;  /* 0x00000001123b7824 */ /* 0x000fc400078e0213 */
[----:B------:R-:W-:Y:S02]  /*2dea0*/  IMAD.IADD R67, R18, 0x1, R39 ;  /* 0x0000000112437824 */ /* 0x000fe400078e0227 */
[----:B------:R-:W-:Y:S02]  /*2deb0*/  IMAD R70, R10, -0x60, R21 ;  /* 0xffffffa00a467824 */ /* 0x000fe400078e0215 */
[----:B------:R-:W-:Y:S01]  /*2dec0*/  VIADD R71, R40, 0xffffffff ;  /* 0xffffffff28477836 */ /* 0x000fe20000000000 */
[----:B------:R3:W1:Y:S01]  /*2ded0*/  MUFU.TANH R84, R53 ;  /* 0x0000003500547308 */ /* 0x0006620000002400 */
[--C-:B0-----:R-:W-:Y:S02]  /*2dee0*/  IMAD.IADD R54, R59, 0x1, R46.reuse ;  /* 0x000000013b367824 */ /* 0x101fe400078e022e */
[----:B---3--:R-:W-:Y:S01]  /*2def0*/  IMAD.IADD R53, R67, 0x1, R46 ;  /* 0x0000000143357824 */ /* 0x008fe200078e022e */
[----:B--2-4-:R-:W-:Y:S06]  /*2df00*/  @!P1 BRA `(.L_x_2481) ;  /* 0x0000000000849947 */ /* 0x014fec0003800000 */
        /* <DEDUP_REMOVED lines=8> */
[C---:B------:R-:W-:Y:S02]  /*2df90*/  R2UR UR4, R4.reuse ;  /* 0x00000000040472ca */ /* 0x040fe400000e0000 */
[C---:B------:R-:W-:Y:S02]  /*2dfa0*/  R2UR UR5, R5.reuse ;  /* 0x00000000050572ca */ /* 0x040fe400000e0000 */
[----:B------:R-:W-:Y:S02]  /*2dfb0*/  R2UR UR6, R4 ;  /* 0x00000000040672ca */ /* 0x000fe400000e0000 */
[----:B------:R-:W-:-:S09]  /*2dfc0*/  R2UR UR7, R5 ;  /* 0x00000000050772ca */ /* 0x000fd200000e0000 */
[----:B------:R-:W2:Y:S04]  /*2dfd0*/  LD.E R19, desc[UR4][R22.64+0x1c] ;  /* 0x00001c0416137980 */ /* 0x000ea8000c101900 */
[----:B------:R-:W3:Y:S01]  /*2dfe0*/  LD.E R21, desc[UR6][R22.64+0x20] ;  /* 0x0000200616157980 */ /* 0x000ee2000c101900 */
[----:B--2---:R-:W-:-:S05]  /*2dff0*/  IMAD.HI.U32 R18, R18, R19, RZ ;  /* 0x0000001312127227 */ /* 0x004fca00078e00ff */
[----:B---3--:R-:W-:-:S07]  /*2e000*/  SHF.R.U32.HI R18, RZ, R21, R18 ;  /* 0x00000015ff127219 */ /* 0x008fce0000011612 */
.L_x_2485:
[----:B------:R-:W-:Y:S05]  /*2e010*/  BSYNC B4 ;  /* 0x0000000000047941 */ /* 0x000fea0003800000 */
.L_x_2484:
[----:B------:R-:W-:Y:S01]  /*2e020*/  LOP3.LUT R18, RZ, R18, RZ, 0x33, !PT ;  /* 0x00000012ff127212 */ /* 0x000fe200078e33ff */
[----:B------:R-:W-:Y:S06]  /*2e030*/  BRA `(.L_x_2486) ;  /* 0x0000000000287947 */ /* 0x000fec0003800000 */
.L_x_2483:
[----:B------:R-:W-:-:S13]  /*2e040*/  ISETP.NE.AND P0, PT, R7, 0x1, PT ;  /* 0x000000010700780c */ /* 0x000fda0003f05270 */
        /* <DEDUP_REMOVED lines=9> */
.L_x_2486:
[----:B------:R-:W-:Y:S05]  /*2e0e0*/  BSYNC B3 ;  /* 0x0000000000037941 */ /* 0x000fea0003800000 */
.L_x_2482:
[----:B------:R-:W-:-:S05]  /*2e0f0*/  IMAD R18, R7, R18, R71 ;  /* 0x0000001207127224 */ /* 0x000fca00078e0247 */
[----:B------:R-:W-:Y:S02]  /*2e100*/  VIMNMX R53, R53, R18, !PT ;  /* 0x0000001235357248 */ /* 0x000fe40007fe0100 */
[----:B------:R-:W-:-:S07]  /*2e110*/  VIADDMNMX R54, R18, R7, R54, PT ;  /* 0x0000000712367246 */ /* 0x000fce0003800136 */
.L_x_2481:
[----:B------:R-:W-:Y:S05]  /*2e120*/  BSYNC B2 ;  /* 0x0000000000027941 */ /* 0x000fea0003800000 */
.L_x_2480:
        /* <DEDUP_REMOVED lines=68> */
[----:B-1----:R-:W-:Y:S02]  /*2e570*/  FSEL R41, R83, -INF , !P2 ;  /* 0xff80000053297808 */ /* 0x002fe40005000000 */
        /* <DEDUP_REMOVED lines=32> */
[----:B------:R-:W-:Y:S01]  /*2e780*/  FSEL R28, R65, -INF , !P5 ;  /* 0xff800000411c7808 */ /* 0x000fe20006800000 */
[----:B0-----:R-:W-:Y:S01]  /*2e790*/  IMAD.IADD R65, R67, 0x1, R52 ;  /* 0x0000000143417824 */ /* 0x001fe200078e0234 */
[----:B------:R-:W-:-:S04]  /*2e7a0*/  ISETP.GE.AND P5, PT, R70, 0x59, PT ;  /* 0x000000594600780c */ /* 0x000fc80003fa6270 */
[----:B------:R-:W-:-:S04]  /*2e7b0*/  ISETP.GT.AND P6, PT, R53, 0x58, !P5 ;  /* 0x000000583500780c */ /* 0x000fc80006fc4270 */
[----:B------:R-:W-:-:S04]  /*2e7c0*/  ISETP.LT.OR P6, PT, R54, 0x59, P6 ;  /* 0x000000593600780c */ /* 0x000fc800037c1670 */
[----:B------:R-:W-:Y:S01]  /*2e7d0*/  FSEL R21, R68, -INF , !P6 ;  /* 0xff80000044157808 */ /* 0x000fe20007000000 */
[----:B------:R-:W-:Y:S01]  /*2e7e0*/  IMAD.IADD R68, R59, 0x1, R52 ;  /* 0x000000013b447824 */ /* 0x000fe200078e0234 */
        /* <DEDUP_REMOVED lines=8> */
[----:B------:R-:W-:-:S04]  /*2e870*/  ISETP.LT.OR P6, PT, R54, 0x5a, P6 ;  /* 0x0000005a3600780c */ /* 0x000fc800037c1670 */
        /* <DEDUP_REMOVED lines=19> */
.L_x_2492:
[----:B------:R-:W-:Y:S05]  /*2e9b0*/  BSYNC B4 ;  /* 0x0000000000047941 */ /* 0x000fea0003800000 */
.L_x_2491:
[----:B------:R-:W-:Y:S01]  /*2e9c0*/  LOP3.LUT R8, RZ, R8, RZ, 0x33, !PT ;  /* 0x00000008ff087212 */ /* 0x000fe200078e33ff */
[----:B------:R-:W-:Y:S06]  /*2e9d0*/  BRA `(.L_x_2493) ;  /* 0x0000000000287947 */ /* 0x000fec0003800000 */
.L_x_2490:
        /* <DEDUP_REMOVED lines=10> */
.L_x_2493:
[----:B------:R-:W-:Y:S05]  /*2ea80*/  BSYNC B3 ;  /* 0x0000000000037941 */ /* 0x000fea0003800000 */
.L_x_2489:
[----:B------:R-:W-:-:S05]  /*2ea90*/  IMAD R8, R7, R8, R71 ;  /* 0x0000000807087224 */ /* 0x000fca00078e0247 */
[----:B------:R-:W-:Y:S02]  /*2eaa0*/  VIADDMNMX R68, R8, R7, R68, PT ;  /* 0x0000000708447246 */ /* 0x000fe40003800144 */
[----:B------:R-:W-:-:S07]  /*2eab0*/  VIMNMX R65, R65, R8, !PT ;  /* 0x0000000841417248 */ /* 0x000fce0007fe0100 */
.L_x_2488:
[----:B------:R-:W-:Y:S05]  /*2eac0*/  BSYNC B2 ;  /* 0x0000000000027941 */ /* 0x000fea0003800000 */
.L_x_2487:
[----:B------:R-:W2:Y:S01]  /*2ead0*/  LDL.64 R8, [R0+0x70] ;  /* 0x0000700000087983 */ /* 0x000ea20000100a00 */
        /* <DEDUP_REMOVED lines=61> */
[----:B------:R-:W-:Y:S02]  /*2eeb0*/  R2UR UR4, R4 ;  /* 0x00000000040472ca */ /* 0x000fe400000e0000 */
[----:B------:R-:W-:Y:S02]  /*2eec0*/  ISETP.LT.OR P0, PT, R68, 0x41, P0 ;  /* 0x000000414400780c */ /* 0x000fe40000701670 */
[----:B------:R-:W-:Y:S02]  /*2eed0*/  R2UR UR5, R5 ;  /* 0x00000000050572ca */ /* 0x000fe400000e0000 */
[----:B------:R-:W-:-:S02]  /*2eee0*/  FSEL R30, R78, -INF , !P0 ;  /* 0xff8000004e1e7808 */ /* 0x000fc40004000000 */
[----:B------:R-:W-:Y:S02]  /*2eef0*/  ISETP.GT.AND P0, PT, R65, RZ, !P6 ;  /* 0x000000ff4100720c */ /* 0x000fe40007704270 */
[----:B------:R-:W-:Y:S02]  /*2ef00*/  ISETP.NE.AND P6, PT, R70, RZ, PT ;  /* 0x000000ff4600720c */ /* 0x000fe40003fc5270 */
[----:B------:R-:W-:Y:S02]  /*2ef10*/  ISETP.LT.OR P0, PT, R68, 0x1, P0 ;  /* 0x000000014400780c */ /* 0x000fe40000701670 */
[----:B------:R-:W-:Y:S02]  /*2ef20*/  ISETP.NE.AND P1, PT, R92, RZ, PT ;  /* 0x000000ff5c00720c */ /* 0x000fe40003f25270 */
[----:B------:R-:W-:Y:S02]  /*2ef30*/  FSEL R26, R2, -INF , !P0 ;  /* 0xff800000021a7808 */ /* 0x000fe40004000000 */
[----:B------:R-:W-:Y:S01]  /*2ef40*/  ISETP.NE.AND P0, PT, R91, RZ, PT ;  /* 0x000000ff5b00720c */ /* 0x000fe20003f05270 */
[----:B--2---:R-:W2:Y:S03]  /*2ef50*/  LD.E.64 R2, desc[UR4][R8.64] ;  /* 0x0000000408027980 */ /* 0x004ea6000c101b00 */
[----:B------:R-:W-:-:S02]  /*2ef60*/  ISETP.GT.AND P0, PT, R65, 0x41, !P0 ;  /* 0x000000414100780c */ /* 0x000fc40004704270 */
[C---:B------:R-:W-:Y:S01]  /*2ef70*/  ISETP.GT.AND P1, PT, R65.reuse, 0x48, !P1 ;  /* 0x000000484100780c */ /* 0x040fe20004f24270 */
[----:B------:R-:W3:Y:S01]  /*2ef80*/  LD.E R27, desc[UR4][R8.64+0x10] ;  /* 0x00001004081b7980 */ /* 0x000ee2000c101900 */
[C---:B------:R-:W-:Y:S02]  /*2ef90*/  ISETP.LT.OR P0, PT, R68.reuse, 0x42, P0 ;  /* 0x000000424400780c */ /* 0x040fe40000701670 */
[C---:B------:R-:W-:Y:S02]  /*2efa0*/  ISETP.GT.AND P2, PT, R65.reuse, 0x49, !P2 ;  /* 0x000000494100780c */ /* 0x040fe40005744270 */
[----:B------:R-:W-:Y:S02]  /*2efb0*/  ISETP.LT.OR P1, PT, R68, 0x49, P1 ;  /* 0x000000494400780c */ /* 0x000fe40000f21670 */
[----:B------:R-:W-:Y:S02]  /*2efc0*/  FSEL R32, R32, -INF , !P0 ;  /* 0xff80000020207808 */ /* 0x000fe40004000000 */
[----:B------:R-:W-:-:S02]  /*2efd0*/  ISETP.GT.AND P3, PT, R65, 0x50, !P3 ;  /* 0x000000504100780c */ /* 0x000fc40005f64270 */
[C---:B------:R-:W-:Y:S02]  /*2efe0*/  ISETP.LT.OR P2, PT, R68.reuse, 0x4a, P2 ;  /* 0x0000004a4400780c */ /* 0x040fe40001741670 */
[----:B------:R-:W-:Y:S02]  /*2eff0*/  FSEL R33, R33, -INF , !P1 ;  /* 0xff80000021217808 */ /* 0x000fe40004800000 */
[C---:B------:R-:W-:Y:S02]  /*2f000*/  ISETP.GT.AND P4, PT, R65.reuse, 0x51, !P4 ;  /* 0x000000514100780c */ /* 0x040fe40006784270 */
[C---:B------:R-:W-:Y:S02]  /*2f010*/  ISETP.GT.AND P5, PT, R65.reuse, 0x58, !P5 ;  /* 0x000000584100780c */ /* 0x040fe40006fa4270 */
[----:B------:R-:W-:Y:S02]  /*2f020*/  ISETP.GT.AND P6, PT, R65, 0x59, !P6 ;  /* 0x000000594100780c */ /* 0x000fe400077c4270 */
[----:B------:R-:W-:-:S02]  /*2f030*/  ISETP.LT.OR P3, PT, R68, 0x51, P3 ;  /* 0x000000514400780c */ /* 0x000fc40001f61670 */
[----:B------:R-:W-:Y:S02]  /*2f040*/  FSEL R34, R34, -INF , !P2 ;  /* 0xff80000022227808 */ /* 0x000fe40005000000 */
[C---:B------:R-:W-:Y:S02]  /*2f050*/  ISETP.LT.OR P4, PT, R68.reuse, 0x52, P4 ;  /* 0x000000524400780c */ /* 0x040fe40002781670 */
[C---:B------:R-:W-:Y:S02]  /*2f060*/  ISETP.LT.OR P5, PT, R68.reuse, 0x59, P5 ;  /* 0x000000594400780c */ /* 0x040fe40002fa1670 */
[----:B------:R-:W-:Y:S02]  /*2f070*/  ISETP.LT.OR P6, PT, R68, 0x5a, P6 ;  /* 0x0000005a4400780c */ /* 0x000fe400037c1670 */
[----:B------:R-:W-:Y:S02]  /*2f080*/  FSEL R61, R61, -INF , !P3 ;  /* 0xff8000003d3d7808 */ /* 0x000fe40005800000 */
[----:B------:R-:W-:-:S02]  /*2f090*/  FSEL R62, R62, -INF , !P4 ;  /* 0xff8000003e3e7808 */ /* 0x000fc40006000000 */
[----:B------:R-:W-:Y:S02]  /*2f0a0*/  FSEL R63, R63, -INF , !P5 ;  /* 0xff8000003f3f7808 */ /* 0x000fe40006800000 */
[----:B------:R-:W-:Y:S02]  /*2f0b0*/  R2UR UR6, R4 ;  /* 0x00000000040672ca */ /* 0x000fe400000e0000 */
[----:B------:R-:W-:Y:S02]  /*2f0c0*/  R2UR UR7, R5 ;  /* 0x00000000050772ca */ /* 0x000fe400000e0000 */
[----:B------:R-:W-:Y:S02]  /*2f0d0*/  FSEL R64, R64, -INF , !P6 ;  /* 0xff80000040407808 */ /* 0x000fe40007000000 */
[----:B--2---:R-:W-:-:S04]  /*2f0e0*/  FMNMX.FTZ R7, R66, R2, !PT ;  /* 0x0000000242077209 */ /* 0x004fc80007810000 */
[----:B------:R-:W-:Y:S02]  /*2f0f0*/  FMNMX.FTZ R15, R72, R7, !PT ;  /* 0x00000007480f7209 */ /* 0x000fe40007810000 */
[----:B------:R-:W-:Y:S02]  /*2f100*/  FMNMX.FTZ R7, R26, R3, !PT ;  /* 0x000000031a077209 */ /* 0x000fe40007810000 */
[----:B------:R-:W-:Y:S02]  /*2f110*/  FMNMX.FTZ R15, R50, R15, !PT ;  /* 0x0000000f320f7209 */ /* 0x000fe40007810000 */
[----:B------:R-:W-:Y:S02]  /*2f120*/  FMNMX.FTZ R24, R60, R7, !PT ;  /* 0x000000073c187209 */ /* 0x000fe40007810000 */
[----:B------:R-:W-:Y:S02]  /*2f130*/  FMNMX.FTZ R15, R20, R15, !PT ;  /* 0x0000000f140f7209 */ /* 0x000fe40007810000 */
[----:B------:R-:W-:-:S02]  /*2f140*/  FMNMX.FTZ R24, R59, R24, !PT ;  /* 0x000000183b187209 */ /* 0x000fc40007810000 */
        /* <DEDUP_REMOVED lines=33> */
[----:B------:R-:W-:Y:S01]  /*2f360*/  FMNMX.FTZ R24, R34, R7, !PT ;  /* 0x0000000722187209 */ /* 0x000fe20007810000 */
[----:B------:R-:W2:Y:S01]  /*2f370*/  LD.E R70, desc[UR4][R8.64+0x20] ;  /* 0x0000200408467980 */ /* 0x000ea2000c101900 */
[----:B------:R-:W-:Y:S02]  /*2f380*/  FMNMX.FTZ R68, R28, R15, !PT ;  /* 0x0000000f1c447209 */ /* 0x000fe40007810000 */
[----:B------:R-:W-:-:S02]  /*2f390*/  FMNMX.FTZ R7, R61, R24, !PT ;  /* 0x000000183d077209 */ /* 0x000fc40007810000 */
[----:B------:R-:W-:Y:S02]  /*2f3a0*/  FMNMX.FTZ R68, R21, R68, !PT ;  /* 0x0000004415447209 */ /* 0x000fe40007810000 */
[----:B------:R-:W-:Y:S02]  /*2f3b0*/  FMNMX.FTZ R24, R62, R7, !PT ;  /* 0x000000073e187209 */ /* 0x000fe40007810000 */
[----:B------:R-:W-:Y:S02]  /*2f3c0*/  FMNMX.FTZ R68, R29, R68, !PT ;  /* 0x000000441d447209 */ /* 0x000fe40007810000 */
[----:B------:R-:W-:-:S03]  /*2f3d0*/  FMNMX.FTZ R7, R63, R24, !PT ;  /* 0x000000183f077209 */ /* 0x000fc60007810000 */
[----:B------:R-:W0:Y:S01]  /*2f3e0*/  SHFL.BFLY PT, R15, R68, 0x2, 0x1f ;  /* 0x0c401f00440f7f89 */ /* 0x000e2200000e0000 */
[----:B------:R-:W-:-:S05]  /*2f3f0*/  FMNMX.FTZ R69, R64, R7, !PT ;  /* 0x0000000740457209 */ /* 0x000fca0007810000 */
[----:B------:R1:W-:Y:S04]  /*2f400*/  ST.E.64 desc[UR4][R8.64], R68 ;  /* 0x0000004408007985 */ /* 0x0003e8000c101b04 */
[----:B------:R-:W4:Y:S01]  /*2f410*/  LD.E R74, desc[UR6][R8.64+0x4] ;  /* 0x00000406084a7980 */ /* 0x000f22000c101900 */
[----:B0-----:R-:W-:-:S03]  /*2f420*/  FMNMX.FTZ R15, R68, R15, !PT ;  /* 0x0000000f440f7209 */ /* 0x001fc60007810000 */
[----:B-1----:R-:W3:Y:S04]  /*2f430*/  LD.E R68, desc[UR6][R8.64+0x14] ;  /* 0x0000140608447980 */ /* 0x002ee8000c101900 */
[----:B------:R-:W0:Y:S02]  /*2f440*/  SHFL.BFLY PT, R24, R15, 0x1, 0x1f ;  /* 0x0c201f000f187f89 */ /* 0x000e2400000e0000 */
[----:B0-----:R-:W-:-:S05]  /*2f450*/  FMNMX.FTZ R7, R15, R24, !PT ;  /* 0x000000180f077209 */ /* 0x001fca0007810000 */
[----:B------:R-:W-:Y:S04]  /*2f460*/  ST.E desc[UR4][R8.64], R7 ;  /* 0x0000000708007985 */ /* 0x000fe8000c101904 */
[----:B------:R-:W2:Y:S01]  /*2f470*/  LD.E R65, desc[UR6][R8.64] ;  /* 0x0000000608417980 */ /* 0x000ea2000c101900 */
[----:B------:R-:W-:Y:S02]  /*2f480*/  R2UR UR8, R4 ;  /* 0x00000000040872ca */ /* 0x000fe400000e0000 */
[----:B------:R-:W-:Y:S01]  /*2f490*/  R2UR UR9, R5 ;  /* 0x00000000050972ca */ /* 0x000fe200000e0000 */
[----:B----4-:R-:W0:Y:S02]  /*2f4a0*/  SHFL.BFLY PT, R15, R74, 0x2, 0x1f ;  /* 0x0c401f004a0f7f89 */ /* 0x010e2400000e0000 */
[----:B0-----:R-:W-:-:S05]  /*2f4b0*/  FMNMX.FTZ R15, R15, R74, !PT ;  /* 0x0000004a0f0f7209 */ /* 0x001fca0007810000 */
[----:B------:R-:W0:Y:S01]  /*2f4c0*/  SHFL.BFLY PT, R24, R15, 0x1, 0x1f ;  /* 0x0c201f000f187f89 */ /* 0x000e2200000e0000 */
[----:B--2---:R-:W-:Y:S02]  /*2f4d0*/  FSETP.NEU.FTZ.AND P0, PT, R65, -INF , PT ;  /* 0xff8000004100780b */ /* 0x004fe40003f1d000 */
[----:B0-----:R-:W-:Y:S02]  /*2f4e0*/  FMNMX.FTZ R25, R15, R24, !PT ;  /* 0x000000180f197209 */ /* 0x001fe40007810000 */
[----:B------:R-:W-:Y:S02]  /*2f4f0*/  FSEL R7, R65, RZ, P0 ;  /* 0x000000ff41077208 */ /* 0x000fe40000000000 */
[----:B------:R-:W-:-:S03]  /*2f500*/  FSETP.NEU.FTZ.AND P0, PT, R25, -INF , PT ;  /* 0xff8000001900780b */ /* 0x000fc60003f1d000 */
[----:B------:R-:W-:Y:S01]  /*2f510*/  FADD.FTZ R7, R2, -R7 ;  /* 0x8000000702077221 */ /* 0x000fe20000010000 */
[----:B------:R-:W-:-:S05]  /*2f520*/  FSEL R2, R25, RZ, P0 ;  /* 0x000000ff19027208 */ /* 0x000fca0000000000 */
[----:B------:R-:W-:Y:S01]  /*2f530*/  FADD.FTZ R3, R3, -R2 ;  /* 0x8000000203037221 */ /* 0x000fe20000010000 */
[----:B------:R-:W-:-:S03]  /*2f540*/  FMUL.FTZ R24, R7, R70 ;  /* 0x0000004607187220 */ /* 0x000fc60000410000 */
[----:B------:R-:W-:-:S03]  /*2f550*/  FMUL.FTZ R7, R70, R3 ;  /* 0x0000000346077220 */ /* 0x000fc60000410000 */
[----:B------:R-:W3:Y:S08]  /*2f560*/  MUFU.EX2 R24, R24 ;  /* 0x0000001800187308 */ /* 0x000ef00000000800 */
[----:B------:R-:W0:Y:S01]  /*2f570*/  MUFU.EX2 R7, R7 ;  /* 0x0000000700077308 */ /* 0x000e220000000800 */
[----:B------:R-:W-:Y:S01]  /*2f580*/  ST.E desc[UR4][R8.64+0x4], R25 ;  /* 0x0000041908007985 */ /* 0x000fe2000c101904 */
[----:B---3--:R-:W-:Y:S01]  /*2f590*/  FMUL.FTZ R27, R24, R27 ;  /* 0x0000001b181b7220 */ /* 0x008fe20000410000 */
[----:B0-----:R-:W-:-:S04]  /*2f5a0*/  FMUL.FTZ R15, R7, R68 ;  /* 0x00000044070f7220 */ /* 0x001fc80000410000 */
[----:B------:R-:W-:Y:S04]  /*2f5b0*/  ST.E desc[UR6][R8.64+0x10], R27 ;  /* 0x0000101b08007985 */ /* 0x000fe8000c101906 */
[----:B------:R0:W-:Y:S04]  /*2f5c0*/  ST.E desc[UR8][R8.64+0x14], R15 ;  /* 0x0000140f08007985 */ /* 0x0001e8000c101908 */
[----:B------:R-:W2:Y:S04]  /*2f5d0*/  LDL.64 R2, [R0+0x70] ;  /* 0x0000700000027983 */ /* 0x000ea80000100a00 */
[----:B--2---:R-:W0:Y:S04]  /*2f5e0*/  LD.E R65, desc[UR6][R2.64+0x20] ;  /* 0x0000200602417980 */ /* 0x004e28000c101900 */
[----:B------:R-:W0:Y:S04]  /*2f5f0*/  LD.E R68, desc[UR4][R2.64] ;  /* 0x0000000402447980 */ /* 0x000e28000c101900 */
[----:B------:R-:W2:Y:S04]  /*2f600*/  LD.E R70, desc[UR4][R2.64+0x4] ;  /* 0x0000040402467980 */ /* 0x000ea8000c101900 */
[----:B------:R-:W3:Y:S04]  /*2f610*/  LD.E R67, desc[UR4][R2.64+0x10] ;  /* 0x0000100402437980 */ /* 0x000ee8000c101900 */
[----:B------:R-:W4:Y:S01]  /*2f620*/  LD.E R74, desc[UR6][R2.64+0x14] ;  /* 0x00001406024a7980 */ /* 0x000f22000c101900 */
[C---:B0-----:R-:W-:Y:S01]  /*2f630*/  FMUL.FTZ R8, R68.reuse, R65 ;  /* 0x0000004144087220 */ /* 0x041fe20000410000 */
[----:B------:R-:W-:-:S04]  /*2f640*/  FSETP.NEU.FTZ.AND P0, PT, R68, -INF , PT ;  /* 0xff8000004400780b */ /* 0x000fc80003f1d000 */
[----:B------:R-:W-:Y:S01]  /*2f650*/  FSEL R8, R8, RZ, P0 ;  /* 0x000000ff08087208 */ /* 0x000fe20000000000 */
[----:B--2---:R-:W-:Y:S01]  /*2f660*/  FMUL.FTZ R9, R65, R70 ;  /* 0x0000004641097220 */ /* 0x004fe20000410000 */
[----:B------:R-:W-:-:S03]  /*2f670*/  FSETP.NEU.FTZ.AND P0, PT, R70, -INF , PT ;  /* 0xff8000004600780b */ /* 0x000fc60003f1d000 */
        /* <DEDUP_REMOVED lines=24> */
[----:B------:R-:W-:-:S05]  /*2f800*/  FSEL R8, R9, RZ, P0 ;  /* 0x000000ff09087208 */ /* 0x000fca0000000000 */
[-CC-:B------:R-:W-:Y:S01]  /*2f810*/  FFMA.FTZ R153, R26, R65.reuse, -R8.reuse ;  /* 0x000000411a997223 */ /* 0x180fe20000010808 */
[-CC-:B------:R-:W-:Y:S01]  /*2f820*/  FFMA.FTZ R26, R60, R65.reuse, -R8.reuse ;  /* 0x000000413c1a7223 */ /* 0x180fe20000010808 */
[----:B------:R-:W3:Y:S01]  /*2f830*/  MUFU.EX2 R152, R152 ;  /* 0x0000009800987308 */ /* 0x000ee20000000800 */
[-CC-:B------:R-:W-:Y:S01]  /*2f840*/  FFMA.FTZ R155, R59, R65.reuse, -R8.reuse ;  /* 0x000000413b9b7223 */ /* 0x180fe20000010808 */
[----:B------:R-:W-:-:S06]  /*2f850*/  FFMA.FTZ R213, R13, R65, -R8 ;  /* 0x000000410dd57223 */ /* 0x000fcc0000010808 */
[----:B------:R-:W4:Y:S01]  /*2f860*/  MUFU.EX2 R153, R153 ;  /* 0x0000009900997308 */ /* 0x000f220000000800 */
[----:B------:R-:W-:-:S07]  /*2f870*/  FFMA.FTZ R14, R14, R65, -R8 ;  /* 0x000000410e0e7223 */ /* 0x000fce0000010808 */
[----:B------:R-:W0:Y:S08]  /*2f880*/  MUFU.EX2 R27, R27 ;  /* 0x0000001b001b7308 */ /* 0x000e300000000800 */
[----:B------:R-:W1:Y:S01]  /*2f890*/  MUFU.EX2 R26, R26 ;  /* 0x0000001a001a7308 */ /* 0x000e620000000800 */
[----:B------:R-:W-:-:S07]  /*2f8a0*/  FFMA.FTZ R13, R12, R65, -R8 ;  /* 0x000000410c0d7223 */ /* 0x000fce0000010808 */
[----:B------:R-:W2:Y:S08]  /*2f8b0*/  MUFU.EX2 R154, R154 ;  /* 0x0000009a009a7308 */ /* 0x000eb00000000800 */
[----:B------:R-:W2:Y:S01]  /*2f8c0*/  MUFU.EX2 R155, R155 ;  /* 0x0000009b009b7308 */ /* 0x000ea20000000800 */
[----:B---3--:R-:W-:Y:S01]  /*2f8d0*/  FADD.FTZ R28, R152, R67 ;  /* 0x00000043981c7221 */ /* 0x008fe20000010000 */
[----:B----4-:R-:W-:-:S06]  /*2f8e0*/  FADD.FTZ R9, R153, R74 ;  /* 0x0000004a99097221 */ /* 0x010fcc0000010000 */
[----:B------:R-:W3:Y:S01]  /*2f8f0*/  MUFU.EX2 R25, R25 ;  /* 0x0000001900197308 */ /* 0x000ee20000000800 */
[----:B------:R-:W-:-:S07]  /*2f900*/  FFMA.FTZ R11, R11, R65, -R8 ;  /* 0x000000410b0b7223 */ /* 0x000fce0000010808 */
[----:B------:R-:W4:Y:S01]  /*2f910*/  MUFU.EX2 R213, R213 ;  /* 0x000000d500d57308 */ /* 0x000f220000000800 */
[----:B0-----:R-:W-:Y:S01]  /*2f920*/  FADD.FTZ R21, R27, R28 ;  /* 0x0000001c1b157221 */ /* 0x001fe20000010000 */
[----:B-1----:R-:W-:-:S06]  /*2f930*/  FADD.FTZ R28, R26, R9 ;  /* 0x000000091a1c7221 */ /* 0x002fcc0000010000 */
[----:B------:R-:W0:Y:S01]  /*2f940*/  MUFU.EX2 R20, R20 ;  /* 0x0000001400147308 */ /* 0x000e220000000800 */
[----:B------:R-:W-:-:S07]  /*2f950*/  FFMA.FTZ R12, R58, R65, -R8 ;  /* 0x000000413a0c7223 */ /* 0x000fce0000010808 */
[----:B------:R-:W1:Y:S01]  /*2f960*/  MUFU.EX2 R14, R14 ;  /* 0x0000000e000e7308 */ /* 0x000e620000000800 */
[----:B--2---:R-:W-:Y:S01]  /*2f970*/  FADD.FTZ R36, R154, R21 ;  /* 0x000000159a247221 */ /* 0x004fe20000010000 */
[----:B------:R-:W-:-:S06]  /*2f980*/  FADD.FTZ R28, R155, R28 ;  /* 0x0000001c9b1c7221 */ /* 0x000fcc0000010000 */
[----:B------:R-:W2:Y:S01]  /*2f990*/  MUFU.EX2 R19, R19 ;  /* 0x0000001300137308 */ /* 0x000ea20000000800 */
[----:B------:R-:W-:-:S07]  /*2f9a0*/  FFMA.FTZ R167, R57, R65, -R8 ;  /* 0x0000004139a77223 */ /* 0x000fce0000010808 */
[----:B------:R-:W2:Y:S01]  /*2f9b0*/  MUFU.EX2 R13, R13 ;  /* 0x0000000d000d7308 */ /* 0x000ea20000000800 */
[----:B---3--:R-:W-:Y:S01]  /*2f9c0*/  FADD.FTZ R9, R25, R36 ;  /* 0x0000002419097221 */ /* 0x008fe20000010000 */
[----:B----4-:R-:W-:-:S06]  /*2f9d0*/  FADD.FTZ R21, R213, R28 ;  /* 0x0000001cd5157221 */ /* 0x010fcc0000010000 */
[----:B------:R-:W3:Y:S01]  /*2f9e0*/  MUFU.EX2 R18, R18 ;  /* 0x0000001200127308 */ /* 0x000ee20000000800 */
[----:B------:R-:W-:-:S07]  /*2f9f0*/  FFMA.FTZ R166, R55, R65, -R8 ;  /* 0x0000004137a67223 */ /* 0x000fce0000010808 */
[----:B------:R-:W4:Y:S01]  /*2fa00*/  MUFU.EX2 R11, R11 ;  /* 0x0000000b000b7308 */ /* 0x000f220000000800 */
[----:B------:R-:W-:Y:S01]  /*2fa10*/  FFMA.FTZ R184, R30, R65, -R8 ;  /* 0x000000411eb87223 */ /* 0x000fe20000010808 */
[----:B0-----:R-:W-:-:S06]  /*2fa20*/  FADD.FTZ R28, R20, R9 ;  /* 0x00000009141c7221 */ /* 0x001fcc0000010000 */
[----:B------:R-:W0:Y:S01]  /*2fa30*/  MUFU.EX2 R15, R15 ;  /* 0x0000000f000f7308 */ /* 0x000e220000000800 */
[----:B-1----:R-:W-:Y:S01]  /*2fa40*/  FADD.FTZ R30, R14, R21 ;  /* 0x000000150e1e7221 */ /* 0x002fe20000010000 */
[----:B------:R-:W-:-:S06]  /*2fa50*/  FFMA.FTZ R169, R54, R65, -R8 ;  /* 0x0000004136a97223 */ /* 0x000fcc0000010808 */
        /* <DEDUP_REMOVED lines=28> */
[----:B------:R-:W0:Y:S08]  /*2fc20*/  MUFU.EX2 R170, R170 ;  /* 0x000000aa00aa7308 */ /* 0x000e300000000800 */
        /* <DEDUP_REMOVED lines=38> */
[----:B------:R-:W3:Y:S08]  /*2fe90*/  MUFU.EX2 R187, R187 ;  /* 0x000000bb00bb7308 */ /* 0x000ef00000000800 */
[----:B------:R-:W4:Y:S01]  /*2fea0*/  MUFU.EX2 R160, R160 ;  /* 0x000000a000a07308 */ /* 0x000f220000000800 */
[----:B0-----:R-:W-:Y:S01]  /*2feb0*/  FADD.FTZ R29, R182, R29 ;  /* 0x0000001db61d7221 */ /* 0x001fe20000010000 */
[----:B-1----:R-:W-:-:S06]  /*2fec0*/  FADD.FTZ R8, R21, R8 ;  /* 0x0000000815087221 */ /* 0x002fcc0000010000 */
[----:B------:R-:W0:Y:S08]  /*2fed0*/  MUFU.EX2 R186, R186 ;  /* 0x000000ba00ba7308 */ /* 0x000e300000000800 */
[----:B------:R-:W1:Y:S01]  /*2fee0*/  MUFU.EX2 R159, R159 ;  /* 0x0000009f009f7308 */ /* 0x000e620000000800 */
[----:B--2---:R-:W-:Y:S01]  /*2fef0*/  FADD.FTZ R28, R188, R29 ;  /* 0x0000001dbc1c7221 */ /* 0x004fe20000010000 */
[----:B------:R-:W-:-:S06]  /*2ff00*/  FADD.FTZ R9, R161, R8 ;  /* 0x00000008a1097221 */ /* 0x000fcc0000010000 */
[----:B------:R-:W2:Y:S08]  /*2ff10*/  MUFU.EX2 R185, R185 ;  /* 0x000000b900b97308 */ /* 0x000eb00000000800 */
[----:B------:R-:W2:Y:S01]  /*2ff20*/  MUFU.EX2 R158, R158 ;  /* 0x0000009e009e7308 */ /* 0x000ea20000000800 */
[----:B---3--:R-:W-:Y:S01]  /*2ff30*/  FADD.FTZ R29, R187, R28 ;  /* 0x0000001cbb1d7221 */ /* 0x008fe20000010000 */
[----:B----4-:R-:W-:-:S03]  /*2ff40*/  FADD.FTZ R8, R160, R9 ;  /* 0x00000009a0087221 */ /* 0x010fc60000010000 */
[----:B0-----:R-:W-:Y:S01]  /*2ff50*/  FADD.FTZ R28, R186, R29 ;  /* 0x0000001dba1c7221 */ /* 0x001fe20000010000 */
[----:B-1----:R-:W-:-:S03]  /*2ff60*/  FADD.FTZ R9, R159, R8 ;  /* 0x000000089f097221 */ /* 0x002fc60000010000 */
[----:B--2---:R-:W-:Y:S01]  /*2ff70*/  FADD.FTZ R29, R185, R28 ;  /* 0x0000001cb91d7221 */ /* 0x004fe20000010000 */
[----:B------:R-:W-:-:S04]  /*2ff80*/  FADD.FTZ R31, R158, R9 ;  /* 0x000000099e1f7221 */ /* 0x000fc80000010000 */
[----:B------:R-:W-:Y:S04]  /*2ff90*/  ST.E desc[UR4][R2.64+0x10], R29 ;  /* 0x0000101d02007985 */ /* 0x000fe8000c101904 */
[----:B------:R0:W-:Y:S04]  /*2ffa0*/  ST.E desc[UR6][R2.64+0x14], R31 ;  /* 0x0000141f02007985 */ /* 0x0001e8000c101906 */
[----:B------:R-:W2:Y:S01]  /*2ffb0*/  LDL.64 R8, [R0+0x80] ;  /* 0x0000800000087983 */ /* 0x000ea20000100a00 */
[----:B------:R-:W-:Y:S02]  /*2ffc0*/  R2UR UR10, R4 ;  /* 0x00000000040a72ca */ /* 0x000fe400000e0000 */
[----:B------:R-:W-:-:S02]  /*2ffd0*/  R2UR UR11, R5 ;  /* 0x00000000050b72ca */ /* 0x000fc400000e0000 */
[C---:B------:R-:W-:Y:S02]  /*2ffe0*/  R2UR UR12, R4.reuse ;  /* 0x00000000040c72ca */ /* 0x040fe400000e0000 */
[C---:B------:R-:W-:Y:S02]  /*2fff0*/  R2UR UR13, R5.reuse ;  /* 0x00000000050d72ca */ /* 0x040fe400000e0000 */
[C---:B------:R-:W-:Y:S02]  /*30000*/  R2UR UR14, R4.reuse ;  /* 0x00000000040e72ca */ /* 0x040fe400000e0000 */
[C---:B------:R-:W-:Y:S02]  /*30010*/  R2UR UR15, R5.reuse ;  /* 0x00000000050f72ca */ /* 0x040fe400000e0000 */
[C---:B------:R-:W-:Y:S02]  /*30020*/  R2UR UR16, R4.reuse ;  /* 0x00000000041072ca */ /* 0x040fe400000e0000 */
[----:B------:R-:W-:Y:S01]  /*30030*/  R2UR UR17, R5 ;  /* 0x00000000051172ca */ /* 0x000fe200000e0000 */
[----:B--2---:R-:W2:Y:S04]  /*30040*/  LD.E R85, desc[UR4][R8.64] ;  /* 0x0000000408557980 */ /* 0x004ea8000c101900 */
        /* <DEDUP_REMOVED lines=36> */
[----:B------:R-:W-:-:S03]  /*30290*/  R2UR UR18, R4 ;  /* 0x00000000041272ca */ /* 0x000fc600000e0000 */
[----:B------:R-:W4:Y:S01]  /*302a0*/  LD.E R49, desc[UR4][R8.64+0x124] ;  /* 0x0001240408317980 */ /* 0x000f22000c101900 */
[----:B------:R-:W-:-:S03]  /*302b0*/  R2UR UR19, R5 ;  /* 0x00000000051372ca */ /* 0x000fc600000e0000 */
[----:B------:R-:W4:Y:S01]  /*302c0*/  LD.E R51, desc[UR14][R8.64+0x130] ;  /* 0x0001300e08337980 */ /* 0x000f22000c101900 */
[----:B------:R-:W-:-:S03]  /*302d0*/  R2UR UR20, R4 ;  /* 0x00000000041472ca */ /* 0x000fc600000e0000 */
[----:B------:R-:W4:Y:S01]  /*302e0*/  LD.E R53, desc[UR16][R8.64+0x134] ;  /* 0x0001341008357980 */ /* 0x000f22000c101900 */
[----:B------:R-:W-:-:S03]  /*302f0*/  R2UR UR21, R5 ;  /* 0x00000000051572ca */ /* 0x000fc600000e0000 */
[----:B------:R-:W4:Y:S01]  /*30300*/  LD.E R55, desc[UR6][R8.64+0x140] ;  /* 0x0001400608377980 */ /* 0x000f22000c101900 */
[C---:B------:R-:W-:Y:S02]  /*30310*/  R2UR UR22, R4.reuse ;  /* 0x00000000041672ca */ /* 0x040fe400000e0000 */
[C---:B------:R-:W-:Y:S01]  /*30320*/  R2UR UR23, R5.reuse ;  /* 0x00000000051772ca */ /* 0x040fe200000e0000 */
[----:B------:R-:W4:Y:S01]  /*30330*/  LD.E R57, desc[UR8][R8.64+0x144] ;  /* 0x0001440808397980 */ /* 0x000f22000c101900 */
[C---:B------:R-:W-:Y:S02]  /*30340*/  R2UR UR24, R4.reuse ;  /* 0x00000000041872ca */ /* 0x040fe400000e0000 */
[----:B------:R-:W-:Y:S01]  /*30350*/  R2UR UR25, R5 ;  /* 0x00000000051972ca */ /* 0x000fe200000e0000 */
        /* <DEDUP_REMOVED lines=35> */
[----:B--2---:R-:W-:-:S03]  /*30590*/  FMUL.FTZ R95, R24, R85 ;  /* 0x00000055185f7220 */ /* 0x004fc60000410000 */
[----:B------:R-:W2:Y:S01]  /*305a0*/  LD.E R56, desc[UR20][R8.64+0x98] ;  /* 0x0000981408387980 */ /* 0x000ea2000c101900 */
[----:B---3--:R-:W-:-:S03]  /*305b0*/  FMUL.FTZ R97, R24, R87 ;  /* 0x0000005718617220 */ /* 0x008fc60000410000 */
[----:B------:R-:W3:Y:S01]  /*305c0*/  LD.E R85, desc[UR20][R8.64+0x1b0] ;  /* 0x0001b01408557980 */ /* 0x000ee2000c101900 */
[----:B----4-:R-:W-:-:S03]  /*305d0*/  FMUL.FTZ R99, R24, R89 ;  /* 0x0000005918637220 */ /* 0x010fc60000410000 */
[----:B------:R-:W4:Y:S04]  /*305e0*/  LD.E R87, desc[UR22][R8.64+0x1b4] ;  /* 0x0001b41608577980 */ /* 0x000f28000c101900 */
[----:B------:R-:W2:Y:S04]  /*305f0*/  LD.E R89, desc[UR24][R8.64+0x1c0] ;  /* 0x0001c01808597980 */ /* 0x000ea8000c101900 */
[----:B------:R0:W-:Y:S01]  /*30600*/  ST.E desc[UR4][R8.64], R95 ;  /* 0x0000005f08007985 */ /* 0x0001e2000c101904 */
[----:B------:R-:W-:-:S03]  /*30610*/  FMUL.FTZ R115, R24, R101 ;  /* 0x0000006518737220 */ /* 0x000fc60000410000 */
[----:B------:R1:W-:Y:S04]  /*30620*/  ST.E desc[UR6][R8.64+0x4], R97 ;  /* 0x0000046108007985 */ /* 0x0003e8000c101906 */
[----:B------:R1:W-:Y:S04]  /*30630*/  ST.E desc[UR8][R8.64+0x10], R99 ;  /* 0x0000106308007985 */ /* 0x0003e8000c101908 */
[----:B0-----:R-:W2:Y:S04]  /*30640*/  LD.E R95, desc[UR14][R8.64+0x1d4] ;  /* 0x0001d40e085f7980 */ /* 0x001ea8000c101900 */
[----:B-1----:R-:W2:Y:S04]  /*30650*/  LD.E R97, desc[UR16][R8.64+0x1e0] ;  /* 0x0001e01008617980 */ /* 0x002ea8000c101900 */
        /* <DEDUP_REMOVED lines=77> */
[----:B------:R-:W-:Y:S01]  /*30b30*/  ST.E desc[UR4][R8.64+0x14], R115 ;  /* 0x0000147308007985 */ /* 0x000fe2000c101904 */
[C---:B------:R-:W-:Y:S01]  /*30b40*/  FMUL.FTZ R43, R24.reuse, R43 ;  /* 0x0000002b182b7220 */ /* 0x040fe20000410000 */
[----:B------:R-:W-:-:S02]  /*30b50*/  FMUL.FTZ R45, R24, R45 ;  /* 0x0000002d182d7220 */ /* 0x000fc40000410000 */
[----:B------:R-:W-:Y:S01]  /*30b60*/  ST.E desc[UR6][R8.64+0x20], R117 ;  /* 0x0000207508007985 */ /* 0x000fe2000c101906 */
[----:B------:R-:W-:-:S03]  /*30b70*/  FMUL.FTZ R47, R24, R47 ;  /* 0x0000002f182f7220 */ /* 0x000fc60000410000 */
[----:B------:R-:W-:Y:S01]  /*30b80*/  ST.E desc[UR8][R8.64+0x24], R119 ;  /* 0x0000247708007985 */ /* 0x000fe2000c101908 */
[----:B------:R-:W-:-:S03]  /*30b90*/  FMUL.FTZ R49, R24, R49 ;  /* 0x0000003118317220 */ /* 0x000fc60000410000 */
        /* <DEDUP_REMOVED lines=24> */
[----:B------:R-:W-:-:S03]  /*30d20*/  FMUL.FTZ R51, R24, R51 ;  /* 0x0000003318337220 */ /* 0x000fc60000410000 */
[----:B------:R1:W-:Y:S01]  /*30d30*/  ST.E desc[UR14][R8.64+0xf0], R35 ;  /* 0x0000f02308007985 */ /* 0x0003e2000c10190e */
[----:B------:R-:W-:-:S03]  /*30d40*/  FMUL.FTZ R53, R24, R53 ;  /* 0x0000003518357220 */ /* 0x000fc60000410000 */
[----:B------:R1:W-:Y:S01]  /*30d50*/  ST.E desc[UR4][R8.64+0xf4], R37 ;  /* 0x0000f42508007985 */ /* 0x0003e2000c101904 */
[----:B------:R-:W-:-:S03]  /*30d60*/  FMUL.FTZ R55, R24, R55 ;  /* 0x0000003718377220 */ /* 0x000fc60000410000 */
[----:B------:R-:W-:Y:S01]  /*30d70*/  ST.E desc[UR16][R8.64+0x100], R39 ;  /* 0x0001002708007985 */ /* 0x000fe2000c101910 */
        /* <DEDUP_REMOVED lines=26> */
[----:B---3--:R-:W-:-:S03]  /*30f20*/  FMUL.FTZ R85, R24, R85 ;  /* 0x0000005518557220 */ /* 0x008fc60000410000 */
[----:B------:R-:W-:Y:S01]  /*30f30*/  ST.E desc[UR16][R8.64+0x170], R67 ;  /* 0x0001704308007985 */ /* 0x000fe2000c101910 */
[----:B----4-:R-:W-:-:S03]  /*30f40*/  FMUL.FTZ R87, R24, R87 ;  /* 0x0000005718577220 */ /* 0x010fc60000410000 */
[----:B------:R-:W-:Y:S01]  /*30f50*/  ST.E desc[UR6][R8.64+0x174], R69 ;  /* 0x0001744508007985 */ /* 0x000fe2000c101906 */
[----:B--2---:R-:W-:-:S03]  /*30f60*/  FMUL.FTZ R89, R24, R89 ;  /* 0x0000005918597220 */ /* 0x004fc60000410000 */
        /* <DEDUP_REMOVED lines=15> */
[----:B0-----:R-:W-:-:S03]  /*31060*/  FMUL.FTZ R3, R7, R2 ;  /* 0x0000000207037220 */ /* 0x001fc60000410000 */
[----:B------:R-:W-:Y:S01]  /*31070*/  ST.E desc[UR8][R8.64+0x1c0], R89 ;  /* 0x0001c05908007985 */ /* 0x000fe2000c101908 */
[----:B-1----:R-:W-:-:S03]  /*31080*/  FMUL.FTZ R29, R7, R28 ;  /* 0x0000001c071d7220 */ /* 0x002fc60000410000 */
[----:B------:R-:W-:Y:S04]  /*31090*/  ST.E desc[UR10][R8.64+0x1c4], R91 ;  /* 0x0001c45b08007985 */ /* 0x000fe8000c10190a */
[----:B------:R-:W-:Y:S01]  /*310a0*/  ST.E desc[UR12][R8.64+0x1d0], R93 ;  /* 0x0001d05d08007985 */ /* 0x000fe2000c10190c */
[----:B------:R-:W-:-:S03]  /*310b0*/  FMUL.FTZ R31, R7, R34 ;  /* 0x00000022071f7220 */ /* 0x000fc60000410000 */
[----:B------:R-:W-:Y:S01]  /*310c0*/  ST.E desc[UR14][R8.64+0x1d4], R95 ;  /* 0x0001d45f08007985 */ /* 0x000fe2000c10190e */
[----:B------:R-:W-:-:S03]  /*310d0*/  FMUL.FTZ R33, R7, R30 ;  /* 0x0000001e07217220 */ /* 0x000fc60000410000 */
[----:B------:R-:W-:Y:S01]  /*310e0*/  ST.E desc[UR6][R8.64+0x1e0], R97 ;  /* 0x0001e06108007985 */ /* 0x000fe2000c101906 */
[----:B------:R-:W-:-:S03]  /*310f0*/  FMUL.FTZ R35, R7, R32 ;  /* 0x0000002007237220 */ /* 0x000fc60000410000 */
[----:B------:R-:W-:Y:S04]  /*31100*/  ST.E desc[UR16][R8.64+0x1e4], R99 ;  /* 0x0001e46308007985 */ /* 0x000fe8000c101910 */
[----:B------:R-:W-:Y:S04]  /*31110*/  ST.E desc[UR4][R8.64+0x1f0], R103 ;  /* 0x0001f06708007985 */ /* 0x000fe8000c101904 */
[----:B------:R-:W-:Y:S01]  /*31120*/  ST.E desc[UR8][R8.64+0x1f4], R101 ;  /* 0x0001f46508007985 */ /* 0x000fe2000c101908 */
        /* <DEDUP_REMOVED lines=10> */
[C---:B------:R-:W-:Y:S01]  /*311d0*/  FMUL.FTZ R39, R7.reuse, R48 ;  /* 0x0000003007277220 */ /* 0x040fe20000410000 */
[C---:B0-----:R-:W-:Y:S02]  /*311e0*/  FMUL.FTZ R33, R7.reuse, R44 ;  /* 0x0000002c07217220 */ /* 0x041fe40000410000 */
[----:B------:R0:W-:Y:S01]  /*311f0*/  ST.E desc[UR8][R8.64+0x38], R29 ;  /* 0x0000381d08007985 */ /* 0x0001e2000c101908 */
[----:B-1----:R-:W-:-:S03]  /*31200*/  FMUL.FTZ R35, R7, R46 ;  /* 0x0000002e07237220 */ /* 0x002fc60000410000 */
[----:B------:R-:W-:Y:S01]  /*31210*/  ST.E desc[UR10][R8.64+0x3c], R37 ;  /* 0x00003c2508007985 */ /* 0x000fe2000c10190a */
[----:B--2---:R-:W-:-:S03]  /*31220*/  FMUL.FTZ R3, R7, R50 ;  /* 0x0000003207037220 */ /* 0x004fc60000410000 */
[----:B------:R1:W-:Y:S01]  /*31230*/  ST.E desc[UR6][R8.64+0x48], R31 ;  /* 0x0000481f08007985 */ /* 0x0003e2000c101906 */
[----:B0-----:R-:W-:-:S03]  /*31240*/  FMUL.FTZ R29, R7, R52 ;  /* 0x00000034071d7220 */ /* 0x001fc60000410000 */
[----:B------:R0:W-:Y:S04]  /*31250*/  ST.E desc[UR12][R8.64+0x4c], R33 ;  /* 0x00004c2108007985 */ /* 0x0001e8000c10190c */
[----:B------:R2:W-:Y:S01]  /*31260*/  ST.E desc[UR14][R8.64+0x58], R35 ;  /* 0x0000582308007985 */ /* 0x0005e2000c10190e */
[----:B-1----:R-:W-:-:S03]  /*31270*/  FMUL.FTZ R31, R7, R62 ;  /* 0x0000003e071f7220 */ /* 0x002fc60000410000 */
[----:B------:R1:W-:Y:S01]  /*31280*/  ST.E desc[UR16][R8.64+0x5c], R39 ;  /* 0x00005c2708007985 */ /* 0x0003e2000c101910 */
[C---:B------:R-:W-:Y:S01]  /*31290*/  FMUL.FTZ R37, R7.reuse, R58 ;  /* 0x0000003a07257220 */ /* 0x040fe20000410000 */
[C---:B0-----:R-:W-:Y:S02]  /*312a0*/  FMUL.FTZ R33, R7.reuse, R54 ;  /* 0x0000003607217220 */ /* 0x041fe40000410000 */
[----:B------:R0:W-:Y:S01]  /*312b0*/  ST.E desc[UR4][R8.64+0x68], R3 ;  /* 0x0000680308007985 */ /* 0x0001e2000c101904 */
[----:B--2---:R-:W-:-:S03]  /*312c0*/  FMUL.FTZ R35, R7, R60 ;  /* 0x0000003c07237220 */ /* 0x004fc60000410000 */
[----:B------:R2:W-:Y:S01]  /*312d0*/  ST.E desc[UR8][R8.64+0x6c], R29 ;  /* 0x00006c1d08007985 */ /* 0x0005e2000c101908 */
[----:B-1----:R-:W-:-:S03]  /*312e0*/  FMUL.FTZ R39, R7, R56 ;  /* 0x0000003807277220 */ /* 0x002fc60000410000 */
[----:B------:R1:W-:Y:S01]  /*312f0*/  ST.E desc[UR6][R8.64+0x78], R31 ;  /* 0x0000781f08007985 */ /* 0x0003e2000c101906 */
[----:B0-----:R-:W-:-:S03]  /*31300*/  FMUL.FTZ R3, R7, R64 ;  /* 0x0000004007037220 */ /* 0x001fc60000410000 */
        /* <DEDUP_REMOVED lines=10> */
[----:B------:R1:W-:Y:S04]  /*313b0*/  ST.E desc[UR6][R8.64+0xa8], R29 ;  /* 0x0000a81d08007985 */ /* 0x0003e8000c101906 */
[----:B------:R3:W-:Y:S01]  /*313c0*/  ST.E desc[UR8][R8.64+0xac], R31 ;  /* 0x0000ac1f08007985 */ /* 0x0007e2000c101908 */
[C---:B0-----:R-:W-:Y:S01]  /*313d0*/  FMUL.FTZ R39, R7.reuse, R76 ;  /* 0x0000004c07277220 */ /* 0x041fe20000410000 */
[C---:B--2---:R-:W-:Y:S02]  /*313e0*/  FMUL.FTZ R3, R7.reuse, R78 ;  /* 0x0000004e07037220 */ /* 0x044fe40000410000 */
[----:B------:R0:W-:Y:S01]  /*313f0*/  ST.E desc[UR10][R8.64+0xb8], R33 ;  /* 0x0000b82108007985 */ /* 0x0001e2000c10190a */
[----:B-1----:R-:W-:-:S03]  /*31400*/  FMUL.FTZ R29, R7, R86 ;  /* 0x00000056071d7220 */ /* 0x002fc60000410000 */
[----:B------:R1:W-:Y:S01]  /*31410*/  ST.E desc[UR12][R8.64+0xbc], R35 ;  /* 0x0000bc2308007985 */ /* 0x0003e2000c10190c */
[----:B---3--:R-:W-:-:S03]  /*31420*/  FMUL.FTZ R31, R7, R80 ;  /* 0x00000050071f7220 */ /* 0x008fc60000410000 */
[----:B------:R2:W-:Y:S01]  /*31430*/  ST.E desc[UR14][R8.64+0xc8], R37 ;  /* 0x0000c82508007985 */ /* 0x0005e2000c10190e */
[----:B0-----:R-:W-:-:S03]  /*31440*/  FMUL.FTZ R33, R7, R84 ;  /* 0x0000005407217220 */ /* 0x001fc60000410000 */
[----:B------:R0:W-:Y:S01]  /*31450*/  ST.E desc[UR4][R8.64+0xcc], R3 ;  /* 0x0000cc0308007985 */ /* 0x0001e2000c101904 */
[----:B-1----:R-:W-:-:S03]  /*31460*/  FMUL.FTZ R35, R7, R82 ;  /* 0x0000005207237220 */ /* 0x002fc60000410000 */
[----:B------:R1:W-:Y:S01]  /*31470*/  ST.E desc[UR16][R8.64+0xd8], R39 ;  /* 0x0000d82708007985 */ /* 0x0003e2000c101910 */
[----:B--2---:R-:W-:-:S03]  /*31480*/  FMUL.FTZ R37, R7, R88 ;  /* 0x0000005807257220 */ /* 0x004fc60000410000 */
        /* <DEDUP_REMOVED lines=54> */
[----:B------:R-:W-:Y:S01]  /*317f0*/  ST.E desc[UR6][R8.64+0x1b8], R29 ;  /* 0x0001b81d08007985 */ /* 0x000fe2000c101906 */
[C---:B------:R-:W-:Y:S01]  /*31800*/  FMUL.FTZ R41, R7.reuse, R146 ;  /* 0x0000009207297220 */ /* 0x040fe20000410000 */
[C---:B0-----:R-:W-:Y:S02]  /*31810*/  FMUL.FTZ R35, R7.reuse, R150 ;  /* 0x0000009607237220 */ /* 0x041fe40000410000 */
[----:B------:R0:W-:Y:S01]  /*31820*/  ST.E desc[UR16][R8.64+0x1bc], R39 ;  /* 0x0001bc2708007985 */ /* 0x0001e2000c101910 */
[----:B-1----:R-:W-:-:S03]  /*31830*/  FMUL.FTZ R37, R7, R144 ;  /* 0x0000009007257220 */ /* 0x002fc60000410000 */
[----:B------:R1:W-:Y:S01]  /*31840*/  ST.E desc[UR4][R8.64+0x1c8], R3 ;  /* 0x0001c80308007985 */ /* 0x0003e2000c101904 */
[----:B------:R-:W-:-:S03]  /*31850*/  FMUL.FTZ R43, R7, R214 ;  /* 0x000000d6072b7220 */ /* 0x000fc60000410000 */
[----:B------:R-:W-:Y:S01]  /*31860*/  ST.E desc[UR8][R8.64+0x1cc], R31 ;  /* 0x0001cc1f08007985 */ /* 0x000fe2000c101908 */
[----:B0-----:R-:W-:-:S03]  /*31870*/  FMUL.FTZ R39, R7, R148 ;  /* 0x0000009407277220 */ /* 0x001fc60000410000 */
[----:B------:R-:W-:Y:S04]  /*31880*/  ST.E desc[UR10][R8.64+0x1d8], R33 ;  /* 0x0001d82108007985 */ /* 0x000fe8000c10190a */
[----:B------:R-:W-:Y:S04]  /*31890*/  ST.E desc[UR6][R8.64+0x1dc], R35 ;  /* 0x0001dc2308007985 */ /* 0x000fe8000c101906 */
[----:B------:R-:W-:Y:S04]  /*318a0*/  ST.E desc[UR12][R8.64+0x1e8], R37 ;  /* 0x0001e82508007985 */ /* 0x000fe8000c10190c */
[----:B------:R-:W-:Y:S04]  /*318b0*/  ST.E desc[UR14][R8.64+0x1ec], R39 ;  /* 0x0001ec2708007985 */ /* 0x000fe8000c10190e */
[----:B------:R-:W-:Y:S04]  /*318c0*/  ST.E desc[UR16][R8.64+0x1f8], R41 ;  /* 0x0001f82908007985 */ /* 0x000fe8000c101910 */
[----:B------:R0:W-:Y:S04]  /*318d0*/  ST.E desc[UR18][R8.64+0x1fc], R43 ;  /* 0x0001fc2b08007985 */ /* 0x0001e8000c101912 */
[----:B-1----:R-:W2:Y:S01]  /*318e0*/  LDL.64 R2, [R0+0x80] ;  /* 0x0000800000027983 */ /* 0x002ea20000100a00 */
[----:B------:R-:W-:-:S02]  /*318f0*/  LEA.HI R24, R6, 0x8, RZ, 0x19 ;  /* 0x0000000806187811 */ /* 0x000fc400078fc8ff */
[----:B------:R-:W-:Y:S01]  /*31900*/  R2UR UR28, R4 ;  /* 0x00000000041c72ca */ /* 0x000fe200000e0000 */
[----:B------:R-:W3:Y:S02]  /*31910*/  LDL.64 R28, [R0] ;  /* 0x00000000001c7983 */ /* 0x000ee40000100a00 */
[----:B------:R1:W-:Y:S01]  /*31920*/  BAR.SYNC.DEFER_BLOCKING R24, 0x100 ;  /* 0x000400180000751d */ /* 0x0003e20000010000 */
[----:B------:R-:W-:-:S05]  /*31930*/  R2UR UR29, R5 ;  /* 0x00000000051d72ca */ /* 0x000fca00000e0000 */
[----:B------:R-:W4:Y:S04]  /*31940*/  LDL.64 R6, [R0+0x98] ;  /* 0x0000980000067983 */ /* 0x000f280000100a00 */
[----:B0-----:R-:W4:Y:S04]  /*31950*/  LDL.64 R8, [R0+0x88] ;  /* 0x0000880000087983 */ /* 0x001f280000100a00 */
[----:B--2---:R-:W2:Y:S04]  /*31960*/  LD.E R31, desc[UR4][R2.64] ;  /* 0x00000004021f7980 */ /* 0x004ea8000c101900 */
        /* <DEDUP_REMOVED lines=63> */
[----:B-1----:R-:W2:Y:S04]  /*31d60*/  LD.E R24, desc[UR26][R2.64+0x100] ;  /* 0x0001001a02187980 */ /* 0x002ea8000c101900 */
[----:B---3--:R-:W3:Y:S04]  /*31d70*/  LD.E R29, desc[UR6][R28.64] ;  /* 0x000000061c1d7980 */ /* 0x008ee8000c101900 */
[----:B----4-:R-:W3:Y:S04]  /*31d80*/  LD.E.64 R6, desc[UR4][R6.64] ;  /* 0x0000000406067980 */ /* 0x010ee8000c101b00 */
[----:B--2---:R0:W-:Y:S04]  /*31d90*/  ST.E desc[UR8][R2.64], R31 ;  /* 0x0000001f02007985 */ /* 0x0041e8000c101908 */
        /* <DEDUP_REMOVED lines=64> */
[----:B0-----:R-:W4:Y:S04]  /*321a0*/  LD.E R31, desc[UR28][R2.64+0x104] ;  /* 0x0001041c021f7980 */ /* 0x001f28000c101900 */
[----:B----4-:R0:W-:Y:S04]  /*321b0*/  ST.E desc[UR4][R2.64+0x104], R31 ;  /* 0x0001041f02007985 */ /* 0x0101e8000c101904 */
[----:B-1----:R-:W4:Y:S04]  /*321c0*/  LD.E R33, desc[UR6][R2.64+0x108] ;  /* 0x0001080602217980 */ /* 0x002f28000c101900 */
[----:B--2---:R-:W2:Y:S04]  /*321d0*/  LD.E R35, desc[UR8][R2.64+0x10c] ;  /* 0x00010c0802237980 */ /* 0x004ea8000c101900 */
        /* <DEDUP_REMOVED lines=8> */
[----:B0-----:R-:W3:Y:S04]  /*32260*/  LD.E R31, desc[UR26][R2.64+0x130] ;  /* 0x0001301a021f7980 */ /* 0x001ee8000c101900 */
        /* <DEDUP_REMOVED lines=113> */
[----:B------:R-:W4:Y:S01]  /*32980*/  LD.E R24, desc[UR28][R8.64] ;  /* 0x0000001c08187980 */ /* 0x000f22000c101900 */
[----:B------:R-:W-:-:S02]  /*32990*/  R2UR UR50, R4 ;  /* 0x00000000043272ca */ /* 0x000fc400000e0000 */
[C---:B------:R-:W-:Y:S02]  /*329a0*/  R2UR UR51, R5.reuse ;  /* 0x00000000053372ca */ /* 0x040fe400000e0000 */
[C---:B------:R-:W-:Y:S02]  /*329b0*/  R2UR UR52, R4.reuse ;  /* 0x00000000043472ca */ /* 0x040fe400000e0000 */
[C---:B------:R-:W-:Y:S02]  /*329c0*/  R2UR UR53, R5.reuse ;  /* 0x00000000053572ca */ /* 0x040fe400000e0000 */
[C---:B------:R-:W-:Y:S02]  /*329d0*/  R2UR UR54, R4.reuse ;  /* 0x00000000043672ca */ /* 0x040fe400000e0000 */
[----:B------:R-:W-:Y:S02]  /*329e0*/  R2UR UR55, R5 ;  /* 0x00000000053772ca */ /* 0x000fe400000e0000 */
        /* <DEDUP_REMOVED lines=14> */
[----:B------:R-:W-:Y:S02]  /*32ad0*/  R2UR UR48, R4 ;  /* 0x00000000043072ca */ /* 0x000fe400000e0000 */
[----:B------:R-:W-:Y:S01]  /*32ae0*/  R2UR UR49, R5 ;  /* 0x00000000053172ca */ /* 0x000fe200000e0000 */
[----:B------:R-:W-:Y:S01]  /*32af0*/  IMAD R6, R29, 0xc00, R6 ;  /* 0x00000c001d067824 */ /* 0x000fe200078e0206 */
[----:B------:R-:W-:Y:S01]  /*32b00*/  F2FP.F16.F32.PACK_AB R152, R27, R152 ;  /* 0x000000981b98723e */ /* 0x000fe200000000ff */
[----:B------:R-:W4:Y:S01]  /*32b10*/  LD.E R28, desc[UR4][R2.64+0x10] ;  /* 0x00001004021c7980 */ /* 0x000f22000c101900 */
[----:B------:R-:W-:Y:S02]  /*32b20*/  F2FP.F16.F32.PACK_AB R154, R25, R154 ;  /* 0x0000009a199a723e */ /* 0x000fe400000000ff */
[----:B------:R-:W-:Y:S01]  /*32b30*/  F2FP.F16.F32.PACK_AB R153, R26, R153 ;  /* 0x000000991a99723e */ /* 0x000fe200000000ff */
        /* <DEDUP_REMOVED lines=63> */
[----:B------:R-:W-:-:S03]  /*32f30*/  ISETP.NE.U32.AND P0, PT, R24, RZ, PT ;  /* 0x000000ff1800720c */ /* 0x000fc60003f05070 */
        /* <DEDUP_REMOVED lines=64> */
[----:B------:R-:W-:-:S02]  /*33340*/  R2UR UR6, R6 ;  /* 0x00000000060672ca */ /* 0x000fc400000e0000 */
[----:B------:R-:W-:Y:S02]  /*33350*/  R2UR UR7, R7 ;  /* 0x00000000070772ca */ /* 0x000fe400000e0000 */
[----:B------:R-:W-:Y:S01]  /*33360*/  F2FP.F16.F32.PACK_AB R155, R213, R155 ;  /* 0x0000009bd59b723e */ /* 0x000fe200000000ff */
[----:B------:R-:W-:Y:S01]  /*33370*/  VOTEU.ANY UP0, P0 ;  /* 0x00000000003f7886 */ /* 0x000fe20000000100 */
        /* <DEDUP_REMOVED lines=22> */
[----:B------:R-:W-:Y:S02]  /*334e0*/  R2UR UR28, R4 ;  /* 0x00000000041c72ca */ /* 0x000fe400000e0000 */
[----:B------:R-:W-:Y:S01]  /*334f0*/  R2UR UR29, R5 ;  /* 0x00000000051d72ca */ /* 0x000fe200000e0000 */
[----:B--2---:R-:W-:-:S06]  /*33500*/  WARPGROUP.ARRIVE ;  /* 0x00000000000079c5 */ /* 0x004fcc0000000000 */
[----:B------:R-:W-:Y:S01]  /*33510*/  HGMMA.64x256x16.F32 R24, R152, gdesc[UR4].tnspB, R24, UP0, gsb0 ;  /* 0x43e0000498187df0 */ /* 0x000fe2000b800818 */
        /* <DEDUP_REMOVED lines=23> */
[----:B------:R-:W-:Y:S01]  /*33690*/  R2UR UR31, R5 ;  /* 0x00000000051f72ca */ /* 0x000fe200000e0000 */
[----:B------:R-:W-:-:S02]  /*336a0*/  WARPGROUP.DEPBAR.LE gsb0, 0x0 ;  /* 0x00008000000079c5 */ /* 0x000fc40000010000 */
[----:B------:R0:W-:Y:S01]  /*336b0*/  ST.E desc[UR4][R2.64], R24 ;  /* 0x0000001802007985 */ /* 0x0001e2000c101904 */
[C---:B------:R-:W-:Y:S02]  /*336c0*/  R2UR UR4, R4.reuse ;  /* 0x00000000040472ca */ /* 0x040fe400000e0000 */
[C---:B------:R-:W-:Y:S01]  /*336d0*/  R2UR UR5, R5.reuse ;  /* 0x00000000050572ca */ /* 0x040fe200000e0000 */
[----:B------:R1:W-:Y:S01]  /*336e0*/  ST.E desc[UR6][R2.64+0x4], R25 ;  /* 0x0000041902007985 */ /* 0x0003e2000c101906 */
[C---:B------:R-:W-:Y:S02]  /*336f0*/  R2UR UR6, R4.reuse ;  /* 0x00000000040672ca */ /* 0x040fe400000e0000 */
[C---:B------:R-:W-:Y:S01]  /*33700*/  R2UR UR7, R5.reuse ;  /* 0x00000000050772ca */ /* 0x040fe200000e0000 */
[----:B------:R2:W-:Y:S01]  /*33710*/  ST.E desc[UR8][R2.64+0x8], R26 ;  /* 0x0000081a02007985 */ /* 0x0005e2000c101908 */
[C---:B------:R-:W-:Y:S02]  /*33720*/  R2UR UR8, R4.reuse ;  /* 0x00000000040872ca */ /* 0x040fe400000e0000 */
[----:B------:R-:W-:Y:S01]  /*33730*/  R2UR UR9, R5 ;  /* 0x00000000050972ca */ /* 0x000fe200000e0000 */
[----:B------:R3:W-:Y:S01]  /*33740*/  ST.E desc[UR10][R2.64+0xc], R27 ;  /* 0x00000c1b02007985 */ /* 0x0007e2000c10190a */
[----:B------:R-:W-:-:S02]  /*33750*/  R2UR UR10, R4 ;  /* 0x00000000040a72ca */ /* 0x000fc400000e0000 */
        /* <DEDUP_REMOVED lines=324> */
[----:B------:R-:W-:Y:S01]  /*34ba0*/  R2UR UR23, R5 ;  /* 0x00000000051772ca */ /* 0x000fe200000e0000 */
[----:B------:R4:W-:Y:S04]  /*34bb0*/  ST.E desc[UR24][R2.64+0x1c0], R136 ;  /* 0x0001c08802007985 */ /* 0x0009e8000c101918 */
[----:B------:R4:W-:Y:S04]  /*34bc0*/  ST.E desc[UR26][R2.64+0x1c4], R137 ;  /* 0x0001c48902007985 */ /* 0x0009e8000c10191a */
[----:B------:R4:W-:Y:S04]  /*34bd0*/  ST.E desc[UR28][R2.64+0x1c8], R138 ;  /* 0x0001c88a02007985 */ /* 0x0009e8000c10191c */
[----:B------:R4:W-:Y:S04]  /*34be0*/  ST.E desc[UR4][R2.64+0x1cc], R139 ;  /* 0x0001cc8b02007985 */ /* 0x0009e8000c101904 */
[----:B------:R4:W-:Y:S04]  /*34bf0*/  ST.E desc[UR6][R2.64+0x1d0], R140 ;  /* 0x0001d08c02007985 */ /* 0x0009e8000c101906 */
[----:B------:R4:W-:Y:S04]  /*34c00*/  ST.E desc[UR8][R2.64+0x1d4], R141 ;  /* 0x0001d48d02007985 */ /* 0x0009e8000c101908 */
[----:B------:R4:W-:Y:S01]  /*34c10*/  ST.E desc[UR10][R2.64+0x1d8], R142 ;  /* 0x0001d88e02007985 */ /* 0x0009e2000c10190a */
[----:B------:R-:W-:-:S03]  /*34c20*/  R2UR UR24, R4 ;  /* 0x00000000041872ca */ /* 0x000fc600000e0000 */
[----:B------:R4:W-:Y:S01]  /*34c30*/  ST.E desc[UR12][R2.64+0x1dc], R143 ;  /* 0x0001dc8f02007985 */ /* 0x0009e2000c10190c */
[----:B------:R-:W-:-:S03]  /*34c40*/  R2UR UR25, R5 ;  /* 0x00000000051972ca */ /* 0x000fc600000e0000 */
[----:B------:R4:W-:Y:S01]  /*34c50*/  ST.E desc[UR14][R2.64+0x1e0], R144 ;  /* 0x0001e09002007985 */ /* 0x0009e2000c10190e */
[----:B------:R-:W-:-:S03]  /*34c60*/  R2UR UR26, R4 ;  /* 0x00000000041a72ca */ /* 0x000fc600000e0000 */
[----:B------:R4:W-:Y:S01]  /*34c70*/  ST.E desc[UR16][R2.64+0x1e4], R145 ;  /* 0x0001e49102007985 */ /* 0x0009e2000c101910 */
[----:B------:R-:W-:-:S03]  /*34c80*/  R2UR UR27, R5 ;  /* 0x00000000051b72ca */ /* 0x000fc600000e0000 */
[----:B------:R4:W-:Y:S01]  /*34c90*/  ST.E desc[UR18][R2.64+0x1e8], R146 ;  /* 0x0001e89202007985 */ /* 0x0009e2000c101912 */
[C---:B------:R-:W-:Y:S02]  /*34ca0*/  R2UR UR28, R4.reuse ;  /* 0x00000000041c72ca */ /* 0x040fe400000e0000 */
[----:B------:R-:W-:Y:S01]  /*34cb0*/  R2UR UR29, R5 ;  /* 0x00000000051d72ca */ /* 0x000fe200000e0000 */
[----:B------:R4:W-:Y:S01]  /*34cc0*/  ST.E desc[UR20][R2.64+0x1ec], R147 ;  /* 0x0001ec9302007985 */ /* 0x0009e2000c101914 */
[----:B------:R-:W-:-:S03]  /*34cd0*/  R2UR UR20, R4 ;  /* 0x00000000041472ca */ /* 0x000fc600000e0000 */
[----:B------:R4:W-:Y:S01]  /*34ce0*/  ST.E desc[UR22][R2.64+0x1f0], R148 ;  /* 0x0001f09402007985 */ /* 0x0009e2000c101916 */
        /* <DEDUP_REMOVED lines=12> */
[----:B------:R-:W-:Y:S01]  /*34db0*/  R2UR UR11, R5 ;  /* 0x00000000050b72ca */ /* 0x000fe200000e0000 */
[----:B------:R4:W-:Y:S04]  /*34dc0*/  ST.E desc[UR24][R2.64+0x1f4], R149 ;  /* 0x0001f49502007985 */ /* 0x0009e8000c101918 */
[----:B------:R4:W-:Y:S01]  /*34dd0*/  ST.E desc[UR26][R2.64+0x1f8], R150 ;  /* 0x0001f89602007985 */ /* 0x0009e2000c10191a */
[----:B------:R-:W-:-:S03]  /*34de0*/  R2UR UR8, R4 ;  /* 0x00000000040872ca */ /* 0x000fc600000e0000 */
[----:B------:R4:W-:Y:S01]  /*34df0*/  ST.E desc[UR28][R2.64+0x1fc], R151 ;  /* 0x0001fc9702007985 */ /* 0x0009e2000c10191c */
[----:B------:R-:W-:-:S03]  /*34e00*/  R2UR UR9, R5 ;  /* 0x00000000050972ca */ /* 0x000fc600000e0000 */
[----:B------:R-:W-:Y:S01]  /*34e10*/  ST.E desc[UR22][R8.64], R195 ;  /* 0x000000c308007985 */ /* 0x000fe2000c101916 */
[C---:B------:R-:W-:Y:S02]  /*34e20*/  R2UR UR6, R4.reuse ;  /* 0x00000000040672ca */ /* 0x040fe400000e0000 */
[C---:B------:R-:W-:Y:S01]  /*34e30*/  R2UR UR7, R5.reuse ;  /* 0x00000000050772ca */ /* 0x040fe200000e0000 */
[----:B0-----:R-:W4:Y:S01]  /*34e40*/  LD.E R24, desc[UR20][R2.64] ;  /* 0x0000001402187980 */ /* 0x001f22000c101900 */
[C---:B------:R-:W-:Y:S02]  /*34e50*/  R2UR UR4, R4.reuse ;  /* 0x00000000040472ca */ /* 0x040fe400000e0000 */
[C---:B------:R-:W-:Y:S01]  /*34e60*/  R2UR UR5, R5.reuse ;  /* 0x00000000050572ca */ /* 0x040fe200000e0000 */
[----:B-1----:R-:W4:Y:S01]  /*34e70*/  LD.E R25, desc[UR18][R2.64+0x4] ;  /* 0x0000041202197980 */ /* 0x002f22000c101900 */
[C---:B------:R-:W-:Y:S02]  /*34e80*/  R2UR UR28, R4.reuse ;  /* 0x00000000041c72ca */ /* 0x040fe400000e0000 */
[----:B------:R-:W-:Y:S01]  /*34e90*/  R2UR UR29, R5 ;  /* 0x00000000051d72ca */ /* 0x000fe200000e0000 */
[----:B--2---:R-:W2:Y:S01]  /*34ea0*/  LD.E R26, desc[UR16][R2.64+0x8] ;  /* 0x00000810021a7980 */ /* 0x004ea2000c101900 */
[----:B------:R-:W-:-:S02]  /*34eb0*/  R2UR UR26, R4 ;  /* 0x00000000041a72ca */ /* 0x000fc400000e0000 */
[C---:B------:R-:W-:Y:S01]  /*34ec0*/  R2UR UR27, R5.reuse ;  /* 0x00000000051b72ca */ /* 0x040fe200000e0000 */
[----:B---3--:R-:W2:Y:S01]  /*34ed0*/  LD.E R27, desc[UR56][R2.64+0xc] ;  /* 0x00000c38021b7980 */ /* 0x008ea2000c101900 */
[C---:B------:R-:W-:Y:S02]  /*34ee0*/  R2UR UR24, R4.reuse ;  /* 0x00000000041872ca */ /* 0x040fe400000e0000 */
[C---:B------:R-:W-:Y:S01]  /*34ef0*/  R2UR UR25, R5.reuse ;  /* 0x00000000051972ca */ /* 0x040fe200000e0000 */
[----:B----4-:R-:W2:Y:S01]  /*34f00*/  LD.E R28, desc[UR54][R2.64+0x10] ;  /* 0x00001036021c7980 */ /* 0x010ea2000c101900 */
[C---:B------:R-:W-:Y:S02]  /*34f10*/  R2UR UR22, R4.reuse ;  /* 0x00000000041672ca */ /* 0x040fe400000e0000 */
[----:B------:R-:W-:Y:S01]  /*34f20*/  R2UR UR23, R5 ;  /* 0x00000000051772ca */ /* 0x000fe200000e0000 */
[----:B------:R-:W2:Y:S01]  /*34f30*/  LD.E R29, desc[UR14][R2.64+0x14] ;  /* 0x0000140e021d7980 */ /* 0x000ea2000c101900 */
[----:B------:R-:W-:-:S02]  /*34f40*/  R2UR UR20, R4 ;  /* 0x00000000041472ca */ /* 0x000fc400000e0000 */
[C---:B------:R-:W-:Y:S01]  /*34f50*/  R2UR UR21, R5.reuse ;  /* 0x00000000051572ca */ /* 0x040fe200000e0000 */
[----:B------:R-:W2:Y:S01]  /*34f60*/  LD.E R30, desc[UR12][R2.64+0x18] ;  /* 0x0000180c021e7980 */ /* 0x000ea2000c101900 */
[C---:B------:R-:W-:Y:S02]  /*34f70*/  R2UR UR18, R4.reuse ;  /* 0x00000000041272ca */ /* 0x040fe400000e0000 */
[C---:B------:R-:W-:Y:S01]  /*34f80*/  R2UR UR19, R5.reuse ;  /* 0x00000000051372ca */ /* 0x040fe200000e0000 */
[----:B------:R-:W2:Y:S01]  /*34f90*/  LD.E R31, desc[UR10][R2.64+0x1c] ;  /* 0x00001c0a021f7980 */ /* 0x000ea2000c101900 */
        /* <DEDUP_REMOVED lines=303> */
[----:B------:R-:W-:Y:S02]  /*36290*/  R2UR UR10, R4 ;  /* 0x00000000040a72ca */ /* 0x000fe400000e0000 */
[----:B------:R-:W-:Y:S01]  /*362a0*/  R2UR UR11, R5 ;  /* 0x00000000050b72ca */ /* 0x000fe200000e0000 */
        /* <DEDUP_REMOVED lines=19> */
[----:B------:R-:W-:-:S02]  /*363e0*/  VIADD R152, R6, 0x80 ;  /* 0x0000008006987836 */ /* 0x000fc40000000000 */
[----:B------:R-:W-:-:S03]  /*363f0*/  IMAD.MOV.U32 R153, RZ, RZ, R7 ;  /* 0x000000ffff997224 */ /* 0x000fc600078e0007 */
[----:B------:R-:W-:Y:S02]  /*36400*/  R2UR UR6, R152 ;  /* 0x00000000980672ca */ /* 0x000fe400000e0000 */
[----:B------:R-:W-:Y:S02]  /*36410*/  R2UR UR7, R153 ;  /* 0x00000000990772ca */ /* 0x000fe400000e0000 */
[----:B------:R-:W-:Y:S02]  /*36420*/  F2FP.F16.F32.PACK_AB R152, R19, R20 ;  /* 0x000000141398723e */ /* 0x000fe400000000ff */
[----:B------:R-:W-:Y:S02]  /*36430*/  F2FP.F16.F32.PACK_AB R154, R15, R18 ;  /* 0x000000120f9a723e */ /* 0x000fe400000000ff */
[----:B------:R-:W-:Y:S02]  /*36440*/  F2FP.F16.F32.PACK_AB R153, R13, R14 ;  /* 0x0000000e0d99723e */ /* 0x000fe400000000ff */
[----:B------:R-:W-:-:S02]  /*36450*/  F2FP.F16.F32.PACK_AB R155, R12, R11 ;  /* 0x0000000b0c9b723e */ /* 0x000fc400000000ff */
        /* <DEDUP_REMOVED lines=24> */
[----:B--2---:R-:W-:-:S06]  /*365e0*/  WARPGROUP.ARRIVE ;  /* 0x00000000000079c5 */ /* 0x004fcc0000000000 */
[----:B------:R-:W-:Y:S01]  /*365f0*/  HGMMA.64x256x16.F32 R24, R152, gdesc[UR4].tnspB, R24, gsb0 ;  /* 0x43e0000498187df0 */ /* 0x000fe20008000818 */
        /* <DEDUP_REMOVED lines=2698> */
[----:B------:R4:W-:Y:S04]  /*40ea0*/  ST.E desc[UR18][R2.64+0x1b4], R133 ;  /* 0x0001b48502007985 */ /* 0x0009e8000c101912 */
        /* <DEDUP_REMOVED lines=17> */
[----:B------:R-:W-:Y:S01]  /*40fc0*/  R2UR UR19, R5 ;  /* 0x00000000051372ca */ /* 0x000fe200000e0000 */
[----:B------:R4:W-:Y:S04]  /*40fd0*/  ST.E desc[UR6][R2.64+0x1d0], R140 ;  /* 0x0001d08c02007985 */ /* 0x0009e8000c101906 */
[----:B------:R4:W-:Y:S04]  /*40fe0*/  ST.E desc[UR8][R2.64+0x1d4], R141 ;  /* 0x0001d48d02007985 */ /* 0x0009e8000c101908 */
[----:B------:R4:W-:Y:S04]  /*40ff0*/  ST.E desc[UR10][R2.64+0x1d8], R142 ;  /* 0x0001d88e02007985 */ /* 0x0009e8000c10190a */
[----:B------:R4:W-:Y:S04]  /*41000*/  ST.E desc[UR12][R2.64+0x1dc], R143 ;  /* 0x0001dc8f02007985 */ /* 0x0009e8000c10190c */
[----:B------:R4:W-:Y:S04]  /*41010*/  ST.E desc[UR14][R2.64+0x1e0], R144 ;  /* 0x0001e09002007985 */ /* 0x0009e8000c10190e */
[----:B------:R4:W-:Y:S04]  /*41020*/  ST.E desc[UR16][R2.64+0x1e4], R145 ;  /* 0x0001e49102007985 */ /* 0x0009e8000c101910 */
[----:B------:R-:W-:Y:S04]  /*41030*/  ST.E desc[UR20][R2.64+0x1ec], R147 ;  /* 0x0001ec9302007985 */ /* 0x000fe8000c101914 */
[----:B------:R-:W-:Y:S01]  /*41040*/  ST.E desc[UR22][R2.64+0x1f0], R148 ;  /* 0x0001f09402007985 */ /* 0x000fe2000c101916 */
[----:B------:R-:W-:-:S03]  /*41050*/  R2UR UR22, R4 ;  /* 0x00000000041672ca */ /* 0x000fc600000e0000 */
[----:B------:R-:W-:Y:S01]  /*41060*/  ST.E desc[UR24][R2.64+0x1f4], R149 ;  /* 0x0001f49502007985 */ /* 0x000fe2000c101918 */
[----:B------:R-:W-:-:S03]  /*41070*/  R2UR UR23, R5 ;  /* 0x00000000051772ca */ /* 0x000fc600000e0000 */
[----:B------:R-:W-:Y:S01]  /*41080*/  ST.E desc[UR26][R2.64+0x1f8], R150 ;  /* 0x0001f89602007985 */ /* 0x000fe2000c10191a */
[----:B------:R-:W-:-:S03]  /*41090*/  R2UR UR20, R4 ;  /* 0x00000000041472ca */ /* 0x000fc600000e0000 */
[----:B------:R-:W-:Y:S01]  /*410a0*/  ST.E desc[UR28][R2.64+0x1fc], R151 ;  /* 0x0001fc9702007985 */ /* 0x000fe2000c10191c */
[C---:B------:R-:W-:Y:S02]  /*410b0*/  R2UR UR21, R5.reuse ;  /* 0x00000000051572ca */ /* 0x040fe400000e0000 */
[C---:B------:R-:W-:Y:S01]  /*410c0*/  R2UR UR16, R4.reuse ;  /* 0x00000000041072ca */ /* 0x040fe200000e0000 */
[----:B------:R4:W-:Y:S01]  /*410d0*/  ST.E desc[UR18][R2.64+0x1e8], R146 ;  /* 0x0001e89202007985 */ /* 0x0009e2000c101912 */
        /* <DEDUP_REMOVED lines=8> */
[----:B------:R-:W-:Y:S01]  /*41160*/  R2UR UR11, R5 ;  /* 0x00000000050b72ca */ /* 0x000fe200000e0000 */
[----:B------:R-:W-:Y:S01]  /*41170*/  ST.E desc[UR22][R8.64], R195 ;  /* 0x000000c308007985 */ /* 0x000fe2000c101916 */
[----:B------:R-:W-:-:S02]  /*41180*/  R2UR UR8, R4 ;  /* 0x00000000040872ca */ /* 0x000fc400000e0000 */
        /* <DEDUP_REMOVED lines=349> */
[----:B------:R-:W-:Y:S01]  /*42760*/  VIADD R6, R6, 0x280 ;  /* 0x0000028006067836 */ /* 0x000fe20000000000 */
[----:B------:R-:W-:-:S02]  /*42770*/  R2UR UR7, R7 ;  /* 0x00000000070772ca */ /* 0x000fc400000e0000 */
[----:B------:R-:W-:Y:S02]  /*42780*/  F2FP.F16.F32.PACK_AB R184, R187, R188 ;  /* 0x000000bcbbb8723e */ /* 0x000fe400000000ff */
[----:B------:R-:W-:Y:S02]  /*42790*/  R2UR UR6, R6 ;  /* 0x00000000060672ca */ /* 0x000fe400000e0000 */
[----:B------:R-:W-:Y:S02]  /*427a0*/  F2FP.F16.F32.PACK_AB R186, R185, R186 ;  /* 0x000000bab9ba723e */ /* 0x000fe400000000ff */
[----:B------:R-:W-:Y:S02]  /*427b0*/  F2FP.F16.F32.PACK_AB R185, R160, R161 ;  /* 0x000000a1a0b9723e */ /* 0x000fe400000000ff */
[----:B------:R-:W-:Y:S02]  /*427c0*/  F2FP.F16.F32.PACK_AB R187, R158, R159 ;  /* 0x0000009f9ebb723e */ /* 0x000fe400000000ff */
        /* <DEDUP_REMOVED lines=27> */
[C---:B------:R-:W-:Y:S01]  /*42980*/  R2UR UR7, R5.reuse ;  /* 0x00000000050772ca */ /* 0x040fe200000e0000 */
[----:B------:R-:W-:Y:S02]  /*42990*/  WARPGROUP.DEPBAR.LE gsb0, 0x0 ;  /* 0x00008000000079c5 */ /* 0x000fe40000010000 */
[----:B------:R-:W-:Y:S01]  /*429a0*/  ST.E desc[UR4][R2.64], R24 ;  /* 0x0000001802007985 */ /* 0x000fe2000c101904 */
[----:B------:R-:W-:Y:S02]  /*429b0*/  R2UR UR4, R4 ;  /* 0x00000000040472ca */ /* 0x000fe400000e0000 */
[----:B------:R-:W-:-:S07]  /*429c0*/  R2UR UR5, R5 ;  /* 0x00000000050572ca */ /* 0x000fce00000e0000 */
[----:B------:R0:W-:Y:S01]  /*429d0*/  ST.E desc[UR6][R2.64+0x4], R25 ;  /* 0x0000041902007985 */ /* 0x0001e2000c101906 */
[C---:B------:R-:W-:Y:S02]  /*429e0*/  R2UR UR6, R4.reuse ;  /* 0x00000000040672ca */ /* 0x040fe400000e0000 */
[C---:B------:R-:W-:Y:S01]  /*429f0*/  R2UR UR7, R5.reuse ;  /* 0x00000000050772ca */ /* 0x040fe200000e0000 */
[----:B------:R-:W-:Y:S01]  /*42a00*/  ST.E desc[UR8][R2.64+0x8], R26 ;  /* 0x0000081a02007985 */ /* 0x000fe2000c101908 */
[C---:B------:R-:W-:Y:S02]  /*42a10*/  R2UR UR8, R4.reuse ;  /* 0x00000000040872ca */ /* 0x040fe400000e0000 */
[C---:B------:R-:W-:Y:S01]  /*42a20*/  R2UR UR9, R5.reuse ;  /* 0x00000000050972ca */ /* 0x040fe200000e0000 */
[----:B------:R1:W-:Y:S01]  /*42a30*/  ST.E desc[UR10][R2.64+0xc], R27 ;  /* 0x00000c1b02007985 */ /* 0x0003e2000c10190a */
[C---:B------:R-:W-:Y:S02]  /*42a40*/  R2UR UR10, R4.reuse ;  /* 0x00000000040a72ca */ /* 0x040fe400000e0000 */
[----:B------:R-:W-:Y:S01]  /*42a50*/  R2UR UR11, R5 ;  /* 0x00000000050b72ca */ /* 0x000fe200000e0000 */
[----:B------:R-:W-:Y:S01]  /*42a60*/  ST.E desc[UR12][R2.64+0x10], R28 ;  /* 0x0000101c02007985 */ /* 0x000fe2000c10190c */
[----:B------:R-:W-:-:S02]  /*42a70*/  R2UR UR12, R4 ;  /* 0x00000000040c72ca */ /* 0x000fc400000e0000 */
[C---:B------:R-:W-:Y:S01]  /*42a80*/  R2UR UR13, R5.reuse ;  /* 0x00000000050d72ca */ /* 0x040fe200000e0000 */
[----:B------:R2:W-:Y:S01]  /*42a90*/  ST.E desc[UR14][R2.64+0x14], R29 ;  /* 0x0000141d02007985 */ /* 0x0005e2000c10190e */
[C---:B------:R-:W-:Y:S02]  /*42aa0*/  R2UR UR14, R4.reuse ;  /* 0x00000000040e72ca */ /* 0x040fe400000e0000 */
[C---:B------:R-:W-:Y:S01]  /*42ab0*/  R2UR UR15, R5.reuse ;  /* 0x00000000050f72ca */ /* 0x040fe200000e0000 */
[----:B------:R-:W-:Y:S01]  /*42ac0*/  ST.E desc[UR16][R2.64+0x18], R30 ;  /* 0x0000181e02007985 */ /* 0x000fe2000c101910 */
[C---:B------:R-:W-:Y:S02]  /*42ad0*/  R2UR UR16, R4.reuse ;  /* 0x00000000041072ca */ /* 0x040fe400000e0000 */
[----:B------:R-:W-:Y:S01]  /*42ae0*/  R2UR UR17, R5 ;  /* 0x00000000051172ca */ /* 0x000fe200000e0000 */
[----:B------:R3:W-:Y:S01]  /*42af0*/  ST.E desc[UR18][R2.64+0x1c], R31 ;  /* 0x00001c1f02007985 */ /* 0x0007e2000c101912 */
[----:B------:R-:W-:-:S02]  /*42b00*/  R2UR UR18, R4 ;  /* 0x00000000041272ca */ /* 0x000fc400000e0000 */
[C---:B------:R-:W-:Y:S01]  /*42b10*/  R2UR UR19, R5.reuse ;  /* 0x00000000051372ca */ /* 0x040fe200000e0000 */
[----:B------:R-:W-:Y:S01]  /*42b20*/  ST.E desc[UR20][R2.64+0x20], R32 ;  /* 0x0000202002007985 */ /* 0x000fe2000c101914 */
[C---:B------:R-:W-:Y:S02]  /*42b30*/  R2UR UR20, R4.reuse ;  /* 0x00000000041472ca */ /* 0x040fe400000e0000 */
[C---:B------:R-:W-:Y:S01]  /*42b40*/  R2UR UR21, R5.reuse ;  /* 0x00000000051572ca */ /* 0x040fe200000e0000 */
[----:B------:R-:W-:Y:S01]  /*42b50*/  ST.E desc[UR22][R2.64+0x24], R33 ;  /* 0x0000242102007985 */ /* 0x000fe2000c101916 */
[C---:B------:R-:W-:Y:S02]  /*42b60*/  R2UR UR22, R4.reuse ;  /* 0x00000000041672ca */ /* 0x040fe400000e0000 */
[----:B------:R-:W-:Y:S01]  /*42b70*/  R2UR UR23, R5 ;  /* 0x00000000051772ca */ /* 0x000fe200000e0000 */
[----:B------:R-:W-:Y:S01]  /*42b80*/  ST.E desc[UR4][R2.64+0x28], R34 ;  /* 0x0000282202007985 */ /* 0x000fe2000c101904 */
        /* <DEDUP_REMOVED lines=351> */
[----:B------:R-:W-:-:S03]  /*44180*/  R2UR UR4, R4 ;  /* 0x00000000040472ca */ /* 0x000fc600000e0000 */
[----:B------:R4:W-:Y:S01]  /*44190*/  ST.E desc[UR6][R8.64], R195 ;  /* 0x000000c308007985 */ /* 0x0009e2000c101906 */
[----:B------:R-:W-:-:S03]  /*441a0*/  R2UR UR5, R5 ;  /* 0x00000000050572ca */ /* 0x000fc600000e0000 */
[----:B------:R-:W4:Y:S01]  /*441b0*/  LD.E R7, desc[UR8][R2.64] ;  /* 0x0000000802077980 */ /* 0x000f22000c101900 */
[C---:B------:R-:W-:Y:S02]  /*441c0*/  R2UR UR6, R4.reuse ;  /* 0x00000000040672ca */ /* 0x040fe400000e0000 */
[C---:B------:R-:W-:Y:S01]  /*441d0*/  R2UR UR7, R5.reuse ;  /* 0x00000000050772ca */ /* 0x040fe200000e0000 */
[----:B------:R-:W4:Y:S01]  /*441e0*/  LD.E R11, desc[UR10][R2.64+0x4] ;  /* 0x0000040a020b7980 */ /* 0x000f22000c101900 */
[C---:B------:R-:W-:Y:S02]  /*441f0*/  R2UR UR8, R4.reuse ;  /* 0x00000000040872ca */ /* 0x040fe400000e0000 */
[C---:B------:R-:W-:Y:S01]  /*44200*/  R2UR UR9, R5.reuse ;  /* 0x00000000050972ca */ /* 0x040fe200000e0000 */
[----:B------:R-:W4:Y:S01]  /*44210*/  LD.E R13, desc[UR12][R2.64+0x8] ;  /* 0x0000080c020d7980 */ /* 0x000f22000c101900 */
[C---:B------:R-:W-:Y:S02]  /*44220*/  R2UR UR10, R4.reuse ;  /* 0x00000000040a72ca */ /* 0x040fe400000e0000 */
[----:B------:R-:W-:Y:S01]  /*44230*/  R2UR UR11, R5 ;  /* 0x00000000050b72ca */ /* 0x000fe200000e0000 */
[----:B------:R-:W4:Y:S01]  /*44240*/  LD.E R15, desc[UR14][R2.64+0xc] ;  /* 0x00000c0e020f7980 */ /* 0x000f22000c101900 */
[----:B------:R-:W-:-:S02]  /*44250*/  R2UR UR12, R4 ;  /* 0x00000000040c72ca */ /* 0x000fc400000e0000 */
[C---:B------:R-:W-:Y:S01]  /*44260*/  R2UR UR13, R5.reuse ;  /* 0x00000000050d72ca */ /* 0x040fe200000e0000 */
[----:B------:R-:W4:Y:S01]  /*44270*/  LD.E R19, desc[UR16][R2.64+0x10] ;  /* 0x0000101002137980 */ /* 0x000f22000c101900 */
[C---:B------:R-:W-:Y:S02]  /*44280*/  R2UR UR14, R4.reuse ;  /* 0x00000000040e72ca */ /* 0x040fe400000e0000 */
[C---:B------:R-:W-:Y:S01]  /*44290*/  R2UR UR15, R5.reuse ;  /* 0x00000000050f72ca */ /* 0x040fe200000e0000 */
[----:B------:R-:W4:Y:S01]  /*442a0*/  LD.E R21, desc[UR18][R2.64+0x14] ;  /* 0x0000141202157980 */ /* 0x000f22000c101900 */
[C---:B------:R-:W-:Y:S02]  /*442b0*/  R2UR UR16, R4.reuse ;  /* 0x00000000041072ca */ /* 0x040fe400000e0000 */
[----:B------:R-:W-:Y:S01]  /*442c0*/  R2UR UR17, R5 ;  /* 0x00000000051172ca */ /* 0x000fe200000e0000 */
[----:B0-----:R-:W4:Y:S01]  /*442d0*/  LD.E R25, desc[UR20][R2.64+0x18] ;  /* 0x0000181402197980 */ /* 0x001f22000c101900 */
[----:B------:R-:W-:-:S02]  /*442e0*/  R2UR UR18, R4 ;  /* 0x00000000041272ca */ /* 0x000fc400000e0000 */
[C---:B------:R-:W-:Y:S01]  /*442f0*/  R2UR UR19, R5.reuse ;  /* 0x00000000051372ca */ /* 0x040fe200000e0000 */
[----:B-1----:R-:W4:Y:S01]  /*44300*/  LD.E R27, desc[UR22][R2.64+0x1c] ;  /* 0x00001c16021b7980 */ /* 0x002f22000c101900 */
[C---:B------:R-:W-:Y:S02]  /*44310*/  R2UR UR20, R4.reuse ;  /* 0x00000000041472ca */ /* 0x040fe400000e0000 */
[C---:B------:R-:W-:Y:S01]  /*44320*/  R2UR UR21, R5.reuse ;  /* 0x00000000051572ca */ /* 0x040fe200000e0000 */
[----:B--2---:R-:W2:Y:S01]  /*44330*/  LD.E R29, desc[UR24][R2.64+0x20] ;  /* 0x00002018021d7980 */ /* 0x004ea2000c101900 */
[C---:B------:R-:W-:Y:S02]  /*44340*/  R2UR UR22, R4.reuse ;  /* 0x00000000041672ca */ /* 0x040fe400000e0000 */
[----:B------:R-:W-:Y:S01]  /*44350*/  R2UR UR23, R5 ;  /* 0x00000000051772ca */ /* 0x000fe200000e0000 */
[----:B---3--:R-:W3:Y:S01]  /*44360*/  LD.E R31, desc[UR26][R2.64+0x24] ;  /* 0x0000241a021f7980 */ /* 0x008ee2000c101900 */
[----:B------:R-:W-:-:S02]  /*44370*/  R2UR UR24, R4 ;  /* 0x00000000041872ca */ /* 0x000fc400000e0000 */
[C---:B------:R-:W-:Y:S01]  /*44380*/  R2UR UR25, R5.reuse ;  /* 0x00000000051972ca */ /* 0x040fe200000e0000 */
[----:B----4-:R-:W4:Y:S01]  /*44390*/  LD.E R9, desc[UR28][R2.64+0x28] ;  /* 0x0000281c02097980 */ /* 0x010f22000c101900 */
        /* <DEDUP_REMOVED lines=375> */
[----:B--2---:R-:W-:Y:S01]  /*45b10*/  ST.E desc[UR20][R2.64+0x20], R29 ;  /* 0x0000201d02007985 */ /* 0x004fe2000c101914 */
[C---:B------:R-:W-:Y:S02]  /*45b20*/  R2UR UR20, R4.reuse ;  /* 0x00000000041472ca */ /* 0x040fe400000e0000 */
[C---:B------:R-:W-:Y:S01]  /*45b30*/  R2UR UR21, R5.reuse ;  /* 0x00000000051572ca */ /* 0x040fe200000e0000 */
[----:B---3--:R-:W-:Y:S01]  /*45b40*/  ST.E desc[UR22][R2.64+0x24], R31 ;  /* 0x0000241f02007985 */ /* 0x008fe2000c101916 */
[C---:B------:R-:W-:Y:S02]  /*45b50*/  R2UR UR22, R4.reuse ;  /* 0x00000000041672ca */ /* 0x040fe400000e0000 */
[----:B------:R-:W-:Y:S01]  /*45b60*/  R2UR UR23, R5 ;  /* 0x00000000051772ca */ /* 0x000fe200000e0000 */
[----:B----4-:R-:W-:Y:S01]  /*45b70*/  ST.E desc[UR24][R2.64+0x28], R9 ;  /* 0x0000280902007985 */ /* 0x010fe2000c101918 */
        /* <DEDUP_REMOVED lines=331> */
[----:B0-----:R-:W2:Y:S01]  /*47030*/  LDL.64 R8, [R0+0x40] ;  /* 0x0000400000087983 */ /* 0x001ea20000100a00 */
[----:B------:R-:W-:-:S02]  /*47040*/  R2UR UR4, R4 ;  /* 0x00000000040472ca */ /* 0x000fc400000e0000 */
[----:B------:R-:W-:Y:S01]  /*47050*/  R2UR UR5, R5 ;  /* 0x00000000050572ca */ /* 0x000fe200000e0000 */
[----:B------:R-:W3:-:S12]  /*47060*/  LDL.64 R6, [R0] ;  /* 0x0000000000067983 */ /* 0x000ed80000100a00 */
[----:B--2---:R-:W2:Y:S01]  /*47070*/  LD.E R11, desc[UR4][R8.64] ;  /* 0x00000004080b7980 */ /* 0x004ea2000c101900 */
[----:B------:R-:W-:Y:S02]  /*47080*/  R2UR UR4, R4 ;  /* 0x00000000040472ca */ /* 0x000fe400000e0000 */
[----:B------:R-:W-:Y:S01]  /*47090*/  R2UR UR5, R5 ;  /* 0x00000000050572ca */ /* 0x000fe200000e0000 */
[----:B------:R-:W-:-:S12]  /*470a0*/  BSSY B2, `(.L_x_2494) ;  /* 0x0000006000027945 */ /* 0x000fd80003800000 */
[----:B---3--:R1:W5:Y:S01]  /*470b0*/  LD.E R6, desc[UR4][R6.64] ;  /* 0x0000000406067980 */ /* 0x008362000c101900 */
[----:B--2---:R-:W-:-:S04]  /*470c0*/  LOP3.LUT R11, R11, 0x1, RZ, 0xfc, !PT ;  /* 0x000000010b0b7812 */ /* 0x004fc800078efcff */
[----:B------:R-:W-:-:S13]  /*470d0*/  ISETP.NE.AND P0, PT, R11, 0x3, PT ;  /* 0x000000030b00780c */ /* 0x000fda0003f05270 */
[----:B-1----:R-:W-:Y:S05]  /*470e0*/  @!P0 BRA `(.L_x_2495) ;  /* 0x0000000000048947 */ /* 0x002fea0003800000 */
[----:B------:R-:W-:Y:S01]  /*470f0*/  BPT.TRAP 0x1 ;  /* 0x000000040000795c */ /* 0x000fe20000300000 */
.L_x_2495:
[----:B------:R-:W-:Y:S05]  /*47100*/  BSYNC B2 ;  /* 0x0000000000027941 */ /* 0x000fea0003800000 */
.L_x_2494:
[C---:B------:R-:W-:Y:S02]  /*47110*/  R2UR UR6, R4.reuse ;  /* 0x00000000040672ca */ /* 0x040fe400000e0000 */
[C---:B------:R-:W-:Y:S02]  /*47120*/  R2UR UR7, R5.reuse ;  /* 0x00000000050772ca */ /* 0x040fe400000e0000 */
[----:B------:R-:W-:Y:S02]  /*47130*/  R2UR UR4, R4 ;  /* 0x00000000040472ca */ /* 0x000fe400000e0000 */
[----:B------:R-:W-:-:S09]  /*47140*/  R2UR UR5, R5 ;  /* 0x00000000050572ca */ /* 0x000fd200000e0000 */
[----:B------:R-:W2:Y:S04]  /*47150*/  LD.E.64 R2, desc[UR6][R8.64+0x20] ;  /* 0x0000200608027980 */ /* 0x000ea8000c101b00 */
[----:B------:R-:W3:Y:S01]  /*47160*/  LD.E R0, desc[UR4][R8.64+0xc] ;  /* 0x00000c0408007980 */ /* 0x000ee2000c101900 */
[----:B------:R-:W-:Y:S01]  /*47170*/  IMAD.MOV.U32 R213, RZ, RZ, 0x0 ;  /* 0x00000000ffd57424 */ /* 0x000fe200078e00ff */
[----:B--2---:R-:W-:-:S05]  /*47180*/  MOV R3, R2 ;  /* 0x0000000200037202 */ /* 0x004fca0000000f00 */
[----:B-----5:R-:W-:-:S05]  /*47190*/  IMAD R3, R6, 0x8, R3 ;  /* 0x0000000806037824 */ /* 0x020fca00078e0203 */
[----:B---3--:R-:W-:-:S04]  /*471a0*/  PRMT R0, R0, 0x654, R3 ;  /* 0x0000065400007816 */ /* 0x008fc80000000003 */
[----:B------:R0:W-:Y:S02]  /*471b0*/  SYNCS.ARRIVE.TRANS64.RED.A1T0 RZ, [R0+URZ], RZ ;  /* 0x000000ff00ff79a7 */ /* 0x0001e4000810043f */
[----:B0-----:R-:W-:Y:S05]  /*471c0*/  RET.REL.NODEC R212 `(_ZN7cutlass13device_kernelIN5flash11enable_sm90INS1_16FlashAttnFwdSm90INS1_25CollectiveMainloopFwdSm90ILi2EN4cute5tupleIJNS5_1CILi1EEES8_S8_EEENS6_IJNS7_ILi128EEENS7_ILi96EEENS7_ILi64EEEEEELi256ENS_6half_tEfNS_4arch4Sm90ELb0ELb1ELb1ELb0ELb1ELb0ELb1ELb1ELb0ELb1ELb0ELb0EEENS1_21CollectiveEpilogueFwdINS6_IJSA_NS7_ILi256EEESB_EEES9_SE_SG_Li256ELb0ELb1ELb0ELb0EEENS1_30DynamicPersistentTileSchedulerILi256ELi128ELb0ELb1ELb1EEEEEEEEEvNT_6ParamsE) ;  /* 0xfffffb8cd48c7950 */ /* 0x001fea0003c3ffff */
.L_x_2470:
[----:B0-----:R0:W1:Y:S02]  /*471d0*/  SYNCS.PHASECHK.TRANS64.TRYWAIT P0, [R2+URZ], R3 ;  /* 0x00000003020075a7 */ /* 0x001064000800017f */
[----:B-1----:R-:W-:Y:S05]  /*471e0*/  @!P0 NANOSLEEP.SYNCS 0x989680 ;  /* 0x009896800000895d */ /* 0x002fea0003900000 */
[----:B------:R-:W1:Y:S02]  /*471f0*/  @!P0 SYNCS.PHASECHK.TRANS64 P0, [R2+URZ], R3 ;  /* 0x00000003020085a7 */ /* 0x000e64000800007f */
[----:B-1----:R-:W-:Y:S05]  /*47200*/  @!P0 BRA `(.L_x_2470) ;  /* 0xfffffffc00f08947 */ /* 0x002fea000383ffff */
[----:B------:R-:W-:Y:S05]  /*47210*/  BRA `(.L_x_2469) ;  /* 0xfffffe4400e07947 */ /* 0x000fea000383ffff */
.L_x_2477:
[----:B0-----:R0:W1:Y:S02]  /*47220*/  SYNCS.PHASECHK.TRANS64.TRYWAIT P0, [R8+URZ], R9 ;  /* 0x00000009080075a7 */ /* 0x001064000800017f */
[----:B-1----:R-:W-:Y:S05]  /*47230*/  @!P0 NANOSLEEP.SYNCS 0x989680 ;  /* 0x009896800000895d */ /* 0x002fea0003900000 */
[----:B------:R-:W1:Y:S02]  /*47240*/  @!P0 SYNCS.PHASECHK.TRANS64 P0, [R8+URZ], R9 ;  /* 0x00000009080085a7 */ /* 0x000e64000800007f */
[----:B-1----:R-:W-:Y:S05]  /*47250*/  @!P0 BRA `(.L_x_2477) ;  /* 0xfffffffc00f08947 */ /* 0x002fea000383ffff */
[----:B------:R-:W-:Y:S05]  /*47260*/  BRA `(.L_x_2476) ;  /* 0xfffffe4c00b47947 */ /* 0x000fea000383ffff */
.L_x_2496:
        /* <DEDUP_REMOVED lines=9> */
.L_x_6455:


//--------------------- .text._ZN7cutlass13device_kernelIN5flash11enable_sm90INS1_16FlashAttnFwdSm90INS1_25CollectiveMainloopFwdSm90ILi2EN4cute5tupleIJNS5_1CILi1EEES8_S8_EEENS6_IJNS7_ILi128EEENS7_ILi96EEENS7_ILi64EEEEEELi256ENS_6half_tEfNS_4arch4Sm90ELb0ELb1ELb1ELb1ELb1ELb0ELb0ELb1ELb0ELb1ELb0ELb0EEENS1_21CollectiveEpilogueFwdINS6_IJSA_NS7_ILi256EEESB_EEES9_SE_SG_Li256ELb1ELb1ELb0ELb0EEENS1_36VarlenDynamicPersistentTileSchedulerILi128ELi96ELi256ELi128ELb0ELb1ELb1ELb1ELb0ELb1EEEEEEEEEvNT_6ParamsE --------------------------
	.section	.text._ZN7cutlass13device_kernelIN5flash11enable_sm90INS1_16FlashAttnFwdSm90INS1_25CollectiveMainloopFwdSm90ILi2EN4cute5tupleIJNS5_1CILi1EEES8_S8_EEENS6_IJNS7_ILi128EEENS7_ILi96EEENS7_ILi64EEEEEELi256ENS_6half_tEfNS_4arch4Sm90ELb0ELb1ELb1ELb1ELb1ELb0ELb0ELb1ELb0ELb1ELb0ELb0EEENS1_21CollectiveEpilogueFwdINS6_IJSA_NS7_ILi256EEESB_EEES9_SE_SG_Li256ELb1ELb1ELb0ELb0EEENS1_36VarlenDynamicPersistentTileSchedulerILi128ELi96ELi256ELi128ELb0ELb1ELb1ELb1ELb0ELb1EEEEEEEEEvNT_6ParamsE,"ax",@progbits
	.align	128
.text._ZN7cutlass13device_kernelIN5flash11enable_sm90INS1_16FlashAttnFwdSm90INS1_25CollectiveMainloopFwdSm90ILi2EN4cute5tupleIJNS5_1CILi1EEES8_S8_EEENS6_IJNS7_ILi128EEENS7_ILi96EEENS7_ILi64EEEEEELi256ENS_6half_tEfNS_4arch4Sm90ELb0ELb1ELb1ELb1ELb1ELb0ELb0ELb1ELb0ELb1ELb0ELb0EEENS1_21CollectiveEpilogueFwdINS6_IJSA_NS7_ILi256EEESB_EEES9_SE_SG_Li256ELb1ELb1ELb0ELb0EEENS1_36VarlenDynamicPersistentTileSchedulerILi128ELi96ELi256ELi128ELb0ELb1ELb1ELb1ELb0ELb1EEEEEEEEEvNT_6ParamsE:
        .type           _ZN7cutlass13device_kernelIN5flash11enable_sm90INS1_16FlashAttnFwdSm90INS1_25CollectiveMainloopFwdSm90ILi2EN4cute5tupleIJNS5_1CILi1EEES8_S8_EEENS6_IJNS7_ILi128EEENS7_ILi96EEENS7_ILi64EEEEEELi256ENS_6half_tEfNS_4arch4Sm90ELb0ELb1ELb1ELb1ELb1ELb0ELb0ELb1ELb0ELb1ELb0ELb0EEENS1_21CollectiveEpilogueFwdINS6_IJSA_NS7_ILi256EEESB_EEES9_SE_SG_Li256ELb1ELb1ELb0ELb0EEENS1_36VarlenDynamicPersistentTileSchedulerILi128ELi96ELi256ELi128ELb0ELb1ELb1ELb1ELb0ELb1EEEEEEEEEvNT_6ParamsE,@function
        .size           _ZN7cutlass13device_kernelIN5flash11enable_sm90INS1_16FlashAttnFwdSm90INS1_25CollectiveMainloopFwdSm90ILi2EN4cute5tupleIJNS5_1CILi1EEES8_S8_EEENS6_IJNS7_ILi128EEENS7_ILi96EEENS7_ILi64EEEEEELi256ENS_6half_tEfNS_4arch4Sm90ELb0ELb1ELb1ELb1ELb1ELb0ELb0ELb1ELb0ELb1ELb0ELb0EEENS1_21CollectiveEpilogueFwdINS6_IJSA_NS7_ILi256EEESB_EEES9_SE_SG_Li256ELb1ELb1ELb0ELb0EEENS1_36VarlenDynamicPersistentTileSchedulerILi128ELi96ELi256ELi128ELb0ELb1ELb1ELb1ELb0ELb1EEEEEEEEEvNT_6ParamsE,(.L_x_6457 - _ZN7cutlass13device_kernelIN5flash11enable_sm90INS1_16FlashAttnFwdSm90INS1_25CollectiveMainloopFwdSm90ILi2EN4cute5tupleIJNS5_1CILi1EEES8_S8_EEENS6_IJNS7_ILi128EEENS7_ILi96EEENS7_ILi64EEEEEELi256ENS_6half_tEfNS_4arch4Sm90ELb0ELb1ELb1ELb1ELb1ELb0ELb0ELb1ELb0ELb1ELb0ELb0EEENS1_21CollectiveEpilogueFwdINS6_IJSA_NS7_ILi256EEESB_EEES9_SE_SG_Li256ELb1ELb1ELb0ELb0EEENS1_36VarlenDynamicPersistentTileSchedulerILi128ELi96ELi256ELi128ELb0ELb1ELb1ELb1ELb0ELb1EEEEEEEEEvNT_6ParamsE)
        .other          _ZN7cutlass13device_kernelIN5flash11enable_sm90INS1_16FlashAttnFwdSm90INS1_25CollectiveMainloopFwdSm90ILi2EN4cute5tupleIJNS5_1CILi1EEES8_S8_EEENS6_IJNS7_ILi128EEENS7_ILi96EEENS7_ILi64EEEEEELi256ENS_6half_tEfNS_4arch4Sm90ELb0ELb1ELb1ELb1ELb1ELb0ELb0ELb1ELb0ELb1ELb0ELb0EEENS1_21CollectiveEpilogueFwdINS6_IJSA_NS7_ILi256EEESB_EEES9_SE_SG_Li256ELb1ELb1ELb0ELb0EEENS1_36VarlenDynamicPersistentTileSchedulerILi128ELi96ELi256ELi128ELb0ELb1ELb1ELb1ELb0ELb1EEEEEEEEEvNT_6ParamsE,@"STO_CUDA_ENTRY STV_DEFAULT"
_ZN7cutlass13device_kernelIN5flash11enable_sm90INS1_16FlashAttnFwdSm90INS1_25CollectiveMainloopFwdSm90ILi2EN4cute5tupleIJNS5_1CILi1EEES8_S8_EEENS6_IJNS7_ILi128EEENS7_ILi96EEENS7_ILi64EEEEEELi256ENS_6half_tEfNS_4arch4Sm90ELb0ELb1ELb1ELb1ELb1ELb0ELb0ELb1ELb0ELb1ELb0ELb0EEENS1_21CollectiveEpilogueFwdINS6_IJSA_NS7_ILi256EEESB_EEES9_SE_SG_Li256ELb1ELb1ELb0ELb0EEENS1_36VarlenDynamicPersistentTileSchedulerILi128ELi96ELi256ELi128ELb0ELb1ELb1ELb1ELb0ELb1EEEEEEEEEvNT_6ParamsE:
        /* <DEDUP_REMOVED lines=45> */
.L_x_2497:
        /* <DEDUP_REMOVED lines=22> */
.L_x_2498:
        /* <DEDUP_REMOVED lines=18> */
.L_x_2499:
        /* <DEDUP_REMOVED lines=22> */
.L_x_2500:
        /* <DEDUP_REMOVED lines=23> */
.L_x_2501:
        /* <DEDUP_REMOVED lines=8> */
.L_x_2503:
[----:B------:R-:W-:-:S08]  /*08a0*/  NOP ;  /* 0x0000000000007918 */ /* 0x000fd00000000000 */
[----:B------:R-:W0:Y:S02]  /*08b0*/  USETMAXREG.TRY_ALLOC.CTAPOOL UP0, 0xe8 ;  /* 0x000000e8000079c8 */ /* 0x000e240008000600 */
[----:B0-----:R-:W-:-:S13]  /*08c0*/  PLOP3.LUT P0, PT, PT, PT, UP0, 0x80, 0x0 ;  /* 0x000000000000781c */ /* 0x001fda0003f0f008 */
[----:B------:R-:W-:Y:S05]  /*08d0*/  @!P0 BRA `(.L_x_2503) ;  /* 0xfffffffc00f08947 */ /* 0x000fea000383ffff */
[----:B------:R-:W-:Y:S01]  /*08e0*/  SHF.R.U32.HI R2, RZ, 0x7, R0 ;  /* 0x00000007ff027819 */ /* 0x000fe20000011600 */
[----:B------:R-:W0:Y:S08]  /*08f0*/  S2UR UR5, SR_CgaCtaId ;  /* 0x00000000000579c3 */ /* 0x000e300000008800 */
[----:B------:R-:W-:Y:S06]  /*0900*/  BAR.ARV 0x8, 0x180 ;  /* 0x0206000000007b1d */ /* 0x000fec0000002000 */
[----:B------:R-:W-:Y:S01]  /*0910*/  ISETP.NE.AND P0, PT, R2, 0x1, PT ;  /* 0x000000010200780c */ /* 0x000fe20003f05270 */
[----:B------:R-:W-:-:S12]  /*0920*/  UMOV UR4, 0x400 ;  /* 0x0000040000047882 */ /* 0x000fd80000000000 */
[----:B------:R-:W-:Y:S06]  /*0930*/  @!P0 BAR.ARV 0x9, 0x100 ;  /* 0x0244000000008b1d */ /* 0x000fec0000002000 */
[----:B0-----:R-:W-:Y:S02]  /*0940*/  ULEA UR4, UR5, UR4, 0x18 ;  /* 0x0000000405047291 */ /* 0x001fe4000f8ec03f */
[----:B------:R-:W-:Y:S07]  /*0950*/  BAR.SYNC.DEFER_BLOCKING 0x5, 0x180 ;  /* 0x0146000000007b1d */ /* 0x000fee0000010000 */
[----:B------:R-:W0:Y:S01]  /*0960*/  LDS.128 R4, [UR4+0x228d0] ;  /* 0x0228d004ff047984 */ /* 0x000e220008000c00 */
[----:B------:R-:W-:Y:S01]  /*0970*/  ULDC UR4, c[0x0][0xc3c] ;  /* 0x00030f0000047ab9 */ /* 0x000fe20000000800 */
[----:B------:R-:W-:Y:S06]  /*0980*/  BAR.ARV 0x4, 0x180 ;  /* 0x0106000000007b1d */ /* 0x000fec0000002000 */
[----:B0-----:R-:W-:-:S13]  /*0990*/  ISETP.GE.AND P0, PT, R7, UR4, PT ;  /* 0x0000000407007c0c */ /* 0x001fda000bf06270 */
[----:B------:R-:W-:Y:S05]  /*09a0*/  @P0 EXIT ;  /* 0x000000000000094d */ /* 0x000fea0003800000 */
[----:B------:R-:W-:Y:S01]  /*09b0*/  VIADD R214, R0, 0xffffff80 ;  /* 0xffffff8000d67836 */ /* 0x000fe20000000000 */
[----:B------:R-:W-:Y:S01]  /*09c0*/  R2UR UR7, R6 ;  /* 0x00000000060772ca */ /* 0x000fe200000e0000 */
[----:B------:R-:W-:Y:S01]  /*09d0*/  ULOP3.LUT UR40, UR39, 0x1, URZ, 0xfc, !UPT ;  /* 0x0000000127287892 */ /* 0x000fe2000f8efc3f */
[----:B------:R-:W-:Y:S01]  /*09e0*/  R2UR UR5, R5 ;  /* 0x00000000050572ca */ /* 0x000fe200000e0000 */
[----:B------:R-:W-:Y:S01]  /*09f0*/  UMOV UR36, URZ ;  /* 0x0000003f00247c82 */ /* 0x000fe20008000000 */
[----:B------:R-:W-:Y:S01]  /*0a00*/  SHF.R.S32.HI R3, RZ, 0x1f, R214 ;  /* 0x0000001fff037819 */ /* 0x000fe200000114d6 */
[----:B------:R-:W-:Y:S01]  /*0a10*/  UMOV UR37, URZ ;  /* 0x0000003f00257c82 */ /* 0x000fe20008000000 */
[----:B------:R-:W-:Y:S01]  /*0a20*/  R2UR UR6, R7 ;  /* 0x00000000070672ca */ /* 0x000fe200000e0000 */
[----:B------:R-:W-:Y:S01]  /*0a30*/  UMOV UR38, URZ ;  /* 0x0000003f00267c82 */ /* 0x000fe20008000000 */
[CC--:B------:R-:W-:Y:S02]  /*0a40*/  LEA.HI R0, R3.reuse, R214.reuse, RZ, 0x7 ;  /* 0x000000d603007211 */ /* 0x0c0fe400078f38ff */
[----:B------:R-:W-:-:S02]  /*0a50*/  LEA.HI R4, R3, R214, RZ, 0x5 ;  /* 0x000000d603047211 */ /* 0x000fc400078f28ff */
[----:B------:R-:W-:Y:S02]  /*0a60*/  LOP3.LUT R205, R0, 0xffffff80, RZ, 0xc0, !PT ;  /* 0xffffff8000cd7812 */ /* 0x000fe400078ec0ff */
[CC--:B------:R-:W-:Y:S01]  /*0a70*/  LEA.HI R2, R3.reuse, R214.reuse, RZ, 0x4 ;  /* 0x000000d603027211 */ /* 0x0c0fe200078f20ff */
[----:B------:R-:W-:Y:S01]  /*0a80*/  IMAD.SHL.U32 R4, R4, 0x20, RZ ;  /* 0x0000002004047824 */ /* 0x000fe200078e00ff */
[-C--:B------:R-:W-:Y:S01]  /*0a90*/  LEA.HI R11, R3, R214.reuse, RZ, 0x2 ;  /* 0x000000d6030b7211 */ /* 0x080fe200078f10ff */
[----:B------:R-:W-:Y:S01]  /*0aa0*/  IMAD.IADD R205, R214, 0x1, -R205 ;  /* 0x00000001d6cd7824 */ /* 0x000fe200078e0acd */
[----:B------:R-:W-:Y:S02]  /*0ab0*/  LOP3.LUT R5, R2, 0x3fffff0, RZ, 0xc0, !PT ;  /* 0x03fffff002057812 */ /* 0x000fe400078ec0ff */
[----:B------:R-:W-:Y:S02]  /*0ac0*/  LOP3.LUT R11, R11, 0xfffffffc, RZ, 0xc0, !PT ;  /* 0xfffffffc0b0b7812 */ /* 0x000fe400078ec0ff */
[----:B------:R-:W-:Y:S01]  /*0ad0*/  SHF.R.S32.HI R6, RZ, 0x1f, R205 ;  /* 0x0000001fff067819 */ /* 0x000fe200000114cd */
[C---:B------:R-:W-:Y:S01]  /*0ae0*/  IMAD.IADD R5, R214.reuse, 0x1, -R5 ;  /* 0x00000001d6057824 */ /* 0x040fe200078e0a05 */
[----:B------:R-:W-:Y:S01]  /*0af0*/  LEA.HI R3, R3, R214, RZ, 0x3 ;  /* 0x000000d603037211 */ /* 0x000fe200078f18ff */
[----:B------:R-:W-:Y:S01]  /*0b00*/  IMAD.IADD R11, R214, 0x1, -R11 ;  /* 0x00000001d60b7824 */ /* 0x000fe200078e0a0b */
[----:B------:R-:W-:-:S02]  /*0b10*/  LEA.HI R8, R6, R205, RZ, 0x2 ;  /* 0x000000cd06087211 */ /* 0x000fc400078f10ff */
[----:B------:R-:W-:Y:S02]  /*0b20*/  SHF.R.S32.HI R207, RZ, 0x7, R0 ;  /* 0x00000007ffcf7819 */ /* 0x000fe40000011400 */
[--C-:B------:R-:W-:Y:S02]  /*0b30*/  SHF.R.S32.HI R9, RZ, 0x2, R8.reuse ;  /* 0x00000002ff097819 */ /* 0x100fe40000011408 */
[----:B------:R-:W-:Y:S02]  /*0b40*/  SHF.R.S32.HI R10, RZ, 0x1f, R8 ;  /* 0x0000001fff0a7819 */ /* 0x000fe40000011408 */
[----:B------:R-:W-:Y:S02]  /*0b50*/  LOP3.LUT R4, R4, 0xfffffc00, RZ, 0xc0, !PT ;  /* 0xfffffc0004047812 */ /* 0x000fe400078ec0ff */
[----:B------:R-:W-:Y:S02]  /*0b60*/  LEA.HI R10, R10, R9, RZ, 0x3 ;  /* 0x000000090a0a7211 */ /* 0x000fe400078f18ff */
[----:B------:R-:W-:Y:S01]  /*0b70*/  LOP3.LUT R203, R3, 0xfffffff8, RZ, 0xc0, !PT ;  /* 0xfffffff803cb7812 */ /* 0x000fe200078ec0ff */
[----:B------:R-:W-:Y:S01]  /*0b80*/  IMAD R5, R5, 0x40, R4 ;  /* 0x0000004005057824 */ /* 0x000fe200078e0204 */
[----:B------:R-:W-:-:S02]  /*0b90*/  SHF.R.S32.HI R7, RZ, 0x4, R2 ;  /* 0x00000004ff077819 */ /* 0x000fc40000011402 */
[----:B------:R-:W-:Y:S01]  /*0ba0*/  LOP3.LUT R10, R10, 0xfffffff8, RZ, 0xc0, !PT ;  /* 0xfffffff80a0a7812 */ /* 0x000fe200078ec0ff */
[----:B------:R-:W-:Y:S01]  /*0bb0*/  IMAD.IADD R203, R214, 0x1, -R203 ;  /* 0x00000001d6cb7824 */ /* 0x000fe200078e0acb */
[----:B------:R-:W-:Y:S02]  /*0bc0*/  LEA.HI R6, R6, R205, RZ, 0x5 ;  /* 0x000000cd06067211 */ /* 0x000fe400078f28ff */
[----:B------:R-:W-:Y:S01]  /*0bd0*/  LEA.HI R0, R0, R207, RZ, 0x1 ;  /* 0x000000cf00007211 */ /* 0x000fe200078f08ff */
[----:B------:R-:W-:Y:S01]  /*0be0*/  IMAD.IADD R9, R9, 0x1, -R10 ;  /* 0x0000000109097824 */ /* 0x000fe200078e0a0a */
[----:B------:R-:W-:Y:S01]  /*0bf0*/  LEA.HI R2, R2, R7, RZ, 0x1 ;  /* 0x0000000702027211 */ /* 0x000fe200078f08ff */
[----:B------:R-:W-:Y:S01]  /*0c00*/  IMAD.SHL.U32 R22, R203, 0x8, RZ ;  /* 0x00000008cb167824 */ /* 0x000fe200078e00ff */
[----:B------:R-:W-:Y:S02]  /*0c10*/  SHF.R.S32.HI R6, RZ, 0x5, R6 ;  /* 0x00000005ff067819 */ /* 0x000fe40000011406 */
[----:B------:R-:W-:Y:S01]  /*0c20*/  LEA.HI R4, R11, R11, RZ, 0x1 ;  /* 0x0000000b0b047211 */ /* 0x000fe200078f08ff */
[----:B------:R-:W-:Y:S01]  /*0c30*/  VIADD R201, R22, 0x40 ;  /* 0x0000004016c97836 */ /* 0x000fe20000000000 */
[----:B------:R-:W-:Y:S01]  /*0c40*/  LOP3.LUT R0, R0, 0x3fffffe, RZ, 0xc0, !PT ;  /* 0x03fffffe00007812 */ /* 0x000fe200078ec0ff */
[----:B------:R-:W-:Y:S01]  /*0c50*/  IMAD R9, R6, 0x10, R9 ;  /* 0x0000001006097824 */ /* 0x000fe200078e0209 */
[----:B------:R-:W-:Y:S01]  /*0c60*/  LOP3.LUT R2, R2, 0x1ffffffe, RZ, 0xc0, !PT ;  /* 0x1ffffffe02027812 */ /* 0x000fe200078ec0ff */
[----:B------:R-:W-:Y:S01]  /*0c70*/  VIADD R200, R22, 0x80 ;  /* 0x0000008016c87836 */ /* 0x000fe20000000000 */
[----:B------:R-:W-:Y:S01]  /*0c80*/  LOP3.LUT R4, R4, 0x1ffffffe, RZ, 0xc0, !PT ;  /* 0x1ffffffe04047812 */ /* 0x000fe200078ec0ff */
[----:B------:R-:W-:Y:S01]  /*0c90*/  IMAD.IADD R0, R207, 0x1, -R0 ;  /* 0x00000001cf007824 */ /* 0x000fe200078e0a00 */
[----:B------:R-:W-:Y:S01]  /*0ca0*/  LOP3.LUT R8, R8, 0x7ffffffc, RZ, 0xc0, !PT ;  /* 0x7ffffffc08087812 */ /* 0x000fe200078ec0ff */
[----:B------:R-:W-:Y:S01]  /*0cb0*/  VIADD R202, R22, 0xc0 ;  /* 0x000000c016ca7836 */ /* 0x000fe20000000000 */
[----:B------:R-:W-:Y:S01]  /*0cc0*/  SHF.R.S32.HI R204, RZ, 0x3, R3 ;  /* 0x00000003ffcc7819 */ /* 0x000fe20000011403 */
[----:B------:R-:W-:Y:S01]  /*0cd0*/  IMAD.IADD R2, R7, 0x1, -R2 ;  /* 0x0000000107027824 */ /* 0x000fe200078e0a02 */
[----:B------:R-:W-:Y:S01]  /*0ce0*/  SHF.R.S32.HI R213, RZ, 0x1f, R22 ;  /* 0x0000001fffd57819 */ /* 0x000fe20000011416 */
[----:B------:R-:W-:Y:S01]  /*0cf0*/  IMAD.IADD R23, R11, 0x1, -R4 ;  /* 0x000000010b177824 */ /* 0x000fe200078e0a04 */
[----:B------:R-:W-:Y:S01]  /*0d00*/  SHF.R.S32.HI R212, RZ, 0x1f, R201 ;  /* 0x0000001fffd47819 */ /* 0x000fe200000114c9 */
[----:B------:R-:W-:Y:S01]  /*0d10*/  IMAD R208, R0, 0x40, R9 ;  /* 0x0000004000d07824 */ /* 0x000fe200078e0209 */
[----:B------:R-:W-:Y:S01]  /*0d20*/  SHF.R.S32.HI R211, RZ, 0x1f, R200 ;  /* 0x0000001fffd37819 */ /* 0x000fe200000114c8 */
[----:B------:R-:W-:Y:S01]  /*0d30*/  IMAD R209, R2, 0x8, R5 ;  /* 0x0000000802d17824 */ /* 0x000fe200078e0205 */
[----:B------:R-:W-:Y:S01]  /*0d40*/  SHF.R.S32.HI R210, RZ, 0x1f, R202 ;  /* 0x0000001fffd27819 */ /* 0x000fe200000114ca */
[----:B------:R-:W-:-:S02]  /*0d50*/  IMAD.IADD R19, R205, 0x1, -R8 ;  /* 0x00000001cd137824 */ /* 0x000fc400078e0a08 */
[----:B------:R-:W-:-:S07]  /*0d60*/  IMAD R23, R23, 0x8, R208 ;  /* 0x0000000817177824 */ /* 0x000fce00078e02d0 */
.L_x_2611:
[----:B------:R-:W-:Y:S01]  /*0d70*/  ULDC.64 UR8, c[0x0][0xa28] ;  /* 0x00028a0000087ab9 */ /* 0x000fe20000000a00 */
[----:B0-----:R-:W-:Y:S01]  /*0d80*/  IMAD.MOV.U32 R7, RZ, RZ, RZ ;  /* 0x000000ffff077224 */ /* 0x001fe200078e00ff */
[----:B------:R-:W-:Y:S01]  /*0d90*/  UISETP.NE.U32.AND UP0, UPT, UR8, URZ, UPT ;  /* 0x0000003f0800728c */ /* 0x000fe2000bf05070 */
[----:B------:R-:W-:-:S03]  /*0da0*/  ULDC UR4, c[0x0][0x424] ;  /* 0x0001090000047ab9 */ /* 0x000fc60000000800 */
[----:B------:R-:W-:-:S03]  /*0db0*/  UISETP.NE.AND.EX UP0, UPT, UR9, URZ, UPT, UP0 ;  /* 0x0000003f0900728c */ /* 0x000fc6000bf05300 */
[----:B------:R-:W-:Y:S02]  /*0dc0*/  ULDC.64 UR8, c[0x0][0xa18] ;  /* 0x0002860000087ab9 */ /* 0x000fe40000000a00 */
[----:B------:R-:W-:Y:S01]  /*0dd0*/  UISETP.NE.U32.AND UP1, UPT, UR8, URZ, UPT ;  /* 0x0000003f0800728c */ /* 0x000fe2000bf25070 */
[----:B------:R-:W-:-:S03]  /*0de0*/  PLOP3.LUT P0, PT, PT, PT, UP0, 0x80, 0x0 ;  /* 0x000000000000781c */ /* 0x000fc60003f0f008 */
[----:B------:R-:W-:-:S03]  /*0df0*/  UISETP.NE.AND.EX UP1, UPT, UR9, URZ, UPT, UP1 ;  /* 0x0000003f0900728c */ /* 0x000fc6000bf25310 */
[----:B------:R-:W-:Y:S02]  /*0e00*/  @UP0 ULDC.64 UR8, c[0x0][0xa28] ;  /* 0x00028a0000080ab9 */ /* 0x000fe40000000a00 */
[----:B------:R-:W-:Y:S01]  /*0e10*/  @UP0 UIMAD.WIDE UR8, UR6, 0x4, UR8 ;  /* 0x00000004060808a5 */ /* 0x000fe2000f8e0208 */
[----:B------:R-:W-:-:S05]  /*0e20*/  PLOP3.LUT P2, PT, PT, PT, UP1, 0x80, 0x0 ;  /* 0x000000000000781c */ /* 0x000fca0003f4f018 */
[----:B------:R-:W-:Y:S01]  /*0e30*/  @UP1 ULDC.64 UR10, c[0x0][0xa18] ;  /* 0x00028600000a1ab9 */ /* 0x000fe20000000a00 */
[----:B------:R-:W-:Y:S02]  /*0e40*/  IMAD.U32 R2, RZ, RZ, UR8 ;  /* 0x00000008ff027e24 */ /* 0x000fe4000f8e00ff */
[----:B--2---:R-:W-:Y:S01]  /*0e50*/  IMAD.U32 R3, RZ, RZ, UR9 ;  /* 0x00000009ff037e24 */ /* 0x004fe2000f8e00ff */
[----:B------:R-:W-:-:S04]  /*0e60*/  @UP1 UIMAD.WIDE UR8, UR6, 0x4, UR10 ;  /* 0x00000004060818a5 */ /* 0x000fc8000f8e020a */
[----:B------:R0:W5:Y:S02]  /*0e70*/  @P0 LDG.E R7, desc[UR46][R2.64] ;  /* 0x0000002e02070981 */ /* 0x000164000c1e1900 */
[----:B------:R-:W-:Y:S02]  /*0e80*/  IMAD.U32 R4, RZ, RZ, UR8 ;  /* 0x00000008ff047e24 */ /* 0x000fe4000f8e00ff */
[----:B------:R-:W-:Y:S01]  /*0e90*/  IMAD.U32 R5, RZ, RZ, UR9 ;  /* 0x00000009ff057e24 */ /* 0x000fe2000f8e00ff */
[----:B------:R-:W-:-:S04]  /*0ea0*/  ULDC.64 UR8, c[0x0][0x418] ;  /* 0x0001060000087ab9 */ /* 0x000fc80000000a00 */
[----:B----4-:R0:W5:Y:S01]  /*0eb0*/  @P2 LDG.E R17, desc[UR46][R4.64] ;  /* 0x0000002e04112981 */ /* 0x010162000c1e1900 */
[----:B------:R-:W-:Y:S01]  /*0ec0*/  UISETP.NE.U32.AND UP0, UPT, UR8, URZ, UPT ;  /* 0x0000003f0800728c */ /* 0x000fe2000bf05070 */
[----:B------:R-:W-:-:S03]  /*0ed0*/  UMOV UR41, UR7 ;  /* 0x0000000700297c82 */ /* 0x000fc60008000000 */
[----:B------:R-:W-:-:S03]  /*0ee0*/  UISETP.NE.AND.EX UP0, UPT, UR9, URZ, UPT, UP0 ;  /* 0x0000003f0900728c */ /* 0x000fc6000bf05300 */
[----:B------:R-:W-:Y:S01]  /*0ef0*/  ULDC.64 UR8, c[0x0][0xa20] ;  /* 0x0002880000087ab9 */ /* 0x000fe20000000a00 */
[----:B------:R-:W-:Y:S01]  /*0f00*/  USEL UR4, UR4, 0x1, UP0 ;  /* 0x0000000104047887 */ /* 0x000fe20008000000 */
[----:B------:R-:W-:Y:S01]  /*0f10*/  ISETP.NE.U32.AND P1, PT, RZ, UR8, PT ;  /* 0x00000008ff007c0c */ /* 0x000fe2000bf25070 */
[----:B------:R-:W-:Y:S02]  /*0f20*/  ULDC UR8, c[0x0][0x2f0] ;  /* 0x0000bc0000087ab9 */ /* 0x000fe40000000800 */
[----:B------:R-:W-:Y:S01]  /*0f30*/  UIMAD UR4, UR4, UR8, URZ ;  /* 0x00000008040472a4 */ /* 0x000fe2000f8e023f */
[----:B------:R-:W-:Y:S01]  /*0f40*/  ISETP.NE.AND.EX P1, PT, RZ, UR9, PT, P1 ;  /* 0x00000009ff007c0c */ /* 0x000fe2000bf25310 */
[----:B01-3--:R-:W-:-:S12]  /*0f50*/  @P2 BRA `(.L_x_2504) ;  /* 0x0000000000302947 */ /* 0x00bfd80003800000 */
[----:B------:R-:W-:Y:S01]  /*0f60*/  ULDC.64 UR8, c[0x0][0xa00] ;  /* 0x0002800000087ab9 */ /* 0x000fe20000000a00 */
[----:B-----5:R-:W0:Y:S01]  /*0f70*/  LDC R17, c[0x0][0x288] ;  /* 0x0000a200ff117b82 */ /* 0x020e220000000800 */
[----:B------:R-:W-:-:S04]  /*0f80*/  ISETP.NE.U32.AND P0, PT, RZ, UR8, PT ;  /* 0x00000008ff007c0c */ /* 0x000fc8000bf05070 */
[----:B------:R-:W-:-:S13]  /*0f90*/  ISETP.NE.AND.EX P0, PT, RZ, UR9, PT, P0 ;  /* 0x00000009ff007c0c */ /* 0x000fda000bf05300 */
[----:B------:R-:W-:Y:S05]  /*0fa0*/  @!P0 BRA `(.L_x_2504) ;  /* 0x00000000001c8947 */ /* 0x000fea0003800000 */
[----:B------:R-:W-:Y:S02]  /*0fb0*/  ULDC.64 UR8, c[0x0][0xa00] ;  /* 0x0002800000087ab9 */ /* 0x000fe40000000a00 */
[----:B------:R-:W-:-:S06]  /*0fc0*/  UIMAD.WIDE UR8, UR6, 0x4, UR8 ;  /* 0x00000004060878a5 */ /* 0x000fcc000f8e0208 */
[----:B------:R-:W-:Y:S02]  /*0fd0*/  IMAD.U32 R2, RZ, RZ, UR8 ;  /* 0x00000008ff027e24 */ /* 0x000fe4000f8e00ff */
[----:B------:R-:W-:-:S05]  /*0fe0*/  IMAD.U32 R3, RZ, RZ, UR9 ;  /* 0x00000009ff037e24 */ /* 0x000fca000f8e00ff */
[----:B0-----:R-:W2:Y:S04]  /*0ff0*/  LDG.E R17, desc[UR46][R2.64] ;  /* 0x0000002e02117981 */ /* 0x001ea8000c1e1900 */
[----:B------:R-:W2:Y:S02]  /*1000*/  LDG.E R0, desc[UR46][R2.64+0x4] ;  /* 0x0000042e02007981 */ /* 0x000ea4000c1e1900 */
[----:B--2---:R-:W-:-:S07]  /*1010*/  IMAD.IADD R17, R0, 0x1, -R17 ;  /* 0x0000000100117824 */ /* 0x004fce00078e0a11 */
.L_x_2504:
[----:B------:R-:W-:Y:S01]  /*1020*/  IMAD.U32 R18, RZ, RZ, UR4 ;  /* 0x00000004ff127e24 */ /* 0x000fe2000f8e00ff */
[----:B------:R-:W-:Y:S01]  /*1030*/  UMOV UR42, UR6 ;  /* 0x00000006002a7c82 */ /* 0x000fe20008000000 */
[----:B------:R-:W-:Y:S05]  /*1040*/  @!P1 BRA `(.L_x_2505) ;  /* 0x0000000000189947 */ /* 0x000fea0003800000 */
[----:B------:R-:W-:Y:S02]  /*1050*/  ULDC.64 UR8, c[0x0][0xa20] ;  /* 0x0002880000087ab9 */ /* 0x000fe40000000a00 */
[----:B------:R-:W-:-:S06]  /*1060*/  UIMAD.WIDE UR6, UR6, 0x4, UR8 ;  /* 0x00000004060678a5 */ /* 0x000fcc000f8e0208 */
[----:B------:R-:W-:Y:S02]  /*1070*/  IMAD.U32 R2, RZ, RZ, UR6 ;  /* 0x00000006ff027e24 */ /* 0x000fe4000f8e00ff */
[----:B------:R-:W-:-:S05]  /*1080*/  IMAD.U32 R3, RZ, RZ, UR7 ;  /* 0x00000007ff037e24 */ /* 0x000fca000f8e00ff */
[----:B------:R1:W5:Y:S01]  /*1090*/  LDG.E R18, desc[UR46][R2.64] ;  /* 0x0000002e02127981 */ /* 0x000362000c1e1900 */
[----:B------:R-:W-:Y:S05]  /*10a0*/  BRA `(.L_x_2506) ;  /* 0x00000000002c7947 */ /* 0x000fea0003800000 */
.L_x_2505:
[----:B------:R-:W-:Y:S02]  /*10b0*/  ULDC.64 UR8, c[0x0][0xa08] ;  /* 0x0002820000087ab9 */ /* 0x000fe40000000a00 */
[----:B------:R-:W-:-:S04]  /*10c0*/  ISETP.NE.U32.AND P0, PT, RZ, UR8, PT ;  /* 0x00000008ff007c0c */ /* 0x000fc8000bf05070 */
[----:B------:R-:W-:-:S13]  /*10d0*/  ISETP.NE.AND.EX P0, PT, RZ, UR9, PT, P0 ;  /* 0x00000009ff007c0c */ /* 0x000fda000bf05300 */
[----:B------:R-:W-:Y:S05]  /*10e0*/  @!P0 BRA `(.L_x_2506) ;  /* 0x00000000001c8947 */ /* 0x000fea0003800000 */
[----:B------:R-:W-:Y:S02]  /*10f0*/  ULDC.64 UR8, c[0x0][0xa08] ;  /* 0x0002820000087ab9 */ /* 0x000fe40000000a00 */
[----:B------:R-:W-:-:S06]  /*1100*/  UIMAD.WIDE UR6, UR6, 0x4, UR8 ;  /* 0x00000004060678a5 */ /* 0x000fcc000f8e0208 */
[----:B------:R-:W-:Y:S02]  /*1110*/  IMAD.U32 R2, RZ, RZ, UR6 ;  /* 0x00000006ff027e24 */ /* 0x000fe4000f8e00ff */
[----:B------:R-:W-:-:S05]  /*1120*/  IMAD.U32 R3, RZ, RZ, UR7 ;  /* 0x00000007ff037e24 */ /* 0x000fca000f8e00ff */
[----:B------:R-:W2:Y:S04]  /*1130*/  LDG.E R18, desc[UR46][R2.64] ;  /* 0x0000002e02127981 */ /* 0x000ea8000c1e1900 */
[----:B------:R-:W2:Y:S02]  /*1140*/  LDG.E R5, desc[UR46][R2.64+0x4] ;  /* 0x0000042e02057981 */ /* 0x000ea4000c1e1900 */
[----:B--2---:R-:W-:-:S07]  /*1150*/  IMAD.IADD R18, R5, 0x1, -R18 ;  /* 0x0000000105127824 */ /* 0x004fce00078e0a12 */
.L_x_2506:
[----:B------:R-:W2:Y:S01]  /*1160*/  LDC R206, c[0x0][0x448] ;  /* 0x00011200ffce7b82 */ /* 0x000ea20000000800 */
[----:B------:R-:W-:Y:S01]  /*1170*/  USHF.L.U32 UR43, UR5, 0x7, URZ ;  /* 0x00000007052b7899 */ /* 0x000fe2000800063f */
[----:B-----5:R-:W-:Y:S01]  /*1180*/  IMAD.IADD R18, R18, 0x1, -R7 ;  /* 0x0000000112127824 */ /* 0x020fe200078e0a07 */
[----:B------:R-:W-:Y:S02]  /*1190*/  LOP3.LUT R16, R16, 0xffefffff, RZ, 0xc0, !PT ;  /* 0xffefffff10107812 */ /* 0x000fe400078ec0ff */
[----:B------:R-:W-:Y:S02]  /*11a0*/  UIADD3 UR4, UR43, 0x7f, URZ ;  /* 0x0000007f2b047890 */ /* 0x000fe4000fffe03f */
[----:B01----:R-:W-:Y:S01]  /*11b0*/  IADD3 R3, R18, 0x1, -R17 ;  /* 0x0000000112037810 */ /* 0x003fe20007ffe811 */
[----:B------:R-:W0:Y:S03]  /*11c0*/  LDC.64 R8, c[0x0][0x9e0] ;  /* 0x00027800ff087b82 */ /* 0x000e260000000a00 */
[----:B------:R-:W-:Y:S01]  /*11d0*/  IMAD.U32 R0, RZ, RZ, UR4 ;  /* 0x00000004ff007e24 */ /* 0x000fe2000f8e00ff */
[----:B--2---:R-:W-:-:S02]  /*11e0*/  ISETP.NE.AND P2, PT, R206, 0x1, PT ;  /* 0x00000001ce00780c */ /* 0x004fc40003f45270 */
[----:B0-----:R-:W-:-:S11]  /*11f0*/  ISETP.GE.AND P1, PT, R9, 0x1, PT ;  /* 0x000000010900780c */ /* 0x001fd60003f26270 */
[----:B------:R-:W0:Y:S01]  /*1200*/  @P2 LDC R2, c[0x0][0x44c] ;  /* 0x00011300ff022b82 */ /* 0x000e220000000800 */
[----:B------:R-:W-:-:S04]  /*1210*/  @P2 LOP3.LUT R16, R16, 0x100000, RZ, 0xfc, !PT ;  /* 0x0010000010102812 */ /* 0x000fc800078efcff */
[----:B------:R-:W-:-:S03]  /*1220*/  LOP3.LUT R16, R16, 0xfff7ffff, RZ, 0xc0, !PT ;  /* 0xfff7ffff10107812 */ /* 0x000fc600078ec0ff */
[----:B------:R-:W1:Y:S01]  /*1230*/  @P2 LDC R5, c[0x0][0x450] ;  /* 0x00011400ff052b82 */ /* 0x000e620000000800 */
[----:B------:R-:W-:Y:S01]  /*1240*/  @P1 LOP3.LUT R16, R16, 0x80000, RZ, 0xfc, !PT ;  /* 0x0008000010101812 */ /* 0x000fe200078efcff */
[----:B0-----:R-:W-:-:S05]  /*1250*/  @P2 IMAD.HI.U32 R2, R2, UR4, RZ ;  /* 0x0000000402022c27 */ /* 0x001fca000f8e00ff */
[----:B-1----:R-:W-:-:S05]  /*1260*/  @P2 SHF.R.U32.HI R0, RZ, R5, R2 ;  /* 0x00000005ff002219 */ /* 0x002fca0000011602 */
        /* <DEDUP_REMOVED lines=13> */
.L_x_2508:
[----:B------:R-:W-:-:S13]  /*1340*/  ISETP.NE.AND P0, PT, R9, 0x1, PT ;  /* 0x000000010900780c */ /* 0x000fda0003f05270 */
[----:B------:R-:W0:Y:S02]  /*1350*/  @P0 LDC.64 R4, c[0x0][0x9e8] ;  /* 0x00027a00ff040b82 */ /* 0x000e240000000a00 */
[----:B0-----:R-:W-:-:S05]  /*1360*/  @P0 IMAD.HI.U32 R4, R2, R4, RZ ;  /* 0x0000000402040227 */ /* 0x001fca00078e00ff */
[----:B------:R-:W-:-:S07]  /*1370*/  @P0 SHF.R.U32.HI R2, RZ, R5, R4 ;  /* 0x00000005ff020219 */ /* 0x000fce0000011604 */
.L_x_2509:
[----:B------:R-:W-:-:S05]  /*1380*/  IMAD R3, R2, R9, R9 ;  /* 0x0000000902037224 */ /* 0x000fca00078e0209 */
[----:B------:R-:W-:-:S07]  /*1390*/  VIMNMX R0, R0, R3, PT ;  /* 0x0000000300007248 */ /* 0x000fce0003fe0100 */
.L_x_2507:
[----:B------:R-:W0:Y:S01]  /*13a0*/  @P2 LDC R4, c[0x0][0x44c] ;  /* 0x00011300ff042b82 */ /* 0x000e220000000800 */
[----:B------:R-:W-:Y:S01]  /*13b0*/  IMAD.U32 R3, RZ, RZ, UR43 ;  /* 0x0000002bff037e24 */ /* 0x000fe2000f8e00ff */
[----:B------:R-:W-:Y:S01]  /*13c0*/  ULDC UR4, c[0x0][0x9dc] ;  /* 0x0002770000047ab9 */ /* 0x000fe20000000800 */
[----:B------:R-:W-:Y:S02]  /*13d0*/  VIADD R2, R0, 0x5f ;  /* 0x0000005f00027836 */ /* 0x000fe40000000000 */
[----:B------:R-:W-:Y:S02]  /*13e0*/  VIADD R0, R18, 0x5f ;  /* 0x0000005f12007836 */ /* 0x000fe40000000000 */
[----:B------:R-:W-:Y:S01]  /*13f0*/  IMAD.HI R2, R2, 0x2aaaaaab, RZ ;  /* 0x2aaaaaab02027827 */ /* 0x000fe200078e02ff */
[----:B------:R-:W1:Y:S03]  /*1400*/  @P2 LDC R5, c[0x0][0x450] ;  /* 0x00011400ff052b82 */ /* 0x000e660000000800 */
[----:B------:R-:W-:-:S04]  /*1410*/  IMAD.HI R0, R0, 0x2aaaaaab, RZ ;  /* 0x2aaaaaab00007827 */ /* 0x000fc800078e02ff */
[----:B0-----:R-:W-:-:S05]  /*1420*/  @P2 IMAD.HI.U32 R4, R4, UR43, RZ ;  /* 0x0000002b04042c27 */ /* 0x001fca000f8e00ff */
[----:B-1----:R-:W-:Y:S02]  /*1430*/  @P2 SHF.R.U32.HI R3, RZ, R5, R4 ;  /* 0x00000005ff032219 */ /* 0x002fe40000011604 */
[----:B------:R-:W-:Y:S02]  /*1440*/  SHF.R.U32.HI R5, RZ, 0x1f, R2 ;  /* 0x0000001fff057819 */ /* 0x000fe40000011602 */
[----:B------:R-:W-:Y:S02]  /*1450*/  IADD3 R4, R3, R18, -R17 ;  /* 0x0000001203047210 */ /* 0x000fe40007ffe811 */
        /* <DEDUP_REMOVED lines=16> */
.L_x_2511:
[----:B------:R-:W-:-:S13]  /*1560*/  ISETP.NE.AND P0, PT, R9, 0x1, PT ;  /* 0x000000010900780c */ /* 0x000fda0003f05270 */
[----:B------:R-:W0:Y:S02]  /*1570*/  @P0 LDC.64 R2, c[0x0][0x9e8] ;  /* 0x00027a00ff020b82 */ /* 0x000e240000000a00 */
[----:B0-----:R-:W-:-:S05]  /*1580*/  @P0 IMAD.HI.U32 R0, R4, R2, RZ ;  /* 0x0000000204000227 */ /* 0x001fca00078e00ff */
[----:B------:R-:W-:-:S07]  /*1590*/  @P0 SHF.R.U32.HI R4, RZ, R3, R0 ;  /* 0x00000003ff040219 */ /* 0x000fce0000011600 */
.L_x_2512:
[----:B------:R-:W-:-:S05]  /*15a0*/  IMAD R4, R4, R9, RZ ;  /* 0x0000000904047224 */ /* 0x000fca00078e02ff */
[----:B------:R-:W-:-:S13]  /*15b0*/  R2UR UR5, R4 ;  /* 0x00000000040572ca */ /* 0x000fda00000e0000 */
[----:B------:R-:W-:-:S04]  /*15c0*/  UISETP.LT.AND UP0, UPT, UR4, UR5, UPT ;  /* 0x000000050400728c */ /* 0x000fc8000bf01270 */
[----:B------:R-:W-:-:S12]  /*15d0*/  USEL UR4, UR4, UR5, !UP0 ;  /* 0x0000000504047287 */ /* 0x000fd8000c000000 */
.L_x_2510:
[----:B------:R-:W-:Y:S01]  /*15e0*/  UIMAD.WIDE UR4, UR4, 0x2aaaaaab, URZ ;  /* 0x2aaaaaab040478a5 */ /* 0x000fe2000f8e023f */
[----:B------:R-:W-:Y:S02]  /*15f0*/  PLOP3.LUT P0, PT, PT, PT, PT, 0x80, 0x0 ;  /* 0x000000000000781c */ /* 0x000fe40003f0f070 */
[----:B------:R-:W-:Y:S01]  /*1600*/  CS2R R2, SRZ ;  /* 0x0000000000027805 */ /* 0x000fe2000001ff00 */
[----:B------:R-:W-:Y:S01]  /*1610*/  IMAD.MOV.U32 R0, RZ, RZ, RZ ;  /* 0x000000ffff007224 */ /* 0x000fe200078e00ff */
[----:B------:R-:W-:Y:S01]  /*1620*/  USHF.R.U32.HI UR4, URZ, 0x1f, UR5 ;  /* 0x0000001f3f047899 */ /* 0x000fe20008011605 */
[----:B------:R-:W-:Y:S01]  /*1630*/  IMAD.MOV.U32 R150, RZ, RZ, RZ ;  /* 0x000000ffff967224 */ /* 0x000fe200078e00ff */
        /* <DEDUP_REMOVED lines=99> */
.L_x_2514:
        /* <DEDUP_REMOVED lines=13> */
.L_x_2704:
[----:B------:R-:W-:Y:S01]  /*1d40*/  IMAD.U32 R0, RZ, RZ, UR40 ;  /* 0x00000028ff007e24 */ /* 0x000fe2000f8e00ff */
[----:B------:R-:W-:Y:S05]  /*1d50*/  WARPSYNC.ALL ;  /* 0x0000000000007948 */ /* 0x000fea0003800000 */
[----:B------:R1:W-:Y:S01]  /*1d60*/  BAR.SYNC.DEFER_BLOCKING R7, 0x100 ;  /* 0x000400070000751d */ /* 0x0003e20000010000 */
[----:B------:R-:W-:-:S13]  /*1d70*/  ISETP.NE.AND P0, PT, R0, 0x3, PT ;  /* 0x000000030000780c */ /* 0x000fda0003f05270 */
[----:B-1----:R-:W-:Y:S05]  /*1d80*/  @!P0 BRA `(.L_x_2516) ;  /* 0x0000000000048947 */ /* 0x002fea0003800000 */
[----:B------:R-:W-:Y:S01]  /*1d90*/  BPT.TRAP 0x1 ;  /* 0x000000040000795c */ /* 0x000fe20000300000 */
.L_x_2516:
[----:B------:R-:W-:Y:S01]  /*1da0*/  R2UR UR24, R6 ;  /* 0x00000000061872ca */ /* 0x000fe200000e0000 */
[----:B------:R-:W-:-:S05]  /*1db0*/  IMAD.U32 R8, RZ, RZ, UR37 ;  /* 0x00000025ff087e24 */ /* 0x000fca000f8e00ff */
[----:B------:R-:W-:-:S07]  /*1dc0*/  SHF.L.U32 R8, R8, 0x1f, RZ ;  /* 0x0000001f08087819 */ /* 0x000fce00000006ff */
[----:B------:R-:W-:-:S09]  /*1dd0*/  ULEA UR24, UR38, UR24, 0x3 ;  /* 0x0000001826187291 */ /* 0x000fd2000f8e183f */
[----:B------:R1:W2:Y:S01]  /*1de0*/  SYNCS.PHASECHK.TRANS64.TRYWAIT P1, [UR24+0x22830], R8 ;  /* 0x02283008ff0075a7 */ /* 0x0002a20008020158 */
[----:B------:R-:W-:Y:S05]  /*1df0*/  @!P0 BRA `(.L_x_2517) ;  /* 0x0000000000048947 */ /* 0x000fea0003800000 */
[----:B------:R-:W-:Y:S01]  /*1e00*/  BPT.TRAP 0x1 ;  /* 0x000000040000795c */ /* 0x000fe20000300000 */
.L_x_2517:
[----:B--2---:R-:W-:Y:S05]  /*1e10*/  @P1 BRA `(.L_x_2518) ;  /* 0x0000000000081947 */ /* 0x004fea0003800000 */
[----:B------:R-:W2:Y:S02]  /*1e20*/  SYNCS.PHASECHK.TRANS64.TRYWAIT P1, [UR24+0x22830], R8 ;  /* 0x02283008ff0075a7 */ /* 0x000ea40008020158 */
[----:B--2---:R-:W-:Y:S05]  /*1e30*/  @!P1 BRA `(.L_x_2519) ;  /* 0x0000015000c89947 */ /* 0x004fea0003800000 */
.L_x_2518:
[----:B------:R-:W-:Y:S01]  /*1e40*/  R2UR UR4, R6 ;  /* 0x00000000060472ca */ /* 0x000fe200000e0000 */
[----:B------:R-:W-:Y:S01]  /*1e50*/  ULOP3.LUT UR20, UR45, 0x10000, URZ, 0xfc, !UPT ;  /* 0x000100002d147892 */ /* 0x000fe2000f8efc3f */
[----:B------:R-:W-:Y:S01]  /*1e60*/  WARPGROUP.ARRIVE ;  /* 0x00000000000079c5 */ /* 0x000fe20000000000 */
[----:B------:R-:W-:Y:S01]  /*1e70*/  UMOV UR21, 0x40000040 ;  /* 0x4000004000157882 */ /* 0x000fe20000000000 */
[----:B------:R-:W-:Y:S01]  /*1e80*/  UMOV UR23, 0x40000040 ;  /* 0x4000004000177882 */ /* 0x000fe20000000000 */
[----:B------:R-:W-:-:S03]  /*1e90*/  UIADD3 UR8, UR20, 0x2, URZ ;  /* 0x0000000214087890 */ /* 0x000fc6000fffe03f */
[----:B------:R-:W2:Y:S01]  /*1ea0*/  S2R R0, SR_TID.X ;  /* 0x0000000000007919 */ /* 0x000ea20000002100 */
        /* <DEDUP_REMOVED lines=32> */
.L_x_2520:
[----:B------:R-:W-:Y:S01]  /*20b0*/  ISETP.NE.AND P2, PT, R206, 0x1, PT ;  /* 0x00000001ce00780c */ /* 0x000fe20003f45270 */
[----:B------:R-:W2:Y:S01]  /*20c0*/  S2UR UR6, SR_CgaCtaId ;  /* 0x00000000000679c3 */ /* 0x000ea20000008800 */
[----:B------:R-:W-:Y:S01]  /*20d0*/  VIADD R11, R23, UR43 ;  /* 0x0000002b170b7c36 */ /* 0x000fe20008000000 */
[----:B------:R-:W-:Y:S01]  /*20e0*/  ULDC UR7, c[0x0][0x9d8] ;  /* 0x0002760000077ab9 */ /* 0x000fe20000000800 */
[----:B------:R-:W-:Y:S01]  /*20f0*/  UIADD3 UR5, UR24, 0x22840, URZ ;  /* 0x0002284018057890 */ /* 0x000fe2000fffe03f */
[----:B------:R-:W-:Y:S01]  /*2100*/  FMUL.FTZ R33, R33, UR7 ;  /* 0x0000000721217c20 */ /* 0x000fe20008410000 */
[----:B------:R-:W-:Y:S01]  /*2110*/  FMUL.FTZ R9, R31, UR7 ;  /* 0x000000071f097c20 */ /* 0x000fe20008410000 */
[----:B------:R-:W-:Y:S01]  /*2120*/  FMUL.FTZ R5, R67, UR7 ;  /* 0x0000000743057c20 */ /* 0x000fe20008410000 */
[----:B------:R-:W-:Y:S01]  /*2130*/  FMUL.FTZ R32, R32, UR7 ;  /* 0x0000000720207c20 */ /* 0x000fe20008410000 */
[----:B------:R3:W4:Y:S01]  /*2140*/  MUFU.TANH R31, R33 ;  /* 0x00000021001f7308 */ /* 0x0007220000002400 */
[----:B------:R-:W-:Y:S01]  /*2150*/  FMUL.FTZ R0, R27, UR7 ;  /* 0x000000071b007c20 */ /* 0x000fe20008410000 */
[----:B------:R-:W-:Y:S01]  /*2160*/  FMUL.FTZ R14, R24, UR7 ;  /* 0x00000007180e7c20 */ /* 0x000fe20008410000 */
[----:B------:R-:W-:Y:S01]  /*2170*/  FMUL.FTZ R4, R26, UR7 ;  /* 0x000000071a047c20 */ /* 0x000fe20008410000 */
[----:B------:R-:W5:Y:S01]  /*2180*/  @P2 LDC R12, c[0x0][0x44c] ;  /* 0x00011300ff0c2b82 */ /* 0x000f620000000800 */
[----:B------:R-:W-:Y:S01]  /*2190*/  FMUL.FTZ R2, R30, UR7 ;  /* 0x000000071e027c20 */ /* 0x000fe20008410000 */
[----:B------:R-:W-:Y:S01]  /*21a0*/  FMUL.FTZ R25, R25, UR7 ;  /* 0x0000000719197c20 */ /* 0x000fe20008410000 */
[----:B------:R-:W-:Y:S01]  /*21b0*/  FMUL.FTZ R28, R28, UR7 ;  /* 0x000000071c1c7c20 */ /* 0x000fe20008410000 */
[----:B------:R0:W1:Y:S01]  /*21c0*/  MUFU.TANH R27, R32 ;  /* 0x00000020001b7308 */ /* 0x0000620000002400 */
[----:B---3--:R-:W-:-:S02]  /*21d0*/  IMAD.MOV.U32 R33, RZ, RZ, R11 ;  /* 0x000000ffff217224 */ /* 0x008fc400078e000b */
[----:B------:R-:W-:Y:S01]  /*21e0*/  FMUL.FTZ R29, R29, UR7 ;  /* 0x000000071d1d7c20 */ /* 0x000fe20008410000 */
[----:B------:R-:W-:Y:S01]  /*21f0*/  FMUL.FTZ R24, R34, UR7 ;  /* 0x0000000722187c20 */ /* 0x000fe20008410000 */
[----:B------:R-:W3:Y:S01]  /*2200*/  @P2 LDC R13, c[0x0][0x450] ;  /* 0x00011400ff0d2b82 */ /* 0x000ee20000000800 */
[----:B------:R-:W-:Y:S01]  /*2210*/  FMUL.FTZ R26, R35, UR7 ;  /* 0x00000007231a7c20 */ /* 0x000fe20008410000 */
[----:B------:R-:W-:Y:S01]  /*2220*/  FMUL.FTZ R36, R36, UR7 ;  /* 0x0000000724247c20 */ /* 0x000fe20008410000 */
[----:B------:R-:W-:Y:S01]  /*2230*/  FMUL.FTZ R37, R37, UR7 ;  /* 0x0000000725257c20 */ /* 0x000fe20008410000 */
[----:B--2---:R-:W-:Y:S01]  /*2240*/  UPRMT UR5, UR6, 0x654, UR5 ;  /* 0x0000065406057896 */ /* 0x004fe20008000005 */
[----:B------:R-:W-:Y:S01]  /*2250*/  FMUL.FTZ R30, R38, UR7 ;  /* 0x00000007261e7c20 */ /* 0x000fe20008410000 */
        /* <DEDUP_REMOVED lines=12> */
[----:B------:R-:W-:Y:S01]  /*2320*/  FMUL.FTZ R50, R50, UR7 ;  /* 0x0000000732327c20 */ /* 0x000fe20008410000 */
[----:B------:R-:W-:Y:S01]  /*2330*/  FMUL.FTZ R51, R51, UR7 ;  /* 0x0000000733337c20 */ /* 0x000fe20008410000 */
[----:B------:R-:W-:Y:S01]  /*2340*/  FMUL.FTZ R52, R52, UR7 ;  /* 0x0000000734347c20 */ /* 0x000fe20008410000 */
[----:B------:R-:W-:Y:S01]  /*2350*/  FMUL.FTZ R53, R53, UR7 ;  /* 0x0000000735357c20 */ /* 0x000fe20008410000 */
[----:B------:R-:W-:Y:S01]  /*2360*/  FMUL.FTZ R54, R54, UR7 ;  /* 0x0000000736367c20 */ /* 0x000fe20008410000 */
[----:B------:R-:W-:Y:S01]  /*2370*/  FMUL.FTZ R55, R55, UR7 ;  /* 0x0000000737377c20 */ /* 0x000fe20008410000 */
[----:B---3--:R-:W-:Y:S01]  /*2380*/  @P2 SHF.R.U32.HI R33, RZ, R13, R12 ;  /* 0x0000000dff212219 */ /* 0x008fe2000001160c */
[----:B------:R-:W-:Y:S02]  /*2390*/  IMAD R13, R176, -0x60, R18 ;  /* 0xffffffa0b00d7824 */ /* 0x000fe400078e0212 */
[----:B------:R-:W-:Y:S01]  /*23a0*/  FMUL.FTZ R56, R56, UR7 ;  /* 0x0000000738387c20 */ /* 0x000fe20008410000 */
[----:B------:R-:W-:Y:S01]  /*23b0*/  FMUL.FTZ R57, R57, UR7 ;  /* 0x0000000739397c20 */ /* 0x000fe20008410000 */
[----:B------:R-:W-:Y:S01]  /*23c0*/  FMUL.FTZ R58, R58, UR7 ;  /* 0x000000073a3a7c20 */ /* 0x000fe20008410000 */
[----:B------:R-:W0:Y:S01]  /*23d0*/  SHFL.IDX PT, R67, R33, RZ, 0x1c1f ;  /* 0x001c1fff21437589 */ /* 0x000e2200000e0000 */
        /* <DEDUP_REMOVED lines=14> */
[----:B------:R2:W3:Y:S01]  /*24c0*/  MUFU.TANH R21, R28 ;  /* 0x0000001c00157308 */ /* 0x0004e20000002400 */
[----:B------:R-:W-:Y:S01]  /*24d0*/  ULDC UR15, c[0x0][0x9dc] ;  /* 0x00027700000f7ab9 */ /* 0x000fe20000000800 */
[----:B------:R-:W-:Y:S01]  /*24e0*/  SYNCS.ARRIVE.TRANS64.RED.A1T0 RZ, [UR5], RZ ;  /* 0x000000ffffff79a7 */ /* 0x000fe20008100405 */
[----:B------:R-:W-:Y:S01]  /*24f0*/  ULOP3.LUT UR5, URZ, UR15, URZ, 0x33, !UPT ;  /* 0x0000000f3f057292 */ /* 0x000fe2000f8e333f */
[----:B------:R-:W-:Y:S01]  /*2500*/  IMAD.MOV.U32 R15, RZ, RZ, -0x60 ;  /* 0xffffffa0ff0f7424 */ /* 0x000fe200078e00ff */
[----:B------:R-:W-:-:S03]  /*2510*/  ULDC UR11, c[0x0][0x9e0] ;  /* 0x00027800000b7ab9 */ /* 0x000fc60000000800 */
[----:B------:R-:W1:Y:S01]  /*2520*/  MUFU.TANH R14, R14 ;  /* 0x0000000e000e7308 */ /* 0x000e620000002400 */
[----:B--2---:R-:W-:Y:S02]  /*2530*/  IMAD R28, R19, -0x2, R20 ;  /* 0xfffffffe131c7824 */ /* 0x004fe400078e0214 */
[----:B------:R-:W-:Y:S02]  /*2540*/  VIADD R20, R13, 0x60 ;  /* 0x000000600d147836 */ /* 0x000fe40000000000 */
[----:B------:R-:W-:Y:S02]  /*2550*/  IMAD.IADD R28, R28, 0x1, -R17 ;  /* 0x000000011c1c7824 */ /* 0x000fe400078e0a11 */
[----:B------:R-:W-:Y:S01]  /*2560*/  IMAD R38, R19, -0x2, R20 ;  /* 0xfffffffe13267824 */ /* 0x000fe200078e0214 */
[----:B------:R-:W2:Y:S01]  /*2570*/  MUFU.TANH R25, R25 ;  /* 0x0000001900197308 */ /* 0x000ea20000002400 */
[----:B------:R-:W-:Y:S02]  /*2580*/  VIADD R39, R28, UR11 ;  /* 0x0000000b1c277c36 */ /* 0x000fe40008000000 */
[----:B------:R-:W-:-:S02]  /*2590*/  IMAD R70, R176, R15, 0x60 ;  /* 0x00000060b0467424 */ /* 0x000fc400078e020f */
[----:B------:R-:W-:Y:S01]  /*25a0*/  VIADD R66, R28, UR5 ;  /* 0x000000051c427c36 */ /* 0x000fe20008000000 */
[----:B0-----:R-:W-:Y:S01]  /*25b0*/  VIADDMNMX R34, R67, R39, R38, PT ;  /* 0x0000002743227246 */ /* 0x001fe20003800126 */
[----:B------:R-:W-:Y:S01]  /*25c0*/  IMAD R72, R19, -0x2, R70 ;  /* 0xfffffffe13487824 */ /* 0x000fe200078e0246 */
[----:B------:R-:W0:Y:S01]  /*25d0*/  MUFU.TANH R4, R4 ;  /* 0x0000000400047308 */ /* 0x000e220000002400 */
        /* <DEDUP_REMOVED lines=43> */
[----:B-1234-:R-:W-:Y:S05]  /*2890*/  @!P1 BRA `(.L_x_2521) ;  /* 0x00000000005c9947 */ /* 0x01efea0003800000 */
[----:B------:R-:W-:Y:S01]  /*28a0*/  IADD3 R13, -R17, R18, R67 ;  /* 0x00000012110d7210 */ /* 0x000fe20007ffe143 */
        /* <DEDUP_REMOVED lines=12> */
.L_x_2523:
[----:B------:R-:W-:Y:S02]  /*2970*/  ULDC UR5, c[0x0][0x9e4] ;  /* 0x0002790000057ab9 */ /* 0x000fe40000000800 */
[----:B------:R-:W-:-:S05]  /*2980*/  IMAD.U32 R15, RZ, RZ, UR5 ;  /* 0x00000005ff0f7e24 */ /* 0x000fca000f8e00ff */
[----:B------:R-:W-:-:S13]  /*2990*/  ISETP.NE.AND P1, PT, R15, 0x1, PT ;  /* 0x000000010f00780c */ /* 0x000fda0003f25270 */
[----:B------:R-:W1:Y:S02]  /*29a0*/  @P1 LDC.64 R74, c[0x0][0x9e8] ;  /* 0x00027a00ff4a1b82 */ /* 0x000e640000000a00 */
[----:B-1----:R-:W-:-:S05]  /*29b0*/  @P1 IMAD.HI.U32 R20, R13, R74, RZ ;  /* 0x0000004a0d141227 */ /* 0x002fca00078e00ff */
[----:B------:R-:W-:-:S07]  /*29c0*/  @P1 SHF.R.U32.HI R13, RZ, R75, R20 ;  /* 0x0000004bff0d1219 */ /* 0x000fce0000011614 */
.L_x_2524:
[----:B------:R-:W-:Y:S05]  /*29d0*/  BSYNC B0 ;  /* 0x0000000000007941 */ /* 0x000fea0003800000 */
.L_x_2522:
[----:B------:R-:W-:-:S05]  /*29e0*/  IMAD R13, R13, R15, R72 ;  /* 0x0000000f0d0d7224 */ /* 0x000fca00078e0248 */
[----:B------:R-:W-:Y:S02]  /*29f0*/  VIADDMNMX R34, R13, R15, R34, PT ;  /* 0x0000000f0d227246 */ /* 0x000fe40003800122 */
[----:B------:R-:W-:-:S07]  /*2a00*/  VIMNMX R35, R35, R13, !PT ;  /* 0x0000000d23237248 */ /* 0x000fce0007fe0100 */
.L_x_2521:
[C---:B------:R-:W-:Y:S01]  /*2a10*/  ISETP.GE.AND P6, PT, R70.reuse, 0x9, PT ;  /* 0x000000094600780c */ /* 0x040fe20003fc6270 */
[----:B------:R-:W1:Y:S01]  /*2a20*/  SHFL.IDX PT, R33, R33, 0x1, 0x1c1f ;  /* 0x003c1f0021217f89 */ /* 0x000e6200000e0000 */
        /* <DEDUP_REMOVED lines=11> */
[----:B0-----:R-:W-:Y:S02]  /*2ae0*/  FSEL R73, R29, -INF , !P2 ;  /* 0xff8000001d497808 */ /* 0x001fe40005000000 */
        /* <DEDUP_REMOVED lines=100> */
[----:B-1----:R-:W-:-:S03]  /*3130*/  IMAD.IADD R35, R66, 0x1, R33 ;  /* 0x0000000142237824 */ /* 0x002fc600078e0221 */
[----:B------:R-:W-:Y:S02]  /*3140*/  ISETP.LT.OR P5, PT, R34, 0x5a, P5 ;  /* 0x0000005a2200780c */ /* 0x000fe40002fa1670 */
[----:B------:R-:W-:Y:S02]  /*3150*/  VIADDMNMX R34, R33, R39, R38, PT ;  /* 0x0000002721227246 */ /* 0x000fe40003800126 */
[----:B------:R-:W-:Y:S02]  /*3160*/  FSEL R14, R69, -INF , !P5 ;  /* 0xff800000450e7808 */ /* 0x000fe40006800000 */
[----:B------:R-:W-:-:S13]  /*3170*/  LOP3.LUT P5, RZ, R16, 0x80000, RZ, 0xc0, !PT ;  /* 0x0008000010ff7812 */ /* 0x000fda00078ac0ff */
[----:B------:R-:W-:Y:S05]  /*3180*/  @!P5 BRA `(.L_x_2525) ;  /* 0x00000000005cd947 */ /* 0x000fea0003800000 */
        /* <DEDUP_REMOVED lines=13> */
.L_x_2527:
[----:B------:R-:W-:Y:S02]  /*3260*/  ULDC UR5, c[0x0][0x9e4] ;  /* 0x0002790000057ab9 */ /* 0x000fe40000000800 */
[----:B------:R-:W-:-:S05]  /*3270*/  IMAD.U32 R37, RZ, RZ, UR5 ;  /* 0x00000005ff257e24 */ /* 0x000fca000f8e00ff */
[----:B------:R-:W-:-:S13]  /*3280*/  ISETP.NE.AND P5, PT, R37, 0x1, PT ;  /* 0x000000012500780c */ /* 0x000fda0003fa5270 */
[----:B------:R-:W0:Y:S02]  /*3290*/  @P5 LDC.64 R38, c[0x0][0x9e8] ;  /* 0x00027a00ff265b82 */ /* 0x000e240000000a00 */
[----:B0-----:R-:W-:-:S05]  /*32a0*/  @P5 IMAD.HI.U32 R36, R33, R38, RZ ;  /* 0x0000002621245227 */ /* 0x001fca00078e00ff */
[----:B------:R-:W-:-:S07]  /*32b0*/  @P5 SHF.R.U32.HI R33, RZ, R39, R36 ;  /* 0x00000027ff215219 */ /* 0x000fce0000011624 */
.L_x_2528:
[----:B------:R-:W-:Y:S05]  /*32c0*/  BSYNC B0 ;  /* 0x0000000000007941 */ /* 0x000fea0003800000 */
.L_x_2526:
[----:B------:R-:W-:-:S05]  /*32d0*/  IMAD R33, R33, R37, R72 ;  /* 0x0000002521217224 */ /* 0x000fca00078e0248 */
[----:B------:R-:W-:Y:S02]  /*32e0*/  VIADDMNMX R34, R33, R37, R34, PT ;  /* 0x0000002521227246 */ /* 0x000fe40003800122 */
[----:B------:R-:W-:-:S07]  /*32f0*/  VIMNMX R35, R35, R33, !PT ;  /* 0x0000002123237248 */ /* 0x000fce0007fe0100 */
.L_x_2525:
        /* <DEDUP_REMOVED lines=21> */
[C---:B------:R-:W-:Y:S02]  /*3450*/  ISETP.GT.AND P3, PT, R35.reuse, 0x58, !P3 ;  /* 0x000000582300780c */ /* 0x040fe40005f64270 */
[----:B------:R-:W-:Y:S02]  /*3460*/  ISETP.GT.AND P1, PT, R35, 0x11, !P1 ;  /* 0x000000112300780c */ /* 0x000fe40004f24270 */
[C---:B------:R-:W-:Y:S02]  /*3470*/  ISETP.LT.OR P2, PT, R34.reuse, 0x52, P2 ;  /* 0x000000522200780c */ /* 0x040fe40001741670 */
        /* <DEDUP_REMOVED lines=16> */
[----:B------:R-:W-:Y:S02]  /*3580*/  ISETP.NE.AND P6, PT, R40, RZ, PT ;  /* 0x000000ff2800720c */ /* 0x000fe40003fc5270 */
        /* <DEDUP_REMOVED lines=8> */
[----:B------:R-:W-:Y:S02]  /*3610*/  ISETP.NE.AND P5, PT, R41, RZ, PT ;  /* 0x000000ff2900720c */ /* 0x000fe40003fa5270 */
[----:B------:R-:W-:Y:S02]  /*3620*/  FMNMX.FTZ R4, R83, R4, !PT ;  /* 0x0000000453047209 */ /* 0x000fe40007810000 */
[----:B------:R-:W-:Y:S02]  /*3630*/  FSEL R41, R43, -INF , !P1 ;  /* 0xff8000002b297808 */ /* 0x000fe40004800000 */
[----:B------:R-:W-:Y:S02]  /*3640*/  ISETP.NE.AND P1, PT, R88, RZ, PT ;  /* 0x000000ff5800720c */ /* 0x000fe40003f25270 */
[----:B------:R-:W-:Y:S02]  /*3650*/  FMNMX.FTZ R4, R85, R4, !PT ;  /* 0x0000000455047209 */ /* 0x000fe40007810000 */
[----:B------:R-:W-:-:S02]  /*3660*/  ISETP.GT.AND P1, PT, R35, 0x28, !P1 ;  /* 0x000000282300780c */ /* 0x000fc40004f24270 */
[----:B------:R-:W-:Y:S02]  /*3670*/  FMNMX.FTZ R4, R87, R4, !PT ;  /* 0x0000000457047209 */ /* 0x000fe40007810000 */
[----:B------:R-:W-:Y:S02]  /*3680*/  ISETP.LT.OR P1, PT, R34, 0x29, P1 ;  /* 0x000000292200780c */ /* 0x000fe40000f21670 */
[----:B------:R-:W-:Y:S02]  /*3690*/  FMNMX.FTZ R4, R89, R4, !PT ;  /* 0x0000000459047209 */ /* 0x000fe40007810000 */
[----:B------:R-:W-:Y:S02]  /*36a0*/  FSEL R42, R46, -INF , !P1 ;  /* 0xff8000002e2a7808 */ /* 0x000fe40004800000 */
[----:B------:R-:W-:Y:S02]  /*36b0*/  ISETP.NE.AND P1, PT, R44, RZ, PT ;  /* 0x000000ff2c00720c */ /* 0x000fe40003f25270 */
[----:B------:R-:W-:-:S02]  /*36c0*/  FMNMX.FTZ R4, R91, R4, !PT ;  /* 0x000000045b047209 */ /* 0x000fc40007810000 */
[----:B------:R-:W-:Y:S02]  /*36d0*/  ISETP.GT.AND P1, PT, R35, 0x29, !P1 ;  /* 0x000000292300780c */ /* 0x000fe40004f24270 */
[----:B------:R-:W-:Y:S02]  /*36e0*/  FMNMX.FTZ R4, R93, R4, !PT ;  /* 0x000000045d047209 */ /* 0x000fe40007810000 */
[----:B------:R-:W-:Y:S02]  /*36f0*/  ISETP.LT.OR P1, PT, R34, 0x2a, P1 ;  /* 0x0000002a2200780c */ /* 0x000fe40000f21670 */
[----:B------:R-:W-:Y:S02]  /*3700*/  FMNMX.FTZ R4, R31, R4, !PT ;  /* 0x000000041f047209 */ /* 0x000fe40007810000 */
[----:B------:R-:W-:Y:S02]  /*3710*/  FSEL R43, R47, -INF , !P1 ;  /* 0xff8000002f2b7808 */ /* 0x000fe40004800000 */
[----:B------:R-:W-:-:S02]  /*3720*/  FMNMX.FTZ R47, R29, R4, !PT ;  /* 0x000000041d2f7209 */ /* 0x000fc40007810000 */
[----:B------:R-:W-:Y:S02]  /*3730*/  ISETP.NE.AND P1, PT, R45, RZ, PT ;  /* 0x000000ff2d00720c */ /* 0x000fe40003f25270 */
[----:B------:R-:W-:Y:S02]  /*3740*/  FMNMX.FTZ R4, R28, R47, !PT ;  /* 0x0000002f1c047209 */ /* 0x000fe40007810000 */
[----:B------:R-:W-:Y:S02]  /*3750*/  ISETP.GT.AND P1, PT, R35, 0x30, !P1 ;  /* 0x000000302300780c */ /* 0x000fe40004f24270 */
[----:B------:R-:W-:Y:S02]  /*3760*/  FMNMX.FTZ R4, R27, R4, !PT ;  /* 0x000000041b047209 */ /* 0x000fe40007810000 */
[----:B------:R-:W-:Y:S02]  /*3770*/  ISETP.LT.OR P1, PT, R34, 0x31, P1 ;  /* 0x000000312200780c */ /* 0x000fe40000f21670 */
[----:B------:R-:W-:-:S02]  /*3780*/  FMNMX.FTZ R4, R25, R4, !PT ;  /* 0x0000000419047209 */ /* 0x000fc40007810000 */
[----:B------:R-:W-:Y:S02]  /*3790*/  FSEL R44, R50, -INF , !P1 ;  /* 0xff800000322c7808 */ /* 0x000fe40004800000 */
[----:B------:R-:W-:Y:S02]  /*37a0*/  FMNMX.FTZ R47, R21, R4, !PT ;  /* 0x00000004152f7209 */ /* 0x000fe40007810000 */
[----:B------:R-:W-:Y:S02]  /*37b0*/  ISETP.NE.AND P1, PT, R48, RZ, PT ;  /* 0x000000ff3000720c */ /* 0x000fe40003f25270 */
[----:B------:R-:W-:Y:S02]  /*37c0*/  FMNMX.FTZ R4, R20, R47, !PT ;  /* 0x0000002f14047209 */ /* 0x000fe40007810000 */
[----:B------:R-:W-:Y:S02]  /*37d0*/  ISETP.GT.AND P1, PT, R35, 0x31, !P1 ;  /* 0x000000312300780c */ /* 0x000fe40004f24270 */
[----:B------:R-:W-:-:S02]  /*37e0*/  FMNMX.FTZ R4, R15, R4, !PT ;  /* 0x000000040f047209 */ /* 0x000fc40007810000 */
[----:B------:R-:W-:Y:S02]  /*37f0*/  ISETP.LT.OR P1, PT, R34, 0x32, P1 ;  /* 0x000000322200780c */ /* 0x000fe40000f21670 */
[----:B------:R-:W-:Y:S02]  /*3800*/  FMNMX.FTZ R47, R13, R4, !PT ;  /* 0x000000040d2f7209 */ /* 0x000fe40007810000 */
[----:B------:R-:W-:Y:S02]  /*3810*/  FSEL R45, R51, -INF , !P1 ;  /* 0xff800000332d7808 */ /* 0x000fe40004800000 */
[----:B------:R-:W-:Y:S02]  /*3820*/  FMNMX.FTZ R48, R14, R47, !PT ;  /* 0x0000002f0e307209 */ /* 0x000fe40007810000 */
[----:B------:R-:W-:Y:S02]  /*3830*/  ISETP.NE.AND P1, PT, R49, RZ, PT ;  /* 0x000000ff3100720c */ /* 0x000fe40003f25270 */
[----:B------:R-:W-:Y:S01]  /*3840*/  FMNMX.FTZ R49, R26, R33, !PT ;  /* 0x000000211a317209 */ /* 0x000fe20007810000 */
[----:B------:R-:W0:Y:S01]  /*3850*/  SHFL.BFLY PT, R47, R48, 0x2, 0x1f ;  /* 0x0c401f00302f7f89 */ /* 0x000e2200000e0000 */
[----:B------:R-:W-:-:S02]  /*3860*/  ISETP.GT.AND P1, PT, R35, 0x38, !P1 ;  /* 0x000000382300780c */ /* 0x000fc40004f24270 */
[----:B------:R-:W-:Y:S02]  /*3870*/  FSEL R11, R11, -INF , !P3 ;  /* 0xff8000000b0b7808 */ /* 0x000fe40005800000 */
[----:B------:R-:W-:-:S04]  /*3880*/  ISETP.LT.OR P1, PT, R34, 0x39, P1 ;  /* 0x000000392200780c */ /* 0x000fc80000f21670 */
[----:B------:R-:W-:Y:S02]  /*3890*/  FSEL R46, R54, -INF , !P1 ;  /* 0xff800000362e7808 */ /* 0x000fe40004800000 */
[----:B------:R-:W-:-:S04]  /*38a0*/  ISETP.NE.AND P1, PT, R52, RZ, PT ;  /* 0x000000ff3400720c */ /* 0x000fc80003f25270 */
[----:B------:R-:W-:-:S04]  /*38b0*/  ISETP.GT.AND P1, PT, R35, 0x39, !P1 ;  /* 0x000000392300780c */ /* 0x000fc80004f24270 */
[----:B------:R-:W-:-:S04]  /*38c0*/  ISETP.LT.OR P1, PT, R34, 0x3a, P1 ;  /* 0x0000003a2200780c */ /* 0x000fc80000f21670 */
[----:B------:R-:W-:Y:S02]  /*38d0*/  FSEL R24, R55, -INF , !P1 ;  /* 0xff80000037187808 */ /* 0x000fe40004800000 */
[----:B0-----:R-:W-:Y:S02]  /*38e0*/  FMNMX.FTZ R50, R48, R47, !PT ;  /* 0x0000002f30327209 */ /* 0x001fe40007810000 */
[----:B------:R-:W-:Y:S02]  /*38f0*/  FMNMX.FTZ R48, R36, R49, !PT ;  /* 0x0000003124307209 */ /* 0x000fe40007810000 */
[----:B------:R-:W-:Y:S01]  /*3900*/  ISETP.NE.AND P1, PT, R90, RZ, PT ;  /* 0x000000ff5a00720c */ /* 0x000fe20003f25270 */
[----:B------:R-:W0:Y:S01]  /*3910*/  SHFL.BFLY PT, R47, R50, 0x1, 0x1f ;  /* 0x0c201f00322f7f89 */ /* 0x000e2200000e0000 */
[----:B------:R-:W-:Y:S02]  /*3920*/  FMNMX.FTZ R49, R37, R48, !PT ;  /* 0x0000003025317209 */ /* 0x000fe40007810000 */
[----:B------:R-:W-:-:S02]  /*3930*/  ISETP.GT.AND P1, PT, R35, 0x40, !P1 ;  /* 0x000000402300780c */ /* 0x000fc40004f24270 */
[----:B------:R-:W-:Y:S02]  /*3940*/  FMNMX.FTZ R48, R38, R49, !PT ;  /* 0x0000003126307209 */ /* 0x000fe40007810000 */
[----:B------:R-:W-:Y:S02]  /*3950*/  ISETP.LT.OR P1, PT, R34, 0x41, P1 ;  /* 0x000000412200780c */ /* 0x000fe40000f21670 */
[----:B------:R-:W-:Y:S02]  /*3960*/  FMNMX.FTZ R49, R39, R48, !PT ;  /* 0x0000003027317209 */ /* 0x000fe40007810000 */
[----:B------:R-:W-:Y:S02]  /*3970*/  FSEL R9, R58, -INF , !P1 ;  /* 0xff8000003a097808 */ /* 0x000fe40004800000 */
        /* <DEDUP_REMOVED lines=9> */
[----:B0-----:R-:W-:Y:S02]  /*3a10*/  FMNMX.FTZ R4, R50, R47, !PT ;  /* 0x0000002f32047209 */ /* 0x001fe40007810000 */
[----:B------:R-:W-:Y:S02]  /*3a20*/  FMNMX.FTZ R49, R43, R48, !PT ;  /* 0x000000302b317209 */ /* 0x000fe40007810000 */
[----:B------:R-:W-:Y:S01]  /*3a30*/  ISETP.LT.OR P1, PT, R34, 0x49, P1 ;  /* 0x000000492200780c */ /* 0x000fe20000f21670 */
[----:B------:R-:W-:Y:S01]  /*3a40*/  FMUL.FTZ R47, R4, UR14 ;  /* 0x0000000e042f7c20 */ /* 0x000fe20008410000 */
[----:B------:R-:W-:Y:S02]  /*3a50*/  FMNMX.FTZ R48, R44, R49, !PT ;  /* 0x000000312c307209 */ /* 0x000fe40007810000 */
[----:B------:R-:W-:-:S02]  /*3a60*/  FSEL R0, R62, -INF , !P1 ;  /* 0xff8000003e007808 */ /* 0x000fc40004800000 */
[----:B------:R-:W-:Y:S02]  /*3a70*/  FMNMX.FTZ R49, R45, R48, !PT ;  /* 0x000000302d317209 */ /* 0x000fe40007810000 */
[----:B------:R-:W-:Y:S02]  /*3a80*/  FSETP.NEU.FTZ.AND P1, PT, R4, -INF , PT ;  /* 0xff8000000400780b */ /* 0x000fe40003f3d000 */
[----:B------:R-:W-:Y:S02]  /*3a90*/  ISETP.NE.AND P5, PT, R56, RZ, PT ;  /* 0x000000ff3800720c */ /* 0x000fe40003fa5270 */
[----:B------:R-:W-:Y:S02]  /*3aa0*/  FMNMX.FTZ R49, R46, R49, !PT ;  /* 0x000000312e317209 */ /* 0x000fe40007810000 */
[----:B------:R-:W-:Y:S02]  /*3ab0*/  FSEL R52, R47, RZ, P1 ;  /* 0x000000ff2f347208 */ /* 0x000fe40000800000 */
[----:B------:R-:W-:-:S02]  /*3ac0*/  ISETP.GT.AND P1, PT, R35, 0x49, !P5 ;  /* 0x000000492300780c */ /* 0x000fc40006f24270 */
[----:B------:R-:W-:Y:S01]  /*3ad0*/  FMNMX.FTZ R48, R24, R49, !PT ;  /* 0x0000003118307209 */ /* 0x000fe20007810000 */
[--C-:B------:R-:W-:Y:S01]  /*3ae0*/  FFMA.FTZ R29, R29, UR14, -R52.reuse ;  /* 0x0000000e1d1d7c23 */ /* 0x100fe20008010834 */
[----:B------:R-:W-:Y:S01]  /*3af0*/  ISETP.LT.OR P1, PT, R34, 0x4a, P1 ;  /* 0x0000004a2200780c */ /* 0x000fe20000f21670 */
[--C-:B------:R-:W-:Y:S01]  /*3b00*/  FFMA.FTZ R51, R53, UR14, -R52.reuse ;  /* 0x0000000e35337c23 */ /* 0x100fe20008010834 */
[----:B------:R-:W-:Y:S01]  /*3b10*/  ISETP.NE.AND P6, PT, R57, RZ, PT ;  /* 0x000000ff3900720c */ /* 0x000fe20003fc5270 */
[--C-:B------:R-:W-:Y:S01]  /*3b20*/  FFMA.FTZ R50, R67, UR14, -R52.reuse ;  /* 0x0000000e43327c23 */ /* 0x100fe20008010834 */
[----:B------:R-:W-:Y:S01]  /*3b30*/  FMNMX.FTZ R49, R9, R48, !PT ;  /* 0x0000003009317209 */ /* 0x000fe20007810000 */
[----:B------:R-:W-:Y:S01]  /*3b40*/  MUFU.EX2 R166, R29 ;  /* 0x0000001d00a67308 */ /* 0x000fe20000000800 */
[----:B------:R-:W-:Y:S01]  /*3b50*/  FSEL R47, R63, -INF , !P1 ;  /* 0xff8000003f2f7808 */ /* 0x000fe20004800000 */
[--C-:B------:R-:W-:Y:S01]  /*3b60*/  FFMA.FTZ R53, R71, UR14, -R52.reuse ;  /* 0x0000000e47357c23 */ /* 0x100fe20008010834 */
[----:B------:R-:W-:Y:S01]  /*3b70*/  ISETP.GT.AND P1, PT, R35, 0x50, !P6 ;  /* 0x000000502300780c */ /* 0x000fe20007724270 */
[--C-:B------:R-:W-:Y:S01]  /*3b80*/  FFMA.FTZ R54, R73, UR14, -R52.reuse ;  /* 0x0000000e49367c23 */ /* 0x100fe20008010834 */
[----:B------:R-:W-:Y:S01]  /*3b90*/  FMNMX.FTZ R49, R2, R49, !PT ;  /* 0x0000003102317209 */ /* 0x000fe20007810000 */
[--C-:B------:R-:W-:Y:S01]  /*3ba0*/  FFMA.FTZ R55, R75, UR14, -R52.reuse ;  /* 0x0000000e4b377c23 */ /* 0x100fe20008010834 */
[----:B------:R-:W-:Y:S01]  /*3bb0*/  ISETP.LT.OR P1, PT, R34, 0x51, P1 ;  /* 0x000000512200780c */ /* 0x000fe20000f21670 */
[----:B------:R-:W-:Y:S01]  /*3bc0*/  MUFU.EX2 R51, R51 ;  /* 0x0000003300337308 */ /* 0x000fe20000000800 */
[----:B------:R-:W-:Y:S01]  /*3bd0*/  FMNMX.FTZ R48, R0, R49, !PT ;  /* 0x0000003100307209 */ /* 0x000fe20007810000 */
[--C-:B------:R-:W-:Y:S01]  /*3be0*/  FFMA.FTZ R56, R77, UR14, -R52.reuse ;  /* 0x0000000e4d387c23 */ /* 0x100fe20008010834 */
[----:B------:R-:W-:Y:S01]  /*3bf0*/  ISETP.NE.AND P5, PT, R60, RZ, PT ;  /* 0x000000ff3c00720c */ /* 0x000fe20003fa5270 */
[--C-:B------:R-:W-:Y:S01]  /*3c00*/  FFMA.FTZ R57, R79, UR14, -R52.reuse ;  /* 0x0000000e4f397c23 */ /* 0x100fe20008010834 */
[----:B------:R-:W-:Y:S01]  /*3c10*/  FSEL R10, R10, -INF , !P1 ;  /* 0xff8000000a0a7808 */ /* 0x000fe20004800000 */
[--C-:B------:R-:W-:Y:S01]  /*3c20*/  FFMA.FTZ R21, R21, UR14, -R52.reuse ;  /* 0x0000000e15157c23 */ /* 0x100fe20008010834 */
[----:B------:R-:W-:Y:S01]  /*3c30*/  FMNMX.FTZ R49, R47, R48, !PT ;  /* 0x000000302f317209 */ /* 0x000fe20007810000 */
[----:B------:R-:W0:Y:S01]  /*3c40*/  MUFU.EX2 R50, R50 ;  /* 0x0000003200327308 */ /* 0x000e220000000800 */
[----:B------:R-:W-:Y:S01]  /*3c50*/  ISETP.GT.AND P4, PT, R35, 0x59, !P5 ;  /* 0x000000592300780c */ /* 0x000fe20006f84270 */
[--C-:B------:R-:W-:Y:S01]  /*3c60*/  FFMA.FTZ R58, R81, UR14, -R52.reuse ;  /* 0x0000000e513a7c23 */ /* 0x100fe20008010834 */
[----:B------:R-:W-:Y:S01]  /*3c70*/  FSEL R35, R5, -INF , !P2 ;  /* 0xff80000005237808 */ /* 0x000fe20005000000 */
[--C-:B------:R-:W-:Y:S01]  /*3c80*/  FFMA.FTZ R59, R83, UR14, -R52.reuse ;  /* 0x0000000e533b7c23 */ /* 0x100fe20008010834 */
[----:B------:R-:W-:Y:S01]  /*3c90*/  FMNMX.FTZ R48, R10, R49, !PT ;  /* 0x000000310a307209 */ /* 0x000fe20007810000 */
[--C-:B------:R-:W-:Y:S01]  /*3ca0*/  FFMA.FTZ R60, R85, UR14, -R52.reuse ;  /* 0x0000000e553c7c23 */ /* 0x100fe20008010834 */
[----:B------:R-:W-:Y:S01]  /*3cb0*/  ISETP.LT.OR P4, PT, R34, 0x5a, P4 ;  /* 0x0000005a2200780c */ /* 0x000fe20002781670 */
[----:B------:R-:W-:Y:S01]  /*3cc0*/  MUFU.EX2 R53, R53 ;  /* 0x0000003500357308 */ /* 0x000fe20000000800 */
[----:B------:R-:W-:Y:S01]  /*3cd0*/  FMNMX.FTZ R48, R35, R48, !PT ;  /* 0x0000003023307209 */ /* 0x000fe20007810000 */
[--C-:B------:R-:W-:Y:S01]  /*3ce0*/  FFMA.FTZ R49, R87, UR14, -R52.reuse ;  /* 0x0000000e57317c23 */ /* 0x100fe20008010834 */
[----:B------:R-:W-:Y:S01]  /*3cf0*/  FSEL R12, R12, -INF , !P4 ;  /* 0xff8000000c0c7808 */ /* 0x000fe20006000000 */
[--C-:B------:R-:W-:Y:S01]  /*3d00*/  FFMA.FTZ R61, R91, UR14, -R52.reuse ;  /* 0x0000000e5b3d7c23 */ /* 0x100fe20008010834 */
[----:B------:R-:W-:Y:S01]  /*3d10*/  FMNMX.FTZ R5, R11, R48, !PT ;  /* 0x000000300b057209 */ /* 0x000fe20007810000 */
[--C-:B------:R-:W-:Y:S01]  /*3d20*/  FFMA.FTZ R48, R89, UR14, -R52.reuse ;  /* 0x0000000e59307c23 */ /* 0x100fe20008010834 */
[--C-:B------:R-:W-:Y:S01]  /*3d30*/  FFMA.FTZ R62, R93, UR14, -R52.reuse ;  /* 0x0000000e5d3e7c23 */ /* 0x100fe20008010834 */
[----:B------:R-:W1:Y:S01]  /*3d40*/  MUFU.EX2 R54, R54 ;  /* 0x0000003600367308 */ /* 0x000e620000000800 */
[----:B------:R-:W-:Y:S01]  /*3d50*/  FMNMX.FTZ R5, R12, R5, !PT ;  /* 0x000000050c057209 */ /* 0x000fe20007810000 */
[--C-:B------:R-:W-:Y:S01]  /*3d60*/  FFMA.FTZ R31, R31, UR14, -R52.reuse ;  /* 0x0000000e1f1f7c23 */ /* 0x100fe20008010834 */
[--C-:B------:R-:W-:Y:S01]  /*3d70*/  FFMA.FTZ R28, R28, UR14, -R52.reuse ;  /* 0x0000000e1c1c7c23 */ /* 0x100fe20008010834 */
[--C-:B------:R-:W-:Y:S01]  /*3d80*/  FFMA.FTZ R27, R27, UR14, -R52.reuse ;  /* 0x0000000e1b1b7c23 */ /* 0x100fe20008010834 */
[--C-:B------:R-:W-:Y:S01]  /*3d90*/  FFMA.FTZ R25, R25, UR14, -R52.reuse ;  /* 0x0000000e19197c23 */ /* 0x100fe20008010834 */
[----:B------:R-:W2:Y:S01]  /*3da0*/  SHFL.BFLY PT, R34, R5, 0x2, 0x1f ;  /* 0x0c401f0005227f89 */ /* 0x000ea200000e0000 */
[--C-:B------:R-:W-:Y:S01]  /*3db0*/  FFMA.FTZ R20, R20, UR14, -R52.reuse ;  /* 0x0000000e14147c23 */ /* 0x100fe20008010834 */
[----:B------:R-:W-:Y:S01]  /*3dc0*/  MUFU.EX2 R55, R55 ;  /* 0x0000003700377308 */ /* 0x000fe20000000800 */
[--C-:B------:R-:W-:Y:S01]  /*3dd0*/  FFMA.FTZ R15, R15, UR14, -R52.reuse ;  /* 0x0000000e0f0f7c23 */ /* 0x100fe20008010834 */
[--C-:B------:R-:W-:Y:S01]  /*3de0*/  FFMA.FTZ R13, R13, UR14, -R52.reuse ;  /* 0x0000000e0d0d7c23 */ /* 0x100fe20008010834 */
[----:B------:R-:W-:Y:S01]  /*3df0*/  FFMA.FTZ R14, R14, UR14, -R52 ;  /* 0x0000000e0e0e7c23 */ /* 0x000fe20008010834 */
[----:B0-----:R-:W-:-:S04]  /*3e00*/  F2FP.F16.F32.PACK_AB R152, R50, R51 ;  /* 0x000000333298723e */ /* 0x001fc800000000ff */
[----:B------:R-:W0:Y:S01]  /*3e10*/  MUFU.EX2 R56, R56 ;  /* 0x0000003800387308 */ /* 0x000e220000000800 */
[----:B-1----:R-:W-:-:S07]  /*3e20*/  F2FP.F16.F32.PACK_AB R154, R54, R53 ;  /* 0x00000035369a723e */ /* 0x002fce00000000ff */
[----:B------:R-:W-:Y:S01]  /*3e30*/  MUFU.EX2 R57, R57 ;  /* 0x0000003900397308 */ /* 0x000fe20000000800 */
[----:B--2---:R-:W-:-:S07]  /*3e40*/  FMNMX.FTZ R34, R5, R34, !PT ;  /* 0x0000002205227209 */ /* 0x004fce0007810000 */
[----:B------:R-:W-:Y:S01]  /*3e50*/  MUFU.EX2 R170, R21 ;  /* 0x0000001500aa7308 */ /* 0x000fe20000000800 */
[----:B0-----:R-:W-:Y:S01]  /*3e60*/  F2FP.F16.F32.PACK_AB R156, R56, R55 ;  /* 0x00000037389c723e */ /* 0x001fe200000000ff */
[----:B------:R-:W0:Y:S06]  /*3e70*/  SHFL.BFLY PT, R5, R34, 0x1, 0x1f ;  /* 0x0c201f0022057f89 */ /* 0x000e2c00000e0000 */
[----:B------:R-:W1:Y:S08]  /*3e80*/  MUFU.EX2 R58, R58 ;  /* 0x0000003a003a7308 */ /* 0x000e700000000800 */
[----:B------:R-:W-:Y:S08]  /*3e90*/  MUFU.EX2 R59, R59 ;  /* 0x0000003b003b7308 */ /* 0x000ff00000000800 */
[----:B------:R-:W2:Y:S01]  /*3ea0*/  MUFU.EX2 R60, R60 ;  /* 0x0000003c003c7308 */ /* 0x000ea20000000800 */
[----:B-1----:R-:W-:-:S02]  /*3eb0*/  F2FP.F16.F32.PACK_AB R158, R58, R57 ;  /* 0x000000393a9e723e */ /* 0x002fc400000000ff */
[----:B0-----:R-:W-:-:S04]  /*3ec0*/  FMNMX.FTZ R5, R34, R5, !PT ;  /* 0x0000000522057209 */ /* 0x001fc80007810000 */
[C---:B------:R-:W-:Y:S01]  /*3ed0*/  FSETP.NEU.FTZ.AND P1, PT, R5.reuse, -INF , PT ;  /* 0xff8000000500780b */ /* 0x040fe20003f3d000 */
[----:B------:R-:W-:Y:S01]  /*3ee0*/  FMUL.FTZ R29, R5, UR14 ;  /* 0x0000000e051d7c20 */ /* 0x000fe20008410000 */
[----:B------:R-:W-:Y:S04]  /*3ef0*/  MUFU.EX2 R49, R49 ;  /* 0x0000003100317308 */ /* 0x000fe80000000800 */
[----:B------:R-:W-:-:S04]  /*3f00*/  FSEL R29, R29, RZ, P1 ;  /* 0x000000ff1d1d7208 */ /* 0x000fc80000800000 */
        /* <DEDUP_REMOVED lines=22> */
[--C-:B------:R-:W-:Y:S01]  /*4070*/  FFMA.FTZ R47, R47, UR14, -R29.reuse ;  /* 0x0000000e2f2f7c23 */ /* 0x100fe2000801081d */
[--C-:B------:R-:W-:Y:S01]  /*4080*/  FFMA.FTZ R10, R10, UR14, -R29.reuse ;  /* 0x0000000e0a0a7c23 */ /* 0x100fe2000801081d */
[----:B------:R3:W-:Y:S01]  /*4090*/  MUFU.EX2 R159, R32 ;  /* 0x00000020009f7308 */ /* 0x0007e20000000800 */
[--C-:B------:R-:W-:Y:S01]  /*40a0*/  FFMA.FTZ R35, R35, UR14, -R29.reuse ;  /* 0x0000000e23237c23 */ /* 0x100fe2000801081d */
[--C-:B------:R-:W-:Y:S01]  /*40b0*/  FFMA.FTZ R11, R11, UR14, -R29.reuse ;  /* 0x0000000e0b0b7c23 */ /* 0x100fe2000801081d */
[----:B------:R-:W-:Y:S01]  /*40c0*/  FFMA.FTZ R12, R12, UR14, -R29 ;  /* 0x0000000e0c0c7c23 */ /* 0x000fe2000801081d */
[----:B--2---:R-:W-:-:S02]  /*40d0*/  F2FP.F16.F32.PACK_AB R160, R60, R59 ;  /* 0x0000003b3ca0723e */ /* 0x004fc400000000ff */
[----:B0-----:R-:W-:Y:S02]  /*40e0*/  F2FP.F16.F32.PACK_AB R162, R48, R49 ;  /* 0x0000003130a2723e */ /* 0x001fe400000000ff */
[----:B------:R-:W0:Y:S01]  /*40f0*/  MUFU.EX2 R36, R36 ;  /* 0x0000002400247308 */ /* 0x000e220000000800 */
[----:B---3--:R-:W-:Y:S01]  /*4100*/  FADD.FTZ R32, R51, R50 ;  /* 0x0000003233207221 */ /* 0x008fe20000010000 */
[----:B-1----:R-:W-:-:S03]  /*4110*/  F2FP.F16.F32.PACK_AB R153, R33, R26 ;  /* 0x0000001a2199723e */ /* 0x002fc600000000ff */
[----:B------:R-:W-:-:S03]  /*4120*/  FADD.FTZ R21, R53, R32 ;  /* 0x0000002035157221 */ /* 0x000fc60000010000 */
[----:B------:R-:W1:Y:S01]  /*4130*/  MUFU.EX2 R37, R37 ;  /* 0x0000002500257308 */ /* 0x000e620000000800 */
[----:B------:R-:W-:Y:S01]  /*4140*/  FADD.FTZ R32, R54, R21 ;  /* 0x0000001536207221 */ /* 0x000fe20000010000 */
[----:B------:R-:W-:-:S03]  /*4150*/  FADD.FTZ R21, R26, R33 ;  /* 0x000000211a157221 */ /* 0x000fc60000010000 */
[----:B------:R-:W-:-:S03]  /*4160*/  FADD.FTZ R63, R55, R32 ;  /* 0x00000020373f7221 */ /* 0x000fc60000010000 */
[----:B------:R-:W2:Y:S01]  /*4170*/  MUFU.EX2 R38, R38 ;  /* 0x0000002600267308 */ /* 0x000ea20000000800 */
[----:B------:R-:W-:Y:S01]  /*4180*/  FADD.FTZ R34, R56, R63 ;  /* 0x0000003f38227221 */ /* 0x000fe20000010000 */
[----:B0-----:R-:W-:-:S03]  /*4190*/  FADD.FTZ R32, R36, R21 ;  /* 0x0000001524207221 */ /* 0x001fc60000010000 */
[----:B------:R-:W-:-:S03]  /*41a0*/  FADD.FTZ R63, R57, R34 ;  /* 0x00000022393f7221 */ /* 0x000fc60000010000 */
[----:B------:R-:W0:Y:S01]  /*41b0*/  MUFU.EX2 R39, R39 ;  /* 0x0000002700277308 */ /* 0x000e220000000800 */
[C---:B-1----:R-:W-:Y:S01]  /*41c0*/  FADD.FTZ R21, R37.reuse, R32 ;  /* 0x0000002025157221 */ /* 0x042fe20000010000 */
[----:B------:R-:W-:Y:S01]  /*41d0*/  FADD.FTZ R34, R58, R63 ;  /* 0x0000003f3a227221 */ /* 0x000fe20000010000 */
[----:B------:R-:W-:-:S03]  /*41e0*/  F2FP.F16.F32.PACK_AB R155, R37, R36 ;  /* 0x00000024259b723e */ /* 0x000fc600000000ff */
[----:B------:R-:W-:Y:S02]  /*41f0*/  FADD.FTZ R63, R59, R34 ;  /* 0x000000223b3f7221 */ /* 0x000fe40000010000 */
[----:B------:R-:W1:Y:S01]  /*4200*/  MUFU.EX2 R30, R30 ;  /* 0x0000001e001e7308 */ /* 0x000e620000000800 */
[----:B--2---:R-:W-:Y:S01]  /*4210*/  FADD.FTZ R32, R38, R21 ;  /* 0x0000001526207221 */ /* 0x004fe20000010000 */
[----:B------:R-:W-:-:S04]  /*4220*/  FADD.FTZ R34, R60, R63 ;  /* 0x0000003f3c227221 */ /* 0x000fc80000010000 */
[----:B------:R-:W-:Y:S02]  /*4230*/  FADD.FTZ R63, R49, R34 ;  /* 0x00000022313f7221 */ /* 0x000fe40000010000 */
[----:B------:R-:W2:Y:S01]  /*4240*/  MUFU.EX2 R40, R40 ;  /* 0x0000002800287308 */ /* 0x000ea20000000800 */
[C---:B0-----:R-:W-:Y:S01]  /*4250*/  FADD.FTZ R21, R39.reuse, R32 ;  /* 0x0000002027157221 */ /* 0x041fe20000010000 */
[----:B------:R-:W-:Y:S01]  /*4260*/  FADD.FTZ R34, R48, R63 ;  /* 0x0000003f30227221 */ /* 0x000fe20000010000 */
[----:B------:R-:W-:-:S05]  /*4270*/  F2FP.F16.F32.PACK_AB R157, R39, R38 ;  /* 0x00000026279d723e */ /* 0x000fca00000000ff */
[----:B------:R-:W0:Y:S01]  /*4280*/  MUFU.EX2 R61, R61 ;  /* 0x0000003d003d7308 */ /* 0x000e220000000800 */
[----:B-1----:R-:W-:-:S04]  /*4290*/  FADD.FTZ R32, R30, R21 ;  /* 0x000000151e207221 */ /* 0x002fc80000010000 */
[C---:B------:R-:W-:Y:S01]  /*42a0*/  FADD.FTZ R21, R159.reuse, R32 ;  /* 0x000000209f157221 */ /* 0x040fe20000010000 */
[----:B------:R-:W-:Y:S02]  /*42b0*/  F2FP.F16.F32.PACK_AB R159, R159, R30 ;  /* 0x0000001e9f9f723e */ /* 0x000fe400000000ff */
[----:B------:R-:W1:Y:S01]  /*42c0*/  MUFU.EX2 R41, R41 ;  /* 0x0000002900297308 */ /* 0x000e620000000800 */
[----:B--2---:R-:W-:-:S07]  /*42d0*/  FADD.FTZ R32, R40, R21 ;  /* 0x0000001528207221 */ /* 0x004fce0000010000 */
[----:B------:R-:W2:Y:S01]  /*42e0*/  MUFU.EX2 R62, R62 ;  /* 0x0000003e003e7308 */ /* 0x000ea20000000800 */
[----:B0-----:R-:W-:-:S07]  /*42f0*/  FADD.FTZ R63, R61, R34 ;  /* 0x000000223d3f7221 */ /* 0x001fce0000010000 */
[----:B------:R-:W-:Y:S01]  /*4300*/  MUFU.EX2 R42, R42 ;  /* 0x0000002a002a7308 */ /* 0x000fe20000000800 */
[C---:B-1----:R-:W-:Y:S01]  /*4310*/  FADD.FTZ R21, R41.reuse, R32 ;  /* 0x0000002029157221 */ /* 0x042fe20000010000 */
[----:B------:R-:W-:-:S06]  /*4320*/  F2FP.F16.F32.PACK_AB R161, R41, R40 ;  /* 0x0000002829a1723e */ /* 0x000fcc00000000ff */
[----:B------:R-:W0:Y:S01]  /*4330*/  MUFU.EX2 R31, R31 ;  /* 0x0000001f001f7308 */ /* 0x000e220000000800 */
[C---:B--2---:R-:W-:Y:S01]  /*4340*/  FADD.FTZ R32, R62.reuse, R63 ;  /* 0x0000003f3e207221 */ /* 0x044fe20000010000 */
[----:B------:R-:W-:-:S06]  /*4350*/  F2FP.F16.F32.PACK_AB R164, R62, R61 ;  /* 0x0000003d3ea4723e */ /* 0x000fcc00000000ff */
[----:B------:R-:W1:Y:S08]  /*4360*/  MUFU.EX2 R43, R43 ;  /* 0x0000002b002b7308 */ /* 0x000e700000000800 */
[----:B------:R-:W-:Y:S01]  /*4370*/  MUFU.EX2 R44, R44 ;  /* 0x0000002c002c7308 */ /* 0x000fe20000000800 */
[----:B0-----:R-:W-:-:S04]  /*4380*/  FADD.FTZ R63, R31, R32 ;  /* 0x000000201f3f7221 */ /* 0x001fc80000010000 */
[C---:B------:R-:W-:Y:S01]  /*4390*/  FADD.FTZ R63, R166.reuse, R63 ;  /* 0x0000003fa63f7221 */ /* 0x040fe20000010000 */
[----:B------:R-:W-:Y:S02]  /*43a0*/  F2FP.F16.F32.PACK_AB R166, R166, R31 ;  /* 0x0000001fa6a6723e */ /* 0x000fe400000000ff */
[----:B------:R-:W0:Y:S01]  /*43b0*/  MUFU.EX2 R28, R28 ;  /* 0x0000001c001c7308 */ /* 0x000e220000000800 */
[----:B-1----:R-:W-:-:S07]  /*43c0*/  F2FP.F16.F32.PACK_AB R163, R43, R42 ;  /* 0x0000002a2ba3723e */ /* 0x002fce00000000ff */
[----:B------:R-:W1:Y:S08]  /*43d0*/  MUFU.EX2 R45, R45 ;  /* 0x0000002d002d7308 */ /* 0x000e700000000800 */
[----:B------:R-:W2:Y:S01]  /*43e0*/  MUFU.EX2 R27, R27 ;  /* 0x0000001b001b7308 */ /* 0x000ea20000000800 */
[----:B0-----:R-:W-:-:S07]  /*43f0*/  FADD.FTZ R32, R28, R63 ;  /* 0x0000003f1c207221 */ /* 0x001fce0000010000 */
[----:B------:R-:W-:Y:S01]  /*4400*/  MUFU.EX2 R167, R24 ;  /* 0x0000001800a77308 */ /* 0x000fe20000000800 */
[----:B-1----:R-:W-:-:S07]  /*4410*/  F2FP.F16.F32.PACK_AB R165, R45, R44 ;  /* 0x0000002c2da5723e */ /* 0x002fce00000000ff */
[----:B------:R-:W0:Y:S01]  /*4420*/  MUFU.EX2 R46, R46 ;  /* 0x0000002e002e7308 */ /* 0x000e220000000800 */
[C---:B--2---:R-:W-:Y:S01]  /*4430*/  FADD.FTZ R32, R27.reuse, R32 ;  /* 0x000000201b207221 */ /* 0x044fe20000010000 */
[----:B------:R-:W-:-:S06]  /*4440*/  F2FP.F16.F32.PACK_AB R168, R27, R28 ;  /* 0x0000001c1ba8723e */ /* 0x000fcc00000000ff */
[----:B------:R1:W-:Y:S08]  /*4450*/  MUFU.EX2 R24, R2 ;  /* 0x0000000200187308 */ /* 0x0003f00000000800 */
[----:B------:R-:W2:Y:S01]  /*4460*/  MUFU.EX2 R25, R25 ;  /* 0x0000001900197308 */ /* 0x000ea20000000800 */
[----:B-1----:R-:W-:-:S04]  /*4470*/  FADD.FTZ R2, R42, R21 ;  /* 0x000000152a027221 */ /* 0x002fc80000010000 */
[----:B------:R-:W-:-:S03]  /*4480*/  FADD.FTZ R21, R43, R2 ;  /* 0x000000022b157221 */ /* 0x000fc60000010000 */
[----:B------:R-:W1:Y:S01]  /*4490*/  MUFU.EX2 R9, R9 ;  /* 0x0000000900097308 */ /* 0x000e620000000800 */
[----:B------:R-:W-:-:S04]  /*44a0*/  FADD.FTZ R2, R44, R21 ;  /* 0x000000152c027221 */ /* 0x000fc80000010000 */
[----:B------:R-:W-:-:S03]  /*44b0*/  FADD.FTZ R21, R45, R2 ;  /* 0x000000022d157221 */ /* 0x000fc60000010000 */
[----:B------:R-:W3:Y:S01]  /*44c0*/  MUFU.EX2 R20, R20 ;  /* 0x0000001400147308 */ /* 0x000ee20000000800 */
[----:B0-----:R-:W-:Y:S01]  /*44d0*/  FADD.FTZ R2, R46, R21 ;  /* 0x000000152e027221 */ /* 0x001fe20000010000 */
[----:B--2---:R-:W-:-:S03]  /*44e0*/  FADD.FTZ R21, R25, R32 ;  /* 0x0000002019157221 */ /* 0x004fc60000010000 */
[----:B------:R-:W-:Y:S01]  /*44f0*/  FADD.FTZ R2, R167, R2 ;  /* 0x00000002a7027221 */ /* 0x000fe20000010000 */
[C---:B------:R-:W-:Y:S01]  /*4500*/  FADD.FTZ R29, R170.reuse, R21 ;  /* 0x00000015aa1d7221 */ /* 0x040fe20000010000 */
[----:B------:R-:W-:Y:S01]  /*4510*/  F2FP.F16.F32.PACK_AB R170, R170, R25 ;  /* 0x00000019aaaa723e */ /* 0x000fe200000000ff */
[----:B------:R-:W0:Y:S01]  /*4520*/  MUFU.EX2 R15, R15 ;  /* 0x0000000f000f7308 */ /* 0x000e220000000800 */
[----:B-1----:R-:W-:Y:S01]  /*4530*/  FADD.FTZ R21, R9, R2 ;  /* 0x0000000209157221 */ /* 0x002fe20000010000 */
[----:B------:R-:W-:Y:S02]  /*4540*/  F2FP.F16.F32.PACK_AB R167, R167, R46 ;  /* 0x0000002ea7a7723e */ /* 0x000fe400000000ff */
[C---:B------:R-:W-:Y:S01]  /*4550*/  F2FP.F16.F32.PACK_AB R169, R24.reuse, R9 ;  /* 0x0000000918a9723e */ /* 0x040fe200000000ff */
[----:B------:R-:W-:-:S03]  /*4560*/  FADD.FTZ R21, R24, R21 ;  /* 0x0000001518157221 */ /* 0x000fc60000010000 */
[----:B------:R-:W1:Y:S01]  /*4570*/  MUFU.EX2 R0, R0 ;  /* 0x0000000000007308 */ /* 0x000e620000000800 */
[----:B---3--:R-:W-:-:S07]  /*4580*/  FADD.FTZ R2, R20, R29 ;  /* 0x0000001d14027221 */ /* 0x008fce0000010000 */
        /* <DEDUP_REMOVED lines=16> */
[C---:B0-----:R-:W-:Y:S01]  /*4690*/  FADD.FTZ R14, R35.reuse, R14 ;  /* 0x0000000e230e7221 */ /* 0x041fe20000010000 */
[----:B------:R-:W-:-:S03]  /*46a0*/  F2FP.F16.F32.PACK_AB R173, R35, R10 ;  /* 0x0000000a23ad723e */ /* 0x000fc600000000ff */
[----:B-1----:R-:W-:-:S04]  /*46b0*/  FADD.FTZ R13, R11, R14 ;  /* 0x0000000e0b0d7221 */ /* 0x002fc80000010000 */
[C---:B--2---:R-:W-:Y:S01]  /*46c0*/  FADD.FTZ R0, R12.reuse, R13 ;  /* 0x0000000d0c007221 */ /* 0x044fe20000010000 */
[----:B------:R-:W-:Y:S01]  /*46d0*/  F2FP.F16.F32.PACK_AB R175, R12, R11 ;  /* 0x0000000b0caf723e */ /* 0x000fe200000000ff */
[----:B------:R-:W-:Y:S06]  /*46e0*/  @!P0 BRA `(.L_x_2529) ;  /* 0x0000000000048947 */ /* 0x000fec0003800000 */
[----:B------:R-:W-:Y:S01]  /*46f0*/  BPT.TRAP 0x1 ;  /* 0x000000040000795c */ /* 0x000fe20000300000 */
.L_x_2529:
[----:B------:R0:W1:Y:S01]  /*4700*/  SYNCS.PHASECHK.TRANS64.TRYWAIT P1, [UR24+0x22850], R8 ;  /* 0x02285008ff0075a7 */ /* 0x0000620008020158 */
[----:B------:R-:W-:Y:S05]  /*4710*/  @!P0 BRA `(.L_x_2530) ;  /* 0x0000000000048947 */ /* 0x000fea0003800000 */
[----:B------:R-:W-:Y:S01]  /*4720*/  BPT.TRAP 0x1 ;  /* 0x000000040000795c */ /* 0x000fe20000300000 */
.L_x_2530:
[----:B-1----:R-:W-:Y:S05]  /*4730*/  @P1 BRA `(.L_x_2531) ;  /* 0x0000000000081947 */ /* 0x002fea0003800000 */
[----:B------:R-:W1:Y:S02]  /*4740*/  SYNCS.PHASECHK.TRANS64.TRYWAIT P1, [UR24+0x22850], R8 ;  /* 0x02285008ff0075a7 */ /* 0x000e640008020158 */
[----:B-1----:R-:W-:Y:S05]  /*4750*/  @!P1 BRA `(.L_x_2532) ;  /* 0x0000012800989947 */ /* 0x002fea0003800000 */
.L_x_2531:
        /* <DEDUP_REMOVED lines=44> */
.L_x_2533:
[----:B------:R-:W-:Y:S01]  /*4a20*/  ISETP.NE.AND P2, PT, R206, 0x1, PT ;  /* 0x00000001ce00780c */ /* 0x000fe20003f45270 */
[----:B------:R-:W2:Y:S01]  /*4a30*/  S2UR UR6, SR_CgaCtaId ;  /* 0x00000000000679c3 */ /* 0x000ea20000008800 */
[----:B------:R-:W-:Y:S01]  /*4a40*/  UIADD3 UR24, UR24, 0x22860, URZ ;  /* 0x0002286018187890 */ /* 0x000fe2000fffe03f */
[----:B------:R-:W-:-:S10]  /*4a50*/  LOP3.LUT P1, RZ, R16, 0x80000, RZ, 0xc0, !PT ;  /* 0x0008000010ff7812 */ /* 0x000fd4000782c0ff */
[----:B------:R-:W3:Y:S08]  /*4a60*/  @P2 LDC R6, c[0x0][0x44c] ;  /* 0x00011300ff062b82 */ /* 0x000ef00000000800 */
[----:B01----:R-:W0:Y:S01]  /*4a70*/  @P2 LDC R8, c[0x0][0x450] ;  /* 0x00011400ff082b82 */ /* 0x003e220000000800 */
[----:B--2---:R-:W-:-:S09]  /*4a80*/  UPRMT UR24, UR6, 0x654, UR24 ;  /* 0x0000065406187896 */ /* 0x004fd20008000018 */
[----:B------:R-:W-:Y:S01]  /*4a90*/  SYNCS.ARRIVE.TRANS64.RED.A1T0 RZ, [UR24], RZ ;  /* 0x000000ffffff79a7 */ /* 0x000fe20008100418 */
[----:B---3--:R-:W-:-:S04]  /*4aa0*/  @P2 IMAD.HI.U32 R7, R6, UR43, RZ ;  /* 0x0000002b06072c27 */ /* 0x008fc8000f8e00ff */
[----:B------:R-:W-:Y:S01]  /*4ab0*/  IMAD.U32 R6, RZ, RZ, UR43 ;  /* 0x0000002bff067e24 */ /* 0x000fe2000f8e00ff */
[----:B0-----:R-:W-:-:S04]  /*4ac0*/  @P2 SHF.R.U32.HI R6, RZ, R8, R7 ;  /* 0x00000008ff062219 */ /* 0x001fc80000011607 */
[----:B------:R-:W-:-:S05]  /*4ad0*/  IADD3 R6, R6, R18, -R17 ;  /* 0x0000001206067210 */ /* 0x000fca0007ffe811 */
[----:B------:R-:W-:-:S05]  /*4ae0*/  VIADD R7, R6, UR11 ;  /* 0x0000000b06077c36 */ /* 0x000fca0008000000 */
[----:B------:R-:W-:Y:S01]  /*4af0*/  R2UR UR10, R7 ;  /* 0x00000000070a72ca */ /* 0x000fe200000e0000 */
[----:B------:R-:W-:Y:S01]  /*4b00*/  VIADD R7, R176, 0xfffffffe ;  /* 0xfffffffeb0077836 */ /* 0x000fe20000000000 */
[----:B------:R-:W-:-:S13]  /*4b10*/  @!P1 BRA `(.L_x_2534) ;  /* 0x0000000000549947 */ /* 0x000fda0003800000 */
[C---:B------:R-:W-:Y:S01]  /*4b20*/  ISETP.GT.AND P1, PT, R6.reuse, RZ, PT ;  /* 0x000000ff0600720c */ /* 0x040fe20003f24270 */
[----:B------:R-:W-:-:S05]  /*4b30*/  VIADD R8, R6, 0xffffffff ;  /* 0xffffffff06087836 */ /* 0x000fca0000000000 */
        /* <DEDUP_REMOVED lines=11> */
.L_x_2535:
[----:B------:R-:W-:Y:S02]  /*4bf0*/  ULDC UR18, c[0x0][0x9e4] ;  /* 0x0002790000127ab9 */ /* 0x000fe40000000800 */
[----:B------:R-:W-:-:S11]  /*4c00*/  UISETP.NE.AND UP0, UPT, UR18, 0x1, UPT ;  /* 0x000000011200788c */ /* 0x000fd6000bf05270 */
[----:B------:R-:W-:Y:S02]  /*4c10*/  @UP0 ULDC.64 UR22, c[0x0][0x9e8] ;  /* 0x00027a0000160ab9 */ /* 0x000fe40000000a00 */
[----:B------:R-:W-:-:S04]  /*4c20*/  UIMAD.WIDE.U32 UR6, UR11, UR22, URZ ;  /* 0x000000160b0672a5 */ /* 0x000fc8000f8e003f */
[----:B------:R-:W-:-:S12]  /*4c30*/  @UP0 USHF.R.U32.HI UR11, URZ, UR23, UR7 ;  /* 0x000000173f0b0299 */ /* 0x000fd80008011607 */
.L_x_2536:
[----:B------:R-:W-:-:S04]  /*4c40*/  UIMAD UR11, UR11, UR18, UR18 ;  /* 0x000000120b0b72a4 */ /* 0x000fc8000f8e0212 */
[----:B------:R-:W-:-:S04]  /*4c50*/  UISETP.LT.AND UP0, UPT, UR10, UR11, UPT ;  /* 0x0000000b0a00728c */ /* 0x000fc8000bf01270 */
[----:B------:R-:W-:-:S12]  /*4c60*/  USEL UR10, UR10, UR11, UP0 ;  /* 0x0000000b0a0a7287 */ /* 0x000fd80008000000 */
.L_x_2534:
        /* <DEDUP_REMOVED lines=13> */
[----:B------:R-:W-:-:S05]  /*4d40*/  ULDC UR28, c[0x0][0x9e0] ;  /* 0x00027800001c7ab9 */ /* 0x000fca0000000800 */
.L_x_2556:
[----:B------:R-:W-:-:S04]  /*4d50*/  UIADD3 UR38, UR38, 0x1, URZ ;  /* 0x0000000126267890 */ /* 0x000fc8000fffe03f */
[----:B------:R-:W-:-:S04]  /*4d60*/  UISETP.NE.AND UP0, UPT, UR38, 0x2, UPT ;  /* 0x000000022600788c */ /* 0x000fc8000bf05270 */
[----:B------:R-:W-:Y:S02]  /*4d70*/  USEL UR7, URZ, 0x1, UP0 ;  /* 0x000000013f077887 */ /* 0x000fe40008000000 */
[----:B------:R-:W-:Y:S02]  /*4d80*/  USEL UR38, UR38, URZ, UP0 ;  /* 0x0000003f26267287 */ /* 0x000fe40008000000 */
[----:B------:R-:W-:Y:S01]  /*4d90*/  ULOP3.LUT UR37, UR37, UR7, URZ, 0x3c, !UPT ;  /* 0x0000000725257292 */ /* 0x000fe2000f8e3c3f */
[----:B0-----:R-:W-:Y:S11]  /*4da0*/  @!P0 BRA `(.L_x_2538) ;  /* 0x0000000000048947 */ /* 0x001ff60003800000 */
[----:B------:R-:W-:Y:S01]  /*4db0*/  BPT.TRAP 0x1 ;  /* 0x000000040000795c */ /* 0x000fe20000300000 */
.L_x_2538:
        /* <DEDUP_REMOVED lines=9> */
.L_x_2539:
[----:B-1----:R-:W-:Y:S05]  /*4e50*/  @P1 BRA `(.L_x_2540) ;  /* 0x0000000000081947 */ /* 0x002fea0003800000 */
[----:B------:R-:W1:Y:S02]  /*4e60*/  SYNCS.PHASECHK.TRANS64.TRYWAIT P1, [UR24+0x22830], R6 ;  /* 0x02283006ff0075a7 */ /* 0x000e640008020158 */
[----:B-1----:R-:W-:Y:S05]  /*4e70*/  @!P1 BRA `(.L_x_2541) ;  /* 0x0000012000e89947 */ /* 0x002fea0003800000 */
.L_x_2540:
        /* <DEDUP_REMOVED lines=12> */
[----:B-1----:R-:W-:Y:S01]  /*4f40*/  IADD3 R3, -R215, 0xb, RZ ;  /* 0x0000000bd7037810 */ /* 0x002fe20007ffe1ff */
        /* <DEDUP_REMOVED lines=13> */
.L_x_2542:
[----:B------:R-:W-:Y:S01]  /*5020*/  ISETP.NE.AND P2, PT, R206, 0x1, PT ;  /* 0x00000001ce00780c */ /* 0x000fe20003f45270 */
        /* <DEDUP_REMOVED lines=11> */
[----:B------:R-:W-:Y:S01]  /*50e0*/  FMUL.FTZ R158, R164, UR26 ;  /* 0x0000001aa49e7c20 */ /* 0x000fe20008410000 */
[----:B------:R-:W2:Y:S01]  /*50f0*/  @P2 LDC R4, c[0x0][0x44c] ;  /* 0x00011300ff042b82 */ /* 0x000ea20000000800 */
[----:B------:R-:W-:Y:S01]  /*5100*/  FMUL.FTZ R178, R184, UR26 ;  /* 0x0000001ab8b27c20 */ /* 0x000fe20008410000 */
[----:B------:R-:W-:Y:S01]  /*5110*/  FMUL.FTZ R164, R174, UR26 ;  /* 0x0000001aaea47c20 */ /* 0x000fe20008410000 */
[----:B------:R-:W-:Y:S01]  /*5120*/  FMUL.FTZ R184, R195, UR26 ;  /* 0x0000001ac3b87c20 */ /* 0x000fe20008410000 */
[----:B------:R-:W-:Y:S01]  /*5130*/  FMUL.FTZ R11, R154, UR26 ;  /* 0x0000001a9a0b7c20 */ /* 0x000fe20008410000 */
[----:B------:R-:W-:Y:S01]  /*5140*/  FMUL.FTZ R20, R156, UR26 ;  /* 0x0000001a9c147c20 */ /* 0x000fe20008410000 */
[----:B------:R-:W-:Y:S01]  /*5150*/  FMUL.FTZ R174, R180, UR26 ;  /* 0x0000001ab4ae7c20 */ /* 0x000fe20008410000 */
[----:B------:R-:W-:Y:S01]  /*5160*/  UIADD3 UR10, UR24, 0x22840, URZ ;  /* 0x00022840180a7890 */ /* 0x000fe2000fffe03f */
[----:B------:R-:W3:Y:S01]  /*5170*/  @P2 LDC R5, c[0x0][0x450] ;  /* 0x00011400ff052b82 */ /* 0x000ee20000000800 */
        /* <DEDUP_REMOVED lines=15> */
[----:B--2---:R-:W-:-:S04]  /*5270*/  @P2 IMAD.HI.U32 R4, R191, R4, RZ ;  /* 0x00000004bf042227 */ /* 0x004fc800078e00ff */
        /* <DEDUP_REMOVED lines=8> */
[----:B------:R-:W-:Y:S01]  /*5300*/  UPRMT UR10, UR7, 0x654, UR10 ;  /* 0x00000654070a7896 */ /* 0x000fe2000800000a */
        /* <DEDUP_REMOVED lines=15> */
[----:B------:R-:W-:Y:S01]  /*5400*/  UMOV UR15, UR25 ;  /* 0x00000019000f7c82 */ /* 0x000fe20008000000 */
[----:B------:R-:W-:Y:S01]  /*5410*/  SYNCS.ARRIVE.TRANS64.RED.A1T0 RZ, [UR10], RZ ;  /* 0x000000ffffff79a7 */ /* 0x000fe2000810040a */
[----:B------:R-:W-:Y:S02]  /*5420*/  ULOP3.LUT UR10, URZ, UR15, URZ, 0x33, !UPT ;  /* 0x0000000f3f0a7292 */ /* 0x000fe4000f8e333f */
[----:B------:R-:W-:Y:S02]  /*5430*/  IADD3 R4, -R17, R4, R18 ;  /* 0x0000000411047210 */ /* 0x000fe40007ffe112 */
[----:B------:R-:W4:Y:S03]  /*5440*/  MUFU.TANH R13, R13 ;  /* 0x0000000d000d7308 */ /* 0x000f260000002400 */
[----:B------:R-:W-:-:S02]  /*5450*/  VIADD R198, R4, UR28 ;  /* 0x0000001c04c67c36 */ /* 0x000fc40008000000 */
[----:B------:R-:W-:Y:S02]  /*5460*/  VIADD R197, R4, UR10 ;  /* 0x0000000a04c57c36 */ /* 0x000fe40008000000 */
[----:B--2---:R-:W-:Y:S01]  /*5470*/  IMAD.IADD R196, R198, 0x1, R195 ;  /* 0x00000001c6c47824 */ /* 0x004fe200078e02c3 */
[----:B------:R-:W2:Y:S01]  /*5480*/  MUFU.TANH R11, R11 ;  /* 0x0000000b000b7308 */ /* 0x000ea20000002400 */
        /* <DEDUP_REMOVED lines=46> */
[----:B--234-:R-:W-:Y:S05]  /*5770*/  @!P1 BRA `(.L_x_2543) ;  /* 0x0000000000589947 */ /* 0x01cfea0003800000 */
[----:B------:R-:W-:Y:S01]  /*5780*/  IADD3 R195, -R17, R18, R195 ;  /* 0x0000001211c37210 */ /* 0x000fe20007ffe1c3 */
[----:B------:R-:W-:Y:S03]  /*5790*/  BSSY B0, `(.L_x_2544) ;  /* 0x0000010000007945 */ /* 0x000fe60003800000 */
[----:B------:R-:W-:-:S13]  /*57a0*/  ISETP.GT.AND P1, PT, R195, -0x1, PT ;  /* 0xffffffffc300780c */ /* 0x000fda0003f24270 */
[----:B------:R-:W-:Y:S05]  /*57b0*/  @P1 BRA `(.L_x_2545) ;  /* 0x0000000000201947 */ /* 0x000fea0003800000 */
[----:B------:R-:W-:Y:S01]  /*57c0*/  IMAD.U32 R199, RZ, RZ, UR27 ;  /* 0x0000001bffc77e24 */ /* 0x000fe2000f8e00ff */
[----:B------:R-:W-:-:S04]  /*57d0*/  LOP3.LUT R195, RZ, R195, RZ, 0x33, !PT ;  /* 0x000000c3ffc37212 */ /* 0x000fc800078e33ff */
[----:B------:R-:W-:-:S13]  /*57e0*/  ISETP.NE.AND P1, PT, R199, 0x1, PT ;  /* 0x00000001c700780c */ /* 0x000fda0003f25270 */
[----:B------:R-:W2:Y:S02]  /*57f0*/  @P1 LDC.64 R4, c[0x0][0x9e8] ;  /* 0x00027a00ff041b82 */ /* 0x000ea40000000a00 */
[----:B--2---:R-:W-:-:S05]  /*5800*/  @P1 IMAD.HI.U32 R4, R195, R4, RZ ;  /* 0x00000004c3041227 */ /* 0x004fca00078e00ff */
[----:B------:R-:W-:-:S04]  /*5810*/  @P1 SHF.R.U32.HI R195, RZ, R5, R4 ;  /* 0x00000005ffc31219 */ /* 0x000fc80000011604 */
[----:B------:R-:W-:Y:S01]  /*5820*/  LOP3.LUT R195, RZ, R195, RZ, 0x33, !PT ;  /* 0x000000c3ffc37212 */ /* 0x000fe200078e33ff */
[----:B------:R-:W-:Y:S06]  /*5830*/  BRA `(.L_x_2546) ;  /* 0x0000000000147947 */ /* 0x000fec0003800000 */
.L_x_2545:
[----:B------:R-:W-:-:S05]  /*5840*/  IMAD.U32 R199, RZ, RZ, UR27 ;  /* 0x0000001bffc77e24 */ /* 0x000fca000f8e00ff */
[----:B------:R-:W-:-:S13]  /*5850*/  ISETP.NE.AND P1, PT, R199, 0x1, PT ;  /* 0x00000001c700780c */ /* 0x000fda0003f25270 */
[----:B------:R-:W2:Y:S02]  /*5860*/  @P1 LDC.64 R4, c[0x0][0x9e8] ;  /* 0x00027a00ff041b82 */ /* 0x000ea40000000a00 */
[----:B--2---:R-:W-:-:S05]  /*5870*/  @P1 IMAD.HI.U32 R4, R195, R4, RZ ;  /* 0x00000004c3041227 */ /* 0x004fca00078e00ff */
[----:B------:R-:W-:-:S07]  /*5880*/  @P1 SHF.R.U32.HI R195, RZ, R5, R4 ;  /* 0x00000005ffc31219 */ /* 0x000fce0000011604 */
.L_x_2546:
[----:B------:R-:W-:Y:S05]  /*5890*/  BSYNC B0 ;  /* 0x0000000000007941 */ /* 0x000fea0003800000 */
.L_x_2544:
[----:B------:R-:W-:-:S04]  /*58a0*/  IMAD R4, R19, -0x2, R190 ;  /* 0xfffffffe13047824 */ /* 0x000fc800078e02be */
[----:B------:R-:W-:-:S05]  /*58b0*/  IMAD R195, R195, R199, R4 ;  /* 0x000000c7c3c37224 */ /* 0x000fca00078e0204 */
[----:B------:R-:W-:Y:S02]  /*58c0*/  VIADDMNMX R196, R195, R199, R196, PT ;  /* 0x000000c7c3c47246 */ /* 0x000fe400038001c4 */
[----:B------:R-:W-:-:S07]  /*58d0*/  VIMNMX R194, R194, R195, !PT ;  /* 0x000000c3c2c27248 */ /* 0x000fce0007fe0100 */
.L_x_2543:
[----:B------:R-:W-:Y:S01]  /*58e0*/  ISETP.GE.AND P2, PT, R190, 0x1, PT ;  /* 0x00000001be00780c */ /* 0x000fe20003f46270 */
[----:B------:R-:W2:Y:S01]  /*58f0*/  SHFL.IDX PT, R191, R191, 0x1, 0x1c1f ;  /* 0x003c1f00bfbf7f89 */ /* 0x000ea200000e0000 */
        /* <DEDUP_REMOVED lines=12> */
[--C-:B--2---:R-:W-:Y:S01]  /*59c0*/  IMAD.IADD R198, R198, 0x1, R191.reuse ;  /* 0x00000001c6c67824 */ /* 0x104fe200078e02bf */
        /* <DEDUP_REMOVED lines=124> */
[----:B------:R-:W-:Y:S01]  /*6190*/  IADD3 R191, -R17, R18, R191 ;  /* 0x0000001211bf7210 */ /* 0x000fe20007ffe1bf */
        /* <DEDUP_REMOVED lines=11> */
.L_x_2549:
[----:B------:R-:W-:-:S05]  /*6250*/  IMAD.U32 R10, RZ, RZ, UR27 ;  /* 0x0000001bff0a7e24 */ /* 0x000fca000f8e00ff */
[----:B------:R-:W-:-:S13]  /*6260*/  ISETP.NE.AND P6, PT, R10, 0x1, PT ;  /* 0x000000010a00780c */ /* 0x000fda0003fc5270 */
[----:B------:R-:W0:Y:S02]  /*6270*/  @P6 LDC.64 R4, c[0x0][0x9e8] ;  /* 0x00027a00ff046b82 */ /* 0x000e240000000a00 */
[----:B0-----:R-:W-:-:S05]  /*6280*/  @P6 IMAD.HI.U32 R4, R191, R4, RZ ;  /* 0x00000004bf046227 */ /* 0x001fca00078e00ff */
[----:B------:R-:W-:-:S07]  /*6290*/  @P6 SHF.R.U32.HI R191, RZ, R5, R4 ;  /* 0x00000005ffbf6219 */ /* 0x000fce0000011604 */
.L_x_2550:
[----:B------:R-:W-:Y:S05]  /*62a0*/  BSYNC B0 ;  /* 0x0000000000007941 */ /* 0x000fea0003800000 */
.L_x_2548:
[----:B------:R-:W-:-:S04]  /*62b0*/  IMAD R190, R19, -0x2, R190 ;  /* 0xfffffffe13be7824 */ /* 0x000fc800078e02be */
[----:B------:R-:W-:-:S05]  /*62c0*/  IMAD R191, R191, R10, R190 ;  /* 0x0000000abfbf7224 */ /* 0x000fca00078e02be */
[----:B------:R-:W-:Y:S02]  /*62d0*/  VIADDMNMX R198, R191, R10, R198, PT ;  /* 0x0000000abfc67246 */ /* 0x000fe400038001c6 */
[----:B------:R-:W-:-:S07]  /*62e0*/  VIMNMX R197, R197, R191, !PT ;  /* 0x000000bfc5c57248 */ /* 0x000fce0007fe0100 */
.L_x_2547:
        /* <DEDUP_REMOVED lines=132> */
[----:B------:R-:W-:Y:S01]  /*6b30*/  MUFU.EX2 R190, R190 ;  /* 0x000000be00be7308 */ /* 0x000fe20000000800 */
[----:B------:R-:W-:Y:S01]  /*6b40*/  FMNMX.FTZ R20, R152, R5, !PT ;  /* 0x0000000598147209 */ /* 0x000fe20007810000 */
[----:B------:R-:W-:-:S03]  /*6b50*/  FFMA.FTZ R158, R158, UR14, -R11 ;  /* 0x0000000e9e9e7c23 */ /* 0x000fc6000801080b */
[----:B------:R-:W-:-:S03]  /*6b60*/  FMNMX.FTZ R5, R153, R20, !PT ;  /* 0x0000001499057209 */ /* 0x000fc60007810000 */
[----:B------:R0:W-:Y:S01]  /*6b70*/  MUFU.EX2 R20, R195 ;  /* 0x000000c300147308 */ /* 0x0001e20000000800 */
[----:B------:R-:W-:-:S04]  /*6b80*/  FMNMX.FTZ R194, R156, R5, !PT ;  /* 0x000000059cc27209 */ /* 0x000fc80007810000 */
[----:B------:R-:W-:Y:S01]  /*6b90*/  FMNMX.FTZ R5, R157, R194, !PT ;  /* 0x000000c29d057209 */ /* 0x000fe20007810000 */
[--C-:B------:R-:W-:Y:S01]  /*6ba0*/  FFMA.FTZ R194, R155, UR14, -R11.reuse ;  /* 0x0000000e9bc27c23 */ /* 0x100fe2000801080b */
[--C-:B------:R-:W-:Y:S01]  /*6bb0*/  FFMA.FTZ R155, R159, UR14, -R11.reuse ;  /* 0x0000000e9f9b7c23 */ /* 0x100fe2000801080b */
[----:B------:R-:W-:Y:S01]  /*6bc0*/  MUFU.EX2 R191, R191 ;  /* 0x000000bf00bf7308 */ /* 0x000fe20000000800 */
[----:B------:R-:W-:Y:S01]  /*6bd0*/  FMNMX.FTZ R154, R160, R5, !PT ;  /* 0x00000005a09a7209 */ /* 0x000fe20007810000 */
[--C-:B------:R-:W-:Y:S01]  /*6be0*/  FFMA.FTZ R159, R162, UR14, -R11.reuse ;  /* 0x0000000ea29f7c23 */ /* 0x100fe2000801080b */
[----:B0-----:R-:W-:Y:S01]  /*6bf0*/  FSEL R195, R4, RZ, P1 ;  /* 0x000000ff04c37208 */ /* 0x001fe20000800000 */
[--C-:B------:R-:W-:Y:S01]  /*6c00*/  FFMA.FTZ R162, R163, UR14, -R11.reuse ;  /* 0x0000000ea3a27c23 */ /* 0x100fe2000801080b */
[----:B------:R-:W-:Y:S01]  /*6c10*/  FMNMX.FTZ R5, R161, R154, !PT ;  /* 0x0000009aa1057209 */ /* 0x000fe20007810000 */
[--C-:B------:R-:W-:Y:S01]  /*6c20*/  FFMA.FTZ R163, R166, UR14, -R11.reuse ;  /* 0x0000000ea6a37c23 */ /* 0x100fe2000801080b */
[--C-:B------:R-:W-:Y:S01]  /*6c30*/  FFMA.FTZ R166, R167, UR14, -R11.reuse ;  /* 0x0000000ea7a67c23 */ /* 0x100fe2000801080b */
[----:B------:R-:W-:Y:S01]  /*6c40*/  FADD.FTZ R195, -R195, R8 ;  /* 0x00000008c3c37221 */ /* 0x000fe20000010100 */
[----:B------:R-:W-:Y:S01]  /*6c50*/  FMNMX.FTZ R154, R164, R5, !PT ;  /* 0x00000005a49a7209 */ /* 0x000fe20007810000 */
[----:B------:R-:W-:Y:S01]  /*6c60*/  MUFU.EX2 R13, R13 ;  /* 0x0000000d000d7308 */ /* 0x000fe20000000800 */
        /* <DEDUP_REMOVED lines=15> */
[----:B------:R-:W2:Y:S01]  /*6d60*/  MUFU.EX2 R21, R21 ;  /* 0x0000001500157308 */ /* 0x000ea20000000800 */
[--C-:B------:R-:W-:Y:S01]  /*6d70*/  FFMA.FTZ R186, R188, UR14, -R11.reuse ;  /* 0x0000000ebcba7c23 */ /* 0x100fe2000801080b */
[--C-:B------:R-:W-:Y:S01]  /*6d80*/  FFMA.FTZ R188, R192, UR14, -R11.reuse ;  /* 0x0000000ec0bc7c23 */ /* 0x100fe2000801080b */
[----:B------:R-:W-:Y:S01]  /*6d90*/  FMNMX.FTZ R5, R173, R154, !PT ;  /* 0x0000009aad057209 */ /* 0x000fe20007810000 */
[----:B------:R-:W-:-:S03]  /*6da0*/  FFMA.FTZ R11, R193, UR14, -R11 ;  /* 0x0000000ec10b7c23 */ /* 0x000fc6000801080b */
[----:B------:R-:W-:Y:S01]  /*6db0*/  FMNMX.FTZ R154, R176, R5, !PT ;  /* 0x00000005b09a7209 */ /* 0x000fe20007810000 */
[----:B------:R-:W3:Y:S01]  /*6dc0*/  MUFU.EX2 R194, R194 ;  /* 0x000000c200c27308 */ /* 0x000ee20000000800 */
[----:B0-----:R-:W-:Y:S01]  /*6dd0*/  FFMA.FTZ R195, R8, R2, R191 ;  /* 0x0000000208c37223 */ /* 0x001fe200000100bf */
[----:B------:R-:W-:Y:S01]  /*6de0*/  FMUL.FTZ R24, R24, R8 ;  /* 0x0000000818187220 */ /* 0x000fe20000410000 */
[----:B------:R-:W-:Y:S01]  /*6df0*/  FMNMX.FTZ R5, R177, R154, !PT ;  /* 0x0000009ab1057209 */ /* 0x000fe20007810000 */
[-C--:B------:R-:W-:Y:S01]  /*6e00*/  FMUL.FTZ R25, R25, R8.reuse ;  /* 0x0000000819197220 */ /* 0x080fe20000410000 */
[----:B------:R-:W-:Y:S01]  /*6e10*/  FADD.FTZ R2, R190, R195 ;  /* 0x000000c3be027221 */ /* 0x000fe20000010000 */
[-C--:B------:R-:W-:Y:S01]  /*6e20*/  FMUL.FTZ R28, R28, R8.reuse ;  /* 0x000000081c1c7220 */ /* 0x080fe20000410000 */
[----:B------:R-:W-:Y:S01]  /*6e30*/  FMNMX.FTZ R154, R180, R5, !PT ;  /* 0x00000005b49a7209 */ /* 0x000fe20007810000 */
[----:B------:R-:W0:Y:S01]  /*6e40*/  MUFU.EX2 R158, R158 ;  /* 0x0000009e009e7308 */ /* 0x000e220000000800 */
[----:B------:R-:W-:Y:S01]  /*6e50*/  FADD.FTZ R195, R13, R2 ;  /* 0x000000020dc37221 */ /* 0x000fe20000010000 */
[----:B------:R-:W-:Y:S01]  /*6e60*/  FMUL.FTZ R29, R29, R8 ;  /* 0x000000081d1d7220 */ /* 0x000fe20000410000 */
[----:B------:R-:W-:Y:S01]  /*6e70*/  FMNMX.FTZ R154, R181, R154, !PT ;  /* 0x0000009ab59a7209 */ /* 0x000fe20007810000 */
[-C--:B------:R-:W-:Y:S01]  /*6e80*/  FMUL.FTZ R32, R32, R8.reuse ;  /* 0x0000000820207220 */ /* 0x080fe20000410000 */
[----:B------:R-:W-:Y:S01]  /*6e90*/  FADD.FTZ R2, R20, R195 ;  /* 0x000000c314027221 */ /* 0x000fe20000010000 */
[----:B------:R-:W-:Y:S01]  /*6ea0*/  FMUL.FTZ R33, R33, R8 ;  /* 0x0000000821217220 */ /* 0x000fe20000410000 */
[----:B------:R-:W-:Y:S01]  /*6eb0*/  FMNMX.FTZ R5, R185, R154, !PT ;  /* 0x0000009ab9057209 */ /* 0x000fe20007810000 */
[----:B------:R-:W4:Y:S01]  /*6ec0*/  MUFU.EX2 R155, R155 ;  /* 0x0000009b009b7308 */ /* 0x000f220000000800 */
[----:B--2---:R-:W-:Y:S01]  /*6ed0*/  FADD.FTZ R195, R21, R2 ;  /* 0x0000000215c37221 */ /* 0x004fe20000010000 */
[-C--:B------:R-:W-:Y:S01]  /*6ee0*/  FMUL.FTZ R36, R36, R8.reuse ;  /* 0x0000000824247220 */ /* 0x080fe20000410000 */
[----:B------:R-:W-:Y:S01]  /*6ef0*/  FMNMX.FTZ R154, R184, R5, !PT ;  /* 0x00000005b89a7209 */ /* 0x000fe20007810000 */
[-C--:B------:R-:W-:Y:S01]  /*6f00*/  FMUL.FTZ R37, R37, R8.reuse ;  /* 0x0000000825257220 */ /* 0x080fe20000410000 */
[----:B---3--:R-:W-:Y:S01]  /*6f10*/  FADD.FTZ R195, R194, R195 ;  /* 0x000000c3c2c37221 */ /* 0x008fe20000010000 */
[----:B------:R-:W-:Y:S01]  /*6f20*/  FMUL.FTZ R40, R40, R8 ;  /* 0x0000000828287220 */ /* 0x000fe20000410000 */
[----:B------:R-:W-:Y:S01]  /*6f30*/  FMNMX.FTZ R154, R187, R154, !PT ;  /* 0x0000009abb9a7209 */ /* 0x000fe20007810000 */
[----:B------:R-:W2:Y:S01]  /*6f40*/  MUFU.EX2 R159, R159 ;  /* 0x0000009f009f7308 */ /* 0x000ea20000000800 */
[----:B0-----:R-:W-:Y:S01]  /*6f50*/  FADD.FTZ R2, R158, R195 ;  /* 0x000000c39e027221 */ /* 0x001fe20000010000 */
[----:B------:R-:W-:Y:S01]  /*6f60*/  FMUL.FTZ R41, R41, R8 ;  /* 0x0000000829297220 */ /* 0x000fe20000410000 */
[----:B------:R-:W-:Y:S01]  /*6f70*/  FMNMX.FTZ R154, R189, R154, !PT ;  /* 0x0000009abd9a7209 */ /* 0x000fe20007810000 */
[-C--:B------:R-:W-:Y:S01]  /*6f80*/  FMUL.FTZ R44, R44, R8.reuse ;  /* 0x000000082c2c7220 */ /* 0x080fe20000410000 */
[-C--:B------:R-:W-:Y:S01]  /*6f90*/  FMUL.FTZ R45, R45, R8.reuse ;  /* 0x000000082d2d7220 */ /* 0x080fe20000410000 */
[-C--:B------:R-:W-:Y:S01]  /*6fa0*/  FMUL.FTZ R48, R48, R8.reuse ;  /* 0x0000000830307220 */ /* 0x080fe20000410000 */
[----:B------:R-:W-:Y:S01]  /*6fb0*/  FMUL.FTZ R49, R49, R8 ;  /* 0x0000000831317220 */ /* 0x000fe20000410000 */
[----:B------:R-:W0:Y:S01]  /*6fc0*/  SHFL.BFLY PT, R5, R154, 0x2, 0x1f ;  /* 0x0c401f009a057f89 */ /* 0x000e2200000e0000 */
[----:B------:R-:W3:Y:S01]  /*6fd0*/  MUFU.EX2 R162, R162 ;  /* 0x000000a200a27308 */ /* 0x000ee20000000800 */
[C---:B----4-:R-:W-:Y:S01]  /*6fe0*/  FADD.FTZ R2, R155.reuse, R2 ;  /* 0x000000029b027221 */ /* 0x050fe20000010000 */
[----:B------:R-:W-:Y:S01]  /*6ff0*/  F2FP.F16.F32.PACK_AB R158, R155, R158 ;  /* 0x0000009e9b9e723e */ /* 0x000fe200000000ff */
        /* <DEDUP_REMOVED lines=20> */
[----:B0-----:R-:W-:Y:S01]  /*7140*/  FMNMX.FTZ R5, R154, R5, !PT ;  /* 0x000000059a057209 */ /* 0x001fe20007810000 */
[----:B------:R-:W0:Y:S01]  /*7150*/  MUFU.EX2 R167, R167 ;  /* 0x000000a700a77308 */ /* 0x000e220000000800 */
[-C--:B------:R-:W-:Y:S01]  /*7160*/  FMUL.FTZ R88, R88, R8.reuse ;  /* 0x0000000858587220 */ /* 0x080fe20000410000 */
[-C--:B------:R-:W-:Y:S01]  /*7170*/  FMUL.FTZ R89, R89, R8.reuse ;  /* 0x0000000859597220 */ /* 0x080fe20000410000 */
[-C--:B------:R-:W-:Y:S01]  /*7180*/  FMUL.FTZ R92, R92, R8.reuse ;  /* 0x000000085c5c7220 */ /* 0x080fe20000410000 */
[----:B------:R-:W1:Y:S01]  /*7190*/  SHFL.BFLY PT, R154, R5, 0x1, 0x1f ;  /* 0x0c201f00059a7f89 */ /* 0x000e6200000e0000 */
        /* <DEDUP_REMOVED lines=22> */
[----:B------:R-:W-:Y:S01]  /*7300*/  FMUL.FTZ R132, R132, R8 ;  /* 0x0000000884847220 */ /* 0x000fe20000410000 */
[----:B-1----:R-:W-:Y:S01]  /*7310*/  FMNMX.FTZ R5, R5, R154, !PT ;  /* 0x0000009a05057209 */ /* 0x002fe20007810000 */
[-C--:B------:R-:W-:Y:S01]  /*7320*/  FMUL.FTZ R133, R133, R8.reuse ;  /* 0x0000000885857220 */ /* 0x080fe20000410000 */
[-C--:B------:R-:W-:Y:S01]  /*7330*/  FMUL.FTZ R136, R136, R8.reuse ;  /* 0x0000000888887220 */ /* 0x080fe20000410000 */
[-C--:B------:R-:W-:Y:S01]  /*7340*/  FMUL.FTZ R137, R137, R8.reuse ;  /* 0x0000000889897220 */ /* 0x080fe20000410000 */
[C---:B------:R-:W-:Y:S01]  /*7350*/  FSETP.NEU.FTZ.AND P1, PT, R5.reuse, -INF , PT ;  /* 0xff8000000500780b */ /* 0x040fe20003f3d000 */
[----:B------:R-:W-:Y:S01]  /*7360*/  FMUL.FTZ R154, R5, UR14 ;  /* 0x0000000e059a7c20 */ /* 0x000fe20008410000 */
[----:B------:R-:W-:Y:S01]  /*7370*/  MUFU.EX2 R175, R175 ;  /* 0x000000af00af7308 */ /* 0x000fe20000000800 */
[-C--:B------:R-:W-:Y:S01]  /*7380*/  FMUL.FTZ R140, R140, R8.reuse ;  /* 0x000000088c8c7220 */ /* 0x080fe20000410000 */
[-C--:B------:R-:W-:Y:S01]  /*7390*/  FMUL.FTZ R141, R141, R8.reuse ;  /* 0x000000088d8d7220 */ /* 0x080fe20000410000 */
[-C--:B------:R-:W-:Y:S01]  /*73a0*/  FMUL.FTZ R144, R144, R8.reuse ;  /* 0x0000000890907220 */ /* 0x080fe20000410000 */
[----:B------:R-:W-:Y:S01]  /*73b0*/  FSEL R154, R154, RZ, P1 ;  /* 0x000000ff9a9a7208 */ /* 0x000fe20000800000 */
[-C--:B------:R-:W-:Y:S01]  /*73c0*/  FMUL.FTZ R145, R145, R8.reuse ;  /* 0x0000000891917220 */ /* 0x080fe20000410000 */
[-C--:B------:R-:W-:Y:S01]  /*73d0*/  FMUL.FTZ R148, R148, R8.reuse ;  /* 0x0000000894947220 */ /* 0x080fe20000410000 */
[----:B------:R-:W-:Y:S01]  /*73e0*/  FMUL.FTZ R149, R149, R8 ;  /* 0x0000000895957220 */ /* 0x000fe20000410000 */
[----:B------:R-:W1:Y:S01]  /*73f0*/  MUFU.EX2 R178, R178 ;  /* 0x000000b200b27308 */ /* 0x000e620000000800 */
[--C-:B------:R-:W-:Y:S01]  /*7400*/  FFMA.FTZ R195, R153, UR14, -R154.reuse ;  /* 0x0000000e99c37c23 */ /* 0x100fe2000801089a */
[----:B------:R-:W-:Y:S01]  /*7410*/  FFMA.FTZ R193, R10, UR14, -R154 ;  /* 0x0000000e0ac17c23 */ /* 0x000fe2000801089a */
[----:B--2---:R-:W-:Y:S01]  /*7420*/  FADD.FTZ R153, R159, R2 ;  /* 0x000000029f997221 */ /* 0x004fe20000010000 */
[--C-:B------:R-:W-:Y:S01]  /*7430*/  FFMA.FTZ R10, R12, UR14, -R154.reuse ;  /* 0x0000000e0c0a7c23 */ /* 0x100fe2000801089a */
[--C-:B------:R-:W-:Y:S01]  /*7440*/  FFMA.FTZ R12, R14, UR14, -R154.reuse ;  /* 0x0000000e0e0c7c23 */ /* 0x100fe2000801089a */
[--C-:B------:R-:W-:Y:S01]  /*7450*/  FFMA.FTZ R14, R152, UR14, -R154.reuse ;  /* 0x0000000e980e7c23 */ /* 0x100fe2000801089a */
[----:B---3--:R-:W-:Y:S01]  /*7460*/  FADD.FTZ R152, R162, R153 ;  /* 0x00000099a2987221 */ /* 0x008fe20000010000 */
[----:B------:R-:W-:Y:S01]  /*7470*/  FFMA.FTZ R196, R165, UR14, -R154 ;  /* 0x0000000ea5c47c23 */ /* 0x000fe2000801089a */
[----:B------:R-:W2:Y:S01]  /*7480*/  MUFU.EX2 R179, R179 ;  /* 0x000000b300b37308 */ /* 0x000ea20000000800 */
[----:B------:R-:W-:Y:S01]  /*7490*/  FSEL R2, R5, RZ, P1 ;  /* 0x000000ff05027208 */ /* 0x000fe20000800000 */
[----:B----4-:R-:W-:Y:S01]  /*74a0*/  FADD.FTZ R153, R163, R152 ;  /* 0x00000098a3997221 */ /* 0x010fe20000010000 */
[--C-:B------:R-:W-:Y:S01]  /*74b0*/  FFMA.FTZ R15, R15, UR14, -R154.reuse ;  /* 0x0000000e0f0f7c23 */ /* 0x100fe2000801089a */
[--C-:B------:R-:W-:Y:S01]  /*74c0*/  FFMA.FTZ R192, R156, UR14, -R154.reuse ;  /* 0x0000000e9cc07c23 */ /* 0x100fe2000801089a */
[--C-:B------:R-:W-:Y:S01]  /*74d0*/  FFMA.FTZ R160, R160, UR14, -R154.reuse ;  /* 0x0000000ea0a07c23 */ /* 0x100fe2000801089a */
[----:B-----5:R-:W-:Y:S01]  /*74e0*/  FADD.FTZ R152, R166, R153 ;  /* 0x00000099a6987221 */ /* 0x020fe20000010000 */
[----:B------:R-:W-:Y:S01]  /*74f0*/  FADD.FTZ R2, -R2, R9 ;  /* 0x0000000902027221 */ /* 0x000fe20000010100 */
[----:B------:R-:W3:Y:S01]  /*7500*/  MUFU.EX2 R182, R182 ;  /* 0x000000b600b67308 */ /* 0x000ee20000000800 */
[----:B------:R-:W-:Y:S01]  /*7510*/  FFMA.FTZ R9, R157, UR14, -R154 ;  /* 0x0000000e9d097c23 */ /* 0x000fe2000801089a */
[----:B0-----:R-:W-:Y:S01]  /*7520*/  FADD.FTZ R153, R167, R152 ;  /* 0x00000098a7997221 */ /* 0x001fe20000010000 */
[--C-:B------:R-:W-:Y:S01]  /*7530*/  FFMA.FTZ R198, R161, UR14, -R154.reuse ;  /* 0x0000000ea1c67c23 */ /* 0x100fe2000801089a */
[--C-:B------:R-:W-:Y:S01]  /*7540*/  FFMA.FTZ R197, R164, UR14, -R154.reuse ;  /* 0x0000000ea4c57c23 */ /* 0x100fe2000801089a */
[--C-:B------:R-:W-:Y:S01]  /*7550*/  FFMA.FTZ R169, R169, UR14, -R154.reuse ;  /* 0x0000000ea9a97c23 */ /* 0x100fe2000801089a */
[----:B------:R-:W-:Y:S01]  /*7560*/  FADD.FTZ R152, R170, R153 ;  /* 0x00000099aa987221 */ /* 0x000fe20000010000 */
[----:B------:R-:W-:Y:S01]  /*7570*/  FFMA.FTZ R153, R168, UR14, -R154 ;  /* 0x0000000ea8997c23 */ /* 0x000fe2000801089a */
[----:B------:R-:W-:Y:S01]  /*7580*/  MUFU.EX2 R183, R183 ;  /* 0x000000b700b77308 */ /* 0x000fe20000000800 */
[----:B-1----:R-:W-:Y:S01]  /*7590*/  F2FP.F16.F32.PACK_AB R168, R178, R175 ;  /* 0x000000afb2a8723e */ /* 0x002fe200000000ff */
[----:B------:R-:W-:Y:S01]  /*75a0*/  FADD.FTZ R165, R171, R152 ;  /* 0x00000098aba57221 */ /* 0x000fe20000010000 */
[--C-:B------:R-:W-:Y:S01]  /*75b0*/  FFMA.FTZ R157, R172, UR14, -R154.reuse ;  /* 0x0000000eac9d7c23 */ /* 0x100fe2000801089a */
[--C-:B------:R-:W-:Y:S01]  /*75c0*/  FFMA.FTZ R173, R173, UR14, -R154.reuse ;  /* 0x0000000eadad7c23 */ /* 0x100fe2000801089a */
[--C-:B------:R-:W-:Y:S01]  /*75d0*/  FFMA.FTZ R176, R176, UR14, -R154.reuse ;  /* 0x0000000eb0b07c23 */ /* 0x100fe2000801089a */
[----:B------:R-:W-:Y:S01]  /*75e0*/  FADD.FTZ R152, R174, R165 ;  /* 0x000000a5ae987221 */ /* 0x000fe20000010000 */
[--C-:B------:R-:W-:Y:S01]  /*75f0*/  FFMA.FTZ R177, R177, UR14, -R154.reuse ;  /* 0x0000000eb1b17c23 */ /* 0x100fe2000801089a */
[----:B------:R-:W0:Y:S01]  /*7600*/  MUFU.EX2 R186, R186 ;  /* 0x000000ba00ba7308 */ /* 0x000e220000000800 */
[----:B------:R-:W-:Y:S01]  /*7610*/  FFMA.FTZ R165, R180, UR14, -R154 ;  /* 0x0000000eb4a57c23 */ /* 0x000fe2000801089a */
[----:B------:R-:W-:Y:S01]  /*7620*/  FADD.FTZ R199, R175, R152 ;  /* 0x00000098afc77221 */ /* 0x000fe20000010000 */
[--C-:B------:R-:W-:Y:S01]  /*7630*/  FFMA.FTZ R181, R181, UR14, -R154.reuse ;  /* 0x0000000eb5b57c23 */ /* 0x100fe2000801089a */
[--C-:B------:R-:W-:Y:S01]  /*7640*/  FFMA.FTZ R185, R185, UR14, -R154.reuse ;  /* 0x0000000eb9b97c23 */ /* 0x100fe2000801089a */
[--C-:B------:R-:W-:Y:S01]  /*7650*/  FFMA.FTZ R184, R184, UR14, -R154.reuse ;  /* 0x0000000eb8b87c23 */ /* 0x100fe2000801089a */
[----:B------:R-:W-:Y:S01]  /*7660*/  FADD.FTZ R152, R178, R199 ;  /* 0x000000c7b2987221 */ /* 0x000fe20000010000 */
[----:B------:R-:W-:Y:S01]  /*7670*/  FMUL.FTZ R178, R2, UR14 ;  /* 0x0000000e02b27c20 */ /* 0x000fe20008410000 */
[----:B------:R-:W1:Y:S01]  /*7680*/  MUFU.EX2 R188, R188 ;  /* 0x000000bc00bc7308 */ /* 0x000e620000000800 */
[----:B------:R-:W-:Y:S01]  /*7690*/  FFMA.FTZ R187, R187, UR14, -R154 ;  /* 0x0000000ebbbb7c23 */ /* 0x000fe2000801089a */
[----:B--2---:R-:W-:Y:S01]  /*76a0*/  FADD.FTZ R199, R179, R152 ;  /* 0x00000098b3c77221 */ /* 0x004fe20000010000 */
[----:B------:R-:W-:Y:S01]  /*76b0*/  FFMA.FTZ R189, R189, UR14, -R154 ;  /* 0x0000000ebdbd7c23 */ /* 0x000fe2000801089a */
[----:B------:R-:W-:-:S02]  /*76c0*/  F2FP.F16.F32.PACK_AB R154, R20, R13 ;  /* 0x0000000d149a723e */ /* 0x000fc400000000ff */
[----:B---3--:R-:W-:Y:S01]  /*76d0*/  FADD.FTZ R20, R182, R199 ;  /* 0x000000c7b6147221 */ /* 0x008fe20000010000 */
[----:B------:R-:W-:Y:S01]  /*76e0*/  F2FP.F16.F32.PACK_AB R156, R194, R21 ;  /* 0x00000015c29c723e */ /* 0x000fe200000000ff */
[----:B------:R-:W-:Y:S01]  /*76f0*/  MUFU.EX2 R193, R193 ;  /* 0x000000c100c17308 */ /* 0x000fe20000000800 */
[----:B0-----:R-:W-:Y:S01]  /*7700*/  F2FP.F16.F32.PACK_AB R172, R186, R183 ;  /* 0x000000b7baac723e */ /* 0x001fe200000000ff */
[----:B------:R-:W-:Y:S01]  /*7710*/  FADD.FTZ R21, R183, R20 ;  /* 0x00000014b7157221 */ /* 0x000fe20000010000 */
[----:B------:R-:W-:Y:S02]  /*7720*/  F2FP.F16.F32.PACK_AB R164, R170, R167 ;  /* 0x000000a7aaa4723e */ /* 0x000fe400000000ff */
[----:B------:R-:W-:Y:S01]  /*7730*/  F2FP.F16.F32.PACK_AB R170, R182, R179 ;  /* 0x000000b3b6aa723e */ /* 0x000fe200000000ff */
[----:B------:R-:W-:Y:S01]  /*7740*/  FADD.FTZ R21, R186, R21 ;  /* 0x00000015ba157221 */ /* 0x000fe20000010000 */
[----:B------:R-:W-:Y:S01]  /*7750*/  F2FP.F16.F32.PACK_AB R152, R190, R191 ;  /* 0x000000bfbe98723e */ /* 0x000fe200000000ff */
[----:B------:R-:W0:Y:S02]  /*7760*/  MUFU.EX2 R178, R178 ;  /* 0x000000b200b27308 */ /* 0x000e240000000800 */
[----:B-1----:R-:W-:-:S06]  /*7770*/  FADD.FTZ R2, R188, R21 ;  /* 0x00000015bc027221 */ /* 0x002fcc0000010000 */
[----:B------:R-:W1:Y:S08]  /*7780*/  MUFU.EX2 R10, R10 ;  /* 0x0000000a000a7308 */ /* 0x000e700000000800 */
        /* <DEDUP_REMOVED lines=56> */
[----:B------:R0:W3:Y:S01]  /*7b10*/  MUFU.EX2 R161, R160 ;  /* 0x000000a000a17308 */ /* 0x0000e20000000800 */
        /* <DEDUP_REMOVED lines=8> */
[----:B0-----:R-:W-:Y:S01]  /*7ba0*/  F2FP.F16.F32.PACK_AB R160, R162, R159 ;  /* 0x0000009fa2a0723e */ /* 0x001fe200000000ff */
[-C--:B------:R-:W-:Y:S01]  /*7bb0*/  FMUL.FTZ R122, R122, R178.reuse ;  /* 0x000000b27a7a7220 */ /* 0x080fe20000410000 */
[----:B------:R-:W-:Y:S01]  /*7bc0*/  F2FP.F16.F32.PACK_AB R162, R166, R163 ;  /* 0x000000a3a6a2723e */ /* 0x000fe200000000ff */
[-C--:B------:R-:W-:Y:S01]  /*7bd0*/  FMUL.FTZ R123, R123, R178.reuse ;  /* 0x000000b27b7b7220 */ /* 0x080fe20000410000 */
[----:B------:R-:W-:Y:S01]  /*7be0*/  F2FP.F16.F32.PACK_AB R166, R174, R171 ;  /* 0x000000abaea6723e */ /* 0x000fe200000000ff */
[----:B------:R-:W-:Y:S01]  /*7bf0*/  FMUL.FTZ R126, R126, R178 ;  /* 0x000000b27e7e7220 */ /* 0x000fe20000410000 */
[----:B------:R-:W-:Y:S01]  /*7c00*/  F2FP.F16.F32.PACK_AB R174, R11, R188 ;  /* 0x000000bc0bae723e */ /* 0x000fe200000000ff */
[----:B------:R-:W-:Y:S01]  /*7c10*/  MUFU.EX2 R13, R197 ;  /* 0x000000c5000d7308 */ /* 0x000fe20000000800 */
[----:B-1----:R-:W-:Y:S01]  /*7c20*/  FADD.FTZ R188, R192, R21 ;  /* 0x00000015c0bc7221 */ /* 0x002fe20000010000 */
[----:B--2---:R-:W-:Y:S01]  /*7c30*/  F2FP.F16.F32.PACK_AB R159, R9, R192 ;  /* 0x000000c0099f723e */ /* 0x004fe200000000ff */
[-C--:B------:R-:W-:Y:S01]  /*7c40*/  FMUL.FTZ R127, R127, R178.reuse ;  /* 0x000000b27f7f7220 */ /* 0x080fe20000410000 */
[-C--:B------:R-:W-:Y:S01]  /*7c50*/  FMUL.FTZ R130, R130, R178.reuse ;  /* 0x000000b282827220 */ /* 0x080fe20000410000 */
[----:B------:R-:W-:Y:S01]  /*7c60*/  FADD.FTZ R188, R9, R188 ;  /* 0x000000bc09bc7221 */ /* 0x000fe20000010000 */
[-C--:B------:R-:W-:Y:S01]  /*7c70*/  FMUL.FTZ R131, R131, R178.reuse ;  /* 0x000000b283837220 */ /* 0x080fe20000410000 */
[-C--:B------:R-:W-:Y:S01]  /*7c80*/  FMUL.FTZ R134, R134, R178.reuse ;  /* 0x000000b286867220 */ /* 0x080fe20000410000 */
[----:B------:R-:W0:Y:S01]  /*7c90*/  MUFU.EX2 R20, R196 ;  /* 0x000000c400147308 */ /* 0x000e220000000800 */
[----:B---3--:R-:W-:Y:S01]  /*7ca0*/  FADD.FTZ R21, R161, R188 ;  /* 0x000000bca1157221 */ /* 0x008fe20000010000 */
[----:B----4-:R-:W-:Y:S01]  /*7cb0*/  F2FP.F16.F32.PACK_AB R161, R180, R161 ;  /* 0x000000a1b4a1723e */ /* 0x010fe200000000ff */
        /* <DEDUP_REMOVED lines=9> */
[----:B------:R-:W-:-:S04]  /*7d50*/  FMUL.FTZ R151, R151, R178 ;  /* 0x000000b297977220 */ /* 0x000fc80000410000 */
[----:B------:R-:W3:Y:S01]  /*7d60*/  MUFU.EX2 R182, R169 ;  /* 0x000000a900b67308 */ /* 0x000ee20000000800 */
[----:B-1----:R-:W-:Y:S02]  /*7d70*/  F2FP.F16.F32.PACK_AB R153, R10, R193 ;  /* 0x000000c10a99723e */ /* 0x002fe400000000ff */
[----:B0-----:R-:W-:-:S05]  /*7d80*/  F2FP.F16.F32.PACK_AB R163, R20, R13 ;  /* 0x0000000d14a3723e */ /* 0x001fca00000000ff */
[----:B------:R0:W-:Y:S08]  /*7d90*/  MUFU.EX2 R169, R176 ;  /* 0x000000b000a97308 */ /* 0x0001f00000000800 */
[----:B------:R1:W4:Y:S01]  /*7da0*/  MUFU.EX2 R167, R157 ;  /* 0x0000009d00a77308 */ /* 0x0003220000000800 */
[----:B0-----:R-:W-:-:S04]  /*7db0*/  FADD.FTZ R176, R180, R21 ;  /* 0x00000015b4b07221 */ /* 0x001fc80000010000 */
[----:B------:R-:W-:-:S03]  /*7dc0*/  FADD.FTZ R21, R13, R176 ;  /* 0x000000b00d157221 */ /* 0x000fc60000010000 */
[----:B------:R-:W0:Y:S01]  /*7dd0*/  MUFU.EX2 R0, R173 ;  /* 0x000000ad00007308 */ /* 0x000e220000000800 */
[----:B------:R-:W-:Y:S01]  /*7de0*/  FADD.FTZ R188, R20, R21 ;  /* 0x0000001514bc7221 */ /* 0x000fe20000010000 */
[----:B-1----:R-:W-:-:S03]  /*7df0*/  F2FP.F16.F32.PACK_AB R157, R195, R14 ;  /* 0x0000000ec39d723e */ /* 0x002fc600000000ff */
[----:B--2---:R-:W-:-:S03]  /*7e00*/  FADD.FTZ R21, R11, R188 ;  /* 0x000000bc0b157221 */ /* 0x004fc60000010000 */
[----:B------:R-:W1:Y:S01]  /*7e10*/  MUFU.EX2 R186, R177 ;  /* 0x000000b100ba7308 */ /* 0x000e620000000800 */
[----:B---3--:R-:W-:-:S04]  /*7e20*/  FADD.FTZ R188, R182, R21 ;  /* 0x00000015b6bc7221 */ /* 0x008fc80000010000 */
[----:B----4-:R-:W-:-:S03]  /*7e30*/  FADD.FTZ R21, R167, R188 ;  /* 0x000000bca7157221 */ /* 0x010fc60000010000 */
[----:B------:R2:W3:Y:S01]  /*7e40*/  MUFU.EX2 R171, R165 ;  /* 0x000000a500ab7308 */ /* 0x0004e20000000800 */
[C---:B0-----:R-:W-:Y:S01]  /*7e50*/  FADD.FTZ R188, R0.reuse, R21 ;  /* 0x0000001500bc7221 */ /* 0x041fe20000010000 */
[----:B------:R-:W-:-:S03]  /*7e60*/  F2FP.F16.F32.PACK_AB R167, R0, R167 ;  /* 0x000000a700a7723e */ /* 0x000fc600000000ff */
[----:B------:R-:W-:-:S03]  /*7e70*/  FADD.FTZ R21, R169, R188 ;  /* 0x000000bca9157221 */ /* 0x000fc60000010000 */
[----:B------:R-:W0:Y:S01]  /*7e80*/  MUFU.EX2 R176, R181 ;  /* 0x000000b500b07308 */ /* 0x000e220000000800 */
[----:B-1----:R-:W-:Y:S01]  /*7e90*/  FADD.FTZ R188, R186, R21 ;  /* 0x00000015babc7221 */ /* 0x002fe20000010000 */
[----:B--2---:R-:W-:Y:S02]  /*7ea0*/  F2FP.F16.F32.PACK_AB R165, R182, R11 ;  /* 0x0000000bb6a5723e */ /* 0x004fe400000000ff */
[----:B------:R-:W-:-:S04]  /*7eb0*/  F2FP.F16.F32.PACK_AB R169, R186, R169 ;  /* 0x000000a9baa9723e */ /* 0x000fc800000000ff */
        /* <DEDUP_REMOVED lines=8> */
[C---:B--2---:R-:W-:Y:S01]  /*7f40*/  FADD.FTZ R8, R184.reuse, R15 ;  /* 0x0000000fb8087221 */ /* 0x044fe20000010000 */
[----:B------:R-:W-:-:S03]  /*7f50*/  F2FP.F16.F32.PACK_AB R173, R184, R173 ;  /* 0x000000adb8ad723e */ /* 0x000fc600000000ff */
[----:B0-----:R-:W-:-:S04]  /*7f60*/  FADD.FTZ R9, R175, R8 ;  /* 0x00000008af097221 */ /* 0x001fc80000010000 */
[C---:B-1----:R-:W-:Y:S01]  /*7f70*/  FADD.FTZ R0, R188.reuse, R9 ;  /* 0x00000009bc007221 */ /* 0x042fe20000010000 */
[----:B------:R-:W-:Y:S01]  /*7f80*/  F2FP.F16.F32.PACK_AB R175, R188, R175 ;  /* 0x000000afbcaf723e */ /* 0x000fe200000000ff */
[----:B------:R-:W-:Y:S06]  /*7f90*/  @!P0 BRA `(.L_x_2551) ;  /* 0x0000000000048947 */ /* 0x000fec0003800000 */
[----:B------:R-:W-:Y:S01]  /*7fa0*/  BPT.TRAP 0x1 ;  /* 0x000000040000795c */ /* 0x000fe20000300000 */
.L_x_2551:
[----:B------:R0:W1:Y:S01]  /*7fb0*/  SYNCS.PHASECHK.TRANS64.TRYWAIT P1, [UR24+0x22850], R6 ;  /* 0x02285006ff0075a7 */ /* 0x0000620008020158 */
[----:B------:R-:W-:Y:S05]  /*7fc0*/  @!P0 BRA `(.L_x_2552) ;  /* 0x0000000000048947 */ /* 0x000fea0003800000 */
[----:B------:R-:W-:Y:S01]  /*7fd0*/  BPT.TRAP 0x1 ;  /* 0x000000040000795c */ /* 0x000fe20000300000 */
.L_x_2552:
[----:B------:R-:W-:Y:S01]  /*7fe0*/  VIADD R8, R215, 0x8 ;  /* 0x00000008d7087836 */ /* 0x000fe20000000000 */
[----:B-1----:R-:W-:Y:S06]  /*7ff0*/  @P1 BRA `(.L_x_2553) ;  /* 0x0000000000081947 */ /* 0x002fec0003800000 */
[----:B------:R-:W1:Y:S02]  /*8000*/  SYNCS.PHASECHK.TRANS64.TRYWAIT P1, [UR24+0x22850], R6 ;  /* 0x02285006ff0075a7 */ /* 0x000e640008020158 */
[----:B-1----:R-:W-:Y:S05]  /*8010*/  @!P1 BRA `(.L_x_2554) ;  /* 0x000000f000989947 */ /* 0x002fea0003800000 */
.L_x_2553:
        /* <DEDUP_REMOVED lines=39> */
.L_x_2555:
        /* <DEDUP_REMOVED lines=8> */
.L_x_2537:
        /* <DEDUP_REMOVED lines=25> */
.L_x_2558:
[----:B------:R-:W-:Y:S02]  /*84a0*/  ULDC UR15, c[0x0][0x9e4] ;  /* 0x00027900000f7ab9 */ /* 0x000fe40000000800 */
[----:B------:R-:W-:-:S11]  /*84b0*/  UISETP.NE.AND UP0, UPT, UR15, 0x1, UPT ;  /* 0x000000010f00788c */ /* 0x000fd6000bf05270 */
[----:B------:R-:W-:Y:S02]  /*84c0*/  @UP0 ULDC.64 UR18, c[0x0][0x9e8] ;  /* 0x00027a0000120ab9 */ /* 0x000fe40000000a00 */
[----:B------:R-:W-:-:S04]  /*84d0*/  UIMAD.WIDE.U32 UR6, UR10, UR18, URZ ;  /* 0x000000120a0672a5 */ /* 0x000fc8000f8e003f */
[----:B------:R-:W-:-:S12]  /*84e0*/  @UP0 USHF.R.U32.HI UR10, URZ, UR19, UR7 ;  /* 0x000000133f0a0299 */ /* 0x000fd80008011607 */
.L_x_2559:
[----:B------:R-:W-:-:S04]  /*84f0*/  UIMAD UR10, UR10, UR15, URZ ;  /* 0x0000000f0a0a72a4 */ /* 0x000fc8000f8e023f */
[----:B------:R-:W-:-:S04]  /*8500*/  UISETP.LT.AND UP0, UPT, UR11, UR10, UPT ;  /* 0x0000000a0b00728c */ /* 0x000fc8000bf01270 */
[----:B------:R-:W-:-:S12]  /*8510*/  USEL UR11, UR11, UR10, !UP0 ;  /* 0x0000000a0b0b7287 */ /* 0x000fd8000c000000 */
.L_x_2557:
        /* <DEDUP_REMOVED lines=11> */
[----:B------:R-:W-:-:S06]  /*85d0*/  ULDC UR25, c[0x0][0x988] ;  /* 0x0002620000197ab9 */ /* 0x000fcc0000000800 */
.L_x_2571:
        /* <DEDUP_REMOVED lines=9> */
.L_x_2561:
        /* <DEDUP_REMOVED lines=9> */
.L_x_2562:
[----:B-1----:R-:W-:Y:S05]  /*8700*/  @P2 BRA `(.L_x_2563) ;  /* 0x0000000000082947 */ /* 0x002fea0003800000 */
[----:B------:R-:W1:Y:S02]  /*8710*/  SYNCS.PHASECHK.TRANS64.TRYWAIT P2, [UR27+0x22830], R6 ;  /* 0x02283006ff0075a7 */ /* 0x000e64000804015b */
[----:B-1----:R-:W-:Y:S05]  /*8720*/  @!P2 BRA `(.L_x_2564) ;  /* 0x000000e800eca947 */ /* 0x002fea0003800000 */
.L_x_2563:
        /* <DEDUP_REMOVED lines=26> */
.L_x_2565:
        /* <DEDUP_REMOVED lines=101> */
[----:B------:R-:W5:Y:S08]  /*8f20*/  MUFU.TANH R15, R15 ;  /* 0x0000000f000f7308 */ /* 0x000f700000002400 */
[----:B------:R-:W0:Y:S08]  /*8f30*/  MUFU.TANH R20, R20 ;  /* 0x0000001400147308 */ /* 0x000e300000002400 */
[----:B------:R-:W1:Y:S01]  /*8f40*/  MUFU.TANH R153, R153 ;  /* 0x0000009900997308 */ /* 0x000e620000002400 */
[----:B----4-:R-:W-:Y:S01]  /*8f50*/  FMNMX.FTZ R192, R4, R185, !PT ;  /* 0x000000b904c07209 */ /* 0x010fe20007810000 */
[----:B------:R-:W-:-:S06]  /*8f60*/  FMUL.FTZ R185, R190, UR28 ;  /* 0x0000001cbeb97c20 */ /* 0x000fcc0008410000 */
[----:B------:R-:W4:Y:S01]  /*8f70*/  MUFU.TANH R154, R154 ;  /* 0x0000009a009a7308 */ /* 0x000f220000002400 */
[----:B------:R-:W-:Y:S01]  /*8f80*/  FMUL.FTZ R190, R199, UR28 ;  /* 0x0000001cc7be7c20 */ /* 0x000fe20008410000 */
[----:B------:R-:W2:Y:S06]  /*8f90*/  SHFL.BFLY PT, R193, R192, 0x1, 0x1f ;  /* 0x0c201f00c0c17f89 */ /* 0x000eac00000e0000 */
[----:B------:R-:W4:Y:S08]  /*8fa0*/  MUFU.TANH R156, R156 ;  /* 0x0000009c009c7308 */ /* 0x000f300000002400 */
[----:B------:R-:W4:Y:S08]  /*8fb0*/  MUFU.TANH R158, R158 ;  /* 0x0000009e009e7308 */ /* 0x000f300000002400 */
[----:B------:R-:W4:Y:S01]  /*8fc0*/  MUFU.TANH R160, R160 ;  /* 0x000000a000a07308 */ /* 0x000f220000002400 */
[----:B--2---:R-:W-:-:S02]  /*8fd0*/  FMNMX.FTZ R4, R192, R193, !PT ;  /* 0x000000c1c0047209 */ /* 0x004fc40007810000 */
[----:B------:R-:W-:-:S03]  /*8fe0*/  FMNMX.FTZ R193, R10, R8, !PT ;  /* 0x000000080ac17209 */ /* 0x000fc60007810000 */
[----:B------:R-:W-:Y:S01]  /*8ff0*/  FMUL.FTZ R191, R4, UR14 ;  /* 0x0000000e04bf7c20 */ /* 0x000fe20008410000 */
[----:B---3--:R-:W-:Y:S01]  /*9000*/  FMNMX.FTZ R192, R12, R193, !PT ;  /* 0x000000c10cc07209 */ /* 0x008fe20007810000 */
[----:B------:R-:W2:Y:S01]  /*9010*/  MUFU.TANH R162, R162 ;  /* 0x000000a200a27308 */ /* 0x000ea20000002400 */
[----:B------:R-:W-:Y:S01]  /*9020*/  FADD.FTZ R9, -R4, R9 ;  /* 0x0000000904097221 */ /* 0x000fe20000010100 */
[--C-:B------:R-:W-:Y:S01]  /*9030*/  FFMA.FTZ R196, R5, UR14, -R191.reuse ;  /* 0x0000000e05c47c23 */ /* 0x100fe200080108bf */
[----:B-----5:R-:W-:Y:S01]  /*9040*/  FMNMX.FTZ R5, R15, R192, !PT ;  /* 0x000000c00f057209 */ /* 0x020fe20007810000 */
[--C-:B------:R-:W-:Y:S01]  /*9050*/  FFMA.FTZ R198, R14, UR14, -R191.reuse ;  /* 0x0000000e0ec67c23 */ /* 0x100fe200080108bf */
[----:B------:R-:W-:Y:S01]  /*9060*/  FMUL.FTZ R9, R9, UR14 ;  /* 0x0000000e09097c20 */ /* 0x000fe20008410000 */
[--C-:B------:R-:W-:Y:S01]  /*9070*/  FFMA.FTZ R195, R13, UR14, -R191.reuse ;  /* 0x0000000e0dc37c23 */ /* 0x100fe200080108bf */
[----:B0-----:R-:W-:Y:S01]  /*9080*/  FMNMX.FTZ R192, R20, R5, !PT ;  /* 0x0000000514c07209 */ /* 0x001fe20007810000 */
[----:B------:R-:W0:Y:S01]  /*9090*/  MUFU.TANH R164, R164 ;  /* 0x000000a400a47308 */ /* 0x000e220000002400 */
[--C-:B------:R-:W-:Y:S01]  /*90a0*/  FFMA.FTZ R13, R163, UR14, -R191.reuse ;  /* 0x0000000ea30d7c23 */ /* 0x100fe200080108bf */
[--C-:B------:R-:W-:Y:S01]  /*90b0*/  FFMA.FTZ R163, R165, UR14, -R191.reuse ;  /* 0x0000000ea5a37c23 */ /* 0x100fe200080108bf */
[----:B-1----:R-:W-:Y:S01]  /*90c0*/  FMNMX.FTZ R5, R153, R192, !PT ;  /* 0x000000c099057209 */ /* 0x002fe20007810000 */
[--C-:B------:R-:W-:Y:S01]  /*90d0*/  FFMA.FTZ R192, R21, UR14, -R191.reuse ;  /* 0x0000000e15c07c23 */ /* 0x100fe200080108bf */
[--C-:B------:R-:W-:Y:S01]  /*90e0*/  FFMA.FTZ R21, R155, UR14, -R191.reuse ;  /* 0x0000000e9b157c23 */ /* 0x100fe200080108bf */
[--C-:B------:R-:W-:Y:S01]  /*90f0*/  FFMA.FTZ R165, R167, UR14, -R191.reuse ;  /* 0x0000000ea7a57c23 */ /* 0x100fe200080108bf */
[----:B----4-:R-:W-:Y:S01]  /*9100*/  FMNMX.FTZ R5, R154, R5, !PT ;  /* 0x000000059a057209 */ /* 0x010fe20007810000 */
[----:B------:R-:W1:Y:S01]  /*9110*/  MUFU.TANH R175, R175 ;  /* 0x000000af00af7308 */ /* 0x000e620000002400 */
        /* <DEDUP_REMOVED lines=18> */
[----:B0-----:R-:W-:Y:S01]  /*9240*/  FMNMX.FTZ R14, R164, R5, !PT ;  /* 0x00000005a40e7209 */ /* 0x001fe20007810000 */
[--C-:B------:R-:W-:Y:S01]  /*9250*/  FFMA.FTZ R174, R180, UR14, -R191.reuse ;  /* 0x0000000eb4ae7c23 */ /* 0x100fe200080108bf */
[----:B------:R-:W-:-:S02]  /*9260*/  FFMA.FTZ R161, R161, UR14, -R191 ;  /* 0x0000000ea1a17c23 */ /* 0x000fc400080108bf */
[----:B-1----:R-:W-:Y:S01]  /*9270*/  FMNMX.FTZ R5, R175, R14, !PT ;  /* 0x0000000eaf057209 */ /* 0x002fe20007810000 */
[----:B------:R-:W0:Y:S03]  /*9280*/  MUFU.TANH R181, R181 ;  /* 0x000000b500b57308 */ /* 0x000e260000002400 */
[----:B---3--:R-:W-:-:S05]  /*9290*/  FMNMX.FTZ R14, R178, R5, !PT ;  /* 0x00000005b20e7209 */ /* 0x008fca0007810000 */
[----:B------:R-:W1:Y:S01]  /*92a0*/  MUFU.TANH R182, R182 ;  /* 0x000000b600b67308 */ /* 0x000e620000002400 */
[----:B--2---:R-:W-:-:S07]  /*92b0*/  FMNMX.FTZ R14, R179, R14, !PT ;  /* 0x0000000eb30e7209 */ /* 0x004fce0007810000 */
[----:B------:R-:W2:Y:S01]  /*92c0*/  MUFU.TANH R183, R183 ;  /* 0x000000b700b77308 */ /* 0x000ea20000002400 */
[----:B0-----:R-:W-:-:S07]  /*92d0*/  FMNMX.FTZ R5, R181, R14, !PT ;  /* 0x0000000eb5057209 */ /* 0x001fce0007810000 */
[----:B------:R-:W0:Y:S01]  /*92e0*/  MUFU.TANH R184, R184 ;  /* 0x000000b800b87308 */ /* 0x000e220000002400 */
[----:B-1----:R-:W-:-:S07]  /*92f0*/  FMNMX.FTZ R14, R182, R5, !PT ;  /* 0x00000005b60e7209 */ /* 0x002fce0007810000 */
[----:B------:R-:W1:Y:S01]  /*9300*/  MUFU.TANH R185, R185 ;  /* 0x000000b900b97308 */ /* 0x000e620000002400 */
[----:B--2---:R-:W-:Y:S01]  /*9310*/  FMNMX.FTZ R5, R183, R14, !PT ;  /* 0x0000000eb7057209 */ /* 0x004fe20007810000 */
[----:B------:R-:W-:-:S06]  /*9320*/  FFMA.FTZ R14, R159, UR14, -R191 ;  /* 0x0000000e9f0e7c23 */ /* 0x000fcc00080108bf */
[----:B------:R-:W2:Y:S08]  /*9330*/  MUFU.TANH R186, R186 ;  /* 0x000000ba00ba7308 */ /* 0x000eb00000002400 */
[----:B------:R-:W3:Y:S08]  /*9340*/  MUFU.TANH R187, R187 ;  /* 0x000000bb00bb7308 */ /* 0x000ef00000002400 */
[----:B------:R4:W-:Y:S08]  /*9350*/  MUFU.EX2 R193, R196 ;  /* 0x000000c400c17308 */ /* 0x0009f00000000800 */
[----:B------:R-:W5:Y:S01]  /*9360*/  MUFU.TANH R188, R188 ;  /* 0x000000bc00bc7308 */ /* 0x000f620000002400 */
[----:B----4-:R-:W-:Y:S01]  /*9370*/  FFMA.FTZ R196, R152, UR14, -R191 ;  /* 0x0000000e98c47c23 */ /* 0x010fe200080108bf */
[----:B0-----:R-:W-:-:S04]  /*9380*/  FMNMX.FTZ R152, R184, R5, !PT ;  /* 0x00000005b8987209 */ /* 0x001fc80007810000 */
[----:B-1----:R-:W-:Y:S02]  /*9390*/  FMNMX.FTZ R5, R185, R152, !PT ;  /* 0x00000098b9057209 */ /* 0x002fe40007810000 */
[----:B------:R-:W0:Y:S02]  /*93a0*/  MUFU.TANH R189, R189 ;  /* 0x000000bd00bd7308 */ /* 0x000e240000002400 */
[----:B--2---:R-:W-:-:S04]  /*93b0*/  FMNMX.FTZ R152, R186, R5, !PT ;  /* 0x00000005ba987209 */ /* 0x004fc80007810000 */
[----:B---3--:R-:W-:Y:S02]  /*93c0*/  FMNMX.FTZ R5, R187, R152, !PT ;  /* 0x00000098bb057209 */ /* 0x008fe40007810000 */
[----:B------:R-:W1:Y:S02]  /*93d0*/  MUFU.TANH R190, R190 ;  /* 0x000000be00be7308 */ /* 0x000e640000002400 */
[----:B-----5:R-:W-:-:S06]  /*93e0*/  FMNMX.FTZ R152, R188, R5, !PT ;  /* 0x00000005bc987209 */ /* 0x020fcc0007810000 */
        /* <DEDUP_REMOVED lines=75> */
[----:B------:R-:W-:Y:S01]  /*98a0*/  FFMA.FTZ R175, R179, UR14, -R199 ;  /* 0x0000000eb3af7c23 */ /* 0x000fe200080108c7 */
[----:B------:R-:W-:Y:S01]  /*98b0*/  FFMA.FTZ R153, R9, R2, R193 ;  /* 0x0000000209997223 */ /* 0x000fe200000100c1 */
[--C-:B------:R-:W-:Y:S01]  /*98c0*/  FFMA.FTZ R159, R156, UR14, -R199.reuse ;  /* 0x0000000e9c9f7c23 */ /* 0x100fe200080108c7 */
[----:B------:R-:W-:Y:S01]  /*98d0*/  FFMA.FTZ R216, R158, UR14, -R199 ;  /* 0x0000000e9ed87c23 */ /* 0x000fe200080108c7 */
[----:B------:R-:W1:Y:S01]  /*98e0*/  MUFU.EX2 R155, R155 ;  /* 0x0000009b009b7308 */ /* 0x000e620000000800 */
[----:B0-----:R-:W-:Y:S01]  /*98f0*/  FADD.FTZ R2, R194, R153 ;  /* 0x00000099c2027221 */ /* 0x001fe20000010000 */
[--C-:B------:R-:W-:Y:S01]  /*9900*/  FFMA.FTZ R20, R160, UR14, -R199.reuse ;  /* 0x0000000ea0147c23 */ /* 0x100fe200080108c7 */
[--C-:B------:R-:W-:Y:S01]  /*9910*/  FFMA.FTZ R181, R181, UR14, -R199.reuse ;  /* 0x0000000eb5b57c23 */ /* 0x100fe200080108c7 */
[--C-:B------:R-:W-:Y:S01]  /*9920*/  FFMA.FTZ R191, R162, UR14, -R199.reuse ;  /* 0x0000000ea2bf7c23 */ /* 0x100fe200080108c7 */
[----:B---3--:R-:W-:Y:S01]  /*9930*/  FADD.FTZ R153, R195, R2 ;  /* 0x00000002c3997221 */ /* 0x008fe20000010000 */
[--C-:B------:R-:W-:Y:S01]  /*9940*/  FFMA.FTZ R12, R178, UR14, -R199.reuse ;  /* 0x0000000eb20c7c23 */ /* 0x100fe200080108c7 */
[----:B------:R-:W-:Y:S01]  /*9950*/  FFMA.FTZ R2, R183, UR14, -R199 ;  /* 0x0000000eb7027c23 */ /* 0x000fe200080108c7 */
[----:B------:R-:W0:Y:S01]  /*9960*/  MUFU.EX2 R10, R10 ;  /* 0x0000000a000a7308 */ /* 0x000e220000000800 */
[----:B--2---:R-:W-:Y:S01]  /*9970*/  FADD.FTZ R153, R198, R153 ;  /* 0x00000099c6997221 */ /* 0x004fe20000010000 */
[--C-:B------:R-:W-:Y:S01]  /*9980*/  FFMA.FTZ R184, R184, UR14, -R199.reuse ;  /* 0x0000000eb8b87c23 */ /* 0x100fe200080108c7 */
[--C-:B------:R-:W-:Y:S01]  /*9990*/  FFMA.FTZ R178, R185, UR14, -R199.reuse ;  /* 0x0000000eb9b27c23 */ /* 0x100fe200080108c7 */
[----:B------:R-:W-:Y:S01]  /*99a0*/  FFMA.FTZ R186, R186, UR14, -R199 ;  /* 0x0000000ebaba7c23 */ /* 0x000fe200080108c7 */
[----:B----4-:R-:W-:Y:S01]  /*99b0*/  FADD.FTZ R153, R192, R153 ;  /* 0x00000099c0997221 */ /* 0x010fe20000010000 */
[--C-:B------:R-:W-:Y:S01]  /*99c0*/  FFMA.FTZ R187, R187, UR14, -R199.reuse ;  /* 0x0000000ebbbb7c23 */ /* 0x100fe200080108c7 */
[----:B------:R-:W-:Y:S01]  /*99d0*/  FFMA.FTZ R188, R188, UR14, -R199 ;  /* 0x0000000ebcbc7c23 */ /* 0x000fe200080108c7 */
[----:B------:R-:W2:Y:S01]  /*99e0*/  MUFU.EX2 R177, R177 ;  /* 0x000000b100b17308 */ /* 0x000ea20000000800 */
[----:B-1----:R-:W-:Y:S01]  /*99f0*/  FFMA.FTZ R179, R8, R0, R155 ;  /* 0x0000000008b37223 */ /* 0x002fe2000001009b */
[--C-:B------:R-:W-:Y:S01]  /*9a00*/  FFMA.FTZ R189, R189, UR14, -R199.reuse ;  /* 0x0000000ebdbd7c23 */ /* 0x100fe200080108c7 */
[----:B------:R-:W-:Y:S01]  /*9a10*/  FFMA.FTZ R190, R190, UR14, -R199 ;  /* 0x0000000ebebe7c23 */ /* 0x000fe200080108c7 */
[-C--:B------:R-:W-:Y:S01]  /*9a20*/  FMUL.FTZ R117, R117, R9.reuse ;  /* 0x0000000975757220 */ /* 0x080fe20000410000 */
[-C--:B------:R-:W-:Y:S01]  /*9a30*/  FMUL.FTZ R120, R120, R9.reuse ;  /* 0x0000000978787220 */ /* 0x080fe20000410000 */
[-C--:B------:R-:W-:Y:S01]  /*9a40*/  FMUL.FTZ R121, R121, R9.reuse ;  /* 0x0000000979797220 */ /* 0x080fe20000410000 */
[-C--:B------:R-:W-:Y:S01]  /*9a50*/  FMUL.FTZ R124, R124, R9.reuse ;  /* 0x000000097c7c7220 */ /* 0x080fe20000410000 */
[----:B------:R-:W1:Y:S01]  /*9a60*/  MUFU.EX2 R218, R218 ;  /* 0x000000da00da7308 */ /* 0x000e620000000800 */
[----:B0-----:R-:W-:Y:S01]  /*9a70*/  FADD.FTZ R152, R10, R179 ;  /* 0x000000b30a987221 */ /* 0x001fe20000010000 */
[----:B------:R-:W-:Y:S01]  /*9a80*/  FFMA.FTZ R179, R182, UR14, -R199 ;  /* 0x0000000eb6b37c23 */ /* 0x000fe200080108c7 */
        /* <DEDUP_REMOVED lines=16> */
[----:B------:R-:W-:Y:S01]  /*9b90*/  FMUL.FTZ R149, R149, R9 ;  /* 0x0000000995957220 */ /* 0x000fe20000410000 */
        /* <DEDUP_REMOVED lines=37> */
[----:B0-----:R-:W-:Y:S01]  /*9df0*/  FADD.FTZ R181, R157, R152 ;  /* 0x000000989db57221 */ /* 0x001fe20000010000 */
[----:B------:R-:W-:Y:S01]  /*9e00*/  FADD.FTZ R152, R196, R153 ;  /* 0x00000099c4987221 */ /* 0x000fe20000010000 */
[----:B--2---:R-:W-:Y:S01]  /*9e10*/  F2FP.F16.F32.PACK_AB R157, R180, R157 ;  /* 0x0000009db49d723e */ /* 0x004fe200000000ff */
[-C--:B------:R-:W-:Y:S01]  /*9e20*/  FMUL.FTZ R90, R90, R8.reuse ;  /* 0x000000085a5a7220 */ /* 0x080fe20000410000 */
[----:B------:R-:W-:Y:S01]  /*9e30*/  FADD.FTZ R154, R180, R181 ;  /* 0x000000b5b49a7221 */ /* 0x000fe20000010000 */
[----:B------:R-:W-:Y:S01]  /*9e40*/  FADD.FTZ R152, R21, R152 ;  /* 0x0000009815987221 */ /* 0x000fe20000010000 */
[-C--:B------:R-:W-:Y:S01]  /*9e50*/  FMUL.FTZ R91, R91, R8.reuse ;  /* 0x000000085b5b7220 */ /* 0x080fe20000410000 */
[----:B------:R-:W0:Y:S01]  /*9e60*/  MUFU.EX2 R13, R13 ;  /* 0x0000000d000d7308 */ /* 0x000e220000000800 */
[----:B-1----:R-:W-:Y:S01]  /*9e70*/  FADD.FTZ R153, R159, R154 ;  /* 0x0000009a9f997221 */ /* 0x002fe20000010000 */
[----:B------:R-:W-:Y:S01]  /*9e80*/  FADD.FTZ R183, R197, R152 ;  /* 0x00000098c5b77221 */ /* 0x000fe20000010000 */
[----:B------:R-:W-:Y:S01]  /*9e90*/  F2FP.F16.F32.PACK_AB R152, R194, R193 ;  /* 0x000000c1c298723e */ /* 0x000fe200000000ff */
[-C--:B------:R-:W-:Y:S01]  /*9ea0*/  FMUL.FTZ R94, R94, R8.reuse ;  /* 0x000000085e5e7220 */ /* 0x080fe20000410000 */
[----:B---3--:R-:W-:Y:S01]  /*9eb0*/  FADD.FTZ R153, R216, R153 ;  /* 0x00000099d8997221 */ /* 0x008fe20000010000 */
[----:B------:R-:W-:Y:S01]  /*9ec0*/  FADD.FTZ R154, R14, R183 ;  /* 0x000000b70e9a7221 */ /* 0x000fe20000010000 */
[----:B------:R-:W-:Y:S01]  /*9ed0*/  F2FP.F16.F32.PACK_AB R159, R216, R159 ;  /* 0x0000009fd89f723e */ /* 0x000fe200000000ff */
[----:B------:R-:W1:Y:S01]  /*9ee0*/  MUFU.EX2 R15, R15 ;  /* 0x0000000f000f7308 */ /* 0x000e620000000800 */
[----:B----4-:R-:W-:Y:S01]  /*9ef0*/  FADD.FTZ R156, R20, R153 ;  /* 0x00000099149c7221 */ /* 0x010fe20000010000 */
[----:B------:R-:W-:Y:S01]  /*9f00*/  FADD.FTZ R158, R161, R154 ;  /* 0x0000009aa19e7221 */ /* 0x000fe20000010000 */
[----:B------:R-:W-:Y:S01]  /*9f10*/  F2FP.F16.F32.PACK_AB R153, R10, R155 ;  /* 0x0000009b0a99723e */ /* 0x000fe200000000ff */
[-C--:B------:R-:W-:Y:S01]  /*9f20*/  FMUL.FTZ R95, R95, R8.reuse ;  /* 0x000000085f5f7220 */ /* 0x080fe20000410000 */
[----:B-----5:R-:W-:Y:S01]  /*9f30*/  FADD.FTZ R156, R191, R156 ;  /* 0x0000009cbf9c7221 */ /* 0x020fe20000010000 */
[----:B------:R-:W-:Y:S01]  /*9f40*/  F2FP.F16.F32.PACK_AB R155, R218, R177 ;  /* 0x000000b1da9b723e */ /* 0x000fe200000000ff */
        /* <DEDUP_REMOVED lines=10> */
[----:B-1----:R-:W-:Y:S01]  /*9ff0*/  FADD.FTZ R183, R15, R156 ;  /* 0x0000009c0fb77221 */ /* 0x002fe20000010000 */
[----:B------:R-:W-:Y:S01]  /*a000*/  F2FP.F16.F32.PACK_AB R156, R196, R192 ;  /* 0x000000c0c49c723e */ /* 0x000fe200000000ff */
        /* <DEDUP_REMOVED lines=32> */
[----:B------:R-:W-:-:S05]  /*a210*/  FMUL.FTZ R151, R151, R8 ;  /* 0x0000000897977220 */ /* 0x000fca0000410000 */
[----:B------:R-:W2:Y:S01]  /*a220*/  MUFU.EX2 R166, R166 ;  /* 0x000000a600a67308 */ /* 0x000ea20000000800 */
[C---:B0-----:R-:W-:Y:S01]  /*a230*/  FADD.FTZ R21, R165.reuse, R10 ;  /* 0x0000000aa5157221 */ /* 0x041fe20000010000 */
[----:B------:R-:W-:-:S06]  /*a240*/  F2FP.F16.F32.PACK_AB R164, R165, R11 ;  /* 0x0000000ba5a4723e */ /* 0x000fcc00000000ff */
[----:B------:R-:W0:Y:S01]  /*a250*/  MUFU.EX2 R167, R167 ;  /* 0x000000a700a77308 */ /* 0x000e220000000800 */
[----:B-1----:R-:W-:Y:S01]  /*a260*/  FADD.FTZ R183, R175, R160 ;  /* 0x000000a0afb77221 */ /* 0x002fe20000010000 */
[----:B------:R-:W-:Y:S02]  /*a270*/  F2FP.F16.F32.PACK_AB R160, R161, R14 ;  /* 0x0000000ea1a0723e */ /* 0x000fe400000000ff */
[----:B------:R-:W-:Y:S01]  /*a280*/  F2FP.F16.F32.PACK_AB R165, R175, R12 ;  /* 0x0000000cafa5723e */ /* 0x000fe200000000ff */
[----:B------:R-:W-:Y:S01]  /*a290*/  FADD.FTZ R14, R0, R183 ;  /* 0x000000b7000e7221 */ /* 0x000fe20000010000 */
[----:B------:R-:W-:Y:S02]  /*a2a0*/  F2FP.F16.F32.PACK_AB R161, R191, R20 ;  /* 0x00000014bfa1723e */ /* 0x000fe400000000ff */
        /* <DEDUP_REMOVED lines=48> */
.L_x_2566:
[----:B------:R0:W1:Y:S01]  /*a5b0*/  SYNCS.PHASECHK.TRANS64.TRYWAIT P2, [UR27+0x22850], R6 ;  /* 0x02285006ff0075a7 */ /* 0x000062000804015b */
[----:B------:R-:W-:Y:S05]  /*a5c0*/  @!P0 BRA `(.L_x_2567) ;  /* 0x0000000000048947 */ /* 0x000fea0003800000 */
[----:B------:R-:W-:Y:S01]  /*a5d0*/  BPT.TRAP 0x1 ;  /* 0x000000040000795c */ /* 0x000fe20000300000 */
.L_x_2567:
[----:B------:R-:W-:Y:S01]  /*a5e0*/  VIADD R8, R217, 0x8 ;  /* 0x00000008d9087836 */ /* 0x000fe20000000000 */
[----:B-1----:R-:W-:Y:S06]  /*a5f0*/  @P2 BRA `(.L_x_2568) ;  /* 0x0000000000082947 */ /* 0x002fec0003800000 */
[----:B------:R-:W1:Y:S02]  /*a600*/  SYNCS.PHASECHK.TRANS64.TRYWAIT P2, [UR27+0x22850], R6 ;  /* 0x02285006ff0075a7 */ /* 0x000e64000804015b */
[----:B-1----:R-:W-:Y:S05]  /*a610*/  @!P2 BRA `(.L_x_2569) ;  /* 0x000000cc0048a947 */ /* 0x002fea0003800000 */
.L_x_2568:
        /* <DEDUP_REMOVED lines=39> */
.L_x_2570:
[----:B------:R-:W-:Y:S01]  /*a890*/  UIADD3 UR27, UR27, 0x22860, URZ ;  /* 0x000228601b1b7890 */ /* 0x000fe2000fffe03f */
[----:B------:R-:W-:Y:S02]  /*a8a0*/  IMAD.MOV.U32 R8, RZ, RZ, R5 ;  /* 0x000000ffff087224 */ /* 0x000fe400078e0005 */
[----:B-1----:R-:W-:Y:S01]  /*a8b0*/  IMAD.MOV.U32 R9, RZ, RZ, R4 ;  /* 0x000000ffff097224 */ /* 0x002fe200078e0004 */
[----:B------:R-:W-:-:S09]  /*a8c0*/  UPRMT UR27, UR26, 0x654, UR27 ;  /* 0x000006541a1b7896 */ /* 0x000fd2000800001b */
[----:B------:R-:W-:Y:S01]  /*a8d0*/  SYNCS.ARRIVE.TRANS64.RED.A1T0 RZ, [UR27], RZ ;  /* 0x000000ffffff79a7 */ /* 0x000fe2000810041b */
[----:B------:R-:W-:Y:S05]  /*a8e0*/  @P1 BRA `(.L_x_2571) ;  /* 0xffffffdc003c1947 */ /* 0x000fea000383ffff */
.L_x_2560:
        /* <DEDUP_REMOVED lines=9> */
.L_x_2591:
[----:B------:R-:W-:-:S04]  /*a980*/  UIADD3 UR38, UR38, 0x1, URZ ;  /* 0x0000000126267890 */ /* 0x000fc8000fffe03f */
[----:B------:R-:W-:-:S04]  /*a990*/  UISETP.NE.AND UP0, UPT, UR38, 0x2, UPT ;  /* 0x000000022600788c */ /* 0x000fc8000bf05270 */
[----:B------:R-:W-:Y:S02]  /*a9a0*/  USEL UR6, URZ, 0x1, UP0 ;  /* 0x000000013f067887 */ /* 0x000fe40008000000 */
[----:B------:R-:W-:Y:S02]  /*a9b0*/  USEL UR38, UR38, URZ, UP0 ;  /* 0x0000003f26267287 */ /* 0x000fe40008000000 */
[----:B------:R-:W-:Y:S01]  /*a9c0*/  ULOP3.LUT UR37, UR37, UR6, URZ, 0x3c, !UPT ;  /* 0x0000000625257292 */ /* 0x000fe2000f8e3c3f */
[----:B------:R-:W-:Y:S11]  /*a9d0*/  @!P0 BRA `(.L_x_2573) ;  /* 0x0000000000048947 */ /* 0x000ff60003800000 */
[----:B------:R-:W-:Y:S01]  /*a9e0*/  BPT.TRAP 0x1 ;  /* 0x000000040000795c */ /* 0x000fe20000300000 */
.L_x_2573:
[----:B------:R-:W1:Y:S01]  /*a9f0*/  S2UR UR24, SR_CgaCtaId ;  /* 0x00000000001879c3 */ /* 0x000e620000008800 */
[----:B------:R-:W-:Y:S01]  /*aa00*/  UMOV UR6, 0x400 ;  /* 0x0000040000067882 */ /* 0x000fe20000000000 */
[----:B0-----:R-:W-:-:S05]  /*aa10*/  IMAD.U32 R6, RZ, RZ, UR37 ;  /* 0x00000025ff067e24 */ /* 0x001fca000f8e00ff */
[----:B------:R-:W-:Y:S01]  /*aa20*/  SHF.L.U32 R6, R6, 0x1f, RZ ;  /* 0x0000001f06067819 */ /* 0x000fe200000006ff */
[----:B-1----:R-:W-:-:S04]  /*aa30*/  ULEA UR6, UR24, UR6, 0x18 ;  /* 0x0000000618067291 */ /* 0x002fc8000f8ec03f */
[----:B------:R-:W-:-:S09]  /*aa40*/  ULEA UR25, UR38, UR6, 0x3 ;  /* 0x0000000626197291 */ /* 0x000fd2000f8e183f */
[----:B------:R0:W1:Y:S01]  /*aa50*/  SYNCS.PHASECHK.TRANS64.TRYWAIT P1, [UR25+0x22830], R6 ;  /* 0x02283006ff0075a7 */ /* 0x0000620008020159 */
[----:B------:R-:W-:Y:S05]  /*aa60*/  @!P0 BRA `(.L_x_2574) ;  /* 0x0000000000048947 */ /* 0x000fea0003800000 */
[----:B------:R-:W-:Y:S01]  /*aa70*/  BPT.TRAP 0x1 ;  /* 0x000000040000795c */ /* 0x000fe20000300000 */
.L_x_2574:
[----:B-1----:R-:W-:Y:S05]  /*aa80*/  @P1 BRA `(.L_x_2575) ;  /* 0x0000000000081947 */ /* 0x002fea0003800000 */
[----:B------:R-:W1:Y:S02]  /*aa90*/  SYNCS.PHASECHK.TRANS64.TRYWAIT P1, [UR25+0x22830], R6 ;  /* 0x02283006ff0075a7 */ /* 0x000e640008020159 */
[----:B-1----:R-:W-:Y:S05]  /*aaa0*/  @!P1 BRA `(.L_x_2576) ;  /* 0x000000c8003c9947 */ /* 0x002fea0003800000 */
.L_x_2575:
        /* <DEDUP_REMOVED lines=26> */
.L_x_2577:
        /* <DEDUP_REMOVED lines=64> */
[----:B------:R-:W-:Y:S02]  /*b050*/  IADD3 R4, -R17, R4, R18 ;  /* 0x0000000411047210 */ /* 0x000fe40007ffe112 */
[----:B------:R-:W4:Y:S03]  /*b060*/  MUFU.TANH R13, R13 ;  /* 0x0000000d000d7308 */ /* 0x000f260000002400 */
[C---:B------:R-:W-:Y:S02]  /*b070*/  VIADD R198, R4.reuse, UR30 ;  /* 0x0000001e04c67c36 */ /* 0x040fe40008000000 */
        /* <DEDUP_REMOVED lines=62> */
.L_x_2580:
[----:B------:R-:W-:-:S05]  /*b460*/  IMAD.U32 R199, RZ, RZ, UR27 ;  /* 0x0000001bffc77e24 */ /* 0x000fca000f8e00ff */
[----:B------:R-:W-:-:S13]  /*b470*/  ISETP.NE.AND P1, PT, R199, 0x1, PT ;  /* 0x00000001c700780c */ /* 0x000fda0003f25270 */
[----:B------:R-:W2:Y:S02]  /*b480*/  @P1 LDC.64 R4, c[0x0][0x9e8] ;  /* 0x00027a00ff041b82 */ /* 0x000ea40000000a00 */
[----:B--2---:R-:W-:-:S05]  /*b490*/  @P1 IMAD.HI.U32 R4, R195, R4, RZ ;  /* 0x00000004c3041227 */ /* 0x004fca00078e00ff */
[----:B------:R-:W-:-:S07]  /*b4a0*/  @P1 SHF.R.U32.HI R195, RZ, R5, R4 ;  /* 0x00000005ffc31219 */ /* 0x000fce0000011604 */
.L_x_2581:
[----:B------:R-:W-:Y:S05]  /*b4b0*/  BSYNC B0 ;  /* 0x0000000000007941 */ /* 0x000fea0003800000 */
.L_x_2579:
[----:B------:R-:W-:-:S04]  /*b4c0*/  IMAD R4, R19, -0x2, R188 ;  /* 0xfffffffe13047824 */ /* 0x000fc800078e02bc */
[----:B------:R-:W-:-:S05]  /*b4d0*/  IMAD R195, R195, R199, R4 ;  /* 0x000000c7c3c37224 */ /* 0x000fca00078e0204 */
[----:B------:R-:W-:Y:S02]  /*b4e0*/  VIADDMNMX R196, R195, R199, R196, PT ;  /* 0x000000c7c3c47246 */ /* 0x000fe400038001c4 */
[----:B------:R-:W-:-:S07]  /*b4f0*/  VIMNMX R194, R194, R195, !PT ;  /* 0x000000c3c2c27248 */ /* 0x000fce0007fe0100 */
.L_x_2578:
        /* <DEDUP_REMOVED lines=151> */
.L_x_2584:
[----:B------:R-:W-:-:S05]  /*be70*/  IMAD.U32 R10, RZ, RZ, UR27 ;  /* 0x0000001bff0a7e24 */ /* 0x000fca000f8e00ff */
[----:B------:R-:W-:-:S13]  /*be80*/  ISETP.NE.AND P6, PT, R10, 0x1, PT ;  /* 0x000000010a00780c */ /* 0x000fda0003fc5270 */
[----:B------:R-:W0:Y:S02]  /*be90*/  @P6 LDC.64 R4, c[0x0][0x9e8] ;  /* 0x00027a00ff046b82 */ /* 0x000e240000000a00 */
[----:B0-----:R-:W-:-:S05]  /*bea0*/  @P6 IMAD.HI.U32 R4, R199, R4, RZ ;  /* 0x00000004c7046227 */ /* 0x001fca00078e00ff */
[----:B------:R-:W-:-:S07]  /*beb0*/  @P6 SHF.R.U32.HI R199, RZ, R5, R4 ;  /* 0x00000005ffc76219 */ /* 0x000fce0000011604 */
.L_x_2585:
[----:B------:R-:W-:Y:S05]  /*bec0*/  BSYNC B0 ;  /* 0x0000000000007941 */ /* 0x000fea0003800000 */
.L_x_2583:
[----:B------:R-:W-:-:S04]  /*bed0*/  IMAD R188, R19, -0x2, R188 ;  /* 0xfffffffe13bc7824 */ /* 0x000fc800078e02bc */
[----:B------:R-:W-:-:S05]  /*bee0*/  IMAD R199, R199, R10, R188 ;  /* 0x0000000ac7c77224 */ /* 0x000fca00078e02bc */
[----:B------:R-:W-:Y:S02]  /*bef0*/  VIADDMNMX R198, R199, R10, R198, PT ;  /* 0x0000000ac7c67246 */ /* 0x000fe400038001c6 */
[----:B------:R-:W-:-:S07]  /*bf00*/  VIMNMX R197, R197, R199, !PT ;  /* 0x000000c7c5c57248 */ /* 0x000fce0007fe0100 */
.L_x_2582:
        /* <DEDUP_REMOVED lines=136> */
[----:B------:R-:W-:Y:S01]  /*c790*/  MUFU.EX2 R11, R11 ;  /* 0x0000000b000b7308 */ /* 0x000fe20000000800 */
[----:B------:R-:W-:-:S04]  /*c7a0*/  FMNMX.FTZ R194, R156, R5, !PT ;  /* 0x000000059cc27209 */ /* 0x000fc80007810000 */
[----:B------:R-:W-:Y:S01]  /*c7b0*/  FMNMX.FTZ R5, R157, R194, !PT ;  /* 0x000000c29d057209 */ /* 0x000fe20007810000 */
[--C-:B------:R-:W-:Y:S01]  /*c7c0*/  FFMA.FTZ R194, R155, UR14, -R188.reuse ;  /* 0x0000000e9bc27c23 */ /* 0x100fe200080108bc */
[--C-:B------:R-:W-:Y:S01]  /*c7d0*/  FFMA.FTZ R155, R159, UR14, -R188.reuse ;  /* 0x0000000e9f9b7c23 */ /* 0x100fe200080108bc */
[--C-:B------:R-:W-:Y:S01]  /*c7e0*/  FFMA.FTZ R159, R162, UR14, -R188.reuse ;  /* 0x0000000ea29f7c23 */ /* 0x100fe200080108bc */
        /* <DEDUP_REMOVED lines=17> */
[----:B------:R-:W-:Y:S01]  /*c900*/  FFMA.FTZ R186, R189, UR14, -R188 ;  /* 0x0000000ebdba7c23 */ /* 0x000fe200080108bc */
[----:B------:R-:W-:Y:S01]  /*c910*/  FSEL R189, R4, RZ, P1 ;  /* 0x000000ff04bd7208 */ /* 0x000fe20000800000 */
[----:B------:R-:W-:Y:S01]  /*c920*/  MUFU.EX2 R13, R13 ;  /* 0x0000000d000d7308 */ /* 0x000fe20000000800 */
[----:B------:R-:W-:-:S03]  /*c930*/  FMNMX.FTZ R5, R169, R154, !PT ;  /* 0x0000009aa9057209 */ /* 0x000fc60007810000 */
[----:B------:R-:W-:Y:S01]  /*c940*/  FADD.FTZ R8, -R189, R8 ;  /* 0x00000008bd087221 */ /* 0x000fe20000010100 */
[----:B------:R-:W-:-:S03]  /*c950*/  FMNMX.FTZ R154, R172, R5, !PT ;  /* 0x00000005ac9a7209 */ /* 0x000fc60007810000 */
[----:B------:R-:W-:Y:S01]  /*c960*/  FMUL.FTZ R8, R8, UR14 ;  /* 0x0000000e08087c20 */ /* 0x000fe20008410000 */
[----:B------:R-:W-:Y:S01]  /*c970*/  FMNMX.FTZ R5, R173, R154, !PT ;  /* 0x0000009aad057209 */ /* 0x000fe20007810000 */
[----:B------:R0:W-:Y:S03]  /*c980*/  MUFU.EX2 R20, R195 ;  /* 0x000000c300147308 */ /* 0x0001e60000000800 */
[----:B------:R-:W-:-:S04]  /*c990*/  FMNMX.FTZ R154, R176, R5, !PT ;  /* 0x00000005b09a7209 */ /* 0x000fc80007810000 */
[----:B------:R-:W-:Y:S01]  /*c9a0*/  FMNMX.FTZ R5, R177, R154, !PT ;  /* 0x0000009ab1057209 */ /* 0x000fe20007810000 */
[----:B------:R-:W2:Y:S01]  /*c9b0*/  MUFU.EX2 R8, R8 ;  /* 0x0000000800087308 */ /* 0x000ea20000000800 */
[--C-:B0-----:R-:W-:Y:S01]  /*c9c0*/  FFMA.FTZ R195, R191, UR14, -R188.reuse ;  /* 0x0000000ebfc37c23 */ /* 0x101fe200080108bc */
[----:B------:R-:W-:Y:S01]  /*c9d0*/  FFMA.FTZ R188, R193, UR14, -R188 ;  /* 0x0000000ec1bc7c23 */ /* 0x000fe200080108bc */
[----:B------:R-:W-:-:S04]  /*c9e0*/  FMNMX.FTZ R154, R180, R5, !PT ;  /* 0x00000005b49a7209 */ /* 0x000fc80007810000 */
[----:B------:R-:W-:Y:S01]  /*c9f0*/  FMNMX.FTZ R154, R181, R154, !PT ;  /* 0x0000009ab59a7209 */ /* 0x000fe20007810000 */
[----:B------:R-:W0:Y:S03]  /*ca00*/  MUFU.EX2 R21, R21 ;  /* 0x0000001500157308 */ /* 0x000e260000000800 */
[----:B------:R-:W-:-:S04]  /*ca10*/  FMNMX.FTZ R5, R185, R154, !PT ;  /* 0x0000009ab9057209 */ /* 0x000fc80007810000 */
[----:B------:R-:W-:Y:S01]  /*ca20*/  FMNMX.FTZ R154, R184, R5, !PT ;  /* 0x00000005b89a7209 */ /* 0x000fe20007810000 */
[----:B------:R-:W3:Y:S01]  /*ca30*/  MUFU.EX2 R194, R194 ;  /* 0x000000c200c27308 */ /* 0x000ee20000000800 */
[----:B--2---:R-:W-:Y:S01]  /*ca40*/  FFMA.FTZ R193, R8, R2, R11 ;  /* 0x0000000208c17223 */ /* 0x004fe2000001000b */
[----:B------:R-:W-:Y:S01]  /*ca50*/  FMUL.FTZ R24, R24, R8 ;  /* 0x0000000818187220 */ /* 0x000fe20000410000 */
[----:B------:R-:W-:Y:S01]  /*ca60*/  FMNMX.FTZ R5, R187, R154, !PT ;  /* 0x0000009abb057209 */ /* 0x000fe20007810000 */
[-C--:B------:R-:W-:Y:S01]  /*ca70*/  FMUL.FTZ R25, R25, R8.reuse ;  /* 0x0000000819197220 */ /* 0x080fe20000410000 */
[----:B------:R-:W-:Y:S01]  /*ca80*/  FADD.FTZ R2, R192, R193 ;  /* 0x000000c1c0027221 */ /* 0x000fe20000010000 */
[-C--:B------:R-:W-:Y:S01]  /*ca90*/  FMUL.FTZ R28, R28, R8.reuse ;  /* 0x000000081c1c7220 */ /* 0x080fe20000410000 */
[----:B------:R-:W-:Y:S01]  /*caa0*/  FMNMX.FTZ R5, R190, R5, !PT ;  /* 0x00000005be057209 */ /* 0x000fe20007810000 */
[----:B------:R-:W2:Y:S01]  /*cab0*/  MUFU.EX2 R158, R158 ;  /* 0x0000009e009e7308 */ /* 0x000ea20000000800 */
[----:B------:R-:W-:Y:S01]  /*cac0*/  FADD.FTZ R193, R13, R2 ;  /* 0x000000020dc17221 */ /* 0x000fe20000010000 */
[-C--:B------:R-:W-:Y:S01]  /*cad0*/  FMUL.FTZ R29, R29, R8.reuse ;  /* 0x000000081d1d7220 */ /* 0x080fe20000410000 */
[-C--:B------:R-:W-:Y:S01]  /*cae0*/  FMUL.FTZ R32, R32, R8.reuse ;  /* 0x0000000820207220 */ /* 0x080fe20000410000 */
[----:B------:R-:W4:Y:S01]  /*caf0*/  SHFL.BFLY PT, R154, R5, 0x2, 0x1f ;  /* 0x0c401f00059a7f89 */ /* 0x000f2200000e0000 */
[----:B------:R-:W-:Y:S01]  /*cb00*/  FADD.FTZ R2, R20, R193 ;  /* 0x000000c114027221 */ /* 0x000fe20000010000 */
[-C--:B------:R-:W-:Y:S01]  /*cb10*/  FMUL.FTZ R33, R33, R8.reuse ;  /* 0x0000000821217220 */ /* 0x080fe20000410000 */
[-C--:B------:R-:W-:Y:S01]  /*cb20*/  FMUL.FTZ R36, R36, R8.reuse ;  /* 0x0000000824247220 */ /* 0x080fe20000410000 */
[----:B------:R-:W5:Y:S01]  /*cb30*/  MUFU.EX2 R155, R155 ;  /* 0x0000009b009b7308 */ /* 0x000f620000000800 */
[----:B0-----:R-:W-:Y:S01]  /*cb40*/  FADD.FTZ R193, R21, R2 ;  /* 0x0000000215c17221 */ /* 0x001fe20000010000 */
[-C--:B------:R-:W-:Y:S01]  /*cb50*/  FMUL.FTZ R37, R37, R8.reuse ;  /* 0x0000000825257220 */ /* 0x080fe20000410000 */
[-C--:B------:R-:W-:Y:S01]  /*cb60*/  FMUL.FTZ R40, R40, R8.reuse ;  /* 0x0000000828287220 */ /* 0x080fe20000410000 */
[-C--:B------:R-:W-:Y:S01]  /*cb70*/  FMUL.FTZ R41, R41, R8.reuse ;  /* 0x0000000829297220 */ /* 0x080fe20000410000 */
[----:B---3--:R-:W-:Y:S01]  /*cb80*/  FADD.FTZ R193, R194, R193 ;  /* 0x000000c1c2c17221 */ /* 0x008fe20000010000 */
        /* <DEDUP_REMOVED lines=11> */
[----:B-----5:R-:W-:Y:S01]  /*cc40*/  FADD.FTZ R2, R155, R2 ;  /* 0x000000029b027221 */ /* 0x020fe20000010000 */
[-C--:B------:R-:W-:Y:S01]  /*cc50*/  FMUL.FTZ R60, R60, R8.reuse ;  /* 0x000000083c3c7220 */ /* 0x080fe20000410000 */
[----:B------:R-:W-:Y:S01]  /*cc60*/  FMUL.FTZ R61, R61, R8 ;  /* 0x000000083d3d7220 */ /* 0x000fe20000410000 */
[----:B----4-:R-:W-:Y:S01]  /*cc70*/  FMNMX.FTZ R154, R5, R154, !PT ;  /* 0x0000009a059a7209 */ /* 0x010fe20007810000 */
[-C--:B------:R-:W-:Y:S01]  /*cc80*/  FMUL.FTZ R64, R64, R8.reuse ;  /* 0x0000000840407220 */ /* 0x080fe20000410000 */
[-C--:B------:R-:W-:Y:S01]  /*cc90*/  FMUL.FTZ R65, R65, R8.reuse ;  /* 0x0000000841417220 */ /* 0x080fe20000410000 */
[-C--:B------:R-:W-:Y:S01]  /*cca0*/  FMUL.FTZ R68, R68, R8.reuse ;  /* 0x0000000844447220 */ /* 0x080fe20000410000 */
[----:B------:R-:W3:Y:S01]  /*ccb0*/  MUFU.EX2 R163, R163 ;  /* 0x000000a300a37308 */ /* 0x000ee20000000800 */
[----:B------:R-:W4:Y:S01]  /*ccc0*/  SHFL.BFLY PT, R5, R154, 0x1, 0x1f ;  /* 0x0c201f009a057f89 */ /* 0x000f2200000e0000 */
        /* <DEDUP_REMOVED lines=23> */
[----:B----4-:R-:W-:Y:S01]  /*ce40*/  FMNMX.FTZ R5, R154, R5, !PT ;  /* 0x000000059a057209 */ /* 0x010fe20007810000 */
[-C--:B------:R-:W-:Y:S01]  /*ce50*/  FMUL.FTZ R109, R109, R8.reuse ;  /* 0x000000086d6d7220 */ /* 0x080fe20000410000 */
[----:B------:R-:W-:Y:S01]  /*ce60*/  F2FP.F16.F32.PACK_AB R154, R20, R13 ;  /* 0x0000000d149a723e */ /* 0x000fe200000000ff */
[-C--:B------:R-:W-:Y:S01]  /*ce70*/  FMUL.FTZ R112, R112, R8.reuse ;  /* 0x0000000870707220 */ /* 0x080fe20000410000 */
[C---:B------:R-:W-:Y:S01]  /*ce80*/  FSETP.NEU.FTZ.AND P1, PT, R5.reuse, -INF , PT ;  /* 0xff8000000500780b */ /* 0x040fe20003f3d000 */
[----:B------:R-:W-:Y:S01]  /*ce90*/  FMUL.FTZ R197, R5, UR14 ;  /* 0x0000000e05c57c20 */ /* 0x000fe20008410000 */
[-C--:B------:R-:W-:Y:S01]  /*cea0*/  FMUL.FTZ R113, R113, R8.reuse ;  /* 0x0000000871717220 */ /* 0x080fe20000410000 */
[----:B------:R-:W4:Y:S01]  /*ceb0*/  MUFU.EX2 R171, R171 ;  /* 0x000000ab00ab7308 */ /* 0x000f220000000800 */
[-C--:B------:R-:W-:Y:S01]  /*cec0*/  FMUL.FTZ R116, R116, R8.reuse ;  /* 0x0000000874747220 */ /* 0x080fe20000410000 */
[-C--:B------:R-:W-:Y:S01]  /*ced0*/  FMUL.FTZ R117, R117, R8.reuse ;  /* 0x0000000875757220 */ /* 0x080fe20000410000 */
[----:B------:R-:W-:Y:S01]  /*cee0*/  FSEL R197, R197, RZ, P1 ;  /* 0x000000ffc5c57208 */ /* 0x000fe20000800000 */
[-C--:B------:R-:W-:Y:S01]  /*cef0*/  FMUL.FTZ R120, R120, R8.reuse ;  /* 0x0000000878787220 */ /* 0x080fe20000410000 */
[-C--:B------:R-:W-:Y:S01]  /*cf00*/  FMUL.FTZ R121, R121, R8.reuse ;  /* 0x0000000879797220 */ /* 0x080fe20000410000 */
[-C--:B------:R-:W-:Y:S01]  /*cf10*/  FMUL.FTZ R124, R124, R8.reuse ;  /* 0x000000087c7c7220 */ /* 0x080fe20000410000 */
[-C--:B------:R-:W-:Y:S01]  /*cf20*/  FMUL.FTZ R125, R125, R8.reuse ;  /* 0x000000087d7d7220 */ /* 0x080fe20000410000 */
[--C-:B------:R-:W-:Y:S01]  /*cf30*/  FFMA.FTZ R193, R153, UR14, -R197.reuse ;  /* 0x0000000e99c17c23 */ /* 0x100fe200080108c5 */
[--C-:B------:R-:W-:Y:S01]  /*cf40*/  FFMA.FTZ R191, R10, UR14, -R197.reuse ;  /* 0x0000000e0abf7c23 */ /* 0x100fe200080108c5 */
[----:B0-----:R-:W-:Y:S01]  /*cf50*/  FADD.FTZ R153, R159, R2 ;  /* 0x000000029f997221 */ /* 0x001fe20000010000 */
[--C-:B------:R-:W-:Y:S01]  /*cf60*/  FFMA.FTZ R10, R12, UR14, -R197.reuse ;  /* 0x0000000e0c0a7c23 */ /* 0x100fe200080108c5 */
[--C-:B------:R-:W-:Y:S01]  /*cf70*/  FFMA.FTZ R12, R14, UR14, -R197.reuse ;  /* 0x0000000e0e0c7c23 */ /* 0x100fe200080108c5 */
[----:B------:R-:W-:Y:S01]  /*cf80*/  FFMA.FTZ R14, R152, UR14, -R197 ;  /* 0x0000000e980e7c23 */ /* 0x000fe200080108c5 */
[----:B--2---:R-:W-:Y:S01]  /*cf90*/  FADD.FTZ R152, R162, R153 ;  /* 0x00000099a2987221 */ /* 0x004fe20000010000 */
[----:B------:R-:W-:Y:S01]  /*cfa0*/  FSEL R2, R5, RZ, P1 ;  /* 0x000000ff05027208 */ /* 0x000fe20000800000 */
[----:B------:R-:W0:Y:S01]  /*cfb0*/  MUFU.EX2 R174, R174 ;  /* 0x000000ae00ae7308 */ /* 0x000e220000000800 */
[--C-:B------:R-:W-:Y:S01]  /*cfc0*/  FFMA.FTZ R196, R157, UR14, -R197.reuse ;  /* 0x0000000e9dc47c23 */ /* 0x100fe200080108c5 */
[----:B---3--:R-:W-:Y:S01]  /*cfd0*/  FADD.FTZ R153, R163, R152 ;  /* 0x00000098a3997221 */ /* 0x008fe20000010000 */
[----:B------:R-:W-:Y:S01]  /*cfe0*/  FFMA.FTZ R15, R15, UR14, -R197 ;  /* 0x0000000e0f0f7c23 */ /* 0x000fe200080108c5 */
[----:B------:R-:W-:Y:S01]  /*cff0*/  FADD.FTZ R2, -R2, R9 ;  /* 0x0000000902027221 */ /* 0x000fe20000010100 */
[----:B------:R-:W-:Y:S01]  /*d000*/  FFMA.FTZ R160, R160, UR14, -R197 ;  /* 0x0000000ea0a07c23 */ /* 0x000fe200080108c5 */
[----:B-----5:R-:W-:Y:S01]  /*d010*/  FADD.FTZ R152, R166, R153 ;  /* 0x00000099a6987221 */ /* 0x020fe20000010000 */
[--C-:B------:R-:W-:Y:S01]  /*d020*/  FFMA.FTZ R199, R161, UR14, -R197.reuse ;  /* 0x0000000ea1c77c23 */ /* 0x100fe200080108c5 */
[----:B------:R-:W2:Y:S01]  /*d030*/  MUFU.EX2 R175, R175 ;  /* 0x000000af00af7308 */ /* 0x000ea20000000800 */
[--C-:B------:R-:W-:Y:S01]  /*d040*/  FFMA.FTZ R198, R164, UR14, -R197.reuse ;  /* 0x0000000ea4c67c23 */ /* 0x100fe200080108c5 */
[----:B-1----:R-:W-:Y:S01]  /*d050*/  FADD.FTZ R9, R167, R152 ;  /* 0x00000098a7097221 */ /* 0x002fe20000010000 */
[--C-:B------:R-:W-:Y:S01]  /*d060*/  FFMA.FTZ R165, R165, UR14, -R197.reuse ;  /* 0x0000000ea5a57c23 */ /* 0x100fe200080108c5 */
[--C-:B------:R-:W-:Y:S01]  /*d070*/  FFMA.FTZ R169, R169, UR14, -R197.reuse ;  /* 0x0000000ea9a97c23 */ /* 0x100fe200080108c5 */
[----:B------:R-:W-:Y:S01]  /*d080*/  FFMA.FTZ R153, R172, UR14, -R197 ;  /* 0x0000000eac997c23 */ /* 0x000fe200080108c5 */
[----:B------:R-:W-:Y:S01]  /*d090*/  FADD.FTZ R152, R170, R9 ;  /* 0x00000009aa987221 */ /* 0x000fe20000010000 */
[--C-:B------:R-:W-:Y:S01]  /*d0a0*/  FFMA.FTZ R9, R168, UR14, -R197.reuse ;  /* 0x0000000ea8097c23 */ /* 0x100fe200080108c5 */
[----:B------:R-:W1:Y:S01]  /*d0b0*/  MUFU.EX2 R178, R178 ;  /* 0x000000b200b27308 */ /* 0x000e620000000800 */
[--C-:B------:R-:W-:Y:S01]  /*d0c0*/  FFMA.FTZ R173, R173, UR14, -R197.reuse ;  /* 0x0000000eadad7c23 */ /* 0x100fe200080108c5 */
[----:B----4-:R-:W-:Y:S01]  /*d0d0*/  FADD.FTZ R157, R171, R152 ;  /* 0x00000098ab9d7221 */ /* 0x010fe20000010000 */
[--C-:B------:R-:W-:Y:S01]  /*d0e0*/  FFMA.FTZ R176, R176, UR14, -R197.reuse ;  /* 0x0000000eb0b07c23 */ /* 0x100fe200080108c5 */
[--C-:B------:R-:W-:Y:S01]  /*d0f0*/  FFMA.FTZ R177, R177, UR14, -R197.reuse ;  /* 0x0000000eb1b17c23 */ /* 0x100fe200080108c5 */
[----:B------:R-:W-:Y:S01]  /*d100*/  FFMA.FTZ R181, R181, UR14, -R197 ;  /* 0x0000000eb5b57c23 */ /* 0x000fe200080108c5 */
[----:B0-----:R-:W-:Y:S01]  /*d110*/  FADD.FTZ R152, R174, R157 ;  /* 0x0000009dae987221 */ /* 0x001fe20000010000 */
[--C-:B------:R-:W-:Y:S01]  /*d120*/  FFMA.FTZ R157, R180, UR14, -R197.reuse ;  /* 0x0000000eb49d7c23 */ /* 0x100fe200080108c5 */
[----:B------:R-:W0:Y:S01]  /*d130*/  MUFU.EX2 R179, R179 ;  /* 0x000000b300b37308 */ /* 0x000e220000000800 */
[--C-:B------:R-:W-:Y:S01]  /*d140*/  FFMA.FTZ R185, R185, UR14, -R197.reuse ;  /* 0x0000000eb9b97c23 */ /* 0x100fe200080108c5 */
[----:B--2---:R-:W-:Y:S01]  /*d150*/  FADD.FTZ R215, R175, R152 ;  /* 0x00000098afd77221 */ /* 0x004fe20000010000 */
[--C-:B------:R-:W-:Y:S01]  /*d160*/  FFMA.FTZ R184, R184, UR14, -R197.reuse ;  /* 0x0000000eb8b87c23 */ /* 0x100fe200080108c5 */
[--C-:B------:R-:W-:Y:S01]  /*d170*/  FFMA.FTZ R187, R187, UR14, -R197.reuse ;  /* 0x0000000ebbbb7c23 */ /* 0x100fe200080108c5 */
[----:B------:R-:W-:Y:S01]  /*d180*/  FFMA.FTZ R190, R190, UR14, -R197 ;  /* 0x0000000ebebe7c23 */ /* 0x000fe200080108c5 */
[----:B------:R-:W-:Y:S01]  /*d190*/  F2FP.F16.F32.PACK_AB R164, R170, R167 ;  /* 0x000000a7aaa4723e */ /* 0x000fe200000000ff */
[-C--:B------:R-:W-:Y:S01]  /*d1a0*/  FMUL.FTZ R128, R128, R8.reuse ;  /* 0x0000000880807220 */ /* 0x080fe20000410000 */
[----:B------:R-:W-:Y:S01]  /*d1b0*/  MUFU.EX2 R182, R182 ;  /* 0x000000b600b67308 */ /* 0x000fe20000000800 */
[C---:B-1----:R-:W-:Y:S01]  /*d1c0*/  FADD.FTZ R152, R178.reuse, R215 ;  /* 0x000000d7b2987221 */ /* 0x042fe20000010000 */
[----:B------:R-:W-:Y:S01]  /*d1d0*/  F2FP.F16.F32.PACK_AB R168, R178, R175 ;  /* 0x000000afb2a8723e */ /* 0x000fe200000000ff */
[----:B------:R-:W-:Y:S01]  /*d1e0*/  FMUL.FTZ R178, R2, UR14 ;  /* 0x0000000e02b27c20 */ /* 0x000fe20008410000 */
        /* <DEDUP_REMOVED lines=11> */
[----:B------:R-:W-:Y:S01]  /*d2a0*/  FMUL.FTZ R149, R149, R8 ;  /* 0x0000000895957220 */ /* 0x000fe20000410000 */
[----:B------:R-:W1:Y:S01]  /*d2b0*/  MUFU.EX2 R186, R186 ;  /* 0x000000ba00ba7308 */ /* 0x000e620000000800 */
[----:B------:R-:W-:-:S07]  /*d2c0*/  F2FP.F16.F32.PACK_AB R158, R155, R158 ;  /* 0x0000009e9b9e723e */ /* 0x000fce00000000ff */
[----:B------:R2:W3:Y:S08]  /*d2d0*/  MUFU.EX2 R189, R195 ;  /* 0x000000c300bd7308 */ /* 0x0004f00000000800 */
[----:B------:R-:W4:Y:S01]  /*d2e0*/  MUFU.EX2 R188, R188 ;  /* 0x000000bc00bc7308 */ /* 0x000f220000000800 */
[----:B--2---:R-:W-:Y:S01]  /*d2f0*/  FFMA.FTZ R195, R156, UR14, -R197 ;  /* 0x0000000e9cc37c23 */ /* 0x004fe200080108c5 */
[----:B0-----:R-:W-:Y:S01]  /*d300*/  FADD.FTZ R197, R179, R152 ;  /* 0x00000098b3c57221 */ /* 0x001fe20000010000 */
[----:B-1----:R-:W-:-:S02]  /*d310*/  F2FP.F16.F32.PACK_AB R172, R186, R183 ;  /* 0x000000b7baac723e */ /* 0x002fc400000000ff */
[----:B------:R-:W-:Y:S01]  /*d320*/  F2FP.F16.F32.PACK_AB R152, R192, R11 ;  /* 0x0000000bc098723e */ /* 0x000fe200000000ff */
[----:B------:R-:W-:Y:S01]  /*d330*/  FADD.FTZ R20, R182, R197 ;  /* 0x000000c5b6147221 */ /* 0x000fe20000010000 */
[----:B------:R-:W-:Y:S01]  /*d340*/  F2FP.F16.F32.PACK_AB R156, R194, R21 ;  /* 0x00000015c29c723e */ /* 0x000fe200000000ff */
[----:B------:R-:W-:Y:S02]  /*d350*/  MUFU.EX2 R191, R191 ;  /* 0x000000bf00bf7308 */ /* 0x000fe40000000800 */
[----:B------:R-:W-:-:S04]  /*d360*/  FADD.FTZ R13, R183, R20 ;  /* 0x00000014b70d7221 */ /* 0x000fc80000010000 */
[----:B------:R-:W-:Y:S02]  /*d370*/  FADD.FTZ R170, R186, R13 ;  /* 0x0000000dbaaa7221 */ /* 0x000fe40000010000 */
[----:B------:R-:W0:Y:S02]  /*d380*/  MUFU.EX2 R178, R178 ;  /* 0x000000b200b27308 */ /* 0x000e240000000800 */
[----:B---3--:R-:W-:Y:S01]  /*d390*/  FADD.FTZ R13, R189, R170 ;  /* 0x000000aabd0d7221 */ /* 0x008fe20000010000 */
[----:B------:R-:W-:-:S03]  /*d3a0*/  F2FP.F16.F32.PACK_AB R170, R182, R179 ;  /* 0x000000b3b6aa723e */ /* 0x000fc600000000ff */
[----:B----4-:R-:W-:Y:S02]  /*d3b0*/  FADD.FTZ R2, R188, R13 ;  /* 0x0000000dbc027221 */ /* 0x010fe40000010000 */
        /* <DEDUP_REMOVED lines=49> */
[----:B------:R2:W3:Y:S01]  /*d6d0*/  MUFU.EX2 R161, R160 ;  /* 0x000000a000a17308 */ /* 0x0004e20000000800 */
        /* <DEDUP_REMOVED lines=8> */
[----:B--2---:R-:W-:Y:S01]  /*d760*/  F2FP.F16.F32.PACK_AB R160, R162, R159 ;  /* 0x0000009fa2a0723e */ /* 0x004fe200000000ff */
[-C--:B------:R-:W-:Y:S01]  /*d770*/  FMUL.FTZ R107, R107, R178.reuse ;  /* 0x000000b26b6b7220 */ /* 0x080fe20000410000 */
[----:B------:R-:W-:Y:S01]  /*d780*/  F2FP.F16.F32.PACK_AB R162, R166, R163 ;  /* 0x000000a3a6a2723e */ /* 0x000fe200000000ff */
[-C--:B------:R-:W-:Y:S01]  /*d790*/  FMUL.FTZ R110, R110, R178.reuse ;  /* 0x000000b26e6e7220 */ /* 0x080fe20000410000 */
[----:B------:R-:W-:Y:S01]  /*d7a0*/  F2FP.F16.F32.PACK_AB R166, R174, R171 ;  /* 0x000000abaea6723e */ /* 0x000fe200000000ff */
[-C--:B------:R-:W-:Y:S01]  /*d7b0*/  FMUL.FTZ R111, R111, R178.reuse ;  /* 0x000000b26f6f7220 */ /* 0x080fe20000410000 */
[----:B------:R-:W-:Y:S01]  /*d7c0*/  F2FP.F16.F32.PACK_AB R174, R188, R189 ;  /* 0x000000bdbcae723e */ /* 0x000fe200000000ff */
[----:B------:R-:W-:Y:S01]  /*d7d0*/  MUFU.EX2 R11, R198 ;  /* 0x000000c6000b7308 */ /* 0x000fe20000000800 */
[C---:B-1----:R-:W-:Y:S01]  /*d7e0*/  FADD.FTZ R188, R196.reuse, R13 ;  /* 0x0000000dc4bc7221 */ /* 0x042fe20000010000 */
[----:B------:R-:W-:Y:S01]  /*d7f0*/  F2FP.F16.F32.PACK_AB R159, R196, R195 ;  /* 0x000000c3c49f723e */ /* 0x000fe200000000ff */
[-C--:B------:R-:W-:Y:S01]  /*d800*/  FMUL.FTZ R114, R114, R178.reuse ;  /* 0x000000b272727220 */ /* 0x080fe20000410000 */
[-C--:B------:R-:W-:Y:S01]  /*d810*/  FMUL.FTZ R115, R115, R178.reuse ;  /* 0x000000b273737220 */ /* 0x080fe20000410000 */
[----:B---3--:R-:W-:Y:S01]  /*d820*/  FADD.FTZ R13, R161, R188 ;  /* 0x000000bca10d7221 */ /* 0x008fe20000010000 */
[-C--:B------:R-:W-:Y:S01]  /*d830*/  FMUL.FTZ R118, R118, R178.reuse ;  /* 0x000000b276767220 */ /* 0x080fe20000410000 */
[-C--:B------:R-:W-:Y:S01]  /*d840*/  FMUL.FTZ R119, R119, R178.reuse ;  /* 0x000000b277777220 */ /* 0x080fe20000410000 */
[----:B------:R-:W1:Y:S01]  /*d850*/  MUFU.EX2 R20, R165 ;  /* 0x000000a500147308 */ /* 0x000e620000000800 */
[----:B0-----:R-:W-:Y:S01]  /*d860*/  F2FP.F16.F32.PACK_AB R161, R180, R161 ;  /* 0x000000a1b4a1723e */ /* 0x001fe200000000ff */
        /* <DEDUP_REMOVED lines=18> */
[----:B------:R-:W-:-:S04]  /*d990*/  FMUL.FTZ R151, R151, R178 ;  /* 0x000000b297977220 */ /* 0x000fc80000410000 */
[----:B------:R1:W-:Y:S08]  /*d9a0*/  MUFU.EX2 R169, R176 ;  /* 0x000000b000a97308 */ /* 0x0003f00000000800 */
[----:B------:R2:W3:Y:S01]  /*d9b0*/  MUFU.EX2 R167, R153 ;  /* 0x0000009900a77308 */ /* 0x0004e20000000800 */
[----:B-1----:R-:W-:Y:S01]  /*d9c0*/  FADD.FTZ R176, R180, R13 ;  /* 0x0000000db4b07221 */ /* 0x002fe20000010000 */
[----:B0-----:R-:W-:-:S03]  /*d9d0*/  F2FP.F16.F32.PACK_AB R165, R182, R9 ;  /* 0x00000009b6a5723e */ /* 0x001fc600000000ff */
[----:B------:R-:W-:-:S03]  /*d9e0*/  FADD.FTZ R13, R11, R176 ;  /* 0x000000b00b0d7221 */ /* 0x000fc60000010000 */
[----:B------:R-:W0:Y:S01]  /*d9f0*/  MUFU.EX2 R0, R173 ;  /* 0x000000ad00007308 */ /* 0x000e220000000800 */
[----:B------:R-:W-:Y:S01]  /*da00*/  FADD.FTZ R188, R20, R13 ;  /* 0x0000000d14bc7221 */ /* 0x000fe20000010000 */
[----:B--2---:R-:W-:-:S03]  /*da10*/  F2FP.F16.F32.PACK_AB R153, R10, R191 ;  /* 0x000000bf0a99723e */ /* 0x004fc600000000ff */
[----:B------:R-:W-:-:S03]  /*da20*/  FADD.FTZ R13, R9, R188 ;  /* 0x000000bc090d7221 */ /* 0x000fc60000010000 */
[----:B------:R-:W1:Y:S01]  /*da30*/  MUFU.EX2 R186, R177 ;  /* 0x000000b100ba7308 */ /* 0x000e620000000800 */
[----:B------:R-:W-:-:S04]  /*da40*/  FADD.FTZ R188, R182, R13 ;  /* 0x0000000db6bc7221 */ /* 0x000fc80000010000 */
[----:B---3--:R-:W-:-:S03]  /*da50*/  FADD.FTZ R13, R167, R188 ;  /* 0x000000bca70d7221 */ /* 0x008fc60000010000 */
[----:B------:R2:W3:Y:S01]  /*da60*/  MUFU.EX2 R171, R157 ;  /* 0x0000009d00ab7308 */ /* 0x0004e20000000800 */
[C---:B0-----:R-:W-:Y:S01]  /*da70*/  FADD.FTZ R188, R0.reuse, R13 ;  /* 0x0000000d00bc7221 */ /* 0x041fe20000010000 */
[----:B------:R-:W-:-:S03]  /*da80*/  F2FP.F16.F32.PACK_AB R167, R0, R167 ;  /* 0x000000a700a7723e */ /* 0x000fc600000000ff */
[----:B------:R-:W-:-:S03]  /*da90*/  FADD.FTZ R13, R169, R188 ;  /* 0x000000bca90d7221 */ /* 0x000fc60000010000 */
[----:B------:R-:W0:Y:S01]  /*daa0*/  MUFU.EX2 R176, R181 ;  /* 0x000000b500b07308 */ /* 0x000e220000000800 */
[C---:B-1----:R-:W-:Y:S01]  /*dab0*/  FADD.FTZ R188, R186.reuse, R13 ;  /* 0x0000000dbabc7221 */ /* 0x042fe20000010000 */
        /* <DEDUP_REMOVED lines=17> */
.L_x_2586:
[----:B------:R0:W1:Y:S01]  /*dbd0*/  SYNCS.PHASECHK.TRANS64.TRYWAIT P1, [UR25+0x22850], R6 ;  /* 0x02285006ff0075a7 */ /* 0x0000620008020159 */
[----:B------:R-:W-:Y:S05]  /*dbe0*/  @!P0 BRA `(.L_x_2587) ;  /* 0x0000000000048947 */ /* 0x000fea0003800000 */
[----:B------:R-:W-:Y:S01]  /*dbf0*/  BPT.TRAP 0x1 ;  /* 0x000000040000795c */ /* 0x000fe20000300000 */
.L_x_2587:
[----:B------:R-:W-:Y:S01]  /*dc00*/  VIADD R8, R216, 0x8 ;  /* 0x00000008d8087836 */ /* 0x000fe20000000000 */
[----:B-1----:R-:W-:Y:S06]  /*dc10*/  @P1 BRA `(.L_x_2588) ;  /* 0x0000000000081947 */ /* 0x002fec0003800000 */
[----:B------:R-:W1:Y:S02]  /*dc20*/  SYNCS.PHASECHK.TRANS64.TRYWAIT P1, [UR25+0x22850], R6 ;  /* 0x02285006ff0075a7 */ /* 0x000e640008020159 */
[----:B-1----:R-:W-:Y:S05]  /*dc30*/  @!P1 BRA `(.L_x_2589) ;  /* 0x0000009400f09947 */ /* 0x002fea0003800000 */
.L_x_2588:
        /* <DEDUP_REMOVED lines=39> */
.L_x_2590:
        /* <DEDUP_REMOVED lines=8> */
.L_x_2572:
[----:B------:R-:W1:Y:S01]  /*df30*/  SHFL.BFLY PT, R7, R2, 0x2, 0x1f ;  /* 0x0c401f0002077f89 */ /* 0x000e6200000e0000 */
[----:B------:R-:W-:Y:S01]  /*df40*/  IMAD.MOV.U32 R8, RZ, RZ, RZ ;  /* 0x000000ffff087224 */ /* 0x000fe200078e00ff */
[----:B------:R-:W-:Y:S01]  /*df50*/  UIADD3 UR38, UR38, 0x1, URZ ;  /* 0x0000000126267890 */ /* 0x000fe2000fffe03f */
[----:B------:R-:W-:Y:S01]  /*df60*/  IMAD.U32 R13, RZ, RZ, UR14 ;  /* 0x0000000eff0d7e24 */ /* 0x000fe2000f8e00ff */
[----:B------:R-:W2:Y:S01]  /*df70*/  SHFL.BFLY PT, R9, R0, 0x2, 0x1f ;  /* 0x0c401f0000097f89 */ /* 0x000ea200000e0000 */
[----:B------:R3:W-:Y:S06]  /*df80*/  BAR.ARV R3, 0x100 ;  /* 0x000400030000751d */ /* 0x0007ec0000002000 */
[----:B------:R-:W-:-:S02]  /*df90*/  UISETP.NE.AND UP0, UPT, UR38, 0x2, UPT ;  /* 0x000000022600788c */ /* 0x000fc4000bf05270 */
[----:B------:R-:W-:Y:S06]  /*dfa0*/  BAR.ARV 0x8, 0x180 ;  /* 0x0206000000007b1d */ /* 0x000fec0000002000 */
[----:B---3--:R-:W-:Y:S01]  /*dfb0*/  IMAD.MOV.U32 R3, RZ, RZ, -0x800000 ;  /* 0xff800000ff037424 */ /* 0x008fe200078e00ff */
[----:B------:R-:W-:Y:S01]  /*dfc0*/  USEL UR4, URZ, 0x1, UP0 ;  /* 0x000000013f047887 */ /* 0x000fe20008000000 */
[----:B-1----:R-:W-:Y:S01]  /*dfd0*/  FADD.FTZ R7, R7, R2 ;  /* 0x0000000207077221 */ /* 0x002fe20000010000 */
[----:B------:R-:W-:Y:S01]  /*dfe0*/  IMAD.MOV.U32 R2, RZ, RZ, -0x800000 ;  /* 0xff800000ff027424 */ /* 0x000fe200078e00ff */
[----:B------:R-:W-:Y:S01]  /*dff0*/  PLOP3.LUT P0, PT, PT, PT, PT, 0x8, 0x0 ;  /* 0x000000000000781c */ /* 0x000fe20003f0e170 */
[----:B------:R-:W-:Y:S01]  /*e000*/  UIADD3 UR36, UR36, 0x1, URZ ;  /* 0x0000000124247890 */ /* 0x000fe2000fffe03f */
[----:B--2---:R-:W-:Y:S01]  /*e010*/  FADD.FTZ R9, R9, R0 ;  /* 0x0000000009097221 */ /* 0x004fe20000010000 */
[----:B0-----:R-:W0:Y:S01]  /*e020*/  SHFL.BFLY PT, R6, R7, 0x1, 0x1f ;  /* 0x0c201f0007067f89 */ /* 0x001e2200000e0000 */
[----:B------:R-:W-:Y:S01]  /*e030*/  IMAD.MOV.U32 R0, RZ, RZ, RZ ;  /* 0x000000ffff007224 */ /* 0x000fe200078e00ff */
[----:B------:R-:W-:-:S02]  /*e040*/  USEL UR38, UR38, URZ, UP0 ;  /* 0x0000003f26267287 */ /* 0x000fc40008000000 */
[----:B------:R-:W-:Y:S01]  /*e050*/  ULOP3.LUT UR37, UR37, UR4, URZ, 0x3c, !UPT ;  /* 0x0000000425257292 */ /* 0x000fe2000f8e3c3f */
[----:B0-----:R-:W-:Y:S01]  /*e060*/  FADD.FTZ R10, R7, R6 ;  /* 0x00000006070a7221 */ /* 0x001fe20000010000 */
[----:B------:R-:W-:Y:S01]  /*e070*/  IMAD.U32 R7, RZ, RZ, UR14 ;  /* 0x0000000eff077e24 */ /* 0x000fe2000f8e00ff */
[----:B------:R-:W0:Y:S03]  /*e080*/  SHFL.BFLY PT, R6, R9, 0x1, 0x1f ;  /* 0x0c201f0009067f89 */ /* 0x000e2600000e0000 */
[----:B------:R-:W-:-:S13]  /*e090*/  FSETP.NE.FTZ.AND P1, PT, R10, RZ, PT ;  /* 0x000000ff0a00720b */ /* 0x000fda0003f35000 */
[----:B------:R-:W1:Y:S01]  /*e0a0*/  @P1 MUFU.RCP R8, R10 ;  /* 0x0000000a00081308 */ /* 0x000e620000001000 */
[----:B------:R-:W-:Y:S01]  /*e0b0*/  @P1 FMUL.FTZ R7, R7, 0.69314718246459960938 ;  /* 0x3f31721807071820 */ /* 0x000fe20000410000 */
[----:B0-----:R-:W-:-:S06]  /*e0c0*/  FADD.FTZ R12, R9, R6 ;  /* 0x00000006090c7221 */ /* 0x001fcc0000010000 */
        /* <DEDUP_REMOVED lines=10> */
[----:B------:R-:W-:-:S04]  /*e170*/  FMUL.FTZ R40, R40, R8 ;  /* 0x0000000828287220 */ /* 0x000fc80000410000 */
[----:B------:R-:W-:Y:S01]  /*e180*/  @P2 MUFU.RCP R0, R12 ;  /* 0x0000000c00002308 */ /* 0x000fe20000001000 */
        /* <DEDUP_REMOVED lines=56> */
[----:B------:R-:W-:Y:S01]  /*e510*/  @P2 FMUL.FTZ R13, R13, 0.69314718246459960938 ;  /* 0x3f3172180d0d2820 */ /* 0x000fe20000410000 */
[----:B0-----:R-:W-:Y:S01]  /*e520*/  @P1 FMUL.FTZ R6, R6, 0.69314718246459960938 ;  /* 0x3f31721806061820 */ /* 0x001fe20000410000 */
        /* <DEDUP_REMOVED lines=67> */
.L_x_2513:
[----:B------:R-:W0:Y:S01]  /*e960*/  S2R R4, SR_CgaCtaId ;  /* 0x0000000000047919 */ /* 0x000e220000008800 */
[----:B------:R-:W-:Y:S01]  /*e970*/  MOV R17, 0x400 ;  /* 0x0000040000117802 */ /* 0x000fe20000000f00 */
[----:B------:R-:W-:Y:S01]  /*e980*/  BSSY B0, `(.L_x_2592) ;  /* 0x00002d5000007945 */ /* 0x000fe20003800000 */
[----:B------:R-:W-:Y:S02]  /*e990*/  BAR.SYNC.DEFER_BLOCKING 0x5, 0x180 ;  /* 0x0146000000007b1d */ /* 0x000fe40000010000 */
[----:B0-----:R-:W-:-:S05]  /*e9a0*/  LEA R17, R4, R17, 0x18 ;  /* 0x0000001104117211 */ /* 0x001fca00078ec0ff */
[----:B------:R-:W0:Y:S02]  /*e9b0*/  LDS.128 R4, [R17+0x228d0] ;  /* 0x0228d00011047984 */ /* 0x000e240000000c00 */
[----:B0-----:R-:W-:Y:S02]  /*e9c0*/  R2UR UR5, R5 ;  /* 0x00000000050572ca */ /* 0x001fe400000e0000 */
[----:B------:R-:W-:Y:S02]  /*e9d0*/  R2UR UR7, R6 ;  /* 0x00000000060772ca */ /* 0x000fe400000e0000 */
        /* <DEDUP_REMOVED lines=8> */
[----:B------:R-:W-:Y:S02]  /*ea60*/  F2FP.F16.F32.PACK_AB R26, R29, R28 ;  /* 0x0000001c1d1a723e */ /* 0x000fe400000000ff */
[----:B------:R-:W-:Y:S01]  /*ea70*/  F2FP.F16.F32.PACK_AB R32, R33, R32 ;  /* 0x000000202120723e */ /* 0x000fe200000000ff */
[----:B------:R-:W-:Y:S01]  /*ea80*/  UISETP.NE.AND.EX UP0, UPT, UR9, URZ, UPT, UP0 ;  /* 0x0000003f0900728c */ /* 0x000fe2000bf05300 */
[----:B------:R-:W-:Y:S02]  /*ea90*/  F2FP.F16.F32.PACK_AB R27, R157, R27 ;  /* 0x0000001b9d1b723e */ /* 0x000fe400000000ff */
[----:B------:R-:W-:Y:S01]  /*eaa0*/  F2FP.F16.F32.PACK_AB R33, R156, R34 ;  /* 0x000000229c21723e */ /* 0x000fe200000000ff */
[----:B------:R-:W-:Y:S01]  /*eab0*/  ULDC.64 UR8, c[0x0][0xc00] ;  /* 0x0003000000087ab9 */ /* 0x000fe20000000a00 */
[----:B------:R-:W-:Y:S01]  /*eac0*/  F2FP.F16.F32.PACK_AB R40, R41, R40 ;  /* 0x000000282928723e */ /* 0x000fe200000000ff */
[----:B------:R-:W-:Y:S01]  /*ead0*/  UIMAD.WIDE UR8, UR42, 0x4, UR8 ;  /* 0x000000042a0878a5 */ /* 0x000fe2000f8e0208 */
        /* <DEDUP_REMOVED lines=9> */
[----:B------:R-:W-:Y:S02]  /*eb70*/  MOV R170, R17 ;  /* 0x0000001100aa7202 */ /* 0x000fe40000000f00 */
[----:B0-----:R-:W-:Y:S02]  /*eb80*/  MOV R171, R4 ;  /* 0x0000000400ab7202 */ /* 0x001fe40000000f00 */
[----:B------:R-:W-:Y:S02]  /*eb90*/  F2FP.F16.F32.PACK_AB R51, R11, R51 ;  /* 0x000000330b33723e */ /* 0x000fe400000000ff */
[----:B------:R-:W-:Y:S01]  /*eba0*/  F2FP.F16.F32.PACK_AB R57, R10, R58 ;  /* 0x0000003a0a39723e */ /* 0x000fe200000000ff */
[----:B------:R-:W-:Y:S01]  /*ebb0*/  IMAD.WIDE R110, R209, 0x2, R170 ;  /* 0x00000002d16e7825 */ /* 0x000fe200078e02aa */
[----:B------:R-:W-:-:S02]  /*ebc0*/  F2FP.F16.F32.PACK_AB R64, R65, R64 ;  /* 0x000000404140723e */ /* 0x000fc400000000ff */
[----:B------:R-:W-:Y:S02]  /*ebd0*/  F2FP.F16.F32.PACK_AB R58, R61, R60 ;  /* 0x0000003c3d3a723e */ /* 0x000fe400000000ff */
[C---:B------:R-:W-:Y:S02]  /*ebe0*/  IADD3 R151, P1, R110.reuse, 0x20, RZ ;  /* 0x000000206e977810 */ /* 0x040fe40007f3e0ff */
[C---:B------:R-:W-:Y:S02]  /*ebf0*/  LOP3.LUT R5, R110.reuse, 0x380, RZ, 0xc0, !PT ;  /* 0x000003806e057812 */ /* 0x040fe400078ec0ff */
        /* <DEDUP_REMOVED lines=13> */
[----:B------:R-:W-:Y:S01]  /*ecd0*/  SHF.R.U64 R5, R5, 0x3, RZ ;  /* 0x0000000305057819 */ /* 0x000fe200000012ff */
[--C-:B------:R-:W-:Y:S01]  /*ece0*/  IMAD.X R55, RZ, RZ, R111.reuse, P2 ;  /* 0x000000ffff377224 */ /* 0x100fe200010e066f */
[C---:B------:R-:W-:Y:S01]  /*ecf0*/  IADD3 R187, P0, R110.reuse, 0x8020, RZ ;  /* 0x000080206ebb7810 */ /* 0x040fe20007f1e0ff */
[----:B------:R-:W-:Y:S01]  /*ed00*/  IMAD.X R87, RZ, RZ, R111, P1 ;  /* 0x000000ffff577224 */ /* 0x000fe200008e066f */
[----:B------:R-:W-:-:S02]  /*ed10*/  IADD3 R189, P4, R110, 0x8040, RZ ;  /* 0x000080406ebd7810 */ /* 0x000fc40007f9e0ff */
        /* <DEDUP_REMOVED lines=10> */
[----:B------:R-:W-:Y:S01]  /*edc0*/  LOP3.LUT R110, R5, R110, RZ, 0x3c, !PT ;  /* 0x0000006e056e7212 */ /* 0x000fe200078e3cff */
[--C-:B------:R-:W-:Y:S01]  /*edd0*/  IMAD.X R5, RZ, RZ, R111.reuse, P2 ;  /* 0x000000ffff057224 */ /* 0x100fe200010e066f */
[----:B------:R-:W-:Y:S01]  /*ede0*/  LOP3.LUT R12, R151, 0x380, RZ, 0xc0, !PT ;  /* 0x00000380970c7812 */ /* 0x000fe200078ec0ff */
[----:B------:R-:W-:Y:S01]  /*edf0*/  IMAD.X R7, RZ, RZ, R111, P1 ;  /* 0x000000ffff077224 */ /* 0x000fe200008e066f */
[----:B------:R-:W-:-:S02]  /*ee00*/  LOP3.LUT R14, R173, 0x380, RZ, 0xc0, !PT ;  /* 0x00000380ad0e7812 */ /* 0x000fc400078ec0ff */
[----:B------:R-:W-:Y:S02]  /*ee10*/  LOP3.LUT R20, R175, 0x380, RZ, 0xc0, !PT ;  /* 0x00000380af147812 */ /* 0x000fe400078ec0ff */
[----:B------:R-:W-:Y:S02]  /*ee20*/  LOP3.LUT R30, R177, 0x380, RZ, 0xc0, !PT ;  /* 0x00000380b11e7812 */ /* 0x000fe400078ec0ff */
[----:B------:R-:W-:Y:S01]  /*ee30*/  MOV R110, R110 ;  /* 0x0000006e006e7202 */ /* 0x000fe20000000f00 */
[----:B------:R-:W-:Y:S01]  /*ee40*/  BAR.SYNC.DEFER_BLOCKING 0x1, 0x100 ;  /* 0x0044000000007b1d */ /* 0x000fe20000010000 */
[----:B------:R-:W-:Y:S02]  /*ee50*/  LOP3.LUT R106, R4, 0x380, RZ, 0xc0, !PT ;  /* 0x00000380046a7812 */ /* 0x000fe400078ec0ff */
[----:B------:R-:W-:Y:S02]  /*ee60*/  SHF.R.U64 R12, R12, 0x3, RZ ;  /* 0x000000030c0c7819 */ /* 0x000fe400000012ff */
[----:B------:R-:W-:-:S02]  /*ee70*/  LOP3.LUT R38, R179, 0x380, RZ, 0xc0, !PT ;  /* 0x00000380b3267812 */ /* 0x000fc400078ec0ff */
[----:B------:R-:W-:Y:S02]  /*ee80*/  LOP3.LUT R111, R18, 0x380, RZ, 0xc0, !PT ;  /* 0x00000380126f7812 */ /* 0x000fe400078ec0ff */
[----:B------:R-:W-:Y:S02]  /*ee90*/  SHF.R.U64 R14, R14, 0x3, RZ ;  /* 0x000000030e0e7819 */ /* 0x000fe400000012ff */
[----:B------:R-:W-:Y:S02]  /*eea0*/  LOP3.LUT R46, R181, 0x380, RZ, 0xc0, !PT ;  /* 0x00000380b52e7812 */ /* 0x000fe400078ec0ff */
[----:B------:R-:W-:Y:S02]  /*eeb0*/  SHF.R.U64 R20, R20, 0x3, RZ ;  /* 0x0000000314147819 */ /* 0x000fe400000012ff */
[----:B------:R-:W-:Y:S02]  /*eec0*/  LOP3.LUT R54, R183, 0x380, RZ, 0xc0, !PT ;  /* 0x00000380b7367812 */ /* 0x000fe400078ec0ff */
[----:B------:R-:W-:-:S02]  /*eed0*/  LOP3.LUT R90, R187, 0x380, RZ, 0xc0, !PT ;  /* 0x00000380bb5a7812 */ /* 0x000fc400078ec0ff */
[----:B------:R-:W-:Y:S02]  /*eee0*/  SHF.R.U64 R30, R30, 0x3, RZ ;  /* 0x000000031e1e7819 */ /* 0x000fe400000012ff */
[----:B------:R-:W-:Y:S02]  /*eef0*/  LOP3.LUT R86, R185, 0x380, RZ, 0xc0, !PT ;  /* 0x00000380b9567812 */ /* 0x000fe400078ec0ff */
[----:B------:R-:W-:Y:S01]  /*ef00*/  LOP3.LUT R98, R191, 0x380, RZ, 0xc0, !PT ;  /* 0x00000380bf627812 */ /* 0x000fe200078ec0ff */
[----:B------:R0:W-:Y:S01]  /*ef10*/  STSM.16.M88.4 [R110], R24 ;  /* 0x000000186e007844 */ /* 0x0001e20000000200 */
[----:B------:R-:W-:Y:S02]  /*ef20*/  SHF.R.U64 R29, R106, 0x3, RZ ;  /* 0x000000036a1d7819 */ /* 0x000fe400000012ff */
[----:B------:R-:W-:Y:S02]  /*ef30*/  LOP3.LUT R12, R12, R151, RZ, 0x3c, !PT ;  /* 0x000000970c0c7212 */ /* 0x000fe400078e3cff */
[----:B------:R-:W-:-:S02]  /*ef40*/  SHF.R.U64 R38, R38, 0x3, RZ ;  /* 0x0000000326267819 */ /* 0x000fc400000012ff */
[----:B------:R-:W-:Y:S02]  /*ef50*/  SHF.R.U64 R111, R111, 0x3, RZ ;  /* 0x000000036f6f7819 */ /* 0x000fe400000012ff */
[----:B------:R-:W-:Y:S02]  /*ef60*/  LOP3.LUT R14, R14, R173, RZ, 0x3c, !PT ;  /* 0x000000ad0e0e7212 */ /* 0x000fe400078e3cff */
[----:B------:R-:W-:Y:S02]  /*ef70*/  SHF.R.U64 R46, R46, 0x3, RZ ;  /* 0x000000032e2e7819 */ /* 0x000fe400000012ff */
[----:B------:R-:W-:Y:S02]  /*ef80*/  LOP3.LUT R94, R189, 0x380, RZ, 0xc0, !PT ;  /* 0x00000380bd5e7812 */ /* 0x000fe400078ec0ff */
[----:B------:R-:W-:Y:S02]  /*ef90*/  LOP3.LUT R20, R20, R175, RZ, 0x3c, !PT ;  /* 0x000000af14147212 */ /* 0x000fe400078e3cff */
[----:B------:R-:W-:-:S02]  /*efa0*/  SHF.R.U64 R54, R54, 0x3, RZ ;  /* 0x0000000336367819 */ /* 0x000fc400000012ff */
[----:B------:R-:W-:Y:S02]  /*efb0*/  SHF.R.U64 R90, R90, 0x3, RZ ;  /* 0x000000035a5a7819 */ /* 0x000fe400000012ff */
[----:B------:R-:W-:Y:S02]  /*efc0*/  LOP3.LUT R30, R30, R177, RZ, 0x3c, !PT ;  /* 0x000000b11e1e7212 */ /* 0x000fe400078e3cff */
[----:B------:R-:W-:Y:S02]  /*efd0*/  SHF.R.U64 R86, R86, 0x3, RZ ;  /* 0x0000000356567819 */ /* 0x000fe400000012ff */
[----:B------:R-:W-:Y:S02]  /*efe0*/  LOP3.LUT R102, R193, 0x380, RZ, 0xc0, !PT ;  /* 0x00000380c1667812 */ /* 0x000fe400078ec0ff */
[----:B------:R-:W-:Y:S02]  /*eff0*/  SHF.R.U64 R98, R98, 0x3, RZ ;  /* 0x0000000362627819 */ /* 0x000fe400000012ff */
[----:B------:R-:W-:-:S02]  /*f000*/  LOP3.LUT R106, R29, R4, RZ, 0x3c, !PT ;  /* 0x000000041d6a7212 */ /* 0x000fc400078e3cff */
[----:B------:R-:W-:Y:S02]  /*f010*/  LOP3.LUT R38, R38, R179, RZ, 0x3c, !PT ;  /* 0x000000b326267212 */ /* 0x000fe400078e3cff */
[----:B------:R-:W-:Y:S02]  /*f020*/  LOP3.LUT R4, R111, R18, RZ, 0x3c, !PT ;  /* 0x000000126f047212 */ /* 0x000fe400078e3cff */
[----:B------:R-:W-:Y:S02]  /*f030*/  MOV R28, R12 ;  /* 0x0000000c001c7202 */ /* 0x000fe40000000f00 */
[----:B------:R-:W-:Y:S02]  /*f040*/  LOP3.LUT R46, R46, R181, RZ, 0x3c, !PT ;  /* 0x000000b52e2e7212 */ /* 0x000fe400078e3cff */
[----:B------:R-:W-:Y:S01]  /*f050*/  SHF.R.U64 R94, R94, 0x3, RZ ;  /* 0x000000035e5e7819 */ /* 0x000fe200000012ff */
[----:B------:R0:W-:Y:S01]  /*f060*/  STSM.16.M88.4 [R28], R32 ;  /* 0x000000201c007844 */ /* 0x0001e20000000200 */
[----:B------:R-:W-:-:S02]  /*f070*/  MOV R18, R14 ;  /* 0x0000000e00127202 */ /* 0x000fc40000000f00 */
[----:B------:R-:W-:Y:S02]  /*f080*/  LOP3.LUT R54, R54, R183, RZ, 0x3c, !PT ;  /* 0x000000b736367212 */ /* 0x000fe400078e3cff */
[----:B------:R-:W-:Y:S01]  /*f090*/  LOP3.LUT R90, R90, R187, RZ, 0x3c, !PT ;  /* 0x000000bb5a5a7212 */ /* 0x000fe200078e3cff */
[----:B------:R0:W-:Y:S01]  /*f0a0*/  STSM.16.M88.4 [R18], R40 ;  /* 0x0000002812007844 */ /* 0x0001e20000000200 */
[----:B------:R-:W-:Y:S02]  /*f0b0*/  LOP3.LUT R151, R6, 0x380, RZ, 0xc0, !PT ;  /* 0x0000038006977812 */ /* 0x000fe400078ec0ff */
[----:B------:R-:W-:Y:S02]  /*f0c0*/  MOV R20, R20 ;  /* 0x0000001400147202 */ /* 0x000fe40000000f00 */
[----:B------:R-:W-:Y:S02]  /*f0d0*/  LOP3.LUT R86, R86, R185, RZ, 0x3c, !PT ;  /* 0x000000b956567212 */ /* 0x000fe400078e3cff */
[----:B------:R-:W-:Y:S01]  /*f0e0*/  SHF.R.U64 R102, R102, 0x3, RZ ;  /* 0x0000000366667819 */ /* 0x000fe200000012ff */
[----:B------:R0:W-:Y:S01]  /*f0f0*/  STSM.16.M88.4 [R20], R48 ;  /* 0x0000003014007844 */ /* 0x0001e20000000200 */
[----:B------:R-:W-:-:S02]  /*f100*/  LOP3.LUT R98, R98, R191, RZ, 0x3c, !PT ;  /* 0x000000bf62627212 */ /* 0x000fc400078e3cff */
[----:B------:R-:W-:Y:S02]  /*f110*/  MOV R30, R30 ;  /* 0x0000001e001e7202 */ /* 0x000fe40000000f00 */
        /* <DEDUP_REMOVED lines=10> */
[----:B------:R-:W-:Y:S02]  /*f1c0*/  LOP3.LUT R94, R94, R189, RZ, 0x3c, !PT ;  /* 0x000000bd5e5e7212 */ /* 0x000fe400078e3cff */
[----:B------:R-:W-:Y:S02]  /*f1d0*/  MOV R46, R46 ;  /* 0x0000002e002e7202 */ /* 0x000fe40000000f00 */
[----:B------:R-:W-:-:S02]  /*f1e0*/  F2FP.F16.F32.PACK_AB R74, R77, R76 ;  /* 0x0000004c4d4a723e */ /* 0x000fc400000000ff */
[----:B------:R-:W-:Y:S02]  /*f1f0*/  F2FP.F16.F32.PACK_AB R75, R75, R78 ;  /* 0x0000004e4b4b723e */ /* 0x000fe400000000ff */
[----:B------:R-:W-:Y:S02]  /*f200*/  F2FP.F16.F32.PACK_AB R88, R89, R88 ;  /* 0x000000585958723e */ /* 0x000fe400000000ff */
[----:B------:R-:W-:Y:S01]  /*f210*/  F2FP.F16.F32.PACK_AB R96, R97, R96 ;  /* 0x000000606160723e */ /* 0x000fe200000000ff */
[----:B------:R0:W-:Y:S01]  /*f220*/  STSM.16.M88.4 [R46], R72 ;  /* 0x000000482e007844 */ /* 0x0001e20000000200 */
[----:B------:R-:W-:Y:S02]  /*f230*/  F2FP.F16.F32.PACK_AB R81, R83, R82 ;  /* 0x000000525351723e */ /* 0x000fe400000000ff */
[----:B------:R-:W-:Y:S02]  /*f240*/  F2FP.F16.F32.PACK_AB R104, R105, R104 ;  /* 0x000000686968723e */ /* 0x000fe400000000ff */
[----:B------:R-:W-:-:S02]  /*f250*/  F2FP.F16.F32.PACK_AB R112, R113, R112 ;  /* 0x000000707170723e */ /* 0x000fc400000000ff */
[----:B------:R-:W-:Y:S02]  /*f260*/  F2FP.F16.F32.PACK_AB R120, R121, R120 ;  /* 0x000000787978723e */ /* 0x000fe400000000ff */
[----:B------:R-:W-:Y:S02]  /*f270*/  F2FP.F16.F32.PACK_AB R128, R129, R128 ;  /* 0x000000808180723e */ /* 0x000fe400000000ff */
[----:B------:R-:W-:Y:S02]  /*f280*/  F2FP.F16.F32.PACK_AB R136, R137, R136 ;  /* 0x000000888988723e */ /* 0x000fe400000000ff */
[----:B------:R-:W-:Y:S01]  /*f290*/  F2FP.F16.F32.PACK_AB R144, R145, R144 ;  /* 0x000000909190723e */ /* 0x000fe200000000ff */
[----:B------:R-:W-:Y:S01]  /*f2a0*/  ULDC UR10, c[0x0][0xa88] ;  /* 0x0002a200000a7ab9 */ /* 0x000fe20000000800 */
[----:B------:R-:W-:Y:S01]  /*f2b0*/  SHF.R.U64 R151, R151, 0x3, RZ ;  /* 0x0000000397977819 */ /* 0x000fe200000012ff */
[----:B------:R-:W-:Y:S01]  /*f2c0*/  UMOV UR4, URZ ;  /* 0x0000003f00047c82 */ /* 0x000fe20008000000 */
[----:B------:R-:W-:Y:S01]  /*f2d0*/  MOV R54, R54 ;  /* 0x0000003600367202 */ /* 0x000fe20000000f00 */
[----:B------:R-:W1:Y:S01]  /*f2e0*/  LDC R77, c[0x0][0xbe8] ;  /* 0x0002fa00ff4d7b82 */ /* 0x000e620000000800 */
[----:B------:R-:W-:-:S02]  /*f2f0*/  MOV R15, R90 ;  /* 0x0000005a000f7202 */ /* 0x000fc40000000f00 */
[----:B------:R-:W-:Y:S02]  /*f300*/  F2FP.F16.F32.PACK_AB R82, R85, R84 ;  /* 0x000000545552723e */ /* 0x000fe400000000ff */
[----:B------:R-:W-:Y:S02]  /*f310*/  F2FP.F16.F32.PACK_AB R83, R70, R62 ;  /* 0x0000003e4653723e */ /* 0x000fe400000000ff */
[----:B------:R-:W-:Y:S02]  /*f320*/  LOP3.LUT R102, R102, R193, RZ, 0x3c, !PT ;  /* 0x000000c166667212 */ /* 0x000fe400078e3cff */
[----:B------:R-:W-:Y:S01]  /*f330*/  MOV R86, R86 ;  /* 0x0000005600567202 */ /* 0x000fe20000000f00 */
[----:B------:R0:W-:Y:S01]  /*f340*/  STSM.16.M88.4 [R54], R80 ;  /* 0x0000005036007844 */ /* 0x0001e20000000200 */
[----:B------:R-:W-:Y:S02]  /*f350*/  MOV R14, R98 ;  /* 0x00000062000e7202 */ /* 0x000fe40000000f00 */
[----:B------:R-:W-:-:S02]  /*f360*/  F2FP.F16.F32.PACK_AB R89, R159, R79 ;  /* 0x0000004f9f59723e */ /* 0x000fc400000000ff */
[----:B------:R-:W-:Y:S02]  /*f370*/  F2FP.F16.F32.PACK_AB R90, R93, R92 ;  /* 0x0000005c5d5a723e */ /* 0x000fe400000000ff */
[----:B------:R-:W-:Y:S02]  /*f380*/  F2FP.F16.F32.PACK_AB R91, R161, R160 ;  /* 0x000000a0a15b723e */ /* 0x000fe400000000ff */
[----:B------:R-:W-:Y:S02]  /*f390*/  MOV R13, R106 ;  /* 0x0000006a000d7202 */ /* 0x000fe40000000f00 */
[----:B------:R-:W-:Y:S01]  /*f3a0*/  F2FP.F16.F32.PACK_AB R97, R163, R162 ;  /* 0x000000a2a361723e */ /* 0x000fe200000000ff */
[----:B------:R0:W-:Y:S01]  /*f3b0*/  STSM.16.M88.4 [R86], R88 ;  /* 0x0000005856007844 */ /* 0x0001e20000000200 */
[----:B------:R-:W-:Y:S02]  /*f3c0*/  F2FP.F16.F32.PACK_AB R98, R101, R100 ;  /* 0x000000646562723e */ /* 0x000fe400000000ff */
[----:B------:R-:W-:-:S02]  /*f3d0*/  F2FP.F16.F32.PACK_AB R99, R165, R164 ;  /* 0x000000a4a563723e */ /* 0x000fc400000000ff */
[----:B------:R-:W-:Y:S02]  /*f3e0*/  MOV R94, R94 ;  /* 0x0000005e005e7202 */ /* 0x000fe40000000f00 */
[----:B------:R-:W-:Y:S01]  /*f3f0*/  F2FP.F16.F32.PACK_AB R105, R167, R166 ;  /* 0x000000a6a769723e */ /* 0x000fe200000000ff */
[----:B------:R0:W-:Y:S01]  /*f400*/  STSM.16.M88.4 [R15], R96 ;  /* 0x000000600f007844 */ /* 0x0001e20000000200 */
[----:B------:R-:W-:Y:S02]  /*f410*/  F2FP.F16.F32.PACK_AB R106, R109, R108 ;  /* 0x0000006c6d6a723e */ /* 0x000fe400000000ff */
[----:B------:R-:W-:Y:S02]  /*f420*/  F2FP.F16.F32.PACK_AB R107, R169, R168 ;  /* 0x000000a8a96b723e */ /* 0x000fe400000000ff */
[----:B------:R-:W-:Y:S02]  /*f430*/  F2FP.F16.F32.PACK_AB R113, R115, R114 ;  /* 0x000000727371723e */ /* 0x000fe400000000ff */
[----:B------:R-:W-:Y:S01]  /*f440*/  LOP3.LUT R6, R151, R6, RZ, 0x3c, !PT ;  /* 0x0000000697067212 */ /* 0x000fe200078e3cff */
[----:B------:R0:W-:Y:S01]  /*f450*/  STSM.16.M88.4 [R94], R104 ;  /* 0x000000685e007844 */ /* 0x0001e20000000200 */
[----:B------:R-:W-:-:S02]  /*f460*/  F2FP.F16.F32.PACK_AB R114, R117, R116 ;  /* 0x000000747572723e */ /* 0x000fc400000000ff */
[----:B------:R-:W-:Y:S02]  /*f470*/  F2FP.F16.F32.PACK_AB R115, R119, R118 ;  /* 0x000000767773723e */ /* 0x000fe400000000ff */
[----:B------:R-:W-:Y:S02]  /*f480*/  F2FP.F16.F32.PACK_AB R121, R123, R122 ;  /* 0x0000007a7b79723e */ /* 0x000fe400000000ff */
[----:B------:R-:W-:Y:S01]  /*f490*/  MOV R102, R102 ;  /* 0x0000006600667202 */ /* 0x000fe20000000f00 */
[----:B------:R0:W-:Y:S01]  /*f4a0*/  STSM.16.M88.4 [R14], R112 ;  /* 0x000000700e007844 */ /* 0x0001e20000000200 */
[----:B------:R-:W-:Y:S02]  /*f4b0*/  F2FP.F16.F32.PACK_AB R122, R125, R124 ;  /* 0x0000007c7d7a723e */ /* 0x000fe400000000ff */
[----:B------:R-:W-:Y:S02]  /*f4c0*/  F2FP.F16.F32.PACK_AB R123, R127, R126 ;  /* 0x0000007e7f7b723e */ /* 0x000fe400000000ff */
[----:B------:R-:W-:-:S02]  /*f4d0*/  F2FP.F16.F32.PACK_AB R129, R131, R130 ;  /* 0x000000828381723e */ /* 0x000fc400000000ff */
[----:B------:R-:W-:Y:S01]  /*f4e0*/  F2FP.F16.F32.PACK_AB R130, R133, R132 ;  /* 0x000000848582723e */ /* 0x000fe200000000ff */
[----:B------:R0:W-:Y:S01]  /*f4f0*/  STSM.16.M88.4 [R102], R120 ;  /* 0x0000007866007844 */ /* 0x0001e20000000200 */
[----:B------:R-:W-:Y:S02]  /*f500*/  F2FP.F16.F32.PACK_AB R131, R135, R134 ;  /* 0x000000868783723e */ /* 0x000fe400000000ff */
[----:B------:R-:W-:Y:S02]  /*f510*/  F2FP.F16.F32.PACK_AB R137, R139, R138 ;  /* 0x0000008a8b89723e */ /* 0x000fe400000000ff */
[----:B------:R-:W-:Y:S01]  /*f520*/  MOV R12, R4 ;  /* 0x00000004000c7202 */ /* 0x000fe20000000f00 */
[----:B------:R0:W-:Y:S01]  /*f530*/  STSM.16.M88.4 [R13], R128 ;  /* 0x000000800d007844 */ /* 0x0001e20000000200 */
[----:B------:R-:W-:Y:S01]  /*f540*/  F2FP.F16.F32.PACK_AB R138, R141, R140 ;  /* 0x0000008c8d8a723e */ /* 0x000fe200000000ff */
[----:B------:R-:W-:Y:S01]  /*f550*/  IMAD.U32 R4, RZ, RZ, UR8 ;  /* 0x00000008ff047e24 */ /* 0x000fe2000f8e00ff */
[----:B------:R-:W-:Y:S01]  /*f560*/  F2FP.F16.F32.PACK_AB R139, R143, R142 ;  /* 0x0000008e8f8b723e */ /* 0x000fe200000000ff */
[----:B------:R-:W-:Y:S01]  /*f570*/  IMAD.U32 R5, RZ, RZ, UR9 ;  /* 0x00000009ff057e24 */ /* 0x000fe2000f8e00ff */
[----:B------:R-:W-:Y:S01]  /*f580*/  F2FP.F16.F32.PACK_AB R145, R147, R146 ;  /* 0x000000929391723e */ /* 0x000fe200000000ff */
[----:B------:R-:W-:Y:S01]  /*f590*/  ULDC.64 UR8, c[0x0][0xc08] ;  /* 0x0003020000087ab9 */ /* 0x000fe20000000a00 */
[----:B------:R-:W-:Y:S01]  /*f5a0*/  MOV R6, R6 ;  /* 0x0000000600067202 */ /* 0x000fe20000000f00 */
[----:B------:R0:W-:Y:S01]  /*f5b0*/  STSM.16.M88.4 [R12], R136 ;  /* 0x000000880c007844 */ /* 0x0001e20000000200 */
[----:B------:R-:W-:-:S02]  /*f5c0*/  F2FP.F16.F32.PACK_AB R146, R149, R148 ;  /* 0x000000949592723e */ /* 0x000fc400000000ff */
[----:B------:R-:W-:Y:S02]  /*f5d0*/  F2FP.F16.F32.PACK_AB R147, R0, R150 ;  /* 0x000000960093723e */ /* 0x000fe400000000ff */
[----:B------:R-:W-:-:S03]  /*f5e0*/  PLOP3.LUT P0, PT, PT, PT, UP0, 0x80, 0x0 ;  /* 0x000000000000781c */ /* 0x000fc60003f0f008 */
[----:B------:R0:W-:Y:S01]  /*f5f0*/  STSM.16.M88.4 [R6], R144 ;  /* 0x0000009006007844 */ /* 0x0001e20000000200 */
[----:B------:R-:W-:Y:S09]  /*f600*/  BAR.SYNC.DEFER_BLOCKING 0x1, 0x100 ;  /* 0x0044000000007b1d */ /* 0x000ff20000010000 */
[----:B------:R-:W2:Y:S01]  /*f610*/  @P0 LDG.E R0, desc[UR46][R4.64] ;  /* 0x0000002e04000981 */ /* 0x000ea2000c1e1900 */
[----:B------:R-:W-:Y:S01]  /*f620*/  UISETP.NE.U32.AND UP1, UPT, UR8, URZ, UPT ;  /* 0x0000003f0800728c */ /* 0x000fe2000bf25070 */
[----:B-1----:R-:W-:-:S03]  /*f630*/  ISETP.NE.AND P1, PT, R77, 0x1, PT ;  /* 0x000000014d00780c */ /* 0x002fc60003f25270 */
[----:B------:R-:W-:-:S06]  /*f640*/  UISETP.NE.AND.EX UP1, UPT, UR9, URZ, UPT, UP1 ;  /* 0x0000003f0900728c */ /* 0x000fcc000bf25310 */
[----:B------:R-:W-:-:S04]  /*f650*/  PLOP3.LUT P2, PT, PT, PT, UP1, 0x80, 0x0 ;  /* 0x000000000000781c */ /* 0x000fc80003f4f018 */
[----:B------:R-:W1:Y:S01]  /*f660*/  @P1 LDC R7, c[0x0][0xbec] ;  /* 0x0002fb00ff071b82 */ /* 0x000e620000000800 */
[----:B------:R-:W-:Y:S02]  /*f670*/  @UP1 ULDC.64 UR8, c[0x0][0xc08] ;  /* 0x0003020000081ab9 */ /* 0x000fe40000000a00 */
[----:B------:R-:W-:-:S05]  /*f680*/  @UP1 UIMAD.WIDE UR8, UR42, 0x4, UR8 ;  /* 0x000000042a0818a5 */ /* 0x000fca000f8e0208 */
[----:B------:R-:W3:Y:S01]  /*f690*/  @P1 LDC R8, c[0x0][0xbf0] ;  /* 0x0002fc00ff081b82 */ /* 0x000ee20000000800 */
[----:B------:R-:W-:Y:S02]  /*f6a0*/  IMAD.U32 R10, RZ, RZ, UR8 ;  /* 0x00000008ff0a7e24 */ /* 0x000fe4000f8e00ff */
[----:B------:R-:W-:Y:S01]  /*f6b0*/  IMAD.U32 R11, RZ, RZ, UR9 ;  /* 0x00000009ff0b7e24 */ /* 0x000fe2000f8e00ff */
[----:B--2---:R-:W-:Y:S01]  /*f6c0*/  @P0 R2UR UR4, R0 ;  /* 0x00000000000402ca */ /* 0x004fe200000e0000 */
[----:B------:R-:W-:-:S06]  /*f6d0*/  IMAD.U32 R0, RZ, RZ, UR10 ;  /* 0x0000000aff007e24 */ /* 0x000fcc000f8e00ff */
[----:B------:R0:W5:Y:S01]  /*f6e0*/  @P2 LDG.E R0, desc[UR46][R10.64] ;  /* 0x0000002e0a002981 */ /* 0x000162000c1e1900 */
[----:B-1-3--:R-:W-:Y:S07]  /*f6f0*/  @P2 BRA `(.L_x_2594) ;  /* 0x0000000000102947 */ /* 0x00afee0003800000 */
[----:B------:R-:W-:Y:S05]  /*f700*/  @!P0 BRA `(.L_x_2594) ;  /* 0x00000000000c8947 */ /* 0x000fea0003800000 */
[----:B------:R-:W2:Y:S04]  /*f710*/  LDG.E R9, desc[UR46][R4.64] ;  /* 0x0000002e04097981 */ /* 0x000ea8000c1e1900 */
[----:B-----5:R-:W2:Y:S02]  /*f720*/  LDG.E R0, desc[UR46][R4.64+0x4] ;  /* 0x0000042e04007981 */ /* 0x020ea4000c1e1900 */
[----:B--2---:R-:W-:-:S07]  /*f730*/  IMAD.IADD R0, R0, 0x1, -R9 ;  /* 0x0000000100007824 */ /* 0x004fce00078e0a09 */
.L_x_2594:
[----:B------:R-:W-:Y:S01]  /*f740*/  USHF.R.S32.HI UR9, URZ, 0x1f, UR4 ;  /* 0x0000001f3f097899 */ /* 0x000fe20008011404 */
[----:B0-----:R-:W-:Y:S01]  /*f750*/  VIADD R10, R23, UR43 ;  /* 0x0000002b170a7c36 */ /* 0x001fe20008000000 */
[----:B------:R-:W-:Y:S01]  /*f760*/  USHF.R.S32.HI UR16, URZ, 0x1f, UR41 ;  /* 0x0000001f3f107899 */ /* 0x000fe20008011429 */
[----:B------:R-:W-:Y:S01]  /*f770*/  VIADD R14, R208, UR43 ;  /* 0x0000002bd00e7c36 */ /* 0x000fe20008000000 */
[----:B------:R-:W-:Y:S01]  /*f780*/  ULDC.64 UR14, c[0x0][0xb90] ;  /* 0x0002e400000e7ab9 */ /* 0x000fe20000000a00 */
[----:B------:R-:W-:Y:S01]  /*f790*/  UMOV UR8, UR4 ;  /* 0x0000000400087c82 */ /* 0x000fe20008000000 */
[----:B------:R-:W-:Y:S01]  /*f7a0*/  UIMAD UR12, UR16, UR14, URZ ;  /* 0x0000000e100c72a4 */ /* 0x000fe2000f8e023f */
[----:B------:R-:W-:Y:S01]  /*f7b0*/  @P1 IMAD.HI.U32 R5, R10, R7, RZ ;  /* 0x000000070a051227 */ /* 0x000fe200078e00ff */
[----:B------:R-:W-:Y:S01]  /*f7c0*/  UIMAD.WIDE.U32 UR10, UR41, UR14, UR8 ;  /* 0x0000000e290a72a5 */ /* 0x000fe2000f8e0008 */
[----:B------:R-:W0:Y:S01]  /*f7d0*/  @P1 LDC R79, c[0x0][0xbf0] ;  /* 0x0002fc00ff4f1b82 */ /* 0x000e220000000800 */
[----:B------:R-:W-:Y:S01]  /*f7e0*/  USHF.R.S32.HI UR8, URZ, 0x1f, UR42 ;  /* 0x0000001f3f087899 */ /* 0x000fe2000801142a */
[----:B------:R-:W-:Y:S01]  /*f7f0*/  IMAD.MOV.U32 R4, RZ, RZ, R10 ;  /* 0x000000ffff047224 */ /* 0x000fe200078e000a */
[----:B------:R-:W-:Y:S01]  /*f800*/  UIMAD UR12, UR41, UR15, UR12 ;  /* 0x0000000f290c72a4 */ /* 0x000fe2000f8e020c */
[----:B------:R-:W-:Y:S01]  /*f810*/  @P1 SHF.R.U32.HI R4, RZ, R8, R5 ;  /* 0x00000008ff041219 */ /* 0x000fe20000011605 */
[----:B------:R-:W-:Y:S01]  /*f820*/  USEL UR18, UR8, URZ, !UP0 ;  /* 0x0000003f08127287 */ /* 0x000fe2000c000000 */
[----:B------:R-:W-:Y:S01]  /*f830*/  IMAD R5, R204, 0x40, R22 ;  /* 0x00000040cc057824 */ /* 0x000fe200078e0216 */
[----:B------:R-:W-:Y:S01]  /*f840*/  ULDC.64 UR14, c[0x0][0xb98] ;  /* 0x0002e600000e7ab9 */ /* 0x000fe20000000a00 */
[----:B------:R-:W-:Y:S01]  /*f850*/  USEL UR17, UR42, URZ, !UP0 ;  /* 0x0000003f2a117287 */ /* 0x000fe2000c000000 */
[----:B------:R-:W-:Y:S01]  /*f860*/  IMAD.MOV R6, RZ, RZ, -R4 ;  /* 0x000000ffff067224 */ /* 0x000fe200078e0a04 */
[----:B------:R-:W-:Y:S01]  /*f870*/  UIMAD UR8, UR18, UR14, URZ ;  /* 0x0000000e120872a4 */ /* 0x000fe2000f8e023f */
[----:B------:R-:W-:Y:S01]  /*f880*/  IMAD.WIDE R170, R5, 0x2, R170 ;  /* 0x0000000205aa7825 */ /* 0x000fe200078e02aa */
[----:B------:R-:W-:Y:S01]  /*f890*/  UIADD3 UR11, UR11, UR12, URZ ;  /* 0x0000000c0b0b7290 */ /* 0x000fe2000fffe03f */
[----:B------:R-:W-:Y:S01]  /*f8a0*/  SHF.R.S32.HI R5, RZ, 0x1f, R4 ;  /* 0x0000001fff057819 */ /* 0x000fe20000011404 */
[----:B------:R-:W-:Y:S01]  /*f8b0*/  UIMAD UR8, UR17, UR15, UR8 ;  /* 0x0000000f110872a4 */ /* 0x000fe2000f8e0208 */
[----:B------:R-:W-:Y:S01]  /*f8c0*/  IMAD R7, R77, R6, R10 ;  /* 0x000000064d077224 */ /* 0x000fe200078e020a */
[----:B------:R-:W-:Y:S01]  /*f8d0*/  UIMAD.WIDE.U32 UR10, UR17, UR14, UR10 ;  /* 0x0000000e110a72a5 */ /* 0x000fe2000f8e000a */
[----:B------:R-:W-:Y:S01]  /*f8e0*/  IADD3 R29, P2, R170, 0x5000, RZ ;  /* 0x00005000aa1d7810 */ /* 0x000fe20007f5e0ff */
[----:B-----5:R-:W-:Y:S01]  /*f8f0*/  IMAD R81, R0, R77, RZ ;  /* 0x0000004d00517224 */ /* 0x020fe200078e02ff */
[----:B------:R-:W-:Y:S01]  /*f900*/  IADD3 R53, P3, R170, 0x4000, RZ ;  /* 0x00004000aa357810 */ /* 0x000fe20007f7e0ff */
[----:B------:R-:W-:Y:S01]  /*f910*/  IMAD.U32 R8, RZ, RZ, UR8 ;  /* 0x00000008ff087e24 */ /* 0x000fe2000f8e00ff */
[----:B------:R-:W-:Y:S01]  /*f920*/  SHF.R.S32.HI R6, RZ, 0x1f, R7 ;  /* 0x0000001fff067819 */ /* 0x000fe20000011407 */
[----:B------:R-:W-:Y:S01]  /*f930*/  ULDC.64 UR12, c[0x0][0xaa0] ;  /* 0x0002a800000c7ab9 */ /* 0x000fe20000000a00 */
[----:B------:R-:W-:-:S02]  /*f940*/  IADD3 R4, P0, R4, UR10, RZ ;  /* 0x0000000a04047c10 */ /* 0x000fc4000ff1e0ff */
[----:B------:R-:W-:Y:S02]  /*f950*/  LOP3.LUT R28, R29, 0x380, RZ, 0xc0, !PT ;  /* 0x000003801d1c7812 */ /* 0x000fe400078ec0ff */
[----:B------:R-:W-:Y:S01]  /*f960*/  IADD3.X R5, R5, UR11, R8, P0, !PT ;  /* 0x0000000b05057c10 */ /* 0x000fe200087fe408 */
[----:B------:R-:W-:Y:S01]  /*f970*/  ULDC.64 UR10, c[0x0][0xb88] ;  /* 0x0002e200000a7ab9 */ /* 0x000fe20000000a00 */
[----:B------:R-:W-:Y:S01]  /*f980*/  SHF.R.U64 R28, R28, 0x3, RZ ;  /* 0x000000031c1c7819 */ /* 0x000fe200000012ff */
[----:B------:R-:W-:Y:S01]  /*f990*/  IMAD R6, R6, UR10, RZ ;  /* 0x0000000a06067c24 */ /* 0x000fe2000f8e02ff */
[----:B------:R-:W-:Y:S01]  /*f9a0*/  LOP3.LUT R52, R53, 0x380, RZ, 0xc0, !PT ;  /* 0x0000038035347812 */ /* 0x000fe200078ec0ff */
[C---:B------:R-:W-:Y:S01]  /*f9b0*/  IMAD.WIDE.U32 R4, R7.reuse, UR10, R4 ;  /* 0x0000000a07047c25 */ /* 0x040fe2000f8e0004 */
[----:B------:R-:W-:Y:S02]  /*f9c0*/  LOP3.LUT R28, R28, R29, RZ, 0x3c, !PT ;  /* 0x0000001d1c1c7212 */ /* 0x000fe400078e3cff */
[----:B------:R-:W-:Y:S01]  /*f9d0*/  SHF.R.U64 R52, R52, 0x3, RZ ;  /* 0x0000000334347819 */ /* 0x000fe200000012ff */
[----:B------:R-:W-:Y:S01]  /*f9e0*/  IMAD R11, R7, UR11, R6 ;  /* 0x0000000b070b7c24 */ /* 0x000fe2000f8e0206 */
[----:B------:R-:W-:Y:S01]  /*f9f0*/  ULDC.64 UR10, c[0x0][0xb50] ;  /* 0x0002d400000a7ab9 */ /* 0x000fe20000000a00 */
[----:B------:R-:W-:Y:S01]  /*fa00*/  IMAD.X R29, RZ, RZ, R171, P2 ;  /* 0x000000ffff1d7224 */ /* 0x000fe200010e06ab */
[----:B------:R-:W-:Y:S01]  /*fa10*/  LEA R6, P0, R4, UR10, 0x2 ;  /* 0x0000000a04067c11 */ /* 0x000fe2000f8010ff */
[----:B------:R-:W-:Y:S01]  /*fa20*/  IMAD.IADD R5, R5, 0x1, R11 ;  /* 0x0000000105057824 */ /* 0x000fe200078e020b */
[----:B------:R-:W-:-:S02]  /*fa30*/  IADD3 R45, P2, R170, 0xb000, RZ ;  /* 0x0000b000aa2d7810 */ /* 0x000fc40007f5e0ff */
[----:B------:R-:W-:Y:S01]  /*fa40*/  LOP3.LUT R52, R52, R53, RZ, 0x3c, !PT ;  /* 0x0000003534347212 */ /* 0x000fe200078e3cff */
[----:B------:R-:W-:Y:S01]  /*fa50*/  SHFL.IDX PT, R20, R6, RZ, 0x1c1f ;  /* 0x001c1fff06147589 */ /* 0x000fe200000e0000 */
[----:B------:R-:W-:Y:S01]  /*fa60*/  LEA.HI.X R10, R4, UR11, R5, 0x2, P0 ;  /* 0x0000000b040a7c11 */ /* 0x000fe200080f1405 */
[----:B------:R-:W-:Y:S01]  /*fa70*/  VIADD R4, R14, 0x8 ;  /* 0x000000080e047836 */ /* 0x000fe20000000000 */
[----:B------:R-:W-:Y:S01]  /*fa80*/  IADD3 R25, P0, R170, 0x3000, RZ ;  /* 0x00003000aa197810 */ /* 0x000fe20007f1e0ff */
[----:B------:R-:W-:Y:S01]  /*fa90*/  SHFL.IDX PT, R42, R6, 0x1, 0x1c1f ;  /* 0x003c1f00062a7f89 */ /* 0x000fe200000e0000 */
[----:B------:R-:W-:Y:S01]  /*faa0*/  LOP3.LUT R44, R45, 0x380, RZ, 0xc0, !PT ;  /* 0x000003802d2c7812 */ /* 0x000fe200078ec0ff */
[----:B------:R-:W-:Y:S01]  /*fab0*/  IMAD.X R53, RZ, RZ, R171, P3 ;  /* 0x000000ffff357224 */ /* 0x000fe200018e06ab */
[----:B------:R-:W-:Y:S01]  /*fac0*/  LOP3.LUT R24, R25, 0x380, RZ, 0xc0, !PT ;  /* 0x0000038019187812 */ /* 0x000fe200078ec0ff */
[----:B------:R-:W1:Y:S01]  /*fad0*/  SHFL.IDX PT, R21, R10, RZ, 0x1c1f ;  /* 0x001c1fff0a157589 */ /* 0x000e6200000e0000 */
[----:B------:R-:W-:-:S02]  /*fae0*/  SHF.R.U64 R44, R44, 0x3, RZ ;  /* 0x000000032c2c7819 */ /* 0x000fc400000012ff */
[----:B------:R-:W-:Y:S01]  /*faf0*/  SHF.R.U64 R24, R24, 0x3, RZ ;  /* 0x0000000318187819 */ /* 0x000fe200000012ff */
[----:B------:R-:W2:Y:S01]  /*fb00*/  SHFL.IDX PT, R43, R10, 0x1, 0x1c1f ;  /* 0x003c1f000a2b7f89 */ /* 0x000ea200000e0000 */
[----:B------:R-:W-:Y:S01]  /*fb10*/  LOP3.LUT R44, R44, R45, RZ, 0x3c, !PT ;  /* 0x0000002d2c2c7212 */ /* 0x000fe200078e3cff */
[--C-:B------:R-:W-:Y:S01]  /*fb20*/  IMAD.X R45, RZ, RZ, R171.reuse, P2 ;  /* 0x000000ffff2d7224 */ /* 0x100fe200010e06ab */
[----:B------:R-:W-:Y:S01]  /*fb30*/  LOP3.LUT R24, R24, R25, RZ, 0x3c, !PT ;  /* 0x0000001918187212 */ /* 0x000fe200078e3cff */
[----:B------:R-:W-:Y:S01]  /*fb40*/  IMAD.X R25, RZ, RZ, R171, P0 ;  /* 0x000000ffff197224 */ /* 0x000fe200000e06ab */
[C---:B------:R-:W-:Y:S02]  /*fb50*/  IADD3 R57, P0, R170.reuse, 0x9000, RZ ;  /* 0x00009000aa397810 */ /* 0x040fe40007f1e0ff */
[----:B------:R-:W-:Y:S02]  /*fb60*/  IADD3 R41, P3, R170, 0xa000, RZ ;  /* 0x0000a000aa297810 */ /* 0x000fe40007f7e0ff */
[----:B------:R-:W-:-:S02]  /*fb70*/  LOP3.LUT R56, R57, 0x380, RZ, 0xc0, !PT ;  /* 0x0000038039387812 */ /* 0x000fc400078ec0ff */
[----:B------:R-:W-:Y:S02]  /*fb80*/  IADD3 R9, P5, R170, 0x1000, RZ ;  /* 0x00001000aa097810 */ /* 0x000fe40007fbe0ff */
[----:B------:R-:W-:Y:S02]  /*fb90*/  SHF.R.U64 R56, R56, 0x3, RZ ;  /* 0x0000000338387819 */ /* 0x000fe400000012ff */
[----:B------:R-:W-:Y:S02]  /*fba0*/  IADD3 R13, P4, R170, 0x2000, RZ ;  /* 0x00002000aa0d7810 */ /* 0x000fe40007f9e0ff */
[----:B------:R-:W-:Y:S01]  /*fbb0*/  LOP3.LUT R56, R56, R57, RZ, 0x3c, !PT ;  /* 0x0000003938387212 */ /* 0x000fe200078e3cff */
[----:B------:R-:W-:Y:S01]  /*fbc0*/  IMAD.X R57, RZ, RZ, R171, P0 ;  /* 0x000000ffff397224 */ /* 0x000fe200000e06ab */
[----:B------:R-:W-:Y:S02]  /*fbd0*/  LOP3.LUT P0, RZ, R205, 0x3, RZ, 0xc0, !PT ;  /* 0x00000003cdff7812 */ /* 0x000fe4000780c0ff */
[----:B------:R-:W-:-:S02]  /*fbe0*/  LOP3.LUT R40, R41, 0x380, RZ, 0xc0, !PT ;  /* 0x0000038029287812 */ /* 0x000fc400078ec0ff */
[-C--:B------:R-:W-:Y:S02]  /*fbf0*/  ISETP.GE.OR P2, PT, R14, R81.reuse, P0 ;  /* 0x000000510e00720c */ /* 0x080fe40000746670 */
[----:B------:R-:W-:Y:S02]  /*fc00*/  ISETP.GE.OR P0, PT, R4, R81, P0 ;  /* 0x000000510400720c */ /* 0x000fe40000706670 */
[----:B------:R-:W-:Y:S02]  /*fc10*/  LOP3.LUT R8, R9, 0x380, RZ, 0xc0, !PT ;  /* 0x0000038009087812 */ /* 0x000fe400078ec0ff */
[----:B------:R-:W-:Y:S02]  /*fc20*/  LOP3.LUT R12, R13, 0x380, RZ, 0xc0, !PT ;  /* 0x000003800d0c7812 */ /* 0x000fe400078ec0ff */
[----:B------:R-:W-:Y:S02]  /*fc30*/  SHF.R.U64 R40, R40, 0x3, RZ ;  /* 0x0000000328287819 */ /* 0x000fe400000012ff */
[----:B------:R-:W-:-:S02]  /*fc40*/  SHF.R.U64 R8, R8, 0x3, RZ ;  /* 0x0000000308087819 */ /* 0x000fc400000012ff */
[----:B------:R-:W-:Y:S01]  /*fc50*/  SHF.R.U64 R12, R12, 0x3, RZ ;  /* 0x000000030c0c7819 */ /* 0x000fe200000012ff */
[----:B-1----:R-:W-:Y:S01]  /*fc60*/  @!P2 ST.E desc[UR46][R20.64], R2 ;  /* 0x000000021400a985 */ /* 0x002fe2000c10192e */
[----:B------:R-:W-:Y:S01]  /*fc70*/  LOP3.LUT R40, R40, R41, RZ, 0x3c, !PT ;  /* 0x0000002928287212 */ /* 0x000fe200078e3cff */
[--C-:B------:R-:W-:Y:S01]  /*fc80*/  IMAD.X R41, RZ, RZ, R171.reuse, P3 ;  /* 0x000000ffff297224 */ /* 0x100fe200018e06ab */
[----:B------:R-:W-:Y:S01]  /*fc90*/  IADD3 R5, P3, R170, 0xf000, RZ ;  /* 0x0000f000aa057810 */ /* 0x000fe20007f7e0ff */
[----:B--2---:R1:W-:Y:S01]  /*fca0*/  @!P0 ST.E desc[UR46][R42.64], R3 ;  /* 0x000000032a008985 */ /* 0x0043e2000c10192e */
[----:B------:R-:W-:Y:S01]  /*fcb0*/  LOP3.LUT R8, R8, R9, RZ, 0x3c, !PT ;  /* 0x0000000908087212 */ /* 0x000fe200078e3cff */
[--C-:B------:R-:W-:Y:S01]  /*fcc0*/  IMAD.X R9, RZ, RZ, R171.reuse, P5 ;  /* 0x000000ffff097224 */ /* 0x100fe200028e06ab */
[----:B------:R-:W-:Y:S01]  /*fcd0*/  LOP3.LUT R12, R12, R13, RZ, 0x3c, !PT ;  /* 0x0000000d0c0c7212 */ /* 0x000fe200078e3cff */
[--C-:B------:R-:W-:Y:S01]  /*fce0*/  IMAD.X R13, RZ, RZ, R171.reuse, P4 ;  /* 0x000000ffff0d7224 */ /* 0x100fe200020e06ab */
[C---:B------:R-:W-:Y:S01]  /*fcf0*/  IADD3 R33, P6, R170.reuse, 0x6000, RZ ;  /* 0x00006000aa217810 */ /* 0x040fe20007fde0ff */
[----:B------:R-:W-:Y:S01]  /*fd00*/  UIMAD UR10, UR9, UR12, URZ ;  /* 0x0000000c090a72a4 */ /* 0x000fe2000f8e023f */
[C---:B------:R-:W-:Y:S01]  /*fd10*/  IADD3 R37, P5, R170.reuse, 0x7000, RZ ;  /* 0x00007000aa257810 */ /* 0x040fe20007fbe0ff */
[----:B------:R-:W-:Y:S01]  /*fd20*/  IMAD.X R49, RZ, RZ, R171, P3 ;  /* 0x000000ffff317224 */ /* 0x000fe200018e06ab */
[----:B------:R-:W-:Y:S01]  /*fd30*/  IADD3 R65, P4, R170, 0x8000, RZ ;  /* 0x00008000aa417810 */ /* 0x000fe20007f9e0ff */
[----:B------:R-:W5:Y:S01]  /*fd40*/  LD.E.128 R8, desc[UR46][R8.64] ;  /* 0x0000002e08087980 */ /* 0x000f62000c101d00 */
[----:B------:R-:W-:Y:S01]  /*fd50*/  LOP3.LUT R0, R5, 0x380, RZ, 0xc0, !PT ;  /* 0x0000038005007812 */ /* 0x000fe200078ec0ff */
[----:B-1----:R-:W1:Y:S01]  /*fd60*/  @P1 LDC R3, c[0x0][0xbec] ;  /* 0x0002fb00ff031b82 */ /* 0x002e620000000800 */
[----:B------:R-:W-:Y:S01]  /*fd70*/  LOP3.LUT R32, R33, 0x380, RZ, 0xc0, !PT ;  /* 0x0000038021207812 */ /* 0x000fe200078ec0ff */
[----:B------:R-:W5:Y:S01]  /*fd80*/  LD.E.128 R12, desc[UR46][R12.64] ;  /* 0x0000002e0c0c7980 */ /* 0x000f62000c101d00 */
[----:B------:R-:W-:-:S02]  /*fd90*/  LOP3.LUT R36, R37, 0x380, RZ, 0xc0, !PT ;  /* 0x0000038025247812 */ /* 0x000fc400078ec0ff */
[----:B------:R-:W-:Y:S01]  /*fda0*/  LOP3.LUT R64, R65, 0x380, RZ, 0xc0, !PT ;  /* 0x0000038041407812 */ /* 0x000fe200078ec0ff */
[----:B------:R-:W5:Y:S01]  /*fdb0*/  LD.E.128 R24, desc[UR46][R24.64] ;  /* 0x0000002e18187980 */ /* 0x000f62000c101d00 */
[----:B------:R-:W-:Y:S01]  /*fdc0*/  SHF.R.U64 R0, R0, 0x3, RZ ;  /* 0x0000000300007819 */ /* 0x000fe200000012ff */
[----:B------:R-:W-:Y:S01]  /*fdd0*/  UIMAD.WIDE.U32 UR8, UR4, UR12, URZ ;  /* 0x0000000c040872a5 */ /* 0x000fe2000f8e003f */
[----:B------:R-:W-:Y:S01]  /*fde0*/  SHF.R.U64 R32, R32, 0x3, RZ ;  /* 0x0000000320207819 */ /* 0x000fe200000012ff */
[----:B------:R-:W-:Y:S01]  /*fdf0*/  UIMAD UR10, UR4, UR13, UR10 ;  /* 0x0000000d040a72a4 */ /* 0x000fe2000f8e020a */
[----:B------:R-:W-:Y:S01]  /*fe00*/  SHF.R.U64 R36, R36, 0x3, RZ ;  /* 0x0000000324247819 */ /* 0x000fe200000012ff */
[----:B------:R-:W5:Y:S01]  /*fe10*/  LD.E.128 R52, desc[UR46][R52.64] ;  /* 0x0000002e34347980 */ /* 0x000f62000c101d00 */
[----:B------:R-:W-:Y:S01]  /*fe20*/  SHF.R.U64 R64, R64, 0x3, RZ ;  /* 0x0000000340407819 */ /* 0x000fe200000012ff */
[----:B------:R-:W-:Y:S01]  /*fe30*/  ULDC.64 UR12, c[0x0][0xae8] ;  /* 0x0002ba00000c7ab9 */ /* 0x000fe20000000a00 */
[----:B------:R-:W-:Y:S01]  /*fe40*/  LOP3.LUT R48, R0, R5, RZ, 0x3c, !PT ;  /* 0x0000000500307212 */ /* 0x000fe200078e3cff */
[----:B------:R-:W-:Y:S01]  /*fe50*/  IMAD R0, R203, 0x20, R204 ;  /* 0x00000020cb007824 */ /* 0x000fe200078e02cc */
[----:B------:R-:W-:Y:S01]  /*fe60*/  UIADD3 UR9, UR9, UR10, URZ ;  /* 0x0000000a09097290 */ /* 0x000fe2000fffe03f */
[----:B------:R-:W-:Y:S01]  /*fe70*/  LOP3.LUT R32, R32, R33, RZ, 0x3c, !PT ;  /* 0x0000002120207212 */ /* 0x000fe200078e3cff */
[----:B------:R-:W-:Y:S01]  /*fe80*/  UIMAD UR4, UR16, UR12, URZ ;  /* 0x0000000c100472a4 */ /* 0x000fe2000f8e023f */
[----:B------:R-:W-:Y:S01]  /*fe90*/  LOP3.LUT R36, R36, R37, RZ, 0x3c, !PT ;  /* 0x0000002524247212 */ /* 0x000fe200078e3cff */
[--C-:B------:R-:W-:Y:S01]  /*fea0*/  IMAD.X R33, RZ, RZ, R171.reuse, P6 ;  /* 0x000000ffff217224 */ /* 0x100fe200030e06ab */
[----:B------:R-:W-:Y:S01]  /*feb0*/  LOP3.LUT R64, R64, R65, RZ, 0x3c, !PT ;  /* 0x0000004140407212 */ /* 0x000fe200078e3cff */
[--C-:B------:R-:W-:Y:S01]  /*fec0*/  IMAD.X R37, RZ, RZ, R171.reuse, P5 ;  /* 0x000000ffff257224 */ /* 0x100fe200028e06ab */
[C---:B------:R-:W-:Y:S01]  /*fed0*/  IADD3 R73, P6, R170.reuse, 0xc000, RZ ;  /* 0x0000c000aa497810 */ /* 0x040fe20007fde0ff */
[----:B------:R-:W-:Y:S01]  /*fee0*/  IMAD.X R65, RZ, RZ, R171, P4 ;  /* 0x000000ffff417224 */ /* 0x000fe200020e06ab */
[----:B------:R-:W-:Y:S01]  /*fef0*/  IADD3 R69, P5, R170, 0xd000, RZ ;  /* 0x0000d000aa457810 */ /* 0x000fe20007fbe0ff */
[----:B------:R-:W-:Y:S01]  /*ff00*/  VIADD R20, R0, UR43 ;  /* 0x0000002b00147c36 */ /* 0x000fe20008000000 */
[----:B------:R-:W-:Y:S01]  /*ff10*/  IADD3 R61, P4, R170, 0xe000, RZ ;  /* 0x0000e000aa3d7810 */ /* 0x000fe20007f9e0ff */
[----:B------:R-:W-:Y:S01]  /*ff20*/  UIMAD UR4, UR41, UR13, UR4 ;  /* 0x0000000d290472a4 */ /* 0x000fe2000f8e0204 */
[----:B------:R-:W-:Y:S01]  /*ff30*/  LOP3.LUT R72, R73, 0x380, RZ, 0xc0, !PT ;  /* 0x0000038049487812 */ /* 0x000fe200078ec0ff */
[----:B------:R-:W-:Y:S01]  /*ff40*/  UIMAD.WIDE.U32 UR8, UR41, UR12, UR8 ;  /* 0x0000000c290872a5 */ /* 0x000fe2000f8e0008 */
[----:B-1----:R-:W-:Y:S01]  /*ff50*/  @P1 IMAD.HI.U32 R0, R20, R3, RZ ;  /* 0x0000000314001227 */ /* 0x002fe200078e00ff */
[----:B------:R-:W-:Y:S01]  /*ff60*/  ULDC.64 UR10, c[0x0][0xaf0] ;  /* 0x0002bc00000a7ab9 */ /* 0x000fe20000000a00 */
[----:B------:R-:W-:Y:S01]  /*ff70*/  LOP3.LUT R68, R69, 0x380, RZ, 0xc0, !PT ;  /* 0x0000038045447812 */ /* 0x000fe200078ec0ff */
[----:B------:R-:W-:Y:S01]  /*ff80*/  UIADD3 UR9, UR9, UR4, URZ ;  /* 0x0000000409097290 */ /* 0x000fe2000fffe03f */
[----:B------:R-:W-:Y:S01]  /*ff90*/  LOP3.LUT R60, R61, 0x380, RZ, 0xc0, !PT ;  /* 0x000003803d3c7812 */ /* 0x000fe200078ec0ff */
[----:B------:R-:W-:Y:S01]  /*ffa0*/  UIMAD UR4, UR18, UR10, URZ ;  /* 0x0000000a120472a4 */ /* 0x000fe2000f8e023f */
[----:B------:R-:W-:Y:S01]  /*ffb0*/  LOP3.LUT R7, R170, 0x380, RZ, 0xc0, !PT ;  /* 0x00000380aa077812 */ /* 0x000fe200078ec0ff */
[----:B------:R-:W-:Y:S01]  /*ffc0*/  IMAD.MOV.U32 R21, RZ, RZ, R20 ;  /* 0x000000ffff157224 */ /* 0x000fe200078e0014 */
[----:B------:R-:W-:Y:S01]  /*ffd0*/  SHF.R.U64 R72, R72, 0x3, RZ ;  /* 0x0000000348487819 */ /* 0x000fe200000012ff */
[----:B------:R-:W-:Y:S01]  /*ffe0*/  UIMAD UR4, UR17, UR11, UR4 ;  /* 0x0000000b110472a4 */ /* 0x000fe2000f8e0204 */
[----:B------:R-:W-:Y:S01]  /*fff0*/  SHF.R.U64 R68, R68, 0x3, RZ ;  /* 0x0000000344447819 */ /* 0x000fe200000012ff */
[----:B------:R-:W-:Y:S01]  /*10000*/  UIMAD.WIDE.U32 UR8, UR17, UR10, UR8 ;  /* 0x0000000a110872a5 */ /* 0x000fe2000f8e0008 */
[----:B------:R-:W-:Y:S01]  /*10010*/  SHF.R.U64 R60, R60, 0x3, RZ ;  /* 0x000000033c3c7819 */ /* 0x000fe200000012ff */
[----:B------:R-:W5:Y:S01]  /*10020*/  LD.E.128 R28, desc[UR46][R28.64] ;  /* 0x0000002e1c1c7980 */ /* 0x000f62000c101d00 */
[----:B0-----:R-:W-:-:S02]  /*10030*/  @P1 SHF.R.U32.HI R21, RZ, R79, R0 ;  /* 0x0000004fff151219 */ /* 0x001fc40000011600 */
[----:B------:R-:W-:Y:S01]  /*10040*/  SHF.R.U64 R7, R7, 0x3, RZ ;  /* 0x0000000307077819 */ /* 0x000fe200000012ff */
[----:B------:R-:W-:Y:S01]  /*10050*/  UIADD3 UR4, UR9, UR4, URZ ;  /* 0x0000000409047290 */ /* 0x000fe2000fffe03f */
[----:B------:R-:W-:Y:S01]  /*10060*/  LOP3.LUT R72, R72, R73, RZ, 0x3c, !PT ;  /* 0x0000004948487212 */ /* 0x000fe200078e3cff */
[--C-:B------:R-:W-:Y:S01]  /*10070*/  IMAD.X R73, RZ, RZ, R171.reuse, P6 ;  /* 0x000000ffff497224 */ /* 0x100fe200030e06ab */
[----:B------:R-:W-:Y:S01]  /*10080*/  LOP3.LUT R68, R68, R69, RZ, 0x3c, !PT ;  /* 0x0000004544447212 */ /* 0x000fe200078e3cff */
[--C-:B------:R-:W-:Y:S01]  /*10090*/  IMAD.X R69, RZ, RZ, R171.reuse, P5 ;  /* 0x000000ffff457224 */ /* 0x100fe200028e06ab */
[----:B------:R-:W-:Y:S01]  /*100a0*/  LOP3.LUT R60, R60, R61, RZ, 0x3c, !PT ;  /* 0x0000003d3c3c7212 */ /* 0x000fe200078e3cff */
[----:B------:R-:W-:Y:S01]  /*100b0*/  IMAD.X R61, RZ, RZ, R171, P4 ;  /* 0x000000ffff3d7224 */ /* 0x000fe200020e06ab */
[--C-:B------:R-:W-:Y:S01]  /*100c0*/  SHF.R.S32.HI R0, RZ, 0x1f, R21.reuse ;  /* 0x0000001fff007819 */ /* 0x100fe20000011415 */
[----:B------:R-:W-:Y:S01]  /*100d0*/  IMAD.MOV R18, RZ, RZ, -R21 ;  /* 0x000000ffff127224 */ /* 0x000fe200078e0a15 */
[----:B------:R-:W-:Y:S01]  /*100e0*/  LOP3.LUT R170, R7, R170, RZ, 0x3c, !PT ;  /* 0x000000aa07aa7212 */ /* 0x000fe200078e3cff */
[----:B------:R-:W-:Y:S01]  /*100f0*/  ULDC.64 UR10, c[0x0][0xae0] ;  /* 0x0002b800000a7ab9 */ /* 0x000fe20000000a00 */
[----:B------:R-:W-:Y:S01]  /*10100*/  IMAD.U32 R3, RZ, RZ, UR9 ;  /* 0x00000009ff037e24 */ /* 0x000fe2000f8e00ff */
[----:B------:R-:W5:Y:S01]  /*10110*/  LD.E.128 R32, desc[UR46][R32.64] ;  /* 0x0000002e20207980 */ /* 0x000f62000c101d00 */
[----:B------:R-:W-:-:S02]  /*10120*/  IMAD R0, R0, UR10, RZ ;  /* 0x0000000a00007c24 */ /* 0x000fc4000f8e02ff */
[----:B------:R-:W-:Y:S01]  /*10130*/  IMAD R77, R77, R18, R20 ;  /* 0x000000124d4d7224 */ /* 0x000fe200078e0214 */
[----:B------:R0:W5:Y:S01]  /*10140*/  LD.E.128 R4, desc[UR46][R170.64] ;  /* 0x0000002eaa047980 */ /* 0x000162000c101d00 */
[----:B------:R-:W-:Y:S01]  /*10150*/  IMAD.U32 R2, RZ, RZ, UR8 ;  /* 0x00000008ff027e24 */ /* 0x000fe2000f8e00ff */
[----:B------:R-:W-:Y:S01]  /*10160*/  ULDC.64 UR8, c[0x0][0xad8] ;  /* 0x0002b60000087ab9 */ /* 0x000fe20000000a00 */
[----:B------:R-:W-:Y:S01]  /*10170*/  IMAD.U32 R3, RZ, RZ, UR4 ;  /* 0x00000004ff037e24 */ /* 0x000fe2000f8e00ff */
[----:B------:R-:W5:Y:S01]  /*10180*/  LD.E.128 R36, desc[UR46][R36.64] ;  /* 0x0000002e24247980 */ /* 0x000f62000c101d00 */
[----:B------:R-:W-:-:S03]  /*10190*/  IMAD R79, R21, UR11, R0 ;  /* 0x0000000b154f7c24 */ /* 0x000fc6000f8e0200 */
[----:B------:R-:W5:Y:S01]  /*101a0*/  LD.E.128 R64, desc[UR46][R64.64] ;  /* 0x0000002e40407980 */ /* 0x000f62000c101d00 */
[----:B------:R-:W-:-:S03]  /*101b0*/  SHF.R.S32.HI R0, RZ, 0x1f, R77 ;  /* 0x0000001fff007819 */ /* 0x000fc6000001144d */
[----:B------:R-:W5:Y:S04]  /*101c0*/  LD.E.128 R56, desc[UR46][R56.64] ;  /* 0x0000002e38387980 */ /* 0x000f68000c101d00 */
[----:B------:R-:W5:Y:S04]  /*101d0*/  LD.E.128 R40, desc[UR46][R40.64] ;  /* 0x0000002e28287980 */ /* 0x000f68000c101d00 */
[----:B------:R-:W5:Y:S04]  /*101e0*/  LD.E.128 R44, desc[UR46][R44.64] ;  /* 0x0000002e2c2c7980 */ /* 0x000f68000c101d00 */
[----:B------:R-:W5:Y:S04]  /*101f0*/  LD.E.128 R72, desc[UR46][R72.64] ;  /* 0x0000002e48487980 */ /* 0x000f68000c101d00 */
[----:B------:R-:W5:Y:S04]  /*10200*/  LD.E.128 R68, desc[UR46][R68.64] ;  /* 0x0000002e44447980 */ /* 0x000f68000c101d00 */
[----:B------:R-:W5:Y:S04]  /*10210*/  LD.E.128 R60, desc[UR46][R60.64] ;  /* 0x0000002e3c3c7980 */ /* 0x000f68000c101d00 */
[----:B------:R-:W5:Y:S01]  /*10220*/  LD.E.128 R48, desc[UR46][R48.64] ;  /* 0x0000002e30307980 */ /* 0x000f62000c101d00 */
[----:B------:R-:W-:Y:S01]  /*10230*/  IMAD.WIDE.U32 R2, R21, UR10, R2 ;  /* 0x0000000a15027c25 */ /* 0x000fe2000f8e0002 */
        /* <DEDUP_REMOVED lines=8> */
[----:B------:R-:W-:Y:S02]  /*102c0*/  VIADD R82, R204, UR43 ;  /* 0x0000002bcc527c36 */ /* 0x000fe40008000000 */
[C---:B------:R-:W-:Y:S02]  /*102d0*/  IMAD R21, R77.reuse, UR9, R18 ;  /* 0x000000094d157c24 */ /* 0x040fe4000f8e0212 */
[----:B------:R-:W-:Y:S01]  /*102e0*/  IMAD.WIDE.U32 R2, R77, UR8, R2 ;  /* 0x000000084d027c25 */ /* 0x000fe2000f8e0002 */
[----:B------:R-:W-:Y:S01]  /*102f0*/  ISETP.GE.AND P2, PT, R82, R81, PT ;  /* 0x000000515200720c */ /* 0x000fe20003f46270 */
[----:B------:R-:W-:Y:S02]  /*10300*/  ULDC.64 UR8, c[0x0][0xa80] ;  /* 0x0002a00000087ab9 */ /* 0x000fe40000000a00 */
[----:B------:R-:W-:Y:S01]  /*10310*/  VIADD R17, R17, 0x22820 ;  /* 0x0002282011117836 */ /* 0x000fe20000000000 */
[----:B------:R-:W-:Y:S01]  /*10320*/  LEA R18, P3, R2, UR8, 0x1 ;  /* 0x0000000802127c11 */ /* 0x000fe2000f8608ff */
[----:B------:R-:W-:-:S02]  /*10330*/  IMAD.IADD R3, R3, 0x1, R21 ;  /* 0x0000000103037824 */ /* 0x000fc400078e0215 */
[----:B------:R-:W-:Y:S01]  /*10340*/  VIADD R0, R82, 0x20 ;  /* 0x0000002052007836 */ /* 0x000fe20000000000 */
[----:B------:R-:W-:Y:S02]  /*10350*/  PRMT R17, RZ, 0x654, R17 ;  /* 0x00000654ff117816 */ /* 0x000fe40000000011 */
[----:B------:R-:W-:Y:S02]  /*10360*/  LEA.HI.X R80, R2, UR9, R3, 0x1, P3 ;  /* 0x0000000902507c11 */ /* 0x000fe400098f0c03 */
[-C--:B------:R-:W-:Y:S01]  /*10370*/  ISETP.GE.AND P1, PT, R0, R81.reuse, PT ;  /* 0x000000510000720c */ /* 0x080fe20003f26270 */
[----:B------:R-:W-:Y:S01]  /*10380*/  VIADD R0, R82, 0x40 ;  /* 0x0000004052007836 */ /* 0x000fe20000000000 */
[----:B-1----:R1:W-:Y:S01]  /*10390*/  SYNCS.ARRIVE.TRANS64.RED.A1T0 RZ, [R17+URZ], RZ ;  /* 0x000000ff11ff79a7 */ /* 0x0023e2000810043f */
[----:B------:R0:W2:Y:S01]  /*103a0*/  SHFL.IDX PT, R79, R18, RZ, 0x181f ;  /* 0x00181fff124f7589 */ /* 0x0000a200000e0000 */
[----:B------:R-:W-:Y:S02]  /*103b0*/  BSSY B1, `(.L_x_2595) ;  /* 0x0000015000017945 */ /* 0x000fe40003800000 */
[----:B------:R-:W-:Y:S01]  /*103c0*/  ISETP.GE.AND P0, PT, R0, R81, PT ;  /* 0x000000510000720c */ /* 0x000fe20003f06270 */
[----:B-1----:R0:W1:Y:S01]  /*103d0*/  SHFL.IDX PT, R17, R80, RZ, 0x181f ;  /* 0x00181fff50117589 */ /* 0x00206200000e0000 */
[----:B------:R-:W-:Y:S11]  /*103e0*/  @P2 BRA `(.L_x_2596) ;  /* 0x0000000000442947 */ /* 0x000ff60003800000 */
[----:B------:R-:W-:Y:S02]  /*103f0*/  ULDC UR4, c[0x0][0xac8] ;  /* 0x0002b20000047ab9 */ /* 0x000fe40000000800 */
[----:B------:R-:W-:Y:S02]  /*10400*/  ISETP.GE.AND P5, PT, R22, UR4, PT ;  /* 0x0000000416007c0c */ /* 0x000fe4000bfa6270 */
[----:B------:R-:W-:Y:S02]  /*10410*/  ISETP.GE.AND P4, PT, R201, UR4, PT ;  /* 0x00000004c9007c0c */ /* 0x000fe4000bf86270 */
[----:B------:R-:W-:Y:S02]  /*10420*/  ISETP.GE.AND P3, PT, R200, UR4, PT ;  /* 0x00000004c8007c0c */ /* 0x000fe4000bf66270 */
[----:B------:R-:W-:-:S07]  /*10430*/  ISETP.GE.AND P2, PT, R202, UR4, PT ;  /* 0x00000004ca007c0c */ /* 0x000fce000bf46270 */
[----:B--2---:R-:W-:-:S04]  /*10440*/  @!P5 LEA R2, P6, R22, R79, 0x1 ;  /* 0x0000004f1602d211 */ /* 0x004fc800078c08ff */
        /* <DEDUP_REMOVED lines=11> */
.L_x_2596:
[----:B------:R-:W-:Y:S05]  /*10500*/  BSYNC B1 ;  /* 0x0000000000017941 */ /* 0x000fea0003800000 */
.L_x_2595:
[----:B-1----:R1:W4:Y:S01]  /*10510*/  SHFL.IDX PT, R17, R80, 0x1, 0x181f ;  /* 0x00381f0050117f89 */ /* 0x00232200000e0000 */
        /* <DEDUP_REMOVED lines=20> */
.L_x_2598:
[----:B------:R-:W-:Y:S05]  /*10660*/  BSYNC B1 ;  /* 0x0000000000017941 */ /* 0x000fea0003800000 */
.L_x_2597:
[----:B---3-5:R3:W0:Y:S01]  /*10670*/  SHFL.IDX PT, R9, R80, 0x2, 0x181f ;  /* 0x00581f0050097f89 */ /* 0x02862200000e0000 */
        /* <DEDUP_REMOVED lines=20> */
.L_x_2600:
[----:B------:R-:W-:Y:S05]  /*107c0*/  BSYNC B1 ;  /* 0x0000000000017941 */ /* 0x000fea0003800000 */
.L_x_2599:
[----:B------:R-:W-:Y:S01]  /*107d0*/  VIADD R0, R82, 0x60 ;  /* 0x0000006052007836 */ /* 0x000fe20000000000 */
[----:B0-----:R0:W0:Y:S04]  /*107e0*/  SHFL.IDX PT, R9, R80, 0x3, 0x181f ;  /* 0x00781f0050097f89 */ /* 0x00102800000e0000 */
[----:B------:R-:W-:Y:S01]  /*107f0*/  ISETP.GE.AND P0, PT, R0, R81, PT ;  /* 0x000000510000720c */ /* 0x000fe20003f06270 */
[----:B------:R0:W0:-:S12]  /*10800*/  SHFL.IDX PT, R11, R18, 0x3, 0x181f ;  /* 0x00781f00120b7f89 */ /* 0x00001800000e0000 */
        /* <DEDUP_REMOVED lines=20> */
.L_x_2593:
        /* <DEDUP_REMOVED lines=11> */
[----:B------:R-:W-:Y:S01]  /*10a00*/  UISETP.NE.U32.AND UP1, UPT, UR8, URZ, UPT ;  /* 0x0000003f0800728c */ /* 0x000fe2000bf25070 */
[----:B------:R-:W-:Y:S02]  /*10a10*/  IMAD.U32 R0, RZ, RZ, UR4 ;  /* 0x00000004ff007e24 */ /* 0x000fe4000f8e00ff */
[----:B------:R-:W2:Y:S01]  /*10a20*/  @P2 LDG.E R6, desc[UR46][R2.64] ;  /* 0x0000002e02062981 */ /* 0x000ea2000c1e1900 */
[----:B------:R-:W-:-:S06]  /*10a30*/  UISETP.NE.AND.EX UP1, UPT, UR9, URZ, UPT, UP1 ;  /* 0x0000003f0900728c */ /* 0x000fcc000bf25310 */
        /* <DEDUP_REMOVED lines=11> */
[----:B--2---:R-:W-:Y:S01]  /*10af0*/  @P2 R2UR UR4, R6 ;  /* 0x00000000060422ca */ /* 0x004fe200000e0000 */
[----:B01----:R-:W-:-:S14]  /*10b00*/  @P3 BRA `(.L_x_2602) ;  /* 0x0000000000103947 */ /* 0x003fdc0003800000 */
[----:B------:R-:W-:Y:S05]  /*10b10*/  @!P2 BRA `(.L_x_2602) ;  /* 0x00000000000ca947 */ /* 0x000fea0003800000 */
[----:B------:R-:W2:Y:S04]  /*10b20*/  LDG.E R5, desc[UR46][R2.64] ;  /* 0x0000002e02057981 */ /* 0x000ea8000c1e1900 */
[----:B-----5:R-:W2:Y:S02]  /*10b30*/  LDG.E R0, desc[UR46][R2.64+0x4] ;  /* 0x0000042e02007981 */ /* 0x020ea4000c1e1900 */
[----:B--2---:R-:W-:-:S07]  /*10b40*/  IMAD.IADD R0, R0, 0x1, -R5 ;  /* 0x0000000100007824 */ /* 0x004fce00078e0a05 */
.L_x_2602:
[----:B------:R-:W-:Y:S01]  /*10b50*/  USHF.R.S32.HI UR8, URZ, 0x1f, UR42 ;  /* 0x0000001f3f087899 */ /* 0x000fe2000801142a */
[----:B------:R-:W-:Y:S01]  /*10b60*/  BSSY B1, `(.L_x_2603) ;  /* 0x000002e000017945 */ /* 0x000fe20003800000 */
[----:B------:R-:W-:Y:S02]  /*10b70*/  USHF.R.S32.HI UR11, URZ, 0x1f, UR4 ;  /* 0x0000001f3f0b7899 */ /* 0x000fe40008011404 */
[----:B------:R-:W-:Y:S02]  /*10b80*/  USEL UR13, UR42, URZ, !UP0 ;  /* 0x0000003f2a0d7287 */ /* 0x000fe4000c000000 */
[----:B------:R-:W-:Y:S01]  /*10b90*/  USEL UR14, UR8, URZ, !UP0 ;  /* 0x0000003f080e7287 */ /* 0x000fe2000c000000 */
[----:B------:R-:W-:Y:S11]  /*10ba0*/  @P1 BRA `(.L_x_2604) ;  /* 0x0000000000a41947 */ /* 0x000ff60003800000 */
[----:B------:R-:W0:Y:S01]  /*10bb0*/  S2R R4, SR_TID.X ;  /* 0x0000000000047919 */ /* 0x000e220000002100 */
[----:B------:R-:W1:Y:S01]  /*10bc0*/  LDC R7, c[0x0][0xbe8] ;  /* 0x0002fa00ff077b82 */ /* 0x000e620000000800 */
[----:B------:R-:W-:Y:S02]  /*10bd0*/  IMAD.U32 R3, RZ, RZ, UR43 ;  /* 0x0000002bff037e24 */ /* 0x000fe4000f8e00ff */
[----:B-1---5:R-:W-:-:S03]  /*10be0*/  IMAD R2, R0, R7, RZ ;  /* 0x0000000700027224 */ /* 0x022fc600078e02ff */
[----:B0-----:R-:W-:-:S04]  /*10bf0*/  IADD3 R4, R3, -0x80, R4 ;  /* 0xffffff8003047810 */ /* 0x001fc80007ffe004 */
[----:B------:R-:W-:-:S13]  /*10c00*/  ISETP.GE.AND P1, PT, R4, R2, PT ;  /* 0x000000020400720c */ /* 0x000fda0003f26270 */
[----:B------:R-:W-:Y:S05]  /*10c10*/  @P1 BRA `(.L_x_2604) ;  /* 0x0000000000881947 */ /* 0x000fea0003800000 */
[----:B------:R-:W-:Y:S01]  /*10c20*/  ISETP.NE.AND P1, PT, R7, 0x1, PT ;  /* 0x000000010700780c */ /* 0x000fe20003f25270 */
[----:B------:R-:W-:Y:S01]  /*10c30*/  ULDC.64 UR16, c[0x0][0xb90] ;  /* 0x0002e40000107ab9 */ /* 0x000fe20000000a00 */
[----:B------:R-:W-:Y:S01]  /*10c40*/  UMOV UR8, UR4 ;  /* 0x0000000400087c82 */ /* 0x000fe20008000000 */
[----:B------:R-:W-:Y:S01]  /*10c50*/  UIMAD UR10, UR12, UR16, URZ ;  /* 0x000000100c0a72a4 */ /* 0x000fe2000f8e023f */
[----:B------:R-:W-:Y:S01]  /*10c60*/  IMAD.MOV.U32 R2, RZ, RZ, R4 ;  /* 0x000000ffff027224 */ /* 0x000fe200078e0004 */
[----:B------:R-:W-:Y:S02]  /*10c70*/  UMOV UR9, UR11 ;  /* 0x0000000b00097c82 */ /* 0x000fe40008000000 */
[----:B------:R-:W-:Y:S02]  /*10c80*/  UIMAD.WIDE.U32 UR8, UR41, UR16, UR8 ;  /* 0x00000010290872a5 */ /* 0x000fe4000f8e0008 */
[----:B------:R-:W-:-:S03]  /*10c90*/  UIMAD UR10, UR41, UR17, UR10 ;  /* 0x00000011290a72a4 */ /* 0x000fc6000f8e020a */
[----:B------:R-:W-:Y:S01]  /*10ca0*/  ULDC.64 UR16, c[0x0][0xb98] ;  /* 0x0002e60000107ab9 */ /* 0x000fe20000000a00 */
[----:B------:R-:W0:Y:S01]  /*10cb0*/  @P1 LDC R3, c[0x0][0xbec] ;  /* 0x0002fb00ff031b82 */ /* 0x000e220000000800 */
[----:B------:R-:W-:Y:S02]  /*10cc0*/  UIADD3 UR9, UR9, UR10, URZ ;  /* 0x0000000a09097290 */ /* 0x000fe4000fffe03f */
[----:B------:R-:W-:Y:S02]  /*10cd0*/  UIMAD UR10, UR14, UR16, URZ ;  /* 0x000000100e0a72a4 */ /* 0x000fe4000f8e023f */
[----:B------:R-:W-:Y:S02]  /*10ce0*/  UIMAD.WIDE.U32 UR8, UR13, UR16, UR8 ;  /* 0x000000100d0872a5 */ /* 0x000fe4000f8e0008 */
[----:B------:R-:W-:Y:S01]  /*10cf0*/  UIMAD UR10, UR13, UR17, UR10 ;  /* 0x000000110d0a72a4 */ /* 0x000fe2000f8e020a */
[----:B------:R-:W1:Y:S02]  /*10d00*/  @P1 LDC R6, c[0x0][0xbf0] ;  /* 0x0002fc00ff061b82 */ /* 0x000e640000000800 */
[----:B------:R-:W-:Y:S01]  /*10d10*/  ULDC.64 UR16, c[0x0][0xb88] ;  /* 0x0002e20000107ab9 */ /* 0x000fe20000000a00 */
[----:B0-----:R-:W-:-:S05]  /*10d20*/  @P1 IMAD.HI.U32 R3, R4, R3, RZ ;  /* 0x0000000304031227 */ /* 0x001fca00078e00ff */
[----:B-1----:R-:W-:Y:S01]  /*10d30*/  @P1 SHF.R.U32.HI R2, RZ, R6, R3 ;  /* 0x00000006ff021219 */ /* 0x002fe20000011603 */
[----:B------:R-:W-:-:S03]  /*10d40*/  IMAD.U32 R6, RZ, RZ, UR10 ;  /* 0x0000000aff067e24 */ /* 0x000fc6000f8e00ff */
[--C-:B------:R-:W-:Y:S01]  /*10d50*/  SHF.R.S32.HI R3, RZ, 0x1f, R2.reuse ;  /* 0x0000001fff037819 */ /* 0x100fe20000011402 */
[----:B------:R-:W-:Y:S01]  /*10d60*/  IMAD.MOV R5, RZ, RZ, -R2 ;  /* 0x000000ffff057224 */ /* 0x000fe200078e0a02 */
[----:B------:R-:W-:-:S03]  /*10d70*/  IADD3 R2, P1, R2, UR8, RZ ;  /* 0x0000000802027c10 */ /* 0x000fc6000ff3e0ff */
[----:B------:R-:W-:Y:S01]  /*10d80*/  IMAD R5, R7, R5, R4 ;  /* 0x0000000507057224 */ /* 0x000fe200078e0204 */
[----:B------:R-:W-:Y:S01]  /*10d90*/  IADD3.X R3, R3, UR9, R6, P1, !PT ;  /* 0x0000000903037c10 */ /* 0x000fe20008ffe406 */
[----:B------:R-:W-:-:S03]  /*10da0*/  ULDC.64 UR8, c[0x0][0xb50] ;  /* 0x0002d40000087ab9 */ /* 0x000fc60000000a00 */
[----:B------:R-:W-:Y:S01]  /*10db0*/  SHF.R.S32.HI R4, RZ, 0x1f, R5 ;  /* 0x0000001fff047819 */ /* 0x000fe20000011405 */
[----:B------:R-:W-:-:S04]  /*10dc0*/  IMAD.WIDE.U32 R2, R5, UR16, R2 ;  /* 0x0000001005027c25 */ /* 0x000fc8000f8e0002 */
[----:B------:R-:W-:-:S04]  /*10dd0*/  IMAD R4, R4, UR16, RZ ;  /* 0x0000001004047c24 */ /* 0x000fc8000f8e02ff */
[----:B------:R-:W-:Y:S01]  /*10de0*/  IMAD R7, R5, UR17, R4 ;  /* 0x0000001105077c24 */ /* 0x000fe2000f8e0204 */
[----:B------:R-:W-:-:S03]  /*10df0*/  LEA R4, P1, R2, UR8, 0x2 ;  /* 0x0000000802047c11 */ /* 0x000fc6000f8210ff */
[----:B------:R-:W-:-:S05]  /*10e00*/  IMAD.IADD R3, R3, 0x1, R7 ;  /* 0x0000000103037824 */ /* 0x000fca00078e0207 */
[----:B------:R-:W-:Y:S01]  /*10e10*/  LEA.HI.X R5, R2, UR9, R3, 0x2, P1 ;  /* 0x0000000902057c11 */ /* 0x000fe200088f1403 */
[----:B------:R-:W-:-:S05]  /*10e20*/  IMAD.MOV.U32 R3, RZ, RZ, -0x800000 ;  /* 0xff800000ff037424 */ /* 0x000fca00078e00ff */
[----:B------:R0:W-:Y:S02]  /*10e30*/  STG.E desc[UR46][R4.64], R3 ;  /* 0x0000000304007986 */ /* 0x0001e4000c10192e */
.L_x_2604:
[----:B------:R-:W-:Y:S05]  /*10e40*/  BSYNC B1 ;  /* 0x0000000000017941 */ /* 0x000fea0003800000 */
.L_x_2603:
[----:B0-----:R-:W0:Y:S01]  /*10e50*/  @P0 LDC R3, c[0x0][0xbf0] ;  /* 0x0002fc00ff030b82 */ /* 0x001e220000000800 */
[----:B------:R-:W-:Y:S01]  /*10e60*/  ULDC.64 UR16, c[0x0][0xaa0] ;  /* 0x0002a80000107ab9 */ /* 0x000fe20000000a00 */
[----:B------:R-:W-:Y:S01]  /*10e70*/  IMAD R2, R203, 0x20, R204 ;  /* 0x00000020cb027824 */ /* 0x000fe200078e02cc */
[----:B------:R-:W-:Y:S01]  /*10e80*/  UIMAD UR10, UR11, UR16, URZ ;  /* 0x000000100b0a72a4 */ /* 0x000fe2000f8e023f */
[----:B------:R-:W-:Y:S01]  /*10e90*/  BSSY B1, `(.L_x_2605) ;  /* 0x0000041000017945 */ /* 0x000fe20003800000 */
[----:B------:R-:W-:Y:S01]  /*10ea0*/  UIMAD.WIDE.U32 UR8, UR4, UR16, URZ ;  /* 0x00000010040872a5 */ /* 0x000fe2000f8e003f */
[----:B------:R-:W-:Y:S01]  /*10eb0*/  VIADD R6, R2, UR43 ;  /* 0x0000002b02067c36 */ /* 0x000fe20008000000 */
[----:B------:R-:W-:-:S03]  /*10ec0*/  UIMAD UR10, UR4, UR17, UR10 ;  /* 0x00000011040a72a4 */ /* 0x000fc6000f8e020a */
[----:B------:R-:W-:Y:S01]  /*10ed0*/  ULDC.64 UR16, c[0x0][0xae8] ;  /* 0x0002ba0000107ab9 */ /* 0x000fe20000000a00 */
[----:B------:R-:W-:Y:S01]  /*10ee0*/  UIADD3 UR9, UR9, UR10, URZ ;  /* 0x0000000a09097290 */ /* 0x000fe2000fffe03f */
[----:B------:R-:W-:Y:S01]  /*10ef0*/  @P0 IMAD.HI.U32 R2, R6, R9, RZ ;  /* 0x0000000906020227 */ /* 0x000fe200078e00ff */
[----:B------:R-:W-:Y:S02]  /*10f00*/  UIMAD UR4, UR12, UR16, URZ ;  /* 0x000000100c0472a4 */ /* 0x000fe4000f8e023f */
[----:B------:R-:W-:Y:S01]  /*10f10*/  UIMAD.WIDE.U32 UR8, UR41, UR16, UR8 ;  /* 0x00000010290872a5 */ /* 0x000fe2000f8e0008 */
[----:B------:R-:W-:Y:S01]  /*10f20*/  IMAD.MOV.U32 R5, RZ, RZ, R6 ;  /* 0x000000ffff057224 */ /* 0x000fe200078e0006 */
[----:B------:R-:W-:Y:S01]  /*10f30*/  UIMAD UR4, UR41, UR17, UR4 ;  /* 0x00000011290472a4 */ /* 0x000fe2000f8e0204 */
[----:B------:R-:W-:-:S03]  /*10f40*/  ULDC.64 UR10, c[0x0][0xaf0] ;  /* 0x0002bc00000a7ab9 */ /* 0x000fc60000000a00 */
[----:B------:R-:W-:Y:S02]  /*10f50*/  UIADD3 UR9, UR9, UR4, URZ ;  /* 0x0000000409097290 */ /* 0x000fe4000fffe03f */
[----:B------:R-:W-:Y:S01]  /*10f60*/  UIMAD UR4, UR14, UR10, URZ ;  /* 0x0000000a0e0472a4 */ /* 0x000fe2000f8e023f */
[----:B0-----:R-:W-:Y:S01]  /*10f70*/  @P0 SHF.R.U32.HI R5, RZ, R3, R2 ;  /* 0x00000003ff050219 */ /* 0x001fe20000011602 */
        /* <DEDUP_REMOVED lines=8> */
[----:B------:R-:W-:Y:S02]  /*11000*/  IMAD R7, R11, R7, R6 ;  /* 0x000000070b077224 */ /* 0x000fe400078e0206 */
[----:B------:R-:W-:Y:S01]  /*11010*/  IMAD.U32 R2, RZ, RZ, UR8 ;  /* 0x00000008ff027e24 */ /* 0x000fe2000f8e00ff */
[----:B------:R-:W-:Y:S01]  /*11020*/  ULDC.64 UR8, c[0x0][0xad8] ;  /* 0x0002b60000087ab9 */ /* 0x000fe20000000a00 */
[----:B------:R-:W-:Y:S02]  /*11030*/  IMAD.U32 R3, RZ, RZ, UR4 ;  /* 0x00000004ff037e24 */ /* 0x000fe4000f8e00ff */
[C---:B------:R-:W-:Y:S01]  /*11040*/  IMAD R9, R5.reuse, UR11, R4 ;  /* 0x0000000b05097c24 */ /* 0x040fe2000f8e0204 */
[----:B------:R-:W-:Y:S01]  /*11050*/  SHF.R.S32.HI R4, RZ, 0x1f, R7 ;  /* 0x0000001fff047819 */ /* 0x000fe20000011407 */
[----:B------:R-:W-:-:S04]  /*11060*/  IMAD.WIDE.U32 R2, R5, UR10, R2 ;  /* 0x0000000a05027c25 */ /* 0x000fc8000f8e0002 */
[----:B------:R-:W-:Y:S02]  /*11070*/  IMAD.IADD R3, R3, 0x1, R9 ;  /* 0x0000000103037824 */ /* 0x000fe400078e0209 */
[----:B------:R-:W-:Y:S02]  /*11080*/  IMAD R4, R4, UR8, RZ ;  /* 0x0000000804047c24 */ /* 0x000fe4000f8e02ff */
[----:B------:R-:W-:Y:S02]  /*11090*/  VIADD R6, R204, UR43 ;  /* 0x0000002bcc067c36 */ /* 0x000fe40008000000 */
        /* <DEDUP_REMOVED lines=32> */
.L_x_2606:
[----:B------:R-:W-:Y:S05]  /*112a0*/  BSYNC B1 ;  /* 0x0000000000017941 */ /* 0x000fea0003800000 */
.L_x_2605:
        /* <DEDUP_REMOVED lines=21> */
.L_x_2608:
[----:B------:R-:W-:Y:S05]  /*11400*/  BSYNC B1 ;  /* 0x0000000000017941 */ /* 0x000fea0003800000 */
.L_x_2607:
        /* <DEDUP_REMOVED lines=21> */
.L_x_2610:
[----:B------:R-:W-:Y:S05]  /*11560*/  BSYNC B1 ;  /* 0x0000000000017941 */ /* 0x000fea0003800000 */
.L_x_2609:
[----:B------:R-:W-:Y:S01]  /*11570*/  VIADD R0, R6, 0x60 ;  /* 0x0000006006007836 */ /* 0x000fe20000000000 */
[----:B0-23--:R-:W0:Y:S04]  /*11580*/  SHFL.IDX PT, R5, R5, 0x3, 0x181f ;  /* 0x00781f0005057f89 */ /* 0x00de2800000e0000 */
        /* <DEDUP_REMOVED lines=20> */
.L_x_2601:
[----:B------:R-:W-:Y:S05]  /*116d0*/  BSYNC B0 ;  /* 0x0000000000007941 */ /* 0x000fea0003800000 */
.L_x_2592:
[----:B------:R-:W-:Y:S02]  /*116e0*/  ULDC UR4, c[0x0][0xc3c] ;  /* 0x00030f0000047ab9 */ /* 0x000fe40000000800 */
[----:B------:R-:W-:-:S06]  /*116f0*/  UISETP.GE.AND UP0, UPT, UR6, UR4, UPT ;  /* 0x000000040600728c */ /* 0x000fcc000bf06270 */
[----:B------:R-:W-:-:S13]  /*11700*/  PLOP3.LUT P0, PT, PT, PT, UP0, 0x80, 0x0 ;  /* 0x000000000000781c */ /* 0x000fda0003f0f008 */
[----:B------:R-:W-:Y:S05]  /*11710*/  @!P0 BRA `(.L_x_2611) ;  /* 0xfffffef400948947 */ /* 0x000fea000383ffff */
[----:B------:R-:W-:Y:S05]  /*11720*/  EXIT ;  /* 0x000000000000794d */ /* 0x000fea0003800000 */
.L_x_2502:
[----:B------:R-:W-:-:S08]  /*11730*/  NOP ;  /* 0x0000000000007918 */ /* 0x000fd00000000000 */
[----:B------:R-:W0:-:S00]  /*11740*/  USETMAXREG.DEALLOC.CTAPOOL 0x28 ;  /* 0x00000028000079c8 */ /* 0x000e0000080e0500 */
        /* <DEDUP_REMOVED lines=14> */
.L_x_2612:
        /* <DEDUP_REMOVED lines=36> */
[----:B------:R-:W-:Y:S01]  /*11a70*/  IMAD.MOV.U32 R6, RZ, RZ, R3 ;  /* 0x000000ffff067224 */ /* 0x000fe200078e0003 */
[----:B------:R-:W-:Y:S01]  /*11a80*/  UMOV UR4, URZ ;  /* 0x0000003f00047c82 */ /* 0x000fe20008000000 */
[----:B------:R-:W-:-:S05]  /*11a90*/  ULDC UR5, c[0x0][0xc38] ;  /* 0x00030e0000057ab9 */ /* 0x000fca0000000800 */
.L_x_2618:
        /* <DEDUP_REMOVED lines=12> */
.L_x_2617:
[----:B------:R-:W-:Y:S05]  /*11b60*/  BSYNC B0 ;  /* 0x0000000000007941 */ /* 0x000fea0003800000 */
.L_x_2616:
        /* <DEDUP_REMOVED lines=20> */
.L_x_2614:
[----:B------:R-:W-:-:S04]  /*11cb0*/  IMAD.IADD R13, R6, 0x1, -R3 ;  /* 0x00000001060d7824 */ /* 0x000fc800078e0a03 */
[----:B------:R-:W-:-:S05]  /*11cc0*/  IMAD R2, R8, UR5, R13 ;  /* 0x0000000508027c24 */ /* 0x000fca000f8e020d */
[----:B------:R-:W-:Y:S02]  /*11cd0*/  ISETP.GT.AND P0, PT, R2, UR6, PT ;  /* 0x0000000602007c0c */ /* 0x000fe4000bf04270 */
[----:B------:R-:W0:Y:S11]  /*11ce0*/  LDC.64 R2, c[0x0][0xc90] ;  /* 0x00032400ff027b82 */ /* 0x000e360000000a00 */
[----:B------:R-:W-:-:S04]  /*11cf0*/  VOTE.ANY R9, PT, !P0 ;  /* 0x0000000000097806 */ /* 0x000fc800040e0100 */
[----:B------:R-:W1:Y:S02]  /*11d00*/  POPC R15, R9 ;  /* 0x00000009000f7309 */ /* 0x000e640000000000 */
[----:B-1----:R-:W-:-:S04]  /*11d10*/  VIADD R27, R15, UR4 ;  /* 0x000000040f1b7c36 */ /* 0x002fc80008000000 */
[----:B0-----:R-:W-:-:S05]  /*11d20*/  IMAD.WIDE R2, R27, 0x4, R2 ;  /* 0x000000041b027825 */ /* 0x001fca00078e0202 */
[----:B------:R-:W2:Y:S01]  /*11d30*/  LDG.E R7, desc[UR46][R2.64] ;  /* 0x0000002e02077981 */ /* 0x000ea2000c1e1900 */
[----:B------:R-:W-:-:S03]  /*11d40*/  ISETP.NE.AND P0, PT, R9, RZ, PT ;  /* 0x000000ff0900720c */ /* 0x000fc60003f05270 */
[----:B------:R-:W2:Y:S02]  /*11d50*/  SHFL.IDX PT, R4, R4, R15, 0x1f ;  /* 0x00001f0f04047589 */ /* 0x000ea400000e0000 */
[----:B--2---:R-:W-:-:S05]  /*11d60*/  IMAD R6, R4, R7, RZ ;  /* 0x0000000704067224 */ /* 0x004fca00078e02ff */
[----:B------:R-:W-:-:S04]  /*11d70*/  IABS R12, R6 ;  /* 0x00000006000c7213 */ /* 0x000fc80000000000 */
[----:B------:R-:W0:Y:S08]  /*11d80*/  I2F.RP R10, R12 ;  /* 0x0000000c000a7306 */ /* 0x000e300000209400 */
[----:B0-----:R-:W0:Y:S02]  /*11d90*/  MUFU.RCP R10, R10 ;  /* 0x0000000a000a7308 */ /* 0x001e240000001000 */
[----:B0-----:R-:W-:-:S06]  /*11da0*/  VIADD R11, R10, 0xffffffe ;  /* 0x0ffffffe0a0b7836 */ /* 0x001fcc0000000000 */
[----:B------:R0:W1:Y:S01]  /*11db0*/  F2I.FTZ.U32.TRUNC.NTZ R3, R11 ;  /* 0x0000000b00037305 */ /* 0x000062000021f000 */
[----:B------:R-:W-:Y:S05]  /*11dc0*/  @!P0 BRA `(.L_x_2619) ;  /* 0x0000000000088947 */ /* 0x000fea0003800000 */
[----:B------:R-:W-:-:S05]  /*11dd0*/  VIADD R9, R15, 0xffffffff ;  /* 0xffffffff0f097836 */ /* 0x000fca0000000000 */
[----:B------:R2:W3:Y:S02]  /*11de0*/  SHFL.IDX PT, R24, R8, R9, 0x1f ;  /* 0x00001f0908187589 */ /* 0x0004e400000e0000 */
.L_x_2619:
[----:B---3--:R-:W-:Y:S01]  /*11df0*/  IMAD R24, R24, UR5, R13 ;  /* 0x0000000518187c24 */ /* 0x008fe2000f8e020d */
[----:B------:R-:W-:Y:S01]  /*11e00*/  IABS R2, R6 ;  /* 0x0000000600027213 */ /* 0x000fe20000000000 */
[----:B-12---:R-:W-:-:S03]  /*11e10*/  IMAD.MOV R9, RZ, RZ, -R3 ;  /* 0x000000ffff097224 */ /* 0x006fc600078e0a03 */
[----:B0-----:R-:W-:Y:S01]  /*11e20*/  IADD3 R11, -R24, UR6, RZ ;  /* 0x00000006180b7c10 */ /* 0x001fe2000fffe1ff */
        /* <DEDUP_REMOVED lines=18> */
[----:B------:R-:W-:-:S05]  /*11f50*/  @!P1 LOP3.LUT R2, RZ, R6, RZ, 0x33, !PT ;  /* 0x00000006ff029212 */ /* 0x000fca00078e33ff */
[----:B------:R-:W-:Y:S02]  /*11f60*/  IMAD R13, R7, R2, RZ ;  /* 0x00000002070d7224 */ /* 0x000fe400078e02ff */
[----:B------:R-:W-:Y:S02]  /*11f70*/  IMAD.MOV R9, RZ, RZ, -R2 ;  /* 0x000000ffff097224 */ /* 0x000fe400078e0a02 */
[----:B------:R-:W-:Y:S02]  /*11f80*/  IMAD.MOV R8, RZ, RZ, -R13 ;  /* 0x000000ffff087224 */ /* 0x000fe400078e0a0d */
[----:B------:R-:W-:-:S03]  /*11f90*/  IMAD R6, R6, R9, R11 ;  /* 0x0000000906067224 */ /* 0x000fc600078e020b */
[----:B------:R-:W-:Y:S02]  /*11fa0*/  VIADDMNMX R15, R8, UR5, R7, PT ;  /* 0x00000005080f7c46 */ /* 0x000fe4000b800107 */
[----:B------:R-:W-:Y:S02]  /*11fb0*/  IABS R11, R6 ;  /* 0x00000006000b7213 */ /* 0x000fe40000000000 */
[-C--:B------:R-:W-:Y:S01]  /*11fc0*/  IABS R8, R15.reuse ;  /* 0x0000000f00087213 */ /* 0x080fe20000000000 */
[----:B------:R-:W-:Y:S01]  /*11fd0*/  IMAD.MOV R26, RZ, RZ, -R15 ;  /* 0x000000ffff1a7224 */ /* 0x000fe200078e0a0f */
[----:B------:R-:W-:Y:S02]  /*11fe0*/  IABS R10, R15 ;  /* 0x0000000f000a7213 */ /* 0x000fe40000000000 */
[----:B------:R-:W0:Y:S08]  /*11ff0*/  I2F.RP R7, R8 ;  /* 0x0000000800077306 */ /* 0x000e300000209400 */
[----:B0-----:R-:W0:Y:S02]  /*12000*/  MUFU.RCP R7, R7 ;  /* 0x0000000700077308 */ /* 0x001e240000001000 */
[----:B0-----:R-:W-:-:S06]  /*12010*/  VIADD R3, R7, 0xffffffe ;  /* 0x0ffffffe07037836 */ /* 0x001fcc0000000000 */
[----:B------:R-:W0:Y:S02]  /*12020*/  F2I.FTZ.U32.TRUNC.NTZ R3, R3 ;  /* 0x0000000300037305 */ /* 0x000e24000021f000 */
[----:B0-----:R-:W-:-:S04]  /*12030*/  IMAD.MOV R2, RZ, RZ, -R3 ;  /* 0x000000ffff027224 */ /* 0x001fc800078e0a03 */
[----:B------:R-:W-:Y:S02]  /*12040*/  IMAD.MOV.U32 R9, RZ, RZ, R2 ;  /* 0x000000ffff097224 */ /* 0x000fe400078e0002 */
[----:B------:R-:W-:Y:S02]  /*12050*/  IMAD.MOV.U32 R2, RZ, RZ, RZ ;  /* 0x000000ffff027224 */ /* 0x000fe400078e00ff */
[----:B------:R-:W-:-:S04]  /*12060*/  IMAD R9, R9, R8, RZ ;  /* 0x0000000809097224 */ /* 0x000fc800078e02ff */
[----:B------:R-:W-:-:S04]  /*12070*/  IMAD.HI.U32 R2, R3, R9, R2 ;  /* 0x0000000903027227 */ /* 0x000fc800078e0002 */
[----:B------:R-:W-:Y:S02]  /*12080*/  IMAD.MOV R3, RZ, RZ, -R10 ;  /* 0x000000ffff037224 */ /* 0x000fe400078e0a0a */
        /* <DEDUP_REMOVED lines=8> */
[----:B------:R-:W-:Y:S01]  /*12110*/  ISETP.GE.AND P2, PT, R3, RZ, PT ;  /* 0x000000ff0300720c */ /* 0x000fe20003f46270 */
[----:B------:R-:W-:-:S06]  /*12120*/  IMAD.IADD R3, R6, 0x1, R13 ;  /* 0x0000000106037824 */ /* 0x000fcc00078e020d */
[----:B------:R-:W-:-:S06]  /*12130*/  @P0 VIADD R2, R2, 0x1 ;  /* 0x0000000102020836 */ /* 0x000fcc0000000000 */
[----:B------:R-:W-:Y:S01]  /*12140*/  @!P2 IMAD.MOV R2, RZ, RZ, -R2 ;  /* 0x000000ffff02a224 */ /* 0x000fe200078e0a02 */
[----:B------:R-:W-:-:S04]  /*12150*/  @!P1 LOP3.LUT R2, RZ, R15, RZ, 0x33, !PT ;  /* 0x0000000fff029212 */ /* 0x000fc800078e33ff */
[----:B------:R-:W-:Y:S01]  /*12160*/  LOP3.LUT R25, RZ, R2, RZ, 0x33, !PT ;  /* 0x00000002ff197212 */ /* 0x000fe200078e33ff */
[----:B------:R-:W-:-:S04]  /*12170*/  IMAD R26, R2, R26, R3 ;  /* 0x0000001a021a7224 */ /* 0x000fc800078e0203 */
[----:B------:R-:W-:Y:S01]  /*12180*/  IMAD.IADD R25, R4, 0x1, R25 ;  /* 0x0000000104197824 */ /* 0x000fe200078e0219 */
[----:B------:R-:W-:Y:S06]  /*12190*/  BRA `(.L_x_2620) ;  /* 0x0000000000147947 */ /* 0x000fec0003800000 */
.L_x_2615:
[----:B------:R-:W-:Y:S01]  /*121a0*/  ULDC UR4, c[0x0][0xc3c] ;  /* 0x00030f0000047ab9 */ /* 0x000fe20000000800 */
[----:B------:R-:W-:Y:S02]  /*121b0*/  IMAD.MOV.U32 R25, RZ, RZ, RZ ;  /* 0x000000ffff197224 */ /* 0x000fe400078e00ff */
[----:B------:R-:W-:Y:S02]  /*121c0*/  IMAD.U32 R24, RZ, RZ, UR6 ;  /* 0x00000006ff187e24 */ /* 0x000fe4000f8e00ff */
[----:B------:R-:W-:Y:S02]  /*121d0*/  IMAD.MOV.U32 R26, RZ, RZ, RZ ;  /* 0x000000ffff1a7224 */ /* 0x000fe400078e00ff */
[----:B------:R-:W-:-:S07]  /*121e0*/  IMAD.U32 R27, RZ, RZ, UR4 ;  /* 0x00000004ff1b7e24 */ /* 0x000fce000f8e00ff */
.L_x_2620:
[----:B------:R-:W-:-:S13]  /*121f0*/  ISETP.NE.AND P0, PT, R5, RZ, PT ;  /* 0x000000ff0500720c */ /* 0x000fda0003f05270 */
[----:B------:R-:W0:Y:S01]  /*12200*/  @!P0 S2R R3, SR_CgaCtaId ;  /* 0x0000000000038919 */ /* 0x000e220000008800 */
[----:B------:R-:W-:-:S04]  /*12210*/  @!P0 MOV R2, 0x400 ;  /* 0x0000040000028802 */ /* 0x000fc80000000f00 */
[----:B0-----:R-:W-:-:S05]  /*12220*/  @!P0 LEA R2, R3, R2, 0x18 ;  /* 0x0000000203028211 */ /* 0x001fca00078ec0ff */
[----:B------:R1:W-:Y:S01]  /*12230*/  @!P0 STS.128 [R2+0x228d0], R24 ;  /* 0x0228d01802008388 */ /* 0x0003e20000000c00 */
[----:B------:R-:W-:Y:S06]  /*12240*/  BAR.ARV 0x5, 0x180 ;  /* 0x0146000000007b1d */ /* 0x000fec0000002000 */
.L_x_2613:
[----:B------:R2:W-:Y:S01]  /*12250*/  STL [R1+0x10], RZ ;  /* 0x000010ff01007387 */ /* 0x0005e20000100800 */
[----:B------:R-:W-:Y:S01]  /*12260*/  ULDC UR4, c[0x0][0xc3c] ;  /* 0x00030f0000047ab9 */ /* 0x000fe20000000800 */
[----:B------:R-:W-:Y:S01]  /*12270*/  IMAD.MOV.U32 R22, RZ, RZ, 0x1 ;  /* 0x00000001ff167424 */ /* 0x000fe200078e00ff */
[----:B0-----:R-:W-:Y:S01]  /*12280*/  ISETP.GE.AND P0, PT, R27, UR4, PT ;  /* 0x000000041b007c0c */ /* 0x001fe2000bf06270 */
[----:B------:R-:W-:-:S12]  /*12290*/  IMAD.MOV.U32 R18, RZ, RZ, RZ ;  /* 0x000000ffff127224 */ /* 0x000fd800078e00ff */
[----:B--2---:R-:W-:Y:S05]  /*122a0*/  @P0 BRA `(.L_x_2621) ;  /* 0x0000004800b00947 */ /* 0x004fea0003800000 */
[----:B------:R-:W0:Y:S01]  /*122b0*/  S2UR UR5, SR_CgaCtaId ;  /* 0x00000000000579c3 */ /* 0x000e220000008800 */
[----:B------:R2:W-:Y:S01]  /*122c0*/  STL [R1+0x10], RZ ;  /* 0x000010ff01007387 */ /* 0x0005e20000100800 */
[C---:B-1----:R-:W-:Y:S01]  /*122d0*/  IMAD.SHL.U32 R2, R0.reuse, 0x8, RZ ;  /* 0x0000000800027824 */ /* 0x042fe200078e00ff */
[----:B------:R-:W-:Y:S01]  /*122e0*/  UMOV UR4, 0x400 ;  /* 0x0000040000047882 */ /* 0x000fe20000000000 */
[----:B------:R-:W-:Y:S01]  /*122f0*/  LOP3.LUT R4, R0, 0x7f, RZ, 0xc0, !PT ;  /* 0x0000007f00047812 */ /* 0x000fe200078ec0ff */
[----:B------:R-:W-:Y:S01]  /*12300*/  BSSY B8, `(.L_x_2621) ;  /* 0x00004a6000087945 */ /* 0x000fe20003800000 */
[----:B------:R-:W-:Y:S01]  /*12310*/  IMAD.MOV.U32 R22, RZ, RZ, 0x1 ;  /* 0x00000001ff167424 */ /* 0x000fe200078e00ff */
[----:B------:R-:W-:Y:S01]  /*12320*/  LOP3.LUT R3, R2, 0x1f8, RZ, 0xc0, !PT ;  /* 0x000001f802037812 */ /* 0x000fe200078ec0ff */
[----:B------:R-:W-:Y:S01]  /*12330*/  IMAD.MOV.U32 R18, RZ, RZ, RZ ;  /* 0x000000ffff127224 */ /* 0x000fe200078e00ff */
[----:B------:R-:W-:Y:S01]  /*12340*/  SHF.R.U32.HI R5, RZ, 0x3, R4 ;  /* 0x00000003ff057819 */ /* 0x000fe20000011604 */
[----:B------:R-:W-:Y:S01]  /*12350*/  ULOP3.LUT UR36, UR39, 0x2, URZ, 0xfc, !UPT ;  /* 0x0000000227247892 */ /* 0x000fe2000f8efc3f */
[----:B------:R-:W-:Y:S01]  /*12360*/  LOP3.LUT R3, R3, 0x38, R0, 0x78, !PT ;  /* 0x0000003803037812 */ /* 0x000fe200078e7800 */
[----:B------:R-:W-:Y:S01]  /*12370*/  IMAD.SHL.U32 R0, R0, 0x10, RZ ;  /* 0x0000001000007824 */ /* 0x000fe200078e00ff */
[----:B------:R-:W-:Y:S01]  /*12380*/  LOP3.LUT R4, R2, 0x38, RZ, 0xc0, !PT ;  /* 0x0000003802047812 */ /* 0x000fe200078ec0ff */
[----:B------:R-:W-:Y:S01]  /*12390*/  ULDC UR37, c[0x0][0xc] ;  /* 0x0000030000257ab9 */ /* 0x000fe20000000800 */
[----:B------:R-:W-:-:S02]  /*123a0*/  LOP3.LUT R28, R3, 0x200, R2, 0xf8, !PT ;  /* 0x00000200031c7812 */ /* 0x000fc400078ef802 */
[----:B------:R-:W-:Y:S02]  /*123b0*/  LOP3.LUT R0, R5, 0x70, R0, 0xf8, !PT ;  /* 0x0000007005007812 */ /* 0x000fe400078ef800 */
[C---:B------:R-:W-:Y:S02]  /*123c0*/  LOP3.LUT R3, R4.reuse, 0x40, RZ, 0xfc, !PT ;  /* 0x0000004004037812 */ /* 0x040fe400078efcff */
[C---:B------:R-:W-:Y:S02]  /*123d0*/  LOP3.LUT R2, R4.reuse, 0x80, RZ, 0xfc, !PT ;  /* 0x0000008004027812 */ /* 0x040fe400078efcff */
[----:B------:R-:W-:Y:S01]  /*123e0*/  LOP3.LUT R0, R4, 0xc0, RZ, 0xfc, !PT ;  /* 0x000000c004007812 */ /* 0x000fe200078efcff */
[----:B0-----:R-:W-:-:S06]  /*123f0*/  ULEA UR4, UR5, UR4, 0x18 ;  /* 0x0000000405047291 */ /* 0x001fcc000f8ec03f */
[----:B------:R-:W-:-:S04]  /*12400*/  IMAD.U32 R17, RZ, RZ, UR4 ;  /* 0x00000004ff117e24 */ /* 0x000fc8000f8e00ff */
[----:B--2---:R-:W-:-:S07]  /*12410*/  IMAD R37, R28, 0x2, R17 ;  /* 0x000000021c257824 */ /* 0x004fce00078e0211 */
.L_x_2690:
[----:B------:R-:W-:Y:S05]  /*12420*/  YIELD ;  /* 0x0000000000007946 */ /* 0x000fea0003800000 */
[----:B------:R-:W-:Y:S01]  /*12430*/  ULDC.64 UR4, c[0x0][0xa28] ;  /* 0x00028a0000047ab9 */ /* 0x000fe20000000a00 */
[----:B------:R-:W-:Y:S01]  /*12440*/  IMAD.MOV.U32 R29, RZ, RZ, RZ ;  /* 0x000000ffff1d7224 */ /* 0x000fe200078e00ff */
[----:B------:R-:W-:-:S04]  /*12450*/  ISETP.NE.U32.AND P0, PT, RZ, UR4, PT ;  /* 0x00000004ff007c0c */ /* 0x000fc8000bf05070 */
[----:B------:R-:W-:Y:S01]  /*12460*/  ISETP.NE.AND.EX P0, PT, RZ, UR5, PT, P0 ;  /* 0x00000005ff007c0c */ /* 0x000fe2000bf05300 */
[----:B------:R-:W-:-:S12]  /*12470*/  ULDC.64 UR4, c[0x0][0xa18] ;  /* 0x0002860000047ab9 */ /* 0x000fd80000000a00 */
[----:B------:R-:W0:Y:S02]  /*12480*/  @P0 LDC.64 R2, c[0x0][0xa28] ;  /* 0x00028a00ff020b82 */ /* 0x000e240000000a00 */
[----:B0-----:R-:W-:-:S05]  /*12490*/  @P0 IMAD.WIDE R2, R27, 0x4, R2 ;  /* 0x000000041b020825 */ /* 0x001fca00078e0202 */
[----:B------:R0:W5:Y:S01]  /*124a0*/  @P0 LDG.E R29, desc[UR46][R2.64] ;  /* 0x0000002e021d0981 */ /* 0x000162000c1e1900 */
[----:B------:R-:W-:Y:S01]  /*124b0*/  ISETP.NE.U32.AND P0, PT, RZ, UR4, PT ;  /* 0x00000004ff007c0c */ /* 0x000fe2000bf05070 */
[----:B------:R-:W-:Y:S01]  /*124c0*/  IMAD.MOV.U32 R0, RZ, RZ, RZ ;  /* 0x000000ffff007224 */ /* 0x000fe200078e00ff */
[----:B------:R-:W-:Y:S02]  /*124d0*/  LOP3.LUT R16, R16, 0xfffffdff, RZ, 0xc0, !PT ;  /* 0xfffffdff10107812 */ /* 0x000fe400078ec0ff */
[----:B------:R-:W-:Y:S01]  /*124e0*/  ISETP.NE.AND.EX P1, PT, RZ, UR5, PT, P0 ;  /* 0x00000005ff007c0c */ /* 0x000fe2000bf25300 */
[----:B------:R-:W-:Y:S02]  /*124f0*/  ULDC.64 UR4, c[0x0][0xa00] ;  /* 0x0002800000047ab9 */ /* 0x000fe40000000a00 */
[----:B------:R-:W-:Y:S01]  /*12500*/  ISETP.NE.U32.AND P0, PT, RZ, UR4, PT ;  /* 0x00000004ff007c0c */ /* 0x000fe2000bf05070 */
[----:B0-----:R-:W0:Y:S03]  /*12510*/  LDC.64 R2, c[0x0][0xa00] ;  /* 0x00028000ff027b82 */ /* 0x001e260000000a00 */
[----:B------:R-:W-:Y:S01]  /*12520*/  ISETP.NE.AND.EX P2, PT, RZ, UR5, PT, P0 ;  /* 0x00000005ff007c0c */ /* 0x000fe2000bf45300 */
[----:B------:R-:W-:-:S05]  /*12530*/  ULDC.64 UR4, c[0x0][0x418] ;  /* 0x0001060000047ab9 */ /* 0x000fca0000000a00 */
[----:B-1----:R-:W1:Y:S07]  /*12540*/  @P1 LDC.64 R4, c[0x0][0xa18] ;  /* 0x00028600ff041b82 */ /* 0x002e6e0000000a00 */
[----:B------:R-:W-:Y:S01]  /*12550*/  @P2 LOP3.LUT R16, R16, 0x200, RZ, 0xfc, !PT ;  /* 0x0000020010102812 */ /* 0x000fe200078efcff */
[----:B0-----:R-:W-:-:S05]  /*12560*/  IMAD.WIDE R2, R27, 0x4, R2 ;  /* 0x000000041b027825 */ /* 0x001fca00078e0202 */
[----:B--2---:R-:W2:Y:S01]  /*12570*/  @P2 LDG.E R0, desc[UR46][R2.64] ;  /* 0x0000002e02002981 */ /* 0x004ea2000c1e1900 */
[----:B-1----:R-:W-:-:S05]  /*12580*/  @P1 IMAD.WIDE R4, R27, 0x4, R4 ;  /* 0x000000041b041825 */ /* 0x002fca00078e0204 */
[----:B------:R0:W5:Y:S01]  /*12590*/  @P1 LDG.E R36, desc[UR46][R4.64] ;  /* 0x0000002e04241981 */ /* 0x000162000c1e1900 */
[----:B------:R-:W-:-:S03]  /*125a0*/  UISETP.NE.U32.AND UP0, UPT, UR4, URZ, UPT ;  /* 0x0000003f0400728c */ /* 0x000fc6000bf05070 */
[----:B------:R-:W-:Y:S01]  /*125b0*/  ULDC UR4, c[0x0][0x424] ;  /* 0x0001090000047ab9 */ /* 0x000fe20000000800 */
[----:B------:R-:W-:-:S03]  /*125c0*/  UISETP.NE.AND.EX UP0, UPT, UR5, URZ, UPT, UP0 ;  /* 0x0000003f0500728c */ /* 0x000fc6000bf05300 */
[----:B------:R-:W-:Y:S01]  /*125d0*/  ULDC UR5, c[0x0][0x2f0] ;  /* 0x0000bc0000057ab9 */ /* 0x000fe20000000800 */
[----:B------:R-:W-:-:S04]  /*125e0*/  USEL UR4, UR4, 0x1, UP0 ;  /* 0x0000000104047887 */ /* 0x000fc80008000000 */
[----:B------:R-:W-:Y:S01]  /*125f0*/  UIMAD UR4, UR4, UR5, URZ ;  /* 0x00000005040472a4 */ /* 0x000fe2000f8e023f */
[----:B--2---:R1:W-:Y:S05]  /*12600*/  STL [R1], R0 ;  /* 0x0000000001007387 */ /* 0x0043ea0000100800 */
[----:B-1----:R-:W-:Y:S01]  /*12610*/  IMAD.U32 R0, RZ, RZ, UR4 ;  /* 0x00000004ff007e24 */ /* 0x002fe2000f8e00ff */
[----:B0--34-:R-:W-:Y:S06]  /*12620*/  @P1 BRA `(.L_x_2622) ;  /* 0x0000000000181947 */ /* 0x019fec0003800000 */
[----:B------:R-:W-:Y:S02]  /*12630*/  ULDC UR4, c[0x0][0x288] ;  /* 0x0000a20000047ab9 */ /* 0x000fe40000000800 */
[----:B-----5:R-:W-:Y:S01]  /*12640*/  IMAD.U32 R36, RZ, RZ, UR4 ;  /* 0x00000004ff247e24 */ /* 0x020fe2000f8e00ff */
[----:B------:R-:W-:Y:S06]  /*12650*/  @!P2 BRA `(.L_x_2622) ;  /* 0x00000000000ca947 */ /* 0x000fec0003800000 */
[----:B------:R-:W2:Y:S04]  /*12660*/  LDG.E R5, desc[UR46][R2.64] ;  /* 0x0000002e02057981 */ /* 0x000ea8000c1e1900 */
[----:B------:R-:W2:Y:S02]  /*12670*/  LDG.E R36, desc[UR46][R2.64+0x4] ;  /* 0x0000042e02247981 */ /* 0x000ea4000c1e1900 */
[----:B--2---:R-:W-:-:S07]  /*12680*/  IMAD.IADD R36, R36, 0x1, -R5 ;  /* 0x0000000124247824 */ /* 0x004fce00078e0a05 */
.L_x_2622:
[----:B------:R-:W-:Y:S02]  /*12690*/  ULDC.64 UR4, c[0x0][0xa20] ;  /* 0x0002880000047ab9 */ /* 0x000fe40000000a00 */
[----:B------:R-:W-:-:S04]  /*126a0*/  ISETP.NE.U32.AND P0, PT, RZ, UR4, PT ;  /* 0x00000004ff007c0c */ /* 0x000fc8000bf05070 */
[----:B------:R-:W-:-:S13]  /*126b0*/  ISETP.NE.AND.EX P0, PT, RZ, UR5, PT, P0 ;  /* 0x00000005ff007c0c */ /* 0x000fda000bf05300 */
[----:B------:R-:W-:Y:S05]  /*126c0*/  @!P0 BRA `(.L_x_2623) ;  /* 0x0000000000108947 */ /* 0x000fea0003800000 */
[----:B------:R-:W0:Y:S02]  /*126d0*/  LDC.64 R2, c[0x0][0xa20] ;  /* 0x00028800ff027b82 */ /* 0x000e240000000a00 */
[----:B0-----:R-:W-:-:S05]  /*126e0*/  IMAD.WIDE R2, R27, 0x4, R2 ;  /* 0x000000041b027825 */ /* 0x001fca00078e0202 */
[----:B------:R0:W5:Y:S01]  /*126f0*/  LDG.E R0, desc[UR46][R2.64] ;  /* 0x0000002e02007981 */ /* 0x000162000c1e1900 */
[----:B------:R-:W-:Y:S05]  /*12700*/  BRA `(.L_x_2624) ;  /* 0x0000000000247947 */ /* 0x000fea0003800000 */
.L_x_2623:
[----:B------:R-:W-:Y:S02]  /*12710*/  ULDC.64 UR4, c[0x0][0xa08] ;  /* 0x0002820000047ab9 */ /* 0x000fe40000000a00 */
[----:B------:R-:W-:-:S04]  /*12720*/  ISETP.NE.U32.AND P0, PT, RZ, UR4, PT ;  /* 0x00000004ff007c0c */ /* 0x000fc8000bf05070 */
[----:B------:R-:W-:-:S13]  /*12730*/  ISETP.NE.AND.EX P0, PT, RZ, UR5, PT, P0 ;  /* 0x00000005ff007c0c */ /* 0x000fda000bf05300 */
[----:B------:R-:W-:Y:S05]  /*12740*/  @!P0 BRA `(.L_x_2624) ;  /* 0x0000000000148947 */ /* 0x000fea0003800000 */
[----:B------:R-:W0:Y:S02]  /*12750*/  LDC.64 R2, c[0x0][0xa08] ;  /* 0x00028200ff027b82 */ /* 0x000e240000000a00 */
[----:B0-----:R-:W-:-:S05]  /*12760*/  IMAD.WIDE R2, R27, 0x4, R2 ;  /* 0x000000041b027825 */ /* 0x001fca00078e0202 */
[----:B------:R-:W2:Y:S04]  /*12770*/  LDG.E R0, desc[UR46][R2.64] ;  /* 0x0000002e02007981 */ /* 0x000ea8000c1e1900 */
[----:B------:R-:W2:Y:S02]  /*12780*/  LDG.E R5, desc[UR46][R2.64+0x4] ;  /* 0x0000042e02057981 */ /* 0x000ea4000c1e1900 */
[----:B--2---:R-:W-:-:S07]  /*12790*/  IMAD.IADD R0, R5, 0x1, -R0 ;  /* 0x0000000105007824 */ /* 0x004fce00078e0a00 */
.L_x_2624:
[----:B0-----:R-:W0:Y:S01]  /*127a0*/  LDC R2, c[0x0][0x448] ;  /* 0x00011200ff027b82 */ /* 0x001e220000000800 */
[----:B------:R-:W-:Y:S01]  /*127b0*/  IMAD.SHL.U32 R34, R25, 0x80, RZ ;  /* 0x0000008019227824 */ /* 0x000fe200078e00ff */
[----:B------:R-:W-:Y:S01]  /*127c0*/  LOP3.LUT R16, R16, 0xfffffeff, RZ, 0xc0, !PT ;  /* 0xfffffeff10107812 */ /* 0x000fe200078ec0ff */
[----:B-----5:R-:W-:Y:S02]  /*127d0*/  IMAD.IADD R19, R0, 0x1, -R29 ;  /* 0x0000000100137824 */ /* 0x020fe400078e0a1d */
[----:B------:R-:W-:Y:S01]  /*127e0*/  VIADD R4, R34, 0x7f ;  /* 0x0000007f22047836 */ /* 0x000fe20000000000 */
[----:B0-----:R-:W-:Y:S02]  /*127f0*/  ISETP.NE.AND P2, PT, R2, 0x1, PT ;  /* 0x000000010200780c */ /* 0x001fe40003f45270 */
[----:B------:R-:W0:Y:S11]  /*12800*/  LDC.64 R2, c[0x0][0x9e0] ;  /* 0x00027800ff027b82 */ /* 0x000e360000000a00 */
[----:B------:R-:W1:Y:S01]  /*12810*/  @P2 LDC R5, c[0x0][0x44c] ;  /* 0x00011300ff052b82 */ /* 0x000e620000000800 */
[----:B------:R-:W-:-:S07]  /*12820*/  @P2 LOP3.LUT R16, R16, 0x100, RZ, 0xfc, !PT ;  /* 0x0000010010102812 */ /* 0x000fce00078efcff */
[----:B------:R-:W2:Y:S01]  /*12830*/  @P2 LDC R6, c[0x0][0x450] ;  /* 0x00011400ff062b82 */ /* 0x000ea20000000800 */
[----:B0-----:R-:W-:Y:S01]  /*12840*/  ISETP.GE.AND P1, PT, R3, 0x1, PT ;  /* 0x000000010300780c */ /* 0x001fe20003f26270 */
[----:B-1----:R-:W-:-:S05]  /*12850*/  @P2 IMAD.HI.U32 R5, R4, R5, RZ ;  /* 0x0000000504052227 */ /* 0x002fca00078e00ff */
[----:B--2---:R-:W-:Y:S02]  /*12860*/  @P2 SHF.R.U32.HI R4, RZ, R6, R5 ;  /* 0x00000006ff042219 */ /* 0x004fe40000011605 */
[----:B------:R-:W-:-:S05]  /*12870*/  IADD3 R5, R19, 0x1, -R36 ;  /* 0x0000000113057810 */ /* 0x000fca0007ffe824 */
[----:B------:R-:W-:-:S04]  /*12880*/  IMAD.IADD R7, R5, 0x1, R4 ;  /* 0x0000000105077824 */ /* 0x000fc800078e0204 */
[----:B------:R-:W-:Y:S01]  /*12890*/  IMAD.IADD R2, R7, 0x1, R2 ;  /* 0x0000000107027824 */ /* 0x000fe200078e0202 */
[----:B------:R-:W-:Y:S06]  /*128a0*/  @!P1 BRA `(.L_x_2625) ;  /* 0x0000000000489947 */ /* 0x000fec0003800000 */
[C---:B------:R-:W-:Y:S01]  /*128b0*/  ISETP.GT.AND P0, PT, R7.reuse, RZ, PT ;  /* 0x000000ff0700720c */ /* 0x040fe20003f04270 */
[----:B------:R-:W-:Y:S01]  /*128c0*/  BSSY B0, `(.L_x_2626) ;  /* 0x000000e000007945 */ /* 0x000fe20003800000 */
[----:B------:R-:W-:-:S11]  /*128d0*/  VIADD R0, R7, 0xffffffff ;  /* 0xffffffff07007836 */ /* 0x000fd60000000000 */
        /* <DEDUP_REMOVED lines=8> */
.L_x_2627:
[----:B------:R-:W-:-:S13]  /*12960*/  ISETP.NE.AND P0, PT, R3, 0x1, PT ;  /* 0x000000010300780c */ /* 0x000fda0003f05270 */
[----:B------:R-:W0:Y:S02]  /*12970*/  @P0 LDC.64 R4, c[0x0][0x9e8] ;  /* 0x00027a00ff040b82 */ /* 0x000e240000000a00 */
[----:B0-----:R-:W-:-:S05]  /*12980*/  @P0 IMAD.HI.U32 R4, R0, R4, RZ ;  /* 0x0000000400040227 */ /* 0x001fca00078e00ff */
[----:B------:R-:W-:-:S07]  /*12990*/  @P0 SHF.R.U32.HI R0, RZ, R5, R4 ;  /* 0x00000005ff000219 */ /* 0x000fce0000011604 */
.L_x_2628:
[----:B------:R-:W-:Y:S05]  /*129a0*/  BSYNC B0 ;  /* 0x0000000000007941 */ /* 0x000fea0003800000 */
.L_x_2626:
[----:B------:R-:W-:-:S05]  /*129b0*/  IMAD R5, R0, R3, R3 ;  /* 0x0000000300057224 */ /* 0x000fca00078e0203 */
[----:B------:R-:W-:-:S07]  /*129c0*/  VIMNMX R2, R2, R5, PT ;  /* 0x0000000502027248 */ /* 0x000fce0003fe0100 */
.L_x_2625:
[----:B------:R-:W0:Y:S01]  /*129d0*/  @P2 LDC R5, c[0x0][0x44c] ;  /* 0x00011300ff052b82 */ /* 0x000e220000000800 */
[----:B------:R-:W-:Y:S01]  /*129e0*/  VIADD R2, R2, 0x5f ;  /* 0x0000005f02027836 */ /* 0x000fe20000000000 */
[----:B------:R-:W-:Y:S01]  /*129f0*/  ULDC UR4, c[0x0][0x9dc] ;  /* 0x0002770000047ab9 */ /* 0x000fe20000000800 */
[----:B------:R-:W-:-:S05]  /*12a00*/  IMAD.MOV.U32 R0, RZ, RZ, R34 ;  /* 0x000000ffff007224 */ /* 0x000fca00078e0022 */
[----:B------:R-:W1:Y:S01]  /*12a10*/  @P2 LDC R7, c[0x0][0x450] ;  /* 0x00011400ff072b82 */ /* 0x000e620000000800 */
[----:B0-----:R-:W-:-:S05]  /*12a20*/  @P2 IMAD.HI.U32 R4, R34, R5, RZ ;  /* 0x0000000522042227 */ /* 0x001fca00078e00ff */
[----:B-1----:R-:W-:Y:S01]  /*12a30*/  @P2 SHF.R.U32.HI R0, RZ, R7, R4 ;  /* 0x00000007ff002219 */ /* 0x002fe20000011604 */
[----:B------:R-:W-:-:S04]  /*12a40*/  IMAD.HI R4, R2, 0x2aaaaaab, RZ ;  /* 0x2aaaaaab02047827 */ /* 0x000fc800078e02ff */
[----:B------:R-:W-:Y:S01]  /*12a50*/  VIADD R2, R19, 0x5f ;  /* 0x0000005f13027836 */ /* 0x000fe20000000000 */
[----:B------:R-:W-:-:S03]  /*12a60*/  SHF.R.U32.HI R5, RZ, 0x1f, R4 ;  /* 0x0000001fff057819 */ /* 0x000fc60000011604 */
[----:B------:R-:W-:Y:S01]  /*12a70*/  IMAD.HI R2, R2, 0x2aaaaaab, RZ ;  /* 0x2aaaaaab02027827 */ /* 0x000fe200078e02ff */
[----:B------:R-:W-:-:S04]  /*12a80*/  LEA.HI.SX32 R4, R4, R5, 0x1c ;  /* 0x0000000504047211 */ /* 0x000fc800078fe2ff */
[----:B------:R-:W-:-:S04]  /*12a90*/  SHF.R.U32.HI R5, RZ, 0x1f, R2 ;  /* 0x0000001fff057819 */ /* 0x000fc80000011602 */
[----:B------:R-:W-:Y:S02]  /*12aa0*/  LEA.HI.SX32 R5, R2, R5, 0x1c ;  /* 0x0000000502057211 */ /* 0x000fe400078fe2ff */
[----:B------:R-:W-:Y:S02]  /*12ab0*/  IADD3 R2, R0, R19, -R36 ;  /* 0x0000001300027210 */ /* 0x000fe40007ffe824 */
[----:B------:R-:W-:-:S03]  /*12ac0*/  VIMNMX R30, R5, R4, PT ;  /* 0x00000004051e7248 */ /* 0x000fc60003fe0100 */
[----:B------:R-:W-:Y:S02]  /*12ad0*/  VIADD R0, R2, -UR4 ;  /* 0x8000000402007c36 */ /* 0x000fe40008000000 */
[----:B------:R0:W-:Y:S01]  /*12ae0*/  STL [R1+0x4], R30 ;  /* 0x0000041e01007387 */ /* 0x0001e20000100800 */
[----:B------:R-:W-:Y:S05]  /*12af0*/  @!P1 BRA `(.L_x_2629) ;  /* 0x0000000000449947 */ /* 0x000fea0003800000 */
[----:B------:R-:W-:Y:S01]  /*12b00*/  ISETP.GT.AND P0, PT, R2, -0x1, PT ;  /* 0xffffffff0200780c */ /* 0x000fe20003f04270 */
[----:B------:R-:W-:-:S12]  /*12b10*/  BSSY B0, `(.L_x_2630) ;  /* 0x000000d000007945 */ /* 0x000fd80003800000 */
[----:B------:R-:W-:Y:S05]  /*12b20*/  @P0 BRA `(.L_x_2631) ;  /* 0x00000000001c0947 */ /* 0x000fea0003800000 */
[----:B------:R-:W-:Y:S02]  /*12b30*/  ISETP.NE.AND P0, PT, R3, 0x1, PT ;  /* 0x000000010300780c */ /* 0x000fe40003f05270 */
[----:B------:R-:W-:-:S11]  /*12b40*/  LOP3.LUT R7, RZ, R2, RZ, 0x33, !PT ;  /* 0x00000002ff077212 */ /* 0x000fd600078e33ff */
[----:B------:R-:W1:Y:S02]  /*12b50*/  @P0 LDC.64 R4, c[0x0][0x9e8] ;  /* 0x00027a00ff040b82 */ /* 0x000e640000000a00 */
[----:B-1----:R-:W-:-:S05]  /*12b60*/  @P0 IMAD.HI.U32 R4, R7, R4, RZ ;  /* 0x0000000407040227 */ /* 0x002fca00078e00ff */
[----:B------:R-:W-:-:S04]  /*12b70*/  @P0 SHF.R.U32.HI R7, RZ, R5, R4 ;  /* 0x00000005ff070219 */ /* 0x000fc80000011604 */
[----:B------:R-:W-:Y:S01]  /*12b80*/  LOP3.LUT R2, RZ, R7, RZ, 0x33, !PT ;  /* 0x00000007ff027212 */ /* 0x000fe200078e33ff */
[----:B------:R-:W-:Y:S06]  /*12b90*/  BRA `(.L_x_2632) ;  /* 0x0000000000107947 */ /* 0x000fec0003800000 */
.L_x_2631:
[----:B------:R-:W-:-:S13]  /*12ba0*/  ISETP.NE.AND P0, PT, R3, 0x1, PT ;  /* 0x000000010300780c */ /* 0x000fda0003f05270 */
[----:B------:R-:W1:Y:S02]  /*12bb0*/  @P0 LDC.64 R4, c[0x0][0x9e8] ;  /* 0x00027a00ff040b82 */ /* 0x000e640000000a00 */
[----:B-1----:R-:W-:-:S05]  /*12bc0*/  @P0 IMAD.HI.U32 R4, R2, R4, RZ ;  /* 0x0000000402040227 */ /* 0x002fca00078e00ff */
[----:B------:R-:W-:-:S07]  /*12bd0*/  @P0 SHF.R.U32.HI R2, RZ, R5, R4 ;  /* 0x00000005ff020219 */ /* 0x000fce0000011604 */
.L_x_2632:
[----:B------:R-:W-:Y:S05]  /*12be0*/  BSYNC B0 ;  /* 0x0000000000007941 */ /* 0x000fea0003800000 */
.L_x_2630:
[----:B------:R-:W-:-:S05]  /*12bf0*/  IMAD R3, R2, R3, RZ ;  /* 0x0000000302037224 */ /* 0x000fca00078e02ff */
[----:B------:R-:W-:-:S07]  /*12c00*/  VIMNMX R0, R0, R3, !PT ;  /* 0x0000000300007248 */ /* 0x000fce0007fe0100 */
.L_x_2629:
[----:B------:R-:W-:Y:S01]  /*12c10*/  IMAD.HI R0, R0, 0x2aaaaaab, RZ ;  /* 0x2aaaaaab00007827 */ /* 0x000fe200078e02ff */
[----:B------:R-:W-:Y:S04]  /*12c20*/  BSSY B7, `(.L_x_2633) ;  /* 0x0000352000077945 */ /* 0x000fe80003800000 */
[----:B------:R-:W-:-:S04]  /*12c30*/  SHF.R.U32.HI R3, RZ, 0x1f, R0 ;  /* 0x0000001fff037819 */ /* 0x000fc80000011600 */
[----:B------:R-:W-:-:S04]  /*12c40*/  LEA.HI.SX32 R3, R0, R3, 0x1c ;  /* 0x0000000300037211 */ /* 0x000fc800078fe2ff */
[----:B------:R-:W-:-:S04]  /*12c50*/  VIMNMX R31, RZ, R3, !PT ;  /* 0x00000003ff1f7248 */ /* 0x000fc80007fe0100 */
[----:B------:R-:W-:-:S13]  /*12c60*/  ISETP.GT.AND P0, PT, R30, R31, PT ;  /* 0x0000001f1e00720c */ /* 0x000fda0003f04270 */
        /* <DEDUP_REMOVED lines=18> */
.L_x_2634:
        /* <DEDUP_REMOVED lines=8> */
[----:B------:R-:W-:Y:S02]  /*12e10*/  IMAD.U32 R4, RZ, RZ, UR6 ;  /* 0x00000006ff047e24 */ /* 0x000fe4000f8e00ff */
[----:B------:R-:W1:Y:S01]  /*12e20*/  LDC.64 R2, c[0x4][R2] ;  /* 0x0100000002027b82 */ /* 0x000e620000000a00 */
        /* <DEDUP_REMOVED lines=10> */
.L_x_2637:
[----:B------:R-:W-:Y:S05]  /*12ed0*/  BSYNC B6 ;  /* 0x0000000000067941 */ /* 0x000fea0003800000 */
.L_x_2636:
        /* <DEDUP_REMOVED lines=17> */
[----:B-1----:R-:W-:-:S07]  /*12ff0*/  IMAD.MOV.U32 R13, RZ, RZ, RZ ;  /* 0x000000ffff0d7224 */ /* 0x002fce00078e00ff */
[----:B------:R-:W-:-:S07]  /*13000*/  LEPC R20, `(.L_x_2640) ;  /* 0x000000001014794e */ /* 0x000fce0000000000 */
[----:B0-2---:R-:W-:Y:S05]  /*13010*/  CALL.ABS.NOINC R2 ;  /* 0x0000000002007343 */ /* 0x005fea0003c00000 */
.L_x_2640:
[----:B------:R0:W1:Y:S01]  /*13020*/  LDC.64 R2, c[0x4][R23] ;  /* 0x0100000017027b82 */ /* 0x0000620000000a00 */
[----:B------:R-:W-:Y:S01]  /*13030*/  ULDC.64 UR6, c[0x4][0x98] ;  /* 0x0100260000067ab9 */ /* 0x000fe20000000a00 */
[----:B------:R-:W-:Y:S01]  /*13040*/  ULDC.64 UR8, c[0x4][0xa0] ;  /* 0x0100280000087ab9 */ /* 0x000fe20000000a00 */
[----:B------:R-:W-:Y:S01]  /*13050*/  ULDC.64 UR4, c[0x4][0x18] ;  /* 0x0100060000047ab9 */ /* 0x000fe20000000a00 */
        /* <DEDUP_REMOVED lines=10> */
[----:B-1----:R-:W-:Y:S05]  /*13100*/  CALL.ABS.NOINC R2 ;  /* 0x0000000002007343 */ /* 0x002fea0003c00000 */
.L_x_2639:
[----:B------:R-:W-:Y:S05]  /*13110*/  BSYNC B6 ;  /* 0x0000000000067941 */ /* 0x000fea0003800000 */
.L_x_2638:
[----:B------:R-:W1:Y:S01]  /*13120*/  S2R R32, SR_TID.X ;  /* 0x0000000000207919 */ /* 0x000e620000002100 */
[----:B------:R-:W-:Y:S01]  /*13130*/  ULDC.64 UR4, c[0x0][0x9f8] ;  /* 0x00027e0000047ab9 */ /* 0x000fe20000000a00 */
[----:B------:R-:W-:Y:S01]  /*13140*/  IMAD.MOV.U32 R25, RZ, RZ, R27 ;  /* 0x000000ffff197224 */ /* 0x000fe200078e001b */
[----:B------:R-:W-:Y:S01]  /*13150*/  ISETP.NE.U32.AND P0, PT, RZ, UR4, PT ;  /* 0x00000004ff007c0c */ /* 0x000fe2000bf05070 */
[----:B------:R-:W-:Y:S01]  /*13160*/  ULDC UR4, c[0x0][0x320] ;  /* 0x0000c80000047ab9 */ /* 0x000fe20000000800 */
[----:B------:R-:W2:Y:S02]  /*13170*/  LDC R10, c[0x0][0x430] ;  /* 0x00010c00ff0a7b82 */ /* 0x000ea40000000800 */
[----:B------:R-:W-:-:S13]  /*13180*/  ISETP.NE.AND.EX P0, PT, RZ, UR5, PT, P0 ;  /* 0x00000005ff007c0c */ /* 0x000fda000bf05300 */
[----:B------:R-:W3:Y:S01]  /*13190*/  @P0 LDC.64 R2, c[0x0][0x9f8] ;  /* 0x00027e00ff020b82 */ /* 0x000ee20000000a00 */
[----:B-1----:R-:W-:-:S05]  /*131a0*/  IMAD.SHL.U32 R32, R32, 0x8, RZ ;  /* 0x0000000820207824 */ /* 0x002fca00078e00ff */
[----:B------:R-:W-:-:S04]  /*131b0*/  LOP3.LUT R32, R32, 0x38, RZ, 0xc0, !PT ;  /* 0x0000003820207812 */ /* 0x000fc800078ec0ff */
[----:B------:R-:W-:Y:S02]  /*131c0*/  LOP3.LUT R23, R32, 0x40, RZ, 0xfc, !PT ;  /* 0x0000004020177812 */ /* 0x000fe400078efcff */
[----:B------:R-:W-:Y:S01]  /*131d0*/  LOP3.LUT R16, R16, 0xffffffef, RZ, 0xc0, !PT ;  /* 0xffffffef10107812 */ /* 0x000fe200078ec0ff */
[----:B---3--:R-:W-:Y:S01]  /*131e0*/  @P0 IMAD.WIDE R2, R27, 0x4, R2 ;  /* 0x000000041b020825 */ /* 0x008fe200078e0202 */
[----:B------:R-:W-:Y:S02]  /*131f0*/  ISETP.GE.AND P3, PT, R23, UR4, PT ;  /* 0x0000000417007c0c */ /* 0x000fe4000bf66270 */
[C---:B------:R-:W-:Y:S02]  /*13200*/  LOP3.LUT R21, R32.reuse, 0x80, RZ, 0xfc, !PT ;  /* 0x0000008020157812 */ /* 0x040fe400078efcff */
[C---:B------:R-:W-:Y:S01]  /*13210*/  ISETP.GE.AND P2, PT, R32.reuse, UR4, PT ;  /* 0x0000000420007c0c */ /* 0x040fe2000bf46270 */
[----:B------:R1:W5:Y:S01]  /*13220*/  @P0 LDG.E R25, desc[UR46][R2.64] ;  /* 0x0000002e02190981 */ /* 0x000362000c1e1900 */
[----:B------:R-:W-:Y:S01]  /*13230*/  ISETP.GE.AND P1, PT, R21, UR4, PT ;  /* 0x0000000415007c0c */ /* 0x000fe2000bf26270 */
[----:B------:R-:W-:Y:S01]  /*13240*/  UMOV UR5, 0xffffffff ;  /* 0xffffffff00057882 */ /* 0x000fe20000000000 */
[----:B------:R-:W-:Y:S01]  /*13250*/  LOP3.LUT R20, R32, 0xc0, RZ, 0xfc, !PT ;  /* 0x000000c020147812 */ /* 0x000fe200078efcff */
[----:B------:R-:W-:-:S03]  /*13260*/  VIADD R0, R30, 0xffffffff ;  /* 0xffffffff1e007836 */ /* 0x000fc60000000000 */
[----:B------:R-:W-:Y:S02]  /*13270*/  ISETP.GE.AND P0, PT, R20, UR4, PT ;  /* 0x0000000414007c0c */ /* 0x000fe4000bf06270 */
[----:B------:R-:W-:-:S04]  /*13280*/  @P3 LOP3.LUT R16, R16, 0x10, RZ, 0xfc, !PT ;  /* 0x0000001010103812 */ /* 0x000fc800078efcff */
[----:B------:R-:W-:-:S04]  /*13290*/  LOP3.LUT R16, R16, 0xfffffffe, RZ, 0xc0, !PT ;  /* 0xfffffffe10107812 */ /* 0x000fc800078ec0ff */
[----:B------:R-:W-:-:S04]  /*132a0*/  LOP3.LUT R16, R16, 0xfffffff7, RZ, 0xc0, !PT ;  /* 0xfffffff710107812 */ /* 0x000fc800078ec0ff */
[----:B------:R-:W-:-:S04]  /*132b0*/  @P1 LOP3.LUT R16, R16, 0x8, RZ, 0xfc, !PT ;  /* 0x0000000810101812 */ /* 0x000fc800078efcff */
[----:B------:R-:W-:-:S04]  /*132c0*/  @P2 LOP3.LUT R16, R16, 0x1, RZ, 0xfc, !PT ;  /* 0x0000000110102812 */ /* 0x000fc800078efcff */
[----:B------:R-:W-:-:S04]  /*132d0*/  LOP3.LUT R16, R16, 0xfffffffb, RZ, 0xc0, !PT ;  /* 0xfffffffb10107812 */ /* 0x000fc800078ec0ff */
[----:B------:R-:W-:Y:S01]  /*132e0*/  @P0 LOP3.LUT R16, R16, 0x4, RZ, 0xfc, !PT ;  /* 0x0000000410100812 */ /* 0x000fe200078efcff */
[----:B-12---:R-:W-:Y:S06]  /*132f0*/  BRA.DIV UR5, `(.L_x_2641) ;  /* 0x0000004205587947 */ /* 0x006fec000b800000 */
.L_x_2707:
[----:B------:R-:W1:Y:S01]  /*13300*/  S2R R2, SR_TID.X ;  /* 0x0000000000027919 */ /* 0x000e620000002100 */
[----:B------:R-:W-:Y:S01]  /*13310*/  ISETP.NE.AND P1, PT, R10, 0x1, PT ;  /* 0x000000010a00780c */ /* 0x000fe20003f25270 */
[----:B------:R-:W-:Y:S01]  /*13320*/  IMAD.MOV.U32 R33, RZ, RZ, RZ ;  /* 0x000000ffff217224 */ /* 0x000fe200078e00ff */
[----:B0----5:R-:W-:Y:S01]  /*13330*/  SHF.R.S32.HI R30, RZ, 0x1f, R25 ;  /* 0x0000001fff1e7819 */ /* 0x021fe20000011419 */
[----:B------:R-:W0:Y:S01]  /*13340*/  S2R R9, SR_TID.X ;  /* 0x0000000000097919 */ /* 0x000e220000002100 */
[----:B------:R-:W-:-:S09]  /*13350*/  LOP3.LUT R16, R16, 0xffffff7f, RZ, 0xc0, !PT ;  /* 0xffffff7f10107812 */ /* 0x000fd200078ec0ff */
[----:B------:R-:W2:Y:S01]  /*13360*/  @P1 LDC R6, c[0x0][0x434] ;  /* 0x00010d00ff061b82 */ /* 0x000ea20000000800 */
[----:B------:R-:W-:-:S07]  /*13370*/  @P1 LOP3.LUT R16, R16, 0x80, RZ, 0xfc, !PT ;  /* 0x0000008010101812 */ /* 0x000fce00078efcff */
[----:B------:R-:W3:Y:S01]  /*13380*/  @P1 LDC R4, c[0x0][0x438] ;  /* 0x00010e00ff041b82 */ /* 0x000ee20000000800 */
[----:B-1----:R-:W-:Y:S01]  /*13390*/  LOP3.LUT R2, R2, 0x7f, RZ, 0xc0, !PT ;  /* 0x0000007f02027812 */ /* 0x002fe200078ec0ff */
[----:B0-----:R-:W-:-:S03]  /*133a0*/  IMAD.SHL.U32 R9, R9, 0x10, RZ ;  /* 0x0000001009097824 */ /* 0x001fc600078e00ff */
[----:B------:R-:W-:-:S04]  /*133b0*/  SHF.R.U32.HI R2, RZ, 0x3, R2 ;  /* 0x00000003ff027819 */ /* 0x000fc80000011602 */
[----:B------:R-:W-:-:S05]  /*133c0*/  LOP3.LUT R9, R2, 0x70, R9, 0xf8, !PT ;  /* 0x0000007002097812 */ /* 0x000fca00078ef809 */
[----:B------:R-:W-:-:S04]  /*133d0*/  IMAD R2, R0, 0x60, R9 ;  /* 0x0000006000027824 */ /* 0x000fc800078e0209 */
[C---:B------:R-:W-:Y:S01]  /*133e0*/  IMAD.IADD R35, R2.reuse, 0x1, R29 ;  /* 0x0000000102237824 */ /* 0x040fe200078e021d */
[----:B------:R-:W-:-:S03]  /*133f0*/  ISETP.GE.AND P0, PT, R2, R19, PT ;  /* 0x000000130200720c */ /* 0x000fc60003f06270 */
[----:B--2---:R-:W-:Y:S01]  /*13400*/  @P1 IMAD.HI.U32 R5, R35, R6, RZ ;  /* 0x0000000623051227 */ /* 0x004fe200078e00ff */
[----:B------:R-:W-:-:S03]  /*13410*/  ISETP.GT.U32.OR P0, PT, R9, 0x5f, P0 ;  /* 0x0000005f0900780c */ /* 0x000fc60000704470 */
[----:B------:R-:W-:Y:S01]  /*13420*/  IMAD.MOV.U32 R6, RZ, RZ, R35 ;  /* 0x000000ffff067224 */ /* 0x000fe200078e0023 */
[----:B---3--:R-:W-:-:S09]  /*13430*/  @P1 SHF.R.U32.HI R6, RZ, R4, R5 ;  /* 0x00000004ff061219 */ /* 0x008fd20000011605 */
[----:B------:R-:W0:Y:S01]  /*13440*/  @!P0 LDC.64 R2, c[0x0][0x428] ;  /* 0x00010a00ff028b82 */ /* 0x000e220000000a00 */
[----:B------:R-:W-:-:S07]  /*13450*/  @!P0 SHF.R.S32.HI R7, RZ, 0x1f, R6 ;  /* 0x0000001fff078819 */ /* 0x000fce0000011406 */
[----:B------:R-:W1:Y:S01]  /*13460*/  @!P0 LDC.64 R4, c[0x0][0x418] ;  /* 0x00010600ff048b82 */ /* 0x000e620000000a00 */
[----:B0-----:R-:W-:-:S04]  /*13470*/  @!P0 IMAD R8, R30, R2, RZ ;  /* 0x000000021e088224 */ /* 0x001fc800078e02ff */
[C---:B------:R-:W-:Y:S02]  /*13480*/  @!P0 IMAD R8, R25.reuse, R3, R8 ;  /* 0x0000000319088224 */ /* 0x040fe400078e0208 */
[----:B------:R-:W-:-:S04]  /*13490*/  @!P0 IMAD.WIDE.U32 R2, R25, R2, R6 ;  /* 0x0000000219028225 */ /* 0x000fc800078e0006 */
[----:B------:R-:W-:Y:S01]  /*134a0*/  @!P0 IMAD.IADD R8, R3, 0x1, R8 ;  /* 0x0000000103088824 */ /* 0x000fe200078e0208 */
[----:B-1----:R-:W-:-:S04]  /*134b0*/  @!P0 LEA R4, P1, R2, R4, 0x2 ;  /* 0x0000000402048211 */ /* 0x002fc800078210ff */
[----:B------:R-:W-:Y:S01]  /*134c0*/  @!P0 LEA.HI.X R5, R2, R5, R8, 0x2, P1 ;  /* 0x0000000502058211 */ /* 0x000fe200008f1408 */
[----:B------:R-:W-:Y:S02]  /*134d0*/  IMAD.MOV R2, RZ, RZ, -R6 ;  /* 0x000000ffff027224 */ /* 0x000fe400078e0a06 */
[----:B------:R-:W-:Y:S02]  /*134e0*/  IMAD.U32 R3, RZ, RZ, UR36 ;  /* 0x00000024ff037e24 */ /* 0x000fe4000f8e00ff */
[----:B------:R-:W-:Y:S01]  /*134f0*/  IMAD R35, R10, R2, R35 ;  /* 0x000000020a237224 */ /* 0x000fe200078e0223 */
[----:B------:R-:W-:Y:S01]  /*13500*/  SEL R2, RZ, 0x1, P2 ;  /* 0x00000001ff027807 */ /* 0x000fe20001000000 */
[----:B------:R0:W5:Y:S01]  /*13510*/  @!P0 LDG.E R33, desc[UR46][R4.64] ;  /* 0x0000002e04218981 */ /* 0x000162000c1e1900 */
[----:B------:R-:W-:Y:S02]  /*13520*/  ISETP.NE.AND P0, PT, R3, 0x3, PT ;  /* 0x000000030300780c */ /* 0x000fe40003f05270 */
[----:B------:R-:W-:Y:S01]  /*13530*/  ISETP.GT.U32.AND P1, PT, R9, 0x5f, PT ;  /* 0x0000005f0900780c */ /* 0x000fe20003f24070 */
[----:B------:R0:W-:Y:S01]  /*13540*/  STL [R1+0x14], R2 ;  /* 0x0000140201007387 */ /* 0x0001e20000100800 */
[----:B------:R-:W-:-:S02]  /*13550*/  LOP3.LUT R16, R16, 0xffffffbf, RZ, 0xc0, !PT ;  /* 0xffffffbf10107812 */ /* 0x000fc400078ec0ff */
[----:B------:R-:W-:-:S07]  /*13560*/  SHF.R.S32.HI R23, RZ, 0x1f, R26 ;  /* 0x0000001fff177819 */ /* 0x000fce000001141a */
[----:B------:R-:W-:-:S04]  /*13570*/  @P0 LOP3.LUT R16, R16, 0x40, RZ, 0xfc, !PT ;  /* 0x0000004010100812 */ /* 0x000fc800078efcff */
[----:B------:R-:W-:-:S04]  /*13580*/  LOP3.LUT R16, R16, 0xffffffdf, RZ, 0xc0, !PT ;  /* 0xffffffdf10107812 */ /* 0x000fc800078ec0ff */
[----:B------:R-:W-:Y:S01]  /*13590*/  @P1 LOP3.LUT R16, R16, 0x20, RZ, 0xfc, !PT ;  /* 0x0000002010101812 */ /* 0x000fe200078efcff */
[----:B0-----:R-:W-:Y:S06]  /*135a0*/  @!P0 BRA `(.L_x_2642) ;  /* 0x0000000000048947 */ /* 0x001fec0003800000 */
[----:B------:R-:W-:Y:S01]  /*135b0*/  BPT.TRAP 0x1 ;  /* 0x000000040000795c */ /* 0x000fe20000300000 */
.L_x_2642:
[----:B------:R-:W-:Y:S01]  /*135c0*/  IMAD R32, R0, -0x60, R19 ;  /* 0xffffffa000207824 */ /* 0x000fe200078e0213 */
[----:B------:R-:W-:Y:S01]  /*135d0*/  SHF.L.U32 R0, R22, 0x1f, RZ ;  /* 0x0000001f16007819 */ /* 0x000fe200000006ff */
[----:B------:R-:W-:Y:S01]  /*135e0*/  IMAD R19, R18, 0x8, R17 ;  /* 0x0000000812137824 */ /* 0x000fe200078e0211 */
[----:B------:R-:W-:Y:S03]  /*135f0*/  BSSY B0, `(.L_x_2643) ;  /* 0x0000003000007945 */ /* 0x000fe60003800000 */
[----:B------:R-:W0:Y:S02]  /*13600*/  SYNCS.PHASECHK.TRANS64.TRYWAIT P0, [R19+URZ+0x22840], R0 ;  /* 0x02284000130075a7 */ /* 0x000e24000800017f */
[----:B0-----:R-:W-:Y:S05]  /*13610*/  @!P0 BRA `(.L_x_2644) ;  /* 0x0000003c00c48947 */ /* 0x001fea0003800000 */
.L_x_2708:
[----:B------:R-:W-:Y:S05]  /*13620*/  BSYNC B0 ;  /* 0x0000000000007941 */ /* 0x000fea0003800000 */
.L_x_2643:
[----:B0-----:R-:W-:Y:S01]  /*13630*/  SHF.R.S32.HI R0, RZ, 0x1f, R35 ;  /* 0x0000001fff007819 */ /* 0x001fe20000011423 */
[----:B------:R-:W-:Y:S01]  /*13640*/  ULDC.64 UR4, c[0x0][0x300] ;  /* 0x0000c00000047ab9 */ /* 0x000fe20000000a00 */
[----:B-----5:R-:W-:Y:S01]  /*13650*/  SHF.R.S32.HI R4, RZ, 0x1f, R33 ;  /* 0x0000001fff047819 */ /* 0x020fe20000011421 */
[----:B------:R-:W-:Y:S01]  /*13660*/  IMAD.WIDE.U32 R2, R35, UR4, RZ ;  /* 0x0000000423027c25 */ /* 0x000fe2000f8e00ff */
[----:B------:R-:W0:Y:S01]  /*13670*/  S2R R7, SR_TID.X ;  /* 0x0000000000077919 */ /* 0x000e220000002100 */
[----:B------:R-:W-:Y:S01]  /*13680*/  LOP3.LUT R16, R16, 0xfffffffd, RZ, 0xc0, !PT ;  /* 0xfffffffd10107812 */ /* 0x000fe200078ec0ff */
[----:B------:R1:W-:Y:S04]  /*13690*/  STL [R1+0x8], R0 ;  /* 0x0000080001007387 */ /* 0x0003e80000100800 */
[----:B------:R2:W-:Y:S01]  /*136a0*/  STL [R1+0xc], R4 ;  /* 0x00000c0401007387 */ /* 0x0005e20000100800 */
[----:B-1----:R-:W-:-:S04]  /*136b0*/  IMAD R0, R0, UR4, RZ ;  /* 0x0000000400007c24 */ /* 0x002fc8000f8e02ff */
[----:B------:R-:W-:Y:S01]  /*136c0*/  IMAD R0, R35, UR5, R0 ;  /* 0x0000000523007c24 */ /* 0x000fe2000f8e0200 */
[----:B------:R-:W-:-:S03]  /*136d0*/  ULDC.64 UR4, c[0x0][0x310] ;  /* 0x0000c40000047ab9 */ /* 0x000fc60000000a00 */
[----:B------:R-:W-:Y:S02]  /*136e0*/  IMAD.IADD R3, R3, 0x1, R0 ;  /* 0x0000000103037824 */ /* 0x000fe400078e0200 */
[----:B------:R-:W-:Y:S02]  /*136f0*/  IMAD R0, R4, UR4, RZ ;  /* 0x0000000404007c24 */ /* 0x000fe4000f8e02ff */
[----:B--2---:R-:W1:Y:S01]  /*13700*/  S2R R4, SR_TID.X ;  /* 0x0000000000047919 */ /* 0x004e620000002100 */
[----:B------:R-:W-:-:S04]  /*13710*/  IMAD.WIDE.U32 R2, R33, UR4, R2 ;  /* 0x0000000421027c25 */ /* 0x000fc8000f8e0002 */
[----:B------:R-:W-:Y:S01]  /*13720*/  IMAD R0, R33, UR5, R0 ;  /* 0x0000000521007c24 */ /* 0x000fe2000f8e0200 */
[----:B------:R-:W-:Y:S01]  /*13730*/  ULDC.64 UR4, c[0x0][0x308] ;  /* 0x0000c20000047ab9 */ /* 0x000fe20000000a00 */
[----:B0-----:R-:W-:Y:S02]  /*13740*/  IMAD.SHL.U32 R7, R7, 0x8, RZ ;  /* 0x0000000807077824 */ /* 0x001fe400078e00ff */
[----:B------:R-:W-:Y:S02]  /*13750*/  IMAD.IADD R3, R3, 0x1, R0 ;  /* 0x0000000103037824 */ /* 0x000fe400078e0200 */
[----:B------:R-:W-:Y:S01]  /*13760*/  IMAD R0, R23, UR4, RZ ;  /* 0x0000000417007c24 */ /* 0x000fe2000f8e02ff */
[----:B------:R-:W-:Y:S01]  /*13770*/  LOP3.LUT R7, R7, 0x38, RZ, 0xc0, !PT ;  /* 0x0000003807077812 */ /* 0x000fe200078ec0ff */
[----:B------:R-:W-:-:S04]  /*13780*/  IMAD.WIDE.U32 R2, R26, UR4, R2 ;  /* 0x000000041a027c25 */ /* 0x000fc8000f8e0002 */
[----:B------:R-:W-:Y:S01]  /*13790*/  IMAD R0, R26, UR5, R0 ;  /* 0x000000051a007c24 */ /* 0x000fe2000f8e0200 */
[----:B------:R-:W-:Y:S01]  /*137a0*/  ULDC.64 UR4, c[0x0][0x2e8] ;  /* 0x0000ba0000047ab9 */ /* 0x000fe20000000a00 */
[----:B-1----:R-:W-:-:S04]  /*137b0*/  LOP3.LUT R4, R4, 0x7f, RZ, 0xc0, !PT ;  /* 0x0000007f04047812 */ /* 0x002fc800078ec0ff */
[----:B------:R-:W-:Y:S01]  /*137c0*/  SHF.R.U32.HI R5, RZ, 0x3, R4 ;  /* 0x00000003ff057819 */ /* 0x000fe20000011604 */
[----:B------:R-:W-:Y:S01]  /*137d0*/  IMAD.IADD R4, R3, 0x1, R0 ;  /* 0x0000000103047824 */ /* 0x000fe200078e0200 */
[----:B------:R-:W-:Y:S01]  /*137e0*/  LEA R0, P0, R2, UR4, 0x1 ;  /* 0x0000000402007c11 */ /* 0x000fe2000f8008ff */
[----:B------:R-:W-:Y:S02]  /*137f0*/  ULDC UR4, c[0x0][0x2f4] ;  /* 0x0000bd0000047ab9 */ /* 0x000fe40000000800 */
[----:B------:R-:W-:Y:S01]  /*13800*/  ISETP.GE.AND P2, PT, R7, UR4, PT ;  /* 0x0000000407007c0c */ /* 0x000fe2000bf46270 */
[----:B------:R-:W-:Y:S01]  /*13810*/  IMAD.IADD R32, R32, 0x1, -R5 ;  /* 0x0000000120207824 */ /* 0x000fe200078e0a05 */
[----:B------:R-:W-:Y:S01]  /*13820*/  LEA.HI.X R4, R2, UR5, R4, 0x1, P0 ;  /* 0x0000000502047c11 */ /* 0x000fe200080f0c04 */
[----:B------:R-:W-:Y:S01]  /*13830*/  UMOV UR5, 0xffffffff ;  /* 0xffffffff00057882 */ /* 0x000fe20000000000 */
[----:B------:R-:W-:Y:S02]  /*13840*/  IMAD R5, R18, 0x1800, R28 ;  /* 0x0000180012057824 */ /* 0x000fe400078e021c */
[----:B------:R-:W-:-:S07]  /*13850*/  ISETP.GE.AND P0, PT, R32, 0x1, PT ;  /* 0x000000012000780c */ /* 0x000fce0003f06270 */
        /* <DEDUP_REMOVED lines=54> */
.L_x_2722:
        /* <DEDUP_REMOVED lines=10> */
.L_x_2646:
        /* <DEDUP_REMOVED lines=11> */
.L_x_2647:
        /* <DEDUP_REMOVED lines=23> */
.L_x_2649:
[----:B------:R-:W-:Y:S05]  /*13e80*/  BSYNC B6 ;  /* 0x0000000000067941 */ /* 0x000fea0003800000 */
.L_x_2648:
[----:B0-----:R-:W2:Y:S01]  /*13e90*/  LDL.LU R2, [R1] ;  /* 0x0000000001027983 */ /* 0x001ea20000300800 */
[----:B------:R-:W0:Y:S01]  /*13ea0*/  LDC R21, c[0x0][0x448] ;  /* 0x00011200ff157b82 */ /* 0x000e220000000800 */
[----:B------:R-:W-:Y:S01]  /*13eb0*/  ULDC.64 UR4, c[0x0][0x298] ;  /* 0x0000a60000047ab9 */ /* 0x000fe20000000a00 */
[----:B------:R-:W-:Y:S01]  /*13ec0*/  LOP3.LUT P6, RZ, R16, 0x200, RZ, 0xc0, !PT ;  /* 0x0000020010ff7812 */ /* 0x000fe200078cc0ff */
[----:B------:R-:W3:Y:S01]  /*13ed0*/  S2R R20, SR_TID.X ;  /* 0x0000000000147919 */ /* 0x000ee20000002100 */
[----:B------:R-:W-:Y:S01]  /*13ee0*/  SHF.R.S32.HI R4, RZ, 0x1f, R27 ;  /* 0x0000001fff047819 */ /* 0x000fe2000001141b */
[----:B------:R-:W4:Y:S03]  /*13ef0*/  S2R R7, SR_TID.X ;  /* 0x0000000000077919 */ /* 0x000f260000002100 */
[----:B------:R-:W-:Y:S02]  /*13f00*/  SEL R4, R4, RZ, !P6 ;  /* 0x000000ff04047207 */ /* 0x000fe40007000000 */
[----:B---3--:R-:W-:Y:S01]  /*13f10*/  LOP3.LUT R20, R20, 0x7f, RZ, 0xc0, !PT ;  /* 0x0000007f14147812 */ /* 0x008fe200078ec0ff */
[----:B----4-:R-:W-:-:S05]  /*13f20*/  IMAD.SHL.U32 R7, R7, 0x8, RZ ;  /* 0x0000000807077824 */ /* 0x010fca00078e00ff */
[----:B------:R-:W-:Y:S02]  /*13f30*/  LOP3.LUT R7, R7, 0x38, RZ, 0xc0, !PT ;  /* 0x0000003807077812 */ /* 0x000fe400078ec0ff */
[----:B--2---:R-:W-:-:S05]  /*13f40*/  SHF.R.S32.HI R0, RZ, 0x1f, R2 ;  /* 0x0000001fff007819 */ /* 0x004fca0000011402 */
[----:B------:R-:W-:-:S04]  /*13f50*/  IMAD R0, R0, UR4, RZ ;  /* 0x0000000400007c24 */ /* 0x000fc8000f8e02ff */
        /* <DEDUP_REMOVED lines=9> */
[----:B------:R-:W-:Y:S01]  /*13ff0*/  IMAD.IADD R3, R3, 0x1, R0 ;  /* 0x0000000103037824 */ /* 0x000fe200078e0200 */
[----:B------:R-:W-:Y:S02]  /*14000*/  SEL R0, R27, RZ, !P6 ;  /* 0x000000ff1b007207 */ /* 0x000fe40007000000 */
[----:B0-----:R-:W-:Y:S02]  /*14010*/  ISETP.NE.AND P6, PT, R21, 0x1, PT ;  /* 0x000000011500780c */ /* 0x001fe40003fc5270 */
[----:B------:R-:W-:Y:S01]  /*14020*/  SHF.R.U32.HI R21, RZ, 0x3, R20 ;  /* 0x00000003ff157819 */ /* 0x000fe20000011614 */
[C---:B------:R-:W-:Y:S01]  /*14030*/  IMAD.WIDE.U32 R2, R0.reuse, UR4, R2 ;  /* 0x0000000400027c25 */ /* 0x040fe2000f8e0002 */
[----:B------:R-:W0:Y:S03]  /*14040*/  S2R R20, SR_TID.X ;  /* 0x0000000000147919 */ /* 0x000e260000002100 */
[----:B------:R-:W-:Y:S01]  /*14050*/  IMAD R4, R0, UR5, R4 ;  /* 0x0000000500047c24 */ /* 0x000fe2000f8e0204 */
[----:B------:R-:W-:-:S03]  /*14060*/  ULDC.64 UR4, c[0x0][0x2d0] ;  /* 0x0000b40000047ab9 */ /* 0x000fc60000000a00 */
[----:B------:R-:W-:Y:S02]  /*14070*/  IMAD.IADD R3, R3, 0x1, R4 ;  /* 0x0000000103037824 */ /* 0x000fe400078e0204 */
[----:B------:R-:W2:Y:S08]  /*14080*/  @P6 LDC R6, c[0x0][0x44c] ;  /* 0x00011300ff066b82 */ /* 0x000eb00000000800 */
[----:B------:R-:W3:Y:S01]  /*14090*/  @P6 LDC R5, c[0x0][0x450] ;  /* 0x00011400ff056b82 */ /* 0x000ee20000000800 */
[----:B0-----:R-:W-:-:S05]  /*140a0*/  IMAD.SHL.U32 R20, R20, 0x10, RZ ;  /* 0x0000001014147824 */ /* 0x001fca00078e00ff */
[----:B------:R-:W-:-:S05]  /*140b0*/  LOP3.LUT R20, R21, 0x70, R20, 0xf8, !PT ;  /* 0x0000007015147812 */ /* 0x000fca00078ef814 */
[----:B------:R-:W-:Y:S02]  /*140c0*/  IMAD.IADD R0, R20, 0x1, R34 ;  /* 0x0000000114007824 */ /* 0x000fe400078e0222 */
[----:B------:R-:W0:Y:S02]  /*140d0*/  S2R R20, SR_TID.X ;  /* 0x0000000000147919 */ /* 0x000e240000002100 */
[----:B--2---:R-:W-:-:S04]  /*140e0*/  @P6 IMAD.HI.U32 R6, R0, R6, RZ ;  /* 0x0000000600066227 */ /* 0x004fc800078e00ff */
[----:B------:R-:W-:Y:S01]  /*140f0*/  IMAD.MOV.U32 R4, RZ, RZ, R0 ;  /* 0x000000ffff047224 */ /* 0x000fe200078e0000 */
[----:B---3--:R-:W-:Y:S02]  /*14100*/  @P6 SHF.R.U32.HI R4, RZ, R5, R6 ;  /* 0x00000005ff046219 */ /* 0x008fe40000011606 */
[----:B------:R-:W2:Y:S03]  /*14110*/  LDC R6, c[0x0][0x448] ;  /* 0x00011200ff067b82 */ /* 0x000ea60000000800 */
[----:B------:R-:W-:Y:S02]  /*14120*/  IMAD.MOV R5, RZ, RZ, -R4 ;  /* 0x000000ffff057224 */ /* 0x000fe400078e0a04 */
[----:B------:R-:W-:Y:S01]  /*14130*/  IMAD.WIDE.U32 R2, R4, UR4, R2 ;  /* 0x0000000404027c25 */ /* 0x000fe2000f8e0002 */
[----:B0-----:R-:W-:-:S03]  /*14140*/  LOP3.LUT R20, R20, 0x7f, RZ, 0xc0, !PT ;  /* 0x0000007f14147812 */ /* 0x001fc600078ec0ff */
[----:B--2---:R-:W-:Y:S01]  /*14150*/  IMAD R0, R6, R5, R0 ;  /* 0x0000000506007224 */ /* 0x004fe200078e0200 */
[----:B------:R-:W-:Y:S02]  /*14160*/  SHF.R.S32.HI R5, RZ, 0x1f, R4 ;  /* 0x0000001fff057819 */ /* 0x000fe40000011404 */
[----:B------:R-:W-:-:S03]  /*14170*/  SHF.R.U32.HI R8, RZ, 0x3, R20 ;  /* 0x00000003ff087819 */ /* 0x000fc60000011614 */
        /* <DEDUP_REMOVED lines=14> */
[----:B------:R-:W-:-:S03]  /*14260*/  UMOV UR5, 0xffffffff ;  /* 0xffffffff00057882 */ /* 0x000fc60000000000 */
[----:B------:R-:W-:Y:S07]  /*14270*/  BRA.DIV UR5, `(.L_x_2650) ;  /* 0x0000003a05c07947 */ /* 0x000fee000b800000 */
[----:B------:R-:W0:Y:S01]  /*14280*/  SHFL.IDX PT, R3, R0, RZ, 0x181f ;  /* 0x00181fff00037589 */ /* 0x000e2200000e0000 */
[----:B------:R-:W-:Y:S02]  /*14290*/  IMAD R36, R36, R6, RZ ;  /* 0x0000000624247224 */ /* 0x000fe400078e02ff */
        /* <DEDUP_REMOVED lines=72> */
.L_x_2739:
[----:B------:R-:W-:-:S05]  /*14720*/  VIADD R34, R34, 0x70 ;  /* 0x0000007022227836 */ /* 0x000fca0000000000 */
[----:B------:R-:W-:-:S13]  /*14730*/  ISETP.GE.AND P0, PT, R34, R36, PT ;  /* 0x000000242200720c */ /* 0x000fda0003f06270 */
[----:B0-2---:R-:W-:-:S05]  /*14740*/  @!P0 LEA R2, P2, R7, R0, 0x1 ;  /* 0x0000000007028211 */ /* 0x005fca00078408ff */
[----:B------:R-:W-:-:S05]  /*14750*/  @!P0 IMAD.X R3, RZ, RZ, R4, P2 ;  /* 0x000000ffff038224 */ /* 0x000fca00010e0604 */
[----:B------:R-:W-:Y:S01]  /*14760*/  @!PT LDS RZ, [RZ] ;  /* 0x00000000fffff984 */ /* 0x000fe20000000800 */
[----:B------:R-:W-:Y:S01]  /*14770*/  @!PT LDS RZ, [RZ] ;  /* 0x00000000fffff984 */ /* 0x000fe20000000800 */
[----:B------:R-:W-:Y:S01]  /*14780*/  @!PT LDS RZ, [RZ] ;  /* 0x00000000fffff984 */ /* 0x000fe20000000800 */
[----:B------:R0:W-:Y:S01]  /*14790*/  @!P0 LDGSTS.E.BYPASS.LTC128B.128 [R37+0x1bc00], desc[UR46][R2.64], !P1 ;  /* 0x1bc0000002258fae */ /* 0x0001e2000c901d6e */
[----:B------:R-:W-:Y:S01]  /*147a0*/  PLOP3.LUT P0, PT, PT, PT, PT, 0x80, 0x0 ;  /* 0x000000000000781c */ /* 0x000fe20003f0f070 */
[----:B------:R-:W-:-:S12]  /*147b0*/  NOP ;  /* 0x0000000000007918 */ /* 0x000fd80000000000 */
.L_x_2651:
        /* <DEDUP_REMOVED lines=18> */
.L_x_2740:
[----:B------:R-:W-:Y:S05]  /*148e0*/  BSYNC B0 ;  /* 0x0000000000007941 */ /* 0x000fea0003800000 */
.L_x_2652:
[----:B------:R-:W-:-:S05]  /*148f0*/  IMAD.U32 R2, RZ, RZ, UR36 ;  /* 0x00000024ff027e24 */ /* 0x000fca000f8e00ff */
[----:B------:R-:W-:-:S13]  /*14900*/  ISETP.NE.AND P0, PT, R2, 0x3, PT ;  /* 0x000000030200780c */ /* 0x000fda0003f05270 */
[----:B------:R-:W-:Y:S05]  /*14910*/  @!P0 BRA `(.L_x_2654) ;  /* 0x0000000000048947 */ /* 0x000fea0003800000 */
[----:B------:R-:W-:Y:S01]  /*14920*/  BPT.TRAP 0x1 ;  /* 0x000000040000795c */ /* 0x000fe20000300000 */
.L_x_2654:
[----:B0-----:R-:W-:Y:S01]  /*14930*/  SHF.L.U32 R0, R22, 0x1f, RZ ;  /* 0x0000001f16007819 */ /* 0x001fe200000006ff */
[----:B------:R-:W-:Y:S03]  /*14940*/  BSSY B0, `(.L_x_2655) ;  /* 0x0000003000007945 */ /* 0x000fe60003800000 */
[----:B------:R-:W0:Y:S02]  /*14950*/  SYNCS.PHASECHK.TRANS64.TRYWAIT P0, [R19+URZ+0x22860], R0 ;  /* 0x02286000130075a7 */ /* 0x000e24000800017f */
[----:B0-----:R-:W-:Y:S05]  /*14960*/  @!P0 BRA `(.L_x_2656) ;  /* 0x0000003c00bc8947 */ /* 0x001fea0003800000 */
.L_x_2741:
[----:B------:R-:W-:Y:S05]  /*14970*/  BSYNC B0 ;  /* 0x0000000000007941 */ /* 0x000fea0003800000 */
.L_x_2655:
[----:B------:R-:W0:Y:S01]  /*14980*/  LDL.LU R2, [R1+0x8] ;  /* 0x0000080001027983 */ /* 0x000e220000300800 */
[----:B------:R-:W-:-:S03]  /*14990*/  ULDC.64 UR4, c[0x0][0x328] ;  /* 0x0000ca0000047ab9 */ /* 0x000fc60000000a00 */
[----:B------:R-:W2:Y:S04]  /*149a0*/  LDL.LU R6, [R1+0xc] ;  /* 0x00000c0001067983 */ /* 0x000ea80000300800 */
[----:B------:R-:W3:Y:S01]  /*149b0*/  LDL.LU R4, [R1+0x14] ;  /* 0x0000140001047983 */ /* 0x000ee20000300800 */
[C---:B------:R-:W-:Y:S02]  /*149c0*/  LOP3.LUT P3, RZ, R16.reuse, 0x10, RZ, 0xc0, !PT ;  /* 0x0000001010ff7812 */ /* 0x040fe4000786c0ff */
[C---:B------:R-:W-:Y:S02]  /*149d0*/  LOP3.LUT P2, RZ, R16.reuse, 0x8, RZ, 0xc0, !PT ;  /* 0x0000000810ff7812 */ /* 0x040fe4000784c0ff */
[C---:B------:R-:W-:Y:S02]  /*149e0*/  LOP3.LUT P1, RZ, R16.reuse, 0x4, RZ, 0xc0, !PT ;  /* 0x0000000410ff7812 */ /* 0x040fe4000782c0ff */
[----:B------:R-:W-:-:S02]  /*149f0*/  LOP3.LUT P4, RZ, R16, 0x1, RZ, 0xc0, !PT ;  /* 0x0000000110ff7812 */ /* 0x000fc4000788c0ff */
[----:B------:R-:W-:Y:S01]  /*14a00*/  SEL R7, RZ, 0x8, P1 ;  /* 0x00000008ff077807 */ /* 0x000fe20000800000 */
[----:B0-----:R-:W-:Y:S02]  /*14a10*/  IMAD R0, R2, UR4, RZ ;  /* 0x0000000402007c24 */ /* 0x001fe4000f8e02ff */
[----:B------:R-:W-:-:S04]  /*14a20*/  IMAD.WIDE.U32 R2, R35, UR4, RZ ;  /* 0x0000000423027c25 */ /* 0x000fc8000f8e00ff */
[----:B------:R-:W-:Y:S01]  /*14a30*/  IMAD R5, R35, UR5, R0 ;  /* 0x0000000523057c24 */ /* 0x000fe2000f8e0200 */
[----:B------:R-:W-:Y:S02]  /*14a40*/  ULDC.64 UR4, c[0x0][0x338] ;  /* 0x0000ce0000047ab9 */ /* 0x000fe40000000a00 */
[----:B--2---:R-:W-:Y:S02]  /*14a50*/  IMAD R0, R6, UR4, RZ ;  /* 0x0000000406007c24 */ /* 0x004fe4000f8e02ff */
[----:B------:R-:W-:Y:S02]  /*14a60*/  IMAD.IADD R3, R3, 0x1, R5 ;  /* 0x0000000103037824 */ /* 0x000fe400078e0205 */
[C---:B------:R-:W-:Y:S01]  /*14a70*/  IMAD R5, R33.reuse, UR5, R0 ;  /* 0x0000000521057c24 */ /* 0x040fe2000f8e0200 */
[----:B------:R-:W-:Y:S01]  /*14a80*/  SEL R0, RZ, 0x2, P3 ;  /* 0x00000002ff007807 */ /* 0x000fe20001800000 */
        /* <DEDUP_REMOVED lines=10> */
[----:B------:R-:W-:Y:S02]  /*14b30*/  LEA.HI.X R6, R2, UR5, R3, 0x1, P0 ;  /* 0x0000000502067c11 */ /* 0x000fe400080f0c03 */
[----:B------:R-:W-:-:S04]  /*14b40*/  SEL R3, RZ, 0x4, P2 ;  /* 0x00000004ff037807 */ /* 0x000fc80001000000 */
[----:B---3--:R-:W-:Y:S01]  /*14b50*/  IADD3 R0, R3, R0, R4 ;  /* 0x0000000003007210 */ /* 0x008fe20007ffe004 */
[----:B------:R-:W-:-:S04]  /*14b60*/  IMAD R4, R18, 0x6000, R28 ;  /* 0x0000600012047824 */ /* 0x000fc800078e021c */
[----:B------:R-:W-:Y:S01]  /*14b70*/  IMAD.IADD R7, R0, 0x1, R7 ;  /* 0x0000000100077824 */ /* 0x000fe200078e0207 */
[----:B------:R-:W-:Y:S06]  /*14b80*/  BRA.DIV UR4, `(.L_x_2657) ;  /* 0x0000003e04487947 */ /* 0x000fec000b800000 */
[----:B------:R-:W0:Y:S01]  /*14b90*/  S2R R2, SR_TID.X ;  /* 0x0000000000027919 */ /* 0x000e220000002100 */
[----:B------:R-:W-:Y:S01]  /*14ba0*/  IMAD R4, R4, 0x2, R17 ;  /* 0x0000000204047824 */ /* 0x000fe200078e0211 */
[C---:B------:R-:W-:Y:S01]  /*14bb0*/  LOP3.LUT P2, RZ, R7.reuse, 0x2, RZ, 0xc0, !PT ;  /* 0x0000000207ff7812 */ /* 0x040fe2000784c0ff */
[----:B------:R-:W2:Y:S01]  /*14bc0*/  SHFL.IDX PT, R14, R5, RZ, 0x181f ;  /* 0x00181fff050e7589 */ /* 0x000ea200000e0000 */
[----:B------:R-:W-:-:S03]  /*14bd0*/  LOP3.LUT P1, RZ, R7, 0x4, RZ, 0xc0, !PT ;  /* 0x0000000407ff7812 */ /* 0x000fc6000782c0ff */
[----:B------:R-:W3:Y:S01]  /*14be0*/  SHFL.IDX PT, R3, R6, RZ, 0x181f ;  /* 0x00181fff06037589 */ /* 0x000ee200000e0000 */
        /* <DEDUP_REMOVED lines=43> */
[C---:B------:R-:W-:Y:S01]  /*14ea0*/  ISETP.LT.OR P3, PT, R32.reuse, 0x31, P4 ;  /* 0x000000312000780c */ /* 0x040fe20002761670 */
[----:B------:R-:W0:Y:S04]  /*14eb0*/  SHFL.IDX PT, R3, R6, 0x4, 0x181f ;  /* 0x00981f0006037f89 */ /* 0x000e2800000e0000 */
[----:B------:R-:W2:Y:S08]  /*14ec0*/  SHFL.IDX PT, R6, R6, 0x5, 0x181f ;  /* 0x00b81f0006067f89 */ /* 0x000eb000000e0000 */
        /* <DEDUP_REMOVED lines=8> */
[----:B------:R3:W4:Y:S02]  /*14f50*/  SHFL.IDX PT, R14, R5, 0x5, 0x181f ;  /* 0x00b81f00050e7f89 */ /* 0x00072400000e0000 */
        /* <DEDUP_REMOVED lines=9> */
.L_x_2755:
[----:B0--3--:R-:W-:Y:S02]  /*14ff0*/  IADD3 R2, P3, R14, R0, RZ ;  /* 0x000000000e027210 */ /* 0x009fe40007f7e0ff */
        /* <DEDUP_REMOVED lines=14> */
.L_x_2658:
        /* <DEDUP_REMOVED lines=11> */
.L_x_2659:
[----:B------:R-:W2:Y:S01]  /*15190*/  LDL.LU R2, [R1+0x4] ;  /* 0x0000040001027983 */ /* 0x000ea20000300800 */
[----:B------:R0:W-:Y:S01]  /*151a0*/  SYNCS.ARRIVE.TRANS64.A1T0 RZ, [R19+URZ+0x22850], RZ ;  /* 0x022850ff13ff79a7 */ /* 0x0001e2000810003f */
[----:B------:R-:W-:Y:S01]  /*151b0*/  BSSY B0, `(.L_x_2660) ;  /* 0x00000e1000007945 */ /* 0x000fe20003800000 */
[----:B--2---:R-:W-:-:S05]  /*151c0*/  VIADD R10, R2, 0xfffffffe ;  /* 0xfffffffe020a7836 */ /* 0x004fca0000000000 */
[----:B------:R-:W-:-:S13]  /*151d0*/  ISETP.GE.AND P0, PT, R10, R31, PT ;  /* 0x0000001f0a00720c */ /* 0x000fda0003f06270 */
[----:B0-----:R-:W-:Y:S05]  /*151e0*/  @!P0 BRA `(.L_x_2661) ;  /* 0x0000000c00748947 */ /* 0x001fea0003800000 */
.L_x_2674:
[----:B0-----:R-:W0:Y:S01]  /*151f0*/  S2R R2, SR_TID.X ;  /* 0x0000000000027919 */ /* 0x001e220000002100 */
[----:B--2---:R-:W2:Y:S01]  /*15200*/  LDC R3, c[0x0][0x430] ;  /* 0x00010c00ff037b82 */ /* 0x004ea20000000800 */
[----:B------:R-:W-:Y:S02]  /*15210*/  IMAD R8, R10, 0x60, R29 ;  /* 0x000000600a087824 */ /* 0x000fe400078e021d */
[----:B------:R-:W-:Y:S01]  /*15220*/  VIADD R18, R18, 0x1 ;  /* 0x0000000112127836 */ /* 0x000fe20000000000 */
[----:B--2---:R-:W-:Y:S02]  /*15230*/  ISETP.NE.AND P0, PT, R3, 0x1, PT ;  /* 0x000000010300780c */ /* 0x004fe40003f05270 */
[----:B0-----:R-:W-:-:S04]  /*15240*/  LOP3.LUT R2, R2, 0x7f, RZ, 0xc0, !PT ;  /* 0x0000007f02027812 */ /* 0x001fc800078ec0ff */
[----:B------:R-:W-:Y:S02]  /*15250*/  SHF.R.U32.HI R4, RZ, 0x3, R2 ;  /* 0x00000003ff047819 */ /* 0x000fe40000011602 */
[----:B------:R-:W0:Y:S05]  /*15260*/  S2R R2, SR_TID.X ;  /* 0x0000000000027919 */ /* 0x000e2a0000002100 */
[----:B------:R-:W2:Y:S08]  /*15270*/  @P0 LDC R3, c[0x0][0x434] ;  /* 0x00010d00ff030b82 */ /* 0x000eb00000000800 */
[----:B---3--:R-:W3:Y:S01]  /*15280*/  @P0 LDC R7, c[0x0][0x438] ;  /* 0x00010e00ff070b82 */ /* 0x008ee20000000800 */
[----:B0-----:R-:W-:-:S05]  /*15290*/  IMAD.SHL.U32 R2, R2, 0x10, RZ ;  /* 0x0000001002027824 */ /* 0x001fca00078e00ff */
[----:B------:R-:W-:-:S04]  /*152a0*/  LOP3.LUT R2, R4, 0x70, R2, 0xf8, !PT ;  /* 0x0000007004027812 */ /* 0x000fc800078ef802 */
[C---:B------:R-:W-:Y:S01]  /*152b0*/  ISETP.GT.U32.AND P1, PT, R2.reuse, 0x5f, PT ;  /* 0x0000005f0200780c */ /* 0x040fe20003f24070 */
[----:B------:R-:W-:-:S04]  /*152c0*/  IMAD.IADD R8, R2, 0x1, R8 ;  /* 0x0000000102087824 */ /* 0x000fc800078e0208 */
[----:B--2---:R-:W-:-:S04]  /*152d0*/  @P0 IMAD.HI.U32 R2, R8, R3, RZ ;  /* 0x0000000308020227 */ /* 0x004fc800078e00ff */
[----:B------:R-:W-:Y:S01]  /*152e0*/  IMAD.MOV.U32 R9, RZ, RZ, R8 ;  /* 0x000000ffff097224 */ /* 0x000fe200078e0008 */
[----:B---3--:R-:W-:-:S03]  /*152f0*/  @P0 SHF.R.U32.HI R9, RZ, R7, R2 ;  /* 0x00000007ff090219 */ /* 0x008fc60000011602 */
[----:B------:R-:W0:Y:S01]  /*15300*/  @!P1 LDC.64 R4, c[0x0][0x428] ;  /* 0x00010a00ff049b82 */ /* 0x000e220000000a00 */
[----:B------:R-:W-:-:S07]  /*15310*/  @!P1 SHF.R.S32.HI R3, RZ, 0x1f, R9 ;  /* 0x0000001fff039819 */ /* 0x000fce0000011409 */
[----:B------:R-:W2:Y:S01]  /*15320*/  @!P1 LDC.64 R6, c[0x0][0x418] ;  /* 0x00010600ff069b82 */ /* 0x000ea20000000a00 */
[----:B0-----:R-:W-:-:S04]  /*15330*/  @!P1 IMAD R2, R30, R4, RZ ;  /* 0x000000041e029224 */ /* 0x001fc800078e02ff */
[----:B------:R-:W-:Y:S02]  /*15340*/  @!P1 IMAD R5, R25, R5, R2 ;  /* 0x0000000519059224 */ /* 0x000fe400078e0202 */
[----:B------:R-:W-:-:S04]  /*15350*/  @!P1 IMAD.MOV.U32 R2, RZ, RZ, R9 ;  /* 0x000000ffff029224 */ /* 0x000fc800078e0009 */
[----:B------:R-:W-:-:S04]  /*15360*/  @!P1 IMAD.WIDE.U32 R2, R25, R4, R2 ;  /* 0x0000000419029225 */ /* 0x000fc800078e0002 */
[----:B------:R-:W-:Y:S01]  /*15370*/  @!P1 IMAD.IADD R5, R5, 0x1, R3 ;  /* 0x0000000105059824 */ /* 0x000fe200078e0203 */
[C---:B--2---:R-:W-:Y:S01]  /*15380*/  @!P1 LEA R6, P0, R2.reuse, R6, 0x2 ;  /* 0x0000000602069211 */ /* 0x044fe200078010ff */
[----:B------:R-:W-:Y:S02]  /*15390*/  IMAD.MOV.U32 R4, RZ, RZ, RZ ;  /* 0x000000ffff047224 */ /* 0x000fe400078e00ff */
[----:B------:R-:W-:Y:S01]  /*153a0*/  IMAD.U32 R11, RZ, RZ, UR36 ;  /* 0x00000024ff0b7e24 */ /* 0x000fe2000f8e00ff */
        /* <DEDUP_REMOVED lines=13> */
[----:B------:R-:W-:Y:S01]  /*15480*/  ISETP.GT.AND P2, PT, R2, R31, PT ;  /* 0x0000001f0200720c */ /* 0x000fe20003f44270 */
[----:B0-----:R-:W-:-:S12]  /*15490*/  @!P1 BRA `(.L_x_2662) ;  /* 0x0000000000049947 */ /* 0x001fd80003800000 */
[----:B------:R-:W-:Y:S01]  /*154a0*/  BPT.TRAP 0x1 ;  /* 0x000000040000795c */ /* 0x000fe20000300000 */
.L_x_2662:
[----:B------:R-:W-:Y:S01]  /*154b0*/  IMAD R6, R18, 0x8, R17 ;  /* 0x0000000812067824 */ /* 0x000fe200078e0211 */
[----:B------:R-:W-:Y:S01]  /*154c0*/  SHF.L.U32 R21, R22, 0x1f, RZ ;  /* 0x0000001f16157819 */ /* 0x000fe200000006ff */
[----:B------:R-:W-:Y:S01]  /*154d0*/  BSSY B1, `(.L_x_2663) ;  /* 0x0000004000017945 */ /* 0x000fe20003800000 */
[----:B-1----:R-:W-:Y:S02]  /*154e0*/  SHF.R.S32.HI R19, RZ, 0x1f, R5 ;  /* 0x0000001fff137819 */ /* 0x002fe40000011405 */
[----:B------:R-:W0:Y:S02]  /*154f0*/  SYNCS.PHASECHK.TRANS64.TRYWAIT P0, [R6+URZ+0x22840], R21 ;  /* 0x02284015060075a7 */ /* 0x000e24000800017f */
[----:B0-----:R-:W-:Y:S05]  /*15500*/  @!P0 BRA `(.L_x_2664) ;  /* 0x0000003c00288947 */ /* 0x001fea0003800000 */
.L_x_2756:
[----:B------:R-:W-:Y:S05]  /*15510*/  BSYNC B1 ;  /* 0x0000000000017941 */ /* 0x000fea0003800000 */
.L_x_2663:
        /* <DEDUP_REMOVED lines=52> */
.L_x_2770:
        /* <DEDUP_REMOVED lines=8> */
.L_x_2666:
[----:B------:R-:W-:Y:S02]  /*158e0*/  PLOP3.LUT P1, PT, P1, P0, PT, 0xa2, 0x0 ;  /* 0x000000000000781c */ /* 0x000fe40000f21472 */
[----:B------:R-:W-:-:S08]  /*158f0*/  @P0 R2UR P1, UR4, R6 ;  /* 0x00000000060402ca */ /* 0x000fd00000020000 */
[----:B------:R-:W-:-:S05]  /*15900*/  @P0 PLOP3.LUT P0, PT, P1, PT, PT, 0x80, 0x0 ;  /* 0x000000000000081c */ /* 0x000fca0000f0f070 */
[----:B------:R-:W-:Y:S01]  /*15910*/  @!P1 SYNCS.ARRIVE.TRANS64.RED.A0T1 RZ, [UR4+0x22830], RZ ;  /* 0x022830ffffff99a7 */ /* 0x000fe20008200404 */
[----:B------:R-:W-:Y:S07]  /*15920*/  @!P1 ARRIVES.LDGSTSBAR.64.TRANSCNT [UR4+0x22830] ;  /* 0x02283000ff0099b0 */ /* 0x000fee0008000a84 */
[----:B------:R-:W-:Y:S05]  /*15930*/  @P0 BRA.U.ANY `(.L_x_2666) ;  /* 0xfffffffd00e80947 */ /* 0x000fea000393ffff */
[----:B------:R-:W-:Y:S01]  /*15940*/  NOP ;  /* 0x0000000000007918 */ /* 0x000fe20000000000 */
[----:B--2---:R-:W-:-:S05]  /*15950*/  IMAD.U32 R2, RZ, RZ, UR36 ;  /* 0x00000024ff027e24 */ /* 0x004fca000f8e00ff */
[----:B------:R-:W-:-:S13]  /*15960*/  ISETP.NE.AND P3, PT, R2, 0x3, PT ;  /* 0x000000030200780c */ /* 0x000fda0003f65270 */
[----:B------:R-:W-:Y:S05]  /*15970*/  @!P3 BRA `(.L_x_2667) ;  /* 0x000000000004b947 */ /* 0x000fea0003800000 */
[----:B------:R-:W-:Y:S01]  /*15980*/  BPT.TRAP 0x1 ;  /* 0x000000040000795c */ /* 0x000fe20000300000 */
.L_x_2667:
[----:B------:R2:W-:Y:S01]  /*15990*/  SYNCS.ARRIVE.TRANS64.A1T0 RZ, [R6+URZ+0x22830], RZ ;  /* 0x022830ff06ff79a7 */ /* 0x0005e2000810003f */
[----:B------:R-:W-:Y:S05]  /*159a0*/  @!P3 BRA `(.L_x_2668) ;  /* 0x000000000004b947 */ /* 0x000fea0003800000 */
[----:B------:R-:W-:Y:S01]  /*159b0*/  BPT.TRAP 0x1 ;  /* 0x000000040000795c */ /* 0x000fe20000300000 */
.L_x_2668:
[----:B------:R-:W3:Y:S01]  /*159c0*/  SYNCS.PHASECHK.TRANS64.TRYWAIT P0, [R6+URZ+0x22860], R21 ;  /* 0x02286015060075a7 */ /* 0x000ee2000800017f */
[----:B------:R-:W-:Y:S04]  /*159d0*/  BSSY B1, `(.L_x_2669) ;  /* 0x0000002000017945 */ /* 0x000fe80003800000 */
[----:B---3--:R-:W-:Y:S05]  /*159e0*/  @!P0 BRA `(.L_x_2670) ;  /* 0x0000003c00a88947 */ /* 0x008fea0003800000 */
.L_x_2771:
[----:B------:R-:W-:Y:S05]  /*159f0*/  BSYNC B1 ;  /* 0x0000000000017941 */ /* 0x000fea0003800000 */
.L_x_2669:
[----:B------:R-:W-:Y:S01]  /*15a00*/  ULDC.64 UR4, c[0x0][0x328] ;  /* 0x0000ca0000047ab9 */ /* 0x000fe20000000a00 */
[C---:B------:R-:W-:Y:S01]  /*15a10*/  LOP3.LUT P5, RZ, R16.reuse, 0x1, RZ, 0xc0, !PT ;  /* 0x0000000110ff7812 */ /* 0x040fe200078ac0ff */
[----:B------:R-:W-:Y:S01]  /*15a20*/  IMAD R2, R19, UR4, RZ ;  /* 0x0000000413027c24 */ /* 0x000fe2000f8e02ff */
[----:B------:R-:W-:Y:S01]  /*15a30*/  LOP3.LUT P4, RZ, R16, 0x10, RZ, 0xc0, !PT ;  /* 0x0000001010ff7812 */ /* 0x000fe2000788c0ff */
[----:B------:R-:W-:Y:S01]  /*15a40*/  IMAD R8, R18, 0x6000, R28 ;  /* 0x0000600012087824 */ /* 0x000fe200078e021c */
[C---:B------:R-:W-:Y:S01]  /*15a50*/  LOP3.LUT P3, RZ, R16.reuse, 0x8, RZ, 0xc0, !PT ;  /* 0x0000000810ff7812 */ /* 0x040fe2000786c0ff */
[C---:B-1----:R-:W-:Y:S01]  /*15a60*/  IMAD R7, R5.reuse, UR5, R2 ;  /* 0x0000000505077c24 */ /* 0x042fe2000f8e0202 */
[----:B------:R-:W-:Y:S01]  /*15a70*/  LOP3.LUT P1, RZ, R16, 0x4, RZ, 0xc0, !PT ;  /* 0x0000000410ff7812 */ /* 0x000fe2000782c0ff */
        /* <DEDUP_REMOVED lines=17> */
[----:B------:R-:W1:Y:S01]  /*15b90*/  SHFL.IDX PT, R14, R7, RZ, 0x181f ;  /* 0x00181fff070e7589 */ /* 0x000e6200000e0000 */
[----:B------:R-:W-:-:S03]  /*15ba0*/  IMAD R8, R8, 0x2, R17 ;  /* 0x0000000208087824 */ /* 0x000fc600078e0211 */
[----:B------:R-:W4:Y:S04]  /*15bb0*/  SHFL.IDX PT, R3, R9, RZ, 0x181f ;  /* 0x00181fff09037589 */ /* 0x000f2800000e0000 */
[----:B------:R-:W-:Y:S04]  /*15bc0*/  SHFL.IDX PT, R5, R9, 0x1, 0x181f ;  /* 0x00381f0009057f89 */ /* 0x000fe800000e0000 */
[----:B------:R-:W-:Y:S01]  /*15bd0*/  SHFL.IDX PT, R19, R9, 0x2, 0x181f ;  /* 0x00581f0009137f89 */ /* 0x000fe200000e0000 */
[----:B-1----:R-:W-:-:S03]  /*15be0*/  IADD3 R2, P0, R14, R0, RZ ;  /* 0x000000000e027210 */ /* 0x002fc60007f1e0ff */
[----:B------:R-:W1:Y:S02]  /*15bf0*/  SHFL.IDX PT, R14, R7, 0x1, 0x181f ;  /* 0x00381f00070e7f89 */ /* 0x000e6400000e0000 */
[----:B----4-:R-:W-:-:S05]  /*15c00*/  IMAD.X R3, RZ, RZ, R3, P0 ;  /* 0x000000ffff037224 */ /* 0x010fca00000e0603 */
[----:B------:R-:W-:Y:S04]  /*15c10*/  LDGSTS.E.BYPASS.LTC128B.128 [R8+0x400], desc[UR46][R2.64], !P5 ;  /* 0x0040000002087fae */ /* 0x000fe8000e901d6e */
[----:B------:R-:W-:Y:S04]  /*15c20*/  LDGSTS.E.BYPASS.LTC128B.128 [R8+0x3400], desc[UR46][R2.64+0x80], !P4 ;  /* 0x0340008002087fae */ /* 0x000fe8000e101d6e */
[----:B------:R-:W-:Y:S04]  /*15c30*/  LDGSTS.E.BYPASS.LTC128B.128 [R8+0x6400], desc[UR46][R2.64+0x100], !P3 ;  /* 0x0640010002087fae */ /* 0x000fe8000d901d6e */
[----:B------:R4:W-:Y:S01]  /*15c40*/  LDGSTS.E.BYPASS.LTC128B.128 [R8+0x9400], desc[UR46][R2.64+0x180], !P1 ;  /* 0x0940018002087fae */ /* 0x0009e2000c901d6e */
[----:B-1----:R-:W-:-:S03]  /*15c50*/  IADD3 R4, P0, R14, R0, RZ ;  /* 0x000000000e047210 */ /* 0x002fc60007f1e0ff */
[----:B------:R-:W4:Y:S02]  /*15c60*/  SHFL.IDX PT, R14, R7, 0x2, 0x181f ;  /* 0x00581f00070e7f89 */ /* 0x000f2400000e0000 */
[----:B------:R-:W-:-:S05]  /*15c70*/  IMAD.X R5, RZ, RZ, R5, P0 ;  /* 0x000000ffff057224 */ /* 0x000fca00000e0605 */
[----:B------:R-:W-:Y:S04]  /*15c80*/  LDGSTS.E.BYPASS.LTC128B.128 [R8+0xc00], desc[UR46][R4.64], !P5 ;  /* 0x00c0000004087fae */ /* 0x000fe8000e901d6e */
[----:B------:R-:W-:Y:S04]  /*15c90*/  LDGSTS.E.BYPASS.LTC128B.128 [R8+0x3c00], desc[UR46][R4.64+0x80], !P4 ;  /* 0x03c0008004087fae */ /* 0x000fe8000e101d6e */
[----:B------:R-:W-:Y:S04]  /*15ca0*/  LDGSTS.E.BYPASS.LTC128B.128 [R8+0x6c00], desc[UR46][R4.64+0x100], !P3 ;  /* 0x06c0010004087fae */ /* 0x000fe8000d901d6e */
[----:B------:R1:W-:Y:S01]  /*15cb0*/  LDGSTS.E.BYPASS.LTC128B.128 [R8+0x9c00], desc[UR46][R4.64+0x180], !P1 ;  /* 0x09c0018004087fae */ /* 0x0003e2000c901d6e */
[----:B----4-:R-:W-:-:S03]  /*15cc0*/  IADD3 R2, P0, R14, R0, RZ ;  /* 0x000000000e027210 */ /* 0x010fc60007f1e0ff */
[----:B------:R-:W4:Y:S02]  /*15cd0*/  SHFL.IDX PT, R14, R7, 0x3, 0x181f ;  /* 0x00781f00070e7f89 */ /* 0x000f2400000e0000 */
[----:B------:R-:W-:Y:S02]  /*15ce0*/  IMAD.X R3, RZ, RZ, R19, P0 ;  /* 0x000000ffff037224 */ /* 0x000fe400000e0613 */
[----:B------:R-:W-:Y:S04]  /*15cf0*/  SHFL.IDX PT, R19, R9, 0x4, 0x181f ;  /* 0x00981f0009137f89 */ /* 0x000fe800000e0000 */
[----:B-1----:R-:W1:Y:S04]  /*15d00*/  SHFL.IDX PT, R5, R9, 0x3, 0x181f ;  /* 0x00781f0009057f89 */ /* 0x002e6800000e0000 */
[----:B------:R-:W-:Y:S04]  /*15d10*/  LDGSTS.E.BYPASS.LTC128B.128 [R8+0x1400], desc[UR46][R2.64], !P5 ;  /* 0x0140000002087fae */ /* 0x000fe8000e901d6e */
[----:B------:R-:W-:Y:S04]  /*15d20*/  LDGSTS.E.BYPASS.LTC128B.128 [R8+0x4400], desc[UR46][R2.64+0x80], !P4 ;  /* 0x0440008002087fae */ /* 0x000fe8000e101d6e */
[----:B------:R-:W-:Y:S01]  /*15d30*/  LDGSTS.E.BYPASS.LTC128B.128 [R8+0x7400], desc[UR46][R2.64+0x100], !P3 ;  /* 0x0740010002087fae */ /* 0x000fe2000d901d6e */
[----:B----4-:R-:W-:-:S03]  /*15d40*/  IADD3 R4, P0, R14, R0, RZ ;  /* 0x000000000e047210 */ /* 0x010fc60007f1e0ff */
[----:B------:R4:W-:Y:S04]  /*15d50*/  LDGSTS.E.BYPASS.LTC128B.128 [R8+0xa400], desc[UR46][R2.64+0x180], !P1 ;  /* 0x0a40018002087fae */ /* 0x0009e8000c901d6e */
[----:B------:R-:W4:Y:S01]  /*15d60*/  SHFL.IDX PT, R14, R7, 0x4, 0x181f ;  /* 0x00981f00070e7f89 */ /* 0x000f2200000e0000 */
[----:B-1----:R-:W-:-:S03]  /*15d70*/  IMAD.X R5, RZ, RZ, R5, P0 ;  /* 0x000000ffff057224 */ /* 0x002fc600000e0605 */
[----:B------:R-:W1:Y:S04]  /*15d80*/  SHFL.IDX PT, R9, R9, 0x5, 0x181f ;  /* 0x00b81f0009097f89 */ /* 0x000e6800000e0000 */
[----:B------:R0:W-:Y:S04]  /*15d90*/  LDGSTS.E.BYPASS.LTC128B.128 [R8+0x1c00], desc[UR46][R4.64], !P5 ;  /* 0x01c0000004087fae */ /* 0x0001e8000e901d6e */
[----:B------:R0:W-:Y:S04]  /*15da0*/  LDGSTS.E.BYPASS.LTC128B.128 [R8+0x4c00], desc[UR46][R4.64+0x80], !P4 ;  /* 0x04c0008004087fae */ /* 0x0001e8000e101d6e */
[----:B------:R0:W-:Y:S04]  /*15db0*/  LDGSTS.E.BYPASS.LTC128B.128 [R8+0x7c00], desc[UR46][R4.64+0x100], !P3 ;  /* 0x07c0010004087fae */ /* 0x0001e8000d901d6e */
[----:B------:R0:W-:Y:S01]  /*15dc0*/  LDGSTS.E.BYPASS.LTC128B.128 [R8+0xac00], desc[UR46][R4.64+0x180], !P1 ;  /* 0x0ac0018004087fae */ /* 0x0001e2000c901d6e */
[----:B----4-:R-:W-:-:S03]  /*15dd0*/  IADD3 R2, P0, R14, R0, RZ ;  /* 0x000000000e027210 */ /* 0x010fc60007f1e0ff */
[----:B------:R0:W4:Y:S02]  /*15de0*/  SHFL.IDX PT, R14, R7, 0x5, 0x181f ;  /* 0x00b81f00070e7f89 */ /* 0x00012400000e0000 */
[----:B------:R-:W-:-:S05]  /*15df0*/  IMAD.X R3, RZ, RZ, R19, P0 ;  /* 0x000000ffff037224 */ /* 0x000fca00000e0613 */
[----:B------:R0:W-:Y:S04]  /*15e00*/  LDGSTS.E.BYPASS.LTC128B.128 [R8+0x2400], desc[UR46][R2.64], !P5 ;  /* 0x0240000002087fae */ /* 0x0001e8000e901d6e */
[----:B------:R0:W-:Y:S04]  /*15e10*/  LDGSTS.E.BYPASS.LTC128B.128 [R8+0x5400], desc[UR46][R2.64+0x80], !P4 ;  /* 0x0540008002087fae */ /* 0x0001e8000e101d6e */
[----:B------:R0:W-:Y:S04]  /*15e20*/  LDGSTS.E.BYPASS.LTC128B.128 [R8+0x8400], desc[UR46][R2.64+0x100], !P3 ;  /* 0x0840010002087fae */ /* 0x0001e8000d901d6e */
[----:B-1----:R0:W-:Y:S02]  /*15e30*/  LDGSTS.E.BYPASS.LTC128B.128 [R8+0xb400], desc[UR46][R2.64+0x180], !P1 ;  /* 0x0b40018002087fae */ /* 0x0021e4000c901d6e */
.L_x_2785:
        /* <DEDUP_REMOVED lines=11> */
.L_x_2672:
        /* <DEDUP_REMOVED lines=11> */
.L_x_2673:
[----:B------:R0:W-:Y:S01]  /*15fa0*/  SYNCS.ARRIVE.TRANS64.A1T0 RZ, [R6+URZ+0x22850], RZ ;  /* 0x022850ff06ff79a7 */ /* 0x0001e2000810003f */
[----:B------:R-:W-:Y:S05]  /*15fb0*/  @P2 BRA `(.L_x_2674) ;  /* 0xfffffff0008c2947 */ /* 0x000fea000383ffff */
.L_x_2661:
[----:B------:R-:W-:Y:S05]  /*15fc0*/  BSYNC B0 ;  /* 0x0000000000007941 */ /* 0x000fea0003800000 */
.L_x_2660:
[----:B------:R-:W4:Y:S01]  /*15fd0*/  S2R R2, SR_TID.X ;  /* 0x0000000000027919 */ /* 0x000f220000002100 */
[----:B------:R-:W-:Y:S01]  /*15fe0*/  VIADD R18, R18, 0x1 ;  /* 0x0000000112127836 */ /* 0x000fe20000000000 */
[----:B------:R-:W-:Y:S04]  /*15ff0*/  BSSY B0, `(.L_x_2675) ;  /* 0x0000012000007945 */ /* 0x000fe80003800000 */
[----:B------:R-:W-:-:S04]  /*16000*/  ISETP.NE.AND P0, PT, R18, 0x2, PT ;  /* 0x000000021200780c */ /* 0x000fc80003f05270 */
[----:B------:R-:W-:Y:S02]  /*16010*/  SEL R5, RZ, 0x1, P0 ;  /* 0x00000001ff057807 */ /* 0x000fe40000000000 */
[----:B----4-:R-:W-:-:S04]  /*16020*/  LOP3.LUT R2, R2, 0x7f, RZ, 0xc0, !PT ;  /* 0x0000007f02027812 */ /* 0x010fc800078ec0ff */
[----:B------:R-:W-:-:S13]  /*16030*/  ISETP.NE.AND P1, PT, R2, RZ, PT ;  /* 0x000000ff0200720c */ /* 0x000fda0003f25270 */
[----:B------:R-:W-:Y:S05]  /*16040*/  @P1 BRA `(.L_x_2676) ;  /* 0x0000000000301947 */ /* 0x000fea0003800000 */
[----:B------:R-:W4:Y:S01]  /*16050*/  S2R R7, SR_LANEID ;  /* 0x0000000000077919 */ /* 0x000f220000000000 */
[----:B------:R-:W-:Y:S01]  /*16060*/  VOTEU.ANY UR4, UPT, PT ;  /* 0x0000000000047886 */ /* 0x000fe200038e0100 */
[----:B------:R-:W5:Y:S01]  /*16070*/  LDC.64 R2, c[0x0][0xc60] ;  /* 0x00031800ff027b82 */ /* 0x000f620000000a00 */
[----:B------:R-:W4:Y:S02]  /*16080*/  FLO.U32 R0, UR4 ;  /* 0x0000000400007d00 */ /* 0x000f2400080e0000 */
[----:B----4-:R-:W-:-:S06]  /*16090*/  ISETP.EQ.U32.AND P1, PT, R0, R7, PT ;  /* 0x000000070000720c */ /* 0x010fcc0003f22070 */
[----:B------:R-:W5:Y:S07]  /*160a0*/  POPC R7, UR4 ;  /* 0x0000000400077d09 */ /* 0x000f6e0008000000 */
[----:B-----5:R-:W4:Y:S01]  /*160b0*/  @P1 ATOMG.E.ADD.STRONG.GPU PT, R3, desc[UR46][R2.64], R7 ;  /* 0x00000007020319a8 */ /* 0x020f2200081ee1ee */
[----:B------:R-:W5:Y:S02]  /*160c0*/  S2R R4, SR_LTMASK ;  /* 0x0000000000047919 */ /* 0x000f640000003900 */
[----:B-----5:R-:W-:-:S04]  /*160d0*/  LOP3.LUT R4, R4, UR4, RZ, 0xc0, !PT ;  /* 0x0000000404047c12 */ /* 0x020fc8000f8ec0ff */
[----:B------:R-:W5:Y:S01]  /*160e0*/  POPC R9, R4 ;  /* 0x0000000400097309 */ /* 0x000f620000000000 */
[----:B----4-:R-:W5:Y:S02]  /*160f0*/  SHFL.IDX PT, R0, R3, R0, 0x1f ;  /* 0x00001f0003007589 */ /* 0x010f6400000e0000 */
[----:B-----5:R-:W-:-:S07]  /*16100*/  IADD3 R24, R0, UR37, R9 ;  /* 0x0000002500187c10 */ /* 0x020fce000fffe009 */
.L_x_2676:
[----:B------:R-:W-:Y:S05]  /*16110*/  BSYNC B0 ;  /* 0x0000000000007941 */ /* 0x000fea0003800000 */
.L_x_2675:
[----:B------:R-:W-:Y:S02]  /*16120*/  SEL R18, R18, RZ, P0 ;  /* 0x000000ff12127207 */ /* 0x000fe40000000000 */
[----:B------:R-:W-:-:S07]  /*16130*/  LOP3.LUT R22, R22, R5, RZ, 0x3c, !PT ;  /* 0x0000000516167212 */ /* 0x000fce00078e3cff */
.L_x_2635:
[----:B------:R-:W-:Y:S05]  /*16140*/  BSYNC B7 ;  /* 0x0000000000077941 */ /* 0x000fea0003800000 */
.L_x_2633:
[----:B------:R-:W-:-:S13]  /*16150*/  LOP3.LUT P0, RZ, R16, 0x400, RZ, 0xc0, !PT ;  /* 0x0000040010ff7812 */ /* 0x000fda000780c0ff */
[----:B------:R-:W-:Y:S05]  /*16160*/  @!P0 BRA `(.L_x_2677) ;  /* 0x0000000000248947 */ /* 0x000fea0003800000 */
[----:B------:R-:W-:Y:S05]  /*16170*/  WARPSYNC.ALL ;  /* 0x0000000000007948 */ /* 0x000fea0003800000 */
[----:B------:R-:W4:Y:S08]  /*16180*/  S2UR UR5, SR_CgaCtaId ;  /* 0x00000000000579c3 */ /* 0x000f300000008800 */
[----:B------:R-:W-:Y:S06]  /*16190*/  BAR.SYNC.DEFER_BLOCKING 0x5, 0x180 ;  /* 0x0146000000007b1d */ /* 0x000fec0000010000 */
[----:B------:R-:W-:-:S02]  /*161a0*/  UMOV UR4, 0x400 ;  /* 0x0000040000047882 */ /* 0x000fc40000000000 */
[----:B----4-:R-:W-:-:S06]  /*161b0*/  ULEA UR4, UR5, UR4, 0x18 ;  /* 0x0000000405047291 */ /* 0x010fcc000f8ec03f */
[----:B------:R-:W-:-:S05]  /*161c0*/  IMAD.U32 R17, RZ, RZ, UR4 ;  /* 0x00000004ff117e24 */ /* 0x000fca000f8e00ff */
[----:B------:R4:W0:Y:S01]  /*161d0*/  LDS.128 R24, [R17+0x228d0] ;  /* 0x0228d00011187984 */ /* 0x0008220000000c00 */
[----:B------:R-:W-:Y:S06]  /*161e0*/  BAR.ARV 0x4, 0x180 ;  /* 0x0106000000007b1d */ /* 0x000fec0000002000 */
[----:B------:R-:W-:Y:S05]  /*161f0*/  BRA `(.L_x_2678) ;  /* 0x0000000800cc7947 */ /* 0x000fea0003800000 */
.L_x_2677:
[----:B------:R-:W4:Y:S01]  /*16200*/  S2R R8, SR_TID.X ;  /* 0x0000000000087919 */ /* 0x000f220000002100 */
[----:B------:R-:W-:Y:S01]  /*16210*/  UMOV UR4, 0xffffffff ;  /* 0xffffffff00047882 */ /* 0x000fe20000000000 */
[----:B----4-:R-:W-:-:S04]  /*16220*/  LOP3.LUT R8, R8, 0x1f, RZ, 0xc0, !PT ;  /* 0x0000001f08087812 */ /* 0x010fc800078ec0ff */
[----:B------:R-:W-:Y:S01]  /*16230*/  ISETP.NE.AND P0, PT, R8, 0x1f, PT ;  /* 0x0000001f0800780c */ /* 0x000fe20003f05270 */
[----:B------:R-:W-:-:S12]  /*16240*/  BRA.DIV UR4, `(.L_x_2679) ;  /* 0x0000003e046c7947 */ /* 0x000fd8000b800000 */
[----:B------:R-:W-:Y:S01]  /*16250*/  IMAD.IADD R5, R27, 0x1, R8 ;  /* 0x000000011b057824 */ /* 0x000fe200078e0208 */
[----:B------:R-:W-:-:S04]  /*16260*/  ULDC UR4, c[0x0][0xc3c] ;  /* 0x00030f0000047ab9 */ /* 0x000fc80000000800 */
[----:B------:R-:W-:-:S13]  /*16270*/  ISETP.GE.OR P1, PT, R5, UR4, !P0 ;  /* 0x0000000405007c0c */ /* 0x000fda000c726670 */
[----:B------:R-:W4:Y:S02]  /*16280*/  @!P1 LDC.64 R2, c[0x0][0xc80] ;  /* 0x00032000ff029b82 */ /* 0x000f240000000a00 */
[----:B----4-:R-:W-:-:S06]  /*16290*/  @!P1 IMAD.WIDE R2, R5, 0x4, R2 ;  /* 0x0000000405029825 */ /* 0x010fcc00078e0202 */
[----:B------:R-:W4:Y:S01]  /*162a0*/  @!P1 LDG.E R2, desc[UR46][R2.64] ;  /* 0x0000002e02029981 */ /* 0x000f22000c1e1900 */
[----:B------:R-:W-:Y:S01]  /*162b0*/  IMAD.MOV.U32 R5, RZ, RZ, RZ ;  /* 0x000000ffff057224 */ /* 0x000fe200078e00ff */
[C---:B------:R-:W-:Y:S02]  /*162c0*/  ISETP.GE.U32.AND P2, PT, R8.reuse, 0x2, PT ;  /* 0x000000020800780c */ /* 0x040fe40003f46070 */
[C---:B------:R-:W-:Y:S01]  /*162d0*/  ISETP.GE.U32.AND P3, PT, R8.reuse, 0x4, PT ;  /* 0x000000040800780c */ /* 0x040fe20003f66070 */
[----:B------:R-:W-:Y:S01]  /*162e0*/  SHFL.IDX PT, R0, R24, RZ, 0x1f ;  /* 0x00001fff18007589 */ /* 0x000fe200000e0000 */
[C---:B------:R-:W-:Y:S02]  /*162f0*/  ISETP.GE.U32.AND P4, PT, R8.reuse, 0x8, PT ;  /* 0x000000080800780c */ /* 0x040fe40003f86070 */
[C---:B------:R-:W-:Y:S01]  /*16300*/  ISETP.GE.U32.AND P5, PT, R8.reuse, 0x10, PT ;  /* 0x000000100800780c */ /* 0x040fe20003fa6070 */
[----:B------:R-:W-:Y:S01]  /*16310*/  SHFL.IDX PT, R4, R24, 0x1, 0x1f ;  /* 0x00201f0018047f89 */ /* 0x000fe200000e0000 */
[----:B----4-:R-:W-:Y:S01]  /*16320*/  @!P1 IMAD.MOV.U32 R5, RZ, RZ, R2 ;  /* 0x000000ffff059224 */ /* 0x010fe200078e0002 */
[----:B------:R-:W-:-:S04]  /*16330*/  ISETP.NE.AND P1, PT, R8, RZ, PT ;  /* 0x000000ff0800720c */ /* 0x000fc80003f25270 */
[----:B------:R-:W0:Y:S02]  /*16340*/  SHFL.UP PT, R14, R5, 0x1, RZ ;  /* 0x04200000050e7989 */ /* 0x000e2400000e00ff */
[----:B0-23--:R-:W-:-:S05]  /*16350*/  SEL R6, R14, RZ, P1 ;  /* 0x000000ff0e067207 */ /* 0x00dfca0000800000 */
        /* <DEDUP_REMOVED lines=13> */
[----:B------:R0:W2:Y:S02]  /*16430*/  SHFL.IDX PT, R14, R6, 0x1f, 0x1f ;  /* 0x03e01f00060e7f89 */ /* 0x0000a400000e0000 */
.L_x_2795:
[----:B------:R-:W-:Y:S02]  /*16440*/  ULDC UR4, c[0x0][0xc38] ;  /* 0x00030e0000047ab9 */ /* 0x000fe40000000800 */
[----:B------:R-:W-:-:S04]  /*16450*/  IMAD.U32 R7, RZ, RZ, UR4 ;  /* 0x00000004ff077e24 */ /* 0x000fc8000f8e00ff */
[----:B--2---:R-:W-:-:S04]  /*16460*/  IMAD R14, R14, R7, RZ ;  /* 0x000000070e0e7224 */ /* 0x004fc800078e02ff */
[----:B------:R-:W-:-:S05]  /*16470*/  IMAD.IADD R9, R4, 0x1, R14 ;  /* 0x0000000104097824 */ /* 0x000fca00078e020e */
[----:B------:R-:W-:-:S13]  /*16480*/  ISETP.GT.AND P6, PT, R9, R0, PT ;  /* 0x000000000900720c */ /* 0x000fda0003fc4270 */
[----:B------:R-:W-:Y:S05]  /*16490*/  @P6 BRA `(.L_x_2680) ;  /* 0x00000000009c6947 */ /* 0x000fea0003800000 */
.L_x_2685:
[----:B------:R-:W2:Y:S01]  /*164a0*/  LDC R2, c[0x0][0xc3c] ;  /* 0x00030f00ff027b82 */ /* 0x000ea20000000800 */
[----:B------:R-:W-:-:S05]  /*164b0*/  VIADD R27, R27, 0x1f ;  /* 0x0000001f1b1b7836 */ /* 0x000fca0000000000 */
[----:B--2---:R-:W-:-:S13]  /*164c0*/  ISETP.GE.AND P6, PT, R27, R2, PT ;  /* 0x000000021b00720c */ /* 0x004fda0003fc6270 */
[----:B------:R-:W-:Y:S05]  /*164d0*/  @P6 BRA `(.L_x_2681) ;  /* 0x0000000400d06947 */ /* 0x000fea0003800000 */
[----:B------:R-:W2:Y:S01]  /*164e0*/  S2R R3, SR_TID.X ;  /* 0x0000000000037919 */ /* 0x000ea20000002100 */
[----:B------:R-:W-:Y:S01]  /*164f0*/  BSSY B0, `(.L_x_2682) ;  /* 0x0000009000007945 */ /* 0x000fe20003800000 */
[----:B------:R-:W-:Y:S01]  /*16500*/  IMAD.MOV.U32 R5, RZ, RZ, RZ ;  /* 0x000000ffff057224 */ /* 0x000fe200078e00ff */
[----:B--2---:R-:W-:-:S05]  /*16510*/  LOP3.LUT R3, R3, 0x1f, RZ, 0xc0, !PT ;  /* 0x0000001f03037812 */ /* 0x004fca00078ec0ff */
[----:B------:R-:W-:-:S05]  /*16520*/  IMAD.IADD R7, R27, 0x1, R3 ;  /* 0x000000011b077824 */ /* 0x000fca00078e0203 */
[----:B------:R-:W-:-:S13]  /*16530*/  ISETP.GE.OR P6, PT, R7, R2, !P0 ;  /* 0x000000020700720c */ /* 0x000fda00047c6670 */
[----:B------:R-:W-:Y:S05]  /*16540*/  @P6 BRA `(.L_x_2683) ;  /* 0x00000000000c6947 */ /* 0x000fea0003800000 */
[----:B------:R-:W2:Y:S02]  /*16550*/  LDC.64 R2, c[0x0][0xc80] ;  /* 0x00032000ff027b82 */ /* 0x000ea40000000a00 */
[----:B--2---:R-:W-:-:S05]  /*16560*/  IMAD.WIDE R2, R7, 0x4, R2 ;  /* 0x0000000407027825 */ /* 0x004fca00078e0202 */
[----:B------:R2:W5:Y:S02]  /*16570*/  LDG.E R5, desc[UR46][R2.64] ;  /* 0x0000002e02057981 */ /* 0x000564000c1e1900 */
.L_x_2683:
[----:B------:R-:W-:Y:S05]  /*16580*/  BSYNC B0 ;  /* 0x0000000000007941 */ /* 0x000fea0003800000 */
.L_x_2682:
[----:B------:R-:W-:-:S03]  /*16590*/  UMOV UR4, 0xffffffff ;  /* 0xffffffff00047882 */ /* 0x000fc60000000000 */
[----:B------:R-:W-:Y:S05]  /*165a0*/  BRA.DIV UR4, `(.L_x_2684) ;  /* 0x0000003e04b87947 */ /* 0x000fea000b800000 */
[----:B-----5:R-:W3:Y:S02]  /*165b0*/  SHFL.UP PT, R14, R5, 0x1, RZ ;  /* 0x04200000050e7989 */ /* 0x020ee400000e00ff */
[----:B---3--:R-:W-:-:S05]  /*165c0*/  SEL R14, R14, RZ, P1 ;  /* 0x000000ff0e0e7207 */ /* 0x008fca0000800000 */
[----:B------:R-:W-:-:S05]  /*165d0*/  IMAD.IADD R13, R5, 0x1, R14 ;  /* 0x00000001050d7824 */ /* 0x000fca00078e020e */
[----:B------:R-:W2:Y:S02]  /*165e0*/  SHFL.UP PT, R14, R13, 0x2, RZ ;  /* 0x044000000d0e7989 */ /* 0x000ea400000e00ff */
[----:B--2---:R-:W-:-:S05]  /*165f0*/  SEL R2, R14, RZ, P2 ;  /* 0x000000ff0e027207 */ /* 0x004fca0001000000 */
        /* <DEDUP_REMOVED lines=9> */
[----:B0-----:R-:W-:-:S05]  /*16690*/  IMAD.IADD R6, R4, 0x1, R7 ;  /* 0x0000000104067824 */ /* 0x001fca00078e0207 */
[----:B------:R0:W2:Y:S02]  /*166a0*/  SHFL.IDX PT, R14, R6, 0x1f, 0x1f ;  /* 0x03e01f00060e7f89 */ /* 0x0000a400000e0000 */
.L_x_2803:
[----:B------:R-:W-:Y:S02]  /*166b0*/  ULDC UR4, c[0x0][0xc38] ;  /* 0x00030e0000047ab9 */ /* 0x000fe40000000800 */
[----:B------:R-:W-:-:S04]  /*166c0*/  IMAD.U32 R7, RZ, RZ, UR4 ;  /* 0x00000004ff077e24 */ /* 0x000fc8000f8e00ff */
[----:B--2---:R-:W-:-:S04]  /*166d0*/  IMAD R14, R14, R7, RZ ;  /* 0x000000070e0e7224 */ /* 0x004fc800078e02ff */
[----:B------:R-:W-:-:S05]  /*166e0*/  IMAD.IADD R9, R14, 0x1, R9 ;  /* 0x000000010e097824 */ /* 0x000fca00078e0209 */
[----:B------:R-:W-:-:S13]  /*166f0*/  ISETP.GT.AND P6, PT, R9, R0, PT ;  /* 0x000000000900720c */ /* 0x000fda0003fc4270 */
[----:B------:R-:W-:Y:S05]  /*16700*/  @!P6 BRA `(.L_x_2685) ;  /* 0xfffffffc0064e947 */ /* 0x000fea000383ffff */
.L_x_2680:
[----:B------:R-:W-:Y:S01]  /*16710*/  IMAD.IADD R24, R9, 0x1, -R14 ;  /* 0x0000000109187824 */ /* 0x000fe200078e0a0e */
[----:B------:R-:W-:-:S03]  /*16720*/  UMOV UR4, 0xffffffff ;  /* 0xffffffff00047882 */ /* 0x000fc60000000000 */
[----:B------:R-:W-:-:S05]  /*16730*/  IMAD R3, R6, R7, R24 ;  /* 0x0000000706037224 */ /* 0x000fca00078e0218 */
[----:B------:R-:W-:Y:S01]  /*16740*/  ISETP.GT.AND P6, PT, R3, R0, PT ;  /* 0x000000000300720c */ /* 0x000fe20003fc4270 */
[----:B------:R-:W-:-:S12]  /*16750*/  BRA.DIV UR4, `(.L_x_2686) ;  /* 0x0000004204087947 */ /* 0x000fd8000b800000 */
[----:B------:R-:W-:-:S04]  /*16760*/  VOTE.ANY R2, PT, !P6 ;  /* 0x0000000000027806 */ /* 0x000fc800070e0100 */
[----:B------:R-:W2:Y:S02]  /*16770*/  POPC R4, R2 ;  /* 0x0000000200047309 */ /* 0x000ea40000000000 */
[----:B--2---:R2:W3:Y:S02]  /*16780*/  SHFL.IDX PT, R5, R5, R4, 0x1f ;  /* 0x00001f0405057589 */ /* 0x0044e400000e0000 */
.L_x_2807:
[----:B------:R-:W-:Y:S01]  /*16790*/  ISETP.NE.AND P0, PT, R2, RZ, PT ;  /* 0x000000ff0200720c */ /* 0x000fe20003f05270 */
[----:B------:R-:W-:-:S12]  /*167a0*/  IMAD.MOV.U32 R14, RZ, RZ, RZ ;  /* 0x000000ffff0e7224 */ /* 0x000fd800078e00ff */
[----:B------:R-:W-:Y:S05]  /*167b0*/  @!P0 BRA `(.L_x_2687) ;  /* 0x0000000000108947 */ /* 0x000fea0003800000 */
[----:B------:R-:W-:Y:S01]  /*167c0*/  UMOV UR4, 0xffffffff ;  /* 0xffffffff00047882 */ /* 0x000fe20000000000 */
[----:B------:R-:W-:Y:S02]  /*167d0*/  VIADD R12, R4, 0xffffffff ;  /* 0xffffffff040c7836 */ /* 0x000fe40000000000 */
[----:B------:R-:W-:Y:S05]  /*167e0*/  BRA.DIV UR4, `(.L_x_2688) ;  /* 0x00000042042c7947 */ /* 0x000fea000b800000 */
[----:B------:R4:W0:Y:S02]  /*167f0*/  SHFL.IDX PT, R14, R6, R12, 0x1f ;  /* 0x00001f0c060e7589 */ /* 0x00082400000e0000 */
.L_x_2687:
[----:B------:R-:W5:Y:S01]  /*16800*/  LDC.64 R2, c[0x0][0xc90] ;  /* 0x00032400ff027b82 */ /* 0x000f620000000a00 */
[----:B------:R-:W-:-:S04]  /*16810*/  IMAD.IADD R27, R4, 0x1, R27 ;  /* 0x00000001041b7824 */ /* 0x000fc800078e021b */
[----:B-----5:R-:W-:-:S05]  /*16820*/  IMAD.WIDE R2, R27, 0x4, R2 ;  /* 0x000000041b027825 */ /* 0x020fca00078e0202 */
[----:B0---4-:R0:W2:Y:S01]  /*16830*/  LDG.E R6, desc[UR46][R2.64] ;  /* 0x0000002e02067981 */ /* 0x0110a2000c1e1900 */
[----:B------:R-:W-:Y:S02]  /*16840*/  IMAD R24, R14, R7, R24 ;  /* 0x000000070e187224 */ /* 0x000fe400078e0218 */
[----:B0-----:R-:W-:Y:S02]  /*16850*/  IMAD.MOV.U32 R2, RZ, RZ, RZ ;  /* 0x000000ffff027224 */ /* 0x001fe400078e00ff */
[----:B--23--:R-:W-:-:S05]  /*16860*/  IMAD R4, R5, R6, RZ ;  /* 0x0000000605047224 */ /* 0x00cfca00078e02ff */
[----:B------:R-:W-:-:S04]  /*16870*/  IABS R8, R4 ;  /* 0x0000000400087213 */ /* 0x000fc80000000000 */
[----:B------:R-:W0:Y:S08]  /*16880*/  I2F.RP R10, R8 ;  /* 0x00000008000a7306 */ /* 0x000e300000209400 */
[----:B0-----:R-:W0:Y:S02]  /*16890*/  MUFU.RCP R10, R10 ;  /* 0x0000000a000a7308 */ /* 0x001e240000001000 */
[----:B0-----:R-:W-:-:S06]  /*168a0*/  VIADD R11, R10, 0xffffffe ;  /* 0x0ffffffe0a0b7836 */ /* 0x001fcc0000000000 */
[----:B------:R-:W0:Y:S02]  /*168b0*/  F2I.FTZ.U32.TRUNC.NTZ R3, R11 ;  /* 0x0000000b00037305 */ /* 0x000e24000021f000 */
[----:B0-----:R-:W-:-:S04]  /*168c0*/  IMAD.MOV R9, RZ, RZ, -R3 ;  /* 0x000000ffff097224 */ /* 0x001fc800078e0a03 */
[----:B------:R-:W-:-:S04]  /*168d0*/  IMAD R9, R9, R8, RZ ;  /* 0x0000000809097224 */ /* 0x000fc800078e02ff */
[----:B------:R-:W-:-:S04]  /*168e0*/  IMAD.HI.U32 R2, R3, R9, R2 ;  /* 0x0000000903027227 */ /* 0x000fc800078e0002 */
[----:B------:R-:W-:Y:S01]  /*168f0*/  IMAD.IADD R9, R0, 0x1, -R24 ;  /* 0x0000000100097824 */ /* 0x000fe200078e0a18 */
[----:B------:R-:W-:-:S04]  /*16900*/  IABS R0, R4 ;  /* 0x0000000400007213 */ /* 0x000fc80000000000 */
[----:B------:R-:W-:Y:S01]  /*16910*/  IABS R3, R9 ;  /* 0x0000000900037213 */ /* 0x000fe20000000000 */
[----:B------:R-:W-:-:S04]  /*16920*/  IMAD.MOV R0, RZ, RZ, -R0 ;  /* 0x000000ffff007224 */ /* 0x000fc800078e0a00 */
        /* <DEDUP_REMOVED lines=12> */
[----:B------:R-:W-:Y:S02]  /*169f0*/  IMAD R0, R6, R2, RZ ;  /* 0x0000000206007224 */ /* 0x000fe400078e02ff */
[----:B------:R-:W-:Y:S02]  /*16a00*/  IMAD.MOV R2, RZ, RZ, -R2 ;  /* 0x000000ffff027224 */ /* 0x000fe400078e0a02 */
[----:B------:R-:W-:Y:S02]  /*16a10*/  IMAD.MOV R3, RZ, RZ, -R0 ;  /* 0x000000ffff037224 */ /* 0x000fe400078e0a00 */
[----:B------:R-:W-:-:S03]  /*16a20*/  IMAD R9, R4, R2, R9 ;  /* 0x0000000204097224 */ /* 0x000fc600078e0209 */
[----:B------:R-:W-:-:S04]  /*16a30*/  VIADDMNMX R6, R3, R7, R6, PT ;  /* 0x0000000703067246 */ /* 0x000fc80003800106 */
[-C--:B------:R-:W-:Y:S02]  /*16a40*/  IABS R7, R6.reuse ;  /* 0x0000000600077213 */ /* 0x080fe40000000000 */
[----:B------:R-:W-:Y:S02]  /*16a50*/  IABS R4, R6 ;  /* 0x0000000600047213 */ /* 0x000fe40000000000 */
[----:B------:R-:W0:Y:S03]  /*16a60*/  I2F.RP R8, R7 ;  /* 0x0000000700087306 */ /* 0x000e260000209400 */
[----:B------:R-:W-:-:S05]  /*16a70*/  IMAD.MOV R4, RZ, RZ, -R4 ;  /* 0x000000ffff047224 */ /* 0x000fca00078e0a04 */
[----:B0-----:R-:W0:Y:S02]  /*16a80*/  MUFU.RCP R8, R8 ;  /* 0x0000000800087308 */ /* 0x001e240000001000 */
[----:B0-----:R-:W-:-:S06]  /*16a90*/  VIADD R3, R8, 0xffffffe ;  /* 0x0ffffffe08037836 */ /* 0x001fcc0000000000 */
[----:B------:R-:W0:Y:S02]  /*16aa0*/  F2I.FTZ.U32.TRUNC.NTZ R3, R3 ;  /* 0x0000000300037305 */ /* 0x000e24000021f000 */
[----:B0-----:R-:W-:-:S04]  /*16ab0*/  IMAD.MOV R2, RZ, RZ, -R3 ;  /* 0x000000ffff027224 */ /* 0x001fc800078e0a03 */
[----:B------:R-:W-:Y:S02]  /*16ac0*/  IMAD R11, R2, R7, RZ ;  /* 0x00000007020b7224 */ /* 0x000fe400078e02ff */
[----:B------:R-:W-:-:S04]  /*16ad0*/  IMAD.MOV.U32 R2, RZ, RZ, RZ ;  /* 0x000000ffff027224 */ /* 0x000fc800078e00ff */
[----:B------:R-:W-:Y:S01]  /*16ae0*/  IMAD.HI.U32 R2, R3, R11, R2 ;  /* 0x0000000b03027227 */ /* 0x000fe200078e0002 */
[----:B------:R-:W-:Y:S02]  /*16af0*/  IABS R11, R9 ;  /* 0x00000009000b7213 */ /* 0x000fe40000000000 */
[C---:B------:R-:W-:Y:S01]  /*16b00*/  LOP3.LUT R3, R9.reuse, R6, RZ, 0x3c, !PT ;  /* 0x0000000609037212 */ /* 0x040fe200078e3cff */
[----:B------:R-:W-:Y:S02]  /*16b10*/  IMAD.IADD R9, R9, 0x1, R0 ;  /* 0x0000000109097824 */ /* 0x000fe400078e0200 */
[----:B------:R-:W-:Y:S01]  /*16b20*/  IMAD.HI.U32 R2, R2, R11, RZ ;  /* 0x0000000b02027227 */ /* 0x000fe200078e00ff */
[----:B------:R-:W-:-:S03]  /*16b30*/  ISETP.GE.AND P2, PT, R3, RZ, PT ;  /* 0x000000ff0300720c */ /* 0x000fc60003f46270 */
[----:B------:R-:W-:-:S05]  /*16b40*/  IMAD R4, R2, R4, R11 ;  /* 0x0000000402047224 */ /* 0x000fca00078e020b */
[----:B------:R-:W-:-:S13]  /*16b50*/  ISETP.GT.U32.AND P1, PT, R7, R4, PT ;  /* 0x000000040700720c */ /* 0x000fda0003f24070 */
[----:B------:R-:W-:Y:S02]  /*16b60*/  @!P1 IMAD.IADD R4, R4, 0x1, -R7 ;  /* 0x0000000104049824 */ /* 0x000fe400078e0a07 */
[----:B------:R-:W-:Y:S01]  /*16b70*/  @!P1 VIADD R2, R2, 0x1 ;  /* 0x0000000102029836 */ /* 0x000fe20000000000 */
[----:B------:R-:W-:Y:S02]  /*16b80*/  ISETP.NE.AND P1, PT, R6, RZ, PT ;  /* 0x000000ff0600720c */ /* 0x000fe40003f25270 */
[----:B------:R-:W-:-:S13]  /*16b90*/  ISETP.GE.U32.AND P0, PT, R4, R7, PT ;  /* 0x000000070400720c */ /* 0x000fda0003f06070 */
[----:B------:R-:W-:-:S04]  /*16ba0*/  @P0 VIADD R2, R2, 0x1 ;  /* 0x0000000102020836 */ /* 0x000fc80000000000 */
[----:B------:R-:W-:Y:S01]  /*16bb0*/  @!P2 IMAD.MOV R2, RZ, RZ, -R2 ;  /* 0x000000ffff02a224 */ /* 0x000fe200078e0a02 */
[----:B------:R-:W-:Y:S01]  /*16bc0*/  @!P1 LOP3.LUT R2, RZ, R6, RZ, 0x33, !PT ;  /* 0x00000006ff029212 */ /* 0x000fe200078e33ff */
[----:B------:R-:W-:-:S04]  /*16bd0*/  IMAD.MOV R6, RZ, RZ, -R6 ;  /* 0x000000ffff067224 */ /* 0x000fc800078e0a06 */
[----:B------:R-:W-:Y:S01]  /*16be0*/  IMAD R26, R2, R6, R9 ;  /* 0x00000006021a7224 */ /* 0x000fe200078e0209 */
[----:B------:R-:W-:-:S05]  /*16bf0*/  LOP3.LUT R2, RZ, R2, RZ, 0x33, !PT ;  /* 0x00000002ff027212 */ /* 0x000fca00078e33ff */
[----:B------:R-:W-:Y:S01]  /*16c00*/  IMAD.IADD R25, R5, 0x1, R2 ;  /* 0x0000000105197824 */ /* 0x000fe200078e0202 */
[----:B------:R-:W-:Y:S06]  /*16c10*/  BRA `(.L_x_2689) ;  /* 0x00000000001c7947 */ /* 0x000fec0003800000 */
.L_x_2681:
[----:B------:R-:W-:Y:S01]  /*16c20*/  UMOV UR4, URZ ;  /* 0x0000003f00047c82 */ /* 0x000fe20008000000 */
[----:B------:R-:W-:Y:S01]  /*16c30*/  UMOV UR5, URZ ;  /* 0x0000003f00057c82 */ /* 0x000fe20008000000 */
[----:B------:R-:W-:Y:S01]  /*16c40*/  ULDC UR6, c[0x0][0xc3c] ;  /* 0x00030f0000067ab9 */ /* 0x000fe20000000800 */
[----:B------:R-:W-:Y:S02]  /*16c50*/  IMAD.MOV.U32 R24, RZ, RZ, R0 ;  /* 0x000000ffff187224 */ /* 0x000fe400078e0000 */
[----:B------:R-:W-:Y:S02]  /*16c60*/  IMAD.U32 R25, RZ, RZ, UR4 ;  /* 0x00000004ff197e24 */ /* 0x000fe4000f8e00ff */
[----:B------:R-:W-:Y:S02]  /*16c70*/  IMAD.U32 R26, RZ, RZ, UR5 ;  /* 0x00000005ff1a7e24 */ /* 0x000fe4000f8e00ff */
[----:B------:R-:W-:-:S07]  /*16c80*/  IMAD.U32 R27, RZ, RZ, UR6 ;  /* 0x00000006ff1b7e24 */ /* 0x000fce000f8e00ff */
.L_x_2689:
[----:B------:R-:W2:Y:S01]  /*16c90*/  S2R R0, SR_TID.X ;  /* 0x0000000000007919 */ /* 0x000ea20000002100 */
[----:B------:R-:W-:Y:S05]  /*16ca0*/  WARPSYNC.ALL ;  /* 0x0000000000007948 */ /* 0x000fea0003800000 */
[----:B------:R-:W-:Y:S01]  /*16cb0*/  BAR.SYNC.DEFER_BLOCKING 0x4, 0x180 ;  /* 0x0106000000007b1d */ /* 0x000fe20000010000 */
[----:B--2---:R-:W-:-:S04]  /*16cc0*/  LOP3.LUT R0, R0, 0x1f, RZ, 0xc0, !PT ;  /* 0x0000001f00007812 */ /* 0x004fc800078ec0ff */
[----:B------:R-:W-:-:S13]  /*16cd0*/  ISETP.NE.AND P0, PT, R0, RZ, PT ;  /* 0x000000ff0000720c */ /* 0x000fda0003f05270 */
[----:B------:R-:W2:Y:S01]  /*16ce0*/  @!P0 S2R R3, SR_CgaCtaId ;  /* 0x0000000000038919 */ /* 0x000ea20000008800 */
[----:B------:R-:W-:-:S04]  /*16cf0*/  @!P0 MOV R0, 0x400 ;  /* 0x0000040000008802 */ /* 0x000fc80000000f00 */
[----:B--2---:R-:W-:-:S05]  /*16d00*/  @!P0 LEA R17, R3, R0, 0x18 ;  /* 0x0000000003118211 */ /* 0x004fca00078ec0ff */
[----:B------:R2:W-:Y:S01]  /*16d10*/  @!P0 STS.128 [R17+0x228d0], R24 ;  /* 0x0228d01811008388 */ /* 0x0005e20000000c00 */
[----:B------:R-:W-:Y:S06]  /*16d20*/  BAR.ARV 0x5, 0x180 ;  /* 0x0146000000007b1d */ /* 0x000fec0000002000 */
.L_x_2678:
[----:B------:R-:W-:Y:S02]  /*16d30*/  ULDC UR4, c[0x0][0xc3c] ;  /* 0x00030f0000047ab9 */ /* 0x000fe40000000800 */
[----:B0-----:R-:W-:-:S13]  /*16d40*/  ISETP.GE.AND P0, PT, R27, UR4, PT ;  /* 0x000000041b007c0c */ /* 0x001fda000bf06270 */
[----:B------:R-:W-:Y:S05]  /*16d50*/  @!P0 BRA `(.L_x_2690) ;  /* 0xffffffb400b08947 */ /* 0x000fea000383ffff */
[----:B------:R-:W-:Y:S05]  /*16d60*/  BSYNC B8 ;  /* 0x0000000000087941 */ /* 0x000fea0003800000 */
.L_x_2621:
[----:B------:R-:W5:Y:S01]  /*16d70*/  LDL.LU R0, [R1+0x10] ;  /* 0x0000100001007983 */ /* 0x000f620000300800 */
[----:B------:R-:W-:Y:S01]  /*16d80*/  BSSY B0, `(.L_x_2691) ;  /* 0x000000b000007945 */ /* 0x000fe20003800000 */
[----:B------:R-:W0:Y:S01]  /*16d90*/  S2R R5, SR_CgaCtaId ;  /* 0x0000000000057919 */ /* 0x000e220000008800 */
[----:B-----5:R-:W-:-:S05]  /*16da0*/  VIADD R0, R0, 0x1 ;  /* 0x0000000100007836 */ /* 0x020fca0000000000 */
[----:B-1----:R-:W-:-:S04]  /*16db0*/  LEA.HI R2, R0, R0, RZ, 0x1 ;  /* 0x0000000000027211 */ /* 0x002fc800078f08ff */
[----:B------:R-:W-:Y:S02]  /*16dc0*/  LOP3.LUT R3, R2, 0xfffffffe, RZ, 0xc0, !PT ;  /* 0xfffffffe02037812 */ /* 0x000fe400078ec0ff */
[----:B------:R-:W-:-:S03]  /*16dd0*/  MOV R2, 0x400 ;  /* 0x0000040000027802 */ /* 0x000fc60000000f00 */
[----:B------:R-:W-:Y:S01]  /*16de0*/  IMAD.IADD R0, R0, 0x1, -R3 ;  /* 0x0000000100007824 */ /* 0x000fe200078e0a03 */
[----:B0-----:R-:W-:-:S04]  /*16df0*/  LEA R7, R5, R2, 0x18 ;  /* 0x0000000205077211 */ /* 0x001fc800078ec0ff */
[----:B------:R-:W-:-:S04]  /*16e00*/  SHF.L.U32 R0, R0, 0x1f, RZ ;  /* 0x0000001f00007819 */ /* 0x000fc800000006ff */
[----:B------:R-:W0:Y:S02]  /*16e10*/  SYNCS.PHASECHK.TRANS64.TRYWAIT P0, [R7+URZ+0x22820], R0 ;  /* 0x02282000070075a7 */ /* 0x000e24000800017f */
[----:B0-----:R-:W-:Y:S05]  /*16e20*/  @!P0 BRA `(.L_x_2692) ;  /* 0x0000003800c08947 */ /* 0x001fea0003800000 */
.L_x_2810:
[----:B------:R-:W-:Y:S05]  /*16e30*/  BSYNC B0 ;  /* 0x0000000000007941 */ /* 0x000fea0003800000 */
.L_x_2691:
[----:B------:R-:W-:-:S03]  /*16e40*/  UMOV UR4, 0xffffffff ;  /* 0xffffffff00047882 */ /* 0x000fc60000000000 */
[----:B------:R-:W-:Y:S05]  /*16e50*/  BRA.DIV UR4, `(.L_x_2693) ;  /* 0x0000003a04c87947 */ /* 0x000fea000b800000 */
[----:B0-----:R-:W0:Y:S02]  /*16e60*/  S2R R0, SR_TID.X ;  /* 0x0000000000007919 */ /* 0x001e240000002100 */
[----:B0-----:R-:W-:-:S04]  /*16e70*/  SHF.R.U32.HI R0, RZ, 0x5, R0 ;  /* 0x00000005ff007819 */ /* 0x001fc80000011600 */
[----:B------:R-:W-:-:S05]  /*16e80*/  LOP3.LUT R0, R0, 0x3, RZ, 0xc0, !PT ;  /* 0x0000000300007812 */ /* 0x000fca00078ec0ff */
[----:B------:R0:W1:Y:S02]  /*16e90*/  SHFL.IDX PT, R14, R0, RZ, 0x1f ;  /* 0x00001fff000e7589 */ /* 0x00006400000e0000 */
.L_x_2813:
[----:B-1----:R-:W-:Y:S01]  /*16ea0*/  ISETP.NE.AND P0, PT, R14, RZ, PT ;  /* 0x000000ff0e00720c */ /* 0x002fe20003f05270 */
[----:B------:R-:W-:-:S12]  /*16eb0*/  BSSY B0, `(.L_x_2694) ;  /* 0x0000024000007945 */ /* 0x000fd80003800000 */
[----:B------:R-:W-:Y:S05]  /*16ec0*/  @P0 BRA `(.L_x_2695) ;  /* 0x0000000000880947 */ /* 0x000fea0003800000 */
[----:B------:R-:W-:-:S03]  /*16ed0*/  UMOV UR4, 0xffffffff ;  /* 0xffffffff00047882 */ /* 0x000fc60000000000 */
[----:B------:R-:W-:Y:S05]  /*16ee0*/  BRA.DIV UR4, `(.L_x_2696) ;  /* 0x0000003a04d87947 */ /* 0x000fea000b800000 */
[----:B------:R-:W-:-:S13]  /*16ef0*/  ELECT P6, URZ, PT ;  /* 0x00000000003f782f */ /* 0x000fda00038c0000 */
.L_x_2816:
[----:B------:R-:W-:Y:S05]  /*16f00*/  @!P6 BRA `(.L_x_2695) ;  /* 0x000000000078e947 */ /* 0x000fea0003800000 */
[----:B------:R-:W-:-:S06]  /*16f10*/  ULOP3.LUT UR4, UR39, 0x2, URZ, 0xfc, !UPT ;  /* 0x0000000227047892 */ /* 0x000fcc000f8efc3f */
[----:B0-----:R-:W-:-:S05]  /*16f20*/  IMAD.U32 R0, RZ, RZ, UR4 ;  /* 0x00000004ff007e24 */ /* 0x001fca000f8e00ff */
[----:B------:R-:W-:-:S13]  /*16f30*/  ISETP.NE.AND P0, PT, R0, 0x3, PT ;  /* 0x000000030000780c */ /* 0x000fda0003f05270 */
[----:B------:R-:W-:Y:S05]  /*16f40*/  @!P0 BRA `(.L_x_2697) ;  /* 0x0000000000048947 */ /* 0x000fea0003800000 */
[----:B------:R-:W-:Y:S01]  /*16f50*/  BPT.TRAP 0x1 ;  /* 0x000000040000795c */ /* 0x000fe20000300000 */
.L_x_2697:
[----:B------:R-:W-:Y:S01]  /*16f60*/  IMAD R5, R18, 0x8, R7 ;  /* 0x0000000812057824 */ /* 0x000fe200078e0207 */
[----:B------:R-:W-:Y:S01]  /*16f70*/  SHF.L.U32 R0, R22, 0x1f, RZ ;  /* 0x0000001f16007819 */ /* 0x000fe200000006ff */
[----:B------:R-:W-:-:S03]  /*16f80*/  VIADD R18, R18, 0x1 ;  /* 0x0000000112127836 */ /* 0x000fc60000000000 */
[----:B------:R-:W0:Y:S02]  /*16f90*/  SYNCS.PHASECHK.TRANS64.TRYWAIT P1, [R5+URZ+0x22840], R0 ;  /* 0x02284000050075a7 */ /* 0x000e24000802017f */
[----:B------:R-:W-:-:S04]  /*16fa0*/  ISETP.NE.AND P2, PT, R18, 0x2, PT ;  /* 0x000000021200780c */ /* 0x000fc80003f45270 */
[----:B------:R-:W-:Y:S01]  /*16fb0*/  SEL R3, RZ, 0x1, P2 ;  /* 0x00000001ff037807 */ /* 0x000fe20001000000 */
[----:B0-----:R-:W-:Y:S08]  /*16fc0*/  @!P1 BRA `(.L_x_2698) ;  /* 0x0000003800c09947 */ /* 0x001ff00003800000 */
.L_x_2817:
[----:B------:R-:W-:Y:S02]  /*16fd0*/  SEL R18, R18, RZ, P2 ;  /* 0x000000ff12127207 */ /* 0x000fe40001000000 */
[----:B------:R-:W-:Y:S01]  /*16fe0*/  LOP3.LUT R2, R22, R3, RZ, 0x3c, !PT ;  /* 0x0000000316027212 */ /* 0x000fe200078e3cff */
[----:B------:R-:W-:Y:S06]  /*16ff0*/  @!P0 BRA `(.L_x_2699) ;  /* 0x0000000000048947 */ /* 0x000fec0003800000 */
[----:B------:R-:W-:Y:S01]  /*17000*/  BPT.TRAP 0x1 ;  /* 0x000000040000795c */ /* 0x000fe20000300000 */
.L_x_2699:
[----:B------:R-:W-:Y:S01]  /*17010*/  IMAD R3, R18, 0x8, R7 ;  /* 0x0000000812037824 */ /* 0x000fe200078e0207 */
[----:B------:R-:W-:-:S04]  /*17020*/  SHF.L.U32 R2, R2, 0x1f, RZ ;  /* 0x0000001f02027819 */ /* 0x000fc800000006ff */
[----:B------:R-:W1:Y:S02]  /*17030*/  SYNCS.PHASECHK.TRANS64.TRYWAIT P1, [R3+URZ+0x22840], R2 ;  /* 0x02284002030075a7 */ /* 0x000e64000802017f */
[----:B-1----:R-:W-:Y:S05]  /*17040*/  @!P1 BRA `(.L_x_2700) ;  /* 0x0000003800b49947 */ /* 0x002fea0003800000 */
.L_x_2818:
[----:B------:R-:W-:Y:S05]  /*17050*/  @!P0 BRA `(.L_x_2701) ;  /* 0x0000000000048947 */ /* 0x000fea0003800000 */
[----:B------:R-:W-:Y:S01]  /*17060*/  BPT.TRAP 0x1 ;  /* 0x000000040000795c */ /* 0x000fe20000300000 */
.L_x_2701:
[----:B------:R-:W5:Y:S02]  /*17070*/  SYNCS.PHASECHK.TRANS64.TRYWAIT P1, [R5+URZ+0x22860], R0 ;  /* 0x02286000050075a7 */ /* 0x000f64000802017f */
[----:B-----5:R-:W-:Y:S05]  /*17080*/  @!P1 BRA `(.L_x_2702) ;  /* 0x0000003800b89947 */ /* 0x020fea0003800000 */
.L_x_2819:
[----:B------:R-:W-:Y:S05]  /*17090*/  @!P0 BRA `(.L_x_2703) ;  /* 0x0000000000048947 */ /* 0x000fea0003800000 */
[----:B------:R-:W-:Y:S01]  /*170a0*/  BPT.TRAP 0x1 ;  /* 0x000000040000795c */ /* 0x000fe20000300000 */
.L_x_2703:
[----:B------:R0:W0:Y:S02]  /*170b0*/  SYNCS.PHASECHK.TRANS64.TRYWAIT P0, [R3+URZ+0x22860], R2 ;  /* 0x02286002030075a7 */ /* 0x000024000800017f */
[----:B0-----:R-:W-:Y:S05]  /*170c0*/  @!P0 NANOSLEEP.SYNCS 0x989680 ;  /* 0x009896800000895d */ /* 0x001fea0003900000 */
[----:B------:R-:W0:Y:S02]  /*170d0*/  @!P0 SYNCS.PHASECHK.TRANS64 P0, [R3+URZ+0x22860], R2 ;  /* 0x02286002030085a7 */ /* 0x000e24000800007f */
[----:B0-----:R-:W-:Y:S05]  /*170e0*/  @!P0 BRA `(.L_x_2703) ;  /* 0xfffffffc00f08947 */ /* 0x001fea000383ffff */
.L_x_2695:
[----:B------:R-:W-:Y:S05]  /*170f0*/  BSYNC B0 ;  /* 0x0000000000007941 */ /* 0x000fea0003800000 */
.L_x_2694:
[----:B------:R-:W-:Y:S05]  /*17100*/  EXIT ;  /* 0x000000000000794d */ /* 0x000fea0003800000 */
.L_x_2515:
[----:B0-----:R0:W1:Y:S02]  /*17110*/  SYNCS.PHASECHK.TRANS64.TRYWAIT P0, [R6+URZ+0x22800], R3 ;  /* 0x02280003060075a7 */ /* 0x001064000800017f */
[----:B-1----:R-:W-:Y:S05]  /*17120*/  @!P0 NANOSLEEP.SYNCS 0x989680 ;  /* 0x009896800000895d */ /* 0x002fea0003900000 */
[----:B------:R-:W1:Y:S02]  /*17130*/  @!P0 SYNCS.PHASECHK.TRANS64 P0, [R6+URZ+0x22800], R3 ;  /* 0x02280003060085a7 */ /* 0x000e64000800007f */
[----:B-1----:R-:W-:Y:S05]  /*17140*/  @!P0 BRA `(.L_x_2515) ;  /* 0xfffffffc00f08947 */ /* 0x002fea000383ffff */
[----:B------:R-:W-:Y:S05]  /*17150*/  BRA `(.L_x_2704) ;  /* 0xfffffea800f87947 */ /* 0x000fea000383ffff */
.L_x_2519:
[----:B0-----:R-:W-:-:S04]  /*17160*/  IMAD.U32 R3, RZ, RZ, UR24 ;  /* 0x00000018ff037e24 */ /* 0x001fc8000f8e00ff */
[----:B------:R0:W2:Y:S03]  /*17170*/  SYNCS.PHASECHK.TRANS64.TRYWAIT P1, [R3+URZ+0x22830], R8 ;  /* 0x02283008030075a7 */ /* 0x0000a6000802017f */
[----:B--2---:R-:W-:Y:S05]  /*17180*/  @!P1 NANOSLEEP.SYNCS 0x989680 ;  /* 0x009896800000995d */ /* 0x004fea0003900000 */
[----:B------:R-:W2:Y:S02]  /*17190*/  @!P1 SYNCS.PHASECHK.TRANS64 P1, [R3+URZ+0x22830], R8 ;  /* 0x02283008030095a7 */ /* 0x000ea4000802007f */
[----:B--2---:R-:W-:Y:S05]  /*171a0*/  @!P1 BRA `(.L_x_2519) ;  /* 0xfffffffc00ec9947 */ /* 0x004fea000383ffff */
[----:B------:R-:W-:Y:S05]  /*171b0*/  BRA `(.L_x_2518) ;  /* 0xfffffeac00207947 */ /* 0x000fea000383ffff */
.L_x_2532:
[----:B-1----:R-:W-:-:S04]  /*171c0*/  IMAD.U32 R9, RZ, RZ, UR24 ;  /* 0x00000018ff097e24 */ /* 0x002fc8000f8e00ff */
[----:B------:R1:W2:Y:S03]  /*171d0*/  SYNCS.PHASECHK.TRANS64.TRYWAIT P1, [R9+URZ+0x22850], R8 ;  /* 0x02285008090075a7 */ /* 0x0002a6000802017f */
[----:B--2---:R-:W-:Y:S05]  /*171e0*/  @!P1 NANOSLEEP.SYNCS 0x989680 ;  /* 0x009896800000995d */ /* 0x004fea0003900000 */
[----:B------:R-:W2:Y:S02]  /*171f0*/  @!P1 SYNCS.PHASECHK.TRANS64 P1, [R9+URZ+0x22850], R8 ;  /* 0x02285008090095a7 */ /* 0x000ea4000802007f */
[----:B--2---:R-:W-:Y:S05]  /*17200*/  @!P1 BRA `(.L_x_2532) ;  /* 0xfffffffc00ec9947 */ /* 0x004fea000383ffff */
[----:B------:R-:W-:Y:S05]  /*17210*/  BRA `(.L_x_2531) ;  /* 0xfffffed400507947 */ /* 0x000fea000383ffff */
.L_x_2541:
[----:B-1----:R-:W-:-:S04]  /*17220*/  IMAD.U32 R3, RZ, RZ, UR24 ;  /* 0x00000018ff037e24 */ /* 0x002fc8000f8e00ff */
[----:B------:R1:W2:Y:S03]  /*17230*/  SYNCS.PHASECHK.TRANS64.TRYWAIT P1, [R3+URZ+0x22830], R6 ;  /* 0x02283006030075a7 */ /* 0x0002a6000802017f */
[----:B--2---:R-:W-:Y:S05]  /*17240*/  @!P1 NANOSLEEP.SYNCS 0x989680 ;  /* 0x009896800000995d */ /* 0x004fea0003900000 */
[----:B------:R-:W2:Y:S02]  /*17250*/  @!P1 SYNCS.PHASECHK.TRANS64 P1, [R3+URZ+0x22830], R6 ;  /* 0x02283006030095a7 */ /* 0x000ea4000802007f */
[----:B--2---:R-:W-:Y:S05]  /*17260*/  @!P1 BRA `(.L_x_2541) ;  /* 0xfffffffc00ec9947 */ /* 0x004fea000383ffff */
[----:B------:R-:W-:Y:S05]  /*17270*/  BRA `(.L_x_2540) ;  /* 0xfffffedc00007947 */ /* 0x000fea000383ffff */
.L_x_2554:
[----:B-1----:R-:W-:-:S04]  /*17280*/  IMAD.U32 R9, RZ, RZ, UR24 ;  /* 0x00000018ff097e24 */ /* 0x002fc8000f8e00ff */
[----:B------:R1:W2:Y:S03]  /*17290*/  SYNCS.PHASECHK.TRANS64.TRYWAIT P1, [R9+URZ+0x22850], R6 ;  /* 0x02285006090075a7 */ /* 0x0002a6000802017f */
[----:B--2---:R-:W-:Y:S05]  /*172a0*/  @!P1 NANOSLEEP.SYNCS 0x989680 ;  /* 0x009896800000995d */ /* 0x004fea0003900000 */
[----:B------:R-:W2:Y:S02]  /*172b0*/  @!P1 SYNCS.PHASECHK.TRANS64 P1, [R9+URZ+0x22850], R6 ;  /* 0x02285006090095a7 */ /* 0x000ea4000802007f */
[----:B--2---:R-:W-:Y:S05]  /*172c0*/  @!P1 BRA `(.L_x_2554) ;  /* 0xfffffffc00ec9947 */ /* 0x004fea000383ffff */
[----:B------:R-:W-:Y:S05]  /*172d0*/  BRA `(.L_x_2553) ;  /* 0xffffff0c00507947 */ /* 0x000fea000383ffff */
.L_x_2564:
[----:B-1----:R-:W-:-:S04]  /*172e0*/  IMAD.U32 R3, RZ, RZ, UR27 ;  /* 0x0000001bff037e24 */ /* 0x002fc8000f8e00ff */
[----:B------:R1:W2:Y:S03]  /*172f0*/  SYNCS.PHASECHK.TRANS64.TRYWAIT P2, [R3+URZ+0x22830], R6 ;  /* 0x02283006030075a7 */ /* 0x0002a6000804017f */
[----:B--2---:R-:W-:Y:S05]  /*17300*/  @!P2 NANOSLEEP.SYNCS 0x989680 ;  /* 0x009896800000a95d */ /* 0x004fea0003900000 */
[----:B------:R-:W2:Y:S02]  /*17310*/  @!P2 SYNCS.PHASECHK.TRANS64 P2, [R3+URZ+0x22830], R6 ;  /* 0x022830060300a5a7 */ /* 0x000ea4000804007f */
[----:B--2---:R-:W-:Y:S05]  /*17320*/  @!P2 BRA `(.L_x_2564) ;  /* 0xfffffffc00eca947 */ /* 0x004fea000383ffff */
[----:B------:R-:W-:Y:S05]  /*17330*/  BRA `(.L_x_2563) ;  /* 0xffffff1000fc7947 */ /* 0x000fea000383ffff */
.L_x_2569:
[----:B-1----:R-:W-:-:S04]  /*17340*/  IMAD.U32 R9, RZ, RZ, UR27 ;  /* 0x0000001bff097e24 */ /* 0x002fc8000f8e00ff */
[----:B------:R1:W2:Y:S03]  /*17350*/  SYNCS.PHASECHK.TRANS64.TRYWAIT P2, [R9+URZ+0x22850], R6 ;  /* 0x02285006090075a7 */ /* 0x0002a6000804017f */
[----:B--2---:R-:W-:Y:S05]  /*17360*/  @!P2 NANOSLEEP.SYNCS 0x989680 ;  /* 0x009896800000a95d */ /* 0x004fea0003900000 */
[----:B------:R-:W2:Y:S02]  /*17370*/  @!P2 SYNCS.PHASECHK.TRANS64 P2, [R9+URZ+0x22850], R6 ;  /* 0x022850060900a5a7 */ /* 0x000ea4000804007f */
[----:B--2---:R-:W-:Y:S05]  /*17380*/  @!P2 BRA `(.L_x_2569) ;  /* 0xfffffffc00eca947 */ /* 0x004fea000383ffff */
[----:B------:R-:W-:Y:S05]  /*17390*/  BRA `(.L_x_2568) ;  /* 0xffffff3000a07947 */ /* 0x000fea000383ffff */
.L_x_2576:
[----:B-1----:R-:W-:-:S04]  /*173a0*/  IMAD.U32 R3, RZ, RZ, UR25 ;  /* 0x00000019ff037e24 */ /* 0x002fc8000f8e00ff */
[----:B------:R1:W2:Y:S03]  /*173b0*/  SYNCS.PHASECHK.TRANS64.TRYWAIT P1, [R3+URZ+0x22830], R6 ;  /* 0x02283006030075a7 */ /* 0x0002a6000802017f */
[----:B--2---:R-:W-:Y:S05]  /*173c0*/  @!P1 NANOSLEEP.SYNCS 0x989680 ;  /* 0x009896800000995d */ /* 0x004fea0003900000 */
[----:B------:R-:W2:Y:S02]  /*173d0*/  @!P1 SYNCS.PHASECHK.TRANS64 P1, [R3+URZ+0x22830], R6 ;  /* 0x02283006030095a7 */ /* 0x000ea4000802007f */
[----:B--2---:R-:W-:Y:S05]  /*173e0*/  @!P1 BRA `(.L_x_2576) ;  /* 0xfffffffc00ec9947 */ /* 0x004fea000383ffff */
[----:B------:R-:W-:Y:S05]  /*173f0*/  BRA `(.L_x_2575) ;  /* 0xffffff3400ac7947 */ /* 0x000fea000383ffff */
.L_x_2589:
[----:B-1----:R-:W-:-:S04]  /*17400*/  IMAD.U32 R9, RZ, RZ, UR25 ;  /* 0x00000019ff097e24 */ /* 0x002fc8000f8e00ff */
[----:B------:R1:W2:Y:S03]  /*17410*/  SYNCS.PHASECHK.TRANS64.TRYWAIT P1, [R9+URZ+0x22850], R6 ;  /* 0x02285006090075a7 */ /* 0x0002a6000802017f */
[----:B--2---:R-:W-:Y:S05]  /*17420*/  @!P1 NANOSLEEP.SYNCS 0x989680 ;  /* 0x009896800000995d */ /* 0x004fea0003900000 */
[----:B------:R-:W2:Y:S02]  /*17430*/  @!P1 SYNCS.PHASECHK.TRANS64 P1, [R9+URZ+0x22850], R6 ;  /* 0x02285006090095a7 */ /* 0x000ea4000802007f */
[----:B--2---:R-:W-:Y:S05]  /*17440*/  @!P1 BRA `(.L_x_2589) ;  /* 0xfffffffc00ec9947 */ /* 0x004fea000383ffff */
[----:B------:R-:W-:Y:S05]  /*17450*/  BRA `(.L_x_2588) ;  /* 0xffffff6400f87947 */ /* 0x000fea000383ffff */
.L_x_2641:
        /* <DEDUP_REMOVED lines=8> */
[----:B0----5:R-:W-:Y:S05]  /*174e0*/  WARPSYNC.COLLECTIVE R15, `(.L_x_2706) ;  /* 0x000000000f087348 */ /* 0x021fea0003c00000 */
[----:B------:R1:W2:Y:S02]  /*174f0*/  SHFL.IDX P6, R14, R13, R12, R11 ;  /* 0x0000000c0d0e7389 */ /* 0x0002a400000c000b */
[----:B012--5:R-:W-:Y:S01]  /*17500*/  ENDCOLLECTIVE ;  /* 0x000000000000791b */ /* 0x027fe20003800000 */
.L_x_2706:
[----:B------:R-:W-:Y:S05]  /*17510*/  BSYNC B0 ;  /* 0x0000000000007941 */ /* 0x000fea0003800000 */
.L_x_2705:
[----:B------:R-:W-:Y:S05]  /*17520*/  BRA `(.L_x_2707) ;  /* 0xffffffbc00747947 */ /* 0x000fea000383ffff */
.L_x_2644:
[----:B0-----:R0:W1:Y:S02]  /*17530*/  SYNCS.PHASECHK.TRANS64.TRYWAIT P0, [R19+URZ+0x22840], R0 ;  /* 0x02284000130075a7 */ /* 0x001064000800017f */
[----:B-1----:R-:W-:Y:S05]  /*17540*/  @!P0 NANOSLEEP.SYNCS 0x989680 ;  /* 0x009896800000895d */ /* 0x002fea0003900000 */
[----:B------:R-:W1:Y:S02]  /*17550*/  @!P0 SYNCS.PHASECHK.TRANS64 P0, [R19+URZ+0x22840], R0 ;  /* 0x02284000130085a7 */ /* 0x000e64000800007f */
[----:B-1----:R-:W-:Y:S05]  /*17560*/  @!P0 BRA `(.L_x_2644) ;  /* 0xfffffffc00f08947 */ /* 0x002fea000383ffff */
[----:B------:R-:W-:Y:S05]  /*17570*/  BRA `(.L_x_2708) ;  /* 0xffffffc000287947 */ /* 0x000fea000383ffff */
.L_x_2645:
        /* <DEDUP_REMOVED lines=8> */
.L_x_2710:
[----:B------:R-:W-:Y:S05]  /*17600*/  BSYNC B0 ;  /* 0x0000000000007941 */ /* 0x000fea0003800000 */
.L_x_2709:
        /* <DEDUP_REMOVED lines=9> */
.L_x_2711:
[----:B------:R-:W-:Y:S02]  /*176a0*/  IMAD.MOV.U32 R13, RZ, RZ, R4 ;  /* 0x000000ffff0d7224 */ /* 0x000fe400078e0004 */
[----:B------:R-:W-:Y:S02]  /*176b0*/  IMAD.MOV.U32 R12, RZ, RZ, 0x1 ;  /* 0x00000001ff0c7424 */ /* 0x000fe400078e00ff */
[----:B------:R-:W-:-:S07]  /*176c0*/  IMAD.MOV.U32 R3, RZ, RZ, R14 ;  /* 0x000000ffff037224 */ /* 0x000fce00078e000e */
[----:B------:R-:W-:Y:S05]  /*176d0*/  WARPSYNC.COLLECTIVE R15, `(.L_x_2712) ;  /* 0x000000000f087348 */ /* 0x000fea0003c00000 */
[----:B------:R0:W1:Y:S02]  /*176e0*/  SHFL.IDX P6, R14, R13, R12, R11 ;  /* 0x0000000c0d0e7389 */ /* 0x00006400000c000b */
[----:B01----:R-:W-:Y:S01]  /*176f0*/  ENDCOLLECTIVE ;  /* 0x000000000000791b */ /* 0x003fe20003800000 */
.L_x_2712:
        /* <DEDUP_REMOVED lines=15> */
.L_x_2713:
[----:B------:R-:W-:Y:S02]  /*177f0*/  @P0 IMAD R6, R5, 0x2, R17 ;  /* 0x0000000205060824 */ /* 0x000fe400078e0211 */
[----:B------:R-:W-:Y:S02]  /*17800*/  IMAD.MOV.U32 R13, RZ, RZ, R4 ;  /* 0x000000ffff0d7224 */ /* 0x000fe400078e0004 */
[----:B------:R-:W-:Y:S02]  /*17810*/  IMAD.MOV.U32 R12, RZ, RZ, 0x2 ;  /* 0x00000002ff0c7424 */ /* 0x000fe400078e00ff */
[----:B------:R-:W-:-:S07]  /*17820*/  IMAD.MOV.U32 R3, RZ, RZ, R14 ;  /* 0x000000ffff037224 */ /* 0x000fce00078e000e */
[----:B------:R-:W-:Y:S05]  /*17830*/  WARPSYNC.COLLECTIVE R15, `(.L_x_2714) ;  /* 0x000000000f087348 */ /* 0x000fea0003c00000 */
[----:B------:R0:W1:Y:S02]  /*17840*/  SHFL.IDX P6, R14, R13, R12, R11 ;  /* 0x0000000c0d0e7389 */ /* 0x00006400000c000b */
[----:B01----:R-:W-:Y:S01]  /*17850*/  ENDCOLLECTIVE ;  /* 0x000000000000791b */ /* 0x003fe20003800000 */
.L_x_2714:
        /* <DEDUP_REMOVED lines=15> */
.L_x_2715:
[----:B------:R-:W-:Y:S02]  /*17950*/  @P0 IMAD R6, R5, 0x2, R17 ;  /* 0x0000000205060824 */ /* 0x000fe400078e0211 */
[----:B------:R-:W-:Y:S02]  /*17960*/  IMAD.MOV.U32 R13, RZ, RZ, R4 ;  /* 0x000000ffff0d7224 */ /* 0x000fe400078e0004 */
[----:B------:R-:W-:Y:S02]  /*17970*/  IMAD.MOV.U32 R12, RZ, RZ, 0x3 ;  /* 0x00000003ff0c7424 */ /* 0x000fe400078e00ff */
[----:B------:R-:W-:-:S07]  /*17980*/  IMAD.MOV.U32 R3, RZ, RZ, R14 ;  /* 0x000000ffff037224 */ /* 0x000fce00078e000e */
[----:B------:R-:W-:Y:S05]  /*17990*/  WARPSYNC.COLLECTIVE R15, `(.L_x_2716) ;  /* 0x000000000f087348 */ /* 0x000fea0003c00000 */
[----:B------:R0:W1:Y:S02]  /*179a0*/  SHFL.IDX P6, R14, R13, R12, R11 ;  /* 0x0000000c0d0e7389 */ /* 0x00006400000c000b */
[----:B01----:R-:W-:Y:S01]  /*179b0*/  ENDCOLLECTIVE ;  /* 0x000000000000791b */ /* 0x003fe20003800000 */
.L_x_2716:
        /* <DEDUP_REMOVED lines=15> */
.L_x_2717:
[----:B------:R-:W-:Y:S02]  /*17ab0*/  @P0 IMAD R6, R5, 0x2, R17 ;  /* 0x0000000205060824 */ /* 0x000fe400078e0211 */
[----:B------:R-:W-:Y:S02]  /*17ac0*/  IMAD.MOV.U32 R13, RZ, RZ, R4 ;  /* 0x000000ffff0d7224 */ /* 0x000fe400078e0004 */
[----:B------:R-:W-:Y:S02]  /*17ad0*/  IMAD.MOV.U32 R12, RZ, RZ, 0x4 ;  /* 0x00000004ff0c7424 */ /* 0x000fe400078e00ff */
[----:B------:R-:W-:-:S07]  /*17ae0*/  IMAD.MOV.U32 R3, RZ, RZ, R14 ;  /* 0x000000ffff037224 */ /* 0x000fce00078e000e */
[----:B------:R-:W-:Y:S05]  /*17af0*/  WARPSYNC.COLLECTIVE R15, `(.L_x_2718) ;  /* 0x000000000f087348 */ /* 0x000fea0003c00000 */
[----:B------:R0:W1:Y:S02]  /*17b00*/  SHFL.IDX P6, R14, R13, R12, R11 ;  /* 0x0000000c0d0e7389 */ /* 0x00006400000c000b */
[----:B01----:R-:W-:Y:S01]  /*17b10*/  ENDCOLLECTIVE ;  /* 0x000000000000791b */ /* 0x003fe20003800000 */
.L_x_2718:
        /* <DEDUP_REMOVED lines=15> */
.L_x_2719:
[----:B------:R-:W-:Y:S02]  /*17c10*/  @P0 IMAD R6, R5, 0x2, R17 ;  /* 0x0000000205060824 */ /* 0x000fe400078e0211 */
[----:B------:R-:W-:Y:S02]  /*17c20*/  IMAD.MOV.U32 R13, RZ, RZ, R4 ;  /* 0x000000ffff0d7224 */ /* 0x000fe400078e0004 */
[----:B------:R-:W-:Y:S02]  /*17c30*/  IMAD.MOV.U32 R12, RZ, RZ, 0x5 ;  /* 0x00000005ff0c7424 */ /* 0x000fe400078e00ff */
[----:B------:R-:W-:-:S07]  /*17c40*/  IMAD.MOV.U32 R3, RZ, RZ, R14 ;  /* 0x000000ffff037224 */ /* 0x000fce00078e000e */
[----:B------:R-:W-:Y:S05]  /*17c50*/  WARPSYNC.COLLECTIVE R15, `(.L_x_2720) ;  /* 0x000000000f087348 */ /* 0x000fea0003c00000 */
[----:B------:R0:W1:Y:S02]  /*17c60*/  SHFL.IDX P6, R14, R13, R12, R11 ;  /* 0x0000000c0d0e7389 */ /* 0x00006400000c000b */
[----:B01----:R-:W-:Y:S01]  /*17c70*/  ENDCOLLECTIVE ;  /* 0x000000000000791b */ /* 0x003fe20003800000 */
.L_x_2720:
        /* <DEDUP_REMOVED lines=10> */
.L_x_2721:
[----:B------:R-:W-:Y:S01]  /*17d20*/  @!PT LDS RZ, [RZ] ;  /* 0x00000000fffff984 */ /* 0x000fe20000000800 */
[----:B------:R-:W-:Y:S01]  /*17d30*/  @!PT LDS RZ, [RZ] ;  /* 0x00000000fffff984 */ /* 0x000fe20000000800 */
[----:B------:R-:W-:Y:S01]  /*17d40*/  @!PT LDS RZ, [RZ] ;  /* 0x00000000fffff984 */ /* 0x000fe20000000800 */
[----:B------:R0:W-:Y:S01]  /*17d50*/  @P0 LDGSTS.E.BYPASS.LTC128B.128 [R6+0x1e400], desc[UR46][R2.64], !P2 ;  /* 0x1e40000002060fae */ /* 0x0001e2000d101d6e */
[----:B------:R-:W-:Y:S01]  /*17d60*/  IMAD.MOV.U32 R0, RZ, RZ, R14 ;  /* 0x000000ffff007224 */ /* 0x000fe200078e000e */
[----:B------:R-:W-:Y:S06]  /*17d70*/  BRA `(.L_x_2722) ;  /* 0xffffffbc00907947 */ /* 0x000fec000383ffff */
.L_x_2650:
[----:B------:R-:W-:Y:S02]  /*17d80*/  IMAD.MOV.U32 R13, RZ, RZ, R4 ;  /* 0x000000ffff0d7224 */ /* 0x000fe400078e0004 */
[----:B------:R-:W-:Y:S02]  /*17d90*/  IMAD.MOV.U32 R12, RZ, RZ, RZ ;  /* 0x000000ffff0c7224 */ /* 0x000fe400078e00ff */
[----:B------:R-:W-:Y:S02]  /*17da0*/  IMAD.MOV.U32 R11, RZ, RZ, 0x181f ;  /* 0x0000181fff0b7424 */ /* 0x000fe400078e00ff */
[----:B------:R-:W-:Y:S02]  /*17db0*/  IMAD.MOV.U32 R15, RZ, RZ, -0x1 ;  /* 0xffffffffff0f7424 */ /* 0x000fe400078e00ff */
[----:B------:R-:W-:Y:S02]  /*17dc0*/  IMAD R36, R36, R6, RZ ;  /* 0x0000000624247224 */ /* 0x000fe400078e02ff */
[----:B------:R-:W-:-:S07]  /*17dd0*/  IMAD.IADD R34, R8, 0x1, R34 ;  /* 0x0000000108227824 */ /* 0x000fce00078e0222 */
[----:B-1----:R-:W-:Y:S05]  /*17de0*/  WARPSYNC.COLLECTIVE R15, `(.L_x_2723) ;  /* 0x000000000f087348 */ /* 0x002fea0003c00000 */
[----:B------:R0:W2:Y:S02]  /*17df0*/  SHFL.IDX P6, R14, R13, R12, R11 ;  /* 0x0000000c0d0e7389 */ /* 0x0000a400000c000b */
[----:B012---:R-:W-:Y:S01]  /*17e00*/  ENDCOLLECTIVE ;  /* 0x000000000000791b */ /* 0x007fe20003800000 */
.L_x_2723:
[C---:B------:R-:W-:Y:S01]  /*17e10*/  VIADD R5, R34.reuse, 0x10 ;  /* 0x0000001022057836 */ /* 0x040fe20000000000 */
[----:B------:R-:W-:Y:S01]  /*17e20*/  ISETP.GE.AND P0, PT, R34, R36, PT ;  /* 0x000000242200720c */ /* 0x000fe20003f06270 */
[----:B------:R-:W-:Y:S02]  /*17e30*/  IMAD.MOV.U32 R13, RZ, RZ, R0 ;  /* 0x000000ffff0d7224 */ /* 0x000fe400078e0000 */
[----:B------:R-:W-:-:S10]  /*17e40*/  IMAD.MOV.U32 R2, RZ, RZ, R14 ;  /* 0x000000ffff027224 */ /* 0x000fd400078e000e */
[----:B------:R-:W-:Y:S05]  /*17e50*/  WARPSYNC.COLLECTIVE R15, `(.L_x_2724) ;  /* 0x000000000f087348 */ /* 0x000fea0003c00000 */
[----:B------:R0:W1:Y:S02]  /*17e60*/  SHFL.IDX P6, R14, R13, R12, R11 ;  /* 0x0000000c0d0e7389 */ /* 0x00006400000c000b */
[----:B01----:R-:W-:Y:S01]  /*17e70*/  ENDCOLLECTIVE ;  /* 0x000000000000791b */ /* 0x003fe20003800000 */
.L_x_2724:
[----:B------:R-:W-:Y:S02]  /*17e80*/  IMAD.MOV.U32 R13, RZ, RZ, R4 ;  /* 0x000000ffff0d7224 */ /* 0x000fe400078e0004 */
[----:B------:R-:W-:Y:S02]  /*17e90*/  IMAD.MOV.U32 R12, RZ, RZ, 0x1 ;  /* 0x00000001ff0c7424 */ /* 0x000fe400078e00ff */
[----:B------:R-:W-:-:S07]  /*17ea0*/  IMAD.MOV.U32 R3, RZ, RZ, R14 ;  /* 0x000000ffff037224 */ /* 0x000fce00078e000e */
[----:B------:R-:W-:Y:S05]  /*17eb0*/  WARPSYNC.COLLECTIVE R15, `(.L_x_2725) ;  /* 0x000000000f087348 */ /* 0x000fea0003c00000 */
[----:B------:R0:W1:Y:S02]  /*17ec0*/  SHFL.IDX P6, R14, R13, R12, R11 ;  /* 0x0000000c0d0e7389 */ /* 0x00006400000c000b */
[----:B01----:R-:W-:Y:S01]  /*17ed0*/  ENDCOLLECTIVE ;  /* 0x000000000000791b */ /* 0x003fe20003800000 */
.L_x_2725:
        /* <DEDUP_REMOVED lines=15> */
.L_x_2726:
[----:B------:R-:W-:Y:S02]  /*17fd0*/  IMAD.MOV.U32 R13, RZ, RZ, R4 ;  /* 0x000000ffff0d7224 */ /* 0x000fe400078e0004 */
[----:B------:R-:W-:Y:S02]  /*17fe0*/  IMAD.MOV.U32 R12, RZ, RZ, 0x2 ;  /* 0x00000002ff0c7424 */ /* 0x000fe400078e00ff */
[----:B------:R-:W-:-:S07]  /*17ff0*/  IMAD.MOV.U32 R3, RZ, RZ, R14 ;  /* 0x000000ffff037224 */ /* 0x000fce00078e000e */
[----:B------:R-:W-:Y:S05]  /*18000*/  WARPSYNC.COLLECTIVE R15, `(.L_x_2727) ;  /* 0x000000000f087348 */ /* 0x000fea0003c00000 */
[----:B------:R0:W1:Y:S02]  /*18010*/  SHFL.IDX P6, R14, R13, R12, R11 ;  /* 0x0000000c0d0e7389 */ /* 0x00006400000c000b */
[----:B01----:R-:W-:Y:S01]  /*18020*/  ENDCOLLECTIVE ;  /* 0x000000000000791b */ /* 0x003fe20003800000 */
.L_x_2727:
        /* <DEDUP_REMOVED lines=16> */
.L_x_2728:
[----:B------:R-:W-:Y:S02]  /*18130*/  IMAD.MOV.U32 R13, RZ, RZ, R4 ;  /* 0x000000ffff0d7224 */ /* 0x000fe400078e0004 */
[----:B------:R-:W-:Y:S02]  /*18140*/  IMAD.MOV.U32 R12, RZ, RZ, 0x3 ;  /* 0x00000003ff0c7424 */ /* 0x000fe400078e00ff */
[----:B------:R-:W-:-:S07]  /*18150*/  IMAD.MOV.U32 R3, RZ, RZ, R14 ;  /* 0x000000ffff037224 */ /* 0x000fce00078e000e */
[----:B------:R-:W-:Y:S05]  /*18160*/  WARPSYNC.COLLECTIVE R15, `(.L_x_2729) ;  /* 0x000000000f087348 */ /* 0x000fea0003c00000 */
[----:B------:R0:W1:Y:S02]  /*18170*/  SHFL.IDX P6, R14, R13, R12, R11 ;  /* 0x0000000c0d0e7389 */ /* 0x00006400000c000b */
[----:B01----:R-:W-:Y:S01]  /*18180*/  ENDCOLLECTIVE ;  /* 0x000000000000791b */ /* 0x003fe20003800000 */
.L_x_2729:
        /* <DEDUP_REMOVED lines=16> */
.L_x_2730:
[----:B------:R-:W-:Y:S02]  /*18290*/  IMAD.MOV.U32 R13, RZ, RZ, R4 ;  /* 0x000000ffff0d7224 */ /* 0x000fe400078e0004 */
[----:B------:R-:W-:Y:S02]  /*182a0*/  IMAD.MOV.U32 R12, RZ, RZ, 0x4 ;  /* 0x00000004ff0c7424 */ /* 0x000fe400078e00ff */
[----:B------:R-:W-:-:S07]  /*182b0*/  IMAD.MOV.U32 R3, RZ, RZ, R14 ;  /* 0x000000ffff037224 */ /* 0x000fce00078e000e */
[----:B------:R-:W-:Y:S05]  /*182c0*/  WARPSYNC.COLLECTIVE R15, `(.L_x_2731) ;  /* 0x000000000f087348 */ /* 0x000fea0003c00000 */
[----:B------:R0:W1:Y:S02]  /*182d0*/  SHFL.IDX P6, R14, R13, R12, R11 ;  /* 0x0000000c0d0e7389 */ /* 0x00006400000c000b */
[----:B01----:R-:W-:Y:S01]  /*182e0*/  ENDCOLLECTIVE ;  /* 0x000000000000791b */ /* 0x003fe20003800000 */
.L_x_2731:
        /* <DEDUP_REMOVED lines=16> */
.L_x_2732:
[----:B------:R-:W-:Y:S02]  /*183f0*/  IMAD.MOV.U32 R13, RZ, RZ, R4 ;  /* 0x000000ffff0d7224 */ /* 0x000fe400078e0004 */
[----:B------:R-:W-:Y:S02]  /*18400*/  IMAD.MOV.U32 R12, RZ, RZ, 0x5 ;  /* 0x00000005ff0c7424 */ /* 0x000fe400078e00ff */
[----:B------:R-:W-:-:S07]  /*18410*/  IMAD.MOV.U32 R3, RZ, RZ, R14 ;  /* 0x000000ffff037224 */ /* 0x000fce00078e000e */
[----:B------:R-:W-:Y:S05]  /*18420*/  WARPSYNC.COLLECTIVE R15, `(.L_x_2733) ;  /* 0x000000000f087348 */ /* 0x000fea0003c00000 */
[----:B------:R0:W1:Y:S02]  /*18430*/  SHFL.IDX P6, R14, R13, R12, R11 ;  /* 0x0000000c0d0e7389 */ /* 0x00006400000c000b */
[----:B01----:R-:W-:Y:S01]  /*18440*/  ENDCOLLECTIVE ;  /* 0x000000000000791b */ /* 0x003fe20003800000 */
.L_x_2733:
        /* <DEDUP_REMOVED lines=16> */
.L_x_2734:
[----:B------:R-:W-:Y:S02]  /*18550*/  IMAD.MOV.U32 R13, RZ, RZ, R4 ;  /* 0x000000ffff0d7224 */ /* 0x000fe400078e0004 */
[----:B------:R-:W-:Y:S02]  /*18560*/  IMAD.MOV.U32 R12, RZ, RZ, 0x6 ;  /* 0x00000006ff0c7424 */ /* 0x000fe400078e00ff */
[----:B------:R-:W-:-:S07]  /*18570*/  IMAD.MOV.U32 R3, RZ, RZ, R14 ;  /* 0x000000ffff037224 */ /* 0x000fce00078e000e */
[----:B------:R-:W-:Y:S05]  /*18580*/  WARPSYNC.COLLECTIVE R15, `(.L_x_2735) ;  /* 0x000000000f087348 */ /* 0x000fea0003c00000 */
[----:B------:R0:W1:Y:S02]  /*18590*/  SHFL.IDX P6, R14, R13, R12, R11 ;  /* 0x0000000c0d0e7389 */ /* 0x00006400000c000b */
[----:B01----:R-:W-:Y:S01]  /*185a0*/  ENDCOLLECTIVE ;  /* 0x000000000000791b */ /* 0x003fe20003800000 */
.L_x_2735:
        /* <DEDUP_REMOVED lines=16> */
.L_x_2736:
[----:B------:R-:W-:Y:S02]  /*186b0*/  IMAD.MOV.U32 R13, RZ, RZ, R4 ;  /* 0x000000ffff0d7224 */ /* 0x000fe400078e0004 */
[----:B------:R-:W-:Y:S02]  /*186c0*/  IMAD.MOV.U32 R12, RZ, RZ, 0x7 ;  /* 0x00000007ff0c7424 */ /* 0x000fe400078e00ff */
[----:B------:R-:W-:-:S07]  /*186d0*/  IMAD.MOV.U32 R3, RZ, RZ, R14 ;  /* 0x000000ffff037224 */ /* 0x000fce00078e000e */
[----:B------:R-:W-:Y:S05]  /*186e0*/  WARPSYNC.COLLECTIVE R15, `(.L_x_2737) ;  /* 0x000000000f087348 */ /* 0x000fea0003c00000 */
[----:B------:R0:W1:Y:S02]  /*186f0*/  SHFL.IDX P6, R14, R13, R12, R11 ;  /* 0x0000000c0d0e7389 */ /* 0x00006400000c000b */
[----:B01----:R-:W-:Y:S01]  /*18700*/  ENDCOLLECTIVE ;  /* 0x000000000000791b */ /* 0x003fe20003800000 */
.L_x_2737:
        /* <DEDUP_REMOVED lines=10> */
.L_x_2738:
[----:B------:R-:W-:Y:S01]  /*187b0*/  @!PT LDS RZ, [RZ] ;  /* 0x00000000fffff984 */ /* 0x000fe20000000800 */
[----:B------:R-:W-:Y:S01]  /*187c0*/  @!PT LDS RZ, [RZ] ;  /* 0x00000000fffff984 */ /* 0x000fe20000000800 */
[----:B------:R-:W-:Y:S01]  /*187d0*/  @!PT LDS RZ, [RZ] ;  /* 0x00000000fffff984 */ /* 0x000fe20000000800 */
[----:B------:R2:W-:Y:S01]  /*187e0*/  @!P0 LDGSTS.E.BYPASS.LTC128B.128 [R37+0x1b400], desc[UR46][R2.64], !P1 ;  /* 0x1b40000002258fae */ /* 0x0005e2000c901d6e */
[----:B------:R-:W-:Y:S01]  /*187f0*/  IMAD.MOV.U32 R0, RZ, RZ, R14 ;  /* 0x000000ffff007224 */ /* 0x000fe200078e000e */
[----:B------:R-:W-:Y:S06]  /*18800*/  BRA `(.L_x_2739) ;  /* 0xffffffbc00c47947 */ /* 0x000fec000383ffff */
.L_x_2653:
[----:B0-----:R0:W2:Y:S02]  /*18810*/  SYNCS.PHASECHK.TRANS64.TRYWAIT P0, [R17+URZ+0x22820], R0 ;  /* 0x02282000110075a7 */ /* 0x0010a4000800017f */
[----:B--2---:R-:W-:Y:S05]  /*18820*/  @!P0 NANOSLEEP.SYNCS 0x989680 ;  /* 0x009896800000895d */ /* 0x004fea0003900000 */
[----:B------:R-:W2:Y:S02]  /*18830*/  @!P0 SYNCS.PHASECHK.TRANS64 P0, [R17+URZ+0x22820], R0 ;  /* 0x02282000110085a7 */ /* 0x000ea4000800007f */
[----:B--2---:R-:W-:Y:S05]  /*18840*/  @!P0 BRA `(.L_x_2653) ;  /* 0xfffffffc00f08947 */ /* 0x004fea000383ffff */
[----:B------:R-:W-:Y:S05]  /*18850*/  BRA `(.L_x_2740) ;  /* 0xffffffc000207947 */ /* 0x000fea000383ffff */
.L_x_2656:
[----:B0-----:R0:W2:Y:S02]  /*18860*/  SYNCS.PHASECHK.TRANS64.TRYWAIT P0, [R19+URZ+0x22860], R0 ;  /* 0x02286000130075a7 */ /* 0x0010a4000800017f */
[----:B--2---:R-:W-:Y:S05]  /*18870*/  @!P0 NANOSLEEP.SYNCS 0x989680 ;  /* 0x009896800000895d */ /* 0x004fea0003900000 */
[----:B------:R-:W2:Y:S02]  /*18880*/  @!P0 SYNCS.PHASECHK.TRANS64 P0, [R19+URZ+0x22860], R0 ;  /* 0x02286000130085a7 */ /* 0x000ea4000800007f */
[----:B--2---:R-:W-:Y:S05]  /*18890*/  @!P0 BRA `(.L_x_2656) ;  /* 0xfffffffc00f08947 */ /* 0x004fea000383ffff */
[----:B------:R-:W-:Y:S05]  /*188a0*/  BRA `(.L_x_2741) ;  /* 0xffffffc000307947 */ /* 0x000fea000383ffff */
.L_x_2657:
        /* <DEDUP_REMOVED lines=8> */
.L_x_2743:
[----:B------:R-:W-:Y:S05]  /*18930*/  BSYNC B0 ;  /* 0x0000000000007941 */ /* 0x000fea0003800000 */
.L_x_2742:
        /* <DEDUP_REMOVED lines=13> */
.L_x_2744:
        /* <DEDUP_REMOVED lines=9> */
.L_x_2745:
        /* <DEDUP_REMOVED lines=17> */
.L_x_2746:
[----:B------:R-:W-:Y:S02]  /*18bb0*/  IMAD.MOV.U32 R13, RZ, RZ, R6 ;  /* 0x000000ffff0d7224 */ /* 0x000fe400078e0006 */
[----:B------:R-:W-:Y:S01]  /*18bc0*/  IMAD.MOV.U32 R12, RZ, RZ, 0x2 ;  /* 0x00000002ff0c7424 */ /* 0x000fe200078e00ff */
[----:B------:R-:W-:-:S13]  /*18bd0*/  IADD3 R2, P3, R14, R0, RZ ;  /* 0x000000000e027210 */ /* 0x000fda0007f7e0ff */
[----:B------:R-:W-:Y:S05]  /*18be0*/  WARPSYNC.COLLECTIVE R15, `(.L_x_2747) ;  /* 0x000000000f087348 */ /* 0x000fea0003c00000 */
[----:B------:R0:W1:Y:S02]  /*18bf0*/  SHFL.IDX P6, R14, R13, R12, R11 ;  /* 0x0000000c0d0e7389 */ /* 0x00006400000c000b */
[----:B01----:R-:W-:Y:S01]  /*18c00*/  ENDCOLLECTIVE ;  /* 0x000000000000791b */ /* 0x003fe20003800000 */
.L_x_2747:
        /* <DEDUP_REMOVED lines=17> */
.L_x_2748:
[----:B------:R-:W-:Y:S02]  /*18d20*/  IMAD.MOV.U32 R13, RZ, RZ, R6 ;  /* 0x000000ffff0d7224 */ /* 0x000fe400078e0006 */
[----:B------:R-:W-:Y:S01]  /*18d30*/  IMAD.MOV.U32 R12, RZ, RZ, 0x3 ;  /* 0x00000003ff0c7424 */ /* 0x000fe200078e00ff */
[----:B------:R-:W-:-:S13]  /*18d40*/  IADD3 R2, P3, R14, R0, RZ ;  /* 0x000000000e027210 */ /* 0x000fda0007f7e0ff */
[----:B------:R-:W-:Y:S05]  /*18d50*/  WARPSYNC.COLLECTIVE R15, `(.L_x_2749) ;  /* 0x000000000f087348 */ /* 0x000fea0003c00000 */
[----:B------:R0:W1:Y:S02]  /*18d60*/  SHFL.IDX P6, R14, R13, R12, R11 ;  /* 0x0000000c0d0e7389 */ /* 0x00006400000c000b */
[----:B01----:R-:W-:Y:S01]  /*18d70*/  ENDCOLLECTIVE ;  /* 0x000000000000791b */ /* 0x003fe20003800000 */
.L_x_2749:
        /* <DEDUP_REMOVED lines=17> */
.L_x_2750:
[----:B------:R-:W-:Y:S02]  /*18e90*/  IMAD.MOV.U32 R13, RZ, RZ, R6 ;  /* 0x000000ffff0d7224 */ /* 0x000fe400078e0006 */
[----:B------:R-:W-:Y:S01]  /*18ea0*/  IMAD.MOV.U32 R12, RZ, RZ, 0x4 ;  /* 0x00000004ff0c7424 */ /* 0x000fe200078e00ff */
[----:B------:R-:W-:-:S13]  /*18eb0*/  IADD3 R2, P3, R14, R0, RZ ;  /* 0x000000000e027210 */ /* 0x000fda0007f7e0ff */
[----:B------:R-:W-:Y:S05]  /*18ec0*/  WARPSYNC.COLLECTIVE R15, `(.L_x_2751) ;  /* 0x000000000f087348 */ /* 0x000fea0003c00000 */
[----:B------:R0:W1:Y:S02]  /*18ed0*/  SHFL.IDX P6, R14, R13, R12, R11 ;  /* 0x0000000c0d0e7389 */ /* 0x00006400000c000b */
[----:B01----:R-:W-:Y:S01]  /*18ee0*/  ENDCOLLECTIVE ;  /* 0x000000000000791b */ /* 0x003fe20003800000 */
.L_x_2751:
        /* <DEDUP_REMOVED lines=17> */
.L_x_2752:
[----:B------:R-:W-:Y:S02]  /*19000*/  IMAD.MOV.U32 R13, RZ, RZ, R6 ;  /* 0x000000ffff0d7224 */ /* 0x000fe400078e0006 */
[----:B------:R-:W-:Y:S01]  /*19010*/  IMAD.MOV.U32 R12, RZ, RZ, 0x5 ;  /* 0x00000005ff0c7424 */ /* 0x000fe200078e00ff */
[----:B------:R-:W-:-:S13]  /*19020*/  IADD3 R2, P3, R14, R0, RZ ;  /* 0x000000000e027210 */ /* 0x000fda0007f7e0ff */
[----:B------:R-:W-:Y:S05]  /*19030*/  WARPSYNC.COLLECTIVE R15, `(.L_x_2753) ;  /* 0x000000000f087348 */ /* 0x000fea0003c00000 */
[----:B------:R0:W1:Y:S02]  /*19040*/  SHFL.IDX P6, R14, R13, R12, R11 ;  /* 0x0000000c0d0e7389 */ /* 0x00006400000c000b */
[----:B01----:R-:W-:Y:S01]  /*19050*/  ENDCOLLECTIVE ;  /* 0x000000000000791b */ /* 0x003fe20003800000 */
.L_x_2753:
        /* <DEDUP_REMOVED lines=12> */
.L_x_2754:
        /* <DEDUP_REMOVED lines=9> */
.L_x_2664:
[----:B0-----:R0:W1:Y:S02]  /*191b0*/  SYNCS.PHASECHK.TRANS64.TRYWAIT P0, [R6+URZ+0x22840], R21 ;  /* 0x02284015060075a7 */ /* 0x001064000800017f */
[----:B-1----:R-:W-:Y:S05]  /*191c0*/  @!P0 NANOSLEEP.SYNCS 0x989680 ;  /* 0x009896800000895d */ /* 0x002fea0003900000 */
[----:B------:R-:W1:Y:S02]  /*191d0*/  @!P0 SYNCS.PHASECHK.TRANS64 P0, [R6+URZ+0x22840], R21 ;  /* 0x02284015060085a7 */ /* 0x000e64000800007f */
[----:B-1----:R-:W-:Y:S05]  /*191e0*/  @!P0 BRA `(.L_x_2664) ;  /* 0xfffffffc00f08947 */ /* 0x002fea000383ffff */
[----:B------:R-:W-:Y:S05]  /*191f0*/  BRA `(.L_x_2756) ;  /* 0xffffffc000c47947 */ /* 0x000fea000383ffff */
.L_x_2665:
        /* <DEDUP_REMOVED lines=8> */
.L_x_2758:
[----:B------:R-:W-:Y:S05]  /*19280*/  BSYNC B1 ;  /* 0x0000000000017941 */ /* 0x000fea0003800000 */
.L_x_2757:
        /* <DEDUP_REMOVED lines=9> */
.L_x_2759:
[----:B------:R-:W-:Y:S02]  /*19320*/  IMAD.MOV.U32 R13, RZ, RZ, R9 ;  /* 0x000000ffff0d7224 */ /* 0x000fe400078e0009 */
[----:B------:R-:W-:Y:S02]  /*19330*/  IMAD.MOV.U32 R12, RZ, RZ, 0x1 ;  /* 0x00000001ff0c7424 */ /* 0x000fe400078e00ff */
[----:B------:R-:W-:-:S07]  /*19340*/  IMAD.MOV.U32 R2, RZ, RZ, R14 ;  /* 0x000000ffff027224 */ /* 0x000fce00078e000e */
[----:B------:R-:W-:Y:S05]  /*19350*/  WARPSYNC.COLLECTIVE R15, `(.L_x_2760) ;  /* 0x000000000f087348 */ /* 0x000fea0003c00000 */
[----:B------:R0:W1:Y:S02]  /*19360*/  SHFL.IDX P6, R14, R13, R12, R11 ;  /* 0x0000000c0d0e7389 */ /* 0x00006400000c000b */
[----:B01----:R-:W-:Y:S01]  /*19370*/  ENDCOLLECTIVE ;  /* 0x000000000000791b */ /* 0x003fe20003800000 */
.L_x_2760:
        /* <DEDUP_REMOVED lines=11> */
.L_x_2761:
[----:B------:R-:W-:Y:S02]  /*19430*/  IMAD.MOV.U32 R13, RZ, RZ, R9 ;  /* 0x000000ffff0d7224 */ /* 0x000fe400078e0009 */
[----:B------:R-:W-:Y:S02]  /*19440*/  IMAD.MOV.U32 R12, RZ, RZ, 0x2 ;  /* 0x00000002ff0c7424 */ /* 0x000fe400078e00ff */
[----:B------:R-:W-:-:S07]  /*19450*/  IMAD.MOV.U32 R2, RZ, RZ, R14 ;  /* 0x000000ffff027224 */ /* 0x000fce00078e000e */
[----:B------:R-:W-:Y:S05]  /*19460*/  WARPSYNC.COLLECTIVE R15, `(.L_x_2762) ;  /* 0x000000000f087348 */ /* 0x000fea0003c00000 */
[----:B------:R0:W1:Y:S02]  /*19470*/  SHFL.IDX P6, R14, R13, R12, R11 ;  /* 0x0000000c0d0e7389 */ /* 0x00006400000c000b */
[----:B01----:R-:W-:Y:S01]  /*19480*/  ENDCOLLECTIVE ;  /* 0x000000000000791b */ /* 0x003fe20003800000 */
.L_x_2762:
        /* <DEDUP_REMOVED lines=11> */
.L_x_2763:
[----:B------:R-:W-:Y:S02]  /*19540*/  IMAD.MOV.U32 R13, RZ, RZ, R9 ;  /* 0x000000ffff0d7224 */ /* 0x000fe400078e0009 */
[----:B------:R-:W-:Y:S02]  /*19550*/  IMAD.MOV.U32 R12, RZ, RZ, 0x3 ;  /* 0x00000003ff0c7424 */ /* 0x000fe400078e00ff */
[----:B------:R-:W-:-:S07]  /*19560*/  IMAD.MOV.U32 R2, RZ, RZ, R14 ;  /* 0x000000ffff027224 */ /* 0x000fce00078e000e */
[----:B------:R-:W-:Y:S05]  /*19570*/  WARPSYNC.COLLECTIVE R15, `(.L_x_2764) ;  /* 0x000000000f087348 */ /* 0x000fea0003c00000 */
[----:B------:R0:W1:Y:S02]  /*19580*/  SHFL.IDX P6, R14, R13, R12, R11 ;  /* 0x0000000c0d0e7389 */ /* 0x00006400000c000b */
[----:B01----:R-:W-:Y:S01]  /*19590*/  ENDCOLLECTIVE ;  /* 0x000000000000791b */ /* 0x003fe20003800000 */
.L_x_2764:
        /* <DEDUP_REMOVED lines=11> */
.L_x_2765:
[----:B------:R-:W-:Y:S02]  /*19650*/  IMAD.MOV.U32 R13, RZ, RZ, R9 ;  /* 0x000000ffff0d7224 */ /* 0x000fe400078e0009 */
[----:B------:R-:W-:Y:S02]  /*19660*/  IMAD.MOV.U32 R12, RZ, RZ, 0x4 ;  /* 0x00000004ff0c7424 */ /* 0x000fe400078e00ff */
[----:B------:R-:W-:-:S07]  /*19670*/  IMAD.MOV.U32 R2, RZ, RZ, R14 ;  /* 0x000000ffff027224 */ /* 0x000fce00078e000e */
[----:B------:R-:W-:Y:S05]  /*19680*/  WARPSYNC.COLLECTIVE R15, `(.L_x_2766) ;  /* 0x000000000f087348 */ /* 0x000fea0003c00000 */
[----:B------:R0:W1:Y:S02]  /*19690*/  SHFL.IDX P6, R14, R13, R12, R11 ;  /* 0x0000000c0d0e7389 */ /* 0x00006400000c000b */
[----:B01----:R-:W-:Y:S01]  /*196a0*/  ENDCOLLECTIVE ;  /* 0x000000000000791b */ /* 0x003fe20003800000 */
.L_x_2766:
        /* <DEDUP_REMOVED lines=11> */
.L_x_2767:
[----:B------:R-:W-:Y:S02]  /*19760*/  IMAD.MOV.U32 R13, RZ, RZ, R9 ;  /* 0x000000ffff0d7224 */ /* 0x000fe400078e0009 */
[----:B------:R-:W-:Y:S02]  /*19770*/  IMAD.MOV.U32 R12, RZ, RZ, 0x5 ;  /* 0x00000005ff0c7424 */ /* 0x000fe400078e00ff */
[----:B------:R-:W-:-:S07]  /*19780*/  IMAD.MOV.U32 R2, RZ, RZ, R14 ;  /* 0x000000ffff027224 */ /* 0x000fce00078e000e */
[----:B------:R-:W-:Y:S05]  /*19790*/  WARPSYNC.COLLECTIVE R15, `(.L_x_2768) ;  /* 0x000000000f087348 */ /* 0x000fea0003c00000 */
[----:B------:R0:W1:Y:S02]  /*197a0*/  SHFL.IDX P6, R14, R13, R12, R11 ;  /* 0x0000000c0d0e7389 */ /* 0x00006400000c000b */
[----:B01----:R-:W-:Y:S01]  /*197b0*/  ENDCOLLECTIVE ;  /* 0x000000000000791b */ /* 0x003fe20003800000 */
.L_x_2768:
        /* <DEDUP_REMOVED lines=11> */
.L_x_2769:
[----:B------:R-:W-:Y:S01]  /*19870*/  IMAD.MOV.U32 R2, RZ, RZ, R14 ;  /* 0x000000ffff027224 */ /* 0x000fe200078e000e */
[----:B------:R-:W-:Y:S06]  /*19880*/  BRA `(.L_x_2770) ;  /* 0xffffffbc00f47947 */ /* 0x000fec000383ffff */
.L_x_2670:
[----:B---3--:R3:W4:Y:S02]  /*19890*/  SYNCS.PHASECHK.TRANS64.TRYWAIT P0, [R6+URZ+0x22860], R21 ;  /* 0x02286015060075a7 */ /* 0x008724000800017f */
[----:B----4-:R-:W-:Y:S05]  /*198a0*/  @!P0 NANOSLEEP.SYNCS 0x989680 ;  /* 0x009896800000895d */ /* 0x010fea0003900000 */
[----:B------:R-:W4:Y:S02]  /*198b0*/  @!P0 SYNCS.PHASECHK.TRANS64 P0, [R6+URZ+0x22860], R21 ;  /* 0x02286015060085a7 */ /* 0x000f24000800007f */
[----:B----4-:R-:W-:Y:S05]  /*198c0*/  @!P0 BRA `(.L_x_2670) ;  /* 0xfffffffc00f08947 */ /* 0x010fea000383ffff */
[----:B------:R-:W-:Y:S05]  /*198d0*/  BRA `(.L_x_2771) ;  /* 0xffffffc000447947 */ /* 0x000fea000383ffff */
.L_x_2671:
[----:B------:R-:W-:Y:S01]  /*198e0*/  BSSY B1, `(.L_x_2772) ;  /* 0x0000008000017945 */ /* 0x000fe20003800000 */
[----:B------:R-:W-:Y:S02]  /*198f0*/  IMAD.MOV.U32 R13, RZ, RZ, R9 ;  /* 0x000000ffff0d7224 */ /* 0x000fe400078e0009 */
[----:B------:R-:W-:Y:S02]  /*19900*/  IMAD.MOV.U32 R12, RZ, RZ, RZ ;  /* 0x000000ffff0c7224 */ /* 0x000fe400078e00ff */
[----:B------:R-:W-:Y:S02]  /*19910*/  IMAD.MOV.U32 R11, RZ, RZ, 0x181f ;  /* 0x0000181fff0b7424 */ /* 0x000fe400078e00ff */
[----:B------:R-:W-:-:S07]  /*19920*/  IMAD.MOV.U32 R15, RZ, RZ, -0x1 ;  /* 0xffffffffff0f7424 */ /* 0x000fce00078e00ff */
[----:B0-23--:R-:W-:Y:S05]  /*19930*/  WARPSYNC.COLLECTIVE R15, `(.L_x_2773) ;  /* 0x000000000f087348 */ /* 0x00dfea0003c00000 */
[----:B------:R1:W4:Y:S02]  /*19940*/  SHFL.IDX P6, R14, R13, R12, R11 ;  /* 0x0000000c0d0e7389 */ /* 0x00032400000c000b */
[----:B01234-:R-:W-:Y:S01]  /*19950*/  ENDCOLLECTIVE ;  /* 0x000000000000791b */ /* 0x01ffe20003800000 */
.L_x_2773:
[----:B------:R-:W-:Y:S05]  /*19960*/  BSYNC B1 ;  /* 0x0000000000017941 */ /* 0x000fea0003800000 */
.L_x_2772:
        /* <DEDUP_REMOVED lines=9> */
.L_x_2774:
[----:B------:R-:W-:Y:S02]  /*19a00*/  IMAD.MOV.U32 R13, RZ, RZ, R9 ;  /* 0x000000ffff0d7224 */ /* 0x000fe400078e0009 */
[----:B------:R-:W-:Y:S01]  /*19a10*/  IMAD.MOV.U32 R12, RZ, RZ, 0x1 ;  /* 0x00000001ff0c7424 */ /* 0x000fe200078e00ff */
[----:B------:R-:W-:-:S13]  /*19a20*/  IADD3 R2, P0, R14, R0, RZ ;  /* 0x000000000e027210 */ /* 0x000fda0007f1e0ff */
[----:B------:R-:W-:Y:S05]  /*19a30*/  WARPSYNC.COLLECTIVE R15, `(.L_x_2775) ;  /* 0x000000000f087348 */ /* 0x000fea0003c00000 */
[----:B------:R0:W1:Y:S02]  /*19a40*/  SHFL.IDX P6, R14, R13, R12, R11 ;  /* 0x0000000c0d0e7389 */ /* 0x00006400000c000b */
[----:B01----:R-:W-:Y:S01]  /*19a50*/  ENDCOLLECTIVE ;  /* 0x000000000000791b */ /* 0x003fe20003800000 */
.L_x_2775:
        /* <DEDUP_REMOVED lines=13> */
.L_x_2776:
[----:B------:R-:W-:Y:S02]  /*19b30*/  IMAD.MOV.U32 R13, RZ, RZ, R9 ;  /* 0x000000ffff0d7224 */ /* 0x000fe400078e0009 */
[----:B------:R-:W-:Y:S01]  /*19b40*/  IMAD.MOV.U32 R12, RZ, RZ, 0x2 ;  /* 0x00000002ff0c7424 */ /* 0x000fe200078e00ff */
[----:B------:R-:W-:-:S13]  /*19b50*/  IADD3 R2, P0, R14, R0, RZ ;  /* 0x000000000e027210 */ /* 0x000fda0007f1e0ff */
[----:B------:R-:W-:Y:S05]  /*19b60*/  WARPSYNC.COLLECTIVE R15, `(.L_x_2777) ;  /* 0x000000000f087348 */ /* 0x000fea0003c00000 */
[----:B------:R0:W1:Y:S02]  /*19b70*/  SHFL.IDX P6, R14, R13, R12, R11 ;  /* 0x0000000c0d0e7389 */ /* 0x00006400000c000b */
[----:B01----:R-:W-:Y:S01]  /*19b80*/  ENDCOLLECTIVE ;  /* 0x000000000000791b */ /* 0x003fe20003800000 */
.L_x_2777:
        /* <DEDUP_REMOVED lines=13> */
.L_x_2778:
[----:B------:R-:W-:Y:S02]  /*19c60*/  IMAD.MOV.U32 R13, RZ, RZ, R9 ;  /* 0x000000ffff0d7224 */ /* 0x000fe400078e0009 */
[----:B------:R-:W-:Y:S01]  /*19c70*/  IMAD.MOV.U32 R12, RZ, RZ, 0x3 ;  /* 0x00000003ff0c7424 */ /* 0x000fe200078e00ff */
[----:B------:R-:W-:-:S13]  /*19c80*/  IADD3 R2, P0, R14, R0, RZ ;  /* 0x000000000e027210 */ /* 0x000fda0007f1e0ff */
[----:B------:R-:W-:Y:S05]  /*19c90*/  WARPSYNC.COLLECTIVE R15, `(.L_x_2779) ;  /* 0x000000000f087348 */ /* 0x000fea0003c00000 */
[----:B------:R0:W1:Y:S02]  /*19ca0*/  SHFL.IDX P6, R14, R13, R12, R11 ;  /* 0x0000000c0d0e7389 */ /* 0x00006400000c000b */
[----:B01----:R-:W-:Y:S01]  /*19cb0*/  ENDCOLLECTIVE ;  /* 0x000000000000791b */ /* 0x003fe20003800000 */
.L_x_2779:
        /* <DEDUP_REMOVED lines=13> */
.L_x_2780:
[----:B------:R-:W-:Y:S02]  /*19d90*/  IMAD.MOV.U32 R13, RZ, RZ, R9 ;  /* 0x000000ffff0d7224 */ /* 0x000fe400078e0009 */
[----:B------:R-:W-:Y:S01]  /*19da0*/  IMAD.MOV.U32 R12, RZ, RZ, 0x4 ;  /* 0x00000004ff0c7424 */ /* 0x000fe200078e00ff */
[----:B------:R-:W-:-:S13]  /*19db0*/  IADD3 R2, P0, R14, R0, RZ ;  /* 0x000000000e027210 */ /* 0x000fda0007f1e0ff */
[----:B------:R-:W-:Y:S05]  /*19dc0*/  WARPSYNC.COLLECTIVE R15, `(.L_x_2781) ;  /* 0x000000000f087348 */ /* 0x000fea0003c00000 */
[----:B------:R0:W1:Y:S02]  /*19dd0*/  SHFL.IDX P6, R14, R13, R12, R11 ;  /* 0x0000000c0d0e7389 */ /* 0x00006400000c000b */
[----:B01----:R-:W-:Y:S01]  /*19de0*/  ENDCOLLECTIVE ;  /* 0x000000000000791b */ /* 0x003fe20003800000 */
.L_x_2781:
        /* <DEDUP_REMOVED lines=13> */
.L_x_2782:
[----:B------:R-:W-:Y:S02]  /*19ec0*/  IMAD.MOV.U32 R13, RZ, RZ, R9 ;  /* 0x000000ffff0d7224 */ /* 0x000fe400078e0009 */
[----:B------:R-:W-:Y:S01]  /*19ed0*/  IMAD.MOV.U32 R12, RZ, RZ, 0x5 ;  /* 0x00000005ff0c7424 */ /* 0x000fe200078e00ff */
[----:B------:R-:W-:-:S13]  /*19ee0*/  IADD3 R2, P0, R14, R0, RZ ;  /* 0x000000000e027210 */ /* 0x000fda0007f1e0ff */
[----:B------:R-:W-:Y:S05]  /*19ef0*/  WARPSYNC.COLLECTIVE R15, `(.L_x_2783) ;  /* 0x000000000f087348 */ /* 0x000fea0003c00000 */
[----:B------:R0:W1:Y:S02]  /*19f00*/  SHFL.IDX P6, R14, R13, R12, R11 ;  /* 0x0000000c0d0e7389 */ /* 0x00006400000c000b */
[----:B01----:R-:W-:Y:S01]  /*19f10*/  ENDCOLLECTIVE ;  /* 0x000000000000791b */ /* 0x003fe20003800000 */
.L_x_2783:
        /* <DEDUP_REMOVED lines=13> */
.L_x_2784:
[----:B------:R-:W-:Y:S05]  /*19ff0*/  BRA `(.L_x_2785) ;  /* 0xffffffbc00907947 */ /* 0x000fea000383ffff */
.L_x_2679:
[----:B------:R-:W-:Y:S01]  /*1a000*/  BSSY B0, `(.L_x_2786) ;  /* 0x0000008000007945 */ /* 0x000fe20003800000 */
[----:B------:R-:W-:Y:S02]  /*1a010*/  IMAD.MOV.U32 R13, RZ, RZ, R24 ;  /* 0x000000ffff0d7224 */ /* 0x000fe400078e0018 */
[----:B------:R-:W-:Y:S02]  /*1a020*/  IMAD.MOV.U32 R12, RZ, RZ, RZ ;  /* 0x000000ffff0c7224 */ /* 0x000fe400078e00ff */
[----:B------:R-:W-:Y:S02]  /*1a030*/  IMAD.MOV.U32 R11, RZ, RZ, 0x1f ;  /* 0x0000001fff0b7424 */ /* 0x000fe400078e00ff */
[----:B------:R-:W-:-:S07]  /*1a040*/  IMAD.MOV.U32 R15, RZ, RZ, -0x1 ;  /* 0xffffffffff0f7424 */ /* 0x000fce00078e00ff */
[----:B0123--:R-:W-:Y:S05]  /*1a050*/  WARPSYNC.COLLECTIVE R15, `(.L_x_2787) ;  /* 0x000000000f087348 */ /* 0x00ffea0003c00000 */
[----:B------:R4:W0:Y:S02]  /*1a060*/  SHFL.IDX P6, R14, R13, R12, R11 ;  /* 0x0000000c0d0e7389 */ /* 0x00082400000c000b */
[----:B01234-:R-:W-:Y:S01]  /*1a070*/  ENDCOLLECTIVE ;  /* 0x000000000000791b */ /* 0x01ffe20003800000 */
.L_x_2787:
[----:B------:R-:W-:Y:S05]  /*1a080*/  BSYNC B0 ;  /* 0x0000000000007941 */ /* 0x000fea0003800000 */
.L_x_2786:
[----:B------:R-:W-:Y:S02]  /*1a090*/  IMAD.MOV.U32 R13, RZ, RZ, R24 ;  /* 0x000000ffff0d7224 */ /* 0x000fe400078e0018 */
[----:B------:R-:W-:Y:S02]  /*1a0a0*/  IMAD.MOV.U32 R12, RZ, RZ, 0x1 ;  /* 0x00000001ff0c7424 */ /* 0x000fe400078e00ff */
[----:B------:R-:W-:Y:S02]  /*1a0b0*/  IMAD.MOV.U32 R11, RZ, RZ, 0x1f ;  /* 0x0000001fff0b7424 */ /* 0x000fe400078e00ff */
[----:B------:R-:W-:Y:S02]  /*1a0c0*/  IMAD.MOV.U32 R15, RZ, RZ, -0x1 ;  /* 0xffffffffff0f7424 */ /* 0x000fe400078e00ff */
[----:B------:R-:W-:Y:S02]  /*1a0d0*/  IMAD.IADD R5, R27, 0x1, R8 ;  /* 0x000000011b057824 */ /* 0x000fe400078e0208 */
[----:B------:R-:W-:-:S07]  /*1a0e0*/  IMAD.MOV.U32 R0, RZ, RZ, R14 ;  /* 0x000000ffff007224 */ /* 0x000fce00078e000e */
[----:B------:R-:W-:Y:S05]  /*1a0f0*/  WARPSYNC.COLLECTIVE R15, `(.L_x_2788) ;  /* 0x000000000f087348 */ /* 0x000fea0003c00000 */
[----:B------:R0:W1:Y:S02]  /*1a100*/  SHFL.IDX P6, R14, R13, R12, R11 ;  /* 0x0000000c0d0e7389 */ /* 0x00006400000c000b */
[----:B01----:R-:W-:Y:S01]  /*1a110*/  ENDCOLLECTIVE ;  /* 0x000000000000791b */ /* 0x003fe20003800000 */
.L_x_2788:
        /* <DEDUP_REMOVED lines=18> */
.L_x_2789:
[----:B------:R-:W-:Y:S01]  /*1a240*/  IMAD.MOV.U32 R12, RZ, RZ, 0x2 ;  /* 0x00000002ff0c7424 */ /* 0x000fe200078e00ff */
[----:B------:R-:W-:-:S05]  /*1a250*/  SEL R6, R14, RZ, P1 ;  /* 0x000000ff0e067207 */ /* 0x000fca0000800000 */
[----:B------:R-:W-:-:S04]  /*1a260*/  IMAD.IADD R6, R5, 0x1, R6 ;  /* 0x0000000105067824 */ /* 0x000fc800078e0206 */
[----:B------:R-:W-:-:S07]  /*1a270*/  IMAD.MOV.U32 R13, RZ, RZ, R6 ;  /* 0x000000ffff0d7224 */ /* 0x000fce00078e0006 */
[----:B------:R-:W-:Y:S05]  /*1a280*/  WARPSYNC.COLLECTIVE R15, `(.L_x_2790) ;  /* 0x000000000f087348 */ /* 0x000fea0003c00000 */
[----:B------:R0:W1:Y:S02]  /*1a290*/  SHFL.UP P6, R14, R13, R12, R11 ;  /* 0x0400000c0d0e7389 */ /* 0x00006400000c000b */
[----:B01----:R-:W-:Y:S01]  /*1a2a0*/  ENDCOLLECTIVE ;  /* 0x000000000000791b */ /* 0x003fe20003800000 */
.L_x_2790:
[----:B------:R-:W-:Y:S01]  /*1a2b0*/  IMAD.MOV.U32 R12, RZ, RZ, 0x4 ;  /* 0x00000004ff0c7424 */ /* 0x000fe200078e00ff */
[----:B------:R-:W-:-:S05]  /*1a2c0*/  SEL R7, R14, RZ, P2 ;  /* 0x000000ff0e077207 */ /* 0x000fca0001000000 */
[----:B------:R-:W-:-:S04]  /*1a2d0*/  IMAD.IADD R7, R6, 0x1, R7 ;  /* 0x0000000106077824 */ /* 0x000fc800078e0207 */
[----:B------:R-:W-:-:S07]  /*1a2e0*/  IMAD.MOV.U32 R13, RZ, RZ, R7 ;  /* 0x000000ffff0d7224 */ /* 0x000fce00078e0007 */
[----:B------:R-:W-:Y:S05]  /*1a2f0*/  WARPSYNC.COLLECTIVE R15, `(.L_x_2791) ;  /* 0x000000000f087348 */ /* 0x000fea0003c00000 */
[----:B------:R0:W1:Y:S02]  /*1a300*/  SHFL.UP P6, R14, R13, R12, R11 ;  /* 0x0400000c0d0e7389 */ /* 0x00006400000c000b */
[----:B01----:R-:W-:Y:S01]  /*1a310*/  ENDCOLLECTIVE ;  /* 0x000000000000791b */ /* 0x003fe20003800000 */
.L_x_2791:
[----:B------:R-:W-:Y:S01]  /*1a320*/  IMAD.MOV.U32 R12, RZ, RZ, 0x8 ;  /* 0x00000008ff0c7424 */ /* 0x000fe200078e00ff */
[----:B------:R-:W-:-:S05]  /*1a330*/  SEL R2, R14, RZ, P3 ;  /* 0x000000ff0e027207 */ /* 0x000fca0001800000 */
[----:B------:R-:W-:-:S04]  /*1a340*/  IMAD.IADD R2, R7, 0x1, R2 ;  /* 0x0000000107027824 */ /* 0x000fc800078e0202 */
[----:B------:R-:W-:-:S07]  /*1a350*/  IMAD.MOV.U32 R13, RZ, RZ, R2 ;  /* 0x000000ffff0d7224 */ /* 0x000fce00078e0002 */
[----:B------:R-:W-:Y:S05]  /*1a360*/  WARPSYNC.COLLECTIVE R15, `(.L_x_2792) ;  /* 0x000000000f087348 */ /* 0x000fea0003c00000 */
[----:B------:R0:W1:Y:S02]  /*1a370*/  SHFL.UP P6, R14, R13, R12, R11 ;  /* 0x0400000c0d0e7389 */ /* 0x00006400000c000b */
[----:B01----:R-:W-:Y:S01]  /*1a380*/  ENDCOLLECTIVE ;  /* 0x000000000000791b */ /* 0x003fe20003800000 */
.L_x_2792:
[----:B------:R-:W-:Y:S01]  /*1a390*/  IMAD.MOV.U32 R12, RZ, RZ, 0x10 ;  /* 0x00000010ff0c7424 */ /* 0x000fe200078e00ff */
[----:B------:R-:W-:-:S05]  /*1a3a0*/  SEL R3, R14, RZ, P4 ;  /* 0x000000ff0e037207 */ /* 0x000fca0002000000 */
[----:B------:R-:W-:-:S04]  /*1a3b0*/  IMAD.IADD R3, R2, 0x1, R3 ;  /* 0x0000000102037824 */ /* 0x000fc800078e0203 */
[----:B------:R-:W-:-:S07]  /*1a3c0*/  IMAD.MOV.U32 R13, RZ, RZ, R3 ;  /* 0x000000ffff0d7224 */ /* 0x000fce00078e0003 */
[----:B------:R-:W-:Y:S05]  /*1a3d0*/  WARPSYNC.COLLECTIVE R15, `(.L_x_2793) ;  /* 0x000000000f087348 */ /* 0x000fea0003c00000 */
[----:B------:R0:W1:Y:S02]  /*1a3e0*/  SHFL.UP P6, R14, R13, R12, R11 ;  /* 0x0400000c0d0e7389 */ /* 0x00006400000c000b */
[----:B01----:R-:W-:Y:S01]  /*1a3f0*/  ENDCOLLECTIVE ;  /* 0x000000000000791b */ /* 0x003fe20003800000 */
.L_x_2793:
        /* <DEDUP_REMOVED lines=8> */
.L_x_2794:
[----:B------:R-:W-:Y:S05]  /*1a480*/  BRA `(.L_x_2795) ;  /* 0xffffffbc00ec7947 */ /* 0x000fea000383ffff */
.L_x_2684:
[----:B------:R-:W-:Y:S01]  /*1a490*/  BSSY B0, `(.L_x_2796) ;  /* 0x0000008000007945 */ /* 0x000fe20003800000 */
[----:B-----5:R-:W-:Y:S02]  /*1a4a0*/  IMAD.MOV.U32 R13, RZ, RZ, R5 ;  /* 0x000000ffff0d7224 */ /* 0x020fe400078e0005 */
[----:B------:R-:W-:Y:S02]  /*1a4b0*/  IMAD.MOV.U32 R12, RZ, RZ, 0x1 ;  /* 0x00000001ff0c7424 */ /* 0x000fe400078e00ff */
[----:B------:R-:W-:Y:S02]  /*1a4c0*/  IMAD.MOV.U32 R11, RZ, RZ, RZ ;  /* 0x000000ffff0b7224 */ /* 0x000fe400078e00ff */
[----:B------:R-:W-:-:S07]  /*1a4d0*/  IMAD.MOV.U32 R15, RZ, RZ, -0x1 ;  /* 0xffffffffff0f7424 */ /* 0x000fce00078e00ff */
[----:B012---:R-:W-:Y:S05]  /*1a4e0*/  WARPSYNC.COLLECTIVE R15, `(.L_x_2797) ;  /* 0x000000000f087348 */ /* 0x007fea0003c00000 */
[----:B------:R3:W4:Y:S02]  /*1a4f0*/  SHFL.UP P6, R14, R13, R12, R11 ;  /* 0x0400000c0d0e7389 */ /* 0x00072400000c000b */
[----:B01234-:R-:W-:Y:S01]  /*1a500*/  ENDCOLLECTIVE ;  /* 0x000000000000791b */ /* 0x01ffe20003800000 */
.L_x_2797:
[----:B------:R-:W-:Y:S05]  /*1a510*/  BSYNC B0 ;  /* 0x0000000000007941 */ /* 0x000fea0003800000 */
.L_x_2796:
[----:B------:R-:W-:Y:S01]  /*1a520*/  SEL R14, R14, RZ, P1 ;  /* 0x000000ff0e0e7207 */ /* 0x000fe20000800000 */
[----:B------:R-:W-:Y:S02]  /*1a530*/  IMAD.MOV.U32 R12, RZ, RZ, 0x2 ;  /* 0x00000002ff0c7424 */ /* 0x000fe400078e00ff */
[----:B------:R-:W-:Y:S02]  /*1a540*/  IMAD.MOV.U32 R11, RZ, RZ, RZ ;  /* 0x000000ffff0b7224 */ /* 0x000fe400078e00ff */
[----:B------:R-:W-:Y:S02]  /*1a550*/  IMAD.IADD R13, R5, 0x1, R14 ;  /* 0x00000001050d7824 */ /* 0x000fe400078e020e */
[----:B------:R-:W-:-:S07]  /*1a560*/  IMAD.MOV.U32 R15, RZ, RZ, -0x1 ;  /* 0xffffffffff0f7424 */ /* 0x000fce00078e00ff */
[----:B------:R-:W-:Y:S05]  /*1a570*/  WARPSYNC.COLLECTIVE R15, `(.L_x_2798) ;  /* 0x000000000f087348 */ /* 0x000fea0003c00000 */
[----:B------:R0:W1:Y:S02]  /*1a580*/  SHFL.UP P6, R14, R13, R12, R11 ;  /* 0x0400000c0d0e7389 */ /* 0x00006400000c000b */
[----:B01----:R-:W-:Y:S01]  /*1a590*/  ENDCOLLECTIVE ;  /* 0x000000000000791b */ /* 0x003fe20003800000 */
.L_x_2798:
[----:B------:R-:W-:Y:S01]  /*1a5a0*/  IMAD.MOV.U32 R12, RZ, RZ, 0x4 ;  /* 0x00000004ff0c7424 */ /* 0x000fe200078e00ff */
[----:B------:R-:W-:-:S05]  /*1a5b0*/  SEL R2, R14, RZ, P2 ;  /* 0x000000ff0e027207 */ /* 0x000fca0001000000 */
[----:B------:R-:W-:-:S04]  /*1a5c0*/  IMAD.IADD R2, R13, 0x1, R2 ;  /* 0x000000010d027824 */ /* 0x000fc800078e0202 */
[----:B------:R-:W-:-:S07]  /*1a5d0*/  IMAD.MOV.U32 R13, RZ, RZ, R2 ;  /* 0x000000ffff0d7224 */ /* 0x000fce00078e0002 */
[----:B------:R-:W-:Y:S05]  /*1a5e0*/  WARPSYNC.COLLECTIVE R15, `(.L_x_2799) ;  /* 0x000000000f087348 */ /* 0x000fea0003c00000 */
[----:B------:R0:W1:Y:S02]  /*1a5f0*/  SHFL.UP P6, R14, R13, R12, R11 ;  /* 0x0400000c0d0e7389 */ /* 0x00006400000c000b */
[----:B01----:R-:W-:Y:S01]  /*1a600*/  ENDCOLLECTIVE ;  /* 0x000000000000791b */ /* 0x003fe20003800000 */
.L_x_2799:
[----:B------:R-:W-:Y:S01]  /*1a610*/  IMAD.MOV.U32 R12, RZ, RZ, 0x8 ;  /* 0x00000008ff0c7424 */ /* 0x000fe200078e00ff */
[----:B------:R-:W-:-:S05]  /*1a620*/  SEL R3, R14, RZ, P3 ;  /* 0x000000ff0e037207 */ /* 0x000fca0001800000 */
[----:B------:R-:W-:-:S04]  /*1a630*/  IMAD.IADD R3, R2, 0x1, R3 ;  /* 0x0000000102037824 */ /* 0x000fc800078e0203 */
[----:B------:R-:W-:-:S07]  /*1a640*/  IMAD.MOV.U32 R13, RZ, RZ, R3 ;  /* 0x000000ffff0d7224 */ /* 0x000fce00078e0003 */
[----:B------:R-:W-:Y:S05]  /*1a650*/  WARPSYNC.COLLECTIVE R15, `(.L_x_2800) ;  /* 0x000000000f087348 */ /* 0x000fea0003c00000 */
[----:B------:R0:W1:Y:S02]  /*1a660*/  SHFL.UP P6, R14, R13, R12, R11 ;  /* 0x0400000c0d0e7389 */ /* 0x00006400000c000b */
[----:B01----:R-:W-:Y:S01]  /*1a670*/  ENDCOLLECTIVE ;  /* 0x000000000000791b */ /* 0x003fe20003800000 */
.L_x_2800:
[----:B------:R-:W-:Y:S01]  /*1a680*/  IMAD.MOV.U32 R12, RZ, RZ, 0x10 ;  /* 0x00000010ff0c7424 */ /* 0x000fe200078e00ff */
[----:B------:R-:W-:-:S05]  /*1a690*/  SEL R4, R14, RZ, P4 ;  /* 0x000000ff0e047207 */ /* 0x000fca0002000000 */
[----:B------:R-:W-:-:S04]  /*1a6a0*/  IMAD.IADD R4, R3, 0x1, R4 ;  /* 0x0000000103047824 */ /* 0x000fc800078e0204 */
[----:B------:R-:W-:-:S07]  /*1a6b0*/  IMAD.MOV.U32 R13, RZ, RZ, R4 ;  /* 0x000000ffff0d7224 */ /* 0x000fce00078e0004 */
[----:B------:R-:W-:Y:S05]  /*1a6c0*/  WARPSYNC.COLLECTIVE R15, `(.L_x_2801) ;  /* 0x000000000f087348 */ /* 0x000fea0003c00000 */
[----:B------:R0:W1:Y:S02]  /*1a6d0*/  SHFL.UP P6, R14, R13, R12, R11 ;  /* 0x0400000c0d0e7389 */ /* 0x00006400000c000b */
[----:B01----:R-:W-:Y:S01]  /*1a6e0*/  ENDCOLLECTIVE ;  /* 0x000000000000791b */ /* 0x003fe20003800000 */
.L_x_2801:
        /* <DEDUP_REMOVED lines=8> */
.L_x_2802:
[----:B------:R-:W-:Y:S05]  /*1a770*/  BRA `(.L_x_2803) ;  /* 0xffffffbc00cc7947 */ /* 0x000fea000383ffff */
.L_x_2686:
[----:B------:R-:W-:Y:S01]  /*1a780*/  BSSY B0, `(.L_x_2804) ;  /* 0x0000006000007945 */ /* 0x000fe20003800000 */
[----:B------:R-:W-:Y:S01]  /*1a790*/  PLOP3.LUT P6, PT, P6, PT, PT, 0x8, 0x0 ;  /* 0x000000000000781c */ /* 0x000fe200037ce170 */
[----:B------:R-:W-:-:S12]  /*1a7a0*/  IMAD.MOV.U32 R15, RZ, RZ, -0x1 ;  /* 0xffffffffff0f7424 */ /* 0x000fd800078e00ff */
[----:B01----:R-:W-:Y:S05]  /*1a7b0*/  WARPSYNC.COLLECTIVE R15, `(.L_x_2805) ;  /* 0x000000000f087348 */ /* 0x003fea0003c00000 */
[----:B------:R-:W-:Y:S01]  /*1a7c0*/  VOTE.ANY R14, PT, P6 ;  /* 0x00000000000e7806 */ /* 0x000fe200030e0100 */
[----:B01----:R-:W-:Y:S06]  /*1a7d0*/  ENDCOLLECTIVE ;  /* 0x000000000000791b */ /* 0x003fec0003800000 */
.L_x_2805:
[----:B------:R-:W-:Y:S05]  /*1a7e0*/  BSYNC B0 ;  /* 0x0000000000007941 */ /* 0x000fea0003800000 */
.L_x_2804:
        /* <DEDUP_REMOVED lines=9> */
.L_x_2806:
[----:B------:R-:W-:Y:S01]  /*1a880*/  IMAD.MOV.U32 R5, RZ, RZ, R14 ;  /* 0x000000ffff057224 */ /* 0x000fe200078e000e */
[----:B------:R-:W-:Y:S06]  /*1a890*/  BRA `(.L_x_2807) ;  /* 0xffffffbc00bc7947 */ /* 0x000fec000383ffff */
.L_x_2688:
[----:B------:R-:W-:Y:S01]  /*1a8a0*/  BSSY B0, `(.L_x_2808) ;  /* 0x0000007000007945 */ /* 0x000fe20003800000 */
[----:B------:R-:W-:Y:S02]  /*1a8b0*/  IMAD.MOV.U32 R13, RZ, RZ, R6 ;  /* 0x000000ffff0d7224 */ /* 0x000fe400078e0006 */
[----:B------:R-:W-:Y:S02]  /*1a8c0*/  IMAD.MOV.U32 R11, RZ, RZ, 0x1f ;  /* 0x0000001fff0b7424 */ /* 0x000fe400078e00ff */
[----:B------:R-:W-:-:S07]  /*1a8d0*/  IMAD.MOV.U32 R15, RZ, RZ, -0x1 ;  /* 0xffffffffff0f7424 */ /* 0x000fce00078e00ff */
[----:B0123--:R-:W-:Y:S05]  /*1a8e0*/  WARPSYNC.COLLECTIVE R15, `(.L_x_2809) ;  /* 0x000000000f087348 */ /* 0x00ffea0003c00000 */
[----:B------:R4:W0:Y:S02]  /*1a8f0*/  SHFL.IDX P6, R14, R13, R12, R11 ;  /* 0x0000000c0d0e7389 */ /* 0x00082400000c000b */
[----:B01234-:R-:W-:Y:S01]  /*1a900*/  ENDCOLLECTIVE ;  /* 0x000000000000791b */ /* 0x01ffe20003800000 */
.L_x_2809:
[----:B------:R-:W-:Y:S05]  /*1a910*/  BSYNC B0 ;  /* 0x0000000000007941 */ /* 0x000fea0003800000 */
.L_x_2808:
[----:B------:R-:W-:Y:S05]  /*1a920*/  BRA `(.L_x_2687) ;  /* 0xffffffbc00b47947 */ /* 0x000fea000383ffff */
.L_x_2692:
[----:B0-----:R0:W1:Y:S02]  /*1a930*/  SYNCS.PHASECHK.TRANS64.TRYWAIT P0, [R7+URZ+0x22820], R0 ;  /* 0x02282000070075a7 */ /* 0x001064000800017f */
[----:B-1----:R-:W-:Y:S05]  /*1a940*/  @!P0 NANOSLEEP.SYNCS 0x989680 ;  /* 0x009896800000895d */ /* 0x002fea0003900000 */
[----:B------:R-:W1:Y:S02]  /*1a950*/  @!P0 SYNCS.PHASECHK.TRANS64 P0, [R7+URZ+0x22820], R0 ;  /* 0x02282000070085a7 */ /* 0x000e64000800007f */
[----:B-1----:R-:W-:Y:S05]  /*1a960*/  @!P0 BRA `(.L_x_2692) ;  /* 0xfffffffc00f08947 */ /* 0x002fea000383ffff */
[----:B------:R-:W-:Y:S05]  /*1a970*/  BRA `(.L_x_2810) ;  /* 0xffffffc4002c7947 */ /* 0x000fea000383ffff */
.L_x_2693:
        /* <DEDUP_REMOVED lines=8> */
[----:B0-234-:R-:W-:Y:S05]  /*1aa00*/  WARPSYNC.COLLECTIVE R15, `(.L_x_2812) ;  /* 0x000000000f087348 */ /* 0x01dfea0003c00000 */
[----:B------:R1:W0:Y:S02]  /*1aa10*/  SHFL.IDX P6, R14, R13, R12, R11 ;  /* 0x0000000c0d0e7389 */ /* 0x00022400000c000b */
[----:B01234-:R-:W-:Y:S01]  /*1aa20*/  ENDCOLLECTIVE ;  /* 0x000000000000791b */ /* 0x01ffe20003800000 */
.L_x_2812:
[----:B------:R-:W-:Y:S05]  /*1aa30*/  BSYNC B0 ;  /* 0x0000000000007941 */ /* 0x000fea0003800000 */
.L_x_2811:
[----:B------:R-:W-:Y:S05]  /*1aa40*/  BRA `(.L_x_2813) ;  /* 0xffffffc400147947 */ /* 0x000fea000383ffff */
.L_x_2696:
[----:B------:R-:W-:Y:S01]  /*1aa50*/  BSSY B1, `(.L_x_2814) ;  /* 0x0000006000017945 */ /* 0x000fe20003800000 */
[----:B------:R-:W-:-:S07]  /*1aa60*/  IMAD.MOV.U32 R15, RZ, RZ, -0x1 ;  /* 0xffffffffff0f7424 */ /* 0x000fce00078e00ff */
[----:B0-234-:R-:W-:Y:S05]  /*1aa70*/  WARPSYNC.COLLECTIVE R15, `(.L_x_2815) ;  /* 0x000000000f0c7348 */ /* 0x01dfea0003c00000 */
[----:B------:R-:W-:Y:S02]  /*1aa80*/  ELECT P6, UR62, PT ;  /* 0x00000000003e782f */ /* 0x000fe400038c0000 */
[----:B------:R-:W-:Y:S01]  /*1aa90*/  MOV R14, UR62 ;  /* 0x0000003e000e7c02 */ /* 0x000fe20008000f00 */
[----:B0-234-:R-:W-:Y:S10]  /*1aaa0*/  ENDCOLLECTIVE ;  /* 0x000000000000791b */ /* 0x01dff40003800000 */
.L_x_2815:
[----:B------:R-:W-:Y:S05]  /*1aab0*/  BSYNC B1 ;  /* 0x0000000000017941 */ /* 0x000fea0003800000 */
.L_x_2814:
[----:B------:R-:W-:Y:S05]  /*1aac0*/  BRA `(.L_x_2816) ;  /* 0xffffffc4000c7947 */ /* 0x000fea000383ffff */
.L_x_2698:
[----:B0-----:R0:W1:Y:S02]  /*1aad0*/  SYNCS.PHASECHK.TRANS64.TRYWAIT P1, [R5+URZ+0x22840], R0 ;  /* 0x02284000050075a7 */ /* 0x001064000802017f */
[----:B-1----:R-:W-:Y:S05]  /*1aae0*/  @!P1 NANOSLEEP.SYNCS 0x989680 ;  /* 0x009896800000995d */ /* 0x002fea0003900000 */
[----:B------:R-:W1:Y:S02]  /*1aaf0*/  @!P1 SYNCS.PHASECHK.TRANS64 P1, [R5+URZ+0x22840], R0 ;  /* 0x02284000050095a7 */ /* 0x000e64000802007f */
[----:B-1----:R-:W-:Y:S05]  /*1ab00*/  @!P1 BRA `(.L_x_2698) ;  /* 0xfffffffc00f09947 */ /* 0x002fea000383ffff */
[----:B------:R-:W-:Y:S05]  /*1ab10*/  BRA `(.L_x_2817) ;  /* 0xffffffc4002c7947 */ /* 0x000fea000383ffff */
.L_x_2700:
[----:B-1----:R1:W0:Y:S02]  /*1ab20*/  SYNCS.PHASECHK.TRANS64.TRYWAIT P1, [R3+URZ+0x22840], R2 ;  /* 0x02284002030075a7 */ /* 0x002224000802017f */
[----:B0-----:R-:W-:Y:S05]  /*1ab30*/  @!P1 NANOSLEEP.SYNCS 0x989680 ;  /* 0x009896800000995d */ /* 0x001fea0003900000 */
[----:B------:R-:W0:Y:S02]  /*1ab40*/  @!P1 SYNCS.PHASECHK.TRANS64 P1, [R3+URZ+0x22840], R2 ;  /* 0x02284002030095a7 */ /* 0x000e24000802007f */
[----:B0-----:R-:W-:Y:S05]  /*1ab50*/  @!P1 BRA `(.L_x_2700) ;  /* 0xfffffffc00f09947 */ /* 0x001fea000383ffff */
[----:B------:R-:W-:Y:S05]  /*1ab60*/  BRA `(.L_x_2818) ;  /* 0xffffffc400387947 */ /* 0x000fea000383ffff */
.L_x_2702:
[----:B------:R0:W0:Y:S02]  /*1ab70*/  SYNCS.PHASECHK.TRANS64.TRYWAIT P1, [R5+URZ+0x22860], R0 ;  /* 0x02286000050075a7 */ /* 0x000024000802017f */
[----:B0-----:R-:W-:Y:S05]  /*1ab80*/  @!P1 NANOSLEEP.SYNCS 0x989680 ;  /* 0x009896800000995d */ /* 0x001fea0003900000 */
[----:B------:R-:W0:Y:S02]  /*1ab90*/  @!P1 SYNCS.PHASECHK.TRANS64 P1, [R5+URZ+0x22860], R0 ;  /* 0x02286000050095a7 */ /* 0x000e24000802007f */
[----:B0-----:R-:W-:Y:S05]  /*1aba0*/  @!P1 BRA `(.L_x_2702) ;  /* 0xfffffffc00f09947 */ /* 0x001fea000383ffff */
[----:B------:R-:W-:Y:S05]  /*1abb0*/  BRA `(.L_x_2819) ;  /* 0xffffffc400347947 */ /* 0x000fea000383ffff */
.L_x_2820:
        /* <DEDUP_REMOVED lines=12> */
.L_x_6457:


//--------------------- .text._ZN7cutlass13device_kernelIN5flash11enable_sm90INS1_16FlashAttnFwdSm90INS1_25CollectiveMainloopFwdSm90ILi2EN4cute5tupleIJNS5_1CILi1EEES8_S8_EEENS6_IJNS7_ILi128EEENS7_ILi96EEENS7_ILi64EEEEEELi256ENS_6half_tEfNS_4arch4Sm90ELb0ELb1ELb1ELb1ELb1ELb1ELb0ELb1ELb0ELb1ELb0ELb0EEENS1_21CollectiveEpilogueFwdINS6_IJSA_NS7_ILi256EEESB_EEES9_SE_SG_Li256ELb1ELb1ELb0ELb0EEENS1_36VarlenDynamicPersistentTileSchedulerILi128ELi96ELi256ELi128ELb0ELb1ELb1ELb1ELb0ELb1EEEEEEEEEvNT_6ParamsE --------------------------
	.section	.text._ZN7cutlass13device_kernelIN5flash11enable_sm90INS1_16FlashAttnFwdSm90INS1_25CollectiveMainloopFwdSm90ILi2EN4cute5tupleIJNS5_1CILi1EEES8_S8_EEENS6_IJNS7_ILi128EEENS7_ILi96EEENS7_ILi64EEEEEELi256ENS_6half_tEfNS_4arch4Sm90ELb0ELb1ELb1ELb1ELb1ELb1ELb0ELb1ELb0ELb1ELb0ELb0EEENS1_21CollectiveEpilogueFwdINS6_IJSA_NS7_ILi256EEESB_EEES9_SE_SG_Li256ELb1ELb1ELb0ELb0EEENS1_36VarlenDynamicPersistentTileSchedulerILi128ELi96ELi256ELi128ELb0ELb1ELb1ELb1ELb0ELb1EEEEEEEEEvNT_6ParamsE,"ax",@progbits
	.align	128
.text._ZN7cutlass13device_kernelIN5flash11enable_sm90INS1_16FlashAttnFwdSm90INS1_25CollectiveMainloopFwdSm90ILi2EN4cute5tupleIJNS5_1CILi1EEES8_S8_EEENS6_IJNS7_ILi128EEENS7_ILi96EEENS7_ILi64EEEEEELi256ENS_6half_tEfNS_4arch4Sm90ELb0ELb1ELb1ELb1ELb1ELb1ELb0ELb1ELb0ELb1ELb0ELb0EEENS1_21CollectiveEpilogueFwdINS6_IJSA_NS7_ILi256EEESB_EEES9_SE_SG_Li256ELb1ELb1ELb0ELb0EEENS1_36VarlenDynamicPersistentTileSchedulerILi128ELi96ELi256ELi128ELb0ELb1ELb1ELb1ELb0ELb1EEEEEEEEEvNT_6ParamsE:
        .type           _ZN7cutlass13device_kernelIN5flash11enable_sm90INS1_16FlashAttnFwdSm90INS1_25CollectiveMainloopFwdSm90ILi2EN4cute5tupleIJNS5_1CILi1EEES8_S8_EEENS6_IJNS7_ILi128EEENS7_ILi96EEENS7_ILi64EEEEEELi256ENS_6half_tEfNS_4arch4Sm90ELb0ELb1ELb1ELb1ELb1ELb1ELb0ELb1ELb0ELb1ELb0ELb0EEENS1_21CollectiveEpilogueFwdINS6_IJSA_NS7_ILi256EEESB_EEES9_SE_SG_Li256ELb1ELb1ELb0ELb0EEENS1_36VarlenDynamicPersistentTileSchedulerILi128ELi96ELi256ELi128ELb0ELb1ELb1ELb1ELb0ELb1EEEEEEEEEvNT_6ParamsE,@function
        .size           _ZN7cutlass13device_kernelIN5flash11enable_sm90INS1_16FlashAttnFwdSm90INS1_25CollectiveMainloopFwdSm90ILi2EN4cute5tupleIJNS5_1CILi1EEES8_S8_EEENS6_IJNS7_ILi128EEENS7_ILi96EEENS7_ILi64EEEEEELi256ENS_6half_tEfNS_4arch4Sm90ELb0ELb1ELb1ELb1ELb1ELb1ELb0ELb1ELb0ELb1ELb0ELb0EEENS1_21CollectiveEpilogueFwdINS6_IJSA_NS7_ILi256EEESB_EEES9_SE_SG_Li256ELb1ELb1ELb0ELb0EEENS1_36VarlenDynamicPersistentTileSchedulerILi128ELi96ELi256ELi128ELb0ELb1ELb1ELb1ELb0ELb1EEEEEEEEEvNT_6ParamsE,(.L_x_6458 - _ZN7cutlass13device_kernelIN5flash11enable_sm90INS1_16FlashAttnFwdSm90INS1_25CollectiveMainloopFwdSm90ILi2EN4cute5tupleIJNS5_1CILi1EEES8_S8_EEENS6_IJNS7_ILi128EEENS7_ILi96EEENS7_ILi64EEEEEELi256ENS_6half_tEfNS_4arch4Sm90ELb0ELb1ELb1ELb1ELb1ELb1ELb0ELb1ELb0ELb1ELb0ELb0EEENS1_21CollectiveEpilogueFwdINS6_IJSA_NS7_ILi256EEESB_EEES9_SE_SG_Li256ELb1ELb1ELb0ELb0EEENS1_36VarlenDynamicPersistentTileSchedulerILi128ELi96ELi256ELi128ELb0ELb1ELb1ELb1ELb0ELb1EEEEEEEEEvNT_6ParamsE)
        .other          _ZN7cutlass13device_kernelIN5flash11enable_sm90INS1_16FlashAttnFwdSm90INS1_25CollectiveMainloopFwdSm90ILi2EN4cute5tupleIJNS5_1CILi1EEES8_S8_EEENS6_IJNS7_ILi128EEENS7_ILi96EEENS7_ILi64EEEEEELi256ENS_6half_tEfNS_4arch4Sm90ELb0ELb1ELb1ELb1ELb1ELb1ELb0ELb1ELb0ELb1ELb0ELb0EEENS1_21CollectiveEpilogueFwdINS6_IJSA_NS7_ILi256EEESB_EEES9_SE_SG_Li256ELb1ELb1ELb0ELb0EEENS1_36VarlenDynamicPersistentTileSchedulerILi128ELi96ELi256ELi128ELb0ELb1ELb1ELb1ELb0ELb1EEEEEEEEEvNT_6ParamsE,@"STO_CUDA_ENTRY STV_DEFAULT"
_ZN7cutlass13device_kernelIN5flash11enable_sm90INS1_16FlashAttnFwdSm90INS1_25CollectiveMainloopFwdSm90ILi2EN4cute5tupleIJNS5_1CILi1EEES8_S8_EEENS6_IJNS7_ILi128EEENS7_ILi96EEENS7_ILi64EEEEEELi256ENS_6half_tEfNS_4arch4Sm90ELb0ELb1ELb1ELb1ELb1ELb1ELb0ELb1ELb0ELb1ELb0ELb0EEENS1_21CollectiveEpilogueFwdINS6_IJSA_NS7_ILi256EEESB_EEES9_SE_SG_Li256ELb1ELb1ELb0ELb0EEENS1_36VarlenDynamicPersistentTileSchedulerILi128ELi96ELi256ELi128ELb0ELb1ELb1ELb1ELb0ELb1EEEEEEEEEvNT_6ParamsE:
[----:B------:R-:W0:Y:S02]  /*0000*/  LDC R1, c[0x0][0x28] ;  /* 0x00000a00ff017b82 */ /* 0x000e240000000800 */
[----:B0-----:R-:W-:Y:S01]  /*0010*/  VIADD R1, R1, 0xffffffc0 ;  /* 0xffffffc001017836 */ /* 0x001fe20000000000 */
[----:B------:R-:W0:Y:S01]  /*0020*/  S2R R0, SR_TID.X ;  /* 0x0000000000007919 */ /* 0x000e220000002100 */
[----:B------:R-:W-:Y:S01]  /*0030*/  ELECT P0, URZ, PT ;  /* 0x00000000003f782f */ /* 0x000fe20003800000 */
[----:B------:R-:W-:Y:S01]  /*0040*/  BSSY B0, `(.L_x_2821) ;  /* 0x000000e000007945 */ /* 0x000fe20003800000 */
[--C-:B0-----:R-:W-:Y:S02]  /*0050*/  SHF.R.U32.HI R2, RZ, 0x5, R0.reuse ;  /* 0x00000005ff027819 */ /* 0x101fe40000011600 */
[----:B------:R-:W-:-:S03]  /*0060*/  SHF.R.U32.HI R4, RZ, 0x7, R0 ;  /* 0x00000007ff047819 */ /* 0x000fc60000011600 */
        /* <DEDUP_REMOVED lines=11> */
.L_x_2822:
[----:B------:R-:W-:Y:S05]  /*0120*/  BSYNC B0 ;  /* 0x0000000000007941 */ /* 0x000fea0003800000 */
.L_x_2821:
[----:B------:R-:W-:Y:S01]  /*0130*/  VOTEU.ANY UP0, P0 ;  /* 0x00000000003f7886 */ /* 0x000fe20000000100 */
[----:B------:R-:W0:Y:S01]  /*0140*/  SHFL.IDX PT, R4, R4, RZ, 0x1f ;  /* 0x00001fff04047589 */ /* 0x000e2200000e0000 */
[----:B------:R-:W-:Y:S01]  /*0150*/  UMOV UR4, 0x80 ;  /* 0x0000008000047882 */ /* 0x000fe20000000000 */
[----:B------:R-:W-:Y:S01]  /*0160*/  UMOV UR7, 0x100 ;  /* 0x0000010000077882 */ /* 0x000fe20000000000 */
[----:B------:R-:W-:Y:S01]  /*0170*/  VOTEU.ANY UP1, P0 ;  /* 0x00000000003f7886 */ /* 0x000fe20000020100 */
[----:B------:R-:W1:Y:S01]  /*0180*/  @UP0 S2UR UR8, SR_CgaCtaId ;  /* 0x00000000000809c3 */ /* 0x000e620000008800 */
[----:B------:R-:W2:Y:S01]  /*0190*/  SHFL.IDX PT, R3, R2, RZ, 0x1f ;  /* 0x00001fff02037589 */ /* 0x000ea200000e0000 */
[----:B------:R-:W-:Y:S01]  /*01a0*/  @UP0 UMOV UR6, 0x400 ;  /* 0x0000040000060882 */ /* 0x000fe20000000000 */
[----:B------:R-:W-:-:S04]  /*01b0*/  @UP0 UIADD3 UR4, -UR4, 0x100000, URZ ;  /* 0x0010000004040890 */ /* 0x000fc8000fffe13f */
[----:B------:R-:W-:Y:S02]  /*01c0*/  @UP0 USHF.L.U32 UR5, UR4, 0xb, URZ ;  /* 0x0000000b04050899 */ /* 0x000fe4000800063f */
[----:B------:R-:W-:Y:S01]  /*01d0*/  @UP0 USHF.L.U32 UR4, UR4, 0x1, URZ ;  /* 0x0000000104040899 */ /* 0x000fe2000800063f */
[----:B------:R-:W-:Y:S01]  /*01e0*/  VOTEU.ANY UP2, P0 ;  /* 0x00000000003f7886 */ /* 0x000fe20000040100 */
[----:B0-----:R-:W-:Y:S01]  /*01f0*/  R2UR UR9, R4 ;  /* 0x00000000040972ca */ /* 0x001fe200000e0000 */
[----:B-1----:R-:W-:Y:S01]  /*0200*/  @UP0 ULEA UR8, UR8, UR6, 0x18 ;  /* 0x0000000608080291 */ /* 0x002fe2000f8ec03f */
[----:B--2---:R-:W-:Y:S01]  /*0210*/  ISETP.NE.AND P1, PT, R3, RZ, PT ;  /* 0x000000ff0300720c */ /* 0x004fe20003f25270 */
[----:B------:R-:W-:-:S04]  /*0220*/  @UP0 UIADD3 UR6, -UR7, 0x100000, URZ ;  /* 0x0010000007060890 */ /* 0x000fc8000fffe13f */
[----:B------:R-:W-:Y:S02]  /*0230*/  @UP0 USHF.L.U32 UR7, UR6, 0xb, URZ ;  /* 0x0000000b06070899 */ /* 0x000fe4000800063f */
[----:B------:R-:W-:-:S04]  /*0240*/  @UP0 USHF.L.U32 UR6, UR6, 0x1, URZ ;  /* 0x0000000106060899 */ /* 0x000fc8000800063f */
[----:B------:R-:W-:Y:S01]  /*0250*/  UISETP.NE.AND UP0, UPT, UR9, URZ, UPT ;  /* 0x0000003f0900728c */ /* 0x000fe2000bf05270 */
[----:B------:R-:W0:Y:S02]  /*0260*/  FENCE.VIEW.ASYNC.S ;  /* 0x00000000000073c6 */ /* 0x000e240000000000 */
[----:B0-----:R0:W1:Y:S05]  /*0270*/  @UP1 SYNCS.EXCH.64 URZ, [UR8+0x22800], UR4 ;  /* 0x02280004083f15b2 */ /* 0x00106a0008000100 */
[----:B------:R0:W2:Y:S01]  /*0280*/  @UP2 SYNCS.EXCH.64 URZ, [UR8+0x22820], UR6 ;  /* 0x02282006083f25b2 */ /* 0x0000a20008000100 */
        /* <DEDUP_REMOVED lines=17> */
[----:B------:R3:W0:Y:S02]  /*03a0*/  SYNCS.EXCH.64 URZ, [UR8+0x22848], UR6 ;  /* 0x02284806083f75b2 */ /* 0x0006240008000100 */
[----:B---3--:R-:W-:Y:S01]  /*03b0*/  NOP ;  /* 0x0000000000007918 */ /* 0x008fe20000000000 */
.L_x_2823:
[----:B------:R-:W3:Y:S01]  /*03c0*/  SHFL.IDX PT, R3, R2, RZ, 0x1f ;  /* 0x00001fff02037589 */ /* 0x000ee200000e0000 */
[----:B------:R-:W-:Y:S01]  /*03d0*/  NOP ;  /* 0x0000000000007918 */ /* 0x000fe20000000000 */
[----:B---3--:R-:W-:-:S13]  /*03e0*/  ISETP.NE.AND P0, PT, R3, RZ, PT ;  /* 0x000000ff0300720c */ /* 0x008fda0003f05270 */
        /* <DEDUP_REMOVED lines=17> */
[----:B------:R3:W0:Y:S02]  /*0500*/  SYNCS.EXCH.64 URZ, [UR8+0x22868], UR6 ;  /* 0x02286806083f75b2 */ /* 0x0006240008000100 */
[----:B---3--:R-:W-:Y:S01]  /*0510*/  NOP ;  /* 0x0000000000007918 */ /* 0x008fe20000000000 */
.L_x_2824:
[----:B------:R-:W3:Y:S01]  /*0520*/  SHFL.IDX PT, R3, R2, RZ, 0x1f ;  /* 0x00001fff02037589 */ /* 0x000ee200000e0000 */
[----:B------:R-:W-:Y:S01]  /*0530*/  NOP ;  /* 0x0000000000007918 */ /* 0x000fe20000000000 */
[----:B---3--:R-:W-:-:S13]  /*0540*/  ISETP.NE.AND P0, PT, R3, RZ, PT ;  /* 0x000000ff0300720c */ /* 0x008fda0003f05270 */
        /* <DEDUP_REMOVED lines=13> */
[----:B------:R3:W0:Y:S02]  /*0620*/  SYNCS.EXCH.64 URZ, [UR6+0x22888], UR4 ;  /* 0x02288804063f75b2 */ /* 0x0006240008000100 */
[----:B---3--:R-:W-:Y:S01]  /*0630*/  NOP ;  /* 0x0000000000007918 */ /* 0x008fe20000000000 */
.L_x_2825:
        /* <DEDUP_REMOVED lines=22> */
.L_x_2826:
        /* <DEDUP_REMOVED lines=22> */
.L_x_2827:
[----:B------:R-:W-:Y:S01]  /*0900*/  PLOP3.LUT P0, PT, PT, PT, UP0, 0x80, 0x0 ;  /* 0x000000000000781c */ /* 0x000fe20003f0f008 */
[----:B------:R-:W-:Y:S01]  /*0910*/  UMOV UR36, 0x1 ;  /* 0x0000000100247882 */ /* 0x000fe20000000000 */
[----:B------:R-:W-:Y:S01]  /*0920*/  NOP ;  /* 0x0000000000007918 */ /* 0x000fe20000000000 */
[----:B------:R-:W-:Y:S01]  /*0930*/  USEL UR36, UR36, 0x2, !UP0 ;  /* 0x0000000224247887 */ /* 0x000fe2000c000000 */
[----:B------:R-:W-:Y:S01]  /*0940*/  BSSY B9, `(.L_x_2828) ;  /* 0x00020a5000097945 */ /* 0x000fe20003800000 */
[----:B------:R-:W-:Y:S01]  /*0950*/  ULDC.64 UR54, c[0x0][0x208] ;  /* 0x0000820000367ab9 */ /* 0x000fe20000000a00 */
[----:B012-4-:R-:W-:Y:S07]  /*0960*/  BAR.SYNC.DEFER_BLOCKING 0x0 ;  /* 0x0000000000007b1d */ /* 0x017fee0000010000 */
[----:B------:R-:W-:Y:S05]  /*0970*/  @!P0 BRA `(.L_x_2829) ;  /* 0x0000019400d48947 */ /* 0x000fea0003800000 */
.L_x_2830:
        /* <DEDUP_REMOVED lines=8> */
[----:B------:R-:W-:Y:S01]  /*0a00*/  UMOV UR4, 0x400 ;  /* 0x0000040000047882 */ /* 0x000fe20000000000 */
[----:B------:R-:W-:-:S11]  /*0a10*/  LOP3.LUT R22, R22, 0xffdfffff, RZ, 0xc0, !PT ;  /* 0xffdfffff16167812 */ /* 0x000fd600078ec0ff */
[----:B------:R-:W-:Y:S06]  /*0a20*/  @!P0 BAR.ARV 0x9, 0x100 ;  /* 0x0244000000008b1d */ /* 0x000fec0000002000 */
[----:B0-----:R-:W-:Y:S01]  /*0a30*/  ULEA UR4, UR47, UR4, 0x18 ;  /* 0x000000042f047291 */ /* 0x001fe2000f8ec03f */
[----:B------:R-:W-:Y:S01]  /*0a40*/  @P0 LOP3.LUT R22, R22, 0x200000, RZ, 0xfc, !PT ;  /* 0x0020000016160812 */ /* 0x000fe200078efcff */
[----:B------:R-:W-:Y:S04]  /*0a50*/  BAR.SYNC.DEFER_BLOCKING 0x5, 0x180 ;  /* 0x0146000000007b1d */ /* 0x000fe80000010000 */
[----:B------:R-:W-:-:S02]  /*0a60*/  IMAD.U32 R23, RZ, RZ, UR4 ;  /* 0x00000004ff177e24 */ /* 0x000fc4000f8e00ff */
[----:B------:R-:W-:-:S03]  /*0a70*/  ULDC UR4, c[0x0][0xc3c] ;  /* 0x00030f0000047ab9 */ /* 0x000fc60000000800 */
[----:B------:R-:W0:Y:S01]  /*0a80*/  LDS.128 R120, [R23+0x228d0] ;  /* 0x0228d00017787984 */ /* 0x000e220000000c00 */
[----:B------:R-:W-:Y:S06]  /*0a90*/  BAR.ARV 0x4, 0x180 ;  /* 0x0106000000007b1d */ /* 0x000fec0000002000 */
[----:B0-----:R-:W-:-:S13]  /*0aa0*/  ISETP.GE.AND P0, PT, R123, UR4, PT ;  /* 0x000000047b007c0c */ /* 0x001fda000bf06270 */
[----:B------:R-:W-:Y:S05]  /*0ab0*/  @P0 BRA `(.L_x_2831) ;  /* 0x0000020800340947 */ /* 0x000fea0003800000 */
[----:B------:R-:W-:Y:S01]  /*0ac0*/  VIADD R13, R0, 0xffffff80 ;  /* 0xffffff80000d7836 */ /* 0x000fe20000000000 */
[----:B------:R-:W-:Y:S01]  /*0ad0*/  STL [R1+0x18], RZ ;  /* 0x000018ff01007387 */ /* 0x000fe20000100800 */
[----:B------:R-:W-:Y:S01]  /*0ae0*/  IMAD.MOV.U32 R19, RZ, RZ, RZ ;  /* 0x000000ffff137224 */ /* 0x000fe200078e00ff */
[----:B------:R-:W-:Y:S01]  /*0af0*/  ULOP3.LUT UR51, UR36, 0x1, URZ, 0xfc, !UPT ;  /* 0x0000000124337892 */ /* 0x000fe2000f8efc3f */
[----:B------:R-:W-:Y:S01]  /*0b00*/  IMAD.MOV.U32 R212, RZ, RZ, RZ ;  /* 0x000000ffffd47224 */ /* 0x000fe200078e00ff */
[----:B------:R-:W-:Y:S01]  /*0b10*/  SHF.R.S32.HI R0, RZ, 0x1f, R13 ;  /* 0x0000001fff007819 */ /* 0x000fe2000001140d */
[----:B------:R-:W-:-:S03]  /*0b20*/  IMAD.MOV.U32 R202, RZ, RZ, RZ ;  /* 0x000000ffffca7224 */ /* 0x000fc600078e00ff */
[----:B------:R-:W-:-:S04]  /*0b30*/  LEA.HI R2, R0, R13, RZ, 0x7 ;  /* 0x0000000d00027211 */ /* 0x000fc800078f38ff */
[----:B------:R-:W-:-:S05]  /*0b40*/  LOP3.LUT R3, R2, 0xffffff80, RZ, 0xc0, !PT ;  /* 0xffffff8002037812 */ /* 0x000fca00078ec0ff */
[----:B------:R-:W-:-:S05]  /*0b50*/  IMAD.IADD R206, R13, 0x1, -R3 ;  /* 0x000000010dce7824 */ /* 0x000fca00078e0a03 */
[----:B------:R-:W-:-:S04]  /*0b60*/  SHF.R.S32.HI R5, RZ, 0x1f, R206 ;  /* 0x0000001fff057819 */ /* 0x000fc800000114ce */
[CC--:B------:R-:W-:Y:S02]  /*0b70*/  LEA.HI R7, R5.reuse, R206.reuse, RZ, 0x2 ;  /* 0x000000ce05077211 */ /* 0x0c0fe400078f10ff */
[----:B------:R-:W-:Y:S02]  /*0b80*/  LEA.HI R5, R5, R206, RZ, 0x5 ;  /* 0x000000ce05057211 */ /* 0x000fe400078f28ff */
[--C-:B------:R-:W-:Y:S02]  /*0b90*/  SHF.R.S32.HI R6, RZ, 0x2, R7.reuse ;  /* 0x00000002ff067819 */ /* 0x100fe40000011407 */
[----:B------:R-:W-:Y:S02]  /*0ba0*/  SHF.R.S32.HI R3, RZ, 0x1f, R7 ;  /* 0x0000001fff037819 */ /* 0x000fe40000011407 */
[----:B------:R-:W-:Y:S02]  /*0bb0*/  LOP3.LUT R7, R7, 0x7ffffffc, RZ, 0xc0, !PT ;  /* 0x7ffffffc07077812 */ /* 0x000fe400078ec0ff */
[----:B------:R-:W-:-:S02]  /*0bc0*/  LEA.HI R4, R3, R6, RZ, 0x3 ;  /* 0x0000000603047211 */ /* 0x000fc400078f18ff */
[----:B------:R-:W-:Y:S01]  /*0bd0*/  SHF.R.S32.HI R3, RZ, 0x7, R2 ;  /* 0x00000007ff037819 */ /* 0x000fe20000011402 */
[----:B------:R-:W-:Y:S01]  /*0be0*/  IMAD.IADD R206, R206, 0x1, -R7 ;  /* 0x00000001cece7824 */ /* 0x000fe200078e0a07 */
[----:B------:R-:W-:Y:S02]  /*0bf0*/  LOP3.LUT R9, R4, 0xfffffff8, RZ, 0xc0, !PT ;  /* 0xfffffff804097812 */ /* 0x000fe400078ec0ff */
[----:B------:R-:W-:Y:S02]  /*0c00*/  LEA.HI R4, R2, R3, RZ, 0x1 ;  /* 0x0000000302047211 */ /* 0x000fe400078f08ff */
[-C--:B------:R-:W-:Y:S01]  /*0c10*/  LEA.HI R2, R0, R13.reuse, RZ, 0x4 ;  /* 0x0000000d00027211 */ /* 0x080fe200078f20ff */
[----:B------:R-:W-:Y:S01]  /*0c20*/  IMAD.IADD R10, R6, 0x1, -R9 ;  /* 0x00000001060a7824 */ /* 0x000fe200078e0a09 */
[----:B------:R-:W-:Y:S02]  /*0c30*/  LEA.HI R6, R0, R13, RZ, 0x2 ;  /* 0x0000000d00067211 */ /* 0x000fe400078f10ff */
[----:B------:R-:W-:-:S02]  /*0c40*/  LOP3.LUT R8, R4, 0x3fffffe, RZ, 0xc0, !PT ;  /* 0x03fffffe04087812 */ /* 0x000fc400078ec0ff */
[----:B------:R-:W-:Y:S02]  /*0c50*/  SHF.R.S32.HI R9, RZ, 0x5, R5 ;  /* 0x00000005ff097819 */ /* 0x000fe40000011405 */
[----:B------:R-:W-:Y:S01]  /*0c60*/  SHF.R.S32.HI R5, RZ, 0x4, R2 ;  /* 0x00000004ff057819 */ /* 0x000fe20000011402 */
[----:B------:R-:W-:Y:S01]  /*0c70*/  IMAD.IADD R8, R3, 0x1, -R8 ;  /* 0x0000000103087824 */ /* 0x000fe200078e0a08 */
[----:B------:R-:W-:Y:S01]  /*0c80*/  LOP3.LUT R4, R6, 0xfffffffc, RZ, 0xc0, !PT ;  /* 0xfffffffc06047812 */ /* 0x000fe200078ec0ff */
[----:B------:R-:W-:Y:S01]  /*0c90*/  IMAD R9, R9, 0x10, R10 ;  /* 0x0000001009097824 */ /* 0x000fe200078e020a */
[C---:B------:R-:W-:Y:S02]  /*0ca0*/  LEA.HI R3, R2.reuse, R5, RZ, 0x1 ;  /* 0x0000000502037211 */ /* 0x040fe400078f08ff */
[----:B------:R-:W-:Y:S01]  /*0cb0*/  LOP3.LUT R2, R2, 0x3fffff0, RZ, 0xc0, !PT ;  /* 0x03fffff002027812 */ /* 0x000fe200078ec0ff */
[----:B------:R-:W-:Y:S01]  /*0cc0*/  IMAD.IADD R11, R13, 0x1, -R4 ;  /* 0x000000010d0b7824 */ /* 0x000fe200078e0a04 */
[----:B------:R-:W-:Y:S01]  /*0cd0*/  LEA.HI R0, R0, R13, RZ, 0x5 ;  /* 0x0000000d00007211 */ /* 0x000fe200078f28ff */
[----:B------:R-:W-:Y:S01]  /*0ce0*/  IMAD R8, R8, 0x40, R9 ;  /* 0x0000004008087824 */ /* 0x000fe200078e0209 */
[----:B------:R-:W-:Y:S01]  /*0cf0*/  LOP3.LUT R4, R3, 0x1ffffffe, RZ, 0xc0, !PT ;  /* 0x1ffffffe03047812 */ /* 0x000fe200078ec0ff */
[----:B------:R-:W-:Y:S01]  /*0d00*/  IMAD.IADD R2, R13, 0x1, -R2 ;  /* 0x000000010d027824 */ /* 0x000fe200078e0a02 */
[----:B------:R-:W-:Y:S01]  /*0d10*/  SHF.R.S32.HI R12, RZ, 0x5, R0 ;  /* 0x00000005ff0c7819 */ /* 0x000fe20000011400 */
[C---:B------:R-:W-:Y:S01]  /*0d20*/  IMAD.SHL.U32 R16, R11.reuse, 0x8, RZ ;  /* 0x000000080b107824 */ /* 0x040fe200078e00ff */
[----:B------:R-:W-:Y:S01]  /*0d30*/  LEA.HI R3, R11, R11, RZ, 0x1 ;  /* 0x0000000b0b037211 */ /* 0x000fe200078f08ff */
[----:B------:R-:W-:Y:S01]  /*0d40*/  IMAD.IADD R4, R5, 0x1, -R4 ;  /* 0x0000000105047824 */ /* 0x000fe200078e0a04 */
[----:B------:R-:W-:Y:S01]  /*0d50*/  LEA R5, R12, R2, 0x4 ;  /* 0x000000020c057211 */ /* 0x000fe200078e20ff */
[----:B------:R-:W-:Y:S01]  /*0d60*/  VIADD R18, R16, 0x20 ;  /* 0x0000002010127836 */ /* 0x000fe20000000000 */
[----:B------:R-:W-:Y:S01]  /*0d70*/  LOP3.LUT R3, R3, 0x1ffffffe, RZ, 0xc0, !PT ;  /* 0x1ffffffe03037812 */ /* 0x000fe200078ec0ff */
[----:B------:R-:W-:Y:S01]  /*0d80*/  IMAD.MOV.U32 R2, RZ, RZ, RZ ;  /* 0x000000ffff027224 */ /* 0x000fe200078e00ff */
[----:B------:R-:W-:Y:S01]  /*0d90*/  SHF.R.S32.HI R205, RZ, 0x2, R6 ;  /* 0x00000002ffcd7819 */ /* 0x000fe20000011406 */
[----:B------:R-:W-:Y:S01]  /*0da0*/  IMAD R4, R5, 0x8, R4 ;  /* 0x0000000805047824 */ /* 0x000fe200078e0204 */
[----:B------:R-:W-:Y:S01]  /*0db0*/  SHF.R.S32.HI R6, RZ, 0x1f, R6 ;  /* 0x0000001fff067819 */ /* 0x000fe20000011406 */
[C---:B------:R-:W-:Y:S01]  /*0dc0*/  IMAD.IADD R3, R11.reuse, 0x1, -R3 ;  /* 0x000000010b037824 */ /* 0x040fe200078e0a03 */
[----:B------:R-:W-:Y:S01]  /*0dd0*/  SHF.L.U32 R200, R11, 0x2, RZ ;  /* 0x000000020bc87819 */ /* 0x000fe200000006ff */
[----:B------:R-:W-:Y:S01]  /*0de0*/  VIADD R5, R205, 0x40 ;  /* 0x00000040cd057836 */ /* 0x000fe20000000000 */
[----:B------:R-:W-:Y:S01]  /*0df0*/  LEA.HI R6, R6, R205, RZ, 0x3 ;  /* 0x000000cd06067211 */ /* 0x000fe200078f18ff */
[----:B------:R-:W-:Y:S01]  /*0e00*/  IMAD R229, R3, 0x8, R8 ;  /* 0x0000000803e57824 */ /* 0x000fe200078e0208 */
[----:B------:R-:W-:Y:S01]  /*0e10*/  SHF.R.S32.HI R17, RZ, 0x1f, R16 ;  /* 0x0000001fff117819 */ /* 0x000fe20000011410 */
[----:B------:R-:W-:Y:S01]  /*0e20*/  IMAD.SHL.U32 R0, R5, 0x40, RZ ;  /* 0x0000004005007824 */ /* 0x000fe200078e00ff */
[----:B------:R-:W-:Y:S01]  /*0e30*/  SHF.R.S32.HI R3, RZ, 0x1f, R5 ;  /* 0x0000001fff037819 */ /* 0x000fe20000011405 */
[----:B------:R-:W-:Y:S01]  /*0e40*/  VIADD R209, R16, 0x80 ;  /* 0x0000008010d17836 */ /* 0x000fe20000000000 */
[----:B------:R-:W-:Y:S01]  /*0e50*/  LOP3.LUT R6, R6, 0xfffffff8, RZ, 0xc0, !PT ;  /* 0xfffffff806067812 */ /* 0x000fe200078ec0ff */
[C---:B------:R-:W-:Y:S01]  /*0e60*/  VIADD R208, R16.reuse, 0xa0 ;  /* 0x000000a010d07836 */ /* 0x040fe20000000000 */
[----:B------:R-:W-:Y:S01]  /*0e70*/  LEA.HI R3, R3, R5, RZ, 0x3 ;  /* 0x0000000503037211 */ /* 0x000fe200078f18ff */
[----:B------:R-:W-:Y:S01]  /*0e80*/  VIADD R211, R16, 0xc0 ;  /* 0x000000c010d37836 */ /* 0x000fe20000000000 */
[----:B------:R-:W-:Y:S01]  /*0e90*/  LOP3.LUT R0, R0, 0x1c0, RZ, 0xc0, !PT ;  /* 0x000001c000007812 */ /* 0x000fe200078ec0ff */
[----:B------:R-:W-:Y:S01]  /*0ea0*/  IMAD.IADD R6, R205, 0x1, -R6 ;  /* 0x00000001cd067824 */ /* 0x000fe200078e0a06 */
[----:B------:R-:W-:Y:S01]  /*0eb0*/  SHF.R.S32.HI R207, RZ, 0x1f, R18 ;  /* 0x0000001fffcf7819 */ /* 0x000fe20000011412 */
[----:B------:R-:W-:Y:S01]  /*0ec0*/  IMAD.SHL.U32 R3, R3, 0x40, RZ ;  /* 0x0000004003037824 */ /* 0x000fe200078e00ff */
[----:B------:R-:W-:Y:S01]  /*0ed0*/  SHF.R.U32.HI R5, RZ, 0x3, R0 ;  /* 0x00000003ff057819 */ /* 0x000fe20000011600 */
[----:B------:R-:W-:Y:S01]  /*0ee0*/  VIADD R210, R16, 0xe0 ;  /* 0x000000e010d27836 */ /* 0x000fe20000000000 */
[----:B------:R-:W-:Y:S01]  /*0ef0*/  LOP3.LUT R0, R0, 0x38, R16, 0xf8, !PT ;  /* 0x0000003800007812 */ /* 0x000fe200078ef810 */
[----:B------:R-:W-:Y:S01]  /*0f00*/  STL [R1+0x24], R6 ;  /* 0x0000240601007387 */ /* 0x000fe20000100800 */
[----:B------:R-:W-:Y:S01]  /*0f10*/  LOP3.LUT R3, R3, 0xfffffe00, RZ, 0xc0, !PT ;  /* 0xfffffe0003037812 */ /* 0x000fe200078ec0ff */
[----:B------:R-:W-:-:S03]  /*0f20*/  VIADD R213, R200, 0x10 ;  /* 0x00000010c8d57836 */ /* 0x000fc60000000000 */
[----:B------:R-:W-:Y:S01]  /*0f30*/  LOP3.LUT R0, R3, R0, R5, 0xf6, !PT ;  /* 0x0000000003007212 */ /* 0x000fe200078ef605 */
[----:B------:R0:W-:Y:S04]  /*0f40*/  STL [R1+0xc], R3 ;  /* 0x00000c0301007387 */ /* 0x0001e80000100800 */
[----:B------:R-:W-:-:S05]  /*0f50*/  IMAD R0, R0, 0x2, R23 ;  /* 0x0000000200007824 */ /* 0x000fca00078e0217 */
[----:B------:R1:W-:Y:S01]  /*0f60*/  STL [R1+0x30], R0 ;  /* 0x0000300001007387 */ /* 0x0003e20000100800 */
[----:B0-----:R-:W-:-:S05]  /*0f70*/  IMAD.SHL.U32 R3, R4, 0x8, RZ ;  /* 0x0000000804037824 */ /* 0x001fca00078e00ff */
[----:B------:R1:W-:Y:S02]  /*0f80*/  STL [R1+0x38], R3 ;  /* 0x0000380301007387 */ /* 0x0003e40000100800 */
.L_x_3051:
[----:B------:R-:W-:Y:S05]  /*0f90*/  YIELD ;  /* 0x0000000000007946 */ /* 0x000fea0003800000 */
[----:B------:R-:W-:Y:S01]  /*0fa0*/  ULDC.64 UR4, c[0x0][0xa28] ;  /* 0x00028a0000047ab9 */ /* 0x000fe20000000a00 */
[----:B01----:R-:W0:Y:S01]  /*0fb0*/  LDC.64 R6, c[0x0][0xa08] ;  /* 0x00028200ff067b82 */ /* 0x003e220000000a00 */
[----:B------:R-:W-:Y:S01]  /*0fc0*/  ISETP.NE.U32.AND P1, PT, RZ, UR4, PT ;  /* 0x00000004ff007c0c */ /* 0x000fe2000bf25070 */
[----:B-1----:R-:W-:Y:S01]  /*0fd0*/  IMAD.MOV.U32 R0, RZ, RZ, RZ ;  /* 0x000000ffff007224 */ /* 0x002fe200078e00ff */
[----:B------:R-:W-:Y:S02]  /*0fe0*/  MOV R32, RZ ;  /* 0x000000ff00207202 */ /* 0x000fe40000000f00 */
[----:B------:R-:W-:Y:S01]  /*0ff0*/  ISETP.NE.AND.EX P1, PT, RZ, UR5, PT, P1 ;  /* 0x00000005ff007c0c */ /* 0x000fe2000bf25310 */
[----:B------:R-:W-:-:S02]  /*1000*/  ULDC.64 UR4, c[0x0][0xa18] ;  /* 0x0002860000047ab9 */ /* 0x000fc40000000a00 */
[----:B------:R-:W-:-:S04]  /*1010*/  ISETP.NE.U32.AND P2, PT, RZ, UR4, PT ;  /* 0x00000004ff007c0c */ /* 0x000fc8000bf45070 */
[----:B------:R-:W-:Y:S01]  /*1020*/  ISETP.NE.AND.EX P2, PT, RZ, UR5, PT, P2 ;  /* 0x00000005ff007c0c */ /* 0x000fe2000bf45320 */
[----:B------:R-:W-:Y:S02]  /*1030*/  ULDC.64 UR4, c[0x0][0xa08] ;  /* 0x0002820000047ab9 */ /* 0x000fe40000000a00 */
[----:B------:R-:W-:-:S03]  /*1040*/  ISETP.NE.U32.AND P0, PT, RZ, UR4, PT ;  /* 0x00000004ff007c0c */ /* 0x000fc6000bf05070 */
[----:B------:R-:W1:Y:S01]  /*1050*/  @P1 LDC.64 R4, c[0x0][0xa28] ;  /* 0x00028a00ff041b82 */ /* 0x000e620000000a00 */
[----:B------:R-:W-:Y:S01]  /*1060*/  ISETP.NE.AND.EX P0, PT, RZ, UR5, PT, P0 ;  /* 0x00000005ff007c0c */ /* 0x000fe2000bf05300 */
[----:B0-----:R-:W-:-:S06]  /*1070*/  IMAD.WIDE R10, R123, 0x4, R6 ;  /* 0x000000047b0a7825 */ /* 0x001fcc00078e0206 */
[----:B------:R-:W0:Y:S01]  /*1080*/  @P2 LDC.64 R8, c[0x0][0xa18] ;  /* 0x00028600ff082b82 */ /* 0x000e220000000a00 */
[----:B------:R-:W-:Y:S02]  /*1090*/  ULDC UR4, c[0x0][0x288] ;  /* 0x0000a20000047ab9 */ /* 0x000fe40000000800 */
[----:B------:R-:W-:Y:S01]  /*10a0*/  IMAD.U32 R203, RZ, RZ, UR4 ;  /* 0x00000004ffcb7e24 */ /* 0x000fe2000f8e00ff */
[----:B------:R-:W-:Y:S02]  /*10b0*/  ULDC.64 UR4, c[0x0][0x418] ;  /* 0x0001060000047ab9 */ /* 0x000fe40000000a00 */
[----:B------:R2:W5:Y:S01]  /*10c0*/  @P0 LDG.E R32, desc[UR54][R10.64] ;  /* 0x000000360a200981 */ /* 0x000562000c1e1900 */
[----:B-1----:R-:W-:-:S05]  /*10d0*/  @P1 IMAD.WIDE R4, R123, 0x4, R4 ;  /* 0x000000047b041825 */ /* 0x002fca00078e0204 */
[----:B------:R2:W5:Y:S01]  /*10e0*/  @P1 LDG.E R0, desc[UR54][R4.64] ;  /* 0x0000003604001981 */ /* 0x000562000c1e1900 */
[----:B0-----:R-:W-:-:S05]  /*10f0*/  @P2 IMAD.WIDE R6, R123, 0x4, R8 ;  /* 0x000000047b062825 */ /* 0x001fca00078e0208 */
        /* <DEDUP_REMOVED lines=10> */
[----:B--234-:R-:W-:Y:S06]  /*11a0*/  @P2 BRA `(.L_x_2832) ;  /* 0x0000000000242947 */ /* 0x01cfec0003800000 */
        /* <DEDUP_REMOVED lines=9> */
.L_x_2832:
[----:B------:R-:W-:Y:S01]  /*1240*/  ULDC.64 UR4, c[0x0][0xa20] ;  /* 0x0002880000047ab9 */ /* 0x000fe20000000a00 */
[----:B------:R0:W-:Y:S01]  /*1250*/  STL [R1+0x10], R122 ;  /* 0x0000107a01007387 */ /* 0x0001e20000100800 */
[----:B------:R-:W-:-:S03]  /*1260*/  ISETP.NE.U32.AND P1, PT, RZ, UR4, PT ;  /* 0x00000004ff007c0c */ /* 0x000fc6000bf25070 */
[----:B------:R0:W-:Y:S01]  /*1270*/  STL [R1+0x14], R123 ;  /* 0x0000147b01007387 */ /* 0x0001e20000100800 */
[----:B------:R-:W-:-:S13]  /*1280*/  ISETP.NE.AND.EX P1, PT, RZ, UR5, PT, P1 ;  /* 0x00000005ff007c0c */ /* 0x000fda000bf25310 */
[----:B0-----:R-:W-:Y:S05]  /*1290*/  @!P1 BRA `(.L_x_2833) ;  /* 0x0000000000109947 */ /* 0x001fea0003800000 */
[----:B------:R-:W0:Y:S02]  /*12a0*/  LDC.64 R4, c[0x0][0xa20] ;  /* 0x00028800ff047b82 */ /* 0x000e240000000a00 */
[----:B0-----:R-:W-:-:S05]  /*12b0*/  IMAD.WIDE R4, R123, 0x4, R4 ;  /* 0x000000047b047825 */ /* 0x001fca00078e0204 */
[----:B------:R0:W5:Y:S01]  /*12c0*/  LDG.E R31, desc[UR54][R4.64] ;  /* 0x00000036041f7981 */ /* 0x000162000c1e1900 */
[----:B------:R-:W-:Y:S05]  /*12d0*/  BRA `(.L_x_2834) ;  /* 0x0000000000107947 */ /* 0x000fea0003800000 */
.L_x_2833:
[----:B------:R-:W-:Y:S05]  /*12e0*/  @!P0 BRA `(.L_x_2834) ;  /* 0x00000000000c8947 */ /* 0x000fea0003800000 */
[----:B------:R-:W2:Y:S04]  /*12f0*/  LDG.E R4, desc[UR54][R10.64] ;  /* 0x000000360a047981 */ /* 0x000ea8000c1e1900 */
[----:B------:R-:W2:Y:S02]  /*1300*/  LDG.E R31, desc[UR54][R10.64+0x4] ;  /* 0x000004360a1f7981 */ /* 0x000ea4000c1e1900 */
[----:B--2---:R-:W-:-:S07]  /*1310*/  IMAD.IADD R31, R31, 0x1, -R4 ;  /* 0x000000011f1f7824 */ /* 0x004fce00078e0a04 */
.L_x_2834:
[----:B------:R-:W-:Y:S01]  /*1320*/  ULDC.64 UR4, c[0x0][0xa10] ;  /* 0x0002840000047ab9 */ /* 0x000fe20000000a00 */
[----:B------:R-:W1:Y:S01]  /*1330*/  LDC R9, c[0x0][0x448] ;  /* 0x00011200ff097b82 */ /* 0x000e620000000800 */
[----:B------:R-:W-:-:S04]  /*1340*/  ISETP.NE.U32.AND P0, PT, RZ, UR4, PT ;  /* 0x00000004ff007c0c */ /* 0x000fc8000bf05070 */
[----:B------:R-:W-:Y:S01]  /*1350*/  ISETP.NE.AND.EX P0, PT, RZ, UR5, PT, P0 ;  /* 0x00000005ff007c0c */ /* 0x000fe2000bf05300 */
[----:B------:R-:W-:Y:S02]  /*1360*/  ULDC.64 UR4, c[0x0][0xa30] ;  /* 0x00028c0000047ab9 */ /* 0x000fe40000000a00 */
[----:B------:R-:W-:Y:S01]  /*1370*/  ISETP.NE.U32.AND P1, PT, RZ, UR4, PT ;  /* 0x00000004ff007c0c */ /* 0x000fe2000bf25070 */
[----:B-----5:R-:W-:Y:S01]  /*1380*/  IMAD.MOV.U32 R30, RZ, RZ, R31 ;  /* 0x000000ffff1e7224 */ /* 0x020fe200078e001f */
[----:B------:R-:W2:Y:S02]  /*1390*/  LDC.64 R14, c[0x0][0x9e0] ;  /* 0x00027800ff0e7b82 */ /* 0x000ea40000000a00 */
[----:B------:R-:W-:-:S06]  /*13a0*/  ISETP.NE.AND.EX P1, PT, RZ, UR5, PT, P1 ;  /* 0x00000005ff007c0c */ /* 0x000fcc000bf25310 */
[----:B0-----:R-:W0:Y:S08]  /*13b0*/  @P0 LDC.64 R4, c[0x0][0xa10] ;  /* 0x00028400ff040b82 */ /* 0x001e300000000a00 */
[----:B------:R-:W3:Y:S01]  /*13c0*/  @P1 LDC.64 R6, c[0x0][0xa30] ;  /* 0x00028c00ff061b82 */ /* 0x000ee20000000a00 */
[----:B0-----:R-:W-:-:S05]  /*13d0*/  @P0 IMAD.WIDE R4, R123, 0x4, R4 ;  /* 0x000000047b040825 */ /* 0x001fca00078e0204 */
[----:B------:R-:W4:Y:S04]  /*13e0*/  @P0 LDG.E R3, desc[UR54][R4.64] ;  /* 0x0000003604030981 */ /* 0x000f28000c1e1900 */
[----:B------:R-:W4:Y:S01]  /*13f0*/  @P0 LDG.E R8, desc[UR54][R4.64+0x4] ;  /* 0x0000043604080981 */ /* 0x000f22000c1e1900 */
[----:B---3--:R-:W-:-:S05]  /*1400*/  @P1 IMAD.WIDE R6, R123, 0x4, R6 ;  /* 0x000000047b061825 */ /* 0x008fca00078e0206 */
[----:B------:R0:W5:Y:S01]  /*1410*/  @P1 LDG.E R30, desc[UR54][R6.64] ;  /* 0x00000036061e1981 */ /* 0x000162000c1e1900 */
[----:B-1----:R-:W-:Y:S01]  /*1420*/  ISETP.NE.AND P1, PT, R9, 0x1, PT ;  /* 0x000000010900780c */ /* 0x002fe20003f25270 */
[----:B------:R-:W-:Y:S01]  /*1430*/  IMAD.SHL.U32 R214, R121, 0x80, RZ ;  /* 0x0000008079d67824 */ /* 0x000fe200078e00ff */
[----:B--2---:R-:W-:-:S11]  /*1440*/  ISETP.GE.AND P2, PT, R15, 0x1, PT ;  /* 0x000000010f00780c */ /* 0x004fd60003f46270 */
[----:B------:R-:W1:Y:S08]  /*1450*/  @P1 LDC R10, c[0x0][0x44c] ;  /* 0x00011300ff0a1b82 */ /* 0x000e700000000800 */
[----:B------:R-:W2:Y:S01]  /*1460*/  @P1 LDC R12, c[0x0][0x450] ;  /* 0x00011400ff0c1b82 */ /* 0x000ea20000000800 */
[----:B----4-:R-:W-:Y:S02]  /*1470*/  @P0 IMAD.IADD R24, R8, 0x1, -R3 ;  /* 0x0000000108180824 */ /* 0x010fe400078e0a03 */
[----:B------:R-:W-:-:S02]  /*1480*/  IMAD.IADD R8, R31, 0x1, -R0 ;  /* 0x000000011f087824 */ /* 0x000fc400078e0a00 */
[----:B------:R-:W-:Y:S02]  /*1490*/  VIADD R3, R214, 0x7f ;  /* 0x0000007fd6037836 */ /* 0x000fe40000000000 */
[----:B------:R-:W-:Y:S02]  /*14a0*/  IMAD.IADD R204, R8, 0x1, R24 ;  /* 0x0000000108cc7824 */ /* 0x000fe400078e0218 */
[----:B-1----:R-:W-:-:S03]  /*14b0*/  @P1 IMAD.HI.U32 R5, R3, R10, RZ ;  /* 0x0000000a03051227 */ /* 0x002fc600078e00ff */
[C---:B------:R-:W-:Y:S01]  /*14c0*/  IADD3 R0, R204.reuse, 0x5f, RZ ;  /* 0x0000005fcc007810 */ /* 0x040fe20007ffe0ff */
[----:B------:R-:W-:Y:S01]  /*14d0*/  IMAD.MOV.U32 R4, RZ, RZ, R3 ;  /* 0x000000ffff047224 */ /* 0x000fe200078e0003 */
[----:B--2---:R-:W-:Y:S02]  /*14e0*/  @P1 SHF.R.U32.HI R4, RZ, R12, R5 ;  /* 0x0000000cff041219 */ /* 0x004fe40000011605 */
[----:B------:R-:W-:Y:S01]  /*14f0*/  IADD3 R5, R204, 0x1, -R203 ;  /* 0x00000001cc057810 */ /* 0x000fe20007ffe8cb */
[----:B------:R-:W-:-:S04]  /*1500*/  IMAD.HI R0, R0, 0x2aaaaaab, RZ ;  /* 0x2aaaaaab00007827 */ /* 0x000fc800078e02ff */
[----:B0-----:R-:W-:Y:S01]  /*1510*/  IMAD.IADD R7, R5, 0x1, R4 ;  /* 0x0000000105077824 */ /* 0x001fe200078e0204 */
[----:B------:R-:W-:-:S04]  /*1520*/  SHF.R.U32.HI R3, RZ, 0x1f, R0 ;  /* 0x0000001fff037819 */ /* 0x000fc80000011600 */
[----:B------:R-:W-:Y:S01]  /*1530*/  LEA.HI.SX32 R176, R0, R3, 0x1c ;  /* 0x0000000300b07211 */ /* 0x000fe200078fe2ff */
        /* <DEDUP_REMOVED lines=13> */
.L_x_2837:
[----:B------:R-:W-:-:S13]  /*1610*/  ISETP.NE.AND P0, PT, R15, 0x1, PT ;  /* 0x000000010f00780c */ /* 0x000fda0003f05270 */
[----:B------:R-:W0:Y:S02]  /*1620*/  @P0 LDC.64 R4, c[0x0][0x9e8] ;  /* 0x00027a00ff040b82 */ /* 0x000e240000000a00 */
[----:B0-----:R-:W-:-:S05]  /*1630*/  @P0 IMAD.HI.U32 R4, R3, R4, RZ ;  /* 0x0000000403040227 */ /* 0x001fca00078e00ff */
[----:B------:R-:W-:-:S07]  /*1640*/  @P0 SHF.R.U32.HI R3, RZ, R5, R4 ;  /* 0x00000005ff030219 */ /* 0x000fce0000011604 */
.L_x_2838:
[----:B------:R-:W-:Y:S05]  /*1650*/  BSYNC B0 ;  /* 0x0000000000007941 */ /* 0x000fea0003800000 */
.L_x_2836:
[----:B------:R-:W-:-:S05]  /*1660*/  IMAD R3, R3, R15, R15 ;  /* 0x0000000f03037224 */ /* 0x000fca00078e020f */
[----:B------:R-:W-:-:S07]  /*1670*/  VIMNMX R0, R0, R3, PT ;  /* 0x0000000300007248 */ /* 0x000fce0003fe0100 */
.L_x_2835:
[----:B------:R-:W0:Y:S01]  /*1680*/  @P1 LDC R3, c[0x0][0x44c] ;  /* 0x00011300ff031b82 */ /* 0x000e220000000800 */
[----:B------:R-:W-:Y:S01]  /*1690*/  IMAD.MOV.U32 R4, RZ, RZ, R214 ;  /* 0x000000ffff047224 */ /* 0x000fe200078e00d6 */
[----:B------:R-:W-:Y:S01]  /*16a0*/  ULDC UR4, c[0x0][0x9dc] ;  /* 0x0002770000047ab9 */ /* 0x000fe20000000800 */
[----:B------:R-:W-:-:S05]  /*16b0*/  IMAD.IADD R29, R204, 0x1, -R203 ;  /* 0x00000001cc1d7824 */ /* 0x000fca00078e0acb */
[----:B------:R-:W1:Y:S01]  /*16c0*/  @P1 LDC R6, c[0x0][0x450] ;  /* 0x00011400ff061b82 */ /* 0x000e620000000800 */
[----:B0-----:R-:W-:-:S05]  /*16d0*/  @P1 IMAD.HI.U32 R3, R214, R3, RZ ;  /* 0x00000003d6031227 */ /* 0x001fca00078e00ff */
[----:B-1----:R-:W-:-:S05]  /*16e0*/  @P1 SHF.R.U32.HI R4, RZ, R6, R3 ;  /* 0x00000006ff041219 */ /* 0x002fca0000011603 */
[----:B------:R-:W-:-:S04]  /*16f0*/  IMAD.IADD R3, R29, 0x1, R4 ;  /* 0x000000011d037824 */ /* 0x000fc800078e0204 */
[----:B------:R-:W-:Y:S01]  /*1700*/  VIADD R4, R3, -UR4 ;  /* 0x8000000403047c36 */ /* 0x000fe20008000000 */
[----:B------:R-:W-:Y:S06]  /*1710*/  @!P2 BRA `(.L_x_2839) ;  /* 0x000000000044a947 */ /* 0x000fec0003800000 */
[----:B------:R-:W-:Y:S01]  /*1720*/  ISETP.GT.AND P0, PT, R3, -0x1, PT ;  /* 0xffffffff0300780c */ /* 0x000fe20003f04270 */
[----:B------:R-:W-:-:S12]  /*1730*/  BSSY B0, `(.L_x_2840) ;  /* 0x000000d000007945 */ /* 0x000fd80003800000 */
        /* <DEDUP_REMOVED lines=8> */
.L_x_2841:
[----:B------:R-:W-:-:S13]  /*17c0*/  ISETP.NE.AND P0, PT, R15, 0x1, PT ;  /* 0x000000010f00780c */ /* 0x000fda0003f05270 */
[----:B------:R-:W0:Y:S02]  /*17d0*/  @P0 LDC.64 R6, c[0x0][0x9e8] ;  /* 0x00027a00ff060b82 */ /* 0x000e240000000a00 */
[----:B0-----:R-:W-:-:S05]  /*17e0*/  @P0 IMAD.HI.U32 R6, R3, R6, RZ ;  /* 0x0000000603060227 */ /* 0x001fca00078e00ff */
[----:B------:R-:W-:-:S07]  /*17f0*/  @P0 SHF.R.U32.HI R3, RZ, R7, R6 ;  /* 0x00000007ff030219 */ /* 0x000fce0000011606 */
.L_x_2842:
[----:B------:R-:W-:Y:S05]  /*1800*/  BSYNC B0 ;  /* 0x0000000000007941 */ /* 0x000fea0003800000 */
.L_x_2840:
[----:B------:R-:W-:-:S05]  /*1810*/  IMAD R3, R3, R15, RZ ;  /* 0x0000000f03037224 */ /* 0x000fca00078e02ff */
[----:B------:R-:W-:-:S07]  /*1820*/  VIMNMX R4, R4, R3, !PT ;  /* 0x0000000304047248 */ /* 0x000fce0007fe0100 */
.L_x_2839:
[----:B------:R-:W-:Y:S02]  /*1830*/  VIADD R0, R0, 0x5f ;  /* 0x0000005f00007836 */ /* 0x000fe40000000000 */
[----:B------:R-:W-:-:S04]  /*1840*/  IMAD.HI R4, R4, 0x2aaaaaab, RZ ;  /* 0x2aaaaaab04047827 */ /* 0x000fc800078e02ff */
[----:B------:R-:W-:Y:S01]  /*1850*/  IMAD.HI R0, R0, 0x2aaaaaab, RZ ;  /* 0x2aaaaaab00007827 */ /* 0x000fe200078e02ff */
[----:B------:R-:W-:-:S04]  /*1860*/  SHF.R.U32.HI R5, RZ, 0x1f, R4 ;  /* 0x0000001fff057819 */ /* 0x000fc80000011604 */
[----:B------:R-:W-:Y:S02]  /*1870*/  SHF.R.U32.HI R3, RZ, 0x1f, R0 ;  /* 0x0000001fff037819 */ /* 0x000fe40000011600 */
[----:B------:R-:W-:Y:S02]  /*1880*/  LEA.HI.SX32 R5, R4, R5, 0x1c ;  /* 0x0000000504057211 */ /* 0x000fe400078fe2ff */
[----:B------:R-:W-:Y:S02]  /*1890*/  LEA.HI.SX32 R3, R0, R3, 0x1c ;  /* 0x0000000300037211 */ /* 0x000fe400078fe2ff */
[----:B------:R-:W-:Y:S02]  /*18a0*/  VIMNMX R5, RZ, R5, !PT ;  /* 0x00000005ff057248 */ /* 0x000fe40007fe0100 */
[----:B------:R-:W-:-:S03]  /*18b0*/  VIMNMX R3, R176, R3, PT ;  /* 0x00000003b0037248 */ /* 0x000fc60003fe0100 */
[--C-:B------:R-:W-:Y:S02]  /*18c0*/  IMAD R5, R5, 0x60, -R8.reuse ;  /* 0x0000006005057824 */ /* 0x100fe400078e0a08 */
[----:B------:R-:W-:-:S03]  /*18d0*/  IMAD R3, R3, 0x60, -R8 ;  /* 0x0000006003037824 */ /* 0x000fc600078e0a08 */
[----:B------:R-:W-:Y:S02]  /*18e0*/  VIMNMX R5, RZ, R5, !PT ;  /* 0x00000005ff057248 */ /* 0x000fe40007fe0100 */
[----:B------:R-:W-:-:S04]  /*18f0*/  VIMNMX R0, R3, R24, PT ;  /* 0x0000001803007248 */ /* 0x000fc80003fe0100 */
[----:B------:R-:W-:Y:S01]  /*1900*/  ISETP.GT.AND P0, PT, R0, R5, PT ;  /* 0x000000050000720c */ /* 0x000fe20003f04270 */
[----:B------:R-:W-:-:S05]  /*1910*/  IMAD.WIDE.U32 R4, R5, -0x55555555, RZ ;  /* 0xaaaaaaab05047825 */ /* 0x000fca00078e00ff */
[----:B------:R-:W-:-:S04]  /*1920*/  SHF.R.U32.HI R28, RZ, 0x6, R5 ;  /* 0x00000006ff1c7819 */ /* 0x000fc80000011605 */
[----:B------:R-:W-:-:S03]  /*1930*/  MOV R27, R28 ;  /* 0x0000001c001b7202 */ /* 0x000fc60000000f00 */
[----:B------:R-:W-:-:S04]  /*1940*/  @P0 VIADD R0, R0, 0x5f ;  /* 0x0000005f00000836 */ /* 0x000fc80000000000 */
[----:B------:R-:W-:-:S05]  /*1950*/  @P0 IMAD.HI R0, R0, 0x2aaaaaab, RZ ;  /* 0x2aaaaaab00000827 */ /* 0x000fca00078e02ff */
[----:B------:R-:W-:-:S04]  /*1960*/  @P0 SHF.R.U32.HI R3, RZ, 0x1f, R0 ;  /* 0x0000001fff030819 */ /* 0x000fc80000011600 */
[----:B------:R-:W-:Y:S02]  /*1970*/  @P0 LEA.HI.SX32 R27, R0, R3, 0x1c ;  /* 0x00000003001b0211 */ /* 0x000fe400078fe2ff */
[----:B------:R-:W-:Y:S02]  /*1980*/  PLOP3.LUT P0, PT, PT, PT, PT, 0x80, 0x0 ;  /* 0x000000000000781c */ /* 0x000fe40003f0f070 */
[----:B------:R-:W-:-:S13]  /*1990*/  ISETP.GT.AND P1, PT, R27, R28, PT ;  /* 0x0000001c1b00720c */ /* 0x000fda0003f24270 */
[----:B------:R-:W-:Y:S05]  /*19a0*/  @!P1 BRA `(.L_x_2843) ;  /* 0x0000004400b09947 */ /* 0x000fea0003800000 */
        /* <DEDUP_REMOVED lines=20> */
.L_x_2845:
[----:B------:R-:W-:Y:S05]  /*1af0*/  BSYNC B6 ;  /* 0x0000000000067941 */ /* 0x000fea0003800000 */
.L_x_2844:
        /* <DEDUP_REMOVED lines=20> */
.L_x_2847:
[----:B------:R-:W-:Y:S05]  /*1c40*/  BSYNC B6 ;  /* 0x0000000000067941 */ /* 0x000fea0003800000 */
.L_x_2846:
[----:B------:R-:W2:Y:S01]  /*1c50*/  LDL R34, [R1+0x24] ;  /* 0x0000240001227983 */ /* 0x000ea20000100800 */
[----:B------:R-:W-:Y:S01]  /*1c60*/  ULDC.64 UR4, c[0x0][0x9f8] ;  /* 0x00027e0000047ab9 */ /* 0x000fe20000000a00 */
[----:B------:R-:W-:Y:S01]  /*1c70*/  IMAD.MOV.U32 R0, RZ, RZ, R123 ;  /* 0x000000ffff007224 */ /* 0x000fe200078e007b */
[----:B------:R-:W-:Y:S01]  /*1c80*/  ISETP.NE.U32.AND P0, PT, RZ, UR4, PT ;  /* 0x00000004ff007c0c */ /* 0x000fe2000bf05070 */
[----:B------:R-:W-:Y:S01]  /*1c90*/  ULDC UR4, c[0x0][0x320] ;  /* 0x0000c80000047ab9 */ /* 0x000fe20000000800 */
[----:B------:R-:W-:Y:S01]  /*1ca0*/  IADD3 R4, R16, 0x60, RZ ;  /* 0x0000006010047810 */ /* 0x000fe20007ffe0ff */
[----:B------:R-:W0:Y:S01]  /*1cb0*/  LDC.64 R54, c[0x0][0x3f8] ;  /* 0x0000fe00ff367b82 */ /* 0x000e220000000a00 */
[----:B------:R-:W-:-:S07]  /*1cc0*/  ISETP.NE.AND.EX P0, PT, RZ, UR5, PT, P0 ;  /* 0x00000005ff007c0c */ /* 0x000fce000bf05300 */
[----:B------:R-:W1:Y:S08]  /*1cd0*/  LDC.64 R60, c[0x0][0x408] ;  /* 0x00010200ff3c7b82 */ /* 0x000e700000000a00 */
[----:B------:R-:W3:Y:S01]  /*1ce0*/  @P0 LDC.64 R6, c[0x0][0x9f8] ;  /* 0x00027e00ff060b82 */ /* 0x000ee20000000a00 */
[----:B------:R-:W-:-:S04]  /*1cf0*/  ISETP.GE.AND P1, PT, R18, UR4, PT ;  /* 0x0000000412007c0c */ /* 0x000fc8000bf26270 */
[----:B------:R-:W-:-:S03]  /*1d00*/  SEL R3, RZ, 0xffffffff, P1 ;  /* 0xffffffffff037807 */ /* 0x000fc60000800000 */
[----:B------:R-:W4:Y:S02]  /*1d10*/  LDC R67, c[0x0][0x3f4] ;  /* 0x0000fd00ff437b82 */ /* 0x000f240000000800 */
[----:B------:R-:W-:Y:S02]  /*1d20*/  IMAD.SHL.U32 R8, R3, 0x2, RZ ;  /* 0x0000000203087824 */ /* 0x000fe400078e00ff */
[----:B------:R-:W-:Y:S01]  /*1d30*/  VIADD R3, R16, 0x40 ;  /* 0x0000004010037836 */ /* 0x000fe20000000000 */
[----:B------:R-:W-:Y:S01]  /*1d40*/  ISETP.GE.AND P1, PT, R4, UR4, PT ;  /* 0x0000000404007c0c */ /* 0x000fe2000bf26270 */
[----:B---3--:R-:W-:-:S05]  /*1d50*/  @P0 IMAD.WIDE R6, R123, 0x4, R6 ;  /* 0x000000047b060825 */ /* 0x008fca00078e0206 */
[----:B------:R3:W2:Y:S01]  /*1d60*/  @P0 LDG.E R0, desc[UR54][R6.64] ;  /* 0x0000003606000981 */ /* 0x0006a2000c1e1900 */
[----:B------:R-:W-:Y:S01]  /*1d70*/  ISETP.GE.AND P0, PT, R16, UR4, PT ;  /* 0x0000000410007c0c */ /* 0x000fe2000bf06270 */
[----:B0-----:R-:W-:Y:S01]  /*1d80*/  IMAD.WIDE.U32 R12, R205, R54, R16 ;  /* 0x00000036cd0c7225 */ /* 0x001fe200078e0010 */
[----:B------:R-:W-:Y:S01]  /*1d90*/  SHF.R.S32.HI R11, RZ, 0x1f, R205 ;  /* 0x0000001fff0b7819 */ /* 0x000fe200000114cd */
[----:B------:R-:W0:Y:S01]  /*1da0*/  S2R R36, SR_TID.X ;  /* 0x0000000000247919 */ /* 0x000e220000002100 */
[----:B------:R-:W-:Y:S01]  /*1db0*/  SEL R5, RZ, 0x1, P0 ;  /* 0x00000001ff057807 */ /* 0x000fe20000000000 */
[----:B------:R-:W-:Y:S01]  /*1dc0*/  IMAD.MOV.U32 R66, RZ, RZ, 0x20 ;  /* 0x00000020ff427424 */ /* 0x000fe200078e00ff */
[----:B------:R-:W-:Y:S01]  /*1dd0*/  ISETP.GE.AND P0, PT, R3, UR4, PT ;  /* 0x0000000403007c0c */ /* 0x000fe2000bf06270 */
[C---:B-1----:R-:W-:Y:S01]  /*1de0*/  IMAD R14, R11.reuse, R60, RZ ;  /* 0x0000003c0b0e7224 */ /* 0x042fe200078e02ff */
[----:B------:R-:W-:Y:S01]  /*1df0*/  LOP3.LUT R5, R8, 0x2, R5, 0xe2, !PT ;  /* 0x0000000208057812 */ /* 0x000fe200078ee205 */
[----:B------:R-:W-:Y:S01]  /*1e00*/  IMAD R8, R11, R54, RZ ;  /* 0x000000360b087224 */ /* 0x000fe200078e02ff */
[----:B---3--:R-:W-:Y:S01]  /*1e10*/  SEL R6, RZ, 0x4, P0 ;  /* 0x00000004ff067807 */ /* 0x008fe20000000000 */
[C---:B------:R-:W-:Y:S01]  /*1e20*/  IMAD R59, R205.reuse, R61, R14 ;  /* 0x0000003dcd3b7224 */ /* 0x040fe200078e020e */
[----:B------:R-:W-:Y:S01]  /*1e30*/  SEL R7, RZ, 0x8, P1 ;  /* 0x00000008ff077807 */ /* 0x000fe20000800000 */
[----:B------:R-:W-:Y:S01]  /*1e40*/  IMAD R15, R205, R55, R8 ;  /* 0x00000037cd0f7224 */ /* 0x000fe200078e0208 */
[----:B------:R-:W-:-:S02]  /*1e50*/  ISETP.GE.AND P0, PT, R209, UR4, PT ;  /* 0x00000004d1007c0c */ /* 0x000fc4000bf06270 */
[----:B------:R-:W-:Y:S01]  /*1e60*/  ISETP.GE.AND P1, PT, R208, UR4, PT ;  /* 0x00000004d0007c0c */ /* 0x000fe2000bf26270 */
[----:B------:R-:W-:Y:S01]  /*1e70*/  IMAD.IADD R13, R15, 0x1, R13 ;  /* 0x000000010f0d7824 */ /* 0x000fe200078e020d */
[----:B------:R-:W-:Y:S02]  /*1e80*/  LOP3.LUT R5, R7, R5, R6, 0xfe, !PT ;  /* 0x0000000507057212 */ /* 0x000fe400078efe06 */
[----:B------:R-:W-:Y:S01]  /*1e90*/  SEL R6, RZ, 0x10, P0 ;  /* 0x00000010ff067807 */ /* 0x000fe20000000000 */
[----:B-----5:R-:W-:Y:S01]  /*1ea0*/  IMAD.WIDE.U32 R52, R30, R54, R12 ;  /* 0x000000361e347225 */ /* 0x020fe200078e000c */
[----:B------:R-:W-:Y:S02]  /*1eb0*/  SEL R7, RZ, 0x20, P1 ;  /* 0x00000020ff077807 */ /* 0x000fe40000800000 */
[----:B------:R-:W-:Y:S02]  /*1ec0*/  ISETP.GE.AND P0, PT, R211, UR4, PT ;  /* 0x00000004d3007c0c */ /* 0x000fe4000bf06270 */
[----:B------:R-:W-:Y:S01]  /*1ed0*/  LOP3.LUT R6, R7, R5, R6, 0xfe, !PT ;  /* 0x0000000507067212 */ /* 0x000fe200078efe06 */
[----:B------:R-:W-:Y:S01]  /*1ee0*/  IMAD.IADD R5, R32, 0x1, R31 ;  /* 0x0000000120057824 */ /* 0x000fe200078e021f */
[----:B------:R-:W-:Y:S01]  /*1ef0*/  SEL R7, RZ, 0x40, P0 ;  /* 0x00000040ff077807 */ /* 0x000fe20000000000 */
[----:B------:R-:W3:Y:S01]  /*1f00*/  LDL R32, [R1+0xc] ;  /* 0x00000c0001207983 */ /* 0x000ee20000100800 */
[----:B------:R-:W-:-:S02]  /*1f10*/  ISETP.GE.AND P1, PT, R210, UR4, PT ;  /* 0x00000004d2007c0c */ /* 0x000fc4000bf26270 */
[--C-:B------:R-:W-:Y:S02]  /*1f20*/  SHF.R.S32.HI R201, RZ, 0x1f, R200.reuse ;  /* 0x0000001fffc97819 */ /* 0x100fe400000114c8 */
[----:B------:R-:W-:Y:S01]  /*1f30*/  SEL R10, RZ, 0x7fff80, P1 ;  /* 0x007fff80ff0a7807 */ /* 0x000fe20000800000 */
[----:B0-----:R-:W-:Y:S01]  /*1f40*/  VIADD R36, R36, 0xffffff80 ;  /* 0xffffff8024247836 */ /* 0x001fe20000000000 */
[----:B----4-:R-:W-:Y:S01]  /*1f50*/  ISETP.GE.AND P2, PT, R16, R67, PT ;  /* 0x000000431000720c */ /* 0x010fe20003f46270 */
[C---:B------:R-:W-:Y:S01]  /*1f60*/  IMAD.WIDE.U32 R8, R205.reuse, R54, R200 ;  /* 0x00000036cd087225 */ /* 0x040fe200078e00c8 */
[----:B------:R-:W-:Y:S02]  /*1f70*/  LOP3.LUT R6, R10, R6, R7, 0xfe, !PT ;  /* 0x000000060a067212 */ /* 0x000fe400078efe07 */
[----:B------:R-:W-:Y:S01]  /*1f80*/  SHF.R.S32.HI R35, RZ, 0x1f, R36 ;  /* 0x0000001fff237819 */ /* 0x000fe20000011424 */
[----:B------:R-:W-:Y:S01]  /*1f90*/  IMAD.WIDE.U32 R10, R205, R60, R200 ;  /* 0x0000003ccd0a7225 */ /* 0x000fe200078e00c8 */
[----:B------:R-:W-:-:S02]  /*1fa0*/  SEL R7, R67, RZ, P2 ;  /* 0x000000ff43077207 */ /* 0x000fc40001000000 */
[----:B------:R-:W-:Y:S01]  /*1fb0*/  LEA.HI R35, R35, R36, RZ, 0x2 ;  /* 0x0000002423237211 */ /* 0x000fe200078f10ff */
[----:B------:R-:W-:Y:S01]  /*1fc0*/  IMAD.IADD R21, R9, 0x1, R15 ;  /* 0x0000000109157824 */ /* 0x000fe200078e020f */
[----:B------:R-:W-:Y:S01]  /*1fd0*/  P2R R91, PR, RZ, 0x4 ;  /* 0x00000004ff5b7803 */ /* 0x000fe20000000000 */
[----:B------:R-:W-:Y:S01]  /*1fe0*/  IMAD.MOV.U32 R20, RZ, RZ, R8 ;  /* 0x000000ffff147224 */ /* 0x000fe200078e0008 */
[----:B------:R-:W-:Y:S01]  /*1ff0*/  LOP3.LUT R35, R35, 0xfffffffc, RZ, 0xc0, !PT ;  /* 0xfffffffc23237812 */ /* 0x000fe200078ec0ff */
[----:B------:R-:W-:Y:S01]  /*2000*/  IMAD.IADD R57, R11, 0x1, R59 ;  /* 0x000000010b397824 */ /* 0x000fe200078e023b */
[----:B------:R-:W-:Y:S01]  /*2010*/  SHF.R.S32.HI R11, RZ, 0x1f, R30 ;  /* 0x0000001fff0b7819 */ /* 0x000fe2000001141e */
[----:B------:R-:W-:Y:S01]  /*2020*/  IMAD.WIDE.U32 R8, R205, R60, R16 ;  /* 0x0000003ccd087225 */ /* 0x000fe200078e0010 */
[----:B------:R-:W-:-:S03]  /*2030*/  SHF.R.S32.HI R62, RZ, 0x1f, R122 ;  /* 0x0000001fff3e7819 */ /* 0x000fc6000001147a */
[----:B------:R-:W-:Y:S02]  /*2040*/  IMAD.IADD R35, R36, 0x1, -R35 ;  /* 0x0000000124237824 */ /* 0x000fe400078e0a23 */
[----:B------:R-:W-:Y:S02]  /*2050*/  IMAD.IADD R59, R59, 0x1, R9 ;  /* 0x000000013b3b7824 */ /* 0x000fe400078e0209 */
[----:B------:R-:W-:Y:S02]  /*2060*/  IMAD R64, R35, 0x40, R205 ;  /* 0x0000004023407824 */ /* 0x000fe400078e02cd */
[----:B------:R-:W0:Y:S01]  /*2070*/  S2R R35, SR_TID.X ;  /* 0x0000000000237919 */ /* 0x000e220000002100 */
[----:B------:R-:W-:Y:S02]  /*2080*/  IMAD R9, R11, R54, RZ ;  /* 0x000000360b097224 */ /* 0x000fe400078e02ff */
[----:B------:R-:W-:Y:S02]  /*2090*/  IMAD.IADD R7, R16, 0x1, R7 ;  /* 0x0000000110077824 */ /* 0x000fe400078e0207 */
[----:B------:R-:W-:-:S02]  /*20a0*/  IMAD R33, R30, R55, R9 ;  /* 0x000000371e217224 */ /* 0x000fc400078e0209 */
[-C--:B------:R-:W-:Y:S01]  /*20b0*/  IMAD R9, R11, R60.reuse, RZ ;  /* 0x0000003c0b097224 */ /* 0x080fe200078e02ff */
[----:B------:R-:W-:Y:S01]  /*20c0*/  SHF.R.S32.HI R14, RZ, 0x1f, R7 ;  /* 0x0000001fff0e7819 */ /* 0x000fe20000011407 */
[----:B------:R-:W-:Y:S01]  /*20d0*/  IMAD.MOV.U32 R56, RZ, RZ, R10 ;  /* 0x000000ffff387224 */ /* 0x000fe200078e000a */
[----:B------:R-:W-:Y:S01]  /*20e0*/  SHF.L.U32 R10, R60, 0x6, RZ ;  /* 0x000000063c0a7819 */ /* 0x000fe200000006ff */
[----:B------:R-:W-:Y:S01]  /*20f0*/  IMAD.MOV.U32 R58, RZ, RZ, R8 ;  /* 0x000000ffff3a7224 */ /* 0x000fe200078e0008 */
[----:B------:R-:W-:Y:S01]  /*2100*/  LEA.HI R14, R14, R7, RZ, 0x3 ;  /* 0x000000070e0e7211 */ /* 0x000fe200078f18ff */
[----:B------:R-:W-:Y:S01]  /*2110*/  IMAD R13, R30, R61, R9 ;  /* 0x0000003d1e0d7224 */ /* 0x000fe200078e0209 */
[----:B------:R-:W-:Y:S01]  /*2120*/  SHF.L.U64.HI R9, R60, 0x6, R61 ;  /* 0x000000063c097819 */ /* 0x000fe2000001023d */
[----:B------:R-:W-:Y:S01]  /*2130*/  IMAD R11, R61, 0x60, RZ ;  /* 0x000000603d0b7824 */ /* 0x000fe200078e02ff */
[----:B------:R-:W-:Y:S01]  /*2140*/  PRMT R88, R6, 0x8880, RZ ;  /* 0x0000888006587816 */ /* 0x000fe200000000ff */
[----:B------:R-:W-:Y:S01]  /*2150*/  IMAD.WIDE.U32 R56, R30, R60, R56 ;  /* 0x0000003c1e387225 */ /* 0x000fe200078e0038 */
[----:B------:R-:W-:-:S03]  /*2160*/  SHF.L.U64.HI R7, R54, 0x6, R55 ;  /* 0x0000000636077819 */ /* 0x000fc60000010237 */
[----:B------:R-:W-:-:S04]  /*2170*/  IMAD.WIDE.U32 R58, R30, R60, R58 ;  /* 0x0000003c1e3a7225 */ /* 0x000fc800078e003a */
[----:B------:R-:W-:-:S04]  /*2180*/  IMAD.WIDE.U32 R60, R60, 0x60, RZ ;  /* 0x000000603c3c7825 */ /* 0x000fc800078e00ff */
[----:B------:R-:W-:Y:S02]  /*2190*/  IMAD R15, R55, 0x60, RZ ;  /* 0x00000060370f7824 */ /* 0x000fe400078e02ff */
[----:B------:R-:W-:-:S04]  /*21a0*/  IMAD.WIDE.U32 R20, R30, R54, R20 ;  /* 0x000000361e147225 */ /* 0x000fc800078e0014 */
[----:B0-----:R-:W-:Y:S02]  /*21b0*/  VIADD R35, R35, 0xffffff80 ;  /* 0xffffff8023237836 */ /* 0x001fe40000000000 */
[----:B------:R-:W-:Y:S01]  /*21c0*/  IMAD.IADD R70, R61, 0x1, R11 ;  /* 0x000000013d467824 */ /* 0x000fe200078e020b */
[----:B------:R-:W-:Y:S01]  /*21d0*/  PRMT R88, R88, 0x7710, RZ ;  /* 0x0000771058587816 */ /* 0x000fe200000000ff */
[----:B------:R-:W-:Y:S01]  /*21e0*/  IMAD.SHL.U32 R8, R54, 0x40, RZ ;  /* 0x0000004036087824 */ /* 0x000fe200078e00ff */
[----:B------:R-:W-:Y:S01]  /*21f0*/  LOP3.LUT R78, R14, 0xfffffff8, RZ, 0xc0, !PT ;  /* 0xfffffff80e4e7812 */ /* 0x000fe200078ec0ff */
[----:B------:R-:W-:Y:S01]  /*2200*/  IMAD.WIDE.U32 R54, R54, 0x60, RZ ;  /* 0x0000006036367825 */ /* 0x000fe200078e00ff */
[C---:B------:R-:W-:Y:S02]  /*2210*/  LOP3.LUT R82, R88.reuse, 0x1, RZ, 0xc0, !PT ;  /* 0x0000000158527812 */ /* 0x040fe400078ec0ff */
[C---:B------:R-:W-:Y:S01]  /*2220*/  LOP3.LUT R83, R88.reuse, 0x2, RZ, 0xc0, !PT ;  /* 0x0000000258537812 */ /* 0x040fe200078ec0ff */
[----:B------:R-:W-:Y:S01]  /*2230*/  IMAD.SHL.U32 R67, R67, 0x2, RZ ;  /* 0x0000000243437824 */ /* 0x000fe200078e00ff */
[C---:B------:R-:W-:Y:S01]  /*2240*/  LOP3.LUT R84, R88.reuse, 0x4, RZ, 0xc0, !PT ;  /* 0x0000000458547812 */ /* 0x040fe200078ec0ff */
[----:B------:R-:W-:Y:S01]  /*2250*/  IMAD.IADD R68, R55, 0x1, R15 ;  /* 0x0000000137447824 */ /* 0x000fe200078e020f */
[C---:B------:R-:W-:Y:S01]  /*2260*/  LOP3.LUT R85, R88.reuse, 0x8, RZ, 0xc0, !PT ;  /* 0x0000000858557812 */ /* 0x040fe200078ec0ff */
[----:B------:R-:W-:Y:S01]  /*2270*/  IMAD.IADD R74, R33, 0x1, R53 ;  /* 0x00000001214a7824 */ /* 0x000fe200078e0235 */
[C---:B------:R-:W-:Y:S01]  /*2280*/  LOP3.LUT R86, R88.reuse, 0x10, RZ, 0xc0, !PT ;  /* 0x0000001058567812 */ /* 0x040fe200078ec0ff */
[----:B------:R-:W-:Y:S01]  /*2290*/  IMAD.IADD R75, R57, 0x1, R13 ;  /* 0x00000001394b7824 */ /* 0x000fe200078e020d */
[----:B------:R-:W-:Y:S01]  /*22a0*/  LOP3.LUT R87, R88, 0x20, RZ, 0xc0, !PT ;  /* 0x0000002058577812 */ /* 0x000fe200078ec0ff */
[----:B------:R-:W-:Y:S01]  /*22b0*/  IMAD.IADD R76, R13, 0x1, R59 ;  /* 0x000000010d4c7824 */ /* 0x000fe200078e023b */
[----:B------:R-:W-:-:S02]  /*22c0*/  IADD3 R73, R21, R33, RZ ;  /* 0x0000002115497210 */ /* 0x000fc40007ffe0ff */
[----:B------:R-:W-:Y:S02]  /*22d0*/  SHF.R.S32.HI R77, RZ, 0x3, R14 ;  /* 0x00000003ff4d7819 */ /* 0x000fe4000001140e */
[----:B------:R-:W-:Y:S02]  /*22e0*/  SHF.R.S32.HI R79, RZ, 0x1f, R78 ;  /* 0x0000001fff4f7819 */ /* 0x000fe4000001144e */
[----:B------:R-:W-:Y:S01]  /*22f0*/  LOP3.LUT R88, R88, 0x40, RZ, 0xc0, !PT ;  /* 0x0000004058587812 */ /* 0x000fe200078ec0ff */
[C---:B--2---:R-:W-:Y:S01]  /*2300*/  IMAD.SHL.U32 R31, R34.reuse, 0x40, RZ ;  /* 0x00000040221f7824 */ /* 0x044fe200078e00ff */
[----:B------:R-:W-:Y:S02]  /*2310*/  LOP3.LUT P0, RZ, R34, 0x4, RZ, 0xc0, !PT ;  /* 0x0000000422ff7812 */ /* 0x000fe4000780c0ff */
[----:B------:R-:W0:Y:S02]  /*2320*/  S2R R34, SR_TID.X ;  /* 0x0000000000227919 */ /* 0x000e240000002100 */
[----:B------:R-:W-:-:S02]  /*2330*/  LOP3.LUT R31, R31, 0x1c0, RZ, 0xc0, !PT ;  /* 0x000001c01f1f7812 */ /* 0x000fc400078ec0ff */
[----:B0-----:R-:W-:-:S04]  /*2340*/  SHF.R.U32.HI R34, RZ, 0x7, R34 ;  /* 0x00000007ff227819 */ /* 0x001fc80000011622 */
[C---:B------:R-:W-:Y:S01]  /*2350*/  ISETP.NE.AND P1, PT, R34.reuse, 0x1, PT ;  /* 0x000000012200780c */ /* 0x040fe20003f25270 */
[----:B------:R-:W-:Y:S01]  /*2360*/  VIADD R63, R34, 0x8 ;  /* 0x00000008223f7836 */ /* 0x000fe20000000000 */
[----:B------:R-:W-:-:S04]  /*2370*/  SHF.R.S32.HI R34, RZ, 0x1f, R35 ;  /* 0x0000001fff227819 */ /* 0x000fc80000011423 */
[----:B------:R-:W-:Y:S01]  /*2380*/  LEA.HI R34, R34, R35, RZ, 0x5 ;  /* 0x0000002322227211 */ /* 0x000fe200078f28ff */
[----:B------:R-:W-:-:S04]  /*2390*/  VIADD R35, R205, 0x40 ;  /* 0x00000040cd237836 */ /* 0x000fc80000000000 */
[----:B------:R-:W-:-:S05]  /*23a0*/  IMAD.SHL.U32 R35, R35, 0x40, RZ ;  /* 0x0000004023237824 */ /* 0x000fca00078e00ff */
[----:B------:R-:W-:Y:S01]  /*23b0*/  LOP3.LUT R35, R35, 0x1c0, RZ, 0xc0, !PT ;  /* 0x000001c023237812 */ /* 0x000fe200078ec0ff */
[----:B------:R-:W-:Y:S05]  /*23c0*/  @!P1 WARPSYNC.ALL ;  /* 0x0000000000009948 */ /* 0x000fea0003800000 */
[----:B------:R-:W-:Y:S01]  /*23d0*/  LOP3.LUT R11, R35, 0x38, R14, 0xf8, !PT ;  /* 0x00000038230b7812 */ /* 0x000fe200078ef80e */
[----:B------:R-:W-:Y:S01]  /*23e0*/  VIADD R35, R205, 0x40 ;  /* 0x00000040cd237836 */ /* 0x000fe20000000000 */
[----:B------:R-:W-:Y:S01]  /*23f0*/  SHF.R.U32.HI R65, RZ, 0x3, R31 ;  /* 0x00000003ff417819 */ /* 0x000fe2000001161f */
[----:B------:R-:W-:Y:S01]  /*2400*/  ULDC UR4, c[0x0][0x2f4] ;  /* 0x0000bd0000047ab9 */ /* 0x000fe20000000800 */
[----:B------:R-:W-:Y:S01]  /*2410*/  LOP3.LUT R12, R31, 0x18, R16, 0xf8, !PT ;  /* 0x000000181f0c7812 */ /* 0x000fe200078ef810 */
[----:B------:R-:W-:Y:S01]  /*2420*/  IMAD.SHL.U32 R35, R35, 0x40, RZ ;  /* 0x0000004023237824 */ /* 0x000fe200078e00ff */
[----:B------:R-:W-:-:S02]  /*2430*/  SHF.R.S32.HI R34, RZ, 0x5, R34 ;  /* 0x00000005ff227819 */ /* 0x000fc40000011422 */
[----:B------:R-:W-:Y:S02]  /*2440*/  LOP3.LUT R12, R12, R65, RZ, 0x3c, !PT ;  /* 0x000000410c0c7212 */ /* 0x000fe400078e3cff */
[----:B------:R-:W-:-:S03]  /*2450*/  LOP3.LUT R35, R35, 0x1c0, RZ, 0xc0, !PT ;  /* 0x000001c023237812 */ /* 0x000fc600078ec0ff */
[----:B------:R-:W-:Y:S01]  /*2460*/  IMAD R69, R34, 0x200, R12 ;  /* 0x0000020022457824 */ /* 0x000fe200078e020c */
[----:B------:R-:W-:Y:S02]  /*2470*/  LOP3.LUT R12, R31, 0x38, R14, 0xf8, !PT ;  /* 0x000000381f0c7812 */ /* 0x000fe400078ef80e */
[----:B------:R-:W-:Y:S02]  /*2480*/  SHF.R.U32.HI R35, RZ, 0x3, R35 ;  /* 0x00000003ff237819 */ /* 0x000fe40000011623 */
[----:B------:R-:W-:Y:S02]  /*2490*/  SEL R66, R66, 0xffffffe0, !P0 ;  /* 0xffffffe042427807 */ /* 0x000fe40004000000 */
[----:B------:R-:W-:Y:S02]  /*24a0*/  LOP3.LUT R12, R12, R65, RZ, 0x3c, !PT ;  /* 0x000000410c0c7212 */ /* 0x000fe400078e3cff */
[----:B------:R-:W-:Y:S01]  /*24b0*/  LOP3.LUT R11, R11, R35, RZ, 0x3c, !PT ;  /* 0x000000230b0b7212 */ /* 0x000fe200078e3cff */
[----:B------:R-:W-:Y:S01]  /*24c0*/  @!P1 BAR.SYNC.DEFER_BLOCKING 0x9, 0x100 ;  /* 0x0244000000009b1d */ /* 0x000fe20000010000 */
[----:B------:R-:W-:Y:S01]  /*24d0*/  ISETP.GE.AND P2, PT, R18, UR4, PT ;  /* 0x0000000412007c0c */ /* 0x000fe2000bf46270 */
[----:B------:R-:W-:Y:S01]  /*24e0*/  IMAD.IADD R71, R66, 0x1, R69 ;  /* 0x0000000142477824 */ /* 0x000fe200078e0245 */
[----:B------:R-:W-:Y:S01]  /*24f0*/  ISETP.GE.AND P0, PT, R16, UR4, PT ;  /* 0x0000000410007c0c */ /* 0x000fe2000bf06270 */
[----:B------:R-:W-:Y:S01]  /*2500*/  IMAD R80, R34, 0x200, R12 ;  /* 0x0000020022507824 */ /* 0x000fe200078e020c */
[----:B------:R-:W-:Y:S01]  /*2510*/  P2R R90, PR, RZ, 0x4 ;  /* 0x00000004ff5a7803 */ /* 0x000fe20000000000 */
[----:B---3--:R-:W-:Y:S01]  /*2520*/  IMAD.IADD R81, R32, 0x1, R11 ;  /* 0x0000000120517824 */ /* 0x008fe200078e020b */
[----:B------:R-:W-:-:S09]  /*2530*/  SHF.R.S32.HI R72, RZ, 0x1f, R0 ;  /* 0x0000001fff487819 */ /* 0x000fd20000011400 */
.L_x_2901:
[----:B------:R-:W0:Y:S01]  /*2540*/  LDC R100, c[0x0][0x430] ;  /* 0x00010c00ff647b82 */ /* 0x000e220000000800 */
[----:B------:R-:W-:Y:S02]  /*2550*/  VIADD R27, R27, 0xffffffff ;  /* 0xffffffff1b1b7836 */ /* 0x000fe40000000000 */
[----:B------:R-:W-:Y:S02]  /*2560*/  IMAD.MOV.U32 R101, RZ, RZ, RZ ;  /* 0x000000ffff657224 */ /* 0x000fe400078e00ff */
[----:B------:R-:W-:-:S03]  /*2570*/  IMAD R11, R27, 0x60, R64 ;  /* 0x000000601b0b7824 */ /* 0x000fc600078e0240 */
[----:B------:R-:W1:Y:S01]  /*2580*/  LDC R105, c[0x0][0x3f4] ;  /* 0x0000fd00ff697b82 */ /* 0x000e620000000800 */
[----:B------:R-:W-:Y:S01]  /*2590*/  IMAD.IADD R33, R5, 0x1, R11 ;  /* 0x0000000105217824 */ /* 0x000fe200078e020b */
[----:B------:R-:W-:-:S04]  /*25a0*/  ISETP.GE.AND P1, PT, R11, R24, PT ;  /* 0x000000180b00720c */ /* 0x000fc80003f26270 */
[----:B------:R-:W-:Y:S02]  /*25b0*/  ISETP.GT.OR P1, PT, R64, 0x5f, P1 ;  /* 0x0000005f4000780c */ /* 0x000fe40000f24670 */
[----:B------:R-:W-:Y:S02]  /*25c0*/  MOV R11, R33 ;  /* 0x00000021000b7202 */ /* 0x000fe40000000f00 */
[----:B0-----:R-:W-:-:S09]  /*25d0*/  ISETP.NE.AND P2, PT, R100, 0x1, PT ;  /* 0x000000016400780c */ /* 0x001fd20003f45270 */
[----:B----4-:R-:W0:Y:S08]  /*25e0*/  @!P1 LDC.64 R14, c[0x0][0x428] ;  /* 0x00010a00ff0e9b82 */ /* 0x010e300000000a00 */
[----:B--2---:R-:W2:Y:S08]  /*25f0*/  @!P1 LDC.64 R34, c[0x0][0x418] ;  /* 0x00010600ff229b82 */ /* 0x004eb00000000a00 */
[----:B---3--:R-:W3:Y:S08]  /*2600*/  @P2 LDC R12, c[0x0][0x434] ;  /* 0x00010d00ff0c2b82 */ /* 0x008ef00000000800 */
[----:B------:R-:W4:Y:S01]  /*2610*/  @P2 LDC R13, c[0x0][0x438] ;  /* 0x00010e00ff0d2b82 */ /* 0x000f220000000800 */
[----:B---3--:R-:W-:-:S05]  /*2620*/  @P2 IMAD.HI.U32 R12, R33, R12, RZ ;  /* 0x0000000c210c2227 */ /* 0x008fca00078e00ff */
[----:B----4-:R-:W-:Y:S01]  /*2630*/  @P2 SHF.R.U32.HI R11, RZ, R13, R12 ;  /* 0x0000000dff0b2219 */ /* 0x010fe2000001160c */
[----:B0-----:R-:W-:-:S03]  /*2640*/  @!P1 IMAD R12, R72, R14, RZ ;  /* 0x0000000e480c9224 */ /* 0x001fc600078e02ff */
[--C-:B------:R-:W-:Y:S01]  /*2650*/  @!P1 SHF.R.S32.HI R13, RZ, 0x1f, R11.reuse ;  /* 0x0000001fff0d9819 */ /* 0x100fe2000001140b */
[----:B------:R-:W-:Y:S02]  /*2660*/  @!P1 IMAD R15, R0, R15, R12 ;  /* 0x0000000f000f9224 */ /* 0x000fe400078e020c */
[----:B------:R-:W-:-:S04]  /*2670*/  @!P1 IMAD.MOV.U32 R12, RZ, RZ, R11 ;  /* 0x000000ffff0c9224 */ /* 0x000fc800078e000b */
[----:B------:R-:W-:-:S04]  /*2680*/  @!P1 IMAD.WIDE.U32 R12, R0, R14, R12 ;  /* 0x0000000e000c9225 */ /* 0x000fc800078e000c */
[----:B------:R-:W-:Y:S01]  /*2690*/  @!P1 IMAD.IADD R13, R13, 0x1, R15 ;  /* 0x000000010d0d9824 */ /* 0x000fe200078e020f */
[----:B--2---:R-:W-:-:S04]  /*26a0*/  @!P1 LEA R14, P2, R12, R34, 0x2 ;  /* 0x000000220c0e9211 */ /* 0x004fc800078410ff */
[----:B------:R-:W-:-:S05]  /*26b0*/  @!P1 LEA.HI.X R15, R12, R35, R13, 0x2, P2 ;  /* 0x000000230c0f9211 */ /* 0x000fca00010f140d */
[----:B------:R0:W5:Y:S01]  /*26c0*/  @!P1 LDG.E R101, desc[UR54][R14.64] ;  /* 0x000000360e659981 */ /* 0x000162000c1e1900 */
[----:B-1----:R-:W-:Y:S01]  /*26d0*/  ISETP.GE.AND P1, PT, R105, 0x1, PT ;  /* 0x000000016900780c */ /* 0x002fe20003f26270 */
[----:B------:R-:W-:Y:S01]  /*26e0*/  IMAD.MOV R11, RZ, RZ, -R11 ;  /* 0x000000ffff0b7224 */ /* 0x000fe200078e0a0b */
[----:B------:R-:W-:Y:S01]  /*26f0*/  ISETP.GT.AND P2, PT, R27, R28, PT ;  /* 0x0000001c1b00720c */ /* 0x000fe20003f44270 */
[C---:B------:R-:W-:Y:S01]  /*2700*/  IMAD R103, R19.reuse, 0x1800, R71 ;  /* 0x0000180013677824 */ /* 0x040fe200078e0247 */
[----:B------:R-:W-:Y:S05]  /*2710*/  YIELD ;  /* 0x0000000000007946 */ /* 0x000fea0003800000 */
[----:B------:R-:W-:Y:S01]  /*2720*/  IMAD R100, R100, R11, R33 ;  /* 0x0000000b64647224 */ /* 0x000fe200078e0221 */
[----:B------:R-:W-:Y:S01]  /*2730*/  BSSY B0, `(.L_x_2848) ;  /* 0x00002e4000007945 */ /* 0x000fe20003800000 */
[----:B------:R-:W-:Y:S01]  /*2740*/  IMAD R11, R19, 0x1800, R69 ;  /* 0x00001800130b7824 */ /* 0x000fe200078e0245 */
[----:B------:R-:W-:Y:S01]  /*2750*/  P2R R92, PR, RZ, 0x4 ;  /* 0x00000004ff5c7803 */ /* 0x000fe20000000000 */
[----:B------:R-:W-:-:S02]  /*2760*/  IMAD R103, R103, 0x2, R26 ;  /* 0x0000000267677824 */ /* 0x000fc400078e021a */
[----:B------:R-:W-:Y:S01]  /*2770*/  IMAD R104, R11, 0x2, R26 ;  /* 0x000000020b687824 */ /* 0x000fe200078e021a */
        /* <DEDUP_REMOVED lines=8> */
[----:B------:R-:W-:Y:S02]  /*2800*/  IMAD R32, R70, R27, RZ ;  /* 0x0000001b46207224 */ /* 0x000fe400078e02ff */
[----:B------:R-:W-:Y:S01]  /*2810*/  IMAD R11, R100, UR5, R11 ;  /* 0x00000005640b7c24 */ /* 0x000fe2000f8e020b */
[----:B------:R-:W-:Y:S01]  /*2820*/  ULDC.64 UR4, c[0x0][0x310] ;  /* 0x0000c40000047ab9 */ /* 0x000fe20000000a00 */
[----:B------:R-:W-:-:S02]  /*2830*/  IMAD R98, R27, -0x60, R24 ;  /* 0xffffffa01b627824 */ /* 0x000fc400078e0218 */
[----:B------:R-:W-:Y:S02]  /*2840*/  IMAD R14, R95, UR4, RZ ;  /* 0x000000045f0e7c24 */ /* 0x000fe4000f8e02ff */
[----:B------:R-:W-:Y:S01]  /*2850*/  IMAD.IADD R13, R13, 0x1, R11 ;  /* 0x000000010d0d7824 */ /* 0x000fe200078e020b */
[----:B------:R-:W-:Y:S01]  /*2860*/  SHF.R.S32.HI R11, RZ, 0x1f, R27 ;  /* 0x0000001fff0b7819 */ /* 0x000fe2000001141b */
[C---:B------:R-:W-:Y:S01]  /*2870*/  IMAD R15, R101.reuse, UR5, R14 ;  /* 0x00000005650f7c24 */ /* 0x040fe2000f8e020e */
[----:B------:R-:W-:Y:S01]  /*2880*/  VIMNMX R98, R98, 0x60, PT ;  /* 0x0000006062627848 */ /* 0x000fe20003fe0100 */
[----:B------:R-:W-:Y:S01]  /*2890*/  IMAD.WIDE.U32 R12, R101, UR4, R12 ;  /* 0x00000004650c7c25 */ /* 0x000fe2000f8e000c */
[----:B------:R-:W-:-:S03]  /*28a0*/  ULDC.64 UR4, c[0x0][0x308] ;  /* 0x0000c20000047ab9 */ /* 0x000fc60000000a00 */
[----:B------:R-:W-:Y:S02]  /*28b0*/  IMAD R14, R68, R27, RZ ;  /* 0x0000001b440e7224 */ /* 0x000fe400078e02ff */
[----:B------:R-:W-:Y:S02]  /*28c0*/  IMAD.IADD R13, R13, 0x1, R15 ;  /* 0x000000010d0d7824 */ /* 0x000fe400078e020f */
[----:B------:R-:W-:Y:S02]  /*28d0*/  IMAD R15, R62, UR4, RZ ;  /* 0x000000043e0f7c24 */ /* 0x000fe4000f8e02ff */
[C---:B------:R-:W-:Y:S02]  /*28e0*/  IMAD R35, R11.reuse, R54, R14 ;  /* 0x000000360b237224 */ /* 0x040fe400078e020e */
[----:B------:R-:W-:Y:S02]  /*28f0*/  IMAD R37, R11, R60, R32 ;  /* 0x0000003c0b257224 */ /* 0x000fe400078e0220 */
[----:B------:R-:W-:-:S02]  /*2900*/  IMAD R11, R122, UR5, R15 ;  /* 0x000000057a0b7c24 */ /* 0x000fc4000f8e020f */
[----:B------:R-:W-:Y:S01]  /*2910*/  IMAD.WIDE.U32 R32, R122, UR4, R12 ;  /* 0x000000047a207c25 */ /* 0x000fe2000f8e000c */
[----:B------:R-:W-:-:S03]  /*2920*/  ULDC.64 UR4, c[0x0][0x2e8] ;  /* 0x0000ba0000047ab9 */ /* 0x000fc60000000a00 */
[----:B------:R-:W-:Y:S01]  /*2930*/  IMAD.IADD R11, R33, 0x1, R11 ;  /* 0x00000001210b7824 */ /* 0x000fe200078e020b */
[----:B------:R-:W-:Y:S01]  /*2940*/  LEA R93, P2, R32, UR4, 0x1 ;  /* 0x00000004205d7c11 */ /* 0x000fe2000f8408ff */
[----:B------:R-:W-:-:S03]  /*2950*/  IMAD.WIDE.U32 R14, R54, R27, RZ ;  /* 0x0000001b360e7225 */ /* 0x000fc600078e00ff */
[----:B------:R-:W-:Y:S01]  /*2960*/  LEA.HI.X R94, R32, UR5, R11, 0x1, P2 ;  /* 0x00000005205e7c11 */ /* 0x000fe200090f0c0b */
[----:B------:R-:W-:-:S04]  /*2970*/  IMAD.WIDE.U32 R12, R60, R27, RZ ;  /* 0x0000001b3c0c7225 */ /* 0x000fc800078e00ff */
[----:B------:R-:W-:Y:S02]  /*2980*/  IMAD.IADD R96, R15, 0x1, R35 ;  /* 0x000000010f607824 */ /* 0x000fe400078e0223 */
        /* <DEDUP_REMOVED lines=13> */
[----:B------:R-:W-:Y:S02]  /*2a60*/  CS2R R50, SRZ ;  /* 0x0000000000327805 */ /* 0x000fe4000001ff00 */
[----:B------:R-:W-:Y:S02]  /*2a70*/  IADD3.X R34, R96, R73, RZ, P2, !PT ;  /* 0x0000004960227210 */ /* 0x000fe400017fe4ff */
        /* <DEDUP_REMOVED lines=15> */
.L_x_2852:
[----:B------:R-:W-:Y:S05]  /*2b70*/  BSYNC B1 ;  /* 0x0000000000017941 */ /* 0x000fea0003800000 */
.L_x_2851:
[----:B------:R-:W-:Y:S01]  /*2b80*/  VIADD R11, R205, 0x40 ;  /* 0x00000040cd0b7836 */ /* 0x000fe20000000000 */
[----:B------:R-:W-:Y:S01]  /*2b90*/  BSSY B1, `(.L_x_2853) ;  /* 0x000001c000017945 */ /* 0x000fe20003800000 */
[----:B------:R-:W-:Y:S02]  /*2ba0*/  CS2R R40, SRZ ;  /* 0x0000000000287805 */ /* 0x000fe4000001ff00 */
[----:B------:R-:W-:Y:S01]  /*2bb0*/  CS2R R36, SRZ ;  /* 0x0000000000247805 */ /* 0x000fe2000001ff00 */
[----:B0----5:R-:W-:Y:S01]  /*2bc0*/  IMAD.MOV.U32 R33, RZ, RZ, R44 ;  /* 0x000000ffff217224 */ /* 0x021fe200078e002c */
        /* <DEDUP_REMOVED lines=24> */
.L_x_2854:
[----:B------:R-:W-:Y:S05]  /*2d50*/  BSYNC B1 ;  /* 0x0000000000017941 */ /* 0x000fea0003800000 */
.L_x_2853:
[----:B------:R-:W-:Y:S01]  /*2d60*/  IMAD.MOV.U32 R11, RZ, RZ, R48 ;  /* 0x000000ffff0b7224 */ /* 0x000fe200078e0030 */
[----:B------:R-:W-:Y:S01]  /*2d70*/  UISETP.NE.AND UP0, UPT, UR51, 0x3, UPT ;  /* 0x000000033300788c */ /* 0x000fe2000bf05270 */
[----:B0-----:R-:W-:Y:S01]  /*2d80*/  IMAD.MOV.U32 R12, RZ, RZ, R49 ;  /* 0x000000ffff0c7224 */ /* 0x001fe200078e0031 */
[----:B------:R-:W-:Y:S01]  /*2d90*/  PRMT R34, R34, 0x5410, R33 ;  /* 0x0000541022227816 */ /* 0x000fe20000000021 */
[----:B------:R-:W-:Y:S02]  /*2da0*/  IMAD.MOV.U32 R13, RZ, RZ, R50 ;  /* 0x000000ffff0d7224 */ /* 0x000fe400078e0032 */
[----:B------:R-:W-:Y:S01]  /*2db0*/  IMAD.MOV.U32 R14, RZ, RZ, R51 ;  /* 0x000000ffff0e7224 */ /* 0x000fe200078e0033 */
[----:B------:R-:W-:Y:S01]  /*2dc0*/  PRMT R113, R11, 0x5410, R12 ;  /* 0x000054100b717816 */ /* 0x000fe2000000000c */
[----:B------:R-:W-:Y:S01]  /*2dd0*/  IMAD.MOV.U32 R11, RZ, RZ, R46 ;  /* 0x000000ffff0b7224 */ /* 0x000fe200078e002e */
[----:B------:R-:W-:Y:S01]  /*2de0*/  PLOP3.LUT P2, PT, PT, PT, UP0, 0x80, 0x0 ;  /* 0x000000000000781c */ /* 0x000fe20003f4f008 */
        /* <DEDUP_REMOVED lines=10> */
[----:B------:R-:W-:Y:S02]  /*2e90*/  IMAD.MOV.U32 R11, RZ, RZ, R36 ;  /* 0x000000ffff0b7224 */ /* 0x000fe400078e0024 */
[----:B------:R-:W-:-:S02]  /*2ea0*/  IMAD.MOV.U32 R12, RZ, RZ, R37 ;  /* 0x000000ffff0c7224 */ /* 0x000fc400078e0025 */
[----:B------:R-:W-:-:S03]  /*2eb0*/  IMAD.MOV.U32 R14, RZ, RZ, R43 ;  /* 0x000000ffff0e7224 */ /* 0x000fc600078e002b */
[----:B------:R-:W-:Y:S02]  /*2ec0*/  PRMT R107, R11, 0x5410, R12 ;  /* 0x000054100b6b7816 */ /* 0x000fe4000000000c */
[----:B------:R-:W-:Y:S01]  /*2ed0*/  PRMT R109, R14, 0x5410, R13 ;  /* 0x000054100e6d7816 */ /* 0x000fe2000000000d */
[----:B------:R-:W-:Y:S06]  /*2ee0*/  @!P2 BRA `(.L_x_2855) ;  /* 0x000000000004a947 */ /* 0x000fec0003800000 */
[----:B------:R-:W-:Y:S01]  /*2ef0*/  BPT.TRAP 0x1 ;  /* 0x000000040000795c */ /* 0x000fe20000300000 */
.L_x_2855:
[----:B------:R-:W-:Y:S01]  /*2f00*/  IMAD R89, R19, 0x8, R23 ;  /* 0x0000000813597824 */ /* 0x000fe200078e0217 */
[----:B------:R-:W-:Y:S01]  /*2f10*/  SHF.L.U32 R102, R212, 0x1f, RZ ;  /* 0x0000001fd4667819 */ /* 0x000fe200000006ff */
[----:B------:R-:W-:Y:S03]  /*2f20*/  BSSY B1, `(.L_x_2856) ;  /* 0x0000003000017945 */ /* 0x000fe60003800000 */
[----:B------:R-:W0:Y:S02]  /*2f30*/  SYNCS.PHASECHK.TRANS64.TRYWAIT P4, [R89+URZ+0x22890], R102 ;  /* 0x02289066590075a7 */ /* 0x000e24000808017f */
[----:B0-----:R-:W-:Y:S05]  /*2f40*/  @!P4 BRA `(.L_x_2857) ;  /* 0x000001e40018c947 */ /* 0x001fea0003800000 */
.L_x_3188:
[----:B------:R-:W-:Y:S05]  /*2f50*/  BSYNC B1 ;  /* 0x0000000000017941 */ /* 0x000fea0003800000 */
.L_x_2856:
[----:B------:R-:W-:-:S03]  /*2f60*/  UMOV UR4, 0xffffffff ;  /* 0xffffffff00047882 */ /* 0x000fc60000000000 */
[----:B------:R-:W-:Y:S05]  /*2f70*/  BRA.DIV UR4, `(.L_x_2858) ;  /* 0x000001e604207947 */ /* 0x000fea000b800000 */
[----:B------:R1:W2:Y:S04]  /*2f80*/  SHFL.IDX PT, R33, R94, RZ, 0x1c1f ;  /* 0x001c1fff5e217589 */ /* 0x0002a800000e0000 */
[----:B------:R1:W3:Y:S02]  /*2f90*/  SHFL.IDX PT, R35, R93, RZ, 0x1c1f ;  /* 0x001c1fff5d237589 */ /* 0x0002e400000e0000 */
.L_x_3192:
        /* <DEDUP_REMOVED lines=10> */
[--C-:B------:R-:W-:Y:S01]  /*3040*/  SHF.R.U64 R50, R50, 0x10, R51.reuse ;  /* 0x0000001032327819 */ /* 0x100fe20000001233 */
[--C-:B0-----:R-:W-:Y:S01]  /*3050*/  HADD2.F32 R11, -RZ, R13.reuse.H1_H1 ;  /* 0x3000000dff0b7230 */ /* 0x101fe20000004100 */
[----:B------:R-:W-:Y:S01]  /*3060*/  SHF.R.U32.HI R51, RZ, 0x10, R51 ;  /* 0x00000010ff337819 */ /* 0x000fe20000011633 */
[----:B------:R-:W-:Y:S01]  /*3070*/  HADD2.F32 R13, -RZ, R13.H0_H0 ;  /* 0x2000000dff0d7230 */ /* 0x000fe20000004100 */
[--C-:B------:R-:W-:Y:S01]  /*3080*/  SHF.R.U64 R48, R48, 0x10, R49.reuse ;  /* 0x0000001030307819 */ /* 0x100fe20000001231 */
[----:B------:R-:W-:Y:S01]  /*3090*/  HADD2.F32 R50, -RZ, R50.H0_H0 ;  /* 0x20000032ff327230 */ /* 0x000fe20000004100 */
[----:B------:R-:W-:Y:S01]  /*30a0*/  SHF.R.U32.HI R49, RZ, 0x10, R49 ;  /* 0x00000010ff317819 */ /* 0x000fe20000011631 */
[----:B------:R-:W-:Y:S02]  /*30b0*/  HADD2.F32 R51, -RZ, R51.H0_H0 ;  /* 0x20000033ff337230 */ /* 0x000fe40000004100 */
[--C-:B------:R-:W-:Y:S02]  /*30c0*/  HADD2.F32 R32, -RZ, R15.reuse.H1_H1 ;  /* 0x3000000fff207230 */ /* 0x100fe40000004100 */
[----:B------:R-:W-:Y:S01]  /*30d0*/  FMUL.FTZ R110, R11, R50 ;  /* 0x000000320b6e7220 */ /* 0x000fe20000410000 */
[----:B------:R-:W-:-:S02]  /*30e0*/  HADD2.F32 R15, -RZ, R15.H0_H0 ;  /* 0x2000000fff0f7230 */ /* 0x000fc40000004100 */
[----:B------:R-:W-:Y:S01]  /*30f0*/  FMUL.FTZ R50, R13, R50 ;  /* 0x000000320d327220 */ /* 0x000fe20000410000 */
[----:B------:R-:W-:Y:S02]  /*3100*/  HADD2.F32 R48, -RZ, R48.H0_H0 ;  /* 0x20000030ff307230 */ /* 0x000fe40000004100 */
[CC--:B------:R-:W-:Y:S01]  /*3110*/  FMUL.FTZ R112, R32.reuse, R51.reuse ;  /* 0x0000003320707220 */ /* 0x0c0fe20000410000 */
[----:B------:R-:W-:Y:S02]  /*3120*/  HADD2.F32 R49, -RZ, R49.H0_H0 ;  /* 0x20000031ff317230 */ /* 0x000fe40000004100 */
[----:B------:R-:W-:Y:S01]  /*3130*/  FMUL.FTZ R51, R15, R51 ;  /* 0x000000330f337220 */ /* 0x000fe20000410000 */
[-C--:B------:R-:W-:Y:S01]  /*3140*/  FFMA.FTZ R110, R13, R48.reuse, -R110 ;  /* 0x000000300d6e7223 */ /* 0x080fe2000001086e */
[----:B------:R-:W-:Y:S01]  /*3150*/  FFMA.FTZ R111, R11, R48, R50 ;  /* 0x000000300b6f7223 */ /* 0x000fe20000010032 */
[-C--:B------:R-:W-:Y:S01]  /*3160*/  FFMA.FTZ R112, R15, R49.reuse, -R112 ;  /* 0x000000310f707223 */ /* 0x080fe20000010870 */
[----:B------:R-:W-:Y:S01]  /*3170*/  FFMA.FTZ R115, R32, R49, R51 ;  /* 0x0000003120737223 */ /* 0x000fe20000010033 */
[----:B------:R-:W-:-:S02]  /*3180*/  HADD2.F32 R48, -RZ, R116.H0_H0 ;  /* 0x20000074ff307230 */ /* 0x000fc40000004100 */
[----:B------:R-:W-:Y:S02]  /*3190*/  HADD2.F32 R11, -RZ, R12.H1_H1 ;  /* 0x3000000cff0b7230 */ /* 0x000fe40000004100 */
[----:B------:R-:W-:Y:S02]  /*31a0*/  HADD2.F32 R13, -RZ, R14.H1_H1 ;  /* 0x3000000eff0d7230 */ /* 0x000fe40000004100 */
[----:B------:R-:W-:Y:S02]  /*31b0*/  HADD2.F32 R49, -RZ, R116.H1_H1 ;  /* 0x30000074ff317230 */ /* 0x000fe40000004100 */
[----:B------:R-:W-:Y:S01]  /*31c0*/  FMUL.FTZ R51, R11, R48 ;  /* 0x000000300b337220 */ /* 0x000fe20000410000 */
[----:B------:R-:W-:Y:S02]  /*31d0*/  HADD2.F32 R12, -RZ, R12.H0_H0 ;  /* 0x2000000cff0c7230 */ /* 0x000fe40000004100 */
[----:B------:R-:W-:Y:S02]  /*31e0*/  HADD2.F32 R14, -RZ, R14.H0_H0 ;  /* 0x2000000eff0e7230 */ /* 0x000fe40000004100 */
[----:B------:R-:W-:-:S02]  /*31f0*/  HADD2.F32 R15, -RZ, R113.H0_H0 ;  /* 0x20000071ff0f7230 */ /* 0x000fc40000004100 */
[----:B------:R-:W-:Y:S01]  /*3200*/  FMUL.FTZ R48, R12, R48 ;  /* 0x000000300c307220 */ /* 0x000fe20000410000 */
[----:B------:R-:W-:Y:S02]  /*3210*/  HADD2.F32 R32, -RZ, R113.H1_H1 ;  /* 0x30000071ff207230 */ /* 0x000fe40000004100 */
[-C--:B------:R-:W-:Y:S01]  /*3220*/  FMUL.FTZ R113, R13, R49.reuse ;  /* 0x000000310d717220 */ /* 0x080fe20000410000 */
[----:B------:R-:W-:Y:S01]  /*3230*/  FMUL.FTZ R50, R14, R49 ;  /* 0x000000310e327220 */ /* 0x000fe20000410000 */
[-C--:B------:R-:W-:Y:S01]  /*3240*/  FFMA.FTZ R51, R12, R15.reuse, -R51 ;  /* 0x0000000f0c337223 */ /* 0x080fe20000010833 */
[----:B------:R-:W-:Y:S01]  /*3250*/  FFMA.FTZ R48, R11, R15, R48 ;  /* 0x0000000f0b307223 */ /* 0x000fe20000010030 */
[-C--:B------:R-:W-:Y:S01]  /*3260*/  FFMA.FTZ R113, R14, R32.reuse, -R113 ;  /* 0x000000200e717223 */ /* 0x080fe20000010871 */
[----:B------:R-:W-:Y:S01]  /*3270*/  FFMA.FTZ R50, R13, R32, R50 ;  /* 0x000000200d327223 */ /* 0x000fe20000010032 */
[----:B------:R-:W-:Y:S02]  /*3280*/  F2FP.F16.F32.PACK_AB R13, R111, R110 ;  /* 0x0000006e6f0d723e */ /* 0x000fe400000000ff */
[----:B------:R-:W-:-:S02]  /*3290*/  F2FP.F16.F32.PACK_AB R15, R115, R112 ;  /* 0x00000070730f723e */ /* 0x000fc400000000ff */
[----:B------:R-:W-:Y:S02]  /*32a0*/  F2FP.F16.F32.PACK_AB R12, R48, R51 ;  /* 0x00000033300c723e */ /* 0x000fe400000000ff */
[----:B------:R-:W-:-:S07]  /*32b0*/  F2FP.F16.F32.PACK_AB R14, R50, R113 ;  /* 0x00000071320e723e */ /* 0x000fce00000000ff */
.L_x_2864:
[----:B------:R-:W-:Y:S05]  /*32c0*/  BSYNC B3 ;  /* 0x0000000000037941 */ /* 0x000fea0003800000 */
.L_x_2863:
[----:B0-----:R4:W-:Y:S02]  /*32d0*/  ST.E.128 desc[UR54][R96.64], R12 ;  /* 0x0000000c60007985 */ /* 0x0019e4000c101d36 */
.L_x_2862:
[----:B------:R-:W-:Y:S05]  /*32e0*/  BSYNC B2 ;  /* 0x0000000000027941 */ /* 0x000fea0003800000 */
.L_x_2861:
        /* <DEDUP_REMOVED lines=21> */
[-C--:B------:R-:W-:Y:S01]  /*3440*/  FMUL.FTZ R110, R35, R50.reuse ;  /* 0x00000032236e7220 */ /* 0x080fe20000410000 */
[----:B------:R-:W-:Y:S02]  /*3450*/  HADD2.F32 R46, -RZ, R45.H0_H0 ;  /* 0x2000002dff2e7230 */ /* 0x000fe40000004100 */
[----:B------:R-:W-:Y:S01]  /*3460*/  FMUL.FTZ R50, R15, R50 ;  /* 0x000000320f327220 */ /* 0x000fe20000410000 */
[----:B------:R-:W-:Y:S01]  /*3470*/  FFMA.FTZ R47, R11, R44, R48 ;  /* 0x0000002c0b2f7223 */ /* 0x000fe20000010030 */
[----:B------:R-:W-:Y:S02]  /*3480*/  HADD2.F32 R11, -RZ, R12.H1_H1 ;  /* 0x3000000cff0b7230 */ /* 0x000fe40000004100 */
[----:B------:R-:W-:Y:S01]  /*3490*/  FFMA.FTZ R49, R35, R46, R50 ;  /* 0x0000002e23317223 */ /* 0x000fe20000010032 */
[----:B------:R-:W-:Y:S01]  /*34a0*/  FFMA.FTZ R96, R13, R44, -R96 ;  /* 0x0000002c0d607223 */ /* 0x000fe20000010860 */
[----:B------:R-:W-:-:S02]  /*34b0*/  HADD2.F32 R35, -RZ, R114.H0_H0 ;  /* 0x20000072ff237230 */ /* 0x000fc40000004100 */
[----:B------:R-:W-:Y:S01]  /*34c0*/  FFMA.FTZ R110, R15, R46, -R110 ;  /* 0x0000002e0f6e7223 */ /* 0x000fe2000001086e */
[----:B------:R-:W-:Y:S02]  /*34d0*/  HADD2.F32 R12, -RZ, R12.H0_H0 ;  /* 0x2000000cff0c7230 */ /* 0x000fe40000004100 */
[----:B------:R-:W-:Y:S02]  /*34e0*/  HADD2.F32 R44, -RZ, R114.H1_H1 ;  /* 0x30000072ff2c7230 */ /* 0x000fe40000004100 */
[-C--:B------:R-:W-:Y:S01]  /*34f0*/  FMUL.FTZ R45, R11, R35.reuse ;  /* 0x000000230b2d7220 */ /* 0x080fe20000410000 */
[--C-:B------:R-:W-:Y:S02]  /*3500*/  HADD2.F32 R13, -RZ, R14.reuse.H1_H1 ;  /* 0x3000000eff0d7230 */ /* 0x100fe40000004100 */
[----:B------:R-:W-:Y:S01]  /*3510*/  FMUL.FTZ R46, R12, R35 ;  /* 0x000000230c2e7220 */ /* 0x000fe20000410000 */
[----:B------:R-:W-:Y:S02]  /*3520*/  HADD2.F32 R14, -RZ, R14.H0_H0 ;  /* 0x2000000eff0e7230 */ /* 0x000fe40000004100 */
[----:B------:R-:W-:-:S02]  /*3530*/  HADD2.F32 R15, -RZ, R34.H1_H1 ;  /* 0x30000022ff0f7230 */ /* 0x000fc40000004100 */
[-C--:B------:R-:W-:Y:S01]  /*3540*/  FMUL.FTZ R35, R13, R44.reuse ;  /* 0x0000002c0d237220 */ /* 0x080fe20000410000 */
[----:B------:R-:W-:Y:S02]  /*3550*/  HADD2.F32 R34, -RZ, R34.H0_H0 ;  /* 0x20000022ff227230 */ /* 0x000fe40000004100 */
        /* <DEDUP_REMOVED lines=9> */
.L_x_2866:
[----:B------:R-:W-:Y:S05]  /*35f0*/  BSYNC B2 ;  /* 0x0000000000027941 */ /* 0x000fea0003800000 */
.L_x_2865:
[----:B0-----:R0:W-:Y:S02]  /*3600*/  ST.E.128 desc[UR54][R32.64], R12 ;  /* 0x0000000c20007985 */ /* 0x0011e4000c101d36 */
.L_x_2860:
[----:B------:R-:W-:Y:S05]  /*3610*/  BSYNC B1 ;  /* 0x0000000000017941 */ /* 0x000fea0003800000 */
.L_x_2859:
[----:B------:R-:W-:-:S03]  /*3620*/  UMOV UR4, 0xffffffff ;  /* 0xffffffff00047882 */ /* 0x000fc60000000000 */
[----:B------:R-:W-:Y:S05]  /*3630*/  BRA.DIV UR4, `(.L_x_2867) ;  /* 0x000001de04bc7947 */ /* 0x000fea000b800000 */
[----:B0-2---:R0:W2:Y:S04]  /*3640*/  SHFL.IDX PT, R33, R94, 0x1, 0x1c1f ;  /* 0x003c1f005e217f89 */ /* 0x0050a800000e0000 */
[----:B-1----:R-:W1:Y:S02]  /*3650*/  SHFL.IDX PT, R93, R93, 0x1, 0x1c1f ;  /* 0x003c1f005d5d7f89 */ /* 0x002e6400000e0000 */
.L_x_3196:
[----:B------:R-:W-:Y:S05]  /*3660*/  @P3 BRA `(.L_x_2868) ;  /* 0x0000001c00c03947 */ /* 0x000fea0003800000 */
[----:B------:R-:W-:Y:S04]  /*3670*/  BSSY B1, `(.L_x_2869) ;  /* 0x0000032000017945 */ /* 0x000fe80003800000 */
[----:B------:R-:W-:Y:S05]  /*3680*/  @P0 BRA `(.L_x_2870) ;  /* 0x0000000000c00947 */ /* 0x000fea0003800000 */
[----:B----4-:R4:W0:Y:S01]  /*3690*/  LDS.128 R12, [R104+0x2000] ;  /* 0x00200000680c7984 */ /* 0x0108220000000c00 */
[C---:B-1----:R-:W-:Y:S01]  /*36a0*/  LEA R34, P1, R16.reuse, R93, 0x1 ;  /* 0x0000005d10227211 */ /* 0x042fe200078208ff */
[----:B------:R-:W-:Y:S03]  /*36b0*/  BSSY B2, `(.L_x_2871) ;  /* 0x000002c000027945 */ /* 0x000fe60003800000 */
[----:B--23--:R-:W-:Y:S02]  /*36c0*/  LEA.HI.X R35, R16, R33, R17, 0x1, P1 ;  /* 0x0000002110237211 */ /* 0x00cfe400008f0c11 */
[----:B------:R-:W-:-:S13]  /*36d0*/  ISETP.GE.AND P1, PT, R200, R105, PT ;  /* 0x00000069c800720c */ /* 0x000fda0003f26270 */
[----:B----4-:R-:W-:Y:S05]  /*36e0*/  @P1 BRA `(.L_x_2872) ;  /* 0x0000000000a01947 */ /* 0x010fea0003800000 */
[--C-:B------:R-:W-:Y:S01]  /*36f0*/  SHF.R.U64 R42, R42, 0x10, R43.reuse ;  /* 0x000000102a2a7819 */ /* 0x100fe2000000122b */
[----:B0-----:R-:W-:Y:S01]  /*3700*/  HADD2.F32 R11, -RZ, R13.H1_H1 ;  /* 0x3000000dff0b7230 */ /* 0x001fe20000004100 */
[----:B------:R-:W-:Y:S01]  /*3710*/  SHF.R.U32.HI R43, RZ, 0x10, R43 ;  /* 0x00000010ff2b7819 */ /* 0x000fe2000001162b */
[----:B------:R-:W-:Y:S01]  /*3720*/  HADD2.F32 R32, -RZ, R15.H1_H1 ;  /* 0x3000000fff207230 */ /* 0x000fe20000004100 */
[--C-:B------:R-:W-:Y:S01]  /*3730*/  SHF.R.U64 R40, R40, 0x10, R41.reuse ;  /* 0x0000001028287819 */ /* 0x100fe20000001229 */
[----:B------:R-:W-:Y:S01]  /*3740*/  HADD2.F32 R42, -RZ, R42.H0_H0 ;  /* 0x2000002aff2a7230 */ /* 0x000fe20000004100 */
[----:B------:R-:W-:Y:S01]  /*3750*/  SHF.R.U32.HI R41, RZ, 0x10, R41 ;  /* 0x00000010ff297819 */ /* 0x000fe20000011629 */
[----:B------:R-:W-:Y:S02]  /*3760*/  HADD2.F32 R43, -RZ, R43.H0_H0 ;  /* 0x2000002bff2b7230 */ /* 0x000fe40000004100 */
[----:B------:R-:W-:Y:S02]  /*3770*/  HADD2.F32 R13, -RZ, R13.H0_H0 ;  /* 0x2000000dff0d7230 */ /* 0x000fe40000004100 */
[----:B------:R-:W-:Y:S01]  /*3780*/  FMUL.FTZ R44, R11, R42 ;  /* 0x0000002a0b2c7220 */ /* 0x000fe20000410000 */
[----:B------:R-:W-:-:S02]  /*3790*/  HADD2.F32 R15, -RZ, R15.H0_H0 ;  /* 0x2000000fff0f7230 */ /* 0x000fc40000004100 */
[CC--:B------:R-:W-:Y:S01]  /*37a0*/  FMUL.FTZ R46, R32.reuse, R43.reuse ;  /* 0x0000002b202e7220 */ /* 0x0c0fe20000410000 */
[----:B------:R-:W-:Y:S02]  /*37b0*/  HADD2.F32 R40, -RZ, R40.H0_H0 ;  /* 0x20000028ff287230 */ /* 0x000fe40000004100 */
[----:B------:R-:W-:Y:S01]  /*37c0*/  FMUL.FTZ R42, R13, R42 ;  /* 0x0000002a0d2a7220 */ /* 0x000fe20000410000 */
[----:B------:R-:W-:Y:S02]  /*37d0*/  HADD2.F32 R41, -RZ, R41.H0_H0 ;  /* 0x20000029ff297230 */ /* 0x000fe40000004100 */
[----:B------:R-:W-:Y:S01]  /*37e0*/  FMUL.FTZ R45, R15, R43 ;  /* 0x0000002b0f2d7220 */ /* 0x000fe20000410000 */
[-C--:B------:R-:W-:Y:S01]  /*37f0*/  FFMA.FTZ R44, R13, R40.reuse, -R44 ;  /* 0x000000280d2c7223 */ /* 0x080fe2000001082c */
[----:B------:R-:W-:Y:S02]  /*3800*/  FFMA.FTZ R43, R11, R40, R42 ;  /* 0x000000280b2b7223 */ /* 0x000fe4000001002a */
[----:B------:R-:W-:Y:S01]  /*3810*/  FFMA.FTZ R47, R32, R41, R45 ;  /* 0x00000029202f7223 */ /* 0x000fe2000001002d */
[----:B------:R-:W-:-:S02]  /*3820*/  HADD2.F32 R32, -RZ, R109.H1_H1 ;  /* 0x3000006dff207230 */ /* 0x000fc40000004100 */
[----:B------:R-:W-:Y:S01]  /*3830*/  FFMA.FTZ R46, R15, R41, -R46 ;  /* 0x000000290f2e7223 */ /* 0x000fe2000001082e */
[----:B------:R-:W-:Y:S02]  /*3840*/  HADD2.F32 R11, -RZ, R12.H1_H1 ;  /* 0x3000000cff0b7230 */ /* 0x000fe40000004100 */
[----:B------:R-:W-:Y:S02]  /*3850*/  HADD2.F32 R13, -RZ, R14.H1_H1 ;  /* 0x3000000eff0d7230 */ /* 0x000fe40000004100 */
[----:B------:R-:W-:Y:S02]  /*3860*/  HADD2.F32 R109, -RZ, R109.H0_H0 ;  /* 0x2000006dff6d7230 */ /* 0x000fe40000004100 */
[----:B------:R-:W-:Y:S01]  /*3870*/  FMUL.FTZ R41, R11, R32 ;  /* 0x000000200b297220 */ /* 0x000fe20000410000 */
[----:B------:R-:W-:Y:S02]  /*3880*/  HADD2.F32 R12, -RZ, R12.H0_H0 ;  /* 0x2000000cff0c7230 */ /* 0x000fe40000004100 */
[----:B------:R-:W-:-:S02]  /*3890*/  HADD2.F32 R14, -RZ, R14.H0_H0 ;  /* 0x2000000eff0e7230 */ /* 0x000fc40000004100 */
[-C--:B------:R-:W-:Y:S01]  /*38a0*/  FMUL.FTZ R45, R13, R109.reuse ;  /* 0x0000006d0d2d7220 */ /* 0x080fe20000410000 */
        /* <DEDUP_REMOVED lines=12> */
.L_x_2872:
[----:B------:R-:W-:Y:S05]  /*3970*/  BSYNC B2 ;  /* 0x0000000000027941 */ /* 0x000fea0003800000 */
.L_x_2871:
[----:B0-----:R0:W-:Y:S02]  /*3980*/  ST.E.128 desc[UR54][R34.64], R12 ;  /* 0x0000000c22007985 */ /* 0x0011e4000c101d36 */
.L_x_2870:
[----:B------:R-:W-:Y:S05]  /*3990*/  BSYNC B1 ;  /* 0x0000000000017941 */ /* 0x000fea0003800000 */
.L_x_2869:
[----:B------:R-:W-:-:S13]  /*39a0*/  ISETP.NE.AND P1, PT, R90, RZ, PT ;  /* 0x000000ff5a00720c */ /* 0x000fda0003f25270 */
[----:B------:R-:W-:Y:S05]  /*39b0*/  @P1 BRA `(.L_x_2868) ;  /* 0x0000001800ec1947 */ /* 0x000fea0003800000 */
[----:B0---4-:R0:W4:Y:S01]  /*39c0*/  LDS.128 R12, [R103+0x2000] ;  /* 0x00200000670c7984 */ /* 0x0111220000000c00 */
[C---:B-1----:R-:W-:Y:S01]  /*39d0*/  LEA R32, P1, R18.reuse, R93, 0x1 ;  /* 0x0000005d12207211 */ /* 0x042fe200078208ff */
[----:B------:R-:W-:Y:S03]  /*39e0*/  BSSY B1, `(.L_x_2873) ;  /* 0x000002c000017945 */ /* 0x000fe60003800000 */
[----:B--2---:R-:W-:Y:S02]  /*39f0*/  LEA.HI.X R33, R18, R33, R207, 0x1, P1 ;  /* 0x0000002112217211 */ /* 0x004fe400008f0ccf */
        /* <DEDUP_REMOVED lines=8> */
[----:B---3--:R-:W-:Y:S01]  /*3a80*/  SHF.R.U32.HI R35, RZ, 0x10, R39 ;  /* 0x00000010ff237819 */ /* 0x008fe20000011627 */
[----:B------:R-:W-:Y:S02]  /*3a90*/  HADD2.F32 R38, -RZ, R38.H0_H0 ;  /* 0x20000026ff267230 */ /* 0x000fe40000004100 */
[----:B------:R-:W-:Y:S02]  /*3aa0*/  HADD2.F32 R11, -RZ, R13.H1_H1 ;  /* 0x3000000dff0b7230 */ /* 0x000fe40000004100 */
[----:B------:R-:W-:-:S02]  /*3ab0*/  HADD2.F32 R37, -RZ, R37.H0_H0 ;  /* 0x20000025ff257230 */ /* 0x000fc40000004100 */
[----:B------:R-:W-:Y:S02]  /*3ac0*/  HADD2.F32 R13, -RZ, R13.H0_H0 ;  /* 0x2000000dff0d7230 */ /* 0x000fe40000004100 */
[-C--:B------:R-:W-:Y:S01]  /*3ad0*/  FMUL.FTZ R40, R11, R38.reuse ;  /* 0x000000260b287220 */ /* 0x080fe20000410000 */
[----:B------:R-:W-:Y:S02]  /*3ae0*/  HADD2.F32 R35, -RZ, R35.H0_H0 ;  /* 0x20000023ff237230 */ /* 0x000fe40000004100 */
[-C--:B------:R-:W-:Y:S01]  /*3af0*/  FMUL.FTZ R39, R15, R37.reuse ;  /* 0x000000250f277220 */ /* 0x080fe20000410000 */
[C---:B------:R-:W-:Y:S01]  /*3b00*/  FMUL.FTZ R42, R34.reuse, R37 ;  /* 0x00000025222a7220 */ /* 0x040fe20000410000 */
[C---:B------:R-:W-:Y:S01]  /*3b10*/  FMUL.FTZ R38, R13.reuse, R38 ;  /* 0x000000260d267220 */ /* 0x040fe20000410000 */
[----:B------:R-:W-:Y:S01]  /*3b20*/  FFMA.FTZ R40, R13, R36, -R40 ;  /* 0x000000240d287223 */ /* 0x000fe20000010828 */
[----:B------:R-:W-:Y:S01]  /*3b30*/  FFMA.FTZ R41, R34, R35, R39 ;  /* 0x0000002322297223 */ /* 0x000fe20000010027 */
[----:B------:R-:W-:-:S02]  /*3b40*/  HADD2.F32 R34, -RZ, R107.H0_H0 ;  /* 0x2000006bff227230 */ /* 0x000fc40000004100 */
[----:B------:R-:W-:Y:S01]  /*3b50*/  FFMA.FTZ R37, R11, R36, R38 ;  /* 0x000000240b257223 */ /* 0x000fe20000010026 */
[----:B------:R-:W-:Y:S02]  /*3b60*/  HADD2.F32 R11, -RZ, R12.H1_H1 ;  /* 0x3000000cff0b7230 */ /* 0x000fe40000004100 */
[----:B------:R-:W-:Y:S01]  /*3b70*/  FFMA.FTZ R42, R15, R35, -R42 ;  /* 0x000000230f2a7223 */ /* 0x000fe2000001082a */
[----:B------:R-:W-:Y:S02]  /*3b80*/  HADD2.F32 R13, -RZ, R14.H1_H1 ;  /* 0x3000000eff0d7230 */ /* 0x000fe40000004100 */
[----:B------:R-:W-:Y:S02]  /*3b90*/  HADD2.F32 R107, -RZ, R107.H1_H1 ;  /* 0x3000006bff6b7230 */ /* 0x000fe40000004100 */
[----:B------:R-:W-:Y:S01]  /*3ba0*/  FMUL.FTZ R35, R11, R34 ;  /* 0x000000220b237220 */ /* 0x000fe20000410000 */
[----:B------:R-:W-:Y:S02]  /*3bb0*/  HADD2.F32 R12, -RZ, R12.H0_H0 ;  /* 0x2000000cff0c7230 */ /* 0x000fe40000004100 */
[----:B------:R-:W-:-:S02]  /*3bc0*/  HADD2.F32 R14, -RZ, R14.H0_H0 ;  /* 0x2000000eff0e7230 */ /* 0x000fc40000004100 */
[-C--:B------:R-:W-:Y:S01]  /*3bd0*/  FMUL.FTZ R39, R13, R107.reuse ;  /* 0x0000006b0d277220 */ /* 0x080fe20000410000 */
        /* <DEDUP_REMOVED lines=12> */
.L_x_2874:
[----:B------:R-:W-:Y:S05]  /*3ca0*/  BSYNC B1 ;  /* 0x0000000000017941 */ /* 0x000fea0003800000 */
.L_x_2873:
[----:B----4-:R0:W-:Y:S01]  /*3cb0*/  ST.E.128 desc[UR54][R32.64], R12 ;  /* 0x0000000c20007985 */ /* 0x0101e2000c101d36 */
[----:B------:R-:W-:Y:S05]  /*3cc0*/  BRA `(.L_x_2868) ;  /* 0x0000001800287947 */ /* 0x000fea0003800000 */
.L_x_2850:
[----:B------:R-:W-:-:S05]  /*3cd0*/  VIADD R11, R205, 0x40 ;  /* 0x00000040cd0b7836 */ /* 0x000fca0000000000 */
        /* <DEDUP_REMOVED lines=9> */
[----:B------:R-:W1:Y:S01]  /*3d70*/  @!P2 LDC.64 R34, c[0x0][0x3e8] ;  /* 0x0000fa00ff22ab82 */ /* 0x000e620000000a00 */
[----:B------:R-:W-:-:S05]  /*3d80*/  @!P2 IADD3 R15, P3, R52, R14, RZ ;  /* 0x0000000e340fa210 */ /* 0x000fca0007f7e0ff */
[----:B------:R-:W-:Y:S02]  /*3d90*/  @!P2 IMAD.X R32, R96, 0x1, R74, P3 ;  /* 0x000000016020a824 */ /* 0x000fe400018e064a */
[----:B------:R-:W2:Y:S01]  /*3da0*/  @!P2 LDC.64 R48, c[0x0][0x400] ;  /* 0x00010000ff30ab82 */ /* 0x000ea20000000a00 */
[----:B-1----:R-:W-:-:S04]  /*3db0*/  @!P2 LEA R14, P3, R15, R34, 0x1 ;  /* 0x000000220f0ea211 */ /* 0x002fc800078608ff */
[----:B------:R-:W-:Y:S02]  /*3dc0*/  @!P2 LEA.HI.X R15, R15, R35, R32, 0x1, P3 ;  /* 0x000000230f0fa211 */ /* 0x000fe400018f0c20 */
[----:B------:R-:W-:Y:S02]  /*3dd0*/  CS2R R34, SRZ ;  /* 0x0000000000227805 */ /* 0x000fe4000001ff00 */
[----:B------:R-:W-:Y:S02]  /*3de0*/  @!P2 IADD3 R12, P3, R58, R12, RZ ;  /* 0x0000000c3a0ca210 */ /* 0x000fe40007f7e0ff */
[----:B------:R-:W-:-:S03]  /*3df0*/  CS2R R32, SRZ ;  /* 0x0000000000207805 */ /* 0x000fc6000001ff00 */
[----:B------:R-:W-:Y:S01]  /*3e00*/  @!P2 IMAD.X R13, R102, 0x1, R76, P3 ;  /* 0x00000001660da824 */ /* 0x000fe200018e064c */
[C---:B--2---:R-:W-:Y:S02]  /*3e10*/  @!P2 LEA R48, P3, R12.reuse, R48, 0x1 ;  /* 0x000000300c30a211 */ /* 0x044fe400078608ff */
[----:B------:R-:W-:Y:S02]  /*3e20*/  CS2R R38, SRZ ;  /* 0x0000000000267805 */ /* 0x000fe4000001ff00 */
[----:B------:R-:W-:Y:S01]  /*3e30*/  CS2R R36, SRZ ;  /* 0x0000000000247805 */ /* 0x000fe2000001ff00 */
[----:B------:R-:W2:Y:S01]  /*3e40*/  @!P2 LDG.E.128 R32, desc[UR54][R14.64] ;  /* 0x000000360e20a981 */ /* 0x000ea2000c1e1d00 */
[----:B------:R-:W-:Y:S02]  /*3e50*/  @!P2 LEA.HI.X R49, R12, R49, R13, 0x1, P3 ;  /* 0x000000310c31a211 */ /* 0x000fe400018f0c0d */
[----:B------:R-:W1:Y:S03]  /*3e60*/  @!P1 LDC.64 R12, c[0x0][0x400] ;  /* 0x00010000ff0c9b82 */ /* 0x000e660000000a00 */
[----:B------:R3:W4:Y:S01]  /*3e70*/  @!P2 LDG.E.128 R36, desc[UR54][R48.64] ;  /* 0x000000363024a981 */ /* 0x000722000c1e1d00 */
[----:B0-----:R-:W-:-:S02]  /*3e80*/  @!P1 LEA R50, P2, R40, R50, 0x1 ;  /* 0x0000003228329211 */ /* 0x001fc400078408ff */
[----:B------:R-:W-:Y:S02]  /*3e90*/  CS2R R42, SRZ ;  /* 0x00000000002a7805 */ /* 0x000fe4000001ff00 */
[----:B------:R-:W-:Y:S02]  /*3ea0*/  @!P1 LEA.HI.X R51, R40, R51, R41, 0x1, P2 ;  /* 0x0000003328339211 */ /* 0x000fe400010f0c29 */
[----:B------:R-:W-:Y:S02]  /*3eb0*/  CS2R R40, SRZ ;  /* 0x0000000000287805 */ /* 0x000fe4000001ff00 */
[----:B------:R-:W-:-:S04]  /*3ec0*/  CS2R R46, SRZ ;  /* 0x00000000002e7805 */ /* 0x000fc8000001ff00 */
[----:B------:R-:W5:Y:S01]  /*3ed0*/  @!P1 LDG.E.128 R40, desc[UR54][R50.64] ;  /* 0x0000003632289981 */ /* 0x000f62000c1e1d00 */
[----:B-1----:R-:W-:-:S04]  /*3ee0*/  @!P1 LEA R12, P2, R11, R12, 0x1 ;  /* 0x0000000c0b0c9211 */ /* 0x002fc800078408ff */
[----:B------:R-:W-:Y:S02]  /*3ef0*/  @!P1 LEA.HI.X R13, R11, R13, R44, 0x1, P2 ;  /* 0x0000000d0b0d9211 */ /* 0x000fe400010f0c2c */
[----:B------:R-:W-:-:S06]  /*3f00*/  CS2R R44, SRZ ;  /* 0x00000000002c7805 */ /* 0x000fcc000001ff00 */
[----:B------:R0:W5:Y:S01]  /*3f10*/  @!P1 LDG.E.128 R44, desc[UR54][R12.64] ;  /* 0x000000360c2c9981 */ /* 0x000162000c1e1d00 */
[----:B------:R-:W-:-:S06]  /*3f20*/  UISETP.NE.AND UP0, UPT, UR51, 0x3, UPT ;  /* 0x000000033300788c */ /* 0x000fcc000bf05270 */
[----:B------:R-:W-:Y:S02]  /*3f30*/  PLOP3.LUT P2, PT, PT, PT, UP0, 0x80, 0x0 ;  /* 0x000000000000781c */ /* 0x000fe40003f4f008 */
[----:B------:R-:W-:Y:S01]  /*3f40*/  ISETP.GE.AND P1, PT, R16, R105, PT ;  /* 0x000000691000720c */ /* 0x000fe20003f26270 */
[----:B--2---:R-:W-:Y:S01]  /*3f50*/  IMAD.MOV.U32 R11, RZ, RZ, R34 ;  /* 0x000000ffff0b7224 */ /* 0x004fe200078e0022 */
[----:B------:R-:W-:Y:S01]  /*3f60*/  MOV R14, R35 ;  /* 0x00000023000e7202 */ /* 0x000fe20000000f00 */
[----:B------:R-:W-:Y:S02]  /*3f70*/  IMAD.MOV.U32 R15, RZ, RZ, R32 ;  /* 0x000000ffff0f7224 */ /* 0x000fe400078e0020 */
[----:B---3--:R-:W-:Y:S01]  /*3f80*/  IMAD.MOV.U32 R48, RZ, RZ, R33 ;  /* 0x000000ffff307224 */ /* 0x008fe200078e0021 */
[----:B------:R-:W-:Y:S01]  /*3f90*/  PRMT R111, R11, 0x7610, R111 ;  /* 0x000076100b6f7816 */ /* 0x000fe2000000006f */
[----:B----4-:R-:W-:Y:S01]  /*3fa0*/  IMAD.MOV.U32 R11, RZ, RZ, R38 ;  /* 0x000000ffff0b7224 */ /* 0x010fe200078e0026 */
[----:B------:R-:W-:Y:S01]  /*3fb0*/  PRMT R117, R14, 0x7610, R117 ;  /* 0x000076100e757816 */ /* 0x000fe20000000075 */
[----:B0-----:R-:W-:Y:S01]  /*3fc0*/  IMAD.MOV.U32 R12, RZ, RZ, R39 ;  /* 0x000000ffff0c7224 */ /* 0x001fe200078e0027 */
[----:B------:R-:W-:Y:S01]  /*3fd0*/  PRMT R123, R15, 0x7610, R123 ;  /* 0x000076100f7b7816 */ /* 0x000fe2000000007b */
[----:B------:R-:W-:Y:S01]  /*3fe0*/  IMAD.MOV.U32 R13, RZ, RZ, R36 ;  /* 0x000000ffff0d7224 */ /* 0x000fe200078e0024 */
[----:B------:R-:W-:Y:S01]  /*3ff0*/  PRMT R113, R48, 0x7610, R113 ;  /* 0x0000761030717816 */ /* 0x000fe20000000071 */
[----:B------:R-:W-:Y:S01]  /*4000*/  IMAD.MOV.U32 R14, RZ, RZ, R37 ;  /* 0x000000ffff0e7224 */ /* 0x000fe200078e0025 */
[----:B------:R-:W-:-:S02]  /*4010*/  PRMT R111, R111, 0x5410, R11 ;  /* 0x000054106f6f7816 */ /* 0x000fc4000000000b */
[----:B------:R-:W-:Y:S02]  /*4020*/  PRMT R117, R117, 0x5410, R12 ;  /* 0x0000541075757816 */ /* 0x000fe4000000000c */
        /* <DEDUP_REMOVED lines=8> */
[----:B------:R-:W-:Y:S01]  /*40b0*/  IMAD.MOV.U32 R11, RZ, RZ, R46 ;  /* 0x000000ffff0b7224 */ /* 0x000fe200078e002e */
[----:B------:R-:W-:Y:S01]  /*40c0*/  MOV R12, R47 ;  /* 0x0000002f000c7202 */ /* 0x000fe20000000f00 */
[----:B------:R-:W-:Y:S02]  /*40d0*/  IMAD.MOV.U32 R13, RZ, RZ, R44 ;  /* 0x000000ffff0d7224 */ /* 0x000fe400078e002c */
[----:B------:R-:W-:Y:S01]  /*40e0*/  IMAD.MOV.U32 R14, RZ, RZ, R45 ;  /* 0x000000ffff0e7224 */ /* 0x000fe200078e002d */
[----:B------:R-:W-:-:S04]  /*40f0*/  PRMT R109, R11, 0x5410, R12 ;  /* 0x000054100b6d7816 */ /* 0x000fc8000000000c */
[----:B------:R-:W-:Y:S01]  /*4100*/  PRMT R110, R13, 0x5410, R14 ;  /* 0x000054100d6e7816 */ /* 0x000fe2000000000e */
[----:B------:R-:W-:Y:S06]  /*4110*/  @!P2 BRA `(.L_x_2875) ;  /* 0x000000000004a947 */ /* 0x000fec0003800000 */
[----:B------:R-:W-:Y:S01]  /*4120*/  BPT.TRAP 0x1 ;  /* 0x000000040000795c */ /* 0x000fe20000300000 */
.L_x_2875:
[----:B------:R-:W-:Y:S01]  /*4130*/  IMAD R89, R19, 0x8, R23 ;  /* 0x0000000813597824 */ /* 0x000fe200078e0217 */
[----:B------:R-:W-:Y:S01]  /*4140*/  SHF.L.U32 R102, R212, 0x1f, RZ ;  /* 0x0000001fd4667819 */ /* 0x000fe200000006ff */
[----:B------:R-:W0:Y:S01]  /*4150*/  LDC R106, c[0x0][0x2f4] ;  /* 0x0000bd00ff6a7b82 */ /* 0x000e220000000800 */
[----:B------:R-:W-:Y:S02]  /*4160*/  BSSY B1, `(.L_x_2876) ;  /* 0x0000003000017945 */ /* 0x000fe40003800000 */
[----:B------:R-:W1:Y:S02]  /*4170*/  SYNCS.PHASECHK.TRANS64.TRYWAIT P3, [R89+URZ+0x22890], R102 ;  /* 0x02289066590075a7 */ /* 0x000e64000806017f */
[----:B-1----:R-:W-:Y:S05]  /*4180*/  @!P3 BRA `(.L_x_2877) ;  /* 0x000001d40034b947 */ /* 0x002fea0003800000 */
.L_x_3197:
[----:B------:R-:W-:Y:S05]  /*4190*/  BSYNC B1 ;  /* 0x0000000000017941 */ /* 0x000fea0003800000 */
.L_x_2876:
[----:B------:R-:W-:Y:S01]  /*41a0*/  UMOV UR4, 0xffffffff ;  /* 0xffffffff00047882 */ /* 0x000fe20000000000 */
[----:B0-----:R-:W-:Y:S02]  /*41b0*/  IMAD.IADD R108, R106, 0x1, -R67 ;  /* 0x000000016a6c7824 */ /* 0x001fe400078e0a43 */
[----:B------:R-:W-:Y:S05]  /*41c0*/  BRA.DIV UR4, `(.L_x_2878) ;  /* 0x000001d604387947 */ /* 0x000fea000b800000 */
[----:B------:R0:W2:Y:S04]  /*41d0*/  SHFL.IDX PT, R49, R94, RZ, 0x1c1f ;  /* 0x001c1fff5e317589 */ /* 0x0000a800000e0000 */
[----:B------:R0:W3:Y:S02]  /*41e0*/  SHFL.IDX PT, R14, R93, RZ, 0x1c1f ;  /* 0x001c1fff5d0e7589 */ /* 0x0000e400000e0000 */
.L_x_3201:
[----:B------:R-:W-:Y:S01]  /*41f0*/  ISETP.GE.OR P3, PT, R205, R98, P0 ;  /* 0x00000062cd00720c */ /* 0x000fe20000766670 */
[----:B------:R-:W-:-:S12]  /*4200*/  BSSY B1, `(.L_x_2879) ;  /* 0x0000072000017945 */ /* 0x000fd80003800000 */
[----:B------:R-:W-:Y:S05]  /*4210*/  @P3 BRA `(.L_x_2880) ;  /* 0x0000000400c03947 */ /* 0x000fea0003800000 */
[----:B------:R-:W4:Y:S01]  /*4220*/  S2R R15, SR_TID.X ;  /* 0x00000000000f7919 */ /* 0x000f220000002100 */
[----:B------:R-:W-:Y:S01]  /*4230*/  ISETP.NE.AND P4, PT, R91, RZ, PT ;  /* 0x000000ff5b00720c */ /* 0x000fe20003f85270 */
[----:B---3--:R-:W-:Y:S01]  /*4240*/  IMAD.MOV.U32 R104, RZ, RZ, R14 ;  /* 0x000000ffff687224 */ /* 0x008fe200078e000e */
[C---:B------:R-:W-:Y:S01]  /*4250*/  LEA R96, P3, R78.reuse, R14, 0x1 ;  /* 0x0000000e4e607211 */ /* 0x040fe200078608ff */
[----:B--2---:R-:W-:Y:S01]  /*4260*/  IMAD.MOV.U32 R105, RZ, RZ, R49 ;  /* 0x000000ffff697224 */ /* 0x004fe200078e0031 */
[----:B------:R-:W-:Y:S01]  /*4270*/  SEL R11, R67, R108, !P4 ;  /* 0x0000006c430b7207 */ /* 0x000fe20006000000 */
[----:B------:R-:W-:Y:S01]  /*4280*/  BSSY B2, `(.L_x_2881) ;  /* 0x0000065000027945 */ /* 0x000fe20003800000 */
[----:B------:R-:W-:Y:S02]  /*4290*/  LEA.HI.X R97, R78, R49, R79, 0x1, P3 ;  /* 0x000000314e617211 */ /* 0x000fe400018f0c4f */
[----:B------:R-:W-:-:S04]  /*42a0*/  SHF.R.S32.HI R12, RZ, 0x1f, R11 ;  /* 0x0000001fff0c7819 */ /* 0x000fc8000001140b */
[----:B------:R-:W-:-:S04]  /*42b0*/  LEA.HI R12, R12, R11, RZ, 0x4 ;  /* 0x0000000b0c0c7211 */ /* 0x000fc800078f20ff */
[----:B------:R-:W-:-:S05]  /*42c0*/  LEA.HI.SX32 R11, R12, R77, 0x1c ;  /* 0x0000004d0c0b7211 */ /* 0x000fca00078fe2ff */
[----:B------:R-:W-:-:S05]  /*42d0*/  IMAD.SHL.U32 R11, R11, 0x8, RZ ;  /* 0x000000080b0b7824 */ /* 0x000fca00078e00ff */
[----:B------:R-:W-:-:S04]  /*42e0*/  LOP3.LUT R12, R31, 0x38, R11, 0xf8, !PT ;  /* 0x000000381f0c7812 */ /* 0x000fc800078ef80b */
[----:B------:R-:W-:Y:S01]  /*42f0*/  LOP3.LUT R12, R12, R65, RZ, 0x3c, !PT ;  /* 0x000000410c0c7212 */ /* 0x000fe200078e3cff */
[----:B----4-:R-:W-:-:S05]  /*4300*/  VIADD R15, R15, 0xffffff80 ;  /* 0xffffff800f0f7836 */ /* 0x010fca0000000000 */
        /* <DEDUP_REMOVED lines=11> */
[--C-:B------:R-:W-:Y:S02]  /*43c0*/  SHF.R.U64 R119, R36, 0x10, R37.reuse ;  /* 0x0000001024777819 */ /* 0x100fe40000001225 */
[----:B------:R-:W-:Y:S02]  /*43d0*/  SHF.R.U32.HI R36, RZ, 0x10, R37 ;  /* 0x00000010ff247819 */ /* 0x000fe40000011625 */
[--C-:B------:R-:W-:Y:S02]  /*43e0*/  SHF.R.U64 R121, R32, 0x10, R33.reuse ;  /* 0x0000001020797819 */ /* 0x100fe40000001221 */
[----:B------:R-:W-:Y:S01]  /*43f0*/  SHF.R.U32.HI R112, RZ, 0x10, R33 ;  /* 0x00000010ff707819 */ /* 0x000fe20000011621 */
[--C-:B---3--:R-:W-:Y:S01]  /*4400*/  HADD2.F32 R33, -RZ, R49.reuse.H0_H0 ;  /* 0x20000031ff217230 */ /* 0x108fe20000004100 */
[--C-:B------:R-:W-:Y:S01]  /*4410*/  SHF.R.U64 R120, R34, 0x10, R35.reuse ;  /* 0x0000001022787819 */ /* 0x100fe20000001223 */
[----:B------:R-:W-:Y:S01]  /*4420*/  HADD2.F32 R49, -RZ, R49.H1_H1 ;  /* 0x30000031ff317230 */ /* 0x000fe20000004100 */
[----:B------:R-:W-:Y:S01]  /*4430*/  SHF.R.U32.HI R115, RZ, 0x10, R35 ;  /* 0x00000010ff737819 */ /* 0x000fe20000011623 */
[----:B------:R-:W-:Y:S01]  /*4440*/  HADD2.F32 R35, -RZ, R113.H1_H1 ;  /* 0x30000071ff237230 */ /* 0x000fe20000004100 */
[----:B--2---:R-:W-:Y:S01]  /*4450*/  MOV R32, R14 ;  /* 0x0000000e00207202 */ /* 0x004fe20000000f00 */
[----:B------:R-:W-:Y:S01]  /*4460*/  HADD2.F32 R14, -RZ, R13.H0_H0 ;  /* 0x2000000dff0e7230 */ /* 0x000fe20000004100 */
[----:B------:R-:W-:Y:S01]  /*4470*/  SHF.R.U64 R118, R38, 0x10, R39 ;  /* 0x0000001026767819 */ /* 0x000fe20000001227 */
[----:B------:R-:W-:-:S02]  /*4480*/  HADD2.F32 R38, -RZ, R36.H0_H0 ;  /* 0x20000024ff267230 */ /* 0x000fc40000004100 */
[-C--:B------:R-:W-:Y:S01]  /*4490*/  FMUL.FTZ R37, R33, R35.reuse ;  /* 0x0000002321257220 */ /* 0x080fe20000410000 */
[----:B------:R-:W-:Y:S01]  /*44a0*/  HADD2.F32 R13, -RZ, R13.H1_H1 ;  /* 0x3000000dff0d7230 */ /* 0x000fe20000004100 */
[----:B------:R-:W-:Y:S01]  /*44b0*/  SHF.R.U32.HI R39, RZ, 0x10, R39 ;  /* 0x00000010ff277819 */ /* 0x000fe20000011627 */
[----:B------:R-:W-:Y:S02]  /*44c0*/  HADD2.F32 R34, -RZ, R113.H0_H0 ;  /* 0x20000071ff227230 */ /* 0x000fe40000004100 */
[-C--:B------:R-:W-:Y:S01]  /*44d0*/  FMUL.FTZ R114, R49, R38.reuse ;  /* 0x0000002631727220 */ /* 0x080fe20000410000 */
[----:B------:R-:W-:Y:S02]  /*44e0*/  HADD2.F32 R36, -RZ, R112.H0_H0 ;  /* 0x20000070ff247230 */ /* 0x000fe40000004100 */
[----:B------:R-:W-:Y:S01]  /*44f0*/  FMUL.FTZ R116, R13, R38 ;  /* 0x000000260d747220 */ /* 0x000fe20000410000 */
[C---:B------:R-:W-:Y:S01]  /*4500*/  FMUL.FTZ R112, R14.reuse, R35 ;  /* 0x000000230e707220 */ /* 0x040fe20000410000 */
[----:B------:R-:W-:Y:S01]  /*4510*/  FFMA.FTZ R38, R14, R34, -R37 ;  /* 0x000000220e267223 */ /* 0x000fe20000010825 */
[----:B------:R-:W-:-:S02]  /*4520*/  HADD2.F32 R35, -RZ, R117.H1_H1 ;  /* 0x30000075ff237230 */ /* 0x000fc40000004100 */
[-C--:B------:R-:W-:Y:S01]  /*4530*/  FFMA.FTZ R113, R13, R36.reuse, -R114 ;  /* 0x000000240d717223 */ /* 0x080fe20000010872 */
[----:B------:R-:W-:Y:S01]  /*4540*/  FFMA.FTZ R49, R49, R36, R116 ;  /* 0x0000002431317223 */ /* 0x000fe20000010074 */
[--C-:B------:R-:W-:Y:S02]  /*4550*/  HADD2.F32 R14, -RZ, R51.reuse.H0_H0 ;  /* 0x20000033ff0e7230 */ /* 0x100fe40000004100 */
[----:B------:R-:W-:Y:S01]  /*4560*/  FFMA.FTZ R112, R33, R34, R112 ;  /* 0x0000002221707223 */ /* 0x000fe20000010070 */
[----:B------:R-:W-:Y:S02]  /*4570*/  HADD2.F32 R51, -RZ, R51.H1_H1 ;  /* 0x30000033ff337230 */ /* 0x000fe40000004100 */
[----:B------:R-:W-:Y:S02]  /*4580*/  HADD2.F32 R13, -RZ, R15.H0_H0 ;  /* 0x2000000fff0d7230 */ /* 0x000fe40000004100 */
[----:B------:R-:W-:Y:S01]  /*4590*/  FMUL.FTZ R114, R14, R35 ;  /* 0x000000230e727220 */ /* 0x000fe20000410000 */
[----:B------:R-:W-:Y:S01]  /*45a0*/  HADD2.F32 R36, -RZ, R39.H0_H0 ;  /* 0x20000027ff247230 */ /* 0x000fe20000004100 */
[----:B------:R-:W-:Y:S01]  /*45b0*/  F2FP.F16.F32.PACK_AB R49, R49, R112 ;  /* 0x000000703131723e */ /* 0x000fe200000000ff */
[----:B------:R-:W-:-:S02]  /*45c0*/  HADD2.F32 R15, -RZ, R15.H1_H1 ;  /* 0x3000000fff0f7230 */ /* 0x000fc40000004100 */
[----:B------:R-:W-:Y:S01]  /*45d0*/  FMUL.FTZ R35, R13, R35 ;  /* 0x000000230d237220 */ /* 0x000fe20000410000 */
[----:B------:R-:W-:Y:S02]  /*45e0*/  HADD2.F32 R33, -RZ, R117.H0_H0 ;  /* 0x20000075ff217230 */ /* 0x000fe40000004100 */
[-C--:B------:R-:W-:Y:S01]  /*45f0*/  FMUL.FTZ R116, R51, R36.reuse ;  /* 0x0000002433747220 */ /* 0x080fe20000410000 */
[----:B------:R-:W-:Y:S02]  /*4600*/  HADD2.F32 R34, -RZ, R115.H0_H0 ;  /* 0x20000073ff227230 */ /* 0x000fe40000004100 */
[----:B------:R-:W-:Y:S01]  /*4610*/  FMUL.FTZ R36, R15, R36 ;  /* 0x000000240f247220 */ /* 0x000fe20000410000 */
[-C--:B------:R-:W-:Y:S01]  /*4620*/  FFMA.FTZ R115, R14, R33.reuse, R35 ;  /* 0x000000210e737223 */ /* 0x080fe20000010023 */
[----:B------:R-:W-:Y:S01]  /*4630*/  FFMA.FTZ R114, R13, R33, -R114 ;  /* 0x000000210d727223 */ /* 0x000fe20000010872 */
[-C--:B------:R-:W-:Y:S01]  /*4640*/  FFMA.FTZ R117, R15, R34.reuse, -R116 ;  /* 0x000000220f757223 */ /* 0x080fe20000010874 */
[----:B------:R-:W-:Y:S01]  /*4650*/  FFMA.FTZ R116, R51, R34, R36 ;  /* 0x0000002233747223 */ /* 0x000fe20000010024 */
[----:B------:R-:W-:-:S02]  /*4660*/  HADD2.F32 R14, -RZ, R48.H0_H0 ;  /* 0x20000030ff0e7230 */ /* 0x000fc40000004100 */
[----:B------:R-:W-:Y:S02]  /*4670*/  HADD2.F32 R34, -RZ, R123.H1_H1 ;  /* 0x3000007bff227230 */ /* 0x000fe40000004100 */
[----:B------:R-:W-:Y:S02]  /*4680*/  HADD2.F32 R35, -RZ, R119.H0_H0 ;  /* 0x20000077ff237230 */ /* 0x000fe40000004100 */
[----:B------:R-:W-:Y:S02]  /*4690*/  HADD2.F32 R13, -RZ, R12.H0_H0 ;  /* 0x2000000cff0d7230 */ /* 0x000fe40000004100 */
[-C--:B------:R-:W-:Y:S01]  /*46a0*/  FMUL.FTZ R36, R14, R34.reuse ;  /* 0x000000220e247220 */ /* 0x080fe20000410000 */
[----:B------:R-:W-:Y:S02]  /*46b0*/  HADD2.F32 R48, -RZ, R48.H1_H1 ;  /* 0x30000030ff307230 */ /* 0x000fe40000004100 */
[----:B------:R-:W-:Y:S02]  /*46c0*/  HADD2.F32 R12, -RZ, R12.H1_H1 ;  /* 0x3000000cff0c7230 */ /* 0x000fe40000004100 */
[----:B------:R-:W-:Y:S01]  /*46d0*/  FMUL.FTZ R37, R13, R34 ;  /* 0x000000220d257220 */ /* 0x000fe20000410000 */
[----:B------:R-:W-:-:S02]  /*46e0*/  HADD2.F32 R15, -RZ, R123.H0_H0 ;  /* 0x2000007bff0f7230 */ /* 0x000fc40000004100 */
[-C--:B------:R-:W-:Y:S01]  /*46f0*/  FMUL.FTZ R39, R48, R35.reuse ;  /* 0x0000002330277220 */ /* 0x080fe20000410000 */
[----:B------:R-:W-:Y:S02]  /*4700*/  HADD2.F32 R33, -RZ, R121.H0_H0 ;  /* 0x20000079ff217230 */ /* 0x000fe40000004100 */
[----:B------:R-:W-:Y:S01]  /*4710*/  FMUL.FTZ R35, R12, R35 ;  /* 0x000000230c237220 */ /* 0x000fe20000410000 */
[-C--:B------:R-:W-:Y:S01]  /*4720*/  FFMA.FTZ R36, R13, R15.reuse, -R36 ;  /* 0x0000000f0d247223 */ /* 0x080fe20000010824 */
[----:B------:R-:W-:Y:S01]  /*4730*/  FFMA.FTZ R37, R14, R15, R37 ;  /* 0x0000000f0e257223 */ /* 0x000fe20000010025 */
[-C--:B------:R-:W-:Y:S01]  /*4740*/  FFMA.FTZ R39, R12, R33.reuse, -R39 ;  /* 0x000000210c277223 */ /* 0x080fe20000010827 */
[----:B------:R-:W-:Y:S01]  /*4750*/  FFMA.FTZ R48, R48, R33, R35 ;  /* 0x0000002130307223 */ /* 0x000fe20000010023 */
[----:B------:R-:W-:Y:S02]  /*4760*/  HADD2.F32 R13, -RZ, R50.H0_H0 ;  /* 0x20000032ff0d7230 */ /* 0x000fe40000004100 */
[----:B------:R-:W-:-:S02]  /*4770*/  HADD2.F32 R14, -RZ, R111.H0_H0 ;  /* 0x2000006fff0e7230 */ /* 0x000fc40000004100 */
[----:B------:R-:W-:Y:S01]  /*4780*/  HADD2.F32 R33, -RZ, R118.H0_H0 ;  /* 0x20000076ff217230 */ /* 0x000fe20000004100 */
[----:B------:R-:W-:Y:S01]  /*4790*/  F2FP.F16.F32.PACK_AB R48, R48, R37 ;  /* 0x000000253030723e */ /* 0x000fe200000000ff */
[----:B------:R-:W-:Y:S02]  /*47a0*/  HADD2.F32 R12, -RZ, R32.H0_H0 ;  /* 0x20000020ff0c7230 */ /* 0x000fe40000004100 */
[----:B------:R-:W-:Y:S02]  /*47b0*/  HADD2.F32 R50, -RZ, R50.H1_H1 ;  /* 0x30000032ff327230 */ /* 0x000fe40000004100 */
[----:B------:R-:W-:Y:S02]  /*47c0*/  HADD2.F32 R111, -RZ, R111.H1_H1 ;  /* 0x3000006fff6f7230 */ /* 0x000fe40000004100 */
[----:B------:R-:W-:Y:S02]  /*47d0*/  HADD2.F32 R32, -RZ, R32.H1_H1 ;  /* 0x30000020ff207230 */ /* 0x000fe40000004100 */
[----:B------:R-:W-:Y:S01]  /*47e0*/  FMUL.FTZ R51, R50, R33 ;  /* 0x0000002132337220 */ /* 0x000fe20000410000 */
[----:B------:R-:W-:-:S02]  /*47f0*/  HADD2.F32 R15, -RZ, R120.H0_H0 ;  /* 0x20000078ff0f7230 */ /* 0x000fc40000004100 */
[CC--:B------:R-:W-:Y:S01]  /*4800*/  FMUL.FTZ R35, R13.reuse, R111.reuse ;  /* 0x0000006f0d237220 */ /* 0x0c0fe20000410000 */
[----:B------:R-:W-:Y:S01]  /*4810*/  FMUL.FTZ R34, R12, R111 ;  /* 0x0000006f0c227220 */ /* 0x000fe20000410000 */
[----:B------:R-:W-:Y:S02]  /*4820*/  FMUL.FTZ R33, R32, R33 ;  /* 0x0000002120217220 */ /* 0x000fe40000410000 */
[-C--:B------:R-:W-:Y:S01]  /*4830*/  FFMA.FTZ R35, R12, R14.reuse, -R35 ;  /* 0x0000000e0c237223 */ /* 0x080fe20000010823 */
[----:B------:R-:W-:Y:S01]  /*4840*/  FFMA.FTZ R34, R13, R14, R34 ;  /* 0x0000000e0d227223 */ /* 0x000fe20000010022 */
[-C--:B------:R-:W-:Y:S01]  /*4850*/  FFMA.FTZ R32, R32, R15.reuse, -R51 ;  /* 0x0000000f20207223 */ /* 0x080fe20000010833 */
[----:B------:R-:W-:Y:S01]  /*4860*/  FFMA.FTZ R33, R50, R15, R33 ;  /* 0x0000000f32217223 */ /* 0x000fe20000010021 */
[----:B------:R-:W-:Y:S02]  /*4870*/  F2FP.F16.F32.PACK_AB R13, R113, R38 ;  /* 0x00000026710d723e */ /* 0x000fe400000000ff */
[----:B------:R-:W-:-:S02]  /*4880*/  F2FP.F16.F32.PACK_AB R15, R117, R114 ;  /* 0x00000072750f723e */ /* 0x000fc400000000ff */
[----:B------:R-:W-:Y:S02]  /*4890*/  F2FP.F16.F32.PACK_AB R51, R116, R115 ;  /* 0x000000737433723e */ /* 0x000fe400000000ff */
[----:B------:R-:W-:Y:S02]  /*48a0*/  F2FP.F16.F32.PACK_AB R12, R39, R36 ;  /* 0x00000024270c723e */ /* 0x000fe400000000ff */
[----:B------:R-:W-:Y:S02]  /*48b0*/  F2FP.F16.F32.PACK_AB R14, R32, R35 ;  /* 0x00000023200e723e */ /* 0x000fe400000000ff */
[----:B------:R-:W-:-:S07]  /*48c0*/  F2FP.F16.F32.PACK_AB R50, R33, R34 ;  /* 0x000000222132723e */ /* 0x000fce00000000ff */
.L_x_2882:
[----:B------:R-:W-:Y:S05]  /*48d0*/  BSYNC B2 ;  /* 0x0000000000027941 */ /* 0x000fea0003800000 */
.L_x_2881:
[----:B------:R-:W-:Y:S01]  /*48e0*/  ISETP.GE.AND P3, PT, R11, R106, PT ;  /* 0x0000006a0b00720c */ /* 0x000fe20003f66270 */
[----:B--2---:R4:W-:-:S12]  /*48f0*/  ST.E.128 desc[UR54][R96.64], R12 ;  /* 0x0000000c60007985 */ /* 0x0049d8000c101d36 */
[----:B------:R-:W-:-:S05]  /*4900*/  @!P3 IMAD.WIDE R104, R11, 0x2, R104 ;  /* 0x000000020b68b825 */ /* 0x000fca00078e0268 */
[----:B---3--:R4:W-:Y:S02]  /*4910*/  @!P3 ST.E.128 desc[UR54][R104.64], R48 ;  /* 0x000000306800b985 */ /* 0x0089e4000c101d36 */
.L_x_2880:
[----:B------:R-:W-:Y:S05]  /*4920*/  BSYNC B1 ;  /* 0x0000000000017941 */ /* 0x000fea0003800000 */
.L_x_2879:
[----:B------:R-:W-:-:S03]  /*4930*/  UMOV UR4, 0xffffffff ;  /* 0xffffffff00047882 */ /* 0x000fc60000000000 */
[----:B------:R-:W-:Y:S05]  /*4940*/  BRA.DIV UR4, `(.L_x_2883) ;  /* 0x000001ce04a07947 */ /* 0x000fea000b800000 */
[----:B------:R0:W0:Y:S04]  /*4950*/  SHFL.IDX PT, R37, R94, 0x1, 0x1c1f ;  /* 0x003c1f005e257f89 */ /* 0x00002800000e0000 */
[----:B------:R0:W0:Y:S02]  /*4960*/  SHFL.IDX PT, R36, R93, 0x1, 0x1c1f ;  /* 0x003c1f005d247f89 */ /* 0x00002400000e0000 */
.L_x_3205:
[----:B------:R-:W-:-:S05]  /*4970*/  VIADD R11, R205, 0x40 ;  /* 0x00000040cd0b7836 */ /* 0x000fca0000000000 */
[----:B------:R-:W-:-:S13]  /*4980*/  ISETP.GE.OR P3, PT, R11, R98, P0 ;  /* 0x000000620b00720c */ /* 0x000fda0000766670 */
[----:B------:R-:W-:Y:S05]  /*4990*/  @P3 BRA `(.L_x_2868) ;  /* 0x0000000800f43947 */ /* 0x000fea0003800000 */
[----:B----4-:R-:W4:Y:S01]  /*49a0*/  LDL R13, [R1+0xc] ;  /* 0x00000c00010d7983 */ /* 0x010f220000100800 */
[----:B------:R-:W-:Y:S01]  /*49b0*/  ISETP.NE.AND P4, PT, R91, RZ, PT ;  /* 0x000000ff5b00720c */ /* 0x000fe20003f85270 */
[C---:B---3--:R-:W-:Y:S01]  /*49c0*/  VIADD R14, R205.reuse, 0x40 ;  /* 0x00000040cd0e7836 */ /* 0x048fe20000000000 */
[----:B0-----:R-:W-:Y:S01]  /*49d0*/  LEA R38, P3, R78, R36, 0x1 ;  /* 0x000000244e267211 */ /* 0x001fe200078608ff */
[----:B------:R-:W-:Y:S01]  /*49e0*/  VIADD R12, R205, 0x40 ;  /* 0x00000040cd0c7836 */ /* 0x000fe20000000000 */
[----:B------:R-:W-:Y:S01]  /*49f0*/  SEL R108, R67, R108, !P4 ;  /* 0x0000006c436c7207 */ /* 0x000fe20006000000 */
[----:B------:R-:W-:Y:S01]  /*4a00*/  IMAD.SHL.U32 R14, R14, 0x40, RZ ;  /* 0x000000400e0e7824 */ /* 0x000fe200078e00ff */
[----:B------:R-:W-:Y:S01]  /*4a10*/  BSSY B1, `(.L_x_2884) ;  /* 0x000006a000017945 */ /* 0x000fe20003800000 */
[----:B------:R-:W-:Y:S01]  /*4a20*/  IMAD.SHL.U32 R12, R12, 0x40, RZ ;  /* 0x000000400c0c7824 */ /* 0x000fe200078e00ff */
[----:B------:R-:W-:Y:S02]  /*4a30*/  SHF.R.S32.HI R11, RZ, 0x1f, R108 ;  /* 0x0000001fff0b7819 */ /* 0x000fe4000001146c */
[----:B------:R-:W-:-:S02]  /*4a40*/  LOP3.LUT R14, R14, 0x1c0, RZ, 0xc0, !PT ;  /* 0x000001c00e0e7812 */ /* 0x000fc400078ec0ff */
[----:B------:R-:W-:Y:S02]  /*4a50*/  LEA.HI R108, R11, R108, RZ, 0x4 ;  /* 0x0000006c0b6c7211 */ /* 0x000fe400078f20ff */
[----:B------:R-:W-:Y:S02]  /*4a60*/  LOP3.LUT R12, R12, 0x1c0, RZ, 0xc0, !PT ;  /* 0x000001c00c0c7812 */ /* 0x000fe400078ec0ff */
[----:B------:R-:W-:Y:S02]  /*4a70*/  LEA.HI.SX32 R11, R108, R77, 0x1c ;  /* 0x0000004d6c0b7211 */ /* 0x000fe400078fe2ff */
[----:B------:R-:W-:Y:S02]  /*4a80*/  SHF.R.U32.HI R14, RZ, 0x3, R14 ;  /* 0x00000003ff0e7819 */ /* 0x000fe4000001160e */
[----:B------:R-:W-:Y:S01]  /*4a90*/  LEA.HI.X R39, R78, R37, R79, 0x1, P3 ;  /* 0x000000254e277211 */ /* 0x000fe200018f0c4f */
[----:B------:R-:W-:-:S05]  /*4aa0*/  IMAD.SHL.U32 R11, R11, 0x8, RZ ;  /* 0x000000080b0b7824 */ /* 0x000fca00078e00ff */
[----:B------:R-:W-:-:S04]  /*4ab0*/  LOP3.LUT R12, R12, 0x38, R11, 0xf8, !PT ;  /* 0x000000380c0c7812 */ /* 0x000fc800078ef80b */
[----:B------:R-:W-:-:S05]  /*4ac0*/  LOP3.LUT R12, R12, R14, RZ, 0x3c, !PT ;  /* 0x0000000e0c0c7212 */ /* 0x000fca00078e3cff */
[----:B----4-:R-:W-:Y:S02]  /*4ad0*/  IMAD.IADD R14, R13, 0x1, R12 ;  /* 0x000000010d0e7824 */ /* 0x010fe400078e020c */
[C---:B------:R-:W-:Y:S02]  /*4ae0*/  IMAD R12, R19.reuse, 0x1800, R81 ;  /* 0x00001800130c7824 */ /* 0x040fe400078e0251 */
[----:B------:R-:W-:Y:S02]  /*4af0*/  IMAD R14, R19, 0x1800, R14 ;  /* 0x00001800130e7824 */ /* 0x000fe400078e020e */
[--C-:B------:R-:W-:Y:S02]  /*4b00*/  IMAD R12, R12, 0x2, R23.reuse ;  /* 0x000000020c0c7824 */ /* 0x100fe400078e0217 */
[----:B------:R-:W-:-:S04]  /*4b10*/  IMAD R32, R14, 0x2, R23 ;  /* 0x000000020e207824 */ /* 0x000fc800078e0217 */
[----:B------:R-:W0:Y:S04]  /*4b20*/  LDS.128 R12, [R12+0x1c400] ;  /* 0x01c400000c0c7984 */ /* 0x000e280000000c00 */
[----:B------:R-:W3:Y:S01]  /*4b30*/  LDS.128 R32, [R32+0x1c400] ;  /* 0x01c4000020207984 */ /* 0x000ee20000000c00 */
[----:B------:R-:W-:Y:S05]  /*4b40*/  @P1 BRA `(.L_x_2885) ;  /* 0x0000000400581947 */ /* 0x000fea0003800000 */
[--C-:B------:R-:W-:Y:S02]  /*4b50*/  SHF.R.U64 R97, R44, 0x10, R45.reuse ;  /* 0x000000102c617819 */ /* 0x100fe4000000122d */
[----:B------:R-:W-:Y:S01]  /*4b60*/  SHF.R.U32.HI R44, RZ, 0x10, R45 ;  /* 0x00000010ff2c7819 */ /* 0x000fe2000001162d */
[----:B------:R-:W-:Y:S01]  /*4b70*/  HADD2.F32 R45, -RZ, R110.H1_H1 ;  /* 0x3000006eff2d7230 */ /* 0x000fe20000004100 */
[--C-:B------:R-:W-:Y:S01]  /*4b80*/  SHF.R.U64 R105, R40, 0x10, R41.reuse ;  /* 0x0000001028697819 */ /* 0x100fe20000001229 */
[----:B---3--:R-:W-:Y:S01]  /*4b90*/  IMAD.MOV.U32 R40, RZ, RZ, R32 ;  /* 0x000000ffff287224 */ /* 0x008fe200078e0020 */
[----:B------:R-:W-:Y:S01]  /*4ba0*/  SHF.R.U32.HI R48, RZ, 0x10, R41 ;  /* 0x00000010ff307819 */ /* 0x000fe20000011629 */
[----:B0-----:R-:W-:Y:S01]  /*4bb0*/  IMAD.MOV.U32 R32, RZ, RZ, R14 ;  /* 0x000000ffff207224 */ /* 0x001fe200078e000e */
[----:B------:R-:W-:Y:S01]  /*4bc0*/  MOV R41, R34 ;  /* 0x0000002200297202 */ /* 0x000fe20000000f00 */
[--C-:B------:R-:W-:Y:S01]  /*4bd0*/  HADD2.F32 R34, -RZ, R33.reuse.H0_H0 ;  /* 0x20000021ff227230 */ /* 0x100fe20000004100 */
[----:B------:R-:W-:Y:S01]  /*4be0*/  SHF.R.U64 R104, R42, 0x10, R43 ;  /* 0x000000102a687819 */ /* 0x000fe2000000122b */
[----:B------:R-:W-:Y:S01]  /*4bf0*/  HADD2.F32 R33, -RZ, R33.H1_H1 ;  /* 0x30000021ff217230 */ /* 0x000fe20000004100 */
[----:B------:R-:W-:Y:S01]  /*4c00*/  SHF.R.U64 R96, R46, 0x10, R47 ;  /* 0x000000102e607819 */ /* 0x000fe2000000122f */
[--C-:B------:R-:W-:Y:S01]  /*4c10*/  HADD2.F32 R14, -RZ, R13.reuse.H0_H0 ;  /* 0x2000000dff0e7230 */ /* 0x100fe20000004100 */
[----:B------:R-:W-:Y:S01]  /*4c20*/  SHF.R.U32.HI R50, RZ, 0x10, R43 ;  /* 0x00000010ff327819 */ /* 0x000fe2000001162b */
[----:B------:R-:W-:Y:S01]  /*4c30*/  HADD2.F32 R44, -RZ, R44.H0_H0 ;  /* 0x2000002cff2c7230 */ /* 0x000fe20000004100 */
[----:B--2---:R-:W-:Y:S01]  /*4c40*/  SHF.R.U32.HI R49, RZ, 0x10, R47 ;  /* 0x00000010ff317819 */ /* 0x004fe2000001162f */
[----:B------:R-:W-:-:S02]  /*4c50*/  HADD2.F32 R13, -RZ, R13.H1_H1 ;  /* 0x3000000dff0d7230 */ /* 0x000fc40000004100 */
[-C--:B------:R-:W-:Y:S01]  /*4c60*/  FMUL.FTZ R47, R34, R45.reuse ;  /* 0x0000002d222f7220 */ /* 0x080fe20000410000 */
[----:B------:R-:W-:Y:S02]  /*4c70*/  HADD2.F32 R42, -RZ, R48.H0_H0 ;  /* 0x20000030ff2a7230 */ /* 0x000fe40000004100 */
[-C--:B------:R-:W-:Y:S01]  /*4c80*/  FMUL.FTZ R46, R33, R44.reuse ;  /* 0x0000002c212e7220 */ /* 0x080fe20000410000 */
[----:B------:R-:W-:Y:S02]  /*4c90*/  HADD2.F32 R43, -RZ, R107.H1_H1 ;  /* 0x3000006bff2b7230 */ /* 0x000fe40000004100 */
[C---:B------:R-:W-:Y:S01]  /*4ca0*/  FMUL.FTZ R44, R13.reuse, R44 ;  /* 0x0000002c0d2c7220 */ /* 0x040fe20000410000 */
[C---:B------:R-:W-:Y:S01]  /*4cb0*/  FMUL.FTZ R45, R14.reuse, R45 ;  /* 0x0000002d0e2d7220 */ /* 0x040fe20000410000 */
[-C--:B------:R-:W-:Y:S01]  /*4cc0*/  FFMA.FTZ R46, R13, R42.reuse, -R46 ;  /* 0x0000002a0d2e7223 */ /* 0x080fe2000001082e */
[----:B------:R-:W-:Y:S02]  /*4cd0*/  HADD2.F32 R13, -RZ, R15.H0_H0 ;  /* 0x2000000fff0d7230 */ /* 0x000fe40000004100 */
[----:B------:R-:W-:Y:S01]  /*4ce0*/  FFMA.FTZ R48, R33, R42, R44 ;  /* 0x0000002a21307223 */ /* 0x000fe2000001002c */
[----:B------:R-:W-:Y:S01]  /*4cf0*/  FFMA.FTZ R47, R14, R43, -R47 ;  /* 0x0000002b0e2f7223 */ /* 0x000fe2000001082f */
[----:B------:R-:W-:-:S02]  /*4d00*/  HADD2.F32 R42, -RZ, R109.H1_H1 ;  /* 0x3000006dff2a7230 */ /* 0x000fc40000004100 */
[----:B------:R-:W-:Y:S01]  /*4d10*/  FFMA.FTZ R45, R34, R43, R45 ;  /* 0x0000002b222d7223 */ /* 0x000fe2000001002d */
[----:B------:R-:W-:Y:S02]  /*4d20*/  HADD2.F32 R14, -RZ, R35.H0_H0 ;  /* 0x20000023ff0e7230 */ /* 0x000fe40000004100 */
[----:B------:R-:W-:Y:S02]  /*4d30*/  HADD2.F32 R33, -RZ, R103.H1_H1 ;  /* 0x30000067ff217230 */ /* 0x000fe40000004100 */
[----:B------:R-:W-:Y:S01]  /*4d40*/  FMUL.FTZ R43, R13, R42 ;  /* 0x0000002a0d2b7220 */ /* 0x000fe20000410000 */
[----:B------:R-:W-:Y:S01]  /*4d50*/  HADD2.F32 R35, -RZ, R35.H1_H1 ;  /* 0x30000023ff237230 */ /* 0x000fe20000004100 */
[----:B------:R-:W-:Y:S01]  /*4d60*/  F2FP.F16.F32.PACK_AB R45, R48, R45 ;  /* 0x0000002d302d723e */ /* 0x000fe200000000ff */
[----:B------:R-:W-:Y:S02]  /*4d70*/  HADD2.F32 R44, -RZ, R49.H0_H0 ;  /* 0x20000031ff2c7230 */ /* 0x000fe40000004100 */
[----:B------:R-:W-:Y:S01]  /*4d80*/  FFMA.FTZ R51, R14, R33, R43 ;  /* 0x000000210e337223 */ /* 0x000fe2000001002b */
[----:B------:R-:W-:-:S02]  /*4d90*/  HADD2.F32 R34, -RZ, R50.H0_H0 ;  /* 0x20000032ff227230 */ /* 0x000fc40000004100 */
[----:B------:R-:W-:Y:S01]  /*4da0*/  FMUL.FTZ R50, R14, R42 ;  /* 0x0000002a0e327220 */ /* 0x000fe20000410000 */
[----:B------:R-:W-:Y:S02]  /*4db0*/  HADD2.F32 R15, -RZ, R15.H1_H1 ;  /* 0x3000000fff0f7230 */ /* 0x000fe40000004100 */
[-C--:B------:R-:W-:Y:S01]  /*4dc0*/  FMUL.FTZ R42, R35, R44.reuse ;  /* 0x0000002c232a7220 */ /* 0x080fe20000410000 */
[----:B------:R-:W-:Y:S02]  /*4dd0*/  HADD2.F32 R14, -RZ, R40.H0_H0 ;  /* 0x20000028ff0e7230 */ /* 0x000fe40000004100 */
[----:B------:R-:W-:Y:S01]  /*4de0*/  FFMA.FTZ R50, R13, R33, -R50 ;  /* 0x000000210d327223 */ /* 0x000fe20000010832 */
[----:B------:R-:W-:Y:S02]  /*4df0*/  HADD2.F32 R110, -RZ, R110.H0_H0 ;  /* 0x2000006eff6e7230 */ /* 0x000fe40000004100 */
[----:B------:R-:W-:Y:S01]  /*4e00*/  FMUL.FTZ R44, R15, R44 ;  /* 0x0000002c0f2c7220 */ /* 0x000fe20000410000 */
[----:B------:R-:W-:-:S02]  /*4e10*/  HADD2.F32 R33, -RZ, R97.H0_H0 ;  /* 0x20000061ff217230 */ /* 0x000fc40000004100 */
[-C--:B------:R-:W-:Y:S01]  /*4e20*/  FFMA.FTZ R93, R15, R34.reuse, -R42 ;  /* 0x000000220f5d7223 */ /* 0x080fe2000001082a */
[----:B------:R-:W-:Y:S02]  /*4e30*/  HADD2.F32 R13, -RZ, R12.H0_H0 ;  /* 0x2000000cff0d7230 */ /* 0x000fe40000004100 */
[----:B------:R-:W-:Y:S01]  /*4e40*/  FFMA.FTZ R94, R35, R34, R44 ;  /* 0x00000022235e7223 */ /* 0x000fe2000001002c */
[----:B------:R-:W-:Y:S02]  /*4e50*/  HADD2.F32 R40, -RZ, R40.H1_H1 ;  /* 0x30000028ff287230 */ /* 0x000fe40000004100 */
[-C--:B------:R-:W-:Y:S01]  /*4e60*/  FMUL.FTZ R34, R14, R110.reuse ;  /* 0x0000006e0e227220 */ /* 0x080fe20000410000 */
[----:B------:R-:W-:Y:S02]  /*4e70*/  HADD2.F32 R12, -RZ, R12.H1_H1 ;  /* 0x3000000cff0c7230 */ /* 0x000fe40000004100 */
[----:B------:R-:W-:Y:S01]  /*4e80*/  FMUL.FTZ R35, R13, R110 ;  /* 0x0000006e0d237220 */ /* 0x000fe20000410000 */
[----:B------:R-:W-:-:S02]  /*4e90*/  HADD2.F32 R107, -RZ, R107.H0_H0 ;  /* 0x2000006bff6b7230 */ /* 0x000fc40000004100 */
[-C--:B------:R-:W-:Y:S01]  /*4ea0*/  FMUL.FTZ R43, R40, R33.reuse ;  /* 0x00000021282b7220 */ /* 0x080fe20000410000 */
[----:B------:R-:W-:Y:S02]  /*4eb0*/  HADD2.F32 R15, -RZ, R105.H0_H0 ;  /* 0x20000069ff0f7230 */ /* 0x000fe40000004100 */
[C---:B------:R-:W-:Y:S01]  /*4ec0*/  FMUL.FTZ R33, R12.reuse, R33 ;  /* 0x000000210c217220 */ /* 0x040fe20000410000 */
[----:B------:R-:W-:Y:S02]  /*4ed0*/  HADD2.F32 R109, -RZ, R109.H0_H0 ;  /* 0x2000006dff6d7230 */ /* 0x000fe40000004100 */
[----:B------:R-:W-:Y:S01]  /*4ee0*/  FFMA.FTZ R34, R13, R107, -R34 ;  /* 0x0000006b0d227223 */ /* 0x000fe20000010822 */
[----:B------:R-:W-:Y:S02]  /*4ef0*/  HADD2.F32 R13, -RZ, R41.H0_H0 ;  /* 0x20000029ff0d7230 */ /* 0x000fe40000004100 */
[-C--:B------:R-:W-:Y:S01]  /*4f00*/  FFMA.FTZ R43, R12, R15.reuse, -R43 ;  /* 0x0000000f0c2b7223 */ /* 0x080fe2000001082b */
[----:B------:R-:W-:Y:S01]  /*4f10*/  FFMA.FTZ R40, R40, R15, R33 ;  /* 0x0000000f28287223 */ /* 0x000fe20000010021 */
[----:B------:R-:W-:-:S02]  /*4f20*/  HADD2.F32 R12, -RZ, R32.H0_H0 ;  /* 0x20000020ff0c7230 */ /* 0x000fc40000004100 */
[----:B------:R-:W-:Y:S01]  /*4f30*/  FFMA.FTZ R35, R14, R107, R35 ;  /* 0x0000006b0e237223 */ /* 0x000fe20000010023 */
[----:B------:R-:W-:Y:S02]  /*4f40*/  HADD2.F32 R15, -RZ, R96.H0_H0 ;  /* 0x20000060ff0f7230 */ /* 0x000fe40000004100 */
[-C--:B------:R-:W-:Y:S01]  /*4f50*/  FMUL.FTZ R33, R13, R109.reuse ;  /* 0x0000006d0d217220 */ /* 0x080fe20000410000 */
[----:B------:R-:W-:Y:S02]  /*4f60*/  HADD2.F32 R41, -RZ, R41.H1_H1 ;  /* 0x30000029ff297230 */ /* 0x000fe40000004100 */
[----:B------:R-:W-:Y:S01]  /*4f70*/  FMUL.FTZ R42, R12, R109 ;  /* 0x0000006d0c2a7220 */ /* 0x000fe20000410000 */
[----:B------:R-:W-:Y:S01]  /*4f80*/  HADD2.F32 R32, -RZ, R32.H1_H1 ;  /* 0x30000020ff207230 */ /* 0x000fe20000004100 */
[----:B------:R-:W-:Y:S01]  /*4f90*/  F2FP.F16.F32.PACK_AB R51, R94, R51 ;  /* 0x000000335e33723e */ /* 0x000fe200000000ff */
[----:B------:R-:W-:Y:S02]  /*4fa0*/  HADD2.F32 R103, -RZ, R103.H0_H0 ;  /* 0x20000067ff677230 */ /* 0x000fe40000004100 */
[----:B------:R-:W-:Y:S01]  /*4fb0*/  FMUL.FTZ R49, R41, R15 ;  /* 0x0000000f29317220 */ /* 0x000fe20000410000 */
[----:B------:R-:W-:-:S02]  /*4fc0*/  HADD2.F32 R14, -RZ, R104.H0_H0 ;  /* 0x20000068ff0e7230 */ /* 0x000fc40000004100 */
        /* <DEDUP_REMOVED lines=8> */
[----:B------:R-:W-:Y:S02]  /*5050*/  F2FP.F16.F32.PACK_AB R12, R43, R34 ;  /* 0x000000222b0c723e */ /* 0x000fe400000000ff */
[----:B------:R-:W-:Y:S01]  /*5060*/  F2FP.F16.F32.PACK_AB R14, R32, R33 ;  /* 0x00000021200e723e */ /* 0x000fe200000000ff */
[----:B------:R-:W-:Y:S01]  /*5070*/  IMAD.MOV.U32 R32, RZ, RZ, R44 ;  /* 0x000000ffff207224 */ /* 0x000fe200078e002c */
[----:B------:R-:W-:Y:S01]  /*5080*/  F2FP.F16.F32.PACK_AB R13, R46, R47 ;  /* 0x0000002f2e0d723e */ /* 0x000fe200000000ff */
[----:B------:R-:W-:Y:S01]  /*5090*/  IMAD.MOV.U32 R33, RZ, RZ, R45 ;  /* 0x000000ffff217224 */ /* 0x000fe200078e002d */
[----:B------:R-:W-:-:S07]  /*50a0*/  F2FP.F16.F32.PACK_AB R34, R41, R42 ;  /* 0x0000002a2922723e */ /* 0x000fce00000000ff */
.L_x_2885:
[----:B------:R-:W-:Y:S05]  /*50b0*/  BSYNC B1 ;  /* 0x0000000000017941 */ /* 0x000fea0003800000 */
.L_x_2884:
[----:B0-----:R0:W-:Y:S01]  /*50c0*/  ST.E.128 desc[UR54][R38.64], R12 ;  /* 0x0000000c26007985 */ /* 0x0011e2000c101d36 */
[----:B------:R-:W-:-:S13]  /*50d0*/  ISETP.GE.AND P1, PT, R11, R106, PT ;  /* 0x0000006a0b00720c */ /* 0x000fda0003f26270 */
[----:B------:R-:W-:Y:S05]  /*50e0*/  @P1 BRA `(.L_x_2868) ;  /* 0x0000000400201947 */ /* 0x000fea0003800000 */
[----:B0-----:R-:W-:-:S05]  /*50f0*/  IMAD.WIDE R12, R11, 0x2, R36 ;  /* 0x000000020b0c7825 */ /* 0x001fca00078e0224 */
[----:B---3--:R0:W-:Y:S01]  /*5100*/  ST.E.128 desc[UR54][R12.64], R32 ;  /* 0x000000200c007985 */ /* 0x0081e2000c101d36 */
[----:B------:R-:W-:Y:S05]  /*5110*/  BRA `(.L_x_2868) ;  /* 0x0000000400147947 */ /* 0x000fea0003800000 */
.L_x_2849:
[----:B------:R-:W-:-:S06]  /*5120*/  UISETP.NE.AND UP0, UPT, UR51, 0x3, UPT ;  /* 0x000000033300788c */ /* 0x000fcc000bf05270 */
[----:B------:R-:W-:-:S13]  /*5130*/  PLOP3.LUT P2, PT, PT, PT, UP0, 0x80, 0x0 ;  /* 0x000000000000781c */ /* 0x000fda0003f4f008 */
[----:B------:R-:W-:Y:S05]  /*5140*/  @!P2 BRA `(.L_x_2886) ;  /* 0x000000000004a947 */ /* 0x000fea0003800000 */
[----:B------:R-:W-:Y:S01]  /*5150*/  BPT.TRAP 0x1 ;  /* 0x000000040000795c */ /* 0x000fe20000300000 */
.L_x_2886:
[----:B------:R-:W-:Y:S01]  /*5160*/  IMAD R89, R19, 0x8, R23 ;  /* 0x0000000813597824 */ /* 0x000fe200078e0217 */
[----:B------:R-:W-:Y:S01]  /*5170*/  SHF.L.U32 R102, R212, 0x1f, RZ ;  /* 0x0000001fd4667819 */ /* 0x000fe200000006ff */
[----:B------:R-:W-:Y:S01]  /*5180*/  BSSY B1, `(.L_x_2887) ;  /* 0x0000004000017945 */ /* 0x000fe20003800000 */
[----:B------:R-:W-:Y:S02]  /*5190*/  SHF.R.S32.HI R99, RZ, 0x1f, R100 ;  /* 0x0000001fff637819 */ /* 0x000fe40000011464 */
[----:B------:R-:W0:Y:S02]  /*51a0*/  SYNCS.PHASECHK.TRANS64.TRYWAIT P1, [R89+URZ+0x22890], R102 ;  /* 0x02289066590075a7 */ /* 0x000e24000802017f */
[----:B0-----:R-:W-:Y:S05]  /*51b0*/  @!P1 BRA `(.L_x_2888) ;  /* 0x000001c400d09947 */ /* 0x001fea0003800000 */
.L_x_3206:
[----:B------:R-:W-:Y:S05]  /*51c0*/  BSYNC B1 ;  /* 0x0000000000017941 */ /* 0x000fea0003800000 */
.L_x_2887:
        /* <DEDUP_REMOVED lines=27> */
.L_x_3210:
        /* <DEDUP_REMOVED lines=13> */
.L_x_2891:
[----:B------:R-:W-:Y:S05]  /*5450*/  BSYNC B1 ;  /* 0x0000000000017941 */ /* 0x000fea0003800000 */
.L_x_2890:
[----:B------:R-:W-:-:S03]  /*5460*/  UMOV UR4, 0xffffffff ;  /* 0xffffffff00047882 */ /* 0x000fc60000000000 */
[----:B------:R-:W-:Y:S05]  /*5470*/  BRA.DIV UR4, `(.L_x_2892) ;  /* 0x000001c6047c7947 */ /* 0x000fea000b800000 */
[----:B--2---:R2:W0:Y:S04]  /*5480*/  SHFL.IDX PT, R33, R34, 0x1, 0x1c1f ;  /* 0x003c1f0022217f89 */ /* 0x00442800000e0000 */
[----:B---34-:R2:W3:Y:S02]  /*5490*/  SHFL.IDX PT, R14, R32, 0x1, 0x1c1f ;  /* 0x003c1f00200e7f89 */ /* 0x0184e400000e0000 */
.L_x_3214:
[----:B------:R-:W-:-:S13]  /*54a0*/  ISETP.GE.AND P1, PT, R35, 0x41, PT ;  /* 0x000000412300780c */ /* 0x000fda0003f26270 */
[----:B------:R-:W-:Y:S05]  /*54b0*/  @!P1 BRA `(.L_x_2868) ;  /* 0x00000000002c9947 */ /* 0x000fea0003800000 */
[----:B------:R-:W-:Y:S02]  /*54c0*/  ULDC UR4, c[0x0][0x2f4] ;  /* 0x0000bd0000047ab9 */ /* 0x000fe40000000800 */
[----:B------:R-:W-:-:S13]  /*54d0*/  ISETP.GE.AND P1, PT, R16, UR4, PT ;  /* 0x0000000410007c0c */ /* 0x000fda000bf26270 */
[----:B-123--:R-:W-:-:S04]  /*54e0*/  @!P1 LEA R34, P3, R16, R14, 0x1 ;  /* 0x0000000e10229211 */ /* 0x00efc800078608ff */
[----:B0-----:R-:W-:Y:S02]  /*54f0*/  @!P1 LEA.HI.X R35, R16, R33, R17, 0x1, P3 ;  /* 0x0000002110239211 */ /* 0x001fe400018f0c11 */
[----:B------:R-:W-:-:S13]  /*5500*/  ISETP.GE.AND P3, PT, R18, UR4, PT ;  /* 0x0000000412007c0c */ /* 0x000fda000bf66270 */
[C---:B------:R-:W-:Y:S02]  /*5510*/  @!P3 LEA R32, P4, R18.reuse, R14, 0x1 ;  /* 0x0000000e1220b211 */ /* 0x040fe400078808ff */
[----:B------:R-:W0:Y:S02]  /*5520*/  @!P1 LDS.128 R12, [R104+0x2000] ;  /* 0x00200000680c9984 */ /* 0x000e240000000c00 */
[----:B------:R-:W-:Y:S02]  /*5530*/  @!P3 LEA.HI.X R33, R18, R33, R207, 0x1, P4 ;  /* 0x000000211221b211 */ /* 0x000fe400020f0ccf */
[----:B0-----:R-:W-:Y:S04]  /*5540*/  @!P1 ST.E.128 desc[UR54][R34.64], R12 ;  /* 0x0000000c22009985 */ /* 0x001fe8000c101d36 */
[----:B------:R-:W0:Y:S04]  /*5550*/  @!P3 LDS.128 R12, [R103+0x2000] ;  /* 0x00200000670cb984 */ /* 0x000e280000000c00 */
[----:B0-----:R0:W-:Y:S02]  /*5560*/  @!P3 ST.E.128 desc[UR54][R32.64], R12 ;  /* 0x0000000c2000b985 */ /* 0x0011e4000c101d36 */
.L_x_2868:
[----:B------:R-:W-:Y:S05]  /*5570*/  BSYNC B0 ;  /* 0x0000000000007941 */ /* 0x000fea0003800000 */
.L_x_2848:
[----:B------:R-:W5:Y:S01]  /*5580*/  S2R R11, SR_TID.X ;  /* 0x00000000000b7919 */ /* 0x000f620000002100 */
[----:B------:R-:W-:Y:S01]  /*5590*/  @!PT LDS RZ, [RZ] ;  /* 0x00000000fffff984 */ /* 0x000fe20000000800 */
[----:B------:R-:W-:Y:S01]  /*55a0*/  @!PT LDS RZ, [RZ] ;  /* 0x00000000fffff984 */ /* 0x000fe20000000800 */
[----:B------:R-:W-:Y:S01]  /*55b0*/  @!PT LDS RZ, [RZ] ;  /* 0x00000000fffff984 */ /* 0x000fe20000000800 */
[----:B------:R-:W-:Y:S01]  /*55c0*/  @!PT LDS RZ, [RZ] ;  /* 0x00000000fffff984 */ /* 0x000fe20000000800 */
[----:B------:R4:W-:Y:S06]  /*55d0*/  MEMBAR.ALL.CTA ;  /* 0x0000000000007992 */ /* 0x0009ec0000008000 */
[----:B----4-:R-:W4:Y:S01]  /*55e0*/  FENCE.VIEW.ASYNC.S ;  /* 0x00000000000073c6 */ /* 0x010f220000000000 */
[----:B------:R-:W-:Y:S05]  /*55f0*/  WARPSYNC.ALL ;  /* 0x0000000000007948 */ /* 0x000fea0003800000 */
[----:B------:R-:W-:Y:S01]  /*5600*/  BSSY B0, `(.L_x_2893) ;  /* 0x0000009000007945 */ /* 0x000fe20003800000 */
[----:B-----5:R-:W-:Y:S01]  /*5610*/  LOP3.LUT R11, R11, 0x7f, RZ, 0xc0, !PT ;  /* 0x0000007f0b0b7812 */ /* 0x020fe200078ec0ff */
[----:B----4-:R4:W-:Y:S03]  /*5620*/  BAR.SYNC.DEFER_BLOCKING R63, 0x80 ;  /* 0x0002003f0000751d */ /* 0x0109e60000010000 */
[----:B------:R-:W-:-:S13]  /*5630*/  ISETP.NE.AND P1, PT, R11, RZ, PT ;  /* 0x000000ff0b00720c */ /* 0x000fda0003f25270 */
[----:B------:R-:W-:-:S05]  /*5640*/  @!P1 VIADD R11, R89, 0x228a0 ;  /* 0x000228a0590b9836 */ /* 0x000fca0000000000 */
[----:B------:R-:W-:-:S04]  /*5650*/  @!P1 PRMT R11, RZ, 0x654, R11 ;  /* 0x00000654ff0b9816 */ /* 0x000fc8000000000b */
[----:B------:R4:W-:Y:S01]  /*5660*/  @!P1 SYNCS.ARRIVE.TRANS64.RED.A1T0 RZ, [R11+URZ], RZ ;  /* 0x000000ff0bff99a7 */ /* 0x0009e2000810043f */
[----:B------:R-:W-:Y:S05]  /*5670*/  @!P2 BRA `(.L_x_2894) ;  /* 0x000000000004a947 */ /* 0x000fea0003800000 */
[----:B------:R-:W-:Y:S01]  /*5680*/  BPT.TRAP 0x1 ;  /* 0x000000040000795c */ /* 0x000fe20000300000 */
.L_x_2894:
[----:B------:R-:W-:Y:S05]  /*5690*/  BSYNC B0 ;  /* 0x0000000000007941 */ /* 0x000fea0003800000 */
.L_x_2893:
[----:B------:R-:W5:Y:S01]  /*56a0*/  SYNCS.PHASECHK.TRANS64.TRYWAIT P2, [R89+URZ+0x228b0], R102 ;  /* 0x0228b066590075a7 */ /* 0x000f62000804017f */
[----:B------:R-:W-:Y:S04]  /*56b0*/  BSSY B0, `(.L_x_2895) ;  /* 0x0000002000007945 */ /* 0x000fe80003800000 */
[----:B-----5:R-:W-:Y:S05]  /*56c0*/  @!P2 BRA `(.L_x_2896) ;  /* 0x000001c40030a947 */ /* 0x020fea0003800000 */
.L_x_3215:
[----:B------:R-:W-:Y:S05]  /*56d0*/  BSYNC B0 ;  /* 0x0000000000007941 */ /* 0x000fea0003800000 */
.L_x_2895:
[----:B------:R-:W-:Y:S01]  /*56e0*/  ULDC.64 UR4, c[0x0][0x328] ;  /* 0x0000ca0000047ab9 */ /* 0x000fe20000000a00 */
[----:B------:R-:W-:Y:S01]  /*56f0*/  IMAD.IADD R98, R98, 0x1, -R205 ;  /* 0x0000000162627824 */ /* 0x000fe200078e0acd */
[----:B------:R-:W-:Y:S01]  /*5700*/  BSSY B0, `(.L_x_2897) ;  /* 0x0000049000007945 */ /* 0x000fe20003800000 */
[----:B------:R-:W-:Y:S01]  /*5710*/  IMAD R99, R99, UR4, RZ ;  /* 0x0000000463637c24 */ /* 0x000fe2000f8e02ff */
[----:B------:R-:W-:Y:S01]  /*5720*/  SHF.R.S32.HI R46, RZ, 0x1f, R4 ;  /* 0x0000001fff2e7819 */ /* 0x000fe20000011404 */
[C---:B0-----:R-:W-:Y:S01]  /*5730*/  IMAD.WIDE.U32 R12, R100.reuse, UR4, RZ ;  /* 0x00000004640c7c25 */ /* 0x041fe2000f8e00ff */
[----:B------:R-:W-:Y:S02]  /*5740*/  SHF.R.S32.HI R48, RZ, 0x1f, R209 ;  /* 0x0000001fff307819 */ /* 0x000fe400000114d1 */
[----:B-1----:R-:W-:Y:S01]  /*5750*/  SHF.R.S32.HI R93, RZ, 0x1f, R208 ;  /* 0x0000001fff5d7819 */ /* 0x002fe200000114d0 */
[----:B------:R-:W-:Y:S01]  /*5760*/  IMAD R99, R100, UR5, R99 ;  /* 0x0000000564637c24 */ /* 0x000fe2000f8e0263 */
[----:B------:R-:W-:Y:S01]  /*5770*/  ULDC.64 UR4, c[0x0][0x338] ;  /* 0x0000ce0000047ab9 */ /* 0x000fe20000000a00 */
[----:B------:R-:W-:Y:S01]  /*5780*/  SHF.R.S32.HI R94, RZ, 0x1f, R211 ;  /* 0x0000001fff5e7819 */ /* 0x000fe200000114d3 */
[----:B---3--:R-:W-:Y:S01]  /*5790*/  IMAD R14, R95, UR4, RZ ;  /* 0x000000045f0e7c24 */ /* 0x008fe2000f8e02ff */
[----:B------:R-:W-:Y:S01]  /*57a0*/  SHF.R.S32.HI R95, RZ, 0x1f, R210 ;  /* 0x0000001fff5f7819 */ /* 0x000fe200000114d2 */
[----:B------:R-:W-:Y:S01]  /*57b0*/  IMAD.IADD R13, R13, 0x1, R99 ;  /* 0x000000010d0d7824 */ /* 0x000fe200078e0263 */
[----:B------:R-:W-:Y:S01]  /*57c0*/  SHF.R.S32.HI R96, RZ, 0x1f, R3 ;  /* 0x0000001fff607819 */ /* 0x000fe20000011403 */
[----:B----4-:R-:W-:-:S02]  /*57d0*/  IMAD R11, R101, UR5, R14 ;  /* 0x00000005650b7c24 */ /* 0x010fc4000f8e020e */
[----:B------:R-:W-:Y:S01]  /*57e0*/  IMAD.WIDE.U32 R12, R101, UR4, R12 ;  /* 0x00000004650c7c25 */ /* 0x000fe2000f8e000c */
[----:B------:R-:W-:-:S03]  /*57f0*/  ULDC.64 UR4, c[0x0][0x330] ;  /* 0x0000cc0000047ab9 */ /* 0x000fc60000000a00 */
[----:B------:R-:W-:Y:S02]  /*5800*/  IMAD R15, R62, UR4, RZ ;  /* 0x000000043e0f7c24 */ /* 0x000fe4000f8e02ff */
[----:B------:R-:W-:Y:S02]  /*5810*/  IMAD.IADD R13, R13, 0x1, R11 ;  /* 0x000000010d0d7824 */ /* 0x000fe400078e020b */
[C---:B------:R-:W-:Y:S02]  /*5820*/  IMAD R15, R122.reuse, UR5, R15 ;  /* 0x000000057a0f7c24 */ /* 0x040fe4000f8e020f */
[----:B------:R-:W-:Y:S01]  /*5830*/  IMAD.WIDE.U32 R12, R122, UR4, R12 ;  /* 0x000000047a0c7c25 */ /* 0x000fe2000f8e000c */
[----:B------:R-:W-:-:S03]  /*5840*/  ULDC.64 UR4, c[0x0][0x318] ;  /* 0x0000c60000047ab9 */ /* 0x000fc60000000a00 */
[----:B------:R-:W-:Y:S01]  /*5850*/  IMAD R11, R19, 0x6000, R69 ;  /* 0x00006000130b7824 */ /* 0x000fe200078e0245 */
[----:B------:R-:W-:Y:S02]  /*5860*/  IADD3 R13, R13, R15, RZ ;  /* 0x0000000f0d0d7210 */ /* 0x000fe40007ffe0ff */
[----:B------:R-:W-:Y:S01]  /*5870*/  LEA R42, P2, R12, UR4, 0x1 ;  /* 0x000000040c2a7c11 */ /* 0x000fe2000f8408ff */
[----:B------:R-:W-:-:S03]  /*5880*/  IMAD R50, R11, 0x2, R25 ;  /* 0x000000020b327824 */ /* 0x000fc600078e0219 */
[----:B------:R-:W-:Y:S01]  /*5890*/  LEA.HI.X R43, R12, UR5, R13, 0x1, P2 ;  /* 0x000000050c2b7c11 */ /* 0x000fe200090f0c0d */
[----:B------:R-:W-:Y:S01]  /*58a0*/  IMAD.IADD R12, R66, 0x1, R11 ;  /* 0x00000001420c7824 */ /* 0x000fe200078e020b */
[----:B------:R-:W-:Y:S01]  /*58b0*/  ISETP.GE.AND P2, PT, R98, 0x1, PT ;  /* 0x000000016200780c */ /* 0x000fe20003f46270 */
[----:B------:R0:W1:Y:S02]  /*58c0*/  SHFL.IDX PT, R47, R42, RZ, 0x1c1f ;  /* 0x001c1fff2a2f7589 */ /* 0x00006400000e0000 */
[----:B------:R-:W-:Y:S02]  /*58d0*/  IMAD R51, R12, 0x2, R25 ;  /* 0x000000020c337824 */ /* 0x000fe400078e0219 */
        /* <DEDUP_REMOVED lines=13> */
[----:B0-----:R-:W-:Y:S01]  /*59b0*/  @P4 ST.E.128 desc[UR54][R32.64], R12 ;  /* 0x0000000c20004985 */ /* 0x001fe2000c101d36 */
[----:B------:R-:W-:-:S03]  /*59c0*/  ISETP.NE.AND P4, PT, R85, RZ, PT ;  /* 0x000000ff5500720c */ /* 0x000fc60003f85270 */
[----:B------:R-:W0:Y:S10]  /*59d0*/  @P3 LDS.128 R12, [R51] ;  /* 0x00000000330c3984 */ /* 0x000e340000000c00 */
[----:B------:R-:W-:-:S04]  /*59e0*/  @P4 LEA R36, P5, R4, R47, 0x1 ;  /* 0x0000002f04244211 */ /* 0x000fc800078a08ff */
[----:B------:R-:W-:Y:S01]  /*59f0*/  @P4 LEA.HI.X R37, R4, R45, R46, 0x1, P5 ;  /* 0x0000002d04254211 */ /* 0x000fe200028f0c2e */
[----:B0-----:R-:W-:Y:S01]  /*5a00*/  @P3 ST.E.128 desc[UR54][R40.64], R12 ;  /* 0x0000000c28003985 */ /* 0x001fe2000c101d36 */
[----:B------:R-:W-:-:S03]  /*5a10*/  ISETP.NE.AND P3, PT, R86, RZ, PT ;  /* 0x000000ff5600720c */ /* 0x000fc60003f65270 */
[----:B------:R-:W0:Y:S10]  /*5a20*/  @P2 LDS.128 R12, [R50+0x3000] ;  /* 0x00300000320c2984 */ /* 0x000e340000000c00 */
        /* <DEDUP_REMOVED lines=13> */
[----:B------:R-:W-:-:S03]  /*5b00*/  ISETP.GT.AND P3, PT, R11, -0x1, PT ;  /* 0xffffffff0b00780c */ /* 0x000fc60003f64270 */
[----:B------:R-:W0:Y:S10]  /*5b10*/  @P2 LDS.128 R12, [R51+0x6000] ;  /* 0x00600000330c2984 */ /* 0x000e340000000c00 */
[----:B------:R-:W-:-:S04]  /*5b20*/  @!P3 LEA R34, P5, R210, R47, 0x1 ;  /* 0x0000002fd222b211 */ /* 0x000fc800078a08ff */
[----:B------:R-:W-:Y:S01]  /*5b30*/  @!P3 LEA.HI.X R35, R210, R45, R95, 0x1, P5 ;  /* 0x0000002dd223b211 */ /* 0x000fe200028f0c5f */
[----:B0-----:R-:W-:Y:S04]  /*5b40*/  @P2 ST.E.128 desc[UR54][R32.64], R12 ;  /* 0x0000000c20002985 */ /* 0x001fe8000c101d36 */
[----:B------:R-:W0:Y:S04]  /*5b50*/  @P4 LDS.128 R12, [R50+0x9000] ;  /* 0x00900000320c4984 */ /* 0x000e280000000c00 */
[----:B0-----:R-:W-:Y:S04]  /*5b60*/  @P4 ST.E.128 desc[UR54][R40.64], R12 ;  /* 0x0000000c28004985 */ /* 0x001fe8000c101d36 */
[----:B------:R-:W0:Y:S04]  /*5b70*/  @!P3 LDS.128 R12, [R51+0x9000] ;  /* 0x00900000330cb984 */ /* 0x000e280000000c00 */
[----:B0-----:R0:W-:Y:S02]  /*5b80*/  @!P3 ST.E.128 desc[UR54][R34.64], R12 ;  /* 0x0000000c2200b985 */ /* 0x0011e4000c101d36 */
.L_x_2898:
[----:B------:R-:W-:Y:S05]  /*5b90*/  BSYNC B0 ;  /* 0x0000000000007941 */ /* 0x000fea0003800000 */
.L_x_2897:
[----:B------:R-:W-:Y:S01]  /*5ba0*/  ISETP.GE.AND P2, PT, R98, 0x41, PT ;  /* 0x000000416200780c */ /* 0x000fe20003f46270 */
[----:B------:R4:W0:Y:S01]  /*5bb0*/  SHFL.IDX PT, R11, R43, 0x1, 0x1c1f ;  /* 0x003c1f002b0b7f89 */ /* 0x00082200000e0000 */
[----:B------:R-:W-:Y:S03]  /*5bc0*/  BSSY B0, `(.L_x_2899) ;  /* 0x0000033000007945 */ /* 0x000fe60003800000 */
[----:B--2---:R4:W2:Y:S08]  /*5bd0*/  SHFL.IDX PT, R49, R42, 0x1, 0x1c1f ;  /* 0x003c1f002a317f89 */ /* 0x0048b000000e0000 */
[----:B----4-:R-:W-:Y:S05]  /*5be0*/  @!P2 BRA `(.L_x_2900) ;  /* 0x0000000000c0a947 */ /* 0x010fea0003800000 */
[----:B------:R-:W-:Y:S02]  /*5bf0*/  P2R R98, PR, RZ, 0x1 ;  /* 0x00000001ff627803 */ /* 0x000fe40000000000 */
[----:B------:R-:W-:Y:S02]  /*5c00*/  ISETP.NE.AND P0, PT, R84, RZ, PT ;  /* 0x000000ff5400720c */ /* 0x000fe40003f05270 */
[----:B0-----:R-:W-:Y:S02]  /*5c10*/  PRMT R34, R6, 0x8880, RZ ;  /* 0x0000888006227816 */ /* 0x001fe400000000ff */
[----:B------:R-:W-:Y:S02]  /*5c20*/  P2R R97, PR, RZ, 0x2 ;  /* 0x00000002ff617803 */ /* 0x000fe40000000000 */
[----:B------:R-:W-:-:S07]  /*5c30*/  P2R R35, PR, RZ, 0x1 ;  /* 0x00000001ff237803 */ /* 0x000fce0000000000 */
[----:B--2---:R-:W-:-:S04]  /*5c40*/  @P0 LEA R44, P2, R3, R49, 0x1 ;  /* 0x00000031032c0211 */ /* 0x004fc800078408ff */
[----:B---3--:R-:W-:Y:S02]  /*5c50*/  @P0 LEA.HI.X R45, R3, R11, R96, 0x1, P2 ;  /* 0x0000000b032d0211 */ /* 0x008fe400010f0c60 */
[----:B------:R-:W-:-:S13]  /*5c60*/  ISETP.NE.AND P2, PT, R85, RZ, PT ;  /* 0x000000ff5500720c */ /* 0x000fda0003f45270 */
[----:B------:R-:W-:-:S04]  /*5c70*/  @P2 LEA R40, P3, R4, R49, 0x1 ;  /* 0x0000003104282211 */ /* 0x000fc800078608ff */
[----:B------:R-:W-:Y:S02]  /*5c80*/  @P2 LEA.HI.X R41, R4, R11, R46, 0x1, P3 ;  /* 0x0000000b04292211 */ /* 0x000fe400018f0c2e */
[----:B------:R-:W-:-:S13]  /*5c90*/  ISETP.NE.AND P3, PT, R82, RZ, PT ;  /* 0x000000ff5200720c */ /* 0x000fda0003f65270 */
[----:B------:R-:W0:Y:S01]  /*5ca0*/  @P3 LDS.128 R12, [R50+0x2000] ;  /* 0x00200000320c3984 */ /* 0x000e220000000c00 */
[----:B------:R-:W-:-:S04]  /*5cb0*/  @P3 LEA R32, P4, R16, R49, 0x1 ;  /* 0x0000003110203211 */ /* 0x000fc800078808ff */
[----:B------:R-:W-:-:S05]  /*5cc0*/  @P3 LEA.HI.X R33, R16, R11, R17, 0x1, P4 ;  /* 0x0000000b10213211 */ /* 0x000fca00020f0c11 */
[----:B0-----:R0:W-:Y:S01]  /*5cd0*/  @P3 ST.E.128 desc[UR54][R32.64], R12 ;  /* 0x0000000c20003985 */ /* 0x0011e2000c101d36 */
[----:B------:R-:W-:-:S13]  /*5ce0*/  ISETP.NE.AND P3, PT, R86, RZ, PT ;  /* 0x000000ff5600720c */ /* 0x000fda0003f65270 */
[----:B------:R-:W-:-:S04]  /*5cf0*/  @P3 LEA R46, P4, R209, R49, 0x1 ;  /* 0x00000031d12e3211 */ /* 0x000fc800078808ff */
[----:B-1----:R-:W-:Y:S01]  /*5d00*/  @P3 LEA.HI.X R47, R209, R11, R48, 0x1, P4 ;  /* 0x0000000bd12f3211 */ /* 0x002fe200020f0c30 */
[----:B0-----:R-:W-:Y:S01]  /*5d10*/  IMAD.MOV.U32 R12, RZ, RZ, R34 ;  /* 0x000000ffff0c7224 */ /* 0x001fe200078e0022 */
[----:B------:R-:W-:-:S13]  /*5d20*/  ISETP.NE.AND P4, PT, R87, RZ, PT ;  /* 0x000000ff5700720c */ /* 0x000fda0003f85270 */
[----:B------:R-:W-:-:S04]  /*5d30*/  @P4 LEA R42, P5, R208, R49, 0x1 ;  /* 0x00000031d02a4211 */ /* 0x000fc800078a08ff */
[----:B------:R-:W-:Y:S02]  /*5d40*/  @P4 LEA.HI.X R43, R208, R11, R93, 0x1, P5 ;  /* 0x0000000bd02b4211 */ /* 0x000fe400028f0c5d */
[----:B------:R-:W-:-:S13]  /*5d50*/  ISETP.NE.AND P5, PT, R88, RZ, PT ;  /* 0x000000ff5800720c */ /* 0x000fda0003fa5270 */
[----:B------:R-:W-:-:S04]  /*5d60*/  @P5 LEA R38, P6, R211, R49, 0x1 ;  /* 0x00000031d3265211 */ /* 0x000fc800078c08ff */
[----:B------:R-:W-:Y:S02]  /*5d70*/  @P5 LEA.HI.X R39, R211, R11, R94, 0x1, P6 ;  /* 0x0000000bd3275211 */ /* 0x000fe400030f0c5e */
[----:B------:R-:W-:-:S13]  /*5d80*/  ISETP.GT.AND P6, PT, R12, -0x1, PT ;  /* 0xffffffff0c00780c */ /* 0x000fda0003fc4270 */
[----:B------:R-:W-:-:S04]  /*5d90*/  @!P6 LEA R36, P1, R210, R49, 0x1 ;  /* 0x00000031d224e211 */ /* 0x000fc800078208ff */
[----:B------:R-:W-:Y:S02]  /*5da0*/  @!P6 LEA.HI.X R37, R210, R11, R95, 0x1, P1 ;  /* 0x0000000bd225e211 */ /* 0x000fe400008f0c5f */
[----:B------:R-:W-:-:S13]  /*5db0*/  ISETP.NE.AND P1, PT, R83, RZ, PT ;  /* 0x000000ff5300720c */ /* 0x000fda0003f25270 */
[----:B------:R-:W0:Y:S01]  /*5dc0*/  @P1 LDS.128 R12, [R51+0x2000] ;  /* 0x00200000330c1984 */ /* 0x000e220000000c00 */
[----:B------:R-:W-:-:S04]  /*5dd0*/  @P1 LEA R48, P0, R18, R49, 0x1 ;  /* 0x0000003112301211 */ /* 0x000fc800078008ff */
[----:B------:R-:W-:Y:S02]  /*5de0*/  @P1 LEA.HI.X R49, R18, R11, R207, 0x1, P0 ;  /* 0x0000000b12311211 */ /* 0x000fe400000f0ccf */
[----:B------:R-:W-:-:S03]  /*5df0*/  ISETP.NE.AND P0, PT, R35, RZ, PT ;  /* 0x000000ff2300720c */ /* 0x000fc60003f05270 */
[----:B0-----:R-:W-:Y:S01]  /*5e00*/  @P1 ST.E.128 desc[UR54][R48.64], R12 ;  /* 0x0000000c30001985 */ /* 0x001fe2000c101d36 */
[----:B------:R-:W-:-:S09]  /*5e10*/  ISETP.NE.AND P1, PT, R97, RZ, PT ;  /* 0x000000ff6100720c */ /* 0x000fd20003f25270 */
[----:B------:R-:W0:Y:S04]  /*5e20*/  @P0 LDS.128 R12, [R50+0x5000] ;  /* 0x00500000320c0984 */ /* 0x000e280000000c00 */
[----:B0-----:R-:W-:Y:S01]  /*5e30*/  @P0 ST.E.128 desc[UR54][R44.64], R12 ;  /* 0x0000000c2c000985 */ /* 0x001fe2000c101d36 */
[----:B------:R-:W-:-:S03]  /*5e40*/  ISETP.NE.AND P0, PT, R98, RZ, PT ;  /* 0x000000ff6200720c */ /* 0x000fc60003f05270 */
[----:B------:R-:W0:Y:S04]  /*5e50*/  @P2 LDS.128 R12, [R51+0x5000] ;  /* 0x00500000330c2984 */ /* 0x000e280000000c00 */
[----:B0-----:R-:W-:Y:S04]  /*5e60*/  @P2 ST.E.128 desc[UR54][R40.64], R12 ;  /* 0x0000000c28002985 */ /* 0x001fe8000c101d36 */
[----:B------:R-:W0:Y:S04]  /*5e70*/  @P3 LDS.128 R12, [R50+0x8000] ;  /* 0x00800000320c3984 */ /* 0x000e280000000c00 */
[----:B0-----:R-:W-:Y:S04]  /*5e80*/  @P3 ST.E.128 desc[UR54][R46.64], R12 ;  /* 0x0000000c2e003985 */ /* 0x001fe8000c101d36 */
[----:B------:R-:W0:Y:S04]  /*5e90*/  @P4 LDS.128 R12, [R51+0x8000] ;  /* 0x00800000330c4984 */ /* 0x000e280000000c00 */
[----:B0-----:R-:W-:Y:S04]  /*5ea0*/  @P4 ST.E.128 desc[UR54][R42.64], R12 ;  /* 0x0000000c2a004985 */ /* 0x001fe8000c101d36 */
[----:B------:R-:W0:Y:S04]  /*5eb0*/  @P5 LDS.128 R32, [R50+0xb000] ;  /* 0x00b0000032205984 */ /* 0x000e280000000c00 */
[----:B0-----:R-:W-:Y:S04]  /*5ec0*/  @P5 ST.E.128 desc[UR54][R38.64], R32 ;  /* 0x0000002026005985 */ /* 0x001fe8000c101d36 */
[----:B------:R-:W0:Y:S04]  /*5ed0*/  @!P6 LDS.128 R12, [R51+0xb000] ;  /* 0x00b00000330ce984 */ /* 0x000e280000000c00 */
[----:B0-----:R4:W-:Y:S02]  /*5ee0*/  @!P6 ST.E.128 desc[UR54][R36.64], R12 ;  /* 0x0000000c2400e985 */ /* 0x0019e4000c101d36 */
.L_x_2900:
[----:B------:R-:W-:Y:S05]  /*5ef0*/  BSYNC B0 ;  /* 0x0000000000007941 */ /* 0x000fea0003800000 */
.L_x_2899:
[----:B------:R-:W-:Y:S01]  /*5f00*/  @!PT LDS RZ, [RZ] ;  /* 0x00000000fffff984 */ /* 0x000fe20000000800 */
[----:B------:R-:W-:Y:S01]  /*5f10*/  @!PT LDS RZ, [RZ] ;  /* 0x00000000fffff984 */ /* 0x000fe20000000800 */
[----:B------:R-:W-:Y:S01]  /*5f20*/  @!PT LDS RZ, [RZ] ;  /* 0x00000000fffff984 */ /* 0x000fe20000000800 */
[----:B------:R-:W-:Y:S01]  /*5f30*/  @!PT LDS RZ, [RZ] ;  /* 0x00000000fffff984 */ /* 0x000fe20000000800 */
[----:B------:R5:W-:Y:S06]  /*5f40*/  MEMBAR.ALL.CTA ;  /* 0x0000000000007992 */ /* 0x000bec0000008000 */
[----:B-----5:R-:W5:Y:S01]  /*5f50*/  FENCE.VIEW.ASYNC.S ;  /* 0x00000000000073c6 */ /* 0x020f620000000000 */
[----:B------:R-:W-:Y:S01]  /*5f60*/  @!P1 VIADD R89, R89, 0x228c0 ;  /* 0x000228c059599836 */ /* 0x000fe20000000000 */
[----:B-----5:R0:W-:Y:S01]  /*5f70*/  BAR.SYNC.DEFER_BLOCKING R63, 0x80 ;  /* 0x0002003f0000751d */ /* 0x0201e20000010000 */
[----:B------:R-:W-:Y:S01]  /*5f80*/  ISETP.NE.AND P2, PT, R92, RZ, PT ;  /* 0x000000ff5c00720c */ /* 0x000fe20003f45270 */
[----:B------:R-:W-:-:S02]  /*5f90*/  VIADD R19, R19, 0x1 ;  /* 0x0000000113137836 */ /* 0x000fc40000000000 */
[----:B------:R-:W-:-:S04]  /*5fa0*/  @!P1 PRMT R89, RZ, 0x654, R89 ;  /* 0x00000654ff599816 */ /* 0x000fc80000000059 */
[----:B------:R1:W-:Y:S01]  /*5fb0*/  @!P1 SYNCS.ARRIVE.TRANS64.RED.A1T0 RZ, [R89+URZ], RZ ;  /* 0x000000ff59ff99a7 */ /* 0x0003e2000810043f */
[----:B------:R-:W-:-:S04]  /*5fc0*/  ISETP.NE.AND P1, PT, R19, 0x2, PT ;  /* 0x000000021300780c */ /* 0x000fc80003f25270 */
[----:B0-----:R-:W-:Y:S02]  /*5fd0*/  SEL R11, RZ, 0x1, P1 ;  /* 0x00000001ff0b7807 */ /* 0x001fe40000800000 */
[----:B------:R-:W-:Y:S02]  /*5fe0*/  SEL R19, R19, RZ, P1 ;  /* 0x000000ff13137207 */ /* 0x000fe40000800000 */
[----:B------:R-:W-:Y:S01]  /*5ff0*/  LOP3.LUT R212, R212, R11, RZ, 0x3c, !PT ;  /* 0x0000000bd4d47212 */ /* 0x000fe200078e3cff */
[----:B-1----:R-:W-:Y:S06]  /*6000*/  @P2 BRA `(.L_x_2901) ;  /* 0xffffffc4004c2947 */ /* 0x002fec000383ffff */
[----:B----4-:R-:W0:Y:S01]  /*6010*/  S2R R12, SR_TID.X ;  /* 0x00000000000c7919 */ /* 0x010e220000002100 */
[----:B------:R-:W-:Y:S02]  /*6020*/  PLOP3.LUT P0, PT, PT, PT, PT, 0x8, 0x0 ;  /* 0x000000000000781c */ /* 0x000fe40003f0e170 */
[----:B0-----:R-:W-:-:S04]  /*6030*/  SHF.R.U32.HI R12, RZ, 0x7, R12 ;  /* 0x00000007ff0c7819 */ /* 0x001fc8000001160c */
[----:B------:R-:W-:-:S13]  /*6040*/  ISETP.NE.AND P2, PT, R12, 0x1, PT ;  /* 0x000000010c00780c */ /* 0x000fda0003f45270 */
[----:B------:R-:W-:Y:S05]  /*6050*/  @!P2 WARPSYNC.ALL ;  /* 0x000000000000a948 */ /* 0x000fea0003800000 */
[----:B------:R-:W-:Y:S06]  /*6060*/  @!P2 BAR.ARV 0x9, 0x100 ;  /* 0x024400000000ab1d */ /* 0x000fec0000002000 */
.L_x_2843:
[----:B------:R-:W0:Y:S01]  /*6070*/  LDC R0, c[0x0][0x448] ;  /* 0x00011200ff007b82 */ /* 0x000e220000000800 */
[----:B------:R-:W-:-:S07]  /*6080*/  IADD3 R5, R204, 0x1, -R203 ;  /* 0x00000001cc057810 */ /* 0x000fce0007ffe8cb */
[----:B------:R-:W1:Y:S01]  /*6090*/  LDC.64 R6, c[0x0][0x9e0] ;  /* 0x00027800ff067b82 */ /* 0x000e620000000a00 */
[----:B0-----:R-:W-:Y:S01]  /*60a0*/  ISETP.NE.AND P1, PT, R0, 0x1, PT ;  /* 0x000000010000780c */ /* 0x001fe20003f25270 */
[----:B------:R-:W-:Y:S01]  /*60b0*/  VIADD R0, R214, 0x7f ;  /* 0x0000007fd6007836 */ /* 0x000fe20000000000 */
[----:B-1----:R-:W-:-:S11]  /*60c0*/  ISETP.GE.AND P2, PT, R7, 0x1, PT ;  /* 0x000000010700780c */ /* 0x002fd60003f46270 */
[----:B------:R-:W0:Y:S08]  /*60d0*/  @P1 LDC R3, c[0x0][0x44c] ;  /* 0x00011300ff031b82 */ /* 0x000e300000000800 */
[----:B------:R-:W1:Y:S01]  /*60e0*/  @P1 LDC R4, c[0x0][0x450] ;  /* 0x00011400ff041b82 */ /* 0x000e620000000800 */
[----:B0-----:R-:W-:-:S05]  /*60f0*/  @P1 IMAD.HI.U32 R3, R0, R3, RZ ;  /* 0x0000000300031227 */ /* 0x001fca00078e00ff */
[----:B-1----:R-:W-:-:S05]  /*6100*/  @P1 SHF.R.U32.HI R0, RZ, R4, R3 ;  /* 0x00000004ff001219 */ /* 0x002fca0000011603 */
[----:B------:R-:W-:Y:S01]  /*6110*/  IMAD.IADD R5, R5, 0x1, R0 ;  /* 0x0000000105057824 */ /* 0x000fe200078e0200 */
[----:B------:R-:W-:Y:S06]  /*6120*/  @P0 BRA `(.L_x_2902) ;  /* 0x00000000000c0947 */ /* 0x000fec0003800000 */
[----:B------:R-:W0:Y:S01]  /*6130*/  FENCE.VIEW.ASYNC.G ;  /* 0x00000000000073c6 */ /* 0x000e220000000100 */
[----:B------:R-:W-:Y:S05]  /*6140*/  WARPSYNC.ALL ;  /* 0x0000000000007948 */ /* 0x000fea0003800000 */
[----:B0-----:R-:W-:Y:S06]  /*6150*/  BAR.ARV 0xc, 0x180 ;  /* 0x0306000000007b1d */ /* 0x001fec0000002000 */
.L_x_2902:
[----:B------:R-:W-:Y:S01]  /*6160*/  IMAD.IADD R0, R5, 0x1, R6 ;  /* 0x0000000105007824 */ /* 0x000fe200078e0206 */
[----:B------:R-:W-:Y:S06]  /*6170*/  @!P2 BRA `(.L_x_2903) ;  /* 0x000000000048a947 */ /* 0x000fec0003800000 */
[C---:B------:R-:W-:Y:S01]  /*6180*/  ISETP.GT.AND P0, PT, R5.reuse, RZ, PT ;  /* 0x000000ff0500720c */ /* 0x040fe20003f04270 */
[----:B------:R-:W-:Y:S01]  /*6190*/  BSSY B0, `(.L_x_2904) ;  /* 0x000000e000007945 */ /* 0x000fe20003800000 */
[----:B------:R-:W-:-:S11]  /*61a0*/  VIADD R3, R5, 0xffffffff ;  /* 0xffffffff05037836 */ /* 0x000fd60000000000 */
[----:B------:R-:W-:Y:S05]  /*61b0*/  @P0 BRA `(.L_x_2905) ;  /* 0x00000000001c0947 */ /* 0x000fea0003800000 */
[----:B------:R-:W-:Y:S02]  /*61c0*/  ISETP.NE.AND P0, PT, R7, 0x1, PT ;  /* 0x000000010700780c */ /* 0x000fe40003f05270 */
[----:B------:R-:W-:-:S11]  /*61d0*/  IADD3 R3, -R5, RZ, RZ ;  /* 0x000000ff05037210 */ /* 0x000fd60007ffe1ff */
[----:B------:R-:W0:Y:S02]  /*61e0*/  @P0 LDC.64 R8, c[0x0][0x9e8] ;  /* 0x00027a00ff080b82 */ /* 0x000e240000000a00 */
[----:B0-----:R-:W-:-:S05]  /*61f0*/  @P0 IMAD.HI.U32 R4, R3, R8, RZ ;  /* 0x0000000803040227 */ /* 0x001fca00078e00ff */
[----:B------:R-:W-:-:S04]  /*6200*/  @P0 SHF.R.U32.HI R3, RZ, R9, R4 ;  /* 0x00000009ff030219 */ /* 0x000fc80000011604 */
[----:B------:R-:W-:Y:S01]  /*6210*/  LOP3.LUT R3, RZ, R3, RZ, 0x33, !PT ;  /* 0x00000003ff037212 */ /* 0x000fe200078e33ff */
[----:B------:R-:W-:Y:S06]  /*6220*/  BRA `(.L_x_2906) ;  /* 0x0000000000107947 */ /* 0x000fec0003800000 */
.L_x_2905:
[----:B------:R-:W-:-:S13]  /*6230*/  ISETP.NE.AND P0, PT, R7, 0x1, PT ;  /* 0x000000010700780c */ /* 0x000fda0003f05270 */
[----:B------:R-:W0:Y:S02]  /*6240*/  @P0 LDC.64 R4, c[0x0][0x9e8] ;  /* 0x00027a00ff040b82 */ /* 0x000e240000000a00 */
[----:B0-----:R-:W-:-:S05]  /*6250*/  @P0 IMAD.HI.U32 R4, R3, R4, RZ ;  /* 0x0000000403040227 */ /* 0x001fca00078e00ff */
[----:B------:R-:W-:-:S07]  /*6260*/  @P0 SHF.R.U32.HI R3, RZ, R5, R4 ;  /* 0x00000005ff030219 */ /* 0x000fce0000011604 */
.L_x_2906:
[----:B------:R-:W-:Y:S05]  /*6270*/  BSYNC B0 ;  /* 0x0000000000007941 */ /* 0x000fea0003800000 */
.L_x_2904:
[----:B------:R-:W-:-:S05]  /*6280*/  IMAD R3, R3, R7, R7 ;  /* 0x0000000703037224 */ /* 0x000fca00078e0207 */
[----:B------:R-:W-:-:S07]  /*6290*/  VIMNMX R0, R0, R3, PT ;  /* 0x0000000300007248 */ /* 0x000fce0003fe0100 */
.L_x_2903:
[----:B------:R-:W0:Y:S01]  /*62a0*/  @P1 LDC R3, c[0x0][0x44c] ;  /* 0x00011300ff031b82 */ /* 0x000e220000000800 */
[----:B------:R-:W-:Y:S01]  /*62b0*/  VIADD R0, R0, 0x5f ;  /* 0x0000005f00007836 */ /* 0x000fe20000000000 */
[----:B------:R-:W-:Y:S01]  /*62c0*/  ULDC UR4, c[0x0][0x9dc] ;  /* 0x0002770000047ab9 */ /* 0x000fe20000000800 */
[----:B------:R-:W-:Y:S02]  /*62d0*/  IMAD.MOV.U32 R4, RZ, RZ, R214 ;  /* 0x000000ffff047224 */ /* 0x000fe400078e00d6 */
[----:B------:R-:W-:-:S03]  /*62e0*/  IMAD.HI R0, R0, 0x2aaaaaab, RZ ;  /* 0x2aaaaaab00007827 */ /* 0x000fc600078e02ff */
[----:B------:R-:W1:Y:S01]  /*62f0*/  @P1 LDC R6, c[0x0][0x450] ;  /* 0x00011400ff061b82 */ /* 0x000e620000000800 */
[----:B0-----:R-:W-:Y:S01]  /*6300*/  @P1 IMAD.HI.U32 R5, R214, R3, RZ ;  /* 0x00000003d6051227 */ /* 0x001fe200078e00ff */
[----:B------:R-:W-:-:S04]  /*6310*/  SHF.R.U32.HI R3, RZ, 0x1f, R0 ;  /* 0x0000001fff037819 */ /* 0x000fc80000011600 */
[----:B------:R-:W-:Y:S02]  /*6320*/  LEA.HI.SX32 R3, R0, R3, 0x1c ;  /* 0x0000000300037211 */ /* 0x000fe400078fe2ff */
[----:B-1----:R-:W-:Y:S02]  /*6330*/  @P1 SHF.R.U32.HI R4, RZ, R6, R5 ;  /* 0x00000006ff041219 */ /* 0x002fe40000011605 */
[----:B------:R-:W-:-:S03]  /*6340*/  VIMNMX R176, R176, R3, PT ;  /* 0x00000003b0b07248 */ /* 0x000fc60003fe0100 */
        /* <DEDUP_REMOVED lines=13> */
.L_x_2909:
[----:B------:R-:W-:-:S13]  /*6420*/  ISETP.NE.AND P0, PT, R7, 0x1, PT ;  /* 0x000000010700780c */ /* 0x000fda0003f05270 */
[----:B------:R-:W0:Y:S02]  /*6430*/  @P0 LDC.64 R4, c[0x0][0x9e8] ;  /* 0x00027a00ff040b82 */ /* 0x000e240000000a00 */
[----:B0-----:R-:W-:-:S05]  /*6440*/  @P0 IMAD.HI.U32 R4, R29, R4, RZ ;  /* 0x000000041d040227 */ /* 0x001fca00078e00ff */
[----:B------:R-:W-:-:S07]  /*6450*/  @P0 SHF.R.U32.HI R29, RZ, R5, R4 ;  /* 0x00000005ff1d0219 */ /* 0x000fce0000011604 */
.L_x_2910:
[----:B------:R-:W-:Y:S05]  /*6460*/  BSYNC B0 ;  /* 0x0000000000007941 */ /* 0x000fea0003800000 */
.L_x_2908:
[----:B------:R-:W-:-:S05]  /*6470*/  IMAD R29, R29, R7, RZ ;  /* 0x000000071d1d7224 */ /* 0x000fca00078e02ff */
[----:B------:R-:W-:-:S07]  /*6480*/  VIMNMX R0, R0, R29, !PT ;  /* 0x0000001d00007248 */ /* 0x000fce0007fe0100 */
.L_x_2907:
[----:B------:R-:W-:Y:S01]  /*6490*/  IMAD.HI R0, R0, 0x2aaaaaab, RZ ;  /* 0x2aaaaaab00007827 */ /* 0x000fe200078e02ff */
[----:B------:R-:W-:Y:S02]  /*64a0*/  PLOP3.LUT P0, PT, PT, PT, PT, 0x80, 0x0 ;  /* 0x000000000000781c */ /* 0x000fe40003f0f070 */
[----:B------:R-:W-:Y:S02]  /*64b0*/  CS2R R12, SRZ ;  /* 0x00000000000c7805 */ /* 0x000fe4000001ff00 */
[----:B------:R-:W-:Y:S02]  /*64c0*/  CS2R R152, SRZ ;  /* 0x0000000000987805 */ /* 0x000fe4000001ff00 */
[----:B------:R-:W-:Y:S02]  /*64d0*/  CS2R R148, SRZ ;  /* 0x0000000000947805 */ /* 0x000fe4000001ff00 */
        /* <DEDUP_REMOVED lines=8> */
[----:B------:R-:W-:-:S02]  /*6560*/  VIMNMX R6, RZ, R4, !PT ;  /* 0x00000004ff067248 */ /* 0x000fc40007fe0100 */
[----:B------:R-:W-:Y:S02]  /*6570*/  CS2R R112, SRZ ;  /* 0x0000000000707805 */ /* 0x000fe4000001ff00 */
[----:B------:R-:W-:Y:S02]  /*6580*/  CS2R R108, SRZ ;  /* 0x00000000006c7805 */ /* 0x000fe4000001ff00 */
[----:B------:R-:W-:Y:S02]  /*6590*/  CS2R R136, SRZ ;  /* 0x0000000000887805 */ /* 0x000fe4000001ff00 */
[----:B------:R-:W-:Y:S01]  /*65a0*/  ISETP.GT.AND P1, PT, R176, R6, PT ;  /* 0x00000006b000720c */ /* 0x000fe20003f24270 */
[----:B------:R0:W-:Y:S01]  /*65b0*/  STL [R1+0x4], R6 ;  /* 0x0000040601007387 */ /* 0x0001e20000100800 */
[----:B------:R-:W-:Y:S02]  /*65c0*/  CS2R R104, SRZ ;  /* 0x0000000000687805 */ /* 0x000fe4000001ff00 */
[----:B------:R-:W-:-:S02]  /*65d0*/  CS2R R100, SRZ ;  /* 0x0000000000647805 */ /* 0x000fc4000001ff00 */
[----:B------:R-:W-:Y:S02]  /*65e0*/  CS2R R132, SRZ ;  /* 0x0000000000847805 */ /* 0x000fe4000001ff00 */
[----:B------:R-:W-:Y:S02]  /*65f0*/  CS2R R96, SRZ ;  /* 0x0000000000607805 */ /* 0x000fe4000001ff00 */
[----:B------:R-:W-:Y:S01]  /*6600*/  CS2R R92, SRZ ;  /* 0x00000000005c7805 */ /* 0x000fe2000001ff00 */
[----:B------:R-:W-:Y:S01]  /*6610*/  IMAD.MOV.U32 R178, RZ, RZ, RZ ;  /* 0x000000ffffb27224 */ /* 0x000fe200078e00ff */
[----:B------:R-:W-:Y:S02]  /*6620*/  CS2R R88, SRZ ;  /* 0x0000000000587805 */ /* 0x000fe4000001ff00 */
[----:B------:R-:W-:Y:S01]  /*6630*/  CS2R R84, SRZ ;  /* 0x0000000000547805 */ /* 0x000fe2000001ff00 */
[----:B------:R-:W-:Y:S01]  /*6640*/  IMAD.MOV.U32 R177, RZ, RZ, RZ ;  /* 0x000000ffffb17224 */ /* 0x000fe200078e00ff */
[----:B------:R-:W-:-:S02]  /*6650*/  CS2R R80, SRZ ;  /* 0x0000000000507805 */ /* 0x000fc4000001ff00 */
[----:B------:R-:W-:Y:S01]  /*6660*/  CS2R R76, SRZ ;  /* 0x00000000004c7805 */ /* 0x000fe2000001ff00 */
[----:B------:R-:W-:Y:S01]  /*6670*/  IMAD.MOV.U32 R3, RZ, RZ, RZ ;  /* 0x000000ffff037224 */ /* 0x000fe200078e00ff */
        /* <DEDUP_REMOVED lines=11> */
[----:B--2---:R-:W-:Y:S02]  /*6730*/  CS2R R48, SRZ ;  /* 0x0000000000307805 */ /* 0x004fe4000001ff00 */
        /* <DEDUP_REMOVED lines=32> */
[----:B0-----:R-:W-:Y:S06]  /*6940*/  @!P1 BRA `(.L_x_2911) ;  /* 0x0000010400dc9947 */ /* 0x001fec0003800000 */
[----:B------:R-:W0:Y:S01]  /*6950*/  S2R R6, SR_TID.X ;  /* 0x0000000000067919 */ /* 0x000e220000002100 */
[----:B------:R-:W-:Y:S01]  /*6960*/  UMOV UR4, 0xffffffff ;  /* 0xffffffff00047882 */ /* 0x000fe20000000000 */
[----:B0-----:R-:W-:-:S05]  /*6970*/  VIADD R6, R6, 0xffffff80 ;  /* 0xffffff8006067836 */ /* 0x001fca0000000000 */
[----:B------:R-:W-:-:S04]  /*6980*/  SHF.R.S32.HI R0, RZ, 0x1f, R6 ;  /* 0x0000001fff007819 */ /* 0x000fc80000011406 */
[----:B------:R-:W-:-:S04]  /*6990*/  LEA.HI R0, R0, R6, RZ, 0x7 ;  /* 0x0000000600007211 */ /* 0x000fc800078f38ff */
[----:B------:R-:W-:Y:S01]  /*69a0*/  SHF.R.S32.HI R13, RZ, 0x7, R0 ;  /* 0x00000007ff0d7819 */ /* 0x000fe20000011400 */
[----:B------:R-:W-:Y:S06]  /*69b0*/  BRA.DIV UR4, `(.L_x_2912) ;  /* 0x000001b204887947 */ /* 0x000fec000b800000 */
[----:B------:R0:W1:Y:S02]  /*69c0*/  SHFL.IDX PT, R14, R13, RZ, 0x1f ;  /* 0x00001fff0d0e7589 */ /* 0x00006400000e0000 */
.L_x_3218:
[----:B-1----:R-:W-:Y:S01]  /*69d0*/  LEA.HI R0, R14, R14, RZ, 0x1 ;  /* 0x0000000e0e007211 */ /* 0x002fe200078f08ff */
[----:B------:R-:W-:Y:S01]  /*69e0*/  BSSY B6, `(.L_x_2913) ;  /* 0x0000019000067945 */ /* 0x000fe20003800000 */
[----:B------:R-:W-:Y:S02]  /*69f0*/  IADD3 R24, R23, 0x18400, RZ ;  /* 0x0001840017187810 */ /* 0x000fe40007ffe0ff */
        /* <DEDUP_REMOVED lines=10> */
[----:B------:R-:W-:Y:S01]  /*6aa0*/  IMAD.U32 R4, RZ, RZ, UR4 ;  /* 0x00000004ff047e24 */ /* 0x000fe2000f8e00ff */
[----:B------:R1:W2:Y:S01]  /*6ab0*/  LDC.64 R14, c[0x4][R0] ;  /* 0x01000000000e7b82 */ /* 0x0002a20000000a00 */
        /* <DEDUP_REMOVED lines=8> */
[----:B01----:R-:W-:-:S07]  /*6b40*/  IMAD.MOV.U32 R13, RZ, RZ, RZ ;  /* 0x000000ffff0d7224 */ /* 0x003fce00078e00ff */
[----:B------:R-:W-:-:S07]  /*6b50*/  LEPC R20, `(.L_x_2914) ;  /* 0x000000001014794e */ /* 0x000fce0000000000 */
[----:B--2--5:R-:W-:Y:S05]  /*6b60*/  CALL.ABS.NOINC R14 ;  /* 0x000000000e007343 */ /* 0x024fea0003c00000 */
.L_x_2914:
[----:B------:R-:W-:Y:S05]  /*6b70*/  BSYNC B6 ;  /* 0x0000000000067941 */ /* 0x000fea0003800000 */
.L_x_2913:
[----:B------:R-:W-:Y:S02]  /*6b80*/  ULDC UR4, c[0x0][0x3f4] ;  /* 0x0000fd0000047ab9 */ /* 0x000fe40000000800 */
[----:B------:R-:W-:-:S13]  /*6b90*/  ISETP.LT.AND P0, PT, RZ, UR4, PT ;  /* 0x00000004ff007c0c */ /* 0x000fda000bf01270 */
[----:B------:R-:W-:Y:S05]  /*6ba0*/  @P0 BRA `(.L_x_2915) ;  /* 0x0000000000400947 */ /* 0x000fea0003800000 */
[----:B------:R-:W2:Y:S02]  /*6bb0*/  LDL R20, [R1+0x18] ;  /* 0x0000180001147983 */ /* 0x000ea40000100800 */
[----:B--2---:R-:W-:-:S04]  /*6bc0*/  LEA.HI R0, R20, R20, RZ, 0x1 ;  /* 0x0000001414007211 */ /* 0x004fc800078f08ff */
[----:B------:R-:W-:-:S04]  /*6bd0*/  LOP3.LUT R0, R0, 0xfffffffe, RZ, 0xc0, !PT ;  /* 0xfffffffe00007812 */ /* 0x000fc800078ec0ff */
[----:B------:R-:W-:-:S04]  /*6be0*/  IADD3 R0, R20, -R0, RZ ;  /* 0x8000000014007210 */ /* 0x000fc80007ffe0ff */
[----:B------:R-:W-:-:S04]  /*6bf0*/  SHF.L.U32 R0, R0, 0x1f, RZ ;  /* 0x0000001f00007819 */ /* 0x000fc800000006ff */
[----:B------:R1:W2:Y:S03]  /*6c00*/  SYNCS.PHASECHK.TRANS64.TRYWAIT P0, [R23+URZ+0x22800], R0 ;  /* 0x02280000170075a7 */ /* 0x0002a6000800017f */
[----:B--2---:R-:W-:Y:S05]  /*6c10*/  @!P0 NANOSLEEP.SYNCS 0x989680 ;  /* 0x009896800000895d */ /* 0x004fea0003900000 */
[----:B------:R-:W2:Y:S01]  /*6c20*/  @!P0 SYNCS.PHASECHK.TRANS64 P0, [R23+URZ+0x22800], R0 ;  /* 0x02280000170085a7 */ /* 0x000ea2000800007f */
[----:B------:R-:W-:Y:S04]  /*6c30*/  BSSY B0, `(.L_x_2916) ;  /* 0x0000006000007945 */ /* 0x000fe80003800000 */
[----:B--2---:R-:W-:Y:S05]  /*6c40*/  @P0 BRA `(.L_x_2917) ;  /* 0x0000000000100947 */ /* 0x004fea0003800000 */
.L_x_2918:
[----:B--2---:R2:W3:Y:S02]  /*6c50*/  SYNCS.PHASECHK.TRANS64.TRYWAIT P0, [R23+URZ+0x22800], R0 ;  /* 0x02280000170075a7 */ /* 0x0044e4000800017f */
[----:B---3--:R-:W-:Y:S05]  /*6c60*/  @!P0 NANOSLEEP.SYNCS 0x989680 ;  /* 0x009896800000895d */ /* 0x008fea0003900000 */
[----:B------:R-:W3:Y:S02]  /*6c70*/  @!P0 SYNCS.PHASECHK.TRANS64 P0, [R23+URZ+0x22800], R0 ;  /* 0x02280000170085a7 */ /* 0x000ee4000800007f */
[----:B---3--:R-:W-:Y:S05]  /*6c80*/  @!P0 BRA `(.L_x_2918) ;  /* 0xfffffffc00f08947 */ /* 0x008fea000383ffff */
.L_x_2917:
[----:B------:R-:W-:Y:S05]  /*6c90*/  BSYNC B0 ;  /* 0x0000000000007941 */ /* 0x000fea0003800000 */
.L_x_2916:
[----:B------:R-:W-:Y:S05]  /*6ca0*/  BRA `(.L_x_2919) ;  /* 0x0000002c00707947 */ /* 0x000fea0003800000 */
.L_x_2915:
[----:B------:R-:W-:Y:S01]  /*6cb0*/  LOP3.LUT P0, RZ, R24, 0x3ff, RZ, 0xc0, !PT ;  /* 0x000003ff18ff7812 */ /* 0x000fe2000780c0ff */
[----:B------:R-:W-:Y:S01]  /*6cc0*/  ULDC.64 UR4, c[0x0][0x3f8] ;  /* 0x0000fe0000047ab9 */ /* 0x000fe20000000a00 */
[----:B-----5:R-:W-:Y:S01]  /*6cd0*/  SHF.R.S32.HI R0, RZ, 0x1f, R30 ;  /* 0x0000001fff007819 */ /* 0x020fe2000001141e */
[----:B------:R-:W-:Y:S01]  /*6ce0*/  ULDC.64 UR6, c[0x0][0x408] ;  /* 0x0001020000067ab9 */ /* 0x000fe20000000a00 */
[----:B------:R-:W-:Y:S01]  /*6cf0*/  IMAD.WIDE.U32 R24, R30, UR4, RZ ;  /* 0x000000041e187c25 */ /* 0x000fe2000f8e00ff */
[----:B------:R-:W-:Y:S03]  /*6d00*/  BSSY B6, `(.L_x_2920) ;  /* 0x0000019000067945 */ /* 0x000fe60003800000 */
[C---:B------:R-:W-:Y:S02]  /*6d10*/  IMAD R3, R0.reuse, UR4, RZ ;  /* 0x0000000400037c24 */ /* 0x040fe4000f8e02ff */
[----:B------:R-:W-:-:S02]  /*6d20*/  IMAD R5, R0, UR6, RZ ;  /* 0x0000000600057c24 */ /* 0x000fc4000f8e02ff */
[C---:B------:R-:W-:Y:S02]  /*6d30*/  IMAD R3, R30.reuse, UR5, R3 ;  /* 0x000000051e037c24 */ /* 0x040fe4000f8e0203 */
[C---:B------:R-:W-:Y:S02]  /*6d40*/  IMAD R5, R30.reuse, UR7, R5 ;  /* 0x000000071e057c24 */ /* 0x040fe4000f8e0205 */
[----:B------:R-:W-:-:S04]  /*6d50*/  IMAD.WIDE.U32 R30, R30, UR6, RZ ;  /* 0x000000061e1e7c25 */ /* 0x000fc8000f8e00ff */
[----:B------:R-:W-:Y:S02]  /*6d60*/  IMAD.IADD R27, R3, 0x1, R25 ;  /* 0x00000001031b7824 */ /* 0x000fe400078e0219 */
[----:B------:R-:W-:Y:S01]  /*6d70*/  IMAD.IADD R29, R5, 0x1, R31 ;  /* 0x00000001051d7824 */ /* 0x000fe200078e021f */
        /* <DEDUP_REMOVED lines=16> */
[----:B--2---:R-:W-:Y:S05]  /*6e80*/  CALL.ABS.NOINC R14 ;  /* 0x000000000e007343 */ /* 0x004fea0003c00000 */
.L_x_2921:
[----:B------:R-:W-:Y:S05]  /*6e90*/  BSYNC B6 ;  /* 0x0000000000067941 */ /* 0x000fea0003800000 */
.L_x_2920:
[----:B------:R-:W-:Y:S01]  /*6ea0*/  ULDC.U8 UR4, c[0x0][0x410] ;  /* 0x0001040000047ab9 */ /* 0x000fe20000000000 */
[----:B------:R-:W-:Y:S01]  /*6eb0*/  BSSY B0, `(.L_x_2922) ;  /* 0x00002b3000007945 */ /* 0x000fe20003800000 */
[----:B------:R-:W-:Y:S02]  /*6ec0*/  ISETP.NE.AND P0, PT, RZ, UR4, PT ;  /* 0x00000004ff007c0c */ /* 0x000fe4000bf05270 */
[----:B------:R-:W-:-:S11]  /*6ed0*/  IADD3 R36, R205, R214, RZ ;  /* 0x000000d6cd247210 */ /* 0x000fd60007ffe0ff */
[----:B------:R-:W-:Y:S05]  /*6ee0*/  @!P0 BRA `(.L_x_2923) ;  /* 0x0000001400848947 */ /* 0x000fea0003800000 */
[----:B------:R-:W1:Y:S01]  /*6ef0*/  LDC R20, c[0x0][0x448] ;  /* 0x00011200ff147b82 */ /* 0x000e620000000800 */
[----:B------:R-:W2:Y:S01]  /*6f00*/  S2R R28, SR_TID.X ;  /* 0x00000000001c7919 */ /* 0x000ea20000002100 */
[----:B------:R-:W-:Y:S01]  /*6f10*/  ULDC.64 UR4, c[0x0][0x3f8] ;  /* 0x0000fe0000047ab9 */ /* 0x000fe20000000a00 */
[----:B------:R-:W-:Y:S01]  /*6f20*/  ULDC.64 UR6, c[0x0][0x408] ;  /* 0x0001020000067ab9 */ /* 0x000fe20000000a00 */
[----:B------:R-:W-:Y:S01]  /*6f30*/  IMAD.MOV.U32 R8, RZ, RZ, R24 ;  /* 0x000000ffff087224 */ /* 0x000fe200078e0018 */
[----:B------:R-:W-:Y:S01]  /*6f40*/  SHF.R.S32.HI R38, RZ, 0x1f, R213 ;  /* 0x0000001fff267819 */ /* 0x000fe200000114d5 */
[----:B------:R-:W-:Y:S02]  /*6f50*/  IMAD.MOV.U32 R9, RZ, RZ, R27 ;  /* 0x000000ffff097224 */ /* 0x000fe400078e001b */
[----:B------:R-:W-:Y:S02]  /*6f60*/  IMAD.MOV.U32 R10, RZ, RZ, R30 ;  /* 0x000000ffff0a7224 */ /* 0x000fe400078e001e */
[----:B------:R-:W-:Y:S01]  /*6f70*/  IMAD.MOV.U32 R11, RZ, RZ, R29 ;  /* 0x000000ffff0b7224 */ /* 0x000fe200078e001d */
[----:B-1----:R-:W-:Y:S01]  /*6f80*/  ISETP.NE.AND P0, PT, R20, 0x1, PT ;  /* 0x000000011400780c */ /* 0x002fe20003f05270 */
[----:B--2---:R-:W-:-:S12]  /*6f90*/  VIADD R28, R28, 0xffffff80 ;  /* 0xffffff801c1c7836 */ /* 0x004fd80000000000 */
[----:B------:R-:W1:Y:S01]  /*6fa0*/  @P0 LDC R0, c[0x0][0x44c] ;  /* 0x00011300ff000b82 */ /* 0x000e620000000800 */
[----:B------:R-:W-:-:S04]  /*6fb0*/  SHF.R.S32.HI R21, RZ, 0x1f, R28 ;  /* 0x0000001fff157819 */ /* 0x000fc8000001141c */
[----:B------:R-:W-:-:S03]  /*6fc0*/  LEA.HI R21, R21, R28, RZ, 0x2 ;  /* 0x0000001c15157211 */ /* 0x000fc600078f10ff */
[----:B------:R-:W2:Y:S01]  /*6fd0*/  @P0 LDC R5, c[0x0][0x450] ;  /* 0x00011400ff050b82 */ /* 0x000ea20000000800 */
[----:B------:R-:W-:-:S05]  /*6fe0*/  LOP3.LUT R21, R21, 0xfffffffc, RZ, 0xc0, !PT ;  /* 0xfffffffc15157812 */ /* 0x000fca00078ec0ff */
[----:B------:R-:W-:-:S04]  /*6ff0*/  IMAD.IADD R21, R28, 0x1, -R21 ;  /* 0x000000011c157824 */ /* 0x000fc800078e0a15 */
[----:B------:R-:W-:-:S04]  /*7000*/  IMAD R3, R21, 0x40, R36 ;  /* 0x0000004015037824 */ /* 0x000fc800078e0224 */
[----:B-1----:R-:W-:-:S05]  /*7010*/  @P0 IMAD.HI.U32 R0, R3, R0, RZ ;  /* 0x0000000003000227 */ /* 0x002fca00078e00ff */
[----:B--2---:R-:W-:-:S04]  /*7020*/  @P0 SHF.R.U32.HI R3, RZ, R5, R0 ;  /* 0x00000005ff030219 */ /* 0x004fc80000011600 */
[----:B------:R-:W-:Y:S01]  /*7030*/  SHF.R.S32.HI R0, RZ, 0x1f, R3 ;  /* 0x0000001fff007819 */ /* 0x000fe20000011403 */
[----:B------:R-:W-:-:S04]  /*7040*/  IMAD.WIDE.U32 R8, R3, UR4, R8 ;  /* 0x0000000403087c25 */ /* 0x000fc8000f8e0008 */
[C---:B------:R-:W-:Y:S02]  /*7050*/  IMAD R4, R0.reuse, UR4, RZ ;  /* 0x0000000400047c24 */ /* 0x040fe4000f8e02ff */
[----:B------:R-:W-:Y:S02]  /*7060*/  IMAD R0, R0, UR6, RZ ;  /* 0x0000000600007c24 */ /* 0x000fe4000f8e02ff */
[C---:B------:R-:W-:Y:S01]  /*7070*/  IMAD R5, R3.reuse, UR5, R4 ;  /* 0x0000000503057c24 */ /* 0x040fe2000f8e0204 */
[----:B------:R-:W-:Y:S01]  /*7080*/  ULDC.64 UR4, c[0x0][0x3e8] ;  /* 0x0000fa0000047ab9 */ /* 0x000fe20000000a00 */
[C---:B------:R-:W-:Y:S01]  /*7090*/  IMAD.WIDE.U32 R10, R3.reuse, UR6, R10 ;  /* 0x00000006030a7c25 */ /* 0x040fe2000f8e000a */
[----:B------:R-:W-:Y:S01]  /*70a0*/  LEA R4, P0, R8, UR4, 0x1 ;  /* 0x0000000408047c11 */ /* 0x000fe2000f8008ff */
[----:B------:R-:W-:Y:S02]  /*70b0*/  UMOV UR4, 0xffffffff ;  /* 0xffffffff00047882 */ /* 0x000fe40000000000 */
[----:B------:R-:W-:Y:S01]  /*70c0*/  IMAD R3, R3, UR7, R0 ;  /* 0x0000000703037c24 */ /* 0x000fe2000f8e0200 */
[----:B------:R-:W-:Y:S01]  /*70d0*/  ULDC.64 UR6, c[0x0][0x400] ;  /* 0x0001000000067ab9 */ /* 0x000fe20000000a00 */
[----:B------:R-:W-:Y:S01]  /*70e0*/  IMAD.IADD R5, R9, 0x1, R5 ;  /* 0x0000000109057824 */ /* 0x000fe200078e0205 */
[----:B------:R-:W-:Y:S01]  /*70f0*/  LEA R7, P1, R10, UR6, 0x1 ;  /* 0x000000060a077c11 */ /* 0x000fe2000f8208ff */
[----:B------:R-:W-:-:S03]  /*7100*/  IMAD.IADD R3, R11, 0x1, R3 ;  /* 0x000000010b037824 */ /* 0x000fc600078e0203 */
[----:B------:R-:W-:Y:S02]  /*7110*/  LEA.HI.X R6, R8, UR5, R5, 0x1, P0 ;  /* 0x0000000508067c11 */ /* 0x000fe400080f0c05 */
[----:B------:R-:W-:Y:S01]  /*7120*/  LEA.HI.X R8, R10, UR7, R3, 0x1, P1 ;  /* 0x000000070a087c11 */ /* 0x000fe200088f0c03 */
[----:B------:R-:W-:Y:S06]  /*7130*/  BRA.DIV UR4, `(.L_x_2924) ;  /* 0x000001aa04cc7947 */ /* 0x000fec000b800000 */
[----:B------:R1:W2:Y:S04]  /*7140*/  SHFL.IDX PT, R3, R6, RZ, 0x1c1f ;  /* 0x001c1fff06037589 */ /* 0x0002a800000e0000 */
[----:B------:R1:W3:Y:S04]  /*7150*/  SHFL.IDX PT, R0, R4, RZ, 0x1c1f ;  /* 0x001c1fff04007589 */ /* 0x0002e800000e0000 */
[----:B------:R1:W4:Y:S04]  /*7160*/  SHFL.IDX PT, R5, R8, RZ, 0x1c1f ;  /* 0x001c1fff08057589 */ /* 0x00032800000e0000 */
[----:B------:R1:W0:Y:S02]  /*7170*/  SHFL.IDX PT, R14, R7, RZ, 0x1c1f ;  /* 0x001c1fff070e7589 */ /* 0x00022400000e0000 */
.L_x_3224:
[----:B------:R-:W-:Y:S01]  /*7180*/  IMAD R27, R203, R20, RZ ;  /* 0x00000014cb1b7224 */ /* 0x000fe200078e02ff */
[----:B------:R-:W-:Y:S01]  /*7190*/  BSSY B1, `(.L_x_2925) ;  /* 0x000001d000017945 */ /* 0x000fe20003800000 */
[----:B------:R-:W-:Y:S02]  /*71a0*/  CS2R R32, SRZ ;  /* 0x0000000000207805 */ /* 0x000fe4000001ff00 */
[----:B------:R-:W-:Y:S02]  /*71b0*/  CS2R R20, SRZ ;  /* 0x0000000000147805 */ /* 0x000fe4000001ff00 */
[----:B------:R-:W-:Y:S02]  /*71c0*/  CS2R R30, SRZ ;  /* 0x00000000001e7805 */ /* 0x000fe4000001ff00 */
[----:B------:R-:W-:Y:S02]  /*71d0*/  ISETP.GE.AND P0, PT, R36, R27, PT ;  /* 0x0000001b2400720c */ /* 0x000fe40003f06270 */
[----:B------:R-:W-:-:S11]  /*71e0*/  CS2R R24, SRZ ;  /* 0x0000000000187805 */ /* 0x000fd6000001ff00 */
[----:B------:R-:W-:Y:S05]  /*71f0*/  @P0 BRA `(.L_x_2926) ;  /* 0x0000000000580947 */ /* 0x000fea0003800000 */
[----:B------:R-:W-:Y:S01]  /*7200*/  ULDC UR4, c[0x0][0x3f4] ;  /* 0x0000fd0000047ab9 */ /* 0x000fe20000000800 */
[----:B---3--:R-:W-:Y:S01]  /*7210*/  IMAD.MOV.U32 R10, RZ, RZ, R0 ;  /* 0x000000ffff0a7224 */ /* 0x008fe200078e0000 */
[----:B------:R-:W-:Y:S01]  /*7220*/  ISETP.GE.AND P3, PT, R213, UR4, PT ;  /* 0x00000004d5007c0c */ /* 0x000fe2000bf66270 */
[----:B--2---:R-:W-:Y:S01]  /*7230*/  IMAD.MOV.U32 R11, RZ, RZ, R3 ;  /* 0x000000ffff0b7224 */ /* 0x004fe200078e0003 */
[----:B------:R-:W-:Y:S01]  /*7240*/  ISETP.GE.AND P2, PT, R200, UR4, PT ;  /* 0x00000004c8007c0c */ /* 0x000fe2000bf46270 */
[----:B----4-:R-:W-:Y:S01]  /*7250*/  IMAD.MOV.U32 R15, RZ, RZ, R5 ;  /* 0x000000ffff0f7224 */ /* 0x010fe200078e0005 */
[----:B------:R-:W-:-:S09]  /*7260*/  CS2R R30, SRZ ;  /* 0x00000000001e7805 */ /* 0x000fd2000001ff00 */
[C---:B------:R-:W-:Y:S02]  /*7270*/  @!P3 SHF.L.U32 R35, R213.reuse, 0x1, RZ ;  /* 0x00000001d523b819 */ /* 0x040fe400000006ff */
[----:B------:R-:W-:Y:S02]  /*7280*/  @!P3 SHF.L.U64.HI R20, R213, 0x1, R38 ;  /* 0x00000001d514b819 */ /* 0x000fe40000010226 */
[----:B------:R-:W-:Y:S02]  /*7290*/  CS2R R32, SRZ ;  /* 0x0000000000207805 */ /* 0x000fe4000001ff00 */
[-C--:B------:R-:W-:Y:S02]  /*72a0*/  @!P3 IADD3 R28, P0, R0, R35.reuse, RZ ;  /* 0x00000023001cb210 */ /* 0x080fe40007f1e0ff */
[----:B------:R-:W-:Y:S02]  /*72b0*/  CS2R R24, SRZ ;  /* 0x0000000000187805 */ /* 0x000fe4000001ff00 */
[----:B0-----:R-:W-:Y:S01]  /*72c0*/  @!P3 IADD3 R34, P1, R14, R35, RZ ;  /* 0x000000230e22b210 */ /* 0x001fe20007f3e0ff */
[----:B------:R-:W-:-:S04]  /*72d0*/  @!P2 IMAD.WIDE R10, R200, 0x2, R10 ;  /* 0x00000002c80aa825 */ /* 0x000fc800078e020a */
[--C-:B------:R-:W-:Y:S01]  /*72e0*/  @!P3 IMAD.X R29, R3, 0x1, R20.reuse, P0 ;  /* 0x00000001031db824 */ /* 0x100fe200000e0614 */
[----:B------:R0:W5:Y:S01]  /*72f0*/  @!P2 LD.E.64 R30, desc[UR54][R10.64] ;  /* 0x000000360a1ea980 */ /* 0x000162000c101b00 */
[----:B------:R-:W-:Y:S01]  /*7300*/  @!P3 IMAD.X R35, R5, 0x1, R20, P1 ;  /* 0x000000010523b824 */ /* 0x000fe200008e0614 */
[----:B------:R-:W-:Y:S01]  /*7310*/  CS2R R20, SRZ ;  /* 0x0000000000147805 */ /* 0x000fe2000001ff00 */
[----:B------:R-:W-:Y:S01]  /*7320*/  @!P2 IMAD.WIDE R12, R200, 0x2, R14 ;  /* 0x00000002c80ca825 */ /* 0x000fe200078e020e */
[----:B------:R0:W5:Y:S04]  /*7330*/  @!P3 LD.E.64 R24, desc[UR54][R28.64] ;  /* 0x000000361c18b980 */ /* 0x000168000c101b00 */
[----:B------:R0:W5:Y:S04]  /*7340*/  @!P2 LD.E.64 R32, desc[UR54][R12.64] ;  /* 0x000000360c20a980 */ /* 0x000168000c101b00 */
[----:B------:R0:W5:Y:S02]  /*7350*/  @!P3 LD.E.64 R20, desc[UR54][R34.64] ;  /* 0x000000362214b980 */ /* 0x000164000c101b00 */
.L_x_2926:
[----:B------:R-:W-:Y:S05]  /*7360*/  BSYNC B1 ;  /* 0x0000000000017941 */ /* 0x000fea0003800000 */
.L_x_2925:
[----:B---3-5:R-:W-:Y:S01]  /*7370*/  IMAD.MOV.U32 R0, RZ, RZ, R32 ;  /* 0x000000ffff007224 */ /* 0x028fe200078e0020 */
[----:B------:R-:W-:Y:S01]  /*7380*/  UMOV UR4, 0xffffffff ;  /* 0xffffffff00047882 */ /* 0x000fe20000000000 */
[----:B--2---:R-:W-:Y:S01]  /*7390*/  IMAD.MOV.U32 R3, RZ, RZ, R33 ;  /* 0x000000ffff037224 */ /* 0x004fe200078e0021 */
[----:B0-----:R-:W-:Y:S01]  /*73a0*/  CS2R R28, SRZ ;  /* 0x00000000001c7805 */ /* 0x001fe2000001ff00 */
[----:B----4-:R-:W-:Y:S02]  /*73b0*/  IMAD.MOV.U32 R5, RZ, RZ, R20 ;  /* 0x000000ffff057224 */ /* 0x010fe400078e0014 */
[----:B------:R-:W-:Y:S01]  /*73c0*/  IMAD.MOV.U32 R9, RZ, RZ, R21 ;  /* 0x000000ffff097224 */ /* 0x000fe200078e0015 */
[----:B------:R-:W-:Y:S01]  /*73d0*/  PRMT R41, R0, 0x5410, R3 ;  /* 0x0000541000297816 */ /* 0x000fe20000000003 */
[----:B------:R-:W-:Y:S02]  /*73e0*/  IMAD.MOV.U32 R0, RZ, RZ, R30 ;  /* 0x000000ffff007224 */ /* 0x000fe400078e001e */
[----:B------:R-:W-:Y:S01]  /*73f0*/  IMAD.MOV.U32 R3, RZ, RZ, R31 ;  /* 0x000000ffff037224 */ /* 0x000fe200078e001f */
[----:B------:R-:W-:Y:S01]  /*7400*/  PRMT R42, R5, 0x5410, R9 ;  /* 0x00005410052a7816 */ /* 0x000fe20000000009 */
[----:B------:R-:W-:-:S02]  /*7410*/  IMAD.MOV.U32 R5, RZ, RZ, R24 ;  /* 0x000000ffff057224 */ /* 0x000fc400078e0018 */
[----:B------:R-:W-:Y:S01]  /*7420*/  IMAD.MOV.U32 R9, RZ, RZ, R25 ;  /* 0x000000ffff097224 */ /* 0x000fe200078e0019 */
[----:B------:R-:W-:-:S04]  /*7430*/  PRMT R43, R0, 0x5410, R3 ;  /* 0x00005410002b7816 */ /* 0x000fc80000000003 */
[----:B------:R-:W-:Y:S01]  /*7440*/  PRMT R44, R5, 0x5410, R9 ;  /* 0x00005410052c7816 */ /* 0x000fe20000000009 */
[----:B------:R-:W-:Y:S06]  /*7450*/  BRA.DIV UR4, `(.L_x_2927) ;  /* 0x000001aa04747947 */ /* 0x000fec000b800000 */
[----:B------:R0:W2:Y:S04]  /*7460*/  SHFL.IDX PT, R3, R6, 0x1, 0x1c1f ;  /* 0x003c1f0006037f89 */ /* 0x0000a800000e0000 */
[----:B------:R0:W3:Y:S04]  /*7470*/  SHFL.IDX PT, R0, R4, 0x1, 0x1c1f ;  /* 0x003c1f0004007f89 */ /* 0x0000e800000e0000 */
[----:B------:R0:W4:Y:S04]  /*7480*/  SHFL.IDX PT, R5, R8, 0x1, 0x1c1f ;  /* 0x003c1f0008057f89 */ /* 0x00012800000e0000 */
[----:B------:R0:W0:Y:S02]  /*7490*/  SHFL.IDX PT, R14, R7, 0x1, 0x1c1f ;  /* 0x003c1f00070e7f89 */ /* 0x00002400000e0000 */
.L_x_3230:
[----:B01----:R-:W5:Y:S04]  /*74a0*/  LDL R7, [R1+0x18] ;  /* 0x0000180001077983 */ /* 0x003f680000100800 */
[----:B------:R-:W2:Y:S01]  /*74b0*/  LDL R39, [R1+0x24] ;  /* 0x0000240001277983 */ /* 0x000ea20000100800 */
[----:B------:R-:W-:Y:S01]  /*74c0*/  IADD3 R4, R36, 0x40, RZ ;  /* 0x0000004024047810 */ /* 0x000fe20007ffe0ff */
[----:B------:R-:W-:Y:S01]  /*74d0*/  BSSY B1, `(.L_x_2928) ;  /* 0x0000021000017945 */ /* 0x000fe20003800000 */
[----:B------:R-:W-:Y:S02]  /*74e0*/  CS2R R10, SRZ ;  /* 0x00000000000a7805 */ /* 0x000fe4000001ff00 */
[----:B------:R-:W-:Y:S02]  /*74f0*/  CS2R R8, SRZ ;  /* 0x0000000000087805 */ /* 0x000fe4000001ff00 */
[----:B------:R-:W-:-:S02]  /*7500*/  ISETP.GE.AND P0, PT, R4, R27, PT ;  /* 0x0000001b0400720c */ /* 0x000fc40003f06270 */
[----:B------:R-:W-:Y:S02]  /*7510*/  CS2R R12, SRZ ;  /* 0x00000000000c7805 */ /* 0x000fe4000001ff00 */
[----:B-----5:R-:W-:-:S04]  /*7520*/  LEA.HI R6, R7, R7, RZ, 0x1 ;  /* 0x0000000707067211 */ /* 0x020fc800078f08ff */
[----:B------:R-:W-:Y:S01]  /*7530*/  LOP3.LUT R6, R6, 0xfffffffe, RZ, 0xc0, !PT ;  /* 0xfffffffe06067812 */ /* 0x000fe200078ec0ff */
[----:B--2---:R-:W-:-:S04]  /*7540*/  IMAD.SHL.U32 R37, R39, 0x40, RZ ;  /* 0x0000004027257824 */ /* 0x004fc800078e00ff */
[----:B------:R-:W-:-:S05]  /*7550*/  IMAD.IADD R6, R7, 0x1, -R6 ;  /* 0x0000000107067824 */ /* 0x000fca00078e0a06 */
[----:B------:R-:W-:Y:S01]  /*7560*/  SHF.L.U32 R36, R6, 0x1f, RZ ;  /* 0x0000001f06247819 */ /* 0x000fe200000006ff */
[----:B------:R-:W-:Y:S06]  /*7570*/  @P0 BRA `(.L_x_2929) ;  /* 0x0000000000580947 */ /* 0x000fec0003800000 */
[----:B------:R-:W-:Y:S01]  /*7580*/  ULDC UR4, c[0x0][0x3f4] ;  /* 0x0000fd0000047ab9 */ /* 0x000fe20000000800 */
[----:B---3--:R-:W-:Y:S01]  /*7590*/  IMAD.MOV.U32 R6, RZ, RZ, R0 ;  /* 0x000000ffff067224 */ /* 0x008fe200078e0000 */
[----:B------:R-:W-:Y:S01]  /*75a0*/  ISETP.GE.AND P3, PT, R213, UR4, PT ;  /* 0x00000004d5007c0c */ /* 0x000fe2000bf66270 */
[----:B------:R-:W-:Y:S01]  /*75b0*/  IMAD.MOV.U32 R7, RZ, RZ, R3 ;  /* 0x000000ffff077224 */ /* 0x000fe200078e0003 */
[----:B------:R-:W-:Y:S01]  /*75c0*/  ISETP.GE.AND P2, PT, R200, UR4, PT ;  /* 0x00000004c8007c0c */ /* 0x000fe2000bf46270 */
[----:B----4-:R-:W-:Y:S01]  /*75d0*/  IMAD.MOV.U32 R15, RZ, RZ, R5 ;  /* 0x000000ffff0f7224 */ /* 0x010fe200078e0005 */
[----:B------:R-:W-:-:S09]  /*75e0*/  CS2R R8, SRZ ;  /* 0x0000000000087805 */ /* 0x000fd2000001ff00 */
[C---:B------:R-:W-:Y:S01]  /*75f0*/  @!P3 IMAD.SHL.U32 R11, R213.reuse, 0x2, RZ ;  /* 0x00000002d50bb824 */ /* 0x040fe200078e00ff */
[----:B------:R-:W-:Y:S02]  /*7600*/  @!P3 SHF.L.U64.HI R10, R213, 0x1, R38 ;  /* 0x00000001d50ab819 */ /* 0x000fe40000010226 */
[----:B------:R-:W-:Y:S02]  /*7610*/  CS2R R28, SRZ ;  /* 0x00000000001c7805 */ /* 0x000fe4000001ff00 */
[----:B------:R-:W-:Y:S01]  /*7620*/  CS2R R12, SRZ ;  /* 0x00000000000c7805 */ /* 0x000fe2000001ff00 */
[----:B------:R-:W-:Y:S01]  /*7630*/  @!P2 IMAD.WIDE R6, R200, 0x2, R6 ;  /* 0x00000002c806a825 */ /* 0x000fe200078e0206 */
[-C--:B------:R-:W-:Y:S02]  /*7640*/  @!P3 IADD3 R34, P0, R0, R11.reuse, RZ ;  /* 0x0000000b0022b210 */ /* 0x080fe40007f1e0ff */
[----:B------:R-:W-:Y:S01]  /*7650*/  @!P3 IADD3 R4, P1, R14, R11, RZ ;  /* 0x0000000b0e04b210 */ /* 0x000fe20007f3e0ff */
[----:B------:R-:W-:Y:S01]  /*7660*/  @!P2 IMAD.WIDE R14, R200, 0x2, R14 ;  /* 0x00000002c80ea825 */ /* 0x000fe200078e020e */
[----:B------:R0:W5:Y:S03]  /*7670*/  @!P2 LD.E.64 R8, desc[UR54][R6.64] ;  /* 0x000000360608a980 */ /* 0x000166000c101b00 */
[--C-:B------:R-:W-:Y:S01]  /*7680*/  @!P3 IMAD.X R35, R3, 0x1, R10.reuse, P0 ;  /* 0x000000010323b824 */ /* 0x100fe200000e060a */
[----:B------:R0:W5:Y:S01]  /*7690*/  @!P2 LD.E.64 R28, desc[UR54][R14.64] ;  /* 0x000000360e1ca980 */ /* 0x000162000c101b00 */
[----:B------:R-:W-:Y:S01]  /*76a0*/  @!P3 IMAD.X R5, R5, 0x1, R10, P1 ;  /* 0x000000010505b824 */ /* 0x000fe200008e060a */
[----:B------:R-:W-:-:S02]  /*76b0*/  CS2R R10, SRZ ;  /* 0x00000000000a7805 */ /* 0x000fc4000001ff00 */
[----:B------:R0:W5:Y:S04]  /*76c0*/  @!P3 LD.E.64 R12, desc[UR54][R34.64] ;  /* 0x00000036220cb980 */ /* 0x000168000c101b00 */
[----:B------:R0:W5:Y:S02]  /*76d0*/  @!P3 LD.E.64 R10, desc[UR54][R4.64] ;  /* 0x00000036040ab980 */ /* 0x000164000c101b00 */
.L_x_2929:
[----:B------:R-:W-:Y:S05]  /*76e0*/  BSYNC B1 ;  /* 0x0000000000017941 */ /* 0x000fea0003800000 */
.L_x_2928:
[----:B0-----:R-:W0:Y:S01]  /*76f0*/  S2R R14, SR_TID.X ;  /* 0x00000000000e7919 */ /* 0x001e220000002100 */
[----:B------:R-:W1:Y:S01]  /*7700*/  SYNCS.PHASECHK.TRANS64.TRYWAIT P0, [R23+URZ+0x22800], R36 ;  /* 0x02280024170075a7 */ /* 0x000e62000800017f */
[----:B------:R-:W-:Y:S01]  /*7710*/  LOP3.LUT R37, R37, 0x1c0, RZ, 0xc0, !PT ;  /* 0x000001c025257812 */ /* 0x000fe200078ec0ff */
[----:B-----5:R-:W-:Y:S01]  /*7720*/  IMAD.MOV.U32 R3, RZ, RZ, R28 ;  /* 0x000000ffff037224 */ /* 0x020fe200078e001c */
[----:B----4-:R-:W-:Y:S01]  /*7730*/  MOV R5, R11 ;  /* 0x0000000b00057202 */ /* 0x010fe20000000f00 */
[----:B------:R-:W-:Y:S01]  /*7740*/  IMAD.MOV.U32 R4, RZ, RZ, R10 ;  /* 0x000000ffff047224 */ /* 0x000fe200078e000a */
[----:B---3--:R-:W-:Y:S01]  /*7750*/  LOP3.LUT R0, R37, 0x18, R16, 0xf8, !PT ;  /* 0x0000001825007812 */ /* 0x008fe200078ef810 */
[----:B------:R-:W-:Y:S01]  /*7760*/  IMAD.MOV.U32 R6, RZ, RZ, R8 ;  /* 0x000000ffff067224 */ /* 0x000fe200078e0008 */
[----:B------:R-:W-:Y:S01]  /*7770*/  SHF.R.U32.HI R37, RZ, 0x3, R37 ;  /* 0x00000003ff257819 */ /* 0x000fe20000011625 */
[----:B------:R-:W-:Y:S01]  /*7780*/  BSSY B1, `(.L_x_2930) ;  /* 0x0000018000017945 */ /* 0x000fe20003800000 */
[----:B------:R-:W-:Y:S01]  /*7790*/  PRMT R45, R3, 0x7610, R45 ;  /* 0x00007610032d7816 */ /* 0x000fe2000000002d */
[----:B------:R-:W-:Y:S01]  /*77a0*/  IMAD.MOV.U32 R3, RZ, RZ, R29 ;  /* 0x000000ffff037224 */ /* 0x000fe200078e001d */
[----:B------:R-:W-:-:S02]  /*77b0*/  LOP3.LUT R0, R0, R37, RZ, 0x3c, !PT ;  /* 0x0000002500007212 */ /* 0x000fc400078e3cff */
[----:B------:R-:W-:Y:S01]  /*77c0*/  PRMT R46, R4, 0x5410, R5 ;  /* 0x00005410042e7816 */ /* 0x000fe20000000005 */
[----:B------:R-:W-:Y:S01]  /*77d0*/  IMAD.MOV.U32 R4, RZ, RZ, R9 ;  /* 0x000000ffff047224 */ /* 0x000fe200078e0009 */
[----:B------:R-:W-:Y:S01]  /*77e0*/  PRMT R45, R45, 0x5410, R3 ;  /* 0x000054102d2d7816 */ /* 0x000fe20000000003 */
[----:B------:R-:W-:Y:S01]  /*77f0*/  IMAD.MOV.U32 R5, RZ, RZ, R12 ;  /* 0x000000ffff057224 */ /* 0x000fe200078e000c */
[----:B------:R-:W-:Y:S02]  /*7800*/  PRMT R47, R6, 0x7610, R47 ;  /* 0x00007610062f7816 */ /* 0x000fe4000000002f */
[----:B------:R-:W-:Y:S02]  /*7810*/  VIADDMNMX R40, R27, -R214, 0x80, PT ;  /* 0x000000801b287446 */ /* 0x000fe400038009d6 */
[----:B------:R-:W-:Y:S02]  /*7820*/  PRMT R47, R47, 0x5410, R4 ;  /* 0x000054102f2f7816 */ /* 0x000fe40000000004 */
[----:B------:R-:W-:Y:S01]  /*7830*/  PRMT R48, R5, 0x7610, R48 ;  /* 0x0000761005307816 */ /* 0x000fe20000000030 */
[----:B------:R-:W-:Y:S01]  /*7840*/  IMAD.MOV.U32 R5, RZ, RZ, R13 ;  /* 0x000000ffff057224 */ /* 0x000fe200078e000d */
[----:B------:R-:W-:-:S02]  /*7850*/  LOP3.LUT P2, RZ, R39, 0x4, RZ, 0xc0, !PT ;  /* 0x0000000427ff7812 */ /* 0x000fc4000784c0ff */
[----:B------:R-:W-:Y:S01]  /*7860*/  ISETP.GE.AND P1, PT, R205, R40, PT ;  /* 0x00000028cd00720c */ /* 0x000fe20003f26270 */
[----:B0-----:R-:W-:-:S05]  /*7870*/  VIADD R14, R14, 0xffffff80 ;  /* 0xffffff800e0e7836 */ /* 0x001fca0000000000 */
[----:B------:R-:W-:-:S04]  /*7880*/  SHF.R.S32.HI R7, RZ, 0x1f, R14 ;  /* 0x0000001fff077819 */ /* 0x000fc8000001140e */
[----:B------:R-:W-:-:S04]  /*7890*/  LEA.HI R7, R7, R14, RZ, 0x5 ;  /* 0x0000000e07077211 */ /* 0x000fc800078f28ff */
[----:B------:R-:W-:-:S05]  /*78a0*/  SHF.R.S32.HI R7, RZ, 0x5, R7 ;  /* 0x00000005ff077819 */ /* 0x000fca0000011407 */
[----:B------:R-:W-:-:S04]  /*78b0*/  IMAD R0, R7, 0x200, R0 ;  /* 0x0000020007007824 */ /* 0x000fc800078e0200 */
[----:B------:R-:W-:-:S04]  /*78c0*/  IMAD R3, R0, 0x2, R23 ;  /* 0x0000000200037824 */ /* 0x000fc800078e0217 */
[C---:B------:R-:W-:Y:S02]  /*78d0*/  VIADD R4, R3.reuse, 0x18400 ;  /* 0x0001840003047836 */ /* 0x040fe40000000000 */
[----:B------:R-:W-:Y:S01]  /*78e0*/  VIADD R0, R3, 0x18440 ;  /* 0x0001844003007836 */ /* 0x000fe20000000000 */
[----:B-1----:R-:W-:Y:S06]  /*78f0*/  @!P0 BRA `(.L_x_2931) ;  /* 0x000001a400bc8947 */ /* 0x002fec0003800000 */
.L_x_3231:
[----:B------:R-:W-:Y:S05]  /*7900*/  BSYNC B1 ;  /* 0x0000000000017941 */ /* 0x000fea0003800000 */
.L_x_2930:
[----:B------:R-:W-:Y:S01]  /*7910*/  BSSY B1, `(.L_x_2932) ;  /* 0x000005f000017945 */ /* 0x000fe20003800000 */
[----:B------:R-:W-:Y:S01]  /*7920*/  PRMT R48, R48, 0x5410, R5 ;  /* 0x0000541030307816 */ /* 0x000fe20000000005 */
[----:B------:R-:W-:Y:S02]  /*7930*/  @P2 VIADD R0, R4, 0xffffffc0 ;  /* 0xffffffc004002836 */ /* 0x000fe40000000000 */
[----:B------:R-:W-:Y:S05]  /*7940*/  @P1 BRA `(.L_x_2933) ;  /* 0x00000004006c1947 */ /* 0x000fea0003800000 */
[----:B------:R-:W1:Y:S01]  /*7950*/  LDC R4, c[0x0][0x3f4] ;  /* 0x0000fd00ff047b82 */ /* 0x000e620000000800 */
[----:B------:R-:W-:Y:S01]  /*7960*/  BSSY B2, `(.L_x_2934) ;  /* 0x000002e000027945 */ /* 0x000fe20003800000 */
[-C--:B-1----:R-:W-:Y:S02]  /*7970*/  ISETP.GE.AND P0, PT, R200, R4.reuse, PT ;  /* 0x00000004c800720c */ /* 0x082fe40003f06270 */
[----:B------:R-:W-:-:S11]  /*7980*/  ISETP.GE.AND P1, PT, R213, R4, PT ;  /* 0x00000004d500720c */ /* 0x000fd60003f26270 */
[----:B------:R-:W-:Y:S05]  /*7990*/  @P0 BRA `(.L_x_2935) ;  /* 0x0000000000a80947 */ /* 0x000fea0003800000 */
[----:B------:R-:W1:Y:S01]  /*79a0*/  LDS.128 R4, [R3+0x18400] ;  /* 0x0184000003047984 */ /* 0x000e620000000c00 */
[----:B------:R-:W-:Y:S02]  /*79b0*/  SHF.R.U32.HI R14, RZ, 0x10, R31 ;  /* 0x00000010ff0e7819 */ /* 0x000fe4000001161f */
[----:B------:R-:W-:Y:S02]  /*79c0*/  SHF.R.U32.HI R34, RZ, 0x10, R33 ;  /* 0x00000010ff227819 */ /* 0x000fe40000011621 */
[----:B------:R-:W-:Y:S01]  /*79d0*/  SHF.R.U64 R39, R30, 0x10, R31 ;  /* 0x000000101e277819 */ /* 0x000fe2000000121f */
[----:B------:R-:W-:Y:S01]  /*79e0*/  HADD2.F32 R31, -RZ, R43.H0_H0 ;  /* 0x2000002bff1f7230 */ /* 0x000fe20000004100 */
[----:B------:R-:W-:Y:S01]  /*79f0*/  SHF.R.U64 R38, R32, 0x10, R33 ;  /* 0x0000001020267819 */ /* 0x000fe20000001221 */
[----:B------:R-:W-:Y:S02]  /*7a00*/  HADD2.F32 R34, -RZ, R34.H0_H0 ;  /* 0x20000022ff227230 */ /* 0x000fe40000004100 */
[----:B------:R-:W-:-:S02]  /*7a10*/  HADD2.F32 R32, -RZ, R14.H0_H0 ;  /* 0x2000000eff207230 */ /* 0x000fc40000004100 */
[----:B------:R-:W-:Y:S02]  /*7a20*/  HADD2.F32 R33, -RZ, R41.H0_H0 ;  /* 0x20000029ff217230 */ /* 0x000fe40000004100 */
[--C-:B-1----:R-:W-:Y:S02]  /*7a30*/  HADD2.F32 R27, -RZ, R7.reuse.H0_H0 ;  /* 0x20000007ff1b7230 */ /* 0x102fe40000004100 */
[----:B------:R-:W-:Y:S02]  /*7a40*/  HADD2.F32 R30, -RZ, R7.H1_H1 ;  /* 0x30000007ff1e7230 */ /* 0x000fe40000004100 */
[--C-:B------:R-:W-:Y:S02]  /*7a50*/  HADD2.F32 R7, -RZ, R4.reuse.H0_H0 ;  /* 0x20000004ff077230 */ /* 0x100fe40000004100 */
[----:B------:R-:W-:Y:S02]  /*7a60*/  HADD2.F32 R4, -RZ, R4.H1_H1 ;  /* 0x30000004ff047230 */ /* 0x000fe40000004100 */
[C---:B0-----:R-:W-:Y:S01]  /*7a70*/  FMUL.FTZ R36, R30.reuse, R34 ;  /* 0x000000221e247220 */ /* 0x041fe20000410000 */
[----:B------:R-:W-:Y:S01]  /*7a80*/  FMUL.FTZ R35, R30, R32 ;  /* 0x000000201e237220 */ /* 0x000fe20000410000 */
[----:B------:R-:W-:-:S02]  /*7a90*/  HADD2.F32 R14, -RZ, R6.H0_H0 ;  /* 0x20000006ff0e7230 */ /* 0x000fc40000004100 */
[C---:B------:R-:W-:Y:S01]  /*7aa0*/  FMUL.FTZ R30, R4.reuse, R33 ;  /* 0x00000021041e7220 */ /* 0x040fe20000410000 */
[C---:B------:R-:W-:Y:S01]  /*7ab0*/  FFMA.FTZ R36, R27.reuse, R32, -R36 ;  /* 0x000000201b247223 */ /* 0x040fe20000010824 */
[----:B------:R-:W-:Y:S01]  /*7ac0*/  FFMA.FTZ R37, R27, R34, R35 ;  /* 0x000000221b257223 */ /* 0x000fe20000010023 */
[----:B------:R-:W-:Y:S02]  /*7ad0*/  HADD2.F32 R15, -RZ, R6.H1_H1 ;  /* 0x30000006ff0f7230 */ /* 0x000fe40000004100 */
[-C--:B------:R-:W-:Y:S01]  /*7ae0*/  FMUL.FTZ R34, R4, R31.reuse ;  /* 0x0000001f04227220 */ /* 0x080fe20000410000 */
[C---:B------:R-:W-:Y:S01]  /*7af0*/  FFMA.FTZ R32, R7.reuse, R31, -R30 ;  /* 0x0000001f07207223 */ /* 0x040fe2000001081e */
[----:B------:R-:W-:Y:S02]  /*7b00*/  HADD2.F32 R6, -RZ, R5.H0_H0 ;  /* 0x20000005ff067230 */ /* 0x000fe40000004100 */
[----:B------:R-:W-:Y:S02]  /*7b10*/  HADD2.F32 R31, -RZ, R41.H1_H1 ;  /* 0x30000029ff1f7230 */ /* 0x000fe40000004100 */
[----:B------:R-:W-:Y:S01]  /*7b20*/  FFMA.FTZ R33, R7, R33, R34 ;  /* 0x0000002107217223 */ /* 0x000fe20000010022 */
[----:B------:R-:W-:-:S02]  /*7b30*/  HADD2.F32 R27, -RZ, R43.H1_H1 ;  /* 0x3000002bff1b7230 */ /* 0x000fc40000004100 */
[----:B------:R-:W-:Y:S02]  /*7b40*/  HADD2.F32 R5, -RZ, R5.H1_H1 ;  /* 0x30000005ff057230 */ /* 0x000fe40000004100 */
[C---:B------:R-:W-:Y:S01]  /*7b50*/  FMUL.FTZ R35, R15.reuse, R31 ;  /* 0x0000001f0f237220 */ /* 0x040fe20000410000 */
[----:B------:R-:W-:Y:S02]  /*7b60*/  HADD2.F32 R30, -RZ, R38.H0_H0 ;  /* 0x20000026ff1e7230 */ /* 0x000fe40000004100 */
[-C--:B------:R-:W-:Y:S01]  /*7b70*/  FMUL.FTZ R34, R15, R27.reuse ;  /* 0x0000001b0f227220 */ /* 0x080fe20000410000 */
[----:B------:R-:W-:Y:S02]  /*7b80*/  HADD2.F32 R4, -RZ, R39.H0_H0 ;  /* 0x20000027ff047230 */ /* 0x000fe40000004100 */
[C---:B------:R-:W-:Y:S01]  /*7b90*/  FFMA.FTZ R35, R14.reuse, R27, -R35 ;  /* 0x0000001b0e237223 */ /* 0x040fe20000010823 */
[C---:B------:R-:W-:Y:S01]  /*7ba0*/  FMUL.FTZ R7, R5.reuse, R30 ;  /* 0x0000001e05077220 */ /* 0x040fe20000410000 */
[----:B------:R-:W-:Y:S01]  /*7bb0*/  FFMA.FTZ R34, R14, R31, R34 ;  /* 0x0000001f0e227223 */ /* 0x000fe20000010022 */
[----:B------:R-:W-:-:S02]  /*7bc0*/  FMUL.FTZ R15, R5, R4 ;  /* 0x00000004050f7220 */ /* 0x000fc40000410000 */
[C---:B------:R-:W-:Y:S01]  /*7bd0*/  FFMA.FTZ R5, R6.reuse, R4, -R7 ;  /* 0x0000000406057223 */ /* 0x040fe20000010807 */
[----:B------:R-:W-:Y:S01]  /*7be0*/  F2FP.F16.F32.PACK_AB R7, R37, R36 ;  /* 0x000000242507723e */ /* 0x000fe200000000ff */
[----:B------:R-:W-:Y:S01]  /*7bf0*/  FFMA.FTZ R30, R6, R30, R15 ;  /* 0x0000001e061e7223 */ /* 0x000fe2000001000f */
[----:B------:R-:W-:Y:S02]  /*7c00*/  F2FP.F16.F32.PACK_AB R6, R34, R35 ;  /* 0x000000232206723e */ /* 0x000fe400000000ff */
[----:B------:R-:W-:Y:S02]  /*7c10*/  F2FP.F16.F32.PACK_AB R4, R33, R32 ;  /* 0x000000202104723e */ /* 0x000fe400000000ff */
[----:B------:R-:W-:-:S05]  /*7c20*/  F2FP.F16.F32.PACK_AB R5, R30, R5 ;  /* 0x000000051e05723e */ /* 0x000fca00000000ff */
[----:B------:R1:W-:Y:S02]  /*7c30*/  STS.128 [R3+0x18400], R4 ;  /* 0x0184000403007388 */ /* 0x0003e40000000c00 */
.L_x_2935:
[----:B------:R-:W-:Y:S05]  /*7c40*/  BSYNC B2 ;  /* 0x0000000000027941 */ /* 0x000fea0003800000 */
.L_x_2934:
[----:B------:R-:W-:Y:S05]  /*7c50*/  @P1 BRA `(.L_x_2933) ;  /* 0x0000000000a81947 */ /* 0x000fea0003800000 */
[----:B-1----:R-:W1:Y:S01]  /*7c60*/  LDS.128 R4, [R0] ;  /* 0x0000000000047984 */ /* 0x002e620000000c00 */
[----:B------:R-:W-:Y:S01]  /*7c70*/  SHF.R.U64 R35, R24, 0x10, R25 ;  /* 0x0000001018237819 */ /* 0x000fe20000001219 */
[----:B------:R-:W-:Y:S01]  /*7c80*/  HADD2.F32 R27, -RZ, R42.H0_H0 ;  /* 0x2000002aff1b7230 */ /* 0x000fe20000004100 */
[----:B------:R-:W-:Y:S01]  /*7c90*/  SHF.R.U32.HI R30, RZ, 0x10, R21 ;  /* 0x00000010ff1e7819 */ /* 0x000fe20000011615 */
[----:B------:R-:W-:Y:S01]  /*7ca0*/  HADD2.F32 R24, -RZ, R44.H0_H0 ;  /* 0x2000002cff187230 */ /* 0x000fe20000004100 */
[----:B------:R-:W-:Y:S02]  /*7cb0*/  SHF.R.U32.HI R25, RZ, 0x10, R25 ;  /* 0x00000010ff197819 */ /* 0x000fe40000011619 */
[----:B------:R-:W-:Y:S01]  /*7cc0*/  SHF.R.U64 R33, R20, 0x10, R21 ;  /* 0x0000001014217819 */ /* 0x000fe20000001215 */
[----:B------:R-:W-:Y:S02]  /*7cd0*/  HADD2.F32 R30, -RZ, R30.H0_H0 ;  /* 0x2000001eff1e7230 */ /* 0x000fe40000004100 */
[----:B------:R-:W-:-:S02]  /*7ce0*/  HADD2.F32 R25, -RZ, R25.H0_H0 ;  /* 0x20000019ff197230 */ /* 0x000fc40000004100 */
[--C-:B-1----:R-:W-:Y:S02]  /*7cf0*/  HADD2.F32 R20, -RZ, R7.reuse.H0_H0 ;  /* 0x20000007ff147230 */ /* 0x102fe40000004100 */
[----:B------:R-:W-:Y:S02]  /*7d00*/  HADD2.F32 R21, -RZ, R7.H1_H1 ;  /* 0x30000007ff157230 */ /* 0x000fe40000004100 */
[--C-:B------:R-:W-:Y:S02]  /*7d10*/  HADD2.F32 R7, -RZ, R4.reuse.H0_H0 ;  /* 0x20000004ff077230 */ /* 0x100fe40000004100 */
[----:B------:R-:W-:Y:S02]  /*7d20*/  HADD2.F32 R4, -RZ, R4.H1_H1 ;  /* 0x30000004ff047230 */ /* 0x000fe40000004100 */
[C---:B------:R-:W-:Y:S01]  /*7d30*/  FMUL.FTZ R31, R21.reuse, R30 ;  /* 0x0000001e151f7220 */ /* 0x040fe20000410000 */
[----:B------:R-:W-:Y:S01]  /*7d40*/  FMUL.FTZ R21, R21, R25 ;  /* 0x0000001915157220 */ /* 0x000fe20000410000 */
[----:B------:R-:W-:-:S02]  /*7d50*/  HADD2.F32 R14, -RZ, R6.H0_H0 ;  /* 0x20000006ff0e7230 */ /* 0x000fc40000004100 */
[----:B------:R-:W-:Y:S01]  /*7d60*/  FMUL.FTZ R32, R4, R27 ;  /* 0x0000001b04207220 */ /* 0x000fe20000410000 */
[----:B------:R-:W-:Y:S01]  /*7d70*/  FFMA.FTZ R34, R20, R30, R21 ;  /* 0x0000001e14227223 */ /* 0x000fe20000010015 */
[----:B------:R-:W-:Y:S02]  /*7d80*/  HADD2.F32 R15, -RZ, R6.H1_H1 ;  /* 0x30000006ff0f7230 */ /* 0x000fe40000004100 */
[-C--:B------:R-:W-:Y:S01]  /*7d90*/  FMUL.FTZ R30, R4, R24.reuse ;  /* 0x00000018041e7220 */ /* 0x080fe20000410000 */
[C---:B------:R-:W-:Y:S01]  /*7da0*/  FFMA.FTZ R32, R7.reuse, R24, -R32 ;  /* 0x0000001807207223 */ /* 0x040fe20000010820 */
[--C-:B------:R-:W-:Y:S02]  /*7db0*/  HADD2.F32 R6, -RZ, R5.reuse.H0_H0 ;  /* 0x20000005ff067230 */ /* 0x100fe40000004100 */
[----:B------:R-:W-:Y:S01]  /*7dc0*/  FFMA.FTZ R31, R20, R25, -R31 ;  /* 0x00000019141f7223 */ /* 0x000fe2000001081f */
[----:B------:R-:W-:Y:S02]  /*7dd0*/  HADD2.F32 R24, -RZ, R42.H1_H1 ;  /* 0x3000002aff187230 */ /* 0x000fe40000004100 */
[----:B------:R-:W-:Y:S01]  /*7de0*/  FFMA.FTZ R27, R7, R27, R30 ;  /* 0x0000001b071b7223 */ /* 0x000fe2000001001e */
[----:B------:R-:W-:-:S02]  /*7df0*/  HADD2.F32 R5, -RZ, R5.H1_H1 ;  /* 0x30000005ff057230 */ /* 0x000fc40000004100 */
[----:B------:R-:W-:Y:S02]  /*7e00*/  HADD2.F32 R20, -RZ, R44.H1_H1 ;  /* 0x3000002cff147230 */ /* 0x000fe40000004100 */
[C---:B------:R-:W-:Y:S01]  /*7e10*/  FMUL.FTZ R25, R15.reuse, R24 ;  /* 0x000000180f197220 */ /* 0x040fe20000410000 */
[----:B------:R-:W-:Y:S02]  /*7e20*/  HADD2.F32 R21, -RZ, R33.H0_H0 ;  /* 0x20000021ff157230 */ /* 0x000fe40000004100 */
[----:B------:R-:W-:Y:S02]  /*7e30*/  HADD2.F32 R4, -RZ, R35.H0_H0 ;  /* 0x20000023ff047230 */ /* 0x000fe40000004100 */
[-C--:B------:R-:W-:Y:S01]  /*7e40*/  FMUL.FTZ R15, R15, R20.reuse ;  /* 0x000000140f0f7220 */ /* 0x080fe20000410000 */
[C---:B------:R-:W-:Y:S01]  /*7e50*/  FFMA.FTZ R25, R14.reuse, R20, -R25 ;  /* 0x000000140e197223 */ /* 0x040fe20000010819 */
[C---:B------:R-:W-:Y:S01]  /*7e60*/  FMUL.FTZ R7, R5.reuse, R21 ;  /* 0x0000001505077220 */ /* 0x040fe20000410000 */
[----:B------:R-:W-:Y:S01]  /*7e70*/  FMUL.FTZ R30, R5, R4 ;  /* 0x00000004051e7220 */ /* 0x000fe20000410000 */
[----:B------:R-:W-:-:S02]  /*7e80*/  FFMA.FTZ R14, R14, R24, R15 ;  /* 0x000000180e0e7223 */ /* 0x000fc4000001000f */
[----:B------:R-:W-:Y:S01]  /*7e90*/  FFMA.FTZ R5, R6, R4, -R7 ;  /* 0x0000000406057223 */ /* 0x000fe20000010807 */
[----:B------:R-:W-:Y:S01]  /*7ea0*/  F2FP.F16.F32.PACK_AB R7, R34, R31 ;  /* 0x0000001f2207723e */ /* 0x000fe200000000ff */
[----:B------:R-:W-:Y:S01]  /*7eb0*/  FFMA.FTZ R30, R6, R21, R30 ;  /* 0x00000015061e7223 */ /* 0x000fe2000001001e */
[----:B------:R-:W-:Y:S02]  /*7ec0*/  F2FP.F16.F32.PACK_AB R4, R27, R32 ;  /* 0x000000201b04723e */ /* 0x000fe400000000ff */
[----:B------:R-:W-:Y:S02]  /*7ed0*/  F2FP.F16.F32.PACK_AB R6, R14, R25 ;  /* 0x000000190e06723e */ /* 0x000fe400000000ff */
[----:B------:R-:W-:-:S05]  /*7ee0*/  F2FP.F16.F32.PACK_AB R5, R30, R5 ;  /* 0x000000051e05723e */ /* 0x000fca00000000ff */
[----:B------:R2:W-:Y:S02]  /*7ef0*/  STS.128 [R0], R4 ;  /* 0x0000000400007388 */ /* 0x0005e40000000c00 */
.L_x_2933:
[----:B------:R-:W-:Y:S05]  /*7f00*/  BSYNC B1 ;  /* 0x0000000000017941 */ /* 0x000fea0003800000 */
.L_x_2932:
        /* <DEDUP_REMOVED lines=9> */
[----:B------:R-:W-:Y:S01]  /*7fa0*/  SHF.R.U32.HI R21, RZ, 0x10, R9 ;  /* 0x00000010ff157819 */ /* 0x000fe20000011609 */
[----:B------:R-:W-:Y:S01]  /*7fb0*/  HADD2.F32 R24, -RZ, R45.H0_H0 ;  /* 0x2000002dff187230 */ /* 0x000fe20000004100 */
[--C-:B------:R-:W-:Y:S01]  /*7fc0*/  SHF.R.U32.HI R25, RZ, 0x10, R29.reuse ;  /* 0x00000010ff197819 */ /* 0x100fe2000001161d */
[----:B------:R-:W-:Y:S01]  /*7fd0*/  HADD2.F32 R20, -RZ, R47.H0_H0 ;  /* 0x2000002fff147230 */ /* 0x000fe20000004100 */
[----:B------:R-:W-:Y:S01]  /*7fe0*/  SHF.R.U64 R31, R28, 0x10, R29 ;  /* 0x000000101c1f7819 */ /* 0x000fe2000000121d */
[----:B------:R-:W-:Y:S01]  /*7ff0*/  HADD2.F32 R21, -RZ, R21.H0_H0 ;  /* 0x20000015ff157230 */ /* 0x000fe20000004100 */
[----:B------:R-:W-:Y:S01]  /*8000*/  SHF.R.U64 R33, R8, 0x10, R9 ;  /* 0x0000001008217819 */ /* 0x000fe20000001209 */
[----:B------:R-:W-:Y:S02]  /*8010*/  HADD2.F32 R25, -RZ, R25.H0_H0 ;  /* 0x20000019ff197230 */ /* 0x000fe40000004100 */
[----:B-1----:R-:W-:-:S02]  /*8020*/  HADD2.F32 R14, -RZ, R7.H0_H0 ;  /* 0x20000007ff0e7230 */ /* 0x002fc40000004100 */
[----:B------:R-:W-:Y:S02]  /*8030*/  HADD2.F32 R15, -RZ, R7.H1_H1 ;  /* 0x30000007ff0f7230 */ /* 0x000fe40000004100 */
[--C-:B------:R-:W-:Y:S02]  /*8040*/  HADD2.F32 R7, -RZ, R4.reuse.H0_H0 ;  /* 0x20000004ff077230 */ /* 0x100fe40000004100 */
[----:B------:R-:W-:Y:S02]  /*8050*/  HADD2.F32 R4, -RZ, R4.H1_H1 ;  /* 0x30000004ff047230 */ /* 0x000fe40000004100 */
[C---:B------:R-:W-:Y:S01]  /*8060*/  FMUL.FTZ R30, R15.reuse, R21 ;  /* 0x000000150f1e7220 */ /* 0x040fe20000410000 */
[-C--:B------:R-:W-:Y:S01]  /*8070*/  FMUL.FTZ R27, R15, R25.reuse ;  /* 0x000000190f1b7220 */ /* 0x080fe20000410000 */
[--C-:B------:R-:W-:Y:S02]  /*8080*/  HADD2.F32 R8, -RZ, R6.reuse.H0_H0 ;  /* 0x20000006ff087230 */ /* 0x100fe40000004100 */
[----:B------:R-:W-:Y:S01]  /*8090*/  FMUL.FTZ R28, R4, R24 ;  /* 0x00000018041c7220 */ /* 0x000fe20000410000 */
[----:B------:R-:W-:Y:S01]  /*80a0*/  FFMA.FTZ R32, R14, R25, R30 ;  /* 0x000000190e207223 */ /* 0x000fe2000001001e */
[----:B------:R-:W-:-:S02]  /*80b0*/  HADD2.F32 R9, -RZ, R6.H1_H1 ;  /* 0x30000006ff097230 */ /* 0x000fc40000004100 */
[----:B------:R-:W-:Y:S01]  /*80c0*/  FFMA.FTZ R27, R14, R21, -R27 ;  /* 0x000000150e1b7223 */ /* 0x000fe2000001081b */
[-C--:B------:R-:W-:Y:S01]  /*80d0*/  FMUL.FTZ R30, R4, R20.reuse ;  /* 0x00000014041e7220 */ /* 0x080fe20000410000 */
[C---:B------:R-:W-:Y:S01]  /*80e0*/  FFMA.FTZ R28, R7.reuse, R20, -R28 ;  /* 0x00000014071c7223 */ /* 0x040fe2000001081c */
[----:B------:R-:W-:Y:S02]  /*80f0*/  HADD2.F32 R6, -RZ, R5.H0_H0 ;  /* 0x20000005ff067230 */ /* 0x000fe40000004100 */
[----:B------:R-:W-:Y:S02]  /*8100*/  HADD2.F32 R20, -RZ, R45.H1_H1 ;  /* 0x3000002dff147230 */ /* 0x000fe40000004100 */
[----:B------:R-:W-:Y:S01]  /*8110*/  FFMA.FTZ R7, R7, R24, R30 ;  /* 0x0000001807077223 */ /* 0x000fe2000001001e */
[----:B------:R-:W-:Y:S02]  /*8120*/  HADD2.F32 R14, -RZ, R47.H1_H1 ;  /* 0x3000002fff0e7230 */ /* 0x000fe40000004100 */
[----:B------:R-:W-:-:S02]  /*8130*/  HADD2.F32 R5, -RZ, R5.H1_H1 ;  /* 0x30000005ff057230 */ /* 0x000fc40000004100 */
[C---:B------:R-:W-:Y:S01]  /*8140*/  FMUL.FTZ R21, R9.reuse, R20 ;  /* 0x0000001409157220 */ /* 0x040fe20000410000 */
[----:B------:R-:W-:Y:S02]  /*8150*/  HADD2.F32 R15, -RZ, R31.H0_H0 ;  /* 0x2000001fff0f7230 */ /* 0x000fe40000004100 */
[-C--:B------:R-:W-:Y:S01]  /*8160*/  FMUL.FTZ R25, R9, R14.reuse ;  /* 0x0000000e09197220 */ /* 0x080fe20000410000 */
[----:B------:R-:W-:Y:S02]  /*8170*/  HADD2.F32 R4, -RZ, R33.H0_H0 ;  /* 0x20000021ff047230 */ /* 0x000fe40000004100 */
[----:B------:R-:W-:Y:S01]  /*8180*/  FFMA.FTZ R21, R8, R14, -R21 ;  /* 0x0000000e08157223 */ /* 0x000fe20000010815 */
[----:B------:R-:W-:Y:S01]  /*8190*/  F2FP.F16.F32.PACK_AB R31, R32, R27 ;  /* 0x0000001b201f723e */ /* 0x000fe200000000ff */
[C---:B------:R-:W-:Y:S01]  /*81a0*/  FMUL.FTZ R9, R5.reuse, R15 ;  /* 0x0000000f05097220 */ /* 0x040fe20000410000 */
[----:B------:R-:W-:Y:S01]  /*81b0*/  FFMA.FTZ R8, R8, R20, R25 ;  /* 0x0000001408087223 */ /* 0x000fe20000010019 */
[----:B------:R-:W-:Y:S01]  /*81c0*/  FMUL.FTZ R24, R5, R4 ;  /* 0x0000000405187220 */ /* 0x000fe20000410000 */
[----:B------:R-:W-:Y:S01]  /*81d0*/  F2FP.F16.F32.PACK_AB R28, R7, R28 ;  /* 0x0000001c071c723e */ /* 0x000fe200000000ff */
[----:B------:R-:W-:-:S02]  /*81e0*/  FFMA.FTZ R9, R6, R4, -R9 ;  /* 0x0000000406097223 */ /* 0x000fc40000010809 */
[----:B------:R-:W-:Y:S01]  /*81f0*/  FFMA.FTZ R24, R6, R15, R24 ;  /* 0x0000000f06187223 */ /* 0x000fe20000010018 */
[----:B------:R-:W-:-:S04]  /*8200*/  F2FP.F16.F32.PACK_AB R30, R8, R21 ;  /* 0x00000015081e723e */ /* 0x000fc800000000ff */
[----:B------:R-:W-:-:S05]  /*8210*/  F2FP.F16.F32.PACK_AB R29, R24, R9 ;  /* 0x00000009181d723e */ /* 0x000fca00000000ff */
[----:B------:R1:W-:Y:S02]  /*8220*/  STS.128 [R3+0x1a400], R28 ;  /* 0x01a4001c03007388 */ /* 0x0003e40000000c00 */
.L_x_2938:
[----:B------:R-:W-:Y:S05]  /*8230*/  BSYNC B1 ;  /* 0x0000000000017941 */ /* 0x000fea0003800000 */
.L_x_2937:
[----:B------:R-:W-:Y:S05]  /*8240*/  @P1 BRA `(.L_x_2936) ;  /* 0x0000001400e41947 */ /* 0x000fea0003800000 */
[----:B------:R-:W2:Y:S01]  /*8250*/  LDS.128 R4, [R0+0x2000] ;  /* 0x0020000000047984 */ /* 0x000ea20000000c00 */
[--C-:B------:R-:W-:Y:S02]  /*8260*/  SHF.R.U64 R24, R12, 0x10, R13.reuse ;  /* 0x000000100c187819 */ /* 0x100fe4000000120d */
[----:B------:R-:W-:Y:S01]  /*8270*/  SHF.R.U32.HI R12, RZ, 0x10, R13 ;  /* 0x00000010ff0c7819 */ /* 0x000fe2000001160d */
[----:B------:R-:W-:Y:S01]  /*8280*/  HADD2.F32 R13, -RZ, R46.H0_H0 ;  /* 0x2000002eff0d7230 */ /* 0x000fe20000004100 */
[--C-:B------:R-:W-:Y:S02]  /*8290*/  SHF.R.U32.HI R14, RZ, 0x10, R11.reuse ;  /* 0x00000010ff0e7819 */ /* 0x100fe4000001160b */
[----:B------:R-:W-:Y:S01]  /*82a0*/  SHF.R.U64 R21, R10, 0x10, R11 ;  /* 0x000000100a157819 */ /* 0x000fe2000000120b */
[----:B------:R-:W-:Y:S02]  /*82b0*/  HADD2.F32 R12, -RZ, R12.H0_H0 ;  /* 0x2000000cff0c7230 */ /* 0x000fe40000004100 */
[----:B------:R-:W-:-:S02]  /*82c0*/  HADD2.F32 R14, -RZ, R14.H0_H0 ;  /* 0x2000000eff0e7230 */ /* 0x000fc40000004100 */
[----:B------:R-:W-:Y:S02]  /*82d0*/  HADD2.F32 R11, -RZ, R48.H0_H0 ;  /* 0x20000030ff0b7230 */ /* 0x000fe40000004100 */
[--C-:B--2---:R-:W-:Y:S02]  /*82e0*/  HADD2.F32 R10, -RZ, R7.reuse.H1_H1 ;  /* 0x30000007ff0a7230 */ /* 0x104fe40000004100 */
[--C-:B-1----:R-:W-:Y:S02]  /*82f0*/  HADD2.F32 R3, -RZ, R4.reuse.H0_H0 ;  /* 0x20000004ff037230 */ /* 0x102fe40000004100 */
[----:B------:R-:W-:Y:S02]  /*8300*/  HADD2.F32 R4, -RZ, R4.H1_H1 ;  /* 0x30000004ff047230 */ /* 0x000fe40000004100 */
[C---:B------:R-:W-:Y:S01]  /*8310*/  FMUL.FTZ R20, R10.reuse, R14 ;  /* 0x0000000e0a147220 */ /* 0x040fe20000410000 */
[----:B------:R-:W-:Y:S02]  /*8320*/  HADD2.F32 R9, -RZ, R7.H0_H0 ;  /* 0x20000007ff097230 */ /* 0x000fe40000004100 */
[----:B------:R-:W-:Y:S01]  /*8330*/  FMUL.FTZ R15, R10, R12 ;  /* 0x0000000c0a0f7220 */ /* 0x000fe20000410000 */
[----:B------:R-:W-:-:S02]  /*8340*/  HADD2.F32 R7, -RZ, R6.H0_H0 ;  /* 0x20000006ff077230 */ /* 0x000fc40000004100 */
[C---:B------:R-:W-:Y:S01]  /*8350*/  FMUL.FTZ R10, R4.reuse, R13 ;  /* 0x0000000d040a7220 */ /* 0x040fe20000410000 */
[----:B------:R-:W-:Y:S02]  /*8360*/  HADD2.F32 R8, -RZ, R6.H1_H1 ;  /* 0x30000006ff087230 */ /* 0x000fe40000004100 */
[C---:B------:R-:W-:Y:S01]  /*8370*/  FFMA.FTZ R20, R9.reuse, R12, -R20 ;  /* 0x0000000c09147223 */ /* 0x040fe20000010814 */
[----:B------:R-:W-:Y:S01]  /*8380*/  FFMA.FTZ R15, R9, R14, R15 ;  /* 0x0000000e090f7223 */ /* 0x000fe2000001000f */
[--C-:B------:R-:W-:Y:S02]  /*8390*/  HADD2.F32 R6, -RZ, R5.reuse.H0_H0 ;  /* 0x20000005ff067230 */ /* 0x100fe40000004100 */
[-C--:B------:R-:W-:Y:S01]  /*83a0*/  FMUL.FTZ R14, R4, R11.reuse ;  /* 0x0000000b040e7220 */ /* 0x080fe20000410000 */
[----:B------:R-:W-:Y:S01]  /*83b0*/  FFMA.FTZ R12, R3, R11, -R10 ;  /* 0x0000000b030c7223 */ /* 0x000fe2000001080a */
[----:B------:R-:W-:Y:S01]  /*83c0*/  HADD2.F32 R5, -RZ, R5.H1_H1 ;  /* 0x30000005ff057230 */ /* 0x000fe20000004100 */
[----:B------:R-:W-:Y:S01]  /*83d0*/  F2FP.F16.F32.PACK_AB R15, R15, R20 ;  /* 0x000000140f0f723e */ /* 0x000fe200000000ff */
[----:B------:R-:W-:-:S02]  /*83e0*/  HADD2.F32 R11, -RZ, R46.H1_H1 ;  /* 0x3000002eff0b7230 */ /* 0x000fc40000004100 */
[----:B------:R-:W-:Y:S01]  /*83f0*/  FFMA.FTZ R3, R3, R13, R14 ;  /* 0x0000000d03037223 */ /* 0x000fe2000001000e */
[----:B------:R-:W-:Y:S02]  /*8400*/  HADD2.F32 R10, -RZ, R21.H0_H0 ;  /* 0x20000015ff0a7230 */ /* 0x000fe40000004100 */
[----:B------:R-:W-:Y:S02]  /*8410*/  HADD2.F32 R9, -RZ, R48.H1_H1 ;  /* 0x30000030ff097230 */ /* 0x000fe40000004100 */
[C---:B------:R-:W-:Y:S01]  /*8420*/  FMUL.FTZ R14, R8.reuse, R11 ;  /* 0x0000000b080e7220 */ /* 0x040fe20000410000 */
[----:B------:R-:W-:Y:S02]  /*8430*/  HADD2.F32 R4, -RZ, R24.H0_H0 ;  /* 0x20000018ff047230 */ /* 0x000fe40000004100 */
[----:B------:R-:W-:Y:S01]  /*8440*/  FMUL.FTZ R13, R5, R10 ;  /* 0x0000000a050d7220 */ /* 0x000fe20000410000 */
[----:B------:R-:W-:Y:S01]  /*8450*/  F2FP.F16.F32.PACK_AB R12, R3, R12 ;  /* 0x0000000c030c723e */ /* 0x000fe200000000ff */
[-C--:B------:R-:W-:Y:S01]  /*8460*/  FMUL.FTZ R8, R8, R9.reuse ;  /* 0x0000000908087220 */ /* 0x080fe20000410000 */
[----:B------:R-:W-:Y:S01]  /*8470*/  FFMA.FTZ R14, R7, R9, -R14 ;  /* 0x00000009070e7223 */ /* 0x000fe2000001080e */
[-C--:B------:R-:W-:Y:S01]  /*8480*/  FMUL.FTZ R5, R5, R4.reuse ;  /* 0x0000000405057220 */ /* 0x080fe20000410000 */
[----:B------:R-:W-:Y:S01]  /*8490*/  FFMA.FTZ R13, R6, R4, -R13 ;  /* 0x00000004060d7223 */ /* 0x000fe2000001080d */
[----:B------:R-:W-:-:S02]  /*84a0*/  FFMA.FTZ R7, R7, R11, R8 ;  /* 0x0000000b07077223 */ /* 0x000fc40000010008 */
[----:B------:R-:W-:-:S03]  /*84b0*/  FFMA.FTZ R6, R6, R10, R5 ;  /* 0x0000000a06067223 */ /* 0x000fc60000010005 */
[----:B------:R-:W-:Y:S02]  /*84c0*/  F2FP.F16.F32.PACK_AB R14, R7, R14 ;  /* 0x0000000e070e723e */ /* 0x000fe400000000ff */
[----:B------:R-:W-:-:S05]  /*84d0*/  F2FP.F16.F32.PACK_AB R13, R6, R13 ;  /* 0x0000000d060d723e */ /* 0x000fca00000000ff */
[----:B------:R2:W-:Y:S01]  /*84e0*/  STS.128 [R0+0x2000], R12 ;  /* 0x0020000c00007388 */ /* 0x0005e20000000c00 */
[----:B------:R-:W-:Y:S05]  /*84f0*/  BRA `(.L_x_2936) ;  /* 0x0000001400387947 */ /* 0x000fea0003800000 */
.L_x_2923:
[----:B------:R-:W1:Y:S01]  /*8500*/  S2R R0, SR_TID.X ;  /* 0x0000000000007919 */ /* 0x000e620000002100 */
[----:B------:R-:W2:Y:S01]  /*8510*/  LDC R8, c[0x0][0x448] ;  /* 0x00011200ff087b82 */ /* 0x000ea20000000800 */
[----:B------:R-:W-:Y:S01]  /*8520*/  ULDC.64 UR4, c[0x0][0x3f8] ;  /* 0x0000fe0000047ab9 */ /* 0x000fe20000000a00 */
[----:B------:R-:W-:Y:S01]  /*8530*/  ULDC.64 UR6, c[0x0][0x408] ;  /* 0x0001020000067ab9 */ /* 0x000fe20000000a00 */
[----:B------:R-:W-:Y:S02]  /*8540*/  IMAD.MOV.U32 R20, RZ, RZ, R24 ;  /* 0x000000ffff147224 */ /* 0x000fe400078e0018 */
[----:B------:R-:W-:Y:S02]  /*8550*/  IMAD.MOV.U32 R21, RZ, RZ, R27 ;  /* 0x000000ffff157224 */ /* 0x000fe400078e001b */
[----:B------:R-:W-:Y:S01]  /*8560*/  IMAD.MOV.U32 R4, RZ, RZ, R30 ;  /* 0x000000ffff047224 */ /* 0x000fe200078e001e */
[----:B--2---:R-:W-:Y:S02]  /*8570*/  ISETP.NE.AND P0, PT, R8, 0x1, PT ;  /* 0x000000010800780c */ /* 0x004fe40003f05270 */
[----:B-1----:R-:W-:-:S04]  /*8580*/  IADD3 R0, R0, -0x80, RZ ;  /* 0xffffff8000007810 */ /* 0x002fc80007ffe0ff */
[----:B------:R-:W-:-:S07]  /*8590*/  SHF.R.S32.HI R3, RZ, 0x1f, R0 ;  /* 0x0000001fff037819 */ /* 0x000fce0000011400 */
[----:B------:R-:W1:Y:S01]  /*85a0*/  @P0 LDC R5, c[0x0][0x450] ;  /* 0x00011400ff050b82 */ /* 0x000e620000000800 */
[----:B------:R-:W-:-:S04]  /*85b0*/  LEA.HI R3, R3, R0, RZ, 0x2 ;  /* 0x0000000003037211 */ /* 0x000fc800078f10ff */
[----:B------:R-:W-:-:S05]  /*85c0*/  LOP3.LUT R3, R3, 0xfffffffc, RZ, 0xc0, !PT ;  /* 0xfffffffc03037812 */ /* 0x000fca00078ec0ff */
[----:B------:R-:W-:Y:S02]  /*85d0*/  IMAD.IADD R3, R0, 0x1, -R3 ;  /* 0x0000000100037824 */ /* 0x000fe400078e0a03 */
[----:B------:R-:W2:Y:S02]  /*85e0*/  @P0 LDC R0, c[0x0][0x44c] ;  /* 0x00011300ff000b82 */ /* 0x000ea40000000800 */
[----:B------:R-:W-:-:S04]  /*85f0*/  IMAD R3, R3, 0x40, R36 ;  /* 0x0000004003037824 */ /* 0x000fc800078e0224 */
[----:B--2---:R-:W-:-:S05]  /*8600*/  @P0 IMAD.HI.U32 R0, R3, R0, RZ ;  /* 0x0000000003000227 */ /* 0x004fca00078e00ff */
[----:B-1----:R-:W-:Y:S01]  /*8610*/  @P0 SHF.R.U32.HI R3, RZ, R5, R0 ;  /* 0x00000005ff030219 */ /* 0x002fe20000011600 */
[----:B------:R-:W-:-:S03]  /*8620*/  IMAD.MOV.U32 R5, RZ, RZ, R29 ;  /* 0x000000ffff057224 */ /* 0x000fc600078e001d */
        /* <DEDUP_REMOVED lines=17> */
[----:B------:R-:W1:Y:S01]  /*8740*/  LDC R37, c[0x0][0x3f4] ;  /* 0x0000fd00ff257b82 */ /* 0x000e620000000800 */
[----:B------:R-:W2:Y:S01]  /*8750*/  SHFL.IDX PT, R3, R10, RZ, 0x1c1f ;  /* 0x001c1fff0a037589 */ /* 0x000ea200000e0000 */
[----:B------:R-:W-:-:S03]  /*8760*/  IMAD R27, R203, R8, RZ ;  /* 0x00000008cb1b7224 */ /* 0x000fc600078e02ff */
[----:B------:R-:W3:Y:S04]  /*8770*/  SHFL.IDX PT, R0, R20, RZ, 0x1c1f ;  /* 0x001c1fff14007589 */ /* 0x000ee800000e0000 */
[----:B------:R-:W4:Y:S04]  /*8780*/  SHFL.IDX PT, R14, R24, RZ, 0x1c1f ;  /* 0x001c1fff180e7589 */ /* 0x000f2800000e0000 */
[----:B------:R-:W5:Y:S01]  /*8790*/  SHFL.IDX PT, R8, R25, RZ, 0x1c1f ;  /* 0x001c1fff19087589 */ /* 0x000f6200000e0000 */
[----:B-1----:R-:W-:-:S04]  /*87a0*/  ISETP.GE.AND P0, PT, R16, R37, PT ;  /* 0x000000251000720c */ /* 0x002fc80003f06270 */
[----:B------:R-:W-:-:S13]  /*87b0*/  ISETP.GE.OR P1, PT, R36, R27, P0 ;  /* 0x0000001b2400720c */ /* 0x000fda0000726670 */
[C---:B------:R-:W-:Y:S01]  /*87c0*/  @!P1 IMAD.SHL.U32 R9, R16.reuse, 0x2, RZ ;  /* 0x0000000210099824 */ /* 0x040fe200078e00ff */
[----:B------:R-:W-:-:S04]  /*87d0*/  @!P1 SHF.L.U64.HI R21, R16, 0x1, R17 ;  /* 0x0000000110159819 */ /* 0x000fc80000010211 */
[----:B--2---:R-:W-:-:S05]  /*87e0*/  @!P1 IADD3 R4, P2, R3, R9, RZ ;  /* 0x0000000903049210 */ /* 0x004fca0007f5e0ff */
[----:B---3--:R-:W-:Y:S01]  /*87f0*/  @!P1 IMAD.X R5, R0, 0x1, R21, P2 ;  /* 0x0000000100059824 */ /* 0x008fe200010e0615 */
[----:B----4-:R-:W-:-:S05]  /*8800*/  @!P1 IADD3 R14, P2, R14, R9, RZ ;  /* 0x000000090e0e9210 */ /* 0x010fca0007f5e0ff */
[----:B------:R-:W2:Y:S01]  /*8810*/  @!P1 LD.E.128 R4, desc[UR54][R4.64] ;  /* 0x0000003604049980 */ /* 0x000ea2000c101d00 */
[----:B-----5:R-:W-:-:S05]  /*8820*/  @!P1 IMAD.X R3, R8, 0x1, R21, P2 ;  /* 0x0000000108039824 */ /* 0x020fca00010e0615 */
[----:B------:R-:W-:-:S05]  /*8830*/  @!P1 MOV R15, R3 ;  /* 0x00000003000f9202 */ /* 0x000fca0000000f00 */
[----:B------:R1:W3:Y:S01]  /*8840*/  @!P1 LD.E.128 R28, desc[UR54][R14.64] ;  /* 0x000000360e1c9980 */ /* 0x0002e2000c101d00 */
[----:B------:R-:W-:Y:S02]  /*8850*/  CS2R R42, SRZ ;  /* 0x00000000002a7805 */ /* 0x000fe4000001ff00 */
[----:B------:R-:W-:Y:S01]  /*8860*/  CS2R R40, SRZ ;  /* 0x0000000000287805 */ /* 0x000fe2000001ff00 */
[----:B------:R-:W4:Y:S04]  /*8870*/  SHFL.IDX PT, R8, R25, 0x1, 0x1c1f ;  /* 0x003c1f0019087f89 */ /* 0x000f2800000e0000 */
[----:B-1----:R-:W1:Y:S01]  /*8880*/  SHFL.IDX PT, R14, R24, 0x1, 0x1c1f ;  /* 0x003c1f00180e7f89 */ /* 0x002e6200000e0000 */
[----:B--2---:R-:W-:Y:S02]  /*8890*/  @!P1 IMAD.MOV.U32 R42, RZ, RZ, R4 ;  /* 0x000000ffff2a9224 */ /* 0x004fe400078e0004 */
[----:B------:R-:W-:Y:S01]  /*88a0*/  @!P1 IMAD.MOV.U32 R43, RZ, RZ, R5 ;  /* 0x000000ffff2b9224 */ /* 0x000fe200078e0005 */
[----:B------:R-:W-:Y:S01]  /*88b0*/  CS2R R4, SRZ ;  /* 0x0000000000047805 */ /* 0x000fe2000001ff00 */
[----:B------:R-:W-:-:S02]  /*88c0*/  IMAD.MOV.U32 R0, RZ, RZ, R42 ;  /* 0x000000ffff007224 */ /* 0x000fc400078e002a */
[----:B------:R-:W-:Y:S02]  /*88d0*/  @!P1 IMAD.MOV.U32 R40, RZ, RZ, R6 ;  /* 0x000000ffff289224 */ /* 0x000fe400078e0006 */
[----:B------:R-:W-:Y:S01]  /*88e0*/  @!P1 IMAD.MOV.U32 R41, RZ, RZ, R7 ;  /* 0x000000ffff299224 */ /* 0x000fe200078e0007 */
[----:B------:R-:W-:Y:S01]  /*88f0*/  PRMT R48, R48, 0x5410, R0 ;  /* 0x0000541030307816 */ /* 0x000fe20000000000 */
[----:B------:R-:W-:Y:S01]  /*8900*/  IMAD.MOV.U32 R3, RZ, RZ, R43 ;  /* 0x000000ffff037224 */ /* 0x000fe200078e002b */
[----:B------:R-:W2:Y:S01]  /*8910*/  SHFL.IDX PT, R0, R20, 0x1, 0x1c1f ;  /* 0x003c1f0014007f89 */ /* 0x000ea200000e0000 */
[----:B------:R-:W-:Y:S01]  /*8920*/  CS2R R6, SRZ ;  /* 0x0000000000067805 */ /* 0x000fe2000001ff00 */
[----:B------:R-:W-:Y:S01]  /*8930*/  IMAD.MOV.U32 R9, RZ, RZ, R40 ;  /* 0x000000ffff097224 */ /* 0x000fe200078e0028 */
[----:B---3--:R-:W-:Y:S01]  /*8940*/  @!P1 MOV R5, R31 ;  /* 0x0000001f00059202 */ /* 0x008fe20000000f00 */
[----:B------:R-:W-:Y:S01]  /*8950*/  IMAD.MOV.U32 R11, RZ, RZ, R41 ;  /* 0x000000ffff0b7224 */ /* 0x000fe200078e0029 */
[----:B------:R-:W-:Y:S01]  /*8960*/  PRMT R44, R3, 0x7610, R44 ;  /* 0x00007610032c7816 */ /* 0x000fe2000000002c */
[----:B------:R-:W-:Y:S01]  /*8970*/  @!P1 IMAD.MOV.U32 R6, RZ, RZ, R28 ;  /* 0x000000ffff069224 */ /* 0x000fe200078e001c */
[----:B------:R3:W1:Y:S01]  /*8980*/  SHFL.IDX PT, R3, R10, 0x1, 0x1c1f ;  /* 0x003c1f000a037f89 */ /* 0x00066200000e0000 */
[----:B------:R-:W-:Y:S01]  /*8990*/  @!P1 IMAD.MOV.U32 R7, RZ, RZ, R29 ;  /* 0x000000ffff079224 */ /* 0x000fe200078e001d */
[----:B------:R-:W-:Y:S01]  /*89a0*/  PRMT R9, R9, 0x5410, R11 ;  /* 0x0000541009097816 */ /* 0x000fe2000000000b */
[----:B------:R-:W-:Y:S01]  /*89b0*/  @!P1 IMAD.MOV.U32 R4, RZ, RZ, R30 ;  /* 0x000000ffff049224 */ /* 0x000fe200078e001e */
[----:B------:R-:W-:Y:S01]  /*89c0*/  CS2R R28, SRZ ;  /* 0x00000000001c7805 */ /* 0x000fe2000001ff00 */
[----:B------:R-:W-:-:S02]  /*89d0*/  IMAD.MOV.U32 R11, RZ, RZ, R7 ;  /* 0x000000ffff0b7224 */ /* 0x000fc400078e0007 */
[----:B------:R-:W-:Y:S02]  /*89e0*/  IMAD.MOV.U32 R12, RZ, RZ, R4 ;  /* 0x000000ffff0c7224 */ /* 0x000fe400078e0004 */
[----:B---3--:R-:W-:Y:S01]  /*89f0*/  IMAD.MOV.U32 R10, RZ, RZ, R6 ;  /* 0x000000ffff0a7224 */ /* 0x008fe200078e0006 */
[----:B------:R-:W-:Y:S01]  /*8a00*/  PRMT R25, R11, 0x7610, R25 ;  /* 0x000076100b197816 */ /* 0x000fe20000000019 */
[----:B0-----:R-:W-:Y:S01]  /*8a10*/  IMAD.MOV.U32 R13, RZ, RZ, R5 ;  /* 0x000000ffff0d7224 */ /* 0x001fe200078e0005 */
[----:B------:R-:W-:Y:S02]  /*8a20*/  PRMT R53, R12, 0x7610, R53 ;  /* 0x000076100c357816 */ /* 0x000fe40000000035 */
[----:B------:R-:W-:Y:S02]  /*8a30*/  PRMT R48, R10, 0x7610, R48 ;  /* 0x000076100a307816 */ /* 0x000fe40000000030 */
[----:B----4-:R-:W-:-:S07]  /*8a40*/  PRMT R24, R13, 0x7610, R24 ;  /* 0x000076100d187816 */ /* 0x010fce0000000018 */
.L_x_3241:
[----:B------:R-:W3:Y:S01]  /*8a50*/  LDL R11, [R1+0x18] ;  /* 0x00001800010b7983 */ /* 0x000ee20000100800 */
[----:B------:R-:W-:Y:S01]  /*8a60*/  VIADD R36, R36, 0x40 ;  /* 0x0000004024247836 */ /* 0x000fe20000000000 */
[----:B------:R-:W-:Y:S01]  /*8a70*/  BSSY B1, `(.L_x_2940) ;  /* 0x0000016000017945 */ /* 0x000fe20003800000 */
[----:B------:R-:W-:Y:S02]  /*8a80*/  CS2R R30, SRZ ;  /* 0x00000000001e7805 */ /* 0x000fe4000001ff00 */
[----:B------:R-:W-:Y:S02]  /*8a90*/  CS2R R32, SRZ ;  /* 0x0000000000207805 */ /* 0x000fe4000001ff00 */
[----:B------:R-:W-:Y:S02]  /*8aa0*/  CS2R R34, SRZ ;  /* 0x0000000000227805 */ /* 0x000fe4000001ff00 */
[----:B------:R-:W-:Y:S02]  /*8ab0*/  ISETP.GE.AND P1, PT, R36, R27, PT ;  /* 0x0000001b2400720c */ /* 0x000fe40003f26270 */
[----:B---3--:R-:W-:-:S04]  /*8ac0*/  LEA.HI R10, R11, R11, RZ, 0x1 ;  /* 0x0000000b0b0a7211 */ /* 0x008fc800078f08ff */
[----:B------:R-:W-:-:S05]  /*8ad0*/  LOP3.LUT R10, R10, 0xfffffffe, RZ, 0xc0, !PT ;  /* 0xfffffffe0a0a7812 */ /* 0x000fca00078ec0ff */
[----:B------:R-:W-:-:S05]  /*8ae0*/  IMAD.IADD R10, R11, 0x1, -R10 ;  /* 0x000000010b0a7824 */ /* 0x000fca00078e0a0a */
[----:B------:R-:W-:Y:S01]  /*8af0*/  SHF.L.U32 R10, R10, 0x1f, RZ ;  /* 0x0000001f0a0a7819 */ /* 0x000fe200000006ff */
[----:B------:R-:W-:Y:S06]  /*8b00*/  @P1 BRA `(.L_x_2941) ;  /* 0x0000000000301947 */ /* 0x000fec0003800000 */
[----:B------:R-:W-:Y:S02]  /*8b10*/  CS2R R30, SRZ ;  /* 0x00000000001e7805 */ /* 0x000fe4000001ff00 */
[----:B------:R-:W-:Y:S02]  /*8b20*/  CS2R R32, SRZ ;  /* 0x0000000000207805 */ /* 0x000fe4000001ff00 */
[----:B------:R-:W-:Y:S01]  /*8b30*/  CS2R R34, SRZ ;  /* 0x0000000000227805 */ /* 0x000fe2000001ff00 */
[----:B------:R-:W-:Y:S06]  /*8b40*/  @P0 BRA `(.L_x_2941) ;  /* 0x0000000000200947 */ /* 0x000fec0003800000 */
[C---:B------:R-:W-:Y:S01]  /*8b50*/  IMAD.SHL.U32 R15, R16.reuse, 0x2, RZ ;  /* 0x00000002100f7824 */ /* 0x040fe200078e00ff */
[----:B------:R-:W-:-:S04]  /*8b60*/  SHF.L.U64.HI R11, R16, 0x1, R17 ;  /* 0x00000001100b7819 */ /* 0x000fc80000010211 */
[-C--:B-1----:R-:W-:Y:S02]  /*8b70*/  IADD3 R32, P1, R3, R15.reuse, RZ ;  /* 0x0000000f03207210 */ /* 0x082fe40007f3e0ff */
[----:B------:R-:W-:-:S03]  /*8b80*/  IADD3 R14, P2, R14, R15, RZ ;  /* 0x0000000f0e0e7210 */ /* 0x000fc60007f5e0ff */
[--C-:B--2---:R-:W-:Y:S02]  /*8b90*/  IMAD.X R33, R0, 0x1, R11.reuse, P1 ;  /* 0x0000000100217824 */ /* 0x104fe400008e060b */
[----:B------:R-:W-:-:S04]  /*8ba0*/  IMAD.X R15, R8, 0x1, R11, P2 ;  /* 0x00000001080f7824 */ /* 0x000fc800010e060b */
[----:B------:R-:W5:Y:S04]  /*8bb0*/  LD.E.128 R32, desc[UR54][R32.64] ;  /* 0x0000003620207980 */ /* 0x000f68000c101d00 */
[----:B------:R0:W5:Y:S02]  /*8bc0*/  LD.E.128 R28, desc[UR54][R14.64] ;  /* 0x000000360e1c7980 */ /* 0x000164000c101d00 */
.L_x_2941:
[----:B------:R-:W-:Y:S05]  /*8bd0*/  BSYNC B1 ;  /* 0x0000000000017941 */ /* 0x000fea0003800000 */
.L_x_2940:
[----:B------:R-:W3:Y:S01]  /*8be0*/  SYNCS.PHASECHK.TRANS64.TRYWAIT P1, [R23+URZ+0x22800], R10 ;  /* 0x0228000a170075a7 */ /* 0x000ee2000802017f */
[----:B--2---:R-:W-:Y:S01]  /*8bf0*/  VIADDMNMX R0, R27, -R214, 0x80, PT ;  /* 0x000000801b007446 */ /* 0x004fe200038009d6 */
[C---:B------:R-:W-:Y:S01]  /*8c00*/  VIADD R11, R205.reuse, 0x40 ;  /* 0x00000040cd0b7836 */ /* 0x040fe20000000000 */
[----:B-----5:R-:W-:Y:S01]  /*8c10*/  MOV R8, R29 ;  /* 0x0000001d00087202 */ /* 0x020fe20000000f00 */
[----:B-1----:R-:W-:Y:S01]  /*8c20*/  IMAD.MOV.U32 R3, RZ, RZ, R28 ;  /* 0x000000ffff037224 */ /* 0x002fe200078e001c */
[-C--:B------:R-:W-:Y:S01]  /*8c30*/  ISETP.GE.OR P2, PT, R205, R0.reuse, P0 ;  /* 0x00000000cd00720c */ /* 0x080fe20000746670 */
[----:B------:R-:W-:Y:S01]  /*8c40*/  BSSY B1, `(.L_x_2942) ;  /* 0x000000d000017945 */ /* 0x000fe20003800000 */
[----:B------:R-:W-:Y:S01]  /*8c50*/  ISETP.GE.OR P0, PT, R11, R0, P0 ;  /* 0x000000000b00720c */ /* 0x000fe20000706670 */
[----:B------:R-:W-:Y:S01]  /*8c60*/  IMAD.MOV.U32 R0, RZ, RZ, R30 ;  /* 0x000000ffff007224 */ /* 0x000fe200078e001e */
[----:B------:R-:W-:Y:S01]  /*8c70*/  PRMT R53, R53, 0x5410, R3 ;  /* 0x0000541035357816 */ /* 0x000fe20000000003 */
[----:B------:R-:W-:Y:S01]  /*8c80*/  IMAD.MOV.U32 R3, RZ, RZ, R31 ;  /* 0x000000ffff037224 */ /* 0x000fe200078e001f */
[----:B------:R-:W-:Y:S01]  /*8c90*/  PRMT R54, R8, 0x7610, R54 ;  /* 0x0000761008367816 */ /* 0x000fe20000000036 */
[----:B------:R-:W-:-:S02]  /*8ca0*/  IMAD.MOV.U32 R8, RZ, RZ, R32 ;  /* 0x000000ffff087224 */ /* 0x000fc400078e0020 */
[----:B------:R-:W-:Y:S01]  /*8cb0*/  IMAD.MOV.U32 R11, RZ, RZ, R33 ;  /* 0x000000ffff0b7224 */ /* 0x000fe200078e0021 */
[----:B------:R-:W-:Y:S01]  /*8cc0*/  PRMT R54, R54, 0x5410, R0 ;  /* 0x0000541036367816 */ /* 0x000fe20000000000 */
[----:B------:R-:W-:Y:S01]  /*8cd0*/  IMAD.IADD R0, R16, 0x1, R37 ;  /* 0x0000000110007824 */ /* 0x000fe200078e0225 */
[----:B------:R-:W-:Y:S02]  /*8ce0*/  PRMT R55, R3, 0x5410, R8 ;  /* 0x0000541003377816 */ /* 0x000fe40000000008 */
[----:B------:R-:W-:Y:S01]  /*8cf0*/  PRMT R56, R11, 0x7610, R56 ;  /* 0x000076100b387816 */ /* 0x000fe20000000038 */
[----:B---3--:R-:W-:Y:S06]  /*8d00*/  @!P1 BRA `(.L_x_2943) ;  /* 0x0000019800349947 */ /* 0x008fec0003800000 */
.L_x_3242:
[----:B------:R-:W-:Y:S05]  /*8d10*/  BSYNC B1 ;  /* 0x0000000000017941 */ /* 0x000fea0003800000 */
.L_x_2942:
[----:B------:R-:W-:Y:S01]  /*8d20*/  BSSY B1, `(.L_x_2944) ;  /* 0x0000069000017945 */ /* 0x000fe20003800000 */
[----:B------:R-:W-:Y:S01]  /*8d30*/  IMAD.MOV.U32 R57, RZ, RZ, R34 ;  /* 0x000000ffff397224 */ /* 0x000fe200078e0022 */
[----:B------:R-:W-:Y:S01]  /*8d40*/  LOP3.LUT R0, R0, 0x38, RZ, 0xc0, !PT ;  /* 0x0000003800007812 */ /* 0x000fe200078ec0ff */
[----:B------:R-:W-:Y:S01]  /*8d50*/  IMAD.MOV.U32 R58, RZ, RZ, R35 ;  /* 0x000000ffff3a7224 */ /* 0x000fe200078e0023 */
[----:B------:R-:W-:Y:S06]  /*8d60*/  @P2 BRA `(.L_x_2945) ;  /* 0x0000000400902947 */ /* 0x000fec0003800000 */
[----:B------:R-:W2:Y:S01]  /*8d70*/  LDL R3, [R1+0x24] ;  /* 0x0000240001037983 */ /* 0x000ea20000100800 */
[----:B------:R-:W-:Y:S01]  /*8d80*/  HADD2.F32 R25, -RZ, R25.H0_H0 ;  /* 0x20000019ff197230 */ /* 0x000fe20000004100 */
[----:B------:R-:W-:Y:S01]  /*8d90*/  SHF.R.U64 R49, R4, 0x10, R5 ;  /* 0x0000001004317819 */ /* 0x000fe20000001205 */
[----:B------:R-:W-:Y:S01]  /*8da0*/  HADD2.F32 R21, -RZ, R44.H0_H0 ;  /* 0x2000002cff157230 */ /* 0x000fe20000004100 */
[----:B------:R-:W3:Y:S01]  /*8db0*/  S2R R8, SR_TID.X ;  /* 0x0000000000087919 */ /* 0x000ee20000002100 */
[--C-:B------:R-:W-:Y:S02]  /*8dc0*/  SHF.R.U64 R52, R42, 0x10, R43.reuse ;  /* 0x000000102a347819 */ /* 0x100fe4000000122b */
[----:B------:R-:W-:Y:S02]  /*8dd0*/  SHF.R.U32.HI R42, RZ, 0x10, R43 ;  /* 0x00000010ff2a7819 */ /* 0x000fe4000001162b */
[--C-:B------:R-:W-:Y:S02]  /*8de0*/  SHF.R.U64 R51, R40, 0x10, R41.reuse ;  /* 0x0000001028337819 */ /* 0x100fe40000001229 */
[----:B------:R-:W-:-:S02]  /*8df0*/  SHF.R.U32.HI R46, RZ, 0x10, R41 ;  /* 0x00000010ff2e7819 */ /* 0x000fc40000011629 */
[----:B------:R-:W-:Y:S02]  /*8e00*/  SHF.R.U32.HI R43, RZ, 0x10, R5 ;  /* 0x00000010ff2b7819 */ /* 0x000fe40000011605 */
[----:B------:R-:W-:Y:S01]  /*8e10*/  SHF.R.U64 R50, R6, 0x10, R7 ;  /* 0x0000001006327819 */ /* 0x000fe20000001207 */
[----:B---3--:R-:W-:-:S05]  /*8e20*/  VIADD R8, R8, 0xffffff80 ;  /* 0xffffff8008087836 */ /* 0x008fca0000000000 */
[----:B------:R-:W-:-:S04]  /*8e30*/  SHF.R.S32.HI R20, RZ, 0x1f, R8 ;  /* 0x0000001fff147819 */ /* 0x000fc80000011408 */
[----:B------:R-:W-:-:S04]  /*8e40*/  LEA.HI R20, R20, R8, RZ, 0x5 ;  /* 0x0000000814147211 */ /* 0x000fc800078f28ff */
[----:B------:R-:W-:Y:S01]  /*8e50*/  SHF.R.S32.HI R20, RZ, 0x5, R20 ;  /* 0x00000005ff147819 */ /* 0x000fe20000011414 */
[----:B--2---:R-:W-:-:S05]  /*8e60*/  IMAD.SHL.U32 R3, R3, 0x40, RZ ;  /* 0x0000004003037824 */ /* 0x004fca00078e00ff */
[----:B------:R-:W-:-:S04]  /*8e70*/  LOP3.LUT R11, R3, 0x1c0, RZ, 0xc0, !PT ;  /* 0x000001c0030b7812 */ /* 0x000fc800078ec0ff */
[----:B------:R-:W-:Y:S02]  /*8e80*/  LOP3.LUT R3, R11, 0x38, R16, 0xf8, !PT ;  /* 0x000000380b037812 */ /* 0x000fe400078ef810 */
[----:B-1----:R-:W-:-:S04]  /*8e90*/  SHF.R.U32.HI R10, RZ, 0x3, R11 ;  /* 0x00000003ff0a7819 */ /* 0x002fc8000001160b */
[----:B------:R-:W-:-:S05]  /*8ea0*/  LOP3.LUT R3, R3, R10, RZ, 0x3c, !PT ;  /* 0x0000000a03037212 */ /* 0x000fca00078e3cff */
[----:B------:R-:W-:Y:S01]  /*8eb0*/  IMAD R8, R20, 0x200, R3 ;  /* 0x0000020014087824 */ /* 0x000fe200078e0203 */
[----:B------:R-:W-:-:S03]  /*8ec0*/  LOP3.LUT R3, R10, R0, R11, 0x1e, !PT ;  /* 0x000000000a037212 */ /* 0x000fc600078e1e0b */
[----:B------:R-:W-:Y:S01]  /*8ed0*/  IMAD R45, R8, 0x2, R23 ;  /* 0x00000002082d7824 */ /* 0x000fe200078e0217 */
[----:B------:R-:W-:Y:S02]  /*8ee0*/  LEA R8, R20, R3, 0x9 ;  /* 0x0000000314087211 */ /* 0x000fe400078e48ff */
[----:B------:R-:W-:Y:S02]  /*8ef0*/  SHF.R.U32.HI R20, RZ, 0x10, R7 ;  /* 0x00000010ff147819 */ /* 0x000fe40000011607 */
[----:B0-----:R-:W0:Y:S01]  /*8f00*/  LDS.128 R12, [R45+0x18400] ;  /* 0x018400002d0c7984 */ /* 0x001e220000000c00 */
[----:B------:R-:W-:Y:S02]  /*8f10*/  IMAD R47, R8, 0x2, R23 ;  /* 0x00000002082f7824 */ /* 0x000fe400078e0217 */
[----:B------:R-:W-:-:S03]  /*8f20*/  HADD2.F32 R20, -RZ, R20.H0_H0 ;  /* 0x20000014ff147230 */ /* 0x000fc60000004100 */
[----:B------:R-:W1:Y:S01]  /*8f30*/  LDS.128 R36, [R47+0x18400] ;  /* 0x018400002f247984 */ /* 0x000e620000000c00 */
[--C-:B0-----:R-:W-:Y:S02]  /*8f40*/  HADD2.F32 R4, -RZ, R13.reuse.H0_H0 ;  /* 0x2000000dff047230 */ /* 0x101fe40000004100 */
[----:B------:R-:W-:Y:S02]  /*8f50*/  HADD2.F32 R13, -RZ, R13.H1_H1 ;  /* 0x3000000dff0d7230 */ /* 0x000fe40000004100 */
[----:B------:R-:W-:Y:S02]  /*8f60*/  HADD2.F32 R6, -RZ, R15.H0_H0 ;  /* 0x2000000fff067230 */ /* 0x000fe40000004100 */
[--C-:B-1----:R-:W-:Y:S02]  /*8f70*/  HADD2.F32 R8, -RZ, R37.reuse.H0_H0 ;  /* 0x20000025ff087230 */ /* 0x102fe40000004100 */
[----:B------:R-:W-:Y:S02]  /*8f80*/  HADD2.F32 R37, -RZ, R37.H1_H1 ;  /* 0x30000025ff257230 */ /* 0x000fe40000004100 */
[----:B------:R-:W-:-:S02]  /*8f90*/  HADD2.F32 R11, -RZ, R39.H0_H0 ;  /* 0x20000027ff0b7230 */ /* 0x000fc40000004100 */
[C---:B------:R-:W-:Y:S01]  /*8fa0*/  FMUL.FTZ R27, R8.reuse, R25 ;  /* 0x00000019081b7220 */ /* 0x040fe20000410000 */
[-C--:B------:R-:W-:Y:S01]  /*8fb0*/  FMUL.FTZ R41, R8, R21.reuse ;  /* 0x0000001508297220 */ /* 0x080fe20000410000 */
[----:B------:R-:W-:Y:S02]  /*8fc0*/  HADD2.F32 R8, -RZ, R42.H0_H0 ;  /* 0x2000002aff087230 */ /* 0x000fe40000004100 */
[C---:B------:R-:W-:Y:S01]  /*8fd0*/  FFMA.FTZ R27, R4.reuse, R21, -R27 ;  /* 0x00000015041b7223 */ /* 0x040fe2000001081b */
[----:B------:R-:W-:Y:S02]  /*8fe0*/  HADD2.F32 R21, -RZ, R24.H0_H0 ;  /* 0x20000018ff157230 */ /* 0x000fe40000004100 */
[C---:B------:R-:W-:Y:S01]  /*8ff0*/  FMUL.FTZ R24, R37.reuse, R20 ;  /* 0x0000001425187220 */ /* 0x040fe20000410000 */
[----:B------:R-:W-:Y:S01]  /*9000*/  FFMA.FTZ R41, R4, R25, R41 ;  /* 0x0000001904297223 */ /* 0x000fe20000010029 */
[----:B------:R-:W-:Y:S02]  /*9010*/  HADD2.F32 R4, -RZ, R9.H1_H1 ;  /* 0x30000009ff047230 */ /* 0x000fe40000004100 */
[-C--:B------:R-:W-:Y:S01]  /*9020*/  FMUL.FTZ R42, R37, R8.reuse ;  /* 0x00000008252a7220 */ /* 0x080fe20000410000 */
[----:B------:R-:W-:Y:S01]  /*9030*/  FFMA.FTZ R40, R13, R8, -R24 ;  /* 0x000000080d287223 */ /* 0x000fe20000010818 */
[----:B------:R-:W-:-:S02]  /*9040*/  HADD2.F32 R39, -RZ, R39.H1_H1 ;  /* 0x30000027ff277230 */ /* 0x000fc40000004100 */
[CC--:B------:R-:W-:Y:S01]  /*9050*/  FMUL.FTZ R25, R11.reuse, R21.reuse ;  /* 0x000000150b197220 */ /* 0x0c0fe20000410000 */
[----:B------:R-:W-:Y:S02]  /*9060*/  HADD2.F32 R24, -RZ, R43.H0_H0 ;  /* 0x2000002bff187230 */ /* 0x000fe40000004100 */
[----:B------:R-:W-:Y:S01]  /*9070*/  FMUL.FTZ R44, R11, R4 ;  /* 0x000000040b2c7220 */ /* 0x000fe20000410000 */
[----:B------:R-:W-:Y:S02]  /*9080*/  HADD2.F32 R15, -RZ, R15.H1_H1 ;  /* 0x3000000fff0f7230 */ /* 0x000fe40000004100 */
[----:B------:R-:W-:Y:S01]  /*9090*/  FFMA.FTZ R42, R13, R20, R42 ;  /* 0x000000140d2a7223 */ /* 0x000fe2000001002a */
[----:B------:R-:W-:Y:S02]  /*90a0*/  HADD2.F32 R8, -RZ, R46.H0_H0 ;  /* 0x2000002eff087230 */ /* 0x000fe40000004100 */
[----:B------:R-:W-:Y:S01]  /*90b0*/  FMUL.FTZ R20, R39, R24 ;  /* 0x0000001827147220 */ /* 0x000fe20000410000 */
[C---:B------:R-:W-:Y:S01]  /*90c0*/  FFMA.FTZ R25, R6.reuse, R4, -R25 ;  /* 0x0000000406197223 */ /* 0x040fe20000010819 */
[----:B------:R-:W-:Y:S01]  /*90d0*/  FFMA.FTZ R44, R6, R21, R44 ;  /* 0x00000015062c7223 */ /* 0x000fe2000001002c */
[----:B------:R-:W-:-:S02]  /*90e0*/  HADD2.F32 R4, -RZ, R48.H1_H1 ;  /* 0x30000030ff047230 */ /* 0x000fc40000004100 */
[-C--:B------:R-:W-:Y:S01]  /*90f0*/  FFMA.FTZ R46, R15, R8.reuse, -R20 ;  /* 0x000000080f2e7223 */ /* 0x080fe20000010814 */
[----:B------:R-:W-:Y:S02]  /*9100*/  HADD2.F32 R6, -RZ, R48.H0_H0 ;  /* 0x20000030ff067230 */ /* 0x000fe40000004100 */
[----:B------:R-:W-:Y:S01]  /*9110*/  FMUL.FTZ R48, R39, R8 ;  /* 0x0000000827307220 */ /* 0x000fe20000410000 */
[----:B------:R-:W-:Y:S02]  /*9120*/  HADD2.F32 R7, -RZ, R36.H0_H0 ;  /* 0x20000024ff077230 */ /* 0x000fe40000004100 */
[----:B------:R-:W-:Y:S02]  /*9130*/  HADD2.F32 R10, -RZ, R38.H0_H0 ;  /* 0x20000026ff0a7230 */ /* 0x000fe40000004100 */
[----:B------:R-:W-:Y:S01]  /*9140*/  FFMA.FTZ R37, R15, R24, R48 ;  /* 0x000000180f257223 */ /* 0x000fe20000010030 */
[----:B------:R-:W-:Y:S02]  /*9150*/  HADD2.F32 R8, -RZ, R53.H0_H0 ;  /* 0x20000035ff087230 */ /* 0x000fe40000004100 */
[----:B------:R-:W-:Y:S01]  /*9160*/  FMUL.FTZ R20, R7, R6 ;  /* 0x0000000607147220 */ /* 0x000fe20000410000 */
[----:B------:R-:W-:-:S02]  /*9170*/  HADD2.F32 R5, -RZ, R14.H0_H0 ;  /* 0x2000000eff057230 */ /* 0x000fc40000004100 */
[----:B------:R-:W-:Y:S01]  /*9180*/  FMUL.FTZ R7, R7, R4 ;  /* 0x0000000407077220 */ /* 0x000fe20000410000 */
[----:B------:R-:W-:Y:S02]  /*9190*/  HADD2.F32 R9, -RZ, R9.H0_H0 ;  /* 0x20000009ff097230 */ /* 0x000fe40000004100 */
[C---:B------:R-:W-:Y:S01]  /*91a0*/  FMUL.FTZ R24, R10.reuse, R8 ;  /* 0x000000080a187220 */ /* 0x040fe20000410000 */
[----:B------:R-:W-:Y:S02]  /*91b0*/  HADD2.F32 R3, -RZ, R12.H0_H0 ;  /* 0x2000000cff037230 */ /* 0x000fe40000004100 */
[----:B------:R-:W-:Y:S02]  /*91c0*/  HADD2.F32 R36, -RZ, R36.H1_H1 ;  /* 0x30000024ff247230 */ /* 0x000fe40000004100 */
[-C--:B------:R-:W-:Y:S01]  /*91d0*/  FMUL.FTZ R10, R10, R9.reuse ;  /* 0x000000090a0a7220 */ /* 0x080fe20000410000 */
[----:B------:R-:W-:Y:S01]  /*91e0*/  FFMA.FTZ R24, R5, R9, -R24 ;  /* 0x0000000905187223 */ /* 0x000fe20000010818 */
[C---:B------:R-:W-:Y:S01]  /*91f0*/  FFMA.FTZ R4, R3.reuse, R4, -R20 ;  /* 0x0000000403047223 */ /* 0x040fe20000010814 */
[----:B------:R-:W-:Y:S01]  /*9200*/  FFMA.FTZ R6, R3, R6, R7 ;  /* 0x0000000603067223 */ /* 0x000fe20000010007 */
[----:B------:R-:W-:-:S02]  /*9210*/  HADD2.F32 R9, -RZ, R50.H0_H0 ;  /* 0x20000032ff097230 */ /* 0x000fc40000004100 */
[----:B------:R-:W-:Y:S01]  /*9220*/  FFMA.FTZ R10, R5, R8, R10 ;  /* 0x00000008050a7223 */ /* 0x000fe2000001000a */
[----:B------:R-:W-:Y:S02]  /*9230*/  HADD2.F32 R3, -RZ, R52.H0_H0 ;  /* 0x20000034ff037230 */ /* 0x000fe40000004100 */
[----:B------:R-:W-:Y:S02]  /*9240*/  HADD2.F32 R38, -RZ, R38.H1_H1 ;  /* 0x30000026ff267230 */ /* 0x000fe40000004100 */
[C---:B------:R-:W-:Y:S01]  /*9250*/  FMUL.FTZ R5, R36.reuse, R9 ;  /* 0x0000000924057220 */ /* 0x040fe20000410000 */
[----:B------:R-:W-:Y:S02]  /*9260*/  HADD2.F32 R11, -RZ, R49.H0_H0 ;  /* 0x20000031ff0b7230 */ /* 0x000fe40000004100 */
[----:B------:R-:W-:Y:S01]  /*9270*/  FMUL.FTZ R36, R36, R3 ;  /* 0x0000000324247220 */ /* 0x000fe20000410000 */
[----:B------:R-:W-:Y:S02]  /*9280*/  HADD2.F32 R7, -RZ, R51.H0_H0 ;  /* 0x20000033ff077230 */ /* 0x000fe40000004100 */
[----:B------:R-:W-:-:S02]  /*9290*/  HADD2.F32 R12, -RZ, R12.H1_H1 ;  /* 0x3000000cff0c7230 */ /* 0x000fc40000004100 */
[C---:B------:R-:W-:Y:S01]  /*92a0*/  FMUL.FTZ R15, R38.reuse, R11 ;  /* 0x0000000b260f7220 */ /* 0x040fe20000410000 */
[----:B------:R-:W-:Y:S02]  /*92b0*/  HADD2.F32 R14, -RZ, R14.H1_H1 ;  /* 0x3000000eff0e7230 */ /* 0x000fe40000004100 */
[----:B------:R-:W-:Y:S01]  /*92c0*/  FMUL.FTZ R38, R38, R7 ;  /* 0x0000000726267220 */ /* 0x000fe20000410000 */
[C---:B------:R-:W-:Y:S01]  /*92d0*/  FFMA.FTZ R13, R12.reuse, R9, R36 ;  /* 0x000000090c0d7223 */ /* 0x040fe20000010024 */
[----:B------:R-:W-:Y:S01]  /*92e0*/  FFMA.FTZ R3, R12, R3, -R5 ;  /* 0x000000030c037223 */ /* 0x000fe20000010805 */
[C---:B------:R-:W-:Y:S01]  /*92f0*/  FFMA.FTZ R15, R14.reuse, R7, -R15 ;  /* 0x000000070e0f7223 */ /* 0x040fe2000001080f */
[----:B------:R-:W-:Y:S01]  /*9300*/  FFMA.FTZ R21, R14, R11, R38 ;  /* 0x0000000b0e157223 */ /* 0x000fe20000010026 */
[----:B------:R-:W-:Y:S02]  /*9310*/  F2FP.F16.F32.PACK_AB R5, R40, R27 ;  /* 0x0000001b2805723e */ /* 0x000fe400000000ff */
[----:B------:R-:W-:-:S02]  /*9320*/  F2FP.F16.F32.PACK_AB R8, R13, R6 ;  /* 0x000000060d08723e */ /* 0x000fc400000000ff */
[----:B------:R-:W-:Y:S02]  /*9330*/  F2FP.F16.F32.PACK_AB R7, R46, R25 ;  /* 0x000000192e07723e */ /* 0x000fe400000000ff */
[----:B------:R-:W-:Y:S02]  /*9340*/  F2FP.F16.F32.PACK_AB R4, R3, R4 ;  /* 0x000000040304723e */ /* 0x000fe400000000ff */
[----:B------:R-:W-:Y:S02]  /*9350*/  F2FP.F16.F32.PACK_AB R6, R15, R24 ;  /* 0x000000180f06723e */ /* 0x000fe400000000ff */
[----:B------:R-:W-:Y:S02]  /*9360*/  F2FP.F16.F32.PACK_AB R9, R42, R41 ;  /* 0x000000292a09723e */ /* 0x000fe400000000ff */
[----:B------:R-:W-:Y:S01]  /*9370*/  F2FP.F16.F32.PACK_AB R11, R37, R44 ;  /* 0x0000002c250b723e */ /* 0x000fe200000000ff */
[----:B------:R2:W-:Y:S01]  /*9380*/  STS.128 [R45+0x18400], R4 ;  /* 0x018400042d007388 */ /* 0x0005e20000000c00 */
[----:B------:R-:W-:-:S05]  /*9390*/  F2FP.F16.F32.PACK_AB R10, R21, R10 ;  /* 0x0000000a150a723e */ /* 0x000fca00000000ff */
[----:B------:R2:W-:Y:S02]  /*93a0*/  STS.128 [R47+0x18400], R8 ;  /* 0x018400082f007388 */ /* 0x0005e40000000c00 */
.L_x_2945:
[----:B------:R-:W-:Y:S05]  /*93b0*/  BSYNC B1 ;  /* 0x0000000000017941 */ /* 0x000fea0003800000 */
.L_x_2944:
[----:B------:R-:W-:Y:S01]  /*93c0*/  PRMT R36, R57, 0x5410, R58 ;  /* 0x0000541039247816 */ /* 0x000fe2000000003a */
[----:B------:R-:W-:Y:S06]  /*93d0*/  @P0 BRA `(.L_x_2936) ;  /* 0x0000000400800947 */ /* 0x000fec0003800000 */
[----:B------:R-:W3:Y:S01]  /*93e0*/  LDL R3, [R1+0xc] ;  /* 0x00000c0001037983 */ /* 0x000ee20000100800 */
[C---:B--2---:R-:W-:Y:S02]  /*93f0*/  VIADD R4, R205.reuse, 0x40 ;  /* 0x00000040cd047836 */ /* 0x044fe40000000000 */
[----:B------:R-:W-:Y:S01]  /*9400*/  VIADD R5, R205, 0x40 ;  /* 0x00000040cd057836 */ /* 0x000fe20000000000 */
[----:B------:R-:W1:Y:S01]  /*9410*/  LDL R44, [R1+0x30] ;  /* 0x00003000012c7983 */ /* 0x000e620000100800 */
[----:B------:R-:W-:Y:S02]  /*9420*/  IMAD.SHL.U32 R4, R4, 0x40, RZ ;  /* 0x0000004004047824 */ /* 0x000fe400078e00ff */
[----:B------:R-:W-:-:S03]  /*9430*/  IMAD.SHL.U32 R5, R5, 0x40, RZ ;  /* 0x0000004005057824 */ /* 0x000fc600078e00ff */
[----:B------:R-:W-:Y:S02]  /*9440*/  LOP3.LUT R4, R4, 0x1c0, RZ, 0xc0, !PT ;  /* 0x000001c004047812 */ /* 0x000fe400078ec0ff */
[----:B------:R-:W-:Y:S02]  /*9450*/  LOP3.LUT R5, R5, 0x1c0, RZ, 0xc0, !PT ;  /* 0x000001c005057812 */ /* 0x000fe400078ec0ff */
[----:B------:R-:W-:-:S04]  /*9460*/  SHF.R.U32.HI R4, RZ, 0x3, R4 ;  /* 0x00000003ff047819 */ /* 0x000fc80000011604 */
[----:B------:R-:W-:Y:S02]  /*9470*/  LOP3.LUT R0, R4, R0, R5, 0x1e, !PT ;  /* 0x0000000004007212 */ /* 0x000fe400078e1e05 */
[--C-:B------:R-:W-:Y:S01]  /*9480*/  SHF.R.U64 R39, R28, 0x10, R29.reuse ;  /* 0x000000101c277819 */ /* 0x100fe2000000121d */
[----:B------:R-:W-:Y:S01]  /*9490*/  HADD2.F32 R25, -RZ, R56.H0_H0 ;  /* 0x20000038ff197230 */ /* 0x000fe20000004100 */
[----:B------:R-:W-:Y:S01]  /*94a0*/  SHF.R.U32.HI R29, RZ, 0x10, R29 ;  /* 0x00000010ff1d7819 */ /* 0x000fe2000001161d */
[----:B------:R-:W-:Y:S01]  /*94b0*/  HADD2.F32 R27, -RZ, R54.H0_H0 ;  /* 0x20000036ff1b7230 */ /* 0x000fe20000004100 */
[--C-:B------:R-:W-:Y:S02]  /*94c0*/  SHF.R.U64 R41, R32, 0x10, R33.reuse ;  /* 0x0000001020297819 */ /* 0x100fe40000001221 */
[----:B------:R-:W-:Y:S01]  /*94d0*/  SHF.R.U32.HI R32, RZ, 0x10, R33 ;  /* 0x00000010ff207819 */ /* 0x000fe20000011621 */
[----:B------:R-:W-:Y:S01]  /*94e0*/  HADD2.F32 R29, -RZ, R29.H0_H0 ;  /* 0x2000001dff1d7230 */ /* 0x000fe20000004100 */
[----:B------:R-:W-:-:S02]  /*94f0*/  SHF.R.U64 R40, R34, 0x10, R35 ;  /* 0x0000001022287819 */ /* 0x000fc40000001223 */
[----:B------:R-:W-:Y:S02]  /*9500*/  SHF.R.U32.HI R38, RZ, 0x10, R35 ;  /* 0x00000010ff267819 */ /* 0x000fe40000011623 */
[--C-:B------:R-:W-:Y:S02]  /*9510*/  SHF.R.U64 R37, R30, 0x10, R31.reuse ;  /* 0x000000101e257819 */ /* 0x100fe4000000121f */
[----:B------:R-:W-:Y:S01]  /*9520*/  SHF.R.U32.HI R35, RZ, 0x10, R31 ;  /* 0x00000010ff237819 */ /* 0x000fe2000001161f */
[----:B------:R-:W-:Y:S02]  /*9530*/  HADD2.F32 R28, -RZ, R53.H1_H1 ;  /* 0x30000035ff1c7230 */ /* 0x000fe40000004100 */
[----:B---3--:R-:W-:-:S04]  /*9540*/  IMAD.IADD R0, R3, 0x1, R0 ;  /* 0x0000000103007824 */ /* 0x008fc800078e0200 */
[----:B------:R-:W-:Y:S01]  /*9550*/  IMAD R0, R0, 0x2, R23 ;  /* 0x0000000200007824 */ /* 0x000fe200078e0217 */
[----:B-1----:R-:W1:Y:S04]  /*9560*/  LDS.128 R8, [R44+0x18400] ;  /* 0x018400002c087984 */ /* 0x002e680000000c00 */
[----:B------:R-:W0:Y:S01]  /*9570*/  LDS.128 R4, [R0+0x18400] ;  /* 0x0184000000047984 */ /* 0x000e220000000c00 */
[----:B-1----:R-:W-:Y:S02]  /*9580*/  HADD2.F32 R12, -RZ, R9.H0_H0 ;  /* 0x20000009ff0c7230 */ /* 0x002fe40000004100 */
[--C-:B0-----:R-:W-:Y:S02]  /*9590*/  HADD2.F32 R15, -RZ, R5.reuse.H0_H0 ;  /* 0x20000005ff0f7230 */ /* 0x101fe40000004100 */
[----:B------:R-:W-:-:S03]  /*95a0*/  HADD2.F32 R20, -RZ, R5.H1_H1 ;  /* 0x30000005ff147230 */ /* 0x000fc60000004100 */
[C---:B------:R-:W-:Y:S01]  /*95b0*/  FMUL.FTZ R31, R15.reuse, R27 ;  /* 0x0000001b0f1f7220 */ /* 0x040fe20000410000 */
[----:B------:R-:W-:Y:S01]  /*95c0*/  FMUL.FTZ R33, R15, R25 ;  /* 0x000000190f217220 */ /* 0x000fe20000410000 */
[----:B------:R-:W-:Y:S02]  /*95d0*/  HADD2.F32 R9, -RZ, R9.H1_H1 ;  /* 0x30000009ff097230 */ /* 0x000fe40000004100 */
[----:B------:R-:W-:Y:S01]  /*95e0*/  FMUL.FTZ R30, R20, R29 ;  /* 0x0000001d141e7220 */ /* 0x000fe20000410000 */
[----:B------:R-:W-:Y:S02]  /*95f0*/  HADD2.F32 R15, -RZ, R32.H0_H0 ;  /* 0x20000020ff0f7230 */ /* 0x000fe40000004100 */
[C---:B------:R-:W-:Y:S01]  /*9600*/  FFMA.FTZ R31, R12.reuse, R25, -R31 ;  /* 0x000000190c1f7223 */ /* 0x040fe2000001081f */
[----:B------:R-:W-:Y:S02]  /*9610*/  HADD2.F32 R5, -RZ, R4.H0_H0 ;  /* 0x20000004ff057230 */ /* 0x000fe40000004100 */
[----:B------:R-:W-:Y:S01]  /*9620*/  FFMA.FTZ R33, R12, R27, R33 ;  /* 0x0000001b0c217223 */ /* 0x000fe20000010021 */
[----:B------:R-:W-:-:S02]  /*9630*/  HADD2.F32 R12, -RZ, R55.H1_H1 ;  /* 0x30000037ff0c7230 */ /* 0x000fc40000004100 */
[-C--:B------:R-:W-:Y:S01]  /*9640*/  FFMA.FTZ R32, R9, R15.reuse, -R30 ;  /* 0x0000000f09207223 */ /* 0x080fe2000001081e */
[----:B------:R-:W-:Y:S02]  /*9650*/  HADD2.F32 R3, -RZ, R8.H0_H0 ;  /* 0x20000008ff037230 */ /* 0x000fe40000004100 */
[C---:B------:R-:W-:Y:S01]  /*9660*/  FMUL.FTZ R30, R5.reuse, R28 ;  /* 0x0000001c051e7220 */ /* 0x040fe20000410000 */
[----:B------:R-:W-:Y:S01]  /*9670*/  FMUL.FTZ R34, R20, R15 ;  /* 0x0000000f14227220 */ /* 0x000fe20000410000 */
[-C--:B------:R-:W-:Y:S01]  /*9680*/  FMUL.FTZ R5, R5, R12.reuse ;  /* 0x0000000c05057220 */ /* 0x080fe20000410000 */
[----:B------:R-:W-:Y:S02]  /*9690*/  HADD2.F32 R21, -RZ, R6.H0_H0 ;  /* 0x20000006ff157230 */ /* 0x000fe40000004100 */
[----:B------:R-:W-:Y:S02]  /*96a0*/  HADD2.F32 R20, -RZ, R54.H1_H1 ;  /* 0x30000036ff147230 */ /* 0x000fe40000004100 */
[----:B------:R-:W-:Y:S01]  /*96b0*/  FFMA.FTZ R30, R3, R12, -R30 ;  /* 0x0000000c031e7223 */ /* 0x000fe2000001081e */
[----:B------:R-:W-:-:S02]  /*96c0*/  HADD2.F32 R12, -RZ, R36.H0_H0 ;  /* 0x20000024ff0c7230 */ /* 0x000fc40000004100 */
[----:B------:R-:W-:Y:S01]  /*96d0*/  FFMA.FTZ R15, R3, R28, R5 ;  /* 0x0000001c030f7223 */ /* 0x000fe20000010005 */
[----:B------:R-:W-:Y:S02]  /*96e0*/  HADD2.F32 R13, -RZ, R10.H0_H0 ;  /* 0x2000000aff0d7230 */ /* 0x000fe40000004100 */
[----:B------:R-:W-:Y:S01]  /*96f0*/  FMUL.FTZ R28, R21, R20 ;  /* 0x00000014151c7220 */ /* 0x000fe20000410000 */
[----:B------:R-:W-:Y:S02]  /*9700*/  HADD2.F32 R24, -RZ, R7.H0_H0 ;  /* 0x20000007ff187230 */ /* 0x000fe40000004100 */
[----:B------:R-:W-:Y:S02]  /*9710*/  HADD2.F32 R5, -RZ, R55.H0_H0 ;  /* 0x20000037ff057230 */ /* 0x000fe40000004100 */
[----:B------:R-:W-:Y:S02]  /*9720*/  HADD2.F32 R3, -RZ, R36.H1_H1 ;  /* 0x30000024ff037230 */ /* 0x000fe40000004100 */
[----:B------:R-:W-:Y:S01]  /*9730*/  FFMA.FTZ R34, R9, R29, R34 ;  /* 0x0000001d09227223 */ /* 0x000fe20000010022 */
[----:B------:R-:W-:Y:S01]  /*9740*/  FMUL.FTZ R36, R21, R12 ;  /* 0x0000000c15247220 */ /* 0x000fe20000410000 */
[----:B------:R-:W-:-:S02]  /*9750*/  HADD2.F32 R14, -RZ, R11.H0_H0 ;  /* 0x2000000bff0e7230 */ /* 0x000fc40000004100 */
[C---:B------:R-:W-:Y:S01]  /*9760*/  FFMA.FTZ R21, R13.reuse, R12, -R28 ;  /* 0x0000000c0d157223 */ /* 0x040fe2000001081c */
[C---:B------:R-:W-:Y:S01]  /*9770*/  FMUL.FTZ R9, R24.reuse, R5 ;  /* 0x0000000518097220 */ /* 0x040fe20000410000 */
[----:B------:R-:W-:Y:S02]  /*9780*/  HADD2.F32 R7, -RZ, R7.H1_H1 ;  /* 0x30000007ff077230 */ /* 0x000fe40000004100 */
[-C--:B------:R-:W-:Y:S01]  /*9790*/  FMUL.FTZ R24, R24, R3.reuse ;  /* 0x0000000318187220 */ /* 0x080fe20000410000 */
[----:B------:R-:W-:Y:S02]  /*97a0*/  HADD2.F32 R28, -RZ, R35.H0_H0 ;  /* 0x20000023ff1c7230 */ /* 0x000fe40000004100 */
[----:B------:R-:W-:Y:S02]  /*97b0*/  HADD2.F32 R12, -RZ, R38.H0_H0 ;  /* 0x20000026ff0c7230 */ /* 0x000fe40000004100 */
[----:B------:R-:W-:Y:S01]  /*97c0*/  FFMA.FTZ R36, R13, R20, R36 ;  /* 0x000000140d247223 */ /* 0x000fe20000010024 */
[C---:B------:R-:W-:Y:S01]  /*97d0*/  FFMA.FTZ R20, R14.reuse, R3, -R9 ;  /* 0x000000030e147223 */ /* 0x040fe20000010809 */
[----:B------:R-:W-:Y:S01]  /*97e0*/  FFMA.FTZ R24, R14, R5, R24 ;  /* 0x000000050e187223 */ /* 0x000fe20000010018 */
[----:B------:R-:W-:-:S02]  /*97f0*/  HADD2.F32 R11, -RZ, R11.H1_H1 ;  /* 0x3000000bff0b7230 */ /* 0x000fc40000004100 */
[C---:B------:R-:W-:Y:S01]  /*9800*/  FMUL.FTZ R38, R7.reuse, R28 ;  /* 0x0000001c07267220 */ /* 0x040fe20000410000 */
[----:B------:R-:W-:Y:S01]  /*9810*/  FMUL.FTZ R14, R7, R12 ;  /* 0x0000000c070e7220 */ /* 0x000fe20000410000 */
[----:B------:R-:W-:Y:S02]  /*9820*/  HADD2.F32 R4, -RZ, R4.H1_H1 ;  /* 0x30000004ff047230 */ /* 0x000fe40000004100 */
[----:B------:R-:W-:Y:S02]  /*9830*/  HADD2.F32 R6, -RZ, R6.H1_H1 ;  /* 0x30000006ff067230 */ /* 0x000fe40000004100 */
[----:B------:R-:W-:Y:S02]  /*9840*/  HADD2.F32 R7, -RZ, R39.H0_H0 ;  /* 0x20000027ff077230 */ /* 0x000fe40000004100 */
[----:B------:R-:W-:Y:S02]  /*9850*/  HADD2.F32 R9, -RZ, R37.H0_H0 ;  /* 0x20000025ff097230 */ /* 0x000fe40000004100 */
[----:B------:R-:W-:-:S02]  /*9860*/  HADD2.F32 R3, -RZ, R41.H0_H0 ;  /* 0x20000029ff037230 */ /* 0x000fc40000004100 */
[----:B------:R-:W-:Y:S02]  /*9870*/  HADD2.F32 R5, -RZ, R40.H0_H0 ;  /* 0x20000028ff057230 */ /* 0x000fe40000004100 */
[C---:B------:R-:W-:Y:S01]  /*9880*/  FFMA.FTZ R25, R11.reuse, R12, -R38 ;  /* 0x0000000c0b197223 */ /* 0x040fe20000010826 */
[----:B------:R-:W-:Y:S02]  /*9890*/  HADD2.F32 R8, -RZ, R8.H1_H1 ;  /* 0x30000008ff087230 */ /* 0x000fe40000004100 */
[----:B------:R-:W-:Y:S01]  /*98a0*/  FFMA.FTZ R27, R11, R28, R14 ;  /* 0x0000001c0b1b7223 */ /* 0x000fe2000001000e */
[----:B------:R-:W-:Y:S02]  /*98b0*/  HADD2.F32 R10, -RZ, R10.H1_H1 ;  /* 0x3000000aff0a7230 */ /* 0x000fe40000004100 */
        /* <DEDUP_REMOVED lines=18> */
.L_x_2936:
[----:B------:R-:W-:Y:S05]  /*99e0*/  BSYNC B0 ;  /* 0x0000000000007941 */ /* 0x000fea0003800000 */
.L_x_2922:
        /* <DEDUP_REMOVED lines=8> */
.L_x_2919:
[----:B-123--:R-:W1:Y:S01]  /*9a70*/  S2R R0, SR_TID.X ;  /* 0x0000000000007919 */ /* 0x00ee620000002100 */
[----:B------:R-:W-:Y:S05]  /*9a80*/  WARPSYNC.ALL ;  /* 0x0000000000007948 */ /* 0x000fea0003800000 */
[----:B------:R-:W-:Y:S02]  /*9a90*/  LOP3.LUT R22, R22, 0xfffbffff, RZ, 0xc0, !PT ;  /* 0xfffbffff16167812 */ /* 0x000fe400078ec0ff */
[----:B-1----:R-:W-:-:S05]  /*9aa0*/  SHF.R.U32.HI R0, RZ, 0x7, R0 ;  /* 0x00000007ff007819 */ /* 0x002fca0000011600 */
[----:B------:R-:W-:Y:S02]  /*9ab0*/  VIADD R177, R0, 0x8 ;  /* 0x0000000800b17836 */ /* 0x000fe40000000000 */
[----:B------:R-:W-:-:S03]  /*9ac0*/  IMAD.U32 R0, RZ, RZ, UR51 ;  /* 0x00000033ff007e24 */ /* 0x000fc6000f8e00ff */
[----:B------:R1:W-:Y:S02]  /*9ad0*/  BAR.SYNC.DEFER_BLOCKING R177, 0x100 ;  /* 0x000400b10000751d */ /* 0x0003e40000010000 */
[----:B------:R-:W-:-:S13]  /*9ae0*/  ISETP.NE.AND P1, PT, R0, 0x3, PT ;  /* 0x000000030000780c */ /* 0x000fda0003f25270 */
[----:B------:R-:W-:Y:S01]  /*9af0*/  @P1 LOP3.LUT R22, R22, 0x40000, RZ, 0xfc, !PT ;  /* 0x0004000016161812 */ /* 0x000fe200078efcff */
[----:B-1----:R-:W-:Y:S06]  /*9b00*/  @!P1 BRA `(.L_x_2946) ;  /* 0x0000000000049947 */ /* 0x002fec0003800000 */
[----:B------:R-:W-:Y:S01]  /*9b10*/  BPT.TRAP 0x1 ;  /* 0x000000040000795c */ /* 0x000fe20000300000 */
.L_x_2946:
[----:B------:R-:W-:Y:S01]  /*9b20*/  IMAD R0, R2, 0x8, R23 ;  /* 0x0000000802007824 */ /* 0x000fe200078e0217 */
[----:B------:R-:W-:-:S04]  /*9b30*/  SHF.L.U32 R21, R202, 0x1f, RZ ;  /* 0x0000001fca157819 */ /* 0x000fc800000006ff */
[----:B------:R1:W2:Y:S01]  /*9b40*/  SYNCS.PHASECHK.TRANS64.TRYWAIT P0, [R0+URZ+0x22830], R21 ;  /* 0x02283015000075a7 */ /* 0x0002a2000800017f */
[----:B------:R-:W-:Y:S05]  /*9b50*/  @!P1 BRA `(.L_x_2947) ;  /* 0x0000000000049947 */ /* 0x000fea0003800000 */
[----:B------:R-:W-:Y:S01]  /*9b60*/  BPT.TRAP 0x1 ;  /* 0x000000040000795c */ /* 0x000fe20000300000 */
.L_x_2947:
[----:B------:R-:W-:Y:S01]  /*9b70*/  VIADD R3, R23, 0x1c400 ;  /* 0x0001c40017037836 */ /* 0x000fe20000000000 */
[----:B------:R-:W-:Y:S02]  /*9b80*/  LOP3.LUT R4, R26, 0x10000, RZ, 0xfc, !PT ;  /* 0x000100001a047812 */ /* 0x000fe400078efcff */
[----:B------:R-:W-:Y:S02]  /*9b90*/  MOV R5, 0x40000040 ;  /* 0x4000004000057802 */ /* 0x000fe40000000f00 */
[----:B------:R-:W-:-:S04]  /*9ba0*/  SHF.R.U32.HI R3, RZ, 0x4, R3 ;  /* 0x00000004ff037819 */ /* 0x000fc80000011603 */
[----:B------:R-:W-:-:S04]  /*9bb0*/  LOP3.LUT R3, R3, 0x3fff, RZ, 0xc0, !PT ;  /* 0x00003fff03037812 */ /* 0x000fc800078ec0ff */
[----:B------:R-:W-:Y:S01]  /*9bc0*/  LOP3.LUT R227, R3, 0x10000, RZ, 0xfc, !PT ;  /* 0x0001000003e37812 */ /* 0x000fe200078efcff */
[----:B--2---:R-:W-:Y:S06]  /*9bd0*/  @P0 BRA `(.L_x_2948) ;  /* 0x0000000000080947 */ /* 0x004fec0003800000 */
[----:B------:R-:W2:Y:S02]  /*9be0*/  SYNCS.PHASECHK.TRANS64.TRYWAIT P0, [R0+URZ+0x22830], R21 ;  /* 0x02283015000075a7 */ /* 0x000ea4000800017f */
[----:B--2---:R-:W-:Y:S05]  /*9bf0*/  @!P0 BRA `(.L_x_2949) ;  /* 0x00000188008c8947 */ /* 0x004fea0003800000 */
.L_x_2948:
[----:B------:R-:W-:Y:S01]  /*9c00*/  IMAD R6, R2, 0x300, R227 ;  /* 0x0000030002067824 */ /* 0x000fe200078e02e3 */
[----:B------:R-:W-:Y:S05]  /*9c10*/  WARPSYNC.ALL ;  /* 0x0000000000007948 */ /* 0x000fea0003800000 */
[----:B------:R-:W-:Y:S01]  /*9c20*/  IMAD.MOV.U32 R7, RZ, RZ, 0x40000040 ;  /* 0x40000040ff077424 */ /* 0x000fe200078e00ff */
[C---:B------:R-:W-:Y:S01]  /*9c30*/  R2UR UR4, R4.reuse ;  /* 0x00000000040472ca */ /* 0x040fe200000e0000 */
[----:B0----5:R-:W-:Y:S01]  /*9c40*/  WARPGROUP.ARRIVE ;  /* 0x00000000000079c5 */ /* 0x021fe20000000000 */
[----:B------:R-:W-:Y:S01]  /*9c50*/  R2UR UR5, R5 ;  /* 0x00000000050572ca */ /* 0x000fe200000e0000 */
[----:B------:R-:W-:Y:S01]  /*9c60*/  VIADD R14, R4, 0x2 ;  /* 0x00000002040e7836 */ /* 0x000fe20000000000 */
[C---:B------:R-:W-:Y:S01]  /*9c70*/  R2UR UR6, R6.reuse ;  /* 0x00000000060672ca */ /* 0x040fe200000e0000 */
[----:B------:R-:W-:Y:S01]  /*9c80*/  VIADD R8, R6, 0x2 ;  /* 0x0000000206087836 */ /* 0x000fe20000000000 */
[----:B------:R-:W-:Y:S01]  /*9c90*/  R2UR UR7, R7 ;  /* 0x00000000070772ca */ /* 0x000fe200000e0000 */
[----:B------:R-:W-:Y:S01]  /*9ca0*/  IMAD.MOV.U32 R15, RZ, RZ, 0x40000040 ;  /* 0x40000040ff0f7424 */ /* 0x000fe200078e00ff */
[----:B------:R-:W-:Y:S01]  /*9cb0*/  MOV R11, 0x40000040 ;  /* 0x40000040000b7802 */ /* 0x000fe20000000f00 */
[----:B------:R-:W-:Y:S01]  /*9cc0*/  IMAD.MOV.U32 R9, RZ, RZ, 0x40000040 ;  /* 0x40000040ff097424 */ /* 0x000fe200078e00ff */
[----:B------:R-:W0:Y:S01]  /*9cd0*/  S2R R3, SR_TID.X ;  /* 0x0000000000037919 */ /* 0x000e220000002100 */
[----:B------:R-:W-:-:S02]  /*9ce0*/  VIADD R12, R4, 0x4 ;  /* 0x00000004040c7836 */ /* 0x000fc40000000000 */
[----:B------:R-:W-:Y:S02]  /*9cf0*/  IMAD.MOV.U32 R13, RZ, RZ, 0x40000040 ;  /* 0x40000040ff0d7424 */ /* 0x000fe400078e00ff */
[----:B------:R-:W-:Y:S02]  /*9d00*/  VIADD R10, R4, 0x6 ;  /* 0x00000006040a7836 */ /* 0x000fe40000000000 */
[----:B------:R-:W-:Y:S02]  /*9d10*/  IMAD.MOV.U32 R7, RZ, RZ, 0x40000040 ;  /* 0x40000040ff077424 */ /* 0x000fe400078e00ff */
[----:B------:R-:W-:Y:S01]  /*9d20*/  HGMMA.64x96x16.F32 R24, gdesc[UR4], RZ, !UPT, gsb0 ;  /* 0x01600000041879f0 */ /* 0x000fe2000c0008ff */
[----:B------:R-:W-:Y:S01]  /*9d30*/  R2UR UR4, R14 ;  /* 0x000000000e0472ca */ /* 0x000fe200000e0000 */
[----:B------:R-:W-:Y:S01]  /*9d40*/  IMAD.U32 R97, RZ, RZ, UR51 ;  /* 0x00000033ff617e24 */ /* 0x000fe2000f8e00ff */
[----:B------:R-:W-:Y:S02]  /*9d50*/  R2UR UR5, R15 ;  /* 0x000000000f0572ca */ /* 0x000fe400000e0000 */
[----:B------:R-:W-:Y:S01]  /*9d60*/  R2UR UR6, R8 ;  /* 0x00000000080672ca */ /* 0x000fe200000e0000 */
[C---:B------:R-:W-:Y:S01]  /*9d70*/  VIADD R8, R6.reuse, 0x4 ;  /* 0x0000000406087836 */ /* 0x040fe20000000000 */
[----:B------:R-:W-:Y:S01]  /*9d80*/  R2UR UR7, R9 ;  /* 0x00000000090772ca */ /* 0x000fe200000e0000 */
[----:B------:R-:W-:Y:S01]  /*9d90*/  IMAD.MOV.U32 R9, RZ, RZ, 0x40000040 ;  /* 0x40000040ff097424 */ /* 0x000fe200078e00ff */
[----:B------:R-:W-:Y:S01]  /*9da0*/  ISETP.NE.AND P0, PT, R97, 0x3, PT ;  /* 0x000000036100780c */ /* 0x000fe20003f05270 */
[----:B------:R-:W-:Y:S01]  /*9db0*/  VIADD R6, R6, 0x6 ;  /* 0x0000000606067836 */ /* 0x000fe20000000000 */
[----:B0-----:R-:W-:Y:S01]  /*9dc0*/  SHF.R.U32.HI R3, RZ, 0x7, R3 ;  /* 0x00000007ff037819 */ /* 0x001fe20000011603 */
[----:B------:R-:W-:-:S02]  /*9dd0*/  WARPGROUP.DEPBAR.LE gsb0, 0x0 ;  /* 0x00008000000079c5 */ /* 0x000fc40000010000 */
[----:B------:R-:W-:-:S06]  /*9de0*/  WARPGROUP.ARRIVE ;  /* 0x00000000000079c5 */ /* 0x000fcc0000000000 */
        /* <DEDUP_REMOVED lines=8> */
[----:B------:R-:W-:Y:S01]  /*9e70*/  HGMMA.64x96x16.F32 R24, gdesc[UR4], R24, gsb0 ;  /* 0x01600000041879f0 */ /* 0x000fe20008000818 */
[----:B------:R-:W-:Y:S02]  /*9e80*/  R2UR UR4, R10 ;  /* 0x000000000a0472ca */ /* 0x000fe400000e0000 */
[----:B------:R-:W-:Y:S02]  /*9e90*/  R2UR UR5, R11 ;  /* 0x000000000b0572ca */ /* 0x000fe400000e0000 */
[----:B------:R-:W-:Y:S02]  /*9ea0*/  R2UR UR6, R6 ;  /* 0x00000000060672ca */ /* 0x000fe400000e0000 */
[----:B------:R-:W-:Y:S01]  /*9eb0*/  R2UR UR7, R7 ;  /* 0x00000000070772ca */ /* 0x000fe200000e0000 */
[----:B------:R-:W-:Y:S02]  /*9ec0*/  WARPGROUP.DEPBAR.LE gsb0, 0x0 ;  /* 0x00008000000079c5 */ /* 0x000fe40000010000 */
[----:B------:R-:W-:-:S10]  /*9ed0*/  WARPGROUP.ARRIVE ;  /* 0x00000000000079c5 */ /* 0x000fd40000000000 */
[----:B------:R-:W-:Y:S03]  /*9ee0*/  HGMMA.64x96x16.F32 R24, gdesc[UR4], R24, gsb0 ;  /* 0x01600000041879f0 */ /* 0x000fe60008000818 */
[----:B------:R-:W-:Y:S02]  /*9ef0*/  WARPGROUP.DEPBAR.LE gsb0, 0x0 ;  /* 0x00008000000079c5 */ /* 0x000fe40000010000 */
[----:B------:R0:W-:Y:S06]  /*9f00*/  BAR.ARV R9, 0x100 ;  /* 0x000400090000751d */ /* 0x0001ec0000002000 */
[----:B------:R-:W-:Y:S05]  /*9f10*/  @!P0 BRA `(.L_x_2950) ;  /* 0x0000000000048947 */ /* 0x000fea0003800000 */
[----:B------:R-:W-:Y:S01]  /*9f20*/  BPT.TRAP 0x1 ;  /* 0x000000040000795c */ /* 0x000fe20000300000 */
.L_x_2950:
[----:B------:R-:W3:Y:S01]  /*9f30*/  LDC R226, c[0x0][0x448] ;  /* 0x00011200ffe27b82 */ /* 0x000ee20000000800 */
[----:B------:R-:W-:Y:S01]  /*9f40*/  ULDC UR4, c[0x0][0x9d8] ;  /* 0x0002760000047ab9 */ /* 0x000fe20000000800 */
[----:B------:R-:W-:Y:S01]  /*9f50*/  ULDC.64 UR6, c[0x0][0x9e0] ;  /* 0x0002780000067ab9 */ /* 0x000fe20000000a00 */
[----:B------:R-:W-:Y:S01]  /*9f60*/  FMUL.FTZ R7, R36, UR4 ;  /* 0x0000000424077c20 */ /* 0x000fe20008410000 */
[----:B------:R-:W-:Y:S01]  /*9f70*/  FMUL.FTZ R36, R38, UR4 ;  /* 0x0000000426247c20 */ /* 0x000fe20008410000 */
[----:B------:R-:W-:Y:S01]  /*9f80*/  FMUL.FTZ R40, R40, UR4 ;  /* 0x0000000428287c20 */ /* 0x000fe20008410000 */
[----:B------:R-:W-:Y:S01]  /*9f90*/  FMUL.FTZ R6, R26, UR4 ;  /* 0x000000041a067c20 */ /* 0x000fe20008410000 */
[----:B------:R-:W-:Y:S01]  /*9fa0*/  FMUL.FTZ R26, R35, UR4 ;  /* 0x00000004231a7c20 */ /* 0x000fe20008410000 */
[----:B------:R-:W-:Y:S01]  /*9fb0*/  FMUL.FTZ R37, R37, UR4 ;  /* 0x0000000425257c20 */ /* 0x000fe20008410000 */
[----:B------:R-:W4:Y:S01]  /*9fc0*/  MUFU.TANH R79, R40 ;  /* 0x00000028004f7308 */ /* 0x000f220000002400 */
[----:B------:R-:W-:-:S02]  /*9fd0*/  IMAD.IADD R35, R229, 0x1, R214 ;  /* 0x00000001e5237824 */ /* 0x000fc400078e02d6 */
[----:B------:R-:W-:Y:S01]  /*9fe0*/  FMUL.FTZ R54, R54, UR4 ;  /* 0x0000000436367c20 */ /* 0x000fe20008410000 */
[----:B------:R-:W-:Y:S01]  /*9ff0*/  FMUL.FTZ R29, R29, UR4 ;  /* 0x000000041d1d7c20 */ /* 0x000fe20008410000 */
[----:B------:R-:W-:Y:S01]  /*a000*/  FMUL.FTZ R25, R25, UR4 ;  /* 0x0000000419197c20 */ /* 0x000fe20008410000 */
[----:B------:R-:W-:Y:S01]  /*a010*/  FMUL.FTZ R28, R28, UR4 ;  /* 0x000000041c1c7c20 */ /* 0x000fe20008410000 */
[----:B------:R-:W-:Y:S01]  /*a020*/  FMUL.FTZ R32, R32, UR4 ;  /* 0x0000000420207c20 */ /* 0x000fe20008410000 */
[----:B------:R-:W-:Y:S01]  /*a030*/  FMUL.FTZ R33, R33, UR4 ;  /* 0x0000000421217c20 */ /* 0x000fe20008410000 */
[----:B------:R-:W0:Y:S01]  /*a040*/  MUFU.TANH R78, R37 ;  /* 0x00000025004e7308 */ /* 0x000e220000002400 */
[----:B------:R-:W-:Y:S01]  /*a050*/  FMUL.FTZ R45, R45, UR4 ;  /* 0x000000042d2d7c20 */ /* 0x000fe20008410000 */
[----:B------:R-:W-:Y:S01]  /*a060*/  FMUL.FTZ R8, R24, UR4 ;  /* 0x0000000418087c20 */ /* 0x000fe20008410000 */
[----:B------:R-:W-:Y:S01]  /*a070*/  UISETP.GE.AND UP0, UPT, UR7, 0x1, UPT ;  /* 0x000000010700788c */ /* 0x000fe2000bf06270 */
[----:B------:R-:W-:Y:S01]  /*a080*/  FMUL.FTZ R24, R31, UR4 ;  /* 0x000000041f187c20 */ /* 0x000fe20008410000 */
[----:B------:R-:W-:Y:S01]  /*a090*/  LOP3.LUT R22, R22, 0xfff7ffff, RZ, 0xc0, !PT ;  /* 0xfff7ffff16167812 */ /* 0x000fe200078ec0ff */
[----:B------:R-:W-:Y:S01]  /*a0a0*/  FMUL.FTZ R3, R27, UR4 ;  /* 0x000000041b037c20 */ /* 0x000fe20008410000 */
[----:B---3--:R-:W-:Y:S01]  /*a0b0*/  ISETP.NE.AND P0, PT, R226, 0x1, PT ;  /* 0x00000001e200780c */ /* 0x008fe20003f05270 */
        /* <DEDUP_REMOVED lines=8> */
[----:B------:R5:W0:Y:S01]  /*a140*/  MUFU.TANH R74, R29 ;  /* 0x0000001d004a7308 */ /* 0x000a220000002400 */
[----:B------:R-:W-:Y:S01]  /*a150*/  FMUL.FTZ R49, R49, UR4 ;  /* 0x0000000431317c20 */ /* 0x000fe20008410000 */
[----:B------:R-:W-:Y:S01]  /*a160*/  FMUL.FTZ R52, R52, UR4 ;  /* 0x0000000434347c20 */ /* 0x000fe20008410000 */
[----:B------:R-:W-:Y:S01]  /*a170*/  FMUL.FTZ R53, R53, UR4 ;  /* 0x0000000435357c20 */ /* 0x000fe20008410000 */
[----:B------:R-:W1:Y:S01]  /*a180*/  @P0 LDC R38, c[0x0][0x44c] ;  /* 0x00011300ff260b82 */ /* 0x000e620000000800 */
[----:B------:R-:W-:Y:S01]  /*a190*/  FMUL.FTZ R64, R64, UR4 ;  /* 0x0000000440407c20 */ /* 0x000fe20008410000 */
[----:B------:R-:W-:Y:S01]  /*a1a0*/  FMUL.FTZ R65, R65, UR4 ;  /* 0x0000000441417c20 */ /* 0x000fe20008410000 */
[----:B------:R-:W-:Y:S01]  /*a1b0*/  FMUL.FTZ R68, R68, UR4 ;  /* 0x0000000444447c20 */ /* 0x000fe20008410000 */
[----:B------:R2:W0:Y:S01]  /*a1c0*/  MUFU.TANH R72, R25 ;  /* 0x0000001900487308 */ /* 0x0004220000002400 */
[----:B-----5:R-:W-:Y:S01]  /*a1d0*/  FMUL.FTZ R29, R43, UR4 ;  /* 0x000000042b1d7c20 */ /* 0x020fe20008410000 */
[----:B------:R-:W-:Y:S01]  /*a1e0*/  FMUL.FTZ R69, R69, UR4 ;  /* 0x0000000445457c20 */ /* 0x000fe20008410000 */
[----:B------:R-:W-:Y:S01]  /*a1f0*/  FMUL.FTZ R47, R71, UR4 ;  /* 0x00000004472f7c20 */ /* 0x000fe20008410000 */
[----:B------:R-:W5:Y:S01]  /*a200*/  @P0 LDC R40, c[0x0][0x450] ;  /* 0x00011400ff280b82 */ /* 0x000f620000000800 */
[----:B------:R-:W-:Y:S01]  /*a210*/  FMUL.FTZ R55, R55, UR4 ;  /* 0x0000000437377c20 */ /* 0x000fe20008410000 */
[----:B------:R-:W-:Y:S01]  /*a220*/  FMUL.FTZ R56, R56, UR4 ;  /* 0x0000000438387c20 */ /* 0x000fe20008410000 */
[----:B------:R-:W-:Y:S01]  /*a230*/  FMUL.FTZ R57, R57, UR4 ;  /* 0x0000000439397c20 */ /* 0x000fe20008410000 */
[----:B------:R4:W0:Y:S01]  /*a240*/  MUFU.TANH R73, R28 ;  /* 0x0000001c00497308 */ /* 0x0008220000002400 */
[----:B--2---:R-:W-:Y:S01]  /*a250*/  FMUL.FTZ R25, R34, UR4 ;  /* 0x0000000422197c20 */ /* 0x004fe20008410000 */
[----:B------:R-:W-:Y:S01]  /*a260*/  FMUL.FTZ R34, R63, UR4 ;  /* 0x000000043f227c20 */ /* 0x000fe20008410000 */
[----:B------:R-:W-:Y:S01]  /*a270*/  FMUL.FTZ R58, R58, UR4 ;  /* 0x000000043a3a7c20 */ /* 0x000fe20008410000 */
[----:B------:R-:W-:Y:S01]  /*a280*/  FMUL.FTZ R59, R59, UR4 ;  /* 0x000000043b3b7c20 */ /* 0x000fe20008410000 */
[----:B------:R-:W-:Y:S01]  /*a290*/  FMUL.FTZ R60, R60, UR4 ;  /* 0x000000043c3c7c20 */ /* 0x000fe20008410000 */
[----:B------:R-:W-:Y:S01]  /*a2a0*/  FMUL.FTZ R61, R61, UR4 ;  /* 0x000000043d3d7c20 */ /* 0x000fe20008410000 */
[----:B------:R-:W-:Y:S01]  /*a2b0*/  FMUL.FTZ R62, R62, UR4 ;  /* 0x000000043e3e7c20 */ /* 0x000fe20008410000 */
[----:B------:R2:W0:Y:S01]  /*a2c0*/  MUFU.TANH R75, R32 ;  /* 0x00000020004b7308 */ /* 0x0004220000002400 */
[----:B----4-:R-:W-:Y:S01]  /*a2d0*/  FMUL.FTZ R28, R42, UR4 ;  /* 0x000000042a1c7c20 */ /* 0x010fe20008410000 */
[----:B------:R-:W-:Y:S01]  /*a2e0*/  FMUL.FTZ R42, R66, UR4 ;  /* 0x00000004422a7c20 */ /* 0x000fe20008410000 */
[----:B------:R-:W-:Y:S01]  /*a2f0*/  @P0 LOP3.LUT R22, R22, 0x80000, RZ, 0xfc, !PT ;  /* 0x0008000016160812 */ /* 0x000fe200078efcff */
[----:B-1----:R-:W-:Y:S01]  /*a300*/  @P0 IMAD.HI.U32 R37, R35, R38, RZ ;  /* 0x0000002623250227 */ /* 0x002fe200078e00ff */
[----:B------:R-:W-:Y:S01]  /*a310*/  ULDC UR50, c[0x0][0x9dc] ;  /* 0x0002770000327ab9 */ /* 0x000fe20000000800 */
[----:B------:R-:W-:-:S02]  /*a320*/  UP2UR UR52, UPR, URZ, 0x1 ;  /* 0x000000013f347883 */ /* 0x000fc40008000000 */
[----:B------:R-:W-:Y:S01]  /*a330*/  IMAD.MOV.U32 R38, RZ, RZ, R35 ;  /* 0x000000ffff267224 */ /* 0x000fe200078e0023 */
[----:B------:R1:W4:Y:S01]  /*a340*/  MUFU.TANH R76, R33 ;  /* 0x00000021004c7308 */ /* 0x0003220000002400 */
[----:B------:R-:W-:Y:S02]  /*a350*/  VIADD R35, R0, 0x22840 ;  /* 0x0002284000237836 */ /* 0x000fe40000000000 */
[----:B--2---:R-:W-:Y:S01]  /*a360*/  FMUL.FTZ R32, R50, UR4 ;  /* 0x0000000432207c20 */ /* 0x004fe20008410000 */
[----:B-----5:R-:W-:Y:S01]  /*a370*/  @P0 SHF.R.U32.HI R38, RZ, R40, R37 ;  /* 0x00000028ff260219 */ /* 0x020fe20000011625 */
[----:B------:R-:W-:Y:S01]  /*a380*/  IMAD.U32 R40, RZ, RZ, UR47 ;  /* 0x0000002fff287e24 */ /* 0x000fe2000f8e00ff */
[----:B------:R-:W-:Y:S01]  /*a390*/  PLOP3.LUT P0, PT, PT, PT, UP0, 0x40, 0x0 ;  /* 0x000000000000781c */ /* 0x000fe20003f0e808 */
[----:B------:R-:W-:Y:S01]  /*a3a0*/  IMAD R37, R176, -0x60, R204 ;  /* 0xffffffa0b0257824 */ /* 0x000fe200078e02cc */
[----:B------:R-:W-:Y:S01]  /*a3b0*/  ULOP3.LUT UR50, URZ, UR50, URZ, 0x33, !UPT ;  /* 0x000000323f327292 */ /* 0x000fe2000f8e333f */
[----:B------:R-:W2:Y:S01]  /*a3c0*/  SHFL.IDX PT, R54, R38, RZ, 0x1c1f ;  /* 0x001c1fff26367589 */ /* 0x000ea200000e0000 */
[----:B------:R-:W-:Y:S01]  /*a3d0*/  PRMT R35, R40, 0x654, R35 ;  /* 0x0000065428237816 */ /* 0x000fe20000000023 */
[----:B------:R5:W0:Y:S01]  /*a3e0*/  MUFU.TANH R77, R7 ;  /* 0x00000007004d7308 */ /* 0x000a220000002400 */
[----:B-1----:R-:W-:-:S02]  /*a3f0*/  FMUL.FTZ R33, R51, UR4 ;  /* 0x0000000433217c20 */ /* 0x002fc40008410000 */
[----:B------:R1:W-:Y:S05]  /*a400*/  SYNCS.ARRIVE.TRANS64.RED.A1T0 RZ, [R35+URZ], RZ ;  /* 0x000000ff23ff79a7 */ /* 0x0003ea000810043f */
[----:B------:R3:W0:Y:S01]  /*a410*/  MUFU.TANH R43, R45 ;  /* 0x0000002d002b7308 */ /* 0x0006220000002400 */
[----:B-----5:R-:W-:Y:S01]  /*a420*/  FMUL.FTZ R7, R67, UR4 ;  /* 0x0000000443077c20 */ /* 0x020fe20008410000 */
[C---:B-1----:R-:W-:Y:S02]  /*a430*/  VIADD R35, R37.reuse, 0x61 ;  /* 0x0000006125237836 */ /* 0x042fe40000000000 */
[----:B------:R-:W-:Y:S02]  /*a440*/  VIADD R37, R37, 0x60 ;  /* 0x0000006025257836 */ /* 0x000fe40000000000 */
[----:B------:R-:W-:-:S02]  /*a450*/  IMAD R40, R206, -0x2, R35 ;  /* 0xfffffffece287824 */ /* 0x000fc400078e0223 */
[----:B------:R-:W1:Y:S01]  /*a460*/  MUFU.TANH R8, R8 ;  /* 0x0000000800087308 */ /* 0x000e620000002400 */
[----:B---3--:R-:W-:Y:S01]  /*a470*/  FMUL.FTZ R45, R70, UR4 ;  /* 0x00000004462d7c20 */ /* 0x008fe20008410000 */
[----:B------:R-:W-:Y:S02]  /*a480*/  IMAD.MOV.U32 R35, RZ, RZ, -0x60 ;  /* 0xffffffa0ff237424 */ /* 0x000fe400078e00ff */
[----:B------:R-:W-:Y:S02]  /*a490*/  IMAD.IADD R40, R40, 0x1, -R203 ;  /* 0x0000000128287824 */ /* 0x000fe400078e0acb */
[----:B------:R-:W-:Y:S02]  /*a4a0*/  IMAD R63, R206, -0x2, R37 ;  /* 0xfffffffece3f7824 */ /* 0x000fe400078e0225 */
[----:B------:R-:W3:Y:S01]  /*a4b0*/  MUFU.TANH R6, R6 ;  /* 0x0000000600067308 */ /* 0x000ee20000002400 */
[C---:B------:R-:W-:Y:S01]  /*a4c0*/  VIADD R66, R40.reuse, UR6 ;  /* 0x0000000628427c36 */ /* 0x040fe20008000000 */
[----:B------:R-:W-:Y:S01]  /*a4d0*/  IADD3 R67, R40, UR50, RZ ;  /* 0x0000003228437c10 */ /* 0x000fe2000fffe0ff */
[----:B------:R-:W-:-:S03]  /*a4e0*/  IMAD R71, R176, R35, 0x60 ;  /* 0x00000060b0477424 */ /* 0x000fc600078e0223 */
[----:B--2---:R-:W-:Y:S01]  /*a4f0*/  VIADDMNMX R35, R54, R66, R63, PT ;  /* 0x0000004236237246 */ /* 0x004fe2000380013f */
[----:B------:R-:W-:Y:S01]  /*a500*/  IMAD R70, R206, -0x2, R71 ;  /* 0xfffffffece467824 */ /* 0x000fe200078e0247 */
        /* <DEDUP_REMOVED lines=21> */
[----:B------:R0:W0:Y:S08]  /*a660*/  MUFU.TANH R46, R56 ;  /* 0x00000038002e7308 */ /* 0x0000300000002400 */
[----:B------:R0:W0:Y:S08]  /*a670*/  MUFU.TANH R50, R57 ;  /* 0x0000003900327308 */ /* 0x0000300000002400 */
[----:B------:R0:W0:Y:S08]  /*a680*/  MUFU.TANH R82, R58 ;  /* 0x0000003a00527308 */ /* 0x0000300000002400 */
[----:B------:R0:W0:Y:S08]  /*a690*/  MUFU.TANH R83, R59 ;  /* 0x0000003b00537308 */ /* 0x0000300000002400 */
[----:B------:R0:W0:Y:S08]  /*a6a0*/  MUFU.TANH R51, R60 ;  /* 0x0000003c00337308 */ /* 0x0000300000002400 */
[----:B------:R0:W0:Y:S08]  /*a6b0*/  MUFU.TANH R84, R61 ;  /* 0x0000003d00547308 */ /* 0x0000300000002400 */
[----:B------:R0:W0:Y:S08]  /*a6c0*/  MUFU.TANH R85, R62 ;  /* 0x0000003e00557308 */ /* 0x0000300000002400 */
        /* <DEDUP_REMOVED lines=9> */
[----:B-1234-:R-:W-:Y:S05]  /*a760*/  @P0 BRA `(.L_x_2951) ;  /* 0x0000000000540947 */ /* 0x01efea0003800000 */
[----:B------:R-:W-:Y:S01]  /*a770*/  IADD3 R39, -R203, R204, R54 ;  /* 0x000000cccb277210 */ /* 0x000fe20007ffe136 */
[----:B------:R-:W-:Y:S03]  /*a780*/  BSSY B0, `(.L_x_2952) ;  /* 0x0000010000007945 */ /* 0x000fe60003800000 */
[----:B------:R-:W-:-:S13]  /*a790*/  ISETP.GT.AND P0, PT, R39, -0x1, PT ;  /* 0xffffffff2700780c */ /* 0x000fda0003f04270 */
[----:B------:R-:W-:Y:S05]  /*a7a0*/  @P0 BRA `(.L_x_2953) ;  /* 0x0000000000200947 */ /* 0x000fea0003800000 */
[----:B------:R-:W-:Y:S01]  /*a7b0*/  UISETP.NE.AND UP0, UPT, UR7, 0x1, UPT ;  /* 0x000000010700788c */ /* 0x000fe2000bf05270 */
[----:B------:R-:W-:-:S05]  /*a7c0*/  LOP3.LUT R39, RZ, R39, RZ, 0x33, !PT ;  /* 0x00000027ff277212 */ /* 0x000fca00078e33ff */
[----:B------:R-:W-:-:S05]  /*a7d0*/  PLOP3.LUT P0, PT, PT, PT, UP0, 0x80, 0x0 ;  /* 0x000000000000781c */ /* 0x000fca0003f0f008 */
[----:B------:R-:W-:-:S08]  /*a7e0*/  @UP0 ULDC.64 UR4, c[0x0][0x9e8] ;  /* 0x00027a0000040ab9 */ /* 0x000fd00000000a00 */
[----:B------:R-:W-:-:S05]  /*a7f0*/  @P0 IMAD.HI.U32 R40, R39, UR4, RZ ;  /* 0x0000000427280c27 */ /* 0x000fca000f8e00ff */
[----:B------:R-:W-:-:S04]  /*a800*/  @P0 SHF.R.U32.HI R39, RZ, UR5, R40 ;  /* 0x00000005ff270c19 */ /* 0x000fc80008011628 */
[----:B------:R-:W-:Y:S01]  /*a810*/  LOP3.LUT R39, RZ, R39, RZ, 0x33, !PT ;  /* 0x00000027ff277212 */ /* 0x000fe200078e33ff */
[----:B------:R-:W-:Y:S06]  /*a820*/  BRA `(.L_x_2954) ;  /* 0x0000000000147947 */ /* 0x000fec0003800000 */
.L_x_2953:
[----:B------:R-:W-:-:S06]  /*a830*/  UISETP.NE.AND UP0, UPT, UR7, 0x1, UPT ;  /* 0x000000010700788c */ /* 0x000fcc000bf05270 */
[----:B------:R-:W-:-:S05]  /*a840*/  PLOP3.LUT P0, PT, PT, PT, UP0, 0x80, 0x0 ;  /* 0x000000000000781c */ /* 0x000fca0003f0f008 */
[----:B------:R-:W-:-:S08]  /*a850*/  @UP0 ULDC.64 UR4, c[0x0][0x9e8] ;  /* 0x00027a0000040ab9 */ /* 0x000fd00000000a00 */
[----:B------:R-:W-:-:S05]  /*a860*/  @P0 IMAD.HI.U32 R40, R39, UR4, RZ ;  /* 0x0000000427280c27 */ /* 0x000fca000f8e00ff */
[----:B------:R-:W-:-:S07]  /*a870*/  @P0 SHF.R.U32.HI R39, RZ, UR5, R40 ;  /* 0x00000005ff270c19 */ /* 0x000fce0008011628 */
.L_x_2954:
[----:B------:R-:W-:Y:S05]  /*a880*/  BSYNC B0 ;  /* 0x0000000000007941 */ /* 0x000fea0003800000 */
.L_x_2952:
[----:B------:R-:W-:-:S05]  /*a890*/  IMAD R40, R39, UR7, R70 ;  /* 0x0000000727287c24 */ /* 0x000fca000f8e0246 */
[----:B------:R-:W-:Y:S02]  /*a8a0*/  VIMNMX R37, R37, R40, !PT ;  /* 0x0000002825257248 */ /* 0x000fe40007fe0100 */
[----:B------:R-:W-:-:S07]  /*a8b0*/  VIADDMNMX R35, R40, UR7, R35, PT ;  /* 0x0000000728237c46 */ /* 0x000fce000b800123 */
.L_x_2951:
[C---:B------:R-:W-:Y:S01]  /*a8c0*/  ISETP.GE.AND P1, PT, R71.reuse, 0x9, PT ;  /* 0x000000094700780c */ /* 0x040fe20003f26270 */
[----:B------:R-:W-:Y:S01]  /*a8d0*/  UISETP.GE.AND UP0, UPT, UR7, 0x1, UPT ;  /* 0x000000010700788c */ /* 0x000fe2000bf06270 */
[----:B------:R-:W-:Y:S02]  /*a8e0*/  ISETP.GE.AND P0, PT, R71, 0x2, PT ;  /* 0x000000024700780c */ /* 0x000fe40003f06270 */
[C---:B------:R-:W-:Y:S02]  /*a8f0*/  ISETP.GT.AND P2, PT, R37.reuse, 0x8, !P1 ;  /* 0x000000082500780c */ /* 0x040fe40004f44270 */
[----:B------:R-:W-:Y:S02]  /*a900*/  ISETP.GT.AND P3, PT, R37, 0x1, !P0 ;  /* 0x000000012500780c */ /* 0x000fe40004764270 */
[----:B------:R-:W-:Y:S02]  /*a910*/  ISETP.LT.OR P2, PT, R35, 0x9, P2 ;  /* 0x000000092300780c */ /* 0x000fe40001741670 */
[----:B------:R-:W-:-:S02]  /*a920*/  ISETP.GE.AND P4, PT, R71, 0xa, PT ;  /* 0x0000000a4700780c */ /* 0x000fc40003f86270 */
[----:B0-----:R-:W-:Y:S02]  /*a930*/  FSEL R154, R73, -INF , !P2 ;  /* 0xff800000499a7808 */ /* 0x001fe40005000000 */
[----:B------:R-:W-:Y:S02]  /*a940*/  ISETP.LT.OR P3, PT, R35, 0x2, P3 ;  /* 0x000000022300780c */ /* 0x000fe40001f61670 */
        /* <DEDUP_REMOVED lines=90> */
[C---:B------:R-:W-:Y:S02]  /*aef0*/  ISETP.GE.AND P2, PT, R71.reuse, 0x52, PT ;  /* 0x000000524700780c */ /* 0x040fe40003f46270 */
[----:B------:R-:W-:Y:S02]  /*af00*/  ISETP.GE.AND P5, PT, R71, 0x1, PT ;  /* 0x000000014700780c */ /* 0x000fe40003fa6270 */
[----:B------:R-:W-:Y:S02]  /*af10*/  ISETP.GT.AND P3, PT, R37, 0x51, !P2 ;  /* 0x000000512500780c */ /* 0x000fe40005764270 */
[----:B------:R-:W-:-:S02]  /*af20*/  ISETP.GE.AND P6, PT, R71, 0x5a, PT ;  /* 0x0000005a4700780c */ /* 0x000fc40003fc6270 */
[----:B------:R-:W-:-:S04]  /*af30*/  ISETP.LT.OR P3, PT, R35, 0x52, P3 ;  /* 0x000000522300780c */ /* 0x000fc80001f61670 */
[----:B------:R-:W-:Y:S02]  /*af40*/  FSEL R48, R65, -INF , !P3 ;  /* 0xff80000041307808 */ /* 0x000fe40005800000 */
[----:B------:R-:W-:-:S04]  /*af50*/  ISETP.GE.AND P3, PT, R71, 0x59, PT ;  /* 0x000000594700780c */ /* 0x000fc80003f66270 */
[----:B------:R-:W-:-:S04]  /*af60*/  ISETP.GT.AND P4, PT, R37, 0x58, !P3 ;  /* 0x000000582500780c */ /* 0x000fc80005f84270 */
[----:B------:R-:W-:-:S04]  /*af70*/  ISETP.LT.OR P4, PT, R35, 0x59, P4 ;  /* 0x000000592300780c */ /* 0x000fc80002781670 */
[----:B------:R-:W-:Y:S02]  /*af80*/  FSEL R44, R68, -INF , !P4 ;  /* 0xff800000442c7808 */ /* 0x000fe40006000000 */
[----:B------:R-:W-:-:S04]  /*af90*/  ISETP.GT.AND P4, PT, R37, RZ, !P5 ;  /* 0x000000ff2500720c */ /* 0x000fc80006f84270 */
[----:B------:R-:W-:-:S04]  /*afa0*/  ISETP.LT.OR P4, PT, R35, 0x1, P4 ;  /* 0x000000012300780c */ /* 0x000fc80002781670 */
[----:B------:R-:W-:Y:S02]  /*afb0*/  FSEL R152, R8, -INF , !P4 ;  /* 0xff80000008987808 */ /* 0x000fe40006000000 */
[----:B------:R-:W-:Y:S01]  /*afc0*/  ISETP.GT.AND P4, PT, R37, 0x59, !P6 ;  /* 0x000000592500780c */ /* 0x000fe20007784270 */
[----:B------:R-:W0:Y:S03]  /*afd0*/  SHFL.IDX PT, R8, R38, 0x1, 0x1c1f ;  /* 0x003c1f0026087f89 */ /* 0x000e2600000e0000 */
[----:B------:R-:W-:-:S04]  /*afe0*/  ISETP.LT.OR P4, PT, R35, 0x5a, P4 ;  /* 0x0000005a2300780c */ /* 0x000fc80002781670 */
[----:B------:R-:W-:Y:S02]  /*aff0*/  FSEL R46, R69, -INF , !P4 ;  /* 0xff800000452e7808 */ /* 0x000fe40006000000 */
[----:B------:R-:W-:Y:S02]  /*b000*/  PLOP3.LUT P4, PT, PT, PT, UP0, 0x40, 0x0 ;  /* 0x000000000000781c */ /* 0x000fe40003f8e808 */
[----:B0-----:R-:W-:Y:S01]  /*b010*/  VIADDMNMX R63, R8, R66, R63, PT ;  /* 0x00000042083f7246 */ /* 0x001fe2000380013f */
[----:B------:R-:W-:-:S10]  /*b020*/  IMAD.IADD R64, R67, 0x1, R8 ;  /* 0x0000000143407824 */ /* 0x000fd400078e0208 */
[----:B------:R-:W-:Y:S05]  /*b030*/  @P4 BRA `(.L_x_2955) ;  /* 0x00000000005c4947 */ /* 0x000fea0003800000 */
        /* <DEDUP_REMOVED lines=8> */
[----:B------:R-:W-:Y:S01]  /*b0c0*/  @P4 IMAD.HI.U32 R35, R8, UR4, RZ ;  /* 0x0000000408234c27 */ /* 0x000fe2000f8e00ff */
[----:B------:R-:W-:-:S13]  /*b0d0*/  PLOP3.LUT P4, PT, PT, PT, UP0, 0x80, 0x0 ;  /* 0x000000000000781c */ /* 0x000fda0003f8f008 */
[----:B------:R-:W-:-:S04]  /*b0e0*/  @P4 SHF.R.U32.HI R8, RZ, UR5, R35 ;  /* 0x00000005ff084c19 */ /* 0x000fc80008011623 */
[----:B------:R-:W-:Y:S01]  /*b0f0*/  LOP3.LUT R8, RZ, R8, RZ, 0x33, !PT ;  /* 0x00000008ff087212 */ /* 0x000fe200078e33ff */
[----:B------:R-:W-:Y:S06]  /*b100*/  BRA `(.L_x_2958) ;  /* 0x0000000000187947 */ /* 0x000fec0003800000 */
.L_x_2957:
[----:B------:R-:W-:-:S06]  /*b110*/  UISETP.NE.AND UP0, UPT, UR7, 0x1, UPT ;  /* 0x000000010700788c */ /* 0x000fcc000bf05270 */
[----:B------:R-:W-:-:S05]  /*b120*/  PLOP3.LUT P4, PT, PT, PT, UP0, 0x80, 0x0 ;  /* 0x000000000000781c */ /* 0x000fca0003f8f008 */
[----:B------:R-:W-:-:S08]  /*b130*/  @UP0 ULDC.64 UR4, c[0x0][0x9e8] ;  /* 0x00027a0000040ab9 */ /* 0x000fd00000000a00 */
[----:B------:R-:W-:Y:S01]  /*b140*/  @P4 IMAD.HI.U32 R35, R8, UR4, RZ ;  /* 0x0000000408234c27 */ /* 0x000fe2000f8e00ff */
[----:B------:R-:W-:-:S13]  /*b150*/  PLOP3.LUT P4, PT, PT, PT, UP0, 0x80, 0x0 ;  /* 0x000000000000781c */ /* 0x000fda0003f8f008 */
[----:B------:R-:W-:-:S07]  /*b160*/  @P4 SHF.R.U32.HI R8, RZ, UR5, R35 ;  /* 0x00000005ff084c19 */ /* 0x000fce0008011623 */
.L_x_2958:
[----:B------:R-:W-:Y:S05]  /*b170*/  BSYNC B0 ;  /* 0x0000000000007941 */ /* 0x000fea0003800000 */
.L_x_2956:
[----:B------:R-:W-:-:S05]  /*b180*/  IMAD R8, R8, UR7, R70 ;  /* 0x0000000708087c24 */ /* 0x000fca000f8e0246 */
[----:B------:R-:W-:Y:S02]  /*b190*/  VIMNMX R64, R64, R8, !PT ;  /* 0x0000000840407248 */ /* 0x000fe40007fe0100 */
[----:B------:R-:W-:-:S07]  /*b1a0*/  VIADDMNMX R63, R8, UR7, R63, PT ;  /* 0x00000007083f7c46 */ /* 0x000fce000b80013f */
.L_x_2955:
        /* <DEDUP_REMOVED lines=15> */
[----:B------:R-:W-:Y:S02]  /*b2a0*/  ISETP.GT.AND P0, PT, R64, 0x10, !P0 ;  /* 0x000000104000780c */ /* 0x000fe40004704270 */
[C---:B------:R-:W-:Y:S02]  /*b2b0*/  ISETP.LT.OR P5, PT, R63.reuse, 0x1, P5 ;  /* 0x000000013f00780c */ /* 0x040fe40002fa1670 */
[----:B------:R-:W-:Y:S02]  /*b2c0*/  ISETP.LT.OR P0, PT, R63, 0x11, P0 ;  /* 0x000000113f00780c */ /* 0x000fe40000701670 */
[----:B------:R-:W-:-:S02]  /*b2d0*/  FSEL R65, R6, -INF , !P5 ;  /* 0xff80000006417808 */ /* 0x000fc40006800000 */
        /* <DEDUP_REMOVED lines=8> */
[----:B------:R-:W-:Y:S02]  /*b360*/  ISETP.GT.AND P0, PT, R64, 0x18, !P1 ;  /* 0x000000184000780c */ /* 0x000fe40004f04270 */
[----:B------:R-:W-:Y:S02]  /*b370*/  FMNMX.FTZ R6, R156, R6, !PT ;  /* 0x000000069c067209 */ /* 0x000fe40007810000 */
        /* <DEDUP_REMOVED lines=9> */
[----:B------:R-:W-:Y:S02]  /*b410*/  ISETP.NE.AND P1, PT, R94, RZ, PT ;  /* 0x000000ff5e00720c */ /* 0x000fe40003f25270 */
[----:B------:R-:W-:Y:S02]  /*b420*/  ISETP.GT.AND P0, PT, R64, 0x20, !P0 ;  /* 0x000000204000780c */ /* 0x000fe40004704270 */
[----:B------:R-:W-:Y:S02]  /*b430*/  FMNMX.FTZ R66, R43, R66, !PT ;  /* 0x000000422b427209 */ /* 0x000fe40007810000 */
[----:B------:R-:W-:Y:S02]  /*b440*/  ISETP.LT.OR P0, PT, R63, 0x21, P0 ;  /* 0x000000213f00780c */ /* 0x000fe40000701670 */
[----:B------:R-:W-:-:S02]  /*b450*/  ISETP.NE.AND P4, PT, R95, RZ, PT ;  /* 0x000000ff5f00720c */ /* 0x000fc40003f85270 */
[----:B------:R-:W-:Y:S02]  /*b460*/  FSEL R8, R28, -INF , !P0 ;  /* 0xff8000001c087808 */ /* 0x000fe40004000000 */
[----:B------:R-:W-:Y:S02]  /*b470*/  ISETP.NE.AND P0, PT, R79, RZ, PT ;  /* 0x000000ff4f00720c */ /* 0x000fe40003f05270 */
[C---:B------:R-:W-:Y:S02]  /*b480*/  ISETP.GT.AND P2, PT, R64.reuse, 0x51, !P2 ;  /* 0x000000514000780c */ /* 0x040fe40005744270 */
[C---:B------:R-:W-:Y:S02]  /*b490*/  ISETP.GT.AND P0, PT, R64.reuse, 0x21, !P0 ;  /* 0x000000214000780c */ /* 0x040fe40004704270 */
[----:B------:R-:W-:Y:S02]  /*b4a0*/  ISETP.GT.AND P3, PT, R64, 0x58, !P3 ;  /* 0x000000584000780c */ /* 0x000fe40005f64270 */
[----:B------:R-:W-:-:S02]  /*b4b0*/  ISETP.LT.OR P0, PT, R63, 0x22, P0 ;  /* 0x000000223f00780c */ /* 0x000fc40000701670 */
[----:B------:R-:W-:Y:S02]  /*b4c0*/  ISETP.LT.OR P2, PT, R63, 0x52, P2 ;  /* 0x000000523f00780c */ /* 0x000fe40001741670 */
[----:B------:R-:W-:Y:S02]  /*b4d0*/  FSEL R20, R29, -INF , !P0 ;  /* 0xff8000001d147808 */ /* 0x000fe40004000000 */
[----:B------:R-:W-:Y:S02]  /*b4e0*/  ISETP.NE.AND P0, PT, R87, RZ, PT ;  /* 0x000000ff5700720c */ /* 0x000fe40003f05270 */
[C---:B------:R-:W-:Y:S02]  /*b4f0*/  ISETP.GT.AND P6, PT, R64.reuse, 0x59, !P6 ;  /* 0x000000594000780c */ /* 0x040fe400077c4270 */
[----:B------:R-:W-:Y:S02]  /*b500*/  ISETP.GT.AND P0, PT, R64, 0x28, !P0 ;  /* 0x000000284000780c */ /* 0x000fe40004704270 */
[----:B------:R-:W-:-:S02]  /*b510*/  ISETP.LT.OR P3, PT, R63, 0x59, P3 ;  /* 0x000000593f00780c */ /* 0x000fc40001f61670 */
[C---:B------:R-:W-:Y:S02]  /*b520*/  ISETP.LT.OR P0, PT, R63.reuse, 0x29, P0 ;  /* 0x000000293f00780c */ /* 0x040fe40000701670 */
[----:B------:R-:W-:Y:S02]  /*b530*/  ISETP.LT.OR P6, PT, R63, 0x5a, P6 ;  /* 0x0000005a3f00780c */ /* 0x000fe400037c1670 */
[----:B------:R-:W-:Y:S02]  /*b540*/  FSEL R24, R30, -INF , !P0 ;  /* 0xff8000001e187808 */ /* 0x000fe40004000000 */
[----:B------:R-:W-:Y:S02]  /*b550*/  ISETP.NE.AND P0, PT, R88, RZ, PT ;  /* 0x000000ff5800720c */ /* 0x000fe40003f05270 */
[----:B------:R-:W-:Y:S02]  /*b560*/  FSEL R45, R45, -INF , !P3 ;  /* 0xff8000002d2d7808 */ /* 0x000fe40005800000 */
        /* <DEDUP_REMOVED lines=46> */
[----:B------:R-:W-:Y:S01]  /*b850*/  ISETP.NE.AND P4, PT, R96, RZ, PT ;  /* 0x000000ff6000720c */ /* 0x000fe20003f85270 */
[----:B------:R-:W0:Y:S01]  /*b860*/  SHFL.BFLY PT, R6, R33, 0x2, 0x1f ;  /* 0x0c401f0021067f89 */ /* 0x000e2200000e0000 */
[----:B------:R-:W-:-:S02]  /*b870*/  FSEL R31, R85, -INF , !P0 ;  /* 0xff800000551f7808 */ /* 0x000fc40004000000 */
[----:B0-----:R-:W-:Y:S02]  /*b880*/  FMNMX.FTZ R35, R33, R6, !PT ;  /* 0x0000000621237209 */ /* 0x001fe40007810000 */
[----:B------:R-:W-:-:S03]  /*b890*/  FMNMX.FTZ R33, R41, R66, !PT ;  /* 0x0000004229217209 */ /* 0x000fc60007810000 */
[----:B------:R-:W0:Y:S02]  /*b8a0*/  SHFL.BFLY PT, R6, R35, 0x1, 0x1f ;  /* 0x0c201f0023067f89 */ /* 0x000e2400000e0000 */
        /* <DEDUP_REMOVED lines=13> */
[----:B------:R0:W-:Y:S01]  /*b980*/  MUFU.EX2 R33, R67 ;  /* 0x0000004300217308 */ /* 0x0001e20000000800 */
[----:B------:R-:W-:Y:S01]  /*b990*/  FMNMX.FTZ R37, R20, R37, !PT ;  /* 0x0000002514257209 */ /* 0x000fe20007810000 */
[--C-:B------:R-:W-:Y:S01]  /*b9a0*/  FFMA.FTZ R53, R53, UR48, -R69.reuse ;  /* 0x0000003035357c23 */ /* 0x100fe20008010845 */
[----:B------:R-:W-:Y:S01]  /*b9b0*/  ISETP.NE.AND P4, PT, R84, RZ, PT ;  /* 0x000000ff5400720c */ /* 0x000fe20003f85270 */
[--C-:B------:R-:W-:Y:S01]  /*b9c0*/  FFMA.FTZ R152, R152, UR48, -R69.reuse ;  /* 0x0000003098987c23 */ /* 0x100fe20008010845 */
[----:B------:R-:W-:Y:S01]  /*b9d0*/  FMNMX.FTZ R66, R24, R37, !PT ;  /* 0x0000002518427209 */ /* 0x000fe20007810000 */
[--C-:B------:R-:W-:Y:S01]  /*b9e0*/  FFMA.FTZ R154, R154, UR48, -R69.reuse ;  /* 0x000000309a9a7c23 */ /* 0x100fe20008010845 */
[----:B------:R-:W-:Y:S01]  /*b9f0*/  FSEL R34, R34, -INF , !P0 ;  /* 0xff80000022227808 */ /* 0x000fe20004000000 */
[----:B------:R-:W-:Y:S01]  /*ba00*/  MUFU.EX2 R168, R53 ;  /* 0x0000003500a87308 */ /* 0x000fe20000000800 */
[----:B------:R-:W-:Y:S01]  /*ba10*/  FMNMX.FTZ R37, R25, R66, !PT ;  /* 0x0000004219257209 */ /* 0x000fe20007810000 */
[--C-:B------:R-:W-:Y:S01]  /*ba20*/  FFMA.FTZ R68, R74, UR48, -R69.reuse ;  /* 0x000000304a447c23 */ /* 0x100fe20008010845 */
[----:B------:R-:W-:Y:S01]  /*ba30*/  ISETP.GT.AND P0, PT, R64, 0x50, !P4 ;  /* 0x000000504000780c */ /* 0x000fe20006704270 */
[--C-:B------:R-:W-:Y:S01]  /*ba40*/  FFMA.FTZ R156, R156, UR48, -R69.reuse ;  /* 0x000000309c9c7c23 */ /* 0x100fe20008010845 */
[----:B0-----:R-:W-:Y:S01]  /*ba50*/  FMNMX.FTZ R67, R26, R37, !PT ;  /* 0x000000251a437209 */ /* 0x001fe20007810000 */
        /* <DEDUP_REMOVED lines=9> */
[----:B------:R-:W-:Y:S01]  /*baf0*/  FSEL R62, R7, -INF , !P2 ;  /* 0xff800000073e7808 */ /* 0x000fe20005000000 */
        /* <DEDUP_REMOVED lines=20> */
[----:B------:R-:W-:Y:S01]  /*bc40*/  FFMA.FTZ R46, R46, UR48, -R69 ;  /* 0x000000302e2e7c23 */ /* 0x000fe20008010845 */
[----:B------:R-:W-:-:S02]  /*bc50*/  FMNMX.FTZ R67, R42, R67, !PT ;  /* 0x000000432a437209 */ /* 0x000fc40007810000 */
[----:B------:R-:W-:Y:S02]  /*bc60*/  ISETP.NE.AND P4, PT, R97, 0x3, PT ;  /* 0x000000036100780c */ /* 0x000fe40003f85270 */
[----:B------:R-:W-:Y:S01]  /*bc70*/  FMNMX.FTZ R64, R62, R67, !PT ;  /* 0x000000433e407209 */ /* 0x000fe20007810000 */
[----:B------:R-:W-:Y:S03]  /*bc80*/  MUFU.EX2 R37, R70 ;  /* 0x0000004600257308 */ /* 0x000fe60000000800 */
[----:B------:R-:W-:-:S04]  /*bc90*/  FMNMX.FTZ R64, R45, R64, !PT ;  /* 0x000000402d407209 */ /* 0x000fc80007810000 */
[----:B------:R-:W-:Y:S01]  /*bca0*/  FMNMX.FTZ R64, R47, R64, !PT ;  /* 0x000000402f407209 */ /* 0x000fe20007810000 */
[----:B------:R-:W-:Y:S04]  /*bcb0*/  MUFU.EX2 R158, R158 ;  /* 0x0000009e009e7308 */ /* 0x000fe80000000800 */
[----:B------:R-:W0:Y:S04]  /*bcc0*/  SHFL.BFLY PT, R7, R64, 0x2, 0x1f ;  /* 0x0c401f0040077f89 */ /* 0x000e2800000e0000 */
[----:B------:R-:W-:Y:S08]  /*bcd0*/  MUFU.EX2 R39, R39 ;  /* 0x0000002700277308 */ /* 0x000ff00000000800 */
[----:B------:R-:W-:Y:S08]  /*bce0*/  MUFU.EX2 R160, R160 ;  /* 0x000000a000a07308 */ /* 0x000ff00000000800 */
[----:B------:R-:W-:Y:S01]  /*bcf0*/  MUFU.EX2 R61, R61 ;  /* 0x0000003d003d7308 */ /* 0x000fe20000000800 */
[----:B0-----:R-:W-:-:S07]  /*bd00*/  FMNMX.FTZ R54, R64, R7, !PT ;  /* 0x0000000740367209 */ /* 0x001fce0007810000 */
[----:B------:R-:W-:Y:S01]  /*bd10*/  MUFU.EX2 R60, R60 ;  /* 0x0000003c003c7308 */ /* 0x000fe20000000800 */
[----:B------:R-:W0:Y:S07]  /*bd20*/  SHFL.BFLY PT, R7, R54, 0x1, 0x1f ;  /* 0x0c201f0036077f89 */ /* 0x000e2e00000e0000 */
[----:B------:R-:W1:Y:S08]  /*bd30*/  MUFU.EX2 R59, R59 ;  /* 0x0000003b003b7308 */ /* 0x000e700000000800 */
[----:B------:R-:W-:Y:S08]  /*bd40*/  MUFU.EX2 R58, R58 ;  /* 0x0000003a003a7308 */ /* 0x000ff00000000800 */
[----:B------:R-:W2:Y:S01]  /*bd50*/  MUFU.EX2 R57, R57 ;  /* 0x0000003900397308 */ /* 0x000ea20000000800 */
[----:B0-----:R-:W-:-:S02]  /*bd60*/  FMNMX.FTZ R7, R54, R7, !PT ;  /* 0x0000000736077209 */ /* 0x001fc40007810000 */
[----:B-1----:R-:W-:Y:S02]  /*bd70*/  F2FP.F16.F32.PACK_AB R162, R59, R60 ;  /* 0x0000003c3ba2723e */ /* 0x002fe400000000ff */
[C---:B------:R-:W-:Y:S01]  /*bd80*/  FSETP.NEU.FTZ.AND P0, PT, R7.reuse, -INF , PT ;  /* 0xff8000000700780b */ /* 0x040fe20003f1d000 */
[----:B------:R-:W-:Y:S02]  /*bd90*/  FMUL.FTZ R53, R7, UR48 ;  /* 0x0000003007357c20 */ /* 0x000fe40008410000 */
[----:B------:R-:W-:Y:S03]  /*bda0*/  MUFU.EX2 R56, R56 ;  /* 0x0000003800387308 */ /* 0x000fe60000000800 */
[----:B------:R-:W-:-:S05]  /*bdb0*/  FSEL R67, R53, RZ, P0 ;  /* 0x000000ff35437208 */ /* 0x000fca0000000000 */
        /* <DEDUP_REMOVED lines=25> */
[--C-:B------:R-:W-:Y:S01]  /*bf50*/  FFMA.FTZ R45, R45, UR48, -R67.reuse ;  /* 0x000000302d2d7c23 */ /* 0x100fe20008010843 */
[----:B------:R-:W-:Y:S01]  /*bf60*/  FFMA.FTZ R47, R47, UR48, -R67 ;  /* 0x000000302f2f7c23 */ /* 0x000fe20008010843 */
[----:B--2---:R-:W-:-:S03]  /*bf70*/  F2FP.F16.F32.PACK_AB R164, R57, R58 ;  /* 0x0000003a39a4723e */ /* 0x004fc600000000ff */
[----:B------:R-:W2:Y:S01]  /*bf80*/  MUFU.EX2 R43, R43 ;  /* 0x0000002b002b7308 */ /* 0x000ea20000000800 */
[----:B-1----:R-:W-:Y:S01]  /*bf90*/  FADD.FTZ R41, R152, R33 ;  /* 0x0000002198297221 */ /* 0x002fe20000010000 */
[----:B------:R-:W-:Y:S02]  /*bfa0*/  F2FP.F16.F32.PACK_AB R152, R33, R152 ;  /* 0x000000982198723e */ /* 0x000fe400000000ff */
[----:B0-----:R-:W-:-:S04]  /*bfb0*/  F2FP.F16.F32.PACK_AB R153, R52, R65 ;  /* 0x000000413499723e */ /* 0x001fc800000000ff */
[----:B------:R0:W-:Y:S08]  /*bfc0*/  MUFU.EX2 R161, R8 ;  /* 0x0000000800a17308 */ /* 0x0001f00000000800 */
[----:B------:R-:W1:Y:S01]  /*bfd0*/  MUFU.EX2 R40, R40 ;  /* 0x0000002800287308 */ /* 0x000e620000000800 */
[----:B0-----:R-:W-:Y:S01]  /*bfe0*/  FADD.FTZ R8, R154, R41 ;  /* 0x000000299a087221 */ /* 0x001fe20000010000 */
[----:B------:R-:W-:-:S02]  /*bff0*/  F2FP.F16.F32.PACK_AB R154, R35, R154 ;  /* 0x0000009a239a723e */ /* 0x000fc400000000ff */
[----:B--2---:R-:W-:Y:S01]  /*c000*/  F2FP.F16.F32.PACK_AB R155, R54, R43 ;  /* 0x0000002b369b723e */ /* 0x004fe200000000ff */
[----:B------:R-:W-:Y:S01]  /*c010*/  FADD.FTZ R41, R35, R8 ;  /* 0x0000000823297221 */ /* 0x000fe20000010000 */
[----:B------:R-:W-:Y:S02]  /*c020*/  FADD.FTZ R8, R65, R52 ;  /* 0x0000003441087221 */ /* 0x000fe40000010000 */
[----:B------:R0:W2:Y:S08]  /*c030*/  MUFU.EX2 R157, R38 ;  /* 0x00000026009d7308 */ /* 0x0000b00000000800 */
[----:B------:R-:W3:Y:S01]  /*c040*/  MUFU.EX2 R36, R36 ;  /* 0x0000002400247308 */ /* 0x000ee20000000800 */
[----:B0-----:R-:W-:Y:S01]  /*c050*/  FADD.FTZ R38, R156, R41 ;  /* 0x000000299c267221 */ /* 0x001fe20000010000 */
[----:B------:R-:W-:Y:S01]  /*c060*/  FADD.FTZ R41, R43, R8 ;  /* 0x000000082b297221 */ /* 0x000fe20000010000 */
[----:B------:R-:W-:-:S02]  /*c070*/  F2FP.F16.F32.PACK_AB R156, R37, R156 ;  /* 0x0000009c259c723e */ /* 0x000fc400000000ff */
[----:B------:R-:W-:Y:S01]  /*c080*/  FADD.FTZ R69, R37, R38 ;  /* 0x0000002625457221 */ /* 0x000fe20000010000 */
[----:B------:R-:W-:Y:S02]  /*c090*/  FADD.FTZ R41, R54, R41 ;  /* 0x0000002936297221 */ /* 0x000fe40000010000 */
[----:B------:R-:W0:Y:S01]  /*c0a0*/  MUFU.EX2 R3, R3 ;  /* 0x0000000300037308 */ /* 0x000e220000000800 */
[----:B------:R-:W-:Y:S01]  /*c0b0*/  FADD.FTZ R8, R158, R69 ;  /* 0x000000459e087221 */ /* 0x000fe20000010000 */
[----:B------:R-:W-:-:S03]  /*c0c0*/  F2FP.F16.F32.PACK_AB R158, R39, R158 ;  /* 0x0000009e279e723e */ /* 0x000fc600000000ff */
[----:B------:R-:W-:Y:S01]  /*c0d0*/  FADD.FTZ R69, R39, R8 ;  /* 0x0000000827457221 */ /* 0x000fe20000010000 */
[----:B-1----:R-:W-:Y:S02]  /*c0e0*/  FADD.FTZ R8, R40, R41 ;  /* 0x0000002928087221 */ /* 0x002fe40000010000 */
[----:B------:R1:W-:Y:S02]  /*c0f0*/  MUFU.EX2 R165, R28 ;  /* 0x0000001c00a57308 */ /* 0x0003e40000000800 */
[C---:B--2---:R-:W-:Y:S01]  /*c100*/  FADD.FTZ R41, R157.reuse, R8 ;  /* 0x000000089d297221 */ /* 0x044fe20000010000 */
[----:B------:R-:W-:-:S03]  /*c110*/  F2FP.F16.F32.PACK_AB R157, R157, R40 ;  /* 0x000000289d9d723e */ /* 0x000fc600000000ff */
[----:B---3--:R-:W-:Y:S02]  /*c120*/  FADD.FTZ R8, R36, R41 ;  /* 0x0000002924087221 */ /* 0x008fe40000010000 */
[----:B------:R-:W-:Y:S01]  /*c130*/  MUFU.EX2 R20, R20 ;  /* 0x0000001400147308 */ /* 0x000fe20000000800 */
[----:B-1----:R-:W-:Y:S01]  /*c140*/  FADD.FTZ R28, R160, R69 ;  /* 0x00000045a01c7221 */ /* 0x002fe20000010000 */
[C---:B0-----:R-:W-:Y:S01]  /*c150*/  FADD.FTZ R8, R3.reuse, R8 ;  /* 0x0000000803087221 */ /* 0x041fe20000010000 */
[----:B------:R-:W-:Y:S02]  /*c160*/  F2FP.F16.F32.PACK_AB R159, R3, R36 ;  /* 0x00000024039f723e */ /* 0x000fe400000000ff */
[C---:B------:R-:W-:Y:S01]  /*c170*/  FADD.FTZ R69, R61.reuse, R28 ;  /* 0x0000001c3d457221 */ /* 0x040fe20000010000 */
[----:B------:R-:W-:Y:S02]  /*c180*/  F2FP.F16.F32.PACK_AB R160, R61, R160 ;  /* 0x000000a03da0723e */ /* 0x000fe400000000ff */
[----:B------:R-:W-:Y:S01]  /*c190*/  MUFU.EX2 R24, R24 ;  /* 0x0000001800187308 */ /* 0x000fe20000000800 */
[----:B------:R-:W-:-:S04]  /*c1a0*/  FADD.FTZ R28, R60, R69 ;  /* 0x000000453c1c7221 */ /* 0x000fc80000010000 */
[----:B------:R-:W-:-:S03]  /*c1b0*/  FADD.FTZ R41, R59, R28 ;  /* 0x0000001c3b297221 */ /* 0x000fc60000010000 */
[----:B------:R-:W0:Y:S08]  /*c1c0*/  MUFU.EX2 R25, R25 ;  /* 0x0000001900197308 */ /* 0x000e300000000800 */
[----:B------:R-:W1:Y:S08]  /*c1d0*/  MUFU.EX2 R55, R55 ;  /* 0x0000003700377308 */ /* 0x000e700000000800 */
[----:B------:R-:W2:Y:S01]  /*c1e0*/  MUFU.EX2 R26, R26 ;  /* 0x0000001a001a7308 */ /* 0x000ea20000000800 */
[----:B0-----:R-:W-:-:S07]  /*c1f0*/  F2FP.F16.F32.PACK_AB R163, R25, R24 ;  /* 0x0000001819a3723e */ /* 0x001fce00000000ff */
[----:B------:R0:W-:Y:S01]  /*c200*/  MUFU.EX2 R38, R29 ;  /* 0x0000001d00267308 */ /* 0x0001e20000000800 */
[----:B-1----:R-:W-:-:S07]  /*c210*/  F2FP.F16.F32.PACK_AB R166, R55, R56 ;  /* 0x0000003837a6723e */ /* 0x002fce00000000ff */
[----:B------:R-:W1:Y:S01]  /*c220*/  MUFU.EX2 R63, R63 ;  /* 0x0000003f003f7308 */ /* 0x000e620000000800 */
[----:B0-----:R-:W-:Y:S01]  /*c230*/  FADD.FTZ R29, R161, R8 ;  /* 0x00000008a11d7221 */ /* 0x001fe20000010000 */
[----:B------:R-:W-:Y:S01]  /*c240*/  FADD.FTZ R8, R58, R41 ;  /* 0x000000293a087221 */ /* 0x000fe20000010000 */
[C---:B------:R-:W-:Y:S02]  /*c250*/  F2FP.F16.F32.PACK_AB R161, R20.reuse, R161 ;  /* 0x000000a114a1723e */ /* 0x040fe400000000ff */
[----:B------:R-:W-:Y:S01]  /*c260*/  FADD.FTZ R29, R20, R29 ;  /* 0x0000001d141d7221 */ /* 0x000fe20000010000 */
[----:B------:R-:W-:Y:S02]  /*c270*/  FADD.FTZ R41, R57, R8 ;  /* 0x0000000839297221 */ /* 0x000fe40000010000 */
[----:B------:R-:W0:Y:S01]  /*c280*/  MUFU.EX2 R27, R27 ;  /* 0x0000001b001b7308 */ /* 0x000e220000000800 */
[----:B------:R-:W-:Y:S01]  /*c290*/  FADD.FTZ R8, R24, R29 ;  /* 0x0000001d18087221 */ /* 0x000fe20000010000 */
[----:B------:R-:W-:-:S03]  /*c2a0*/  FADD.FTZ R28, R56, R41 ;  /* 0x00000029381c7221 */ /* 0x000fc60000010000 */
[----:B------:R-:W-:Y:S01]  /*c2b0*/  FADD.FTZ R29, R25, R8 ;  /* 0x00000008191d7221 */ /* 0x000fe20000010000 */
[----:B------:R-:W-:Y:S02]  /*c2c0*/  FADD.FTZ R28, R55, R28 ;  /* 0x0000001c371c7221 */ /* 0x000fe40000010000 */
[----:B------:R-:W3:Y:S01]  /*c2d0*/  MUFU.EX2 R51, R51 ;  /* 0x0000003300337308 */ /* 0x000ee20000000800 */
[----:B--2---:R-:W-:Y:S01]  /*c2e0*/  FADD.FTZ R8, R26, R29 ;  /* 0x0000001d1a087221 */ /* 0x004fe20000010000 */
[----:B-1----:R-:W-:-:S03]  /*c2f0*/  FADD.FTZ R29, R63, R28 ;  /* 0x0000001c3f1d7221 */ /* 0x002fc60000010000 */
[----:B------:R-:W-:Y:S01]  /*c300*/  FADD.FTZ R8, R165, R8 ;  /* 0x00000008a5087221 */ /* 0x000fe20000010000 */
[C---:B------:R-:W-:Y:S01]  /*c310*/  FADD.FTZ R28, R168.reuse, R29 ;  /* 0x0000001da81c7221 */ /* 0x040fe20000010000 */
[----:B------:R-:W-:Y:S01]  /*c320*/  F2FP.F16.F32.PACK_AB R168, R168, R63 ;  /* 0x0000003fa8a8723e */ /* 0x000fe200000000ff */
[----:B------:R-:W1:Y:S01]  /*c330*/  MUFU.EX2 R50, R50 ;  /* 0x0000003200327308 */ /* 0x000e620000000800 */
[----:B0-----:R-:W-:Y:S01]  /*c340*/  FADD.FTZ R29, R27, R8 ;  /* 0x000000081b1d7221 */ /* 0x001fe20000010000 */
[----:B------:R-:W-:Y:S02]  /*c350*/  F2FP.F16.F32.PACK_AB R165, R165, R26 ;  /* 0x0000001aa5a5723e */ /* 0x000fe400000000ff */
[C---:B------:R-:W-:Y:S01]  /*c360*/  F2FP.F16.F32.PACK_AB R167, R38.reuse, R27 ;  /* 0x0000001b26a7723e */ /* 0x040fe200000000ff */
[----:B------:R-:W-:-:S03]  /*c370*/  FADD.FTZ R29, R38, R29 ;  /* 0x0000001d261d7221 */ /* 0x000fc60000010000 */
[----:B------:R-:W0:Y:S01]  /*c380*/  MUFU.EX2 R32, R32 ;  /* 0x0000002000207308 */ /* 0x000e220000000800 */
[----:B---3--:R-:W-:-:S07]  /*c390*/  FADD.FTZ R33, R51, R28 ;  /* 0x0000001c33217221 */ /* 0x008fce0000010000 */
        /* <DEDUP_REMOVED lines=16> */
[C---:B-1----:R-:W-:Y:S01]  /*c4a0*/  FADD.FTZ R29, R34.reuse, R29 ;  /* 0x0000001d221d7221 */ /* 0x042fe20000010000 */
[----:B------:R-:W-:-:S06]  /*c4b0*/  F2FP.F16.F32.PACK_AB R171, R34, R31 ;  /* 0x0000001f22ab723e */ /* 0x000fcc00000000ff */
[----:B------:R-:W1:Y:S01]  /*c4c0*/  MUFU.EX2 R44, R44 ;  /* 0x0000002c002c7308 */ /* 0x000e620000000800 */
[----:B0-----:R-:W-:-:S07]  /*c4d0*/  FADD.FTZ R30, R42, R29 ;  /* 0x0000001d2a1e7221 */ /* 0x001fce0000010000 */
        /* <DEDUP_REMOVED lines=13> */
.L_x_2959:
[----:B------:R0:W1:Y:S01]  /*c5b0*/  SYNCS.PHASECHK.TRANS64.TRYWAIT P0, [R0+URZ+0x22850], R21 ;  /* 0x02285015000075a7 */ /* 0x000062000800017f */
[----:B------:R-:W-:Y:S05]  /*c5c0*/  @!P4 BRA `(.L_x_2960) ;  /* 0x000000000004c947 */ /* 0x000fea0003800000 */
[----:B------:R-:W-:Y:S01]  /*c5d0*/  BPT.TRAP 0x1 ;  /* 0x000000040000795c */ /* 0x000fe20000300000 */
.L_x_2960:
[----:B------:R-:W-:Y:S04]  /*c5e0*/  BSSY B0, `(.L_x_2961) ;  /* 0x0000004000007945 */ /* 0x000fe80003800000 */
[----:B-1----:R-:W-:Y:S05]  /*c5f0*/  @P0 BRA `(.L_x_2962) ;  /* 0x0000000000080947 */ /* 0x002fea0003800000 */
[----:B------:R-:W1:Y:S02]  /*c600*/  SYNCS.PHASECHK.TRANS64.TRYWAIT P0, [R0+URZ+0x22850], R21 ;  /* 0x02285015000075a7 */ /* 0x000e64000800017f */
[----:B-1----:R-:W-:Y:S05]  /*c610*/  @!P0 BRA `(.L_x_2963) ;  /* 0x0000016000188947 */ /* 0x002fea0003800000 */
.L_x_2962:
[----:B------:R-:W-:Y:S05]  /*c620*/  BSYNC B0 ;  /* 0x0000000000007941 */ /* 0x000fea0003800000 */
.L_x_2961:
[----:B------:R-:W-:Y:S05]  /*c630*/  WARPSYNC.ALL ;  /* 0x0000000000007948 */ /* 0x000fea0003800000 */
[----:B------:R-:W-:Y:S01]  /*c640*/  R2UR UR4, R23 ;  /* 0x00000000170472ca */ /* 0x000fe200000e0000 */
[----:B------:R2:W-:Y:S01]  /*c650*/  BAR.SYNC.DEFER_BLOCKING R177, 0x100 ;  /* 0x000400b10000751d */ /* 0x0005e20000010000 */
[----:B01----:R-:W-:Y:S02]  /*c660*/  IMAD.MOV.U32 R21, RZ, RZ, 0xc00 ;  /* 0x00000c00ff157424 */ /* 0x003fe400078e00ff */
[----:B------:R-:W-:-:S05]  /*c670*/  IMAD.U32 R178, RZ, RZ, UR51 ;  /* 0x00000033ffb27e24 */ /* 0x000fca000f8e00ff */
[----:B------:R-:W-:-:S04]  /*c680*/  ISETP.NE.AND P0, PT, R178, 0x3, PT ;  /* 0x00000003b200780c */ /* 0x000fc80003f05270 */
[----:B------:R-:W-:-:S04]  /*c690*/  UIADD3 UR4, UR4, 0x400, URZ ;  /* 0x0000040004047890 */ /* 0x000fc8000fffe03f */
[----:B------:R-:W-:-:S04]  /*c6a0*/  USHF.R.U32.HI UR4, URZ, 0x4, UR4 ;  /* 0x000000043f047899 */ /* 0x000fc80008011604 */
[----:B------:R-:W-:-:S04]  /*c6b0*/  ULOP3.LUT UR4, UR4, 0x3fff, URZ, 0xc0, !UPT ;  /* 0x00003fff04047892 */ /* 0x000fc8000f8ec03f */
[----:B------:R-:W-:Y:S01]  /*c6c0*/  ULOP3.LUT UR49, UR4, 0x3000000, URZ, 0xfc, !UPT ;  /* 0x0300000004317892 */ /* 0x000fe2000f8efc3f */
[----:B------:R-:W-:-:S05]  /*c6d0*/  WARPGROUP.ARRIVE ;  /* 0x00000000000079c5 */ /* 0x000fca0000000000 */
[----:B------:R-:W-:Y:S02]  /*c6e0*/  IMAD R20, R2, R21, UR49 ;  /* 0x0000003102147e24 */ /* 0x000fe4000f8e0215 */
[----:B------:R-:W-:-:S03]  /*c6f0*/  IMAD.MOV.U32 R21, RZ, RZ, 0x40000040 ;  /* 0x40000040ff157424 */ /* 0x000fc600078e00ff */
[----:B------:R-:W-:Y:S02]  /*c700*/  R2UR UR10, R20 ;  /* 0x00000000140a72ca */ /* 0x000fe400000e0000 */
[----:B------:R-:W-:Y:S01]  /*c710*/  R2UR UR11, R21 ;  /* 0x00000000150b72ca */ /* 0x000fe200000e0000 */
[----:B------:R-:W-:-:S12]  /*c720*/  IMAD.MOV.U32 R21, RZ, RZ, 0x40000040 ;  /* 0x40000040ff157424 */ /* 0x000fd800078e00ff */
[----:B------:R-:W-:Y:S03]  /*c730*/  HGMMA.64x256x16.F32 R24, R152, gdesc[UR8].tnspB, RZ, !UPT, gsb0 ;  /* 0x43e0000898187df0 */ /* 0x000fe6000c0008ff */
[----:B------:R-:W-:Y:S02]  /*c740*/  WARPGROUP.DEPBAR.LE gsb0, 0x0 ;  /* 0x00008000000079c5 */ /* 0x000fe40000010000 */
[----:B------:R-:W-:Y:S01]  /*c750*/  VIADD R152, R20, 0x80 ;  /* 0x0000008014987836 */ /* 0x000fe20000000000 */
[----:B------:R-:W-:Y:S01]  /*c760*/  WARPGROUP.ARRIVE ;  /* 0x00000000000079c5 */ /* 0x000fe20000000000 */
[----:B------:R-:W-:-:S03]  /*c770*/  IMAD.MOV.U32 R153, RZ, RZ, 0x40000040 ;  /* 0x40000040ff997424 */ /* 0x000fc600078e00ff */
        /* <DEDUP_REMOVED lines=35> */
[----:B--2---:R-:W-:Y:S05]  /*c9b0*/  @!P0 BRA `(.L_x_2964) ;  /* 0x0000000000048947 */ /* 0x004fea0003800000 */
[----:B------:R-:W-:Y:S01]  /*c9c0*/  BPT.TRAP 0x1 ;  /* 0x000000040000795c */ /* 0x000fe20000300000 */
.L_x_2964:
[----:B------:R-:W-:Y:S01]  /*c9d0*/  ISETP.NE.AND P0, PT, R226, 0x1, PT ;  /* 0x00000001e200780c */ /* 0x000fe20003f05270 */
[----:B------:R-:W-:Y:S01]  /*c9e0*/  VIADD R0, R0, 0x22860 ;  /* 0x0002286000007836 */ /* 0x000fe20000000000 */
[----:B------:R-:W-:Y:S01]  /*c9f0*/  UISETP.GE.AND UP0, UPT, UR7, 0x1, UPT ;  /* 0x000000010700788c */ /* 0x000fe2000bf06270 */
[----:B------:R-:W-:-:S05]  /*ca00*/  IMAD.U32 R153, RZ, RZ, UR47 ;  /* 0x0000002fff997e24 */ /* 0x000fca000f8e00ff */
[----:B------:R-:W-:-:S04]  /*ca10*/  PRMT R0, R153, 0x654, R0 ;  /* 0x0000065499007816 */ /* 0x000fc80000000000 */
[----:B------:R0:W-:Y:S01]  /*ca20*/  SYNCS.ARRIVE.TRANS64.RED.A1T0 RZ, [R0+URZ], RZ ;  /* 0x000000ff00ff79a7 */ /* 0x0001e2000810043f */
[----:B------:R-:W1:Y:S01]  /*ca30*/  @P0 LDC R21, c[0x0][0x44c] ;  /* 0x00011300ff150b82 */ /* 0x000e620000000800 */
[----:B0-----:R-:W-:-:S07]  /*ca40*/  IMAD.MOV.U32 R0, RZ, RZ, R214 ;  /* 0x000000ffff007224 */ /* 0x001fce00078e00d6 */
[----:B------:R-:W0:Y:S01]  /*ca50*/  @P0 LDC R20, c[0x0][0x450] ;  /* 0x00011400ff140b82 */ /* 0x000e220000000800 */
[----:B-1----:R-:W-:-:S05]  /*ca60*/  @P0 IMAD.HI.U32 R21, R214, R21, RZ ;  /* 0x00000015d6150227 */ /* 0x002fca00078e00ff */
[----:B0-----:R-:W-:Y:S02]  /*ca70*/  @P0 SHF.R.U32.HI R0, RZ, R20, R21 ;  /* 0x00000014ff000219 */ /* 0x001fe40000011615 */
[----:B------:R-:W-:Y:S02]  /*ca80*/  PLOP3.LUT P0, PT, PT, PT, UP0, 0x40, 0x0 ;  /* 0x000000000000781c */ /* 0x000fe40003f0e808 */
[----:B------:R-:W-:Y:S01]  /*ca90*/  IADD3 R152, R0, R204, -R203 ;  /* 0x000000cc00987210 */ /* 0x000fe20007ffe8cb */
[----:B------:R-:W-:-:S04]  /*caa0*/  VIADD R0, R176, 0xfffffffe ;  /* 0xfffffffeb0007836 */ /* 0x000fc80000000000 */
[----:B------:R-:W-:-:S06]  /*cab0*/  VIADD R20, R152, UR6 ;  /* 0x0000000698147c36 */ /* 0x000fcc0008000000 */
[----:B------:R-:W-:Y:S05]  /*cac0*/  @P0 BRA `(.L_x_2965) ;  /* 0x0000000000540947 */ /* 0x000fea0003800000 */
[C---:B------:R-:W-:Y:S01]  /*cad0*/  ISETP.GT.AND P0, PT, R152.reuse, RZ, PT ;  /* 0x000000ff9800720c */ /* 0x040fe20003f04270 */
[----:B------:R-:W-:Y:S01]  /*cae0*/  BSSY B0, `(.L_x_2966) ;  /* 0x0000010000007945 */ /* 0x000fe20003800000 */
[----:B------:R-:W-:-:S11]  /*caf0*/  VIADD R21, R152, 0xffffffff ;  /* 0xffffffff98157836 */ /* 0x000fd60000000000 */
[----:B------:R-:W-:Y:S05]  /*cb00*/  @P0 BRA `(.L_x_2967) ;  /* 0x0000000000200947 */ /* 0x000fea0003800000 */
[----:B------:R-:W-:Y:S01]  /*cb10*/  UISETP.NE.AND UP0, UPT, UR7, 0x1, UPT ;  /* 0x000000010700788c */ /* 0x000fe2000bf05270 */
[----:B------:R-:W-:-:S05]  /*cb20*/  IMAD.MOV R21, RZ, RZ, -R152 ;  /* 0x000000ffff157224 */ /* 0x000fca00078e0a98 */
[----:B------:R-:W-:-:S05]  /*cb30*/  PLOP3.LUT P0, PT, PT, PT, UP0, 0x80, 0x0 ;  /* 0x000000000000781c */ /* 0x000fca0003f0f008 */
[----:B------:R-:W-:-:S08]  /*cb40*/  @UP0 ULDC.64 UR4, c[0x0][0x9e8] ;  /* 0x00027a0000040ab9 */ /* 0x000fd00000000a00 */
[----:B------:R-:W-:-:S05]  /*cb50*/  @P0 IMAD.HI.U32 R152, R21, UR4, RZ ;  /* 0x0000000415980c27 */ /* 0x000fca000f8e00ff */
[----:B------:R-:W-:-:S04]  /*cb60*/  @P0 SHF.R.U32.HI R21, RZ, UR5, R152 ;  /* 0x00000005ff150c19 */ /* 0x000fc80008011698 */
[----:B------:R-:W-:Y:S01]  /*cb70*/  LOP3.LUT R21, RZ, R21, RZ, 0x33, !PT ;  /* 0x00000015ff157212 */ /* 0x000fe200078e33ff */
[----:B------:R-:W-:Y:S06]  /*cb80*/  BRA `(.L_x_2968) ;  /* 0x0000000000147947 */ /* 0x000fec0003800000 */
.L_x_2967:
[----:B------:R-:W-:-:S06]  /*cb90*/  UISETP.NE.AND UP0, UPT, UR7, 0x1, UPT ;  /* 0x000000010700788c */ /* 0x000fcc000bf05270 */
[----:B------:R-:W-:-:S05]  /*cba0*/  PLOP3.LUT P0, PT, PT, PT, UP0, 0x80, 0x0 ;  /* 0x000000000000781c */ /* 0x000fca0003f0f008 */
[----:B------:R-:W-:-:S08]  /*cbb0*/  @UP0 ULDC.64 UR4, c[0x0][0x9e8] ;  /* 0x00027a0000040ab9 */ /* 0x000fd00000000a00 */
[----:B------:R-:W-:-:S05]  /*cbc0*/  @P0 IMAD.HI.U32 R152, R21, UR4, RZ ;  /* 0x0000000415980c27 */ /* 0x000fca000f8e00ff */
[----:B------:R-:W-:-:S07]  /*cbd0*/  @P0 SHF.R.U32.HI R21, RZ, UR5, R152 ;  /* 0x00000005ff150c19 */ /* 0x000fce0008011698 */
.L_x_2968:
[----:B------:R-:W-:Y:S05]  /*cbe0*/  BSYNC B0 ;  /* 0x0000000000007941 */ /* 0x000fea0003800000 */
.L_x_2966:
[----:B------:R-:W-:-:S04]  /*cbf0*/  IMAD.U32 R152, RZ, RZ, UR7 ;  /* 0x00000007ff987e24 */ /* 0x000fc8000f8e00ff */
[----:B------:R-:W-:-:S05]  /*cc00*/  IMAD R21, R21, R152, UR7 ;  /* 0x0000000715157e24 */ /* 0x000fca000f8e0298 */
[----:B------:R-:W-:-:S07]  /*cc10*/  VIMNMX R20, R20, R21, PT ;  /* 0x0000001514147248 */ /* 0x000fce0003fe0100 */
.L_x_2965:
[----:B------:R-:W2:Y:S01]  /*cc20*/  LDL R152, [R1+0x4] ;  /* 0x0000040001987983 */ /* 0x000ea20000100800 */
[----:B------:R-:W-:Y:S01]  /*cc30*/  IMAD.HI R20, R20, 0x2aaaaaab, RZ ;  /* 0x2aaaaaab14147827 */ /* 0x000fe200078e02ff */
[----:B------:R-:W-:Y:S01]  /*cc40*/  ULDC UR37, c[0x0][0x9e4] ;  /* 0x0002790000257ab9 */ /* 0x000fe20000000800 */
[----:B------:R-:W-:Y:S01]  /*cc50*/  ULDC UR38, c[0x0][0x9e4] ;  /* 0x0002790000267ab9 */ /* 0x000fe20000000800 */
[----:B------:R-:W-:Y:S01]  /*cc60*/  ULDC UR39, c[0x0][0x9d8] ;  /* 0x0002760000277ab9 */ /* 0x000fe20000000800 */
[----:B------:R-:W-:Y:S01]  /*cc70*/  ULDC UR46, c[0x0][0x9d8] ;  /* 0x00027600002e7ab9 */ /* 0x000fe20000000800 */
[----:B------:R-:W-:Y:S01]  /*cc80*/  SHF.R.U32.HI R21, RZ, 0x1f, R20 ;  /* 0x0000001fff157819 */ /* 0x000fe20000011614 */
[----:B------:R-:W-:Y:S01]  /*cc90*/  ULDC UR40, c[0x0][0x9d8] ;  /* 0x0002760000287ab9 */ /* 0x000fe20000000800 */
[----:B------:R-:W-:Y:S01]  /*cca0*/  ULDC UR41, c[0x0][0x988] ;  /* 0x0002620000297ab9 */ /* 0x000fe20000000800 */
[----:B------:R-:W-:Y:S01]  /*ccb0*/  ULDC UR42, c[0x0][0x988] ;  /* 0x00026200002a7ab9 */ /* 0x000fe20000000800 */
[----:B------:R-:W-:Y:S01]  /*ccc0*/  LEA.HI.SX32 R21, R20, R21, 0x1c ;  /* 0x0000001514157211 */ /* 0x000fe200078fe2ff */
[----:B------:R-:W-:Y:S01]  /*ccd0*/  ULDC UR43, c[0x0][0x988] ;  /* 0x00026200002b7ab9 */ /* 0x000fe20000000800 */
[----:B------:R-:W-:Y:S01]  /*cce0*/  ULDC UR44, c[0x0][0x9e0] ;  /* 0x00027800002c7ab9 */ /* 0x000fe20000000800 */
[----:B------:R-:W-:Y:S01]  /*ccf0*/  ULDC UR45, c[0x0][0x9e0] ;  /* 0x00027800002d7ab9 */ /* 0x000fe20000000800 */
[----:B--2---:R-:W-:-:S04]  /*cd00*/  VIMNMX R223, R152, R21, !PT ;  /* 0x0000001598df7248 */ /* 0x004fc80007fe0100 */
[----:B------:R-:W-:-:S13]  /*cd10*/  ISETP.GE.AND P0, PT, R0, R223, PT ;  /* 0x000000df0000720c */ /* 0x000fda0003f06270 */
[----:B------:R-:W-:Y:S05]  /*cd20*/  @!P0 BRA `(.L_x_2969) ;  /* 0x0000003800148947 */ /* 0x000fea0003800000 */
.L_x_2989:
[----:B0-----:R-:W-:Y:S01]  /*cd30*/  MOV R20, UR51 ;  /* 0x0000003300147c02 */ /* 0x001fe20008000f00 */
[----:B------:R-:W-:Y:S01]  /*cd40*/  VIADD R2, R2, 0x1 ;  /* 0x0000000102027836 */ /* 0x000fe20000000000 */
[----:B------:R-:W-:Y:S05]  /*cd50*/  YIELD ;  /* 0x0000000000007946 */ /* 0x000fea0003800000 */
[----:B------:R-:W-:Y:S02]  /*cd60*/  ISETP.NE.AND P1, PT, R20, 0x3, PT ;  /* 0x000000031400780c */ /* 0x000fe40003f25270 */
[----:B------:R-:W-:-:S04]  /*cd70*/  ISETP.NE.AND P0, PT, R2, 0x2, PT ;  /* 0x000000020200780c */ /* 0x000fc80003f05270 */
[----:B------:R-:W-:Y:S02]  /*cd80*/  SEL R9, RZ, 0x1, P0 ;  /* 0x00000001ff097807 */ /* 0x000fe40000000000 */
[----:B------:R-:W-:Y:S02]  /*cd90*/  SEL R2, R2, RZ, P0 ;  /* 0x000000ff02027207 */ /* 0x000fe40000000000 */
[----:B------:R-:W-:-:S03]  /*cda0*/  LOP3.LUT R202, R202, R9, RZ, 0x3c, !PT ;  /* 0x00000009caca7212 */ /* 0x000fc600078e3cff */
[----:B------:R-:W-:Y:S05]  /*cdb0*/  @!P1 BRA `(.L_x_2970) ;  /* 0x0000000000049947 */ /* 0x000fea0003800000 */
[----:B------:R-:W-:Y:S01]  /*cdc0*/  BPT.TRAP 0x1 ;  /* 0x000000040000795c */ /* 0x000fe20000300000 */
.L_x_2970:
[----:B------:R-:W-:Y:S01]  /*cdd0*/  IMAD R20, R2, 0x8, R23 ;  /* 0x0000000802147824 */ /* 0x000fe200078e0217 */
[----:B------:R-:W-:-:S04]  /*cde0*/  SHF.L.U32 R21, R202, 0x1f, RZ ;  /* 0x0000001fca157819 */ /* 0x000fc800000006ff */
[----:B------:R0:W1:Y:S01]  /*cdf0*/  SYNCS.PHASECHK.TRANS64.TRYWAIT P0, [R20+URZ+0x22830], R21 ;  /* 0x02283015140075a7 */ /* 0x000062000800017f */
[----:B------:R-:W-:Y:S05]  /*ce00*/  @!P1 BRA `(.L_x_2971) ;  /* 0x0000000000049947 */ /* 0x000fea0003800000 */
[----:B------:R-:W-:Y:S01]  /*ce10*/  BPT.TRAP 0x1 ;  /* 0x000000040000795c */ /* 0x000fe20000300000 */
.L_x_2971:
[----:B------:R-:W-:Y:S02]  /*ce20*/  IMAD R156, R2, 0x300, R227 ;  /* 0x00000300029c7824 */ /* 0x000fe400078e02e3 */
[----:B------:R-:W-:Y:S01]  /*ce30*/  IMAD.MOV.U32 R157, RZ, RZ, 0x40000040 ;  /* 0x40000040ff9d7424 */ /* 0x000fe200078e00ff */
[----:B-1----:R-:W-:Y:S06]  /*ce40*/  @P0 BRA `(.L_x_2972) ;  /* 0x0000000000080947 */ /* 0x002fec0003800000 */
[----:B------:R-:W1:Y:S02]  /*ce50*/  SYNCS.PHASECHK.TRANS64.TRYWAIT P0, [R20+URZ+0x22830], R21 ;  /* 0x02283015140075a7 */ /* 0x000e64000800017f */
[----:B-1----:R-:W-:Y:S05]  /*ce60*/  @!P0 BRA `(.L_x_2973) ;  /* 0x0000015800188947 */ /* 0x002fea0003800000 */
.L_x_2972:
        /* <DEDUP_REMOVED lines=12> */
[----:B------:R-:W-:Y:S01]  /*cf30*/  IMAD.MOV.U32 R157, RZ, RZ, 0x40000040 ;  /* 0x40000040ff9d7424 */ /* 0x000fe200078e00ff */
[----:B------:R-:W-:Y:S01]  /*cf40*/  R2UR UR11, R155 ;  /* 0x000000009b0b72ca */ /* 0x000fe200000e0000 */
[----:B------:R-:W2:Y:S01]  /*cf50*/  S2R R9, SR_TID.X ;  /* 0x0000000000097919 */ /* 0x000ea20000002100 */
[----:B------:R-:W-:Y:S01]  /*cf60*/  R2UR UR15, R153 ;  /* 0x00000000990f72ca */ /* 0x000fe200000e0000 */
[----:B------:R-:W-:Y:S01]  /*cf70*/  IMAD.U32 R215, RZ, RZ, UR51 ;  /* 0x00000033ffd77e24 */ /* 0x000fe2000f8e00ff */
[----:B------:R-:W-:-:S02]  /*cf80*/  R2UR UR18, R156 ;  /* 0x000000009c1272ca */ /* 0x000fc400000e0000 */
[----:B------:R-:W-:Y:S02]  /*cf90*/  R2UR UR19, R157 ;  /* 0x000000009d1372ca */ /* 0x000fe400000e0000 */
[----:B------:R-:W-:Y:S01]  /*cfa0*/  WARPGROUP.ARRIVE ;  /* 0x00000000000079c5 */ /* 0x000fe20000000000 */
[----:B------:R-:W-:Y:S02]  /*cfb0*/  R2UR UR8, R14 ;  /* 0x000000000e0872ca */ /* 0x000fe400000e0000 */
[----:B------:R-:W-:Y:S02]  /*cfc0*/  R2UR UR9, R15 ;  /* 0x000000000f0972ca */ /* 0x000fe400000e0000 */
[----:B------:R-:W-:Y:S01]  /*cfd0*/  R2UR UR12, R12 ;  /* 0x000000000c0c72ca */ /* 0x000fe200000e0000 */
[----:B------:R-:W-:Y:S01]  /*cfe0*/  HGMMA.64x96x16.F32 R152, gdesc[UR4], RZ, !UPT, gsb0 ;  /* 0x01600000049879f0 */ /* 0x000fe2000c0008ff */
[----:B------:R-:W-:Y:S02]  /*cff0*/  R2UR UR13, R13 ;  /* 0x000000000d0d72ca */ /* 0x000fe400000e0000 */
[----:B------:R-:W-:-:S02]  /*d000*/  R2UR UR16, R10 ;  /* 0x000000000a1072ca */ /* 0x000fc400000e0000 */
[----:B------:R-:W-:Y:S02]  /*d010*/  R2UR UR17, R11 ;  /* 0x000000000b1172ca */ /* 0x000fe400000e0000 */
[----:B------:R-:W-:Y:S02]  /*d020*/  ISETP.NE.AND P0, PT, R215, 0x3, PT ;  /* 0x00000003d700780c */ /* 0x000fe40003f05270 */
        /* <DEDUP_REMOVED lines=15> */
.L_x_2974:
[----:B------:R-:W-:Y:S01]  /*d120*/  ISETP.NE.AND P0, PT, R226, 0x1, PT ;  /* 0x00000001e200780c */ /* 0x000fe20003f05270 */
[----:B------:R-:W-:Y:S02]  /*d130*/  IMAD.IADD R215, R229, 0x1, R214 ;  /* 0x00000001e5d77824 */ /* 0x000fe400078e02d6 */
[----:B------:R-:W-:Y:S01]  /*d140*/  FMUL.FTZ R218, R184, UR46 ;  /* 0x0000002eb8da7c20 */ /* 0x000fe20008410000 */
[----:B------:R-:W-:Y:S01]  /*d150*/  FMUL.FTZ R184, R186, UR46 ;  /* 0x0000002ebab87c20 */ /* 0x000fe20008410000 */
[----:B------:R-:W-:Y:S01]  /*d160*/  FMUL.FTZ R186, R190, UR46 ;  /* 0x0000002ebeba7c20 */ /* 0x000fe20008410000 */
[----:B------:R-:W-:Y:S01]  /*d170*/  FMUL.FTZ R190, R195, UR46 ;  /* 0x0000002ec3be7c20 */ /* 0x000fe20008410000 */
[----:B------:R-:W-:Y:S01]  /*d180*/  FMUL.FTZ R219, R185, UR46 ;  /* 0x0000002eb9db7c20 */ /* 0x000fe20008410000 */
[----:B------:R-:W-:Y:S01]  /*d190*/  IMAD R195, R0, -0x60, RZ ;  /* 0xffffffa000c37824 */ /* 0x000fe200078e02ff */
[----:B------:R-:W-:Y:S01]  /*d1a0*/  UISETP.NE.AND UP0, UPT, UR52, URZ, UPT ;  /* 0x0000003f3400728c */ /* 0x000fe2000bf05270 */
[----:B------:R-:W-:Y:S01]  /*d1b0*/  FMUL.FTZ R185, R187, UR46 ;  /* 0x0000002ebbb97c20 */ /* 0x000fe20008410000 */
[----:B------:R-:W-:Y:S01]  /*d1c0*/  FMUL.FTZ R220, R189, UR46 ;  /* 0x0000002ebddc7c20 */ /* 0x000fe20008410000 */
[----:B------:R-:W-:Y:S01]  /*d1d0*/  FMUL.FTZ R187, R191, UR46 ;  /* 0x0000002ebfbb7c20 */ /* 0x000fe20008410000 */
[----:B------:R-:W-:Y:S01]  /*d1e0*/  FMUL.FTZ R191, R192, UR46 ;  /* 0x0000002ec0bf7c20 */ /* 0x000fe20008410000 */
        /* <DEDUP_REMOVED lines=30> */
[----:B------:R-:W-:Y:S01]  /*d3d0*/  FMUL.FTZ R180, R180, UR46 ;  /* 0x0000002eb4b47c20 */ /* 0x000fe20008410000 */
[----:B------:R-:W-:Y:S01]  /*d3e0*/  FMUL.FTZ R181, R181, UR46 ;  /* 0x0000002eb5b57c20 */ /* 0x000fe20008410000 */
[----:B----4-:R-:W-:Y:S01]  /*d3f0*/  @P0 SHF.R.U32.HI R215, RZ, R216, R217 ;  /* 0x000000d8ffd70219 */ /* 0x010fe200000116d9 */
[----:B------:R-:W-:Y:S01]  /*d400*/  FMUL.FTZ R217, R169, UR46 ;  /* 0x0000002ea9d97c20 */ /* 0x000fe20008410000 */
[----:B------:R-:W-:Y:S01]  /*d410*/  FMUL.FTZ R216, R168, UR46 ;  /* 0x0000002ea8d87c20 */ /* 0x000fe20008410000 */
[----:B------:R-:W-:Y:S01]  /*d420*/  IMAD.U32 R169, RZ, RZ, UR47 ;  /* 0x0000002fffa97e24 */ /* 0x000fe2000f8e00ff */
[----:B------:R-:W-:Y:S01]  /*d430*/  IADD3 R168, R20, 0x22840, RZ ;  /* 0x0002284014a87810 */ /* 0x000fe20007ffe0ff */
[----:B------:R-:W3:Y:S01]  /*d440*/  SHFL.IDX PT, R224, R215, RZ, 0x1c1f ;  /* 0x001c1fffd7e07589 */ /* 0x000ee200000e0000 */
[----:B------:R-:W-:Y:S01]  /*d450*/  FMUL.FTZ R182, R182, UR46 ;  /* 0x0000002eb6b67c20 */ /* 0x000fe20008410000 */
[----:B------:R-:W-:Y:S01]  /*d460*/  FMUL.FTZ R183, R183, UR46 ;  /* 0x0000002eb7b77c20 */ /* 0x000fe20008410000 */
[----:B------:R-:W-:Y:S01]  /*d470*/  PRMT R168, R169, 0x654, R168 ;  /* 0x00000654a9a87816 */ /* 0x000fe200000000a8 */
[----:B------:R-:W-:Y:S01]  /*d480*/  FMUL.FTZ R188, R188, UR46 ;  /* 0x0000002ebcbc7c20 */ /* 0x000fe20008410000 */
[----:B------:R-:W-:Y:S01]  /*d490*/  FMUL.FTZ R193, R193, UR46 ;  /* 0x0000002ec1c17c20 */ /* 0x000fe20008410000 */
[----:B------:R-:W-:Y:S01]  /*d4a0*/  FMUL.FTZ R196, R196, UR46 ;  /* 0x0000002ec4c47c20 */ /* 0x000fe20008410000 */
[----:B------:R4:W-:Y:S01]  /*d4b0*/  SYNCS.ARRIVE.TRANS64.RED.A1T0 RZ, [R168+URZ], RZ ;  /* 0x000000ffa8ff79a7 */ /* 0x0009e2000810043f */
[----:B------:R-:W-:Y:S01]  /*d4c0*/  FMUL.FTZ R197, R197, UR46 ;  /* 0x0000002ec5c57c20 */ /* 0x000fe20008410000 */
[----:B------:R-:W-:Y:S01]  /*d4d0*/  FMUL.FTZ R192, R198, UR46 ;  /* 0x0000002ec6c07c20 */ /* 0x000fe20008410000 */
[----:B------:R-:W-:Y:S01]  /*d4e0*/  FMUL.FTZ R194, R199, UR46 ;  /* 0x0000002ec7c27c20 */ /* 0x000fe20008410000 */
[----:B------:R-:W-:Y:S01]  /*d4f0*/  PLOP3.LUT P0, PT, PT, PT, UP0, 0x40, 0x0 ;  /* 0x000000000000781c */ /* 0x000fe20003f0e808 */
[----:B------:R-:W0:Y:S01]  /*d500*/  MUFU.TANH R152, R152 ;  /* 0x0000009800987308 */ /* 0x000e220000002400 */
[----:B----4-:R-:W-:-:S04]  /*d510*/  VIADD R168, R195, 0x1 ;  /* 0x00000001c3a87836 */ /* 0x010fc80000000000 */
[----:B------:R-:W-:-:S03]  /*d520*/  IMAD R168, R206, -0x2, R168 ;  /* 0xfffffffecea87824 */ /* 0x000fc600078e02a8 */
[----:B------:R-:W4:Y:S02]  /*d530*/  MUFU.TANH R153, R153 ;  /* 0x0000009900997308 */ /* 0x000f240000002400 */
[----:B------:R-:W-:-:S06]  /*d540*/  IADD3 R168, -R203, R168, R204 ;  /* 0x000000a8cba87210 */ /* 0x000fcc0007ffe1cc */
[----:B------:R-:W0:Y:S01]  /*d550*/  MUFU.TANH R154, R154 ;  /* 0x0000009a009a7308 */ /* 0x000e220000002400 */
[C---:B------:R-:W-:Y:S02]  /*d560*/  VIADD R222, R168.reuse, UR44 ;  /* 0x0000002ca8de7c36 */ /* 0x040fe40008000000 */
[----:B------:R-:W-:Y:S02]  /*d570*/  VIADD R221, R168, UR50 ;  /* 0x00000032a8dd7c36 */ /* 0x000fe40008000000 */
[C---:B---3--:R-:W-:Y:S02]  /*d580*/  IMAD.IADD R199, R224.reuse, 0x1, R222 ;  /* 0x00000001e0c77824 */ /* 0x048fe400078e02de */
[----:B------:R-:W-:Y:S01]  /*d590*/  IMAD.IADD R198, R224, 0x1, R221 ;  /* 0x00000001e0c67824 */ /* 0x000fe200078e02dd */
        /* <DEDUP_REMOVED lines=45> */
[----:B---34-:R-:W-:Y:S05]  /*d870*/  @P0 BRA `(.L_x_2975) ;  /* 0x0000000000580947 */ /* 0x018fea0003800000 */
[----:B------:R-:W-:Y:S01]  /*d880*/  IADD3 R224, -R203, R204, R224 ;  /* 0x000000cccbe07210 */ /* 0x000fe20007ffe1e0 */
[----:B------:R-:W-:Y:S03]  /*d890*/  BSSY B0, `(.L_x_2976) ;  /* 0x0000010000007945 */ /* 0x000fe60003800000 */
[----:B------:R-:W-:-:S13]  /*d8a0*/  ISETP.GT.AND P0, PT, R224, -0x1, PT ;  /* 0xffffffffe000780c */ /* 0x000fda0003f04270 */
[----:B------:R-:W-:Y:S05]  /*d8b0*/  @P0 BRA `(.L_x_2977) ;  /* 0x0000000000200947 */ /* 0x000fea0003800000 */
[----:B------:R-:W-:Y:S01]  /*d8c0*/  IMAD.U32 R225, RZ, RZ, UR37 ;  /* 0x00000025ffe17e24 */ /* 0x000fe2000f8e00ff */
[----:B------:R-:W-:-:S04]  /*d8d0*/  LOP3.LUT R224, RZ, R224, RZ, 0x33, !PT ;  /* 0x000000e0ffe07212 */ /* 0x000fc800078e33ff */
[----:B------:R-:W-:-:S13]  /*d8e0*/  ISETP.NE.AND P0, PT, R225, 0x1, PT ;  /* 0x00000001e100780c */ /* 0x000fda0003f05270 */
[----:B------:R-:W3:Y:S02]  /*d8f0*/  @P0 LDC.64 R168, c[0x0][0x9e8] ;  /* 0x00027a00ffa80b82 */ /* 0x000ee40000000a00 */
[----:B---3--:R-:W-:-:S05]  /*d900*/  @P0 IMAD.HI.U32 R168, R224, R168, RZ ;  /* 0x000000a8e0a80227 */ /* 0x008fca00078e00ff */
[----:B------:R-:W-:-:S04]  /*d910*/  @P0 SHF.R.U32.HI R224, RZ, R169, R168 ;  /* 0x000000a9ffe00219 */ /* 0x000fc800000116a8 */
[----:B------:R-:W-:Y:S01]  /*d920*/  LOP3.LUT R224, RZ, R224, RZ, 0x33, !PT ;  /* 0x000000e0ffe07212 */ /* 0x000fe200078e33ff */
[----:B------:R-:W-:Y:S06]  /*d930*/  BRA `(.L_x_2978) ;  /* 0x0000000000147947 */ /* 0x000fec0003800000 */
.L_x_2977:
[----:B------:R-:W-:-:S05]  /*d940*/  IMAD.U32 R225, RZ, RZ, UR37 ;  /* 0x00000025ffe17e24 */ /* 0x000fca000f8e00ff */
[----:B------:R-:W-:-:S13]  /*d950*/  ISETP.NE.AND P0, PT, R225, 0x1, PT ;  /* 0x00000001e100780c */ /* 0x000fda0003f05270 */
[----:B------:R-:W3:Y:S02]  /*d960*/  @P0 LDC.64 R168, c[0x0][0x9e8] ;  /* 0x00027a00ffa80b82 */ /* 0x000ee40000000a00 */
[----:B---3--:R-:W-:-:S05]  /*d970*/  @P0 IMAD.HI.U32 R168, R224, R168, RZ ;  /* 0x000000a8e0a80227 */ /* 0x008fca00078e00ff */
[----:B------:R-:W-:-:S07]  /*d980*/  @P0 SHF.R.U32.HI R224, RZ, R169, R168 ;  /* 0x000000a9ffe00219 */ /* 0x000fce00000116a8 */
.L_x_2978:
[----:B------:R-:W-:Y:S05]  /*d990*/  BSYNC B0 ;  /* 0x0000000000007941 */ /* 0x000fea0003800000 */
.L_x_2976:
[----:B------:R-:W-:-:S04]  /*d9a0*/  IMAD R168, R206, -0x2, R195 ;  /* 0xfffffffecea87824 */ /* 0x000fc800078e02c3 */
[----:B------:R-:W-:-:S05]  /*d9b0*/  IMAD R168, R224, R225, R168 ;  /* 0x000000e1e0a87224 */ /* 0x000fca00078e02a8 */
[----:B------:R-:W-:Y:S02]  /*d9c0*/  VIMNMX R198, R198, R168, !PT ;  /* 0x000000a8c6c67248 */ /* 0x000fe40007fe0100 */
[----:B------:R-:W-:-:S07]  /*d9d0*/  VIADDMNMX R199, R168, R225, R199, PT ;  /* 0x000000e1a8c77246 */ /* 0x000fce00038001c7 */
.L_x_2975:
[C---:B------:R-:W-:Y:S01]  /*d9e0*/  ISETP.GE.AND P1, PT, R195.reuse, 0x1, PT ;  /* 0x00000001c300780c */ /* 0x040fe20003f26270 */
[----:B------:R-:W-:Y:S01]  /*d9f0*/  UISETP.NE.AND UP0, UPT, UR52, URZ, UPT ;  /* 0x0000003f3400728c */ /* 0x000fe2000bf05270 */
[----:B------:R-:W-:Y:S02]  /*da00*/  LOP3.LUT R22, R22, 0xfffdffff, RZ, 0xc0, !PT ;  /* 0xfffdffff16167812 */ /* 0x000fe400078ec0ff */
[C---:B------:R-:W-:Y:S02]  /*da10*/  ISETP.GE.AND P0, PT, R195.reuse, 0x2, PT ;  /* 0x00000002c300780c */ /* 0x040fe40003f06270 */
[----:B------:R-:W-:Y:S02]  /*da20*/  ISETP.GT.AND P2, PT, R198, RZ, !P1 ;  /* 0x000000ffc600720c */ /* 0x000fe40004f44270 */
[----:B------:R-:W-:Y:S02]  /*da30*/  ISETP.GE.AND P3, PT, R195, 0x9, PT ;  /* 0x00000009c300780c */ /* 0x000fe40003f66270 */
[----:B------:R-:W-:-:S03]  /*da40*/  ISETP.LT.OR P2, PT, R199, 0x1, P2 ;  /* 0x00000001c700780c */ /* 0x000fc60001741670 */
[----:B------:R-:W-:Y:S02]  /*da50*/  @P1 LOP3.LUT R22, R22, 0x20000, RZ, 0xfc, !PT ;  /* 0x0002000016161812 */ /* 0x000fe400078efcff */
[----:B------:R-:W-:Y:S02]  /*da60*/  ISETP.GT.AND P1, PT, R198, 0x1, !P0 ;  /* 0x00000001c600780c */ /* 0x000fe40004724270 */
[----:B0-----:R-:W-:Y:S02]  /*da70*/  FSEL R168, R152, -INF , !P2 ;  /* 0xff80000098a87808 */ /* 0x001fe40005000000 */
[----:B------:R-:W-:Y:S02]  /*da80*/  ISETP.LT.OR P1, PT, R199, 0x2, P1 ;  /* 0x00000002c700780c */ /* 0x000fe40000f21670 */
[----:B------:R-:W-:Y:S02]  /*da90*/  ISETP.GE.AND P2, PT, R195, 0xa, PT ;  /* 0x0000000ac300780c */ /* 0x000fe40003f46270 */
[----:B------:R-:W-:-:S02]  /*daa0*/  LOP3.LUT R22, R22, 0xfffffffd, RZ, 0xc0, !PT ;  /* 0xfffffffd16167812 */ /* 0x000fc400078ec0ff */
[----:B------:R-:W-:Y:S02]  /*dab0*/  FSEL R169, R153, -INF , !P1 ;  /* 0xff80000099a97808 */ /* 0x000fe40004800000 */
[----:B------:R-:W-:Y:S02]  /*dac0*/  ISETP.GT.AND P1, PT, R198, 0x8, !P3 ;  /* 0x00000008c600780c */ /* 0x000fe40005f24270 */
[----:B------:R-:W-:Y:S02]  /*dad0*/  @P3 LOP3.LUT R22, R22, 0x2, RZ, 0xfc, !PT ;  /* 0x0000000216163812 */ /* 0x000fe400078efcff */
[----:B------:R-:W-:Y:S02]  /*dae0*/  ISETP.LT.OR P1, PT, R199, 0x9, P1 ;  /* 0x00000009c700780c */ /* 0x000fe40000f21670 */
[----:B------:R-:W-:Y:S02]  /*daf0*/  LOP3.LUT R22, R22, 0xfffffffb, RZ, 0xc0, !PT ;  /* 0xfffffffb16167812 */ /* 0x000fe400078ec0ff */
[----:B------:R-:W-:-:S02]  /*db00*/  FSEL R156, R156, -INF , !P1 ;  /* 0xff8000009c9c7808 */ /* 0x000fc40004800000 */
        /* <DEDUP_REMOVED lines=111> */
[----:B------:R-:W-:Y:S02]  /*e200*/  ISETP.GT.AND P6, PT, R198, 0x59, !P6 ;  /* 0x00000059c600780c */ /* 0x000fe400077c4270 */
[----:B------:R-:W0:Y:S02]  /*e210*/  SHFL.IDX PT, R198, R215, 0x1, 0x1c1f ;  /* 0x003c1f00d7c67f89 */ /* 0x000e2400000e0000 */
[----:B------:R-:W-:-:S04]  /*e220*/  ISETP.LT.OR P6, PT, R199, 0x5a, P6 ;  /* 0x0000005ac700780c */ /* 0x000fc800037c1670 */
[----:B------:R-:W-:Y:S02]  /*e230*/  FSEL R197, R197, -INF , !P6 ;  /* 0xff800000c5c57808 */ /* 0x000fe40007000000 */
[----:B------:R-:W-:Y:S01]  /*e240*/  PLOP3.LUT P6, PT, PT, PT, UP0, 0x40, 0x0 ;  /* 0x000000000000781c */ /* 0x000fe20003fce808 */
[--C-:B0-----:R-:W-:Y:S02]  /*e250*/  IMAD.IADD R222, R222, 0x1, R198.reuse ;  /* 0x00000001dede7824 */ /* 0x101fe400078e02c6 */
[----:B------:R-:W-:-:S10]  /*e260*/  IMAD.IADD R221, R221, 0x1, R198 ;  /* 0x00000001dddd7824 */ /* 0x000fd400078e02c6 */
[----:B------:R-:W-:Y:S05]  /*e270*/  @P6 BRA `(.L_x_2979) ;  /* 0x0000000000586947 */ /* 0x000fea0003800000 */
        /* <DEDUP_REMOVED lines=12> */
.L_x_2981:
[----:B------:R-:W-:-:S04]  /*e340*/  MOV R199, UR37 ;  /* 0x0000002500c77c02 */ /* 0x000fc80008000f00 */
[----:B------:R-:W-:-:S13]  /*e350*/  ISETP.NE.AND P6, PT, R199, 0x1, PT ;  /* 0x00000001c700780c */ /* 0x000fda0003fc5270 */
[----:B------:R-:W0:Y:S02]  /*e360*/  @P6 LDC.64 R152, c[0x0][0x9e8] ;  /* 0x00027a00ff986b82 */ /* 0x000e240000000a00 */
[----:B0-----:R-:W-:-:S05]  /*e370*/  @P6 IMAD.HI.U32 R152, R198, R152, RZ ;  /* 0x00000098c6986227 */ /* 0x001fca00078e00ff */
[----:B------:R-:W-:-:S07]  /*e380*/  @P6 SHF.R.U32.HI R198, RZ, R153, R152 ;  /* 0x00000099ffc66219 */ /* 0x000fce0000011698 */
.L_x_2982:
[----:B------:R-:W-:Y:S05]  /*e390*/  BSYNC B0 ;  /* 0x0000000000007941 */ /* 0x000fea0003800000 */
.L_x_2980:
[----:B------:R-:W-:-:S04]  /*e3a0*/  IMAD R195, R206, -0x2, R195 ;  /* 0xfffffffecec37824 */ /* 0x000fc800078e02c3 */
[----:B------:R-:W-:-:S05]  /*e3b0*/  IMAD R195, R198, R199, R195 ;  /* 0x000000c7c6c37224 */ /* 0x000fca00078e02c3 */
[----:B------:R-:W-:Y:S02]  /*e3c0*/  VIMNMX R221, R221, R195, !PT ;  /* 0x000000c3dddd7248 */ /* 0x000fe40007fe0100 */
[----:B------:R-:W-:-:S07]  /*e3d0*/  VIADDMNMX R222, R195, R199, R222, PT ;  /* 0x000000c7c3de7246 */ /* 0x000fce00038001de */
.L_x_2979:
[----:B------:R-:W-:Y:S01]  /*e3e0*/  ISETP.GT.AND P0, PT, R221, 0x1, !P0 ;  /* 0x00000001dd00780c */ /* 0x000fe20004704270 */
[----:B------:R-:W-:Y:S01]  /*e3f0*/  UMOV UR48, UR42 ;  /* 0x0000002a00307c82 */ /* 0x000fe20008000000 */
[----:B------:R-:W-:Y:S01]  /*e400*/  FMNMX.FTZ R152, R168, R6, !PT ;  /* 0x00000006a8987209 */ /* 0x000fe20007810000 */
[----:B------:R-:W-:Y:S01]  /*e410*/  IMAD.U32 R224, RZ, RZ, UR51 ;  /* 0x00000033ffe07e24 */ /* 0x000fe2000f8e00ff */
[----:B------:R-:W-:Y:S02]  /*e420*/  ISETP.LT.OR P0, PT, R222, 0x2, P0 ;  /* 0x00000002de00780c */ /* 0x000fe40000701670 */
[C---:B------:R-:W-:Y:S02]  /*e430*/  LOP3.LUT P6, RZ, R22.reuse, 0x20, RZ, 0xc0, !PT ;  /* 0x0000002016ff7812 */ /* 0x040fe400078cc0ff */
        /* <DEDUP_REMOVED lines=55> */
[----:B------:R-:W-:-:S02]  /*e7b0*/  LOP3.LUT P0, RZ, R22, 0x2000, RZ, 0xc0, !PT ;  /* 0x0000200016ff7812 */ /* 0x000fc4000780c0ff */
[----:B------:R-:W-:Y:S02]  /*e7c0*/  LOP3.LUT P6, RZ, R22, 0x40, RZ, 0xc0, !PT ;  /* 0x0000004016ff7812 */ /* 0x000fe400078cc0ff */
[C---:B------:R-:W-:Y:S02]  /*e7d0*/  ISETP.GT.AND P0, PT, R221.reuse, 0x28, !P0 ;  /* 0x00000028dd00780c */ /* 0x040fe40004704270 */
[----:B------:R-:W-:Y:S02]  /*e7e0*/  ISETP.GT.AND P1, PT, R221, 0x48, !P1 ;  /* 0x00000048dd00780c */ /* 0x000fe40004f24270 */
[C---:B------:R-:W-:Y:S02]  /*e7f0*/  ISETP.LT.OR P0, PT, R222.reuse, 0x29, P0 ;  /* 0x00000029de00780c */ /* 0x040fe40000701670 */
[----:B------:R-:W-:Y:S02]  /*e800*/  ISETP.LT.OR P1, PT, R222, 0x49, P1 ;  /* 0x00000049de00780c */ /* 0x000fe40000f21670 */
[----:B------:R-:W-:-:S02]  /*e810*/  FSEL R174, R174, -INF , !P0 ;  /* 0xff800000aeae7808 */ /* 0x000fc40004000000 */
[----:B------:R-:W-:Y:S02]  /*e820*/  LOP3.LUT P0, RZ, R22, 0x1000, RZ, 0xc0, !PT ;  /* 0x0000100016ff7812 */ /* 0x000fe4000780c0ff */
[----:B------:R-:W-:Y:S02]  /*e830*/  FSEL R186, R186, -INF , !P1 ;  /* 0xff800000baba7808 */ /* 0x000fe40004800000 */
[C---:B------:R-:W-:Y:S02]  /*e840*/  ISETP.GT.AND P0, PT, R221.reuse, 0x29, !P0 ;  /* 0x00000029dd00780c */ /* 0x040fe40004704270 */
[----:B------:R-:W-:Y:S02]  /*e850*/  LOP3.LUT P1, RZ, R22, 0x20000, RZ, 0xc0, !PT ;  /* 0x0002000016ff7812 */ /* 0x000fe4000782c0ff */
[----:B------:R-:W-:Y:S02]  /*e860*/  ISETP.LT.OR P0, PT, R222, 0x2a, P0 ;  /* 0x0000002ade00780c */ /* 0x000fe40000701670 */
[----:B------:R-:W-:-:S02]  /*e870*/  ISETP.GT.AND P2, PT, R221, 0x49, !P2 ;  /* 0x00000049dd00780c */ /* 0x000fc40005744270 */
[----:B------:R-:W-:Y:S02]  /*e880*/  FSEL R175, R175, -INF , !P0 ;  /* 0xff800000afaf7808 */ /* 0x000fe40004000000 */
[----:B------:R-:W-:Y:S02]  /*e890*/  LOP3.LUT P0, RZ, R22, 0x800, RZ, 0xc0, !PT ;  /* 0x0000080016ff7812 */ /* 0x000fe4000780c0ff */
[C---:B------:R-:W-:Y:S02]  /*e8a0*/  ISETP.LT.OR P2, PT, R222.reuse, 0x4a, P2 ;  /* 0x0000004ade00780c */ /* 0x040fe40001741670 */
[C---:B------:R-:W-:Y:S02]  /*e8b0*/  ISETP.GT.AND P0, PT, R221.reuse, 0x30, !P0 ;  /* 0x00000030dd00780c */ /* 0x040fe40004704270 */
[----:B------:R-:W-:Y:S02]  /*e8c0*/  ISETP.GT.AND P3, PT, R221, 0x50, !P3 ;  /* 0x00000050dd00780c */ /* 0x000fe40005f64270 */
[----:B------:R-:W-:-:S02]  /*e8d0*/  ISETP.LT.OR P0, PT, R222, 0x31, P0 ;  /* 0x00000031de00780c */ /* 0x000fc40000701670 */
[----:B------:R-:W-:Y:S02]  /*e8e0*/  FSEL R187, R187, -INF , !P2 ;  /* 0xff800000bbbb7808 */ /* 0x000fe40005000000 */
[----:B------:R-:W-:Y:S02]  /*e8f0*/  FSEL R153, R178, -INF , !P0 ;  /* 0xff800000b2997808 */ /* 0x000fe40004000000 */
[----:B------:R-:W-:Y:S01]  /*e900*/  LOP3.LUT P0, RZ, R22, 0x400, RZ, 0xc0, !PT ;  /* 0x0000040016ff7812 */ /* 0x000fe2000780c0ff */
[----:B------:R-:W0:Y:S01]  /*e910*/  SHFL.BFLY PT, R178, R152, 0x2, 0x1f ;  /* 0x0c401f0098b27f89 */ /* 0x000e2200000e0000 */
[C---:B------:R-:W-:Y:S02]  /*e920*/  ISETP.GT.AND P4, PT, R221.reuse, 0x51, !P4 ;  /* 0x00000051dd00780c */ /* 0x040fe40006784270 */
[----:B------:R-:W-:Y:S02]  /*e930*/  ISETP.GT.AND P0, PT, R221, 0x31, !P0 ;  /* 0x00000031dd00780c */ /* 0x000fe40004704270 */
[----:B------:R-:W-:-:S02]  /*e940*/  ISETP.LT.OR P3, PT, R222, 0x51, P3 ;  /* 0x00000051de00780c */ /* 0x000fc40001f61670 */
[----:B------:R-:W-:Y:S02]  /*e950*/  ISETP.LT.OR P0, PT, R222, 0x32, P0 ;  /* 0x00000032de00780c */ /* 0x000fe40000701670 */
[----:B------:R-:W-:Y:S02]  /*e960*/  ISETP.GT.AND P5, PT, R221, 0x58, !P5 ;  /* 0x00000058dd00780c */ /* 0x000fe40006fa4270 */
[----:B------:R-:W-:Y:S02]  /*e970*/  FSEL R179, R179, -INF , !P0 ;  /* 0xff800000b3b37808 */ /* 0x000fe40004000000 */
[----:B------:R-:W-:Y:S02]  /*e980*/  LOP3.LUT P0, RZ, R22, 0x200, RZ, 0xc0, !PT ;  /* 0x0000020016ff7812 */ /* 0x000fe4000780c0ff */
[----:B------:R-:W-:Y:S02]  /*e990*/  ISETP.LT.OR P4, PT, R222, 0x52, P4 ;  /* 0x00000052de00780c */ /* 0x000fe40002781670 */
[----:B------:R-:W-:-:S02]  /*e9a0*/  ISETP.GT.AND P0, PT, R221, 0x38, !P0 ;  /* 0x00000038dd00780c */ /* 0x000fc40004704270 */
[----:B------:R-:W-:Y:S02]  /*e9b0*/  FSEL R189, R189, -INF , !P3 ;  /* 0xff800000bdbd7808 */ /* 0x000fe40005800000 */
[C---:B------:R-:W-:Y:S02]  /*e9c0*/  ISETP.LT.OR P0, PT, R222.reuse, 0x39, P0 ;  /* 0x00000039de00780c */ /* 0x040fe40000701670 */
[----:B------:R-:W-:Y:S02]  /*e9d0*/  ISETP.LT.OR P5, PT, R222, 0x59, P5 ;  /* 0x00000059de00780c */ /* 0x000fe40002fa1670 */
[----:B------:R-:W-:Y:S02]  /*e9e0*/  FSEL R182, R182, -INF , !P0 ;  /* 0xff800000b6b67808 */ /* 0x000fe40004000000 */
[----:B------:R-:W-:Y:S02]  /*e9f0*/  LOP3.LUT P0, RZ, R22, 0x100, RZ, 0xc0, !PT ;  /* 0x0000010016ff7812 */ /* 0x000fe4000780c0ff */
[----:B0-----:R-:W-:-:S02]  /*ea00*/  FMNMX.FTZ R178, R152, R178, !PT ;  /* 0x000000b298b27209 */ /* 0x001fc40007810000 */
[----:B------:R-:W-:Y:S02]  /*ea10*/  ISETP.GT.AND P0, PT, R221, 0x39, !P0 ;  /* 0x00000039dd00780c */ /* 0x000fe40004704270 */
[----:B------:R-:W-:Y:S01]  /*ea20*/  FSEL R190, R190, -INF , !P4 ;  /* 0xff800000bebe7808 */ /* 0x000fe20006000000 */
[----:B------:R-:W0:Y:S01]  /*ea30*/  SHFL.BFLY PT, R152, R178, 0x1, 0x1f ;  /* 0x0c201f00b2987f89 */ /* 0x000e2200000e0000 */
[----:B------:R-:W-:Y:S02]  /*ea40*/  ISETP.LT.OR P0, PT, R222, 0x3a, P0 ;  /* 0x0000003ade00780c */ /* 0x000fe40000701670 */
[----:B------:R-:W-:Y:S02]  /*ea50*/  FSEL R192, R192, -INF , !P5 ;  /* 0xff800000c0c07808 */ /* 0x000fe40006800000 */
[----:B------:R-:W-:Y:S02]  /*ea60*/  FSEL R183, R183, -INF , !P0 ;  /* 0xff800000b7b77808 */ /* 0x000fe40004000000 */
[----:B------:R-:W-:-:S04]  /*ea70*/  LOP3.LUT P0, RZ, R22, 0x80, RZ, 0xc0, !PT ;  /* 0x0000008016ff7812 */ /* 0x000fc8000780c0ff */
[----:B------:R-:W-:-:S04]  /*ea80*/  ISETP.GT.AND P0, PT, R221, 0x40, !P0 ;  /* 0x00000040dd00780c */ /* 0x000fc80004704270 */
[----:B------:R-:W-:-:S04]  /*ea90*/  ISETP.LT.OR P0, PT, R222, 0x41, P0 ;  /* 0x00000041de00780c */ /* 0x000fc80000701670 */
[----:B------:R-:W-:Y:S02]  /*eaa0*/  FSEL R184, R184, -INF , !P0 ;  /* 0xff800000b8b87808 */ /* 0x000fe40004000000 */
[----:B------:R-:W-:Y:S02]  /*eab0*/  ISETP.GT.AND P0, PT, R221, 0x41, !P6 ;  /* 0x00000041dd00780c */ /* 0x000fe40007704270 */
[----:B------:R-:W-:Y:S02]  /*eac0*/  LOP3.LUT P6, RZ, R22, 0x1, RZ, 0xc0, !PT ;  /* 0x0000000116ff7812 */ /* 0x000fe400078cc0ff */
[----:B------:R-:W-:Y:S02]  /*ead0*/  ISETP.LT.OR P0, PT, R222, 0x42, P0 ;  /* 0x00000042de00780c */ /* 0x000fe40000701670 */
[----:B0-----:R-:W-:Y:S02]  /*eae0*/  FMNMX.FTZ R178, R178, R152, !PT ;  /* 0x00000098b2b27209 */ /* 0x001fe40007810000 */
[----:B------:R-:W-:-:S02]  /*eaf0*/  FSEL R185, R185, -INF , !P0 ;  /* 0xff800000b9b97808 */ /* 0x000fc40004000000 */
[----:B------:R-:W-:-:S04]  /*eb00*/  FSETP.NEU.FTZ.AND P0, PT, R178, -INF , PT ;  /* 0xff800000b200780b */ /* 0x000fc80003f1d000 */
[----:B------:R-:W-:-:S05]  /*eb10*/  FSEL R152, R178, RZ, P0 ;  /* 0x000000ffb2987208 */ /* 0x000fca0000000000 */
[----:B------:R-:W-:Y:S01]  /*eb20*/  FADD.FTZ R152, -R152, R6 ;  /* 0x0000000698987221 */ /* 0x000fe20000010100 */
[----:B------:R-:W-:-:S05]  /*eb30*/  FMUL.FTZ R6, R178, UR48 ;  /* 0x00000030b2067c20 */ /* 0x000fca0008410000 */
[----:B------:R-:W-:Y:S02]  /*eb40*/  FSEL R6, R6, RZ, P0 ;  /* 0x000000ff06067208 */ /* 0x000fe40000000000 */
[----:B------:R-:W-:-:S03]  /*eb50*/  ISETP.GT.AND P0, PT, R221, RZ, !P1 ;  /* 0x000000ffdd00720c */ /* 0x000fc60004f04270 */
[--C-:B------:R-:W-:Y:S01]  /*eb60*/  FFMA.FTZ R168, R168, UR48, -R6.reuse ;  /* 0x00000030a8a87c23 */ /* 0x100fe20008010806 */
        /* <DEDUP_REMOVED lines=22> */
[----:B------:R-:W-:Y:S01]  /*ecd0*/  FFMA.FTZ R197, R197, UR48, -R6 ;  /* 0x00000030c5c57c23 */ /* 0x000fe20008010806 */
[----:B------:R-:W-:Y:S01]  /*ece0*/  FMUL.FTZ R6, R152, UR48 ;  /* 0x0000003098067c20 */ /* 0x000fe20008410000 */
[----:B------:R-:W-:Y:S01]  /*ecf0*/  MUFU.EX2 R168, R168 ;  /* 0x000000a800a87308 */ /* 0x000fe20000000800 */
[----:B------:R-:W-:-:S04]  /*ed00*/  ISETP.LT.OR P0, PT, R222, 0x1, P0 ;  /* 0x00000001de00780c */ /* 0x000fc80000701670 */
[----:B------:R-:W-:Y:S02]  /*ed10*/  FSEL R154, R154, -INF , !P0 ;  /* 0xff8000009a9a7808 */ /* 0x000fe40004000000 */
[----:B------:R-:W-:Y:S01]  /*ed20*/  ISETP.GT.AND P0, PT, R221, 0x59, !P6 ;  /* 0x00000059dd00780c */ /* 0x000fe20007704270 */
[----:B------:R-:W0:Y:S01]  /*ed30*/  MUFU.EX2 R6, R6 ;  /* 0x0000000600067308 */ /* 0x000e220000000800 */
[----:B------:R-:W-:Y:S02]  /*ed40*/  ISETP.NE.AND P6, PT, R224, 0x3, PT ;  /* 0x00000003e000780c */ /* 0x000fe40003fc5270 */
[----:B------:R-:W-:-:S04]  /*ed50*/  ISETP.LT.OR P0, PT, R222, 0x5a, P0 ;  /* 0x0000005ade00780c */ /* 0x000fc80000701670 */
[----:B------:R-:W-:Y:S01]  /*ed60*/  FSEL R194, R194, -INF , !P0 ;  /* 0xff800000c2c27808 */ /* 0x000fe20004000000 */
[----:B------:R-:W3:Y:S08]  /*ed70*/  MUFU.EX2 R152, R169 ;  /* 0x000000a900987308 */ /* 0x000ef00000000800 */
[----:B------:R-:W4:Y:S01]  /*ed80*/  MUFU.EX2 R156, R156 ;  /* 0x0000009c009c7308 */ /* 0x000f220000000800 */
[----:B0-----:R-:W-:Y:S01]  /*ed90*/  FFMA.FTZ R8, R6, R8, R168 ;  /* 0x0000000806087223 */ /* 0x001fe200000100a8 */
[-C--:B------:R-:W-:Y:S01]  /*eda0*/  FMUL.FTZ R24, R24, R6.reuse ;  /* 0x0000000618187220 */ /* 0x080fe20000410000 */
[-C--:B------:R-:W-:Y:S01]  /*edb0*/  FMUL.FTZ R25, R25, R6.reuse ;  /* 0x0000000619197220 */ /* 0x080fe20000410000 */
[-C--:B------:R-:W-:Y:S01]  /*edc0*/  FMUL.FTZ R28, R28, R6.reuse ;  /* 0x000000061c1c7220 */ /* 0x080fe20000410000 */
[-C--:B------:R-:W-:Y:S01]  /*edd0*/  FMUL.FTZ R29, R29, R6.reuse ;  /* 0x000000061d1d7220 */ /* 0x080fe20000410000 */
[-C--:B------:R-:W-:Y:S01]  /*ede0*/  FMUL.FTZ R32, R32, R6.reuse ;  /* 0x0000000620207220 */ /* 0x080fe20000410000 */
[----:B------:R-:W-:Y:S01]  /*edf0*/  FMUL.FTZ R33, R33, R6 ;  /* 0x0000000621217220 */ /* 0x000fe20000410000 */
[----:B------:R-:W0:Y:S01]  /*ee00*/  MUFU.EX2 R157, R157 ;  /* 0x0000009d009d7308 */ /* 0x000e220000000800 */
[C---:B---3--:R-:W-:Y:S01]  /*ee10*/  FADD.FTZ R8, R152.reuse, R8 ;  /* 0x0000000898087221 */ /* 0x048fe20000010000 */
[----:B------:R-:W-:Y:S01]  /*ee20*/  F2FP.F16.F32.PACK_AB R152, R152, R168 ;  /* 0x000000a89898723e */ /* 0x000fe200000000ff */
[-C--:B------:R-:W-:Y:S01]  /*ee30*/  FMUL.FTZ R36, R36, R6.reuse ;  /* 0x0000000624247220 */ /* 0x080fe20000410000 */
[----:B------:R-:W-:Y:S01]  /*ee40*/  FMNMX.FTZ R168, R154, R7, !PT ;  /* 0x000000079aa87209 */ /* 0x000fe20007810000 */
[-C--:B------:R-:W-:Y:S01]  /*ee50*/  FMUL.FTZ R37, R37, R6.reuse ;  /* 0x0000000625257220 */ /* 0x080fe20000410000 */
[-C--:B------:R-:W-:Y:S01]  /*ee60*/  FMUL.FTZ R40, R40, R6.reuse ;  /* 0x0000000628287220 */ /* 0x080fe20000410000 */
[----:B------:R-:W-:Y:S01]  /*ee70*/  FMUL.FTZ R41, R41, R6 ;  /* 0x0000000629297220 */ /* 0x000fe20000410000 */
[----:B------:R-:W-:Y:S01]  /*ee80*/  FMNMX.FTZ R168, R155, R168, !PT ;  /* 0x000000a89ba87209 */ /* 0x000fe20007810000 */
[----:B------:R-:W3:Y:S01]  /*ee90*/  MUFU.EX2 R160, R160 ;  /* 0x000000a000a07308 */ /* 0x000ee20000000800 */
[----:B----4-:R-:W-:Y:S01]  /*eea0*/  FADD.FTZ R8, R156, R8 ;  /* 0x000000089c087221 */ /* 0x010fe20000010000 */
[----:B------:R-:W-:Y:S01]  /*eeb0*/  FMUL.FTZ R44, R44, R6 ;  /* 0x000000062c2c7220 */ /* 0x000fe20000410000 */
[----:B------:R-:W-:Y:S01]  /*eec0*/  FMNMX.FTZ R168, R158, R168, !PT ;  /* 0x000000a89ea87209 */ /* 0x000fe20007810000 */
[-C--:B------:R-:W-:Y:S01]  /*eed0*/  FMUL.FTZ R45, R45, R6.reuse ;  /* 0x000000062d2d7220 */ /* 0x080fe20000410000 */
[-C--:B------:R-:W-:Y:S01]  /*eee0*/  FMUL.FTZ R48, R48, R6.reuse ;  /* 0x0000000630307220 */ /* 0x080fe20000410000 */
[----:B------:R-:W-:Y:S01]  /*eef0*/  FMUL.FTZ R49, R49, R6 ;  /* 0x0000000631317220 */ /* 0x000fe20000410000 */
[----:B------:R-:W-:Y:S01]  /*ef00*/  FMNMX.FTZ R168, R159, R168, !PT ;  /* 0x000000a89fa87209 */ /* 0x000fe20007810000 */
[----:B------:R-:W4:Y:S01]  /*ef10*/  MUFU.EX2 R161, R161 ;  /* 0x000000a100a17308 */ /* 0x000f220000000800 */
[----:B0-----:R-:W-:Y:S01]  /*ef20*/  FADD.FTZ R8, R157, R8 ;  /* 0x000000089d087221 */ /* 0x001fe20000010000 */
[----:B------:R-:W-:Y:S01]  /*ef30*/  FMUL.FTZ R52, R52, R6 ;  /* 0x0000000634347220 */ /* 0x000fe20000410000 */
[----:B------:R-:W-:Y:S01]  /*ef40*/  FMNMX.FTZ R168, R162, R168, !PT ;  /* 0x000000a8a2a87209 */ /* 0x000fe20007810000 */
[-C--:B------:R-:W-:Y:S01]  /*ef50*/  FMUL.FTZ R53, R53, R6.reuse ;  /* 0x0000000635357220 */ /* 0x080fe20000410000 */
[-C--:B------:R-:W-:Y:S01]  /*ef60*/  FMUL.FTZ R56, R56, R6.reuse ;  /* 0x0000000638387220 */ /* 0x080fe20000410000 */
[----:B------:R-:W-:Y:S01]  /*ef70*/  FMUL.FTZ R57, R57, R6 ;  /* 0x0000000639397220 */ /* 0x000fe20000410000 */
[----:B------:R-:W-:Y:S01]  /*ef80*/  FMNMX.FTZ R168, R163, R168, !PT ;  /* 0x000000a8a3a87209 */ /* 0x000fe20007810000 */
[----:B------:R-:W0:Y:S01]  /*ef90*/  MUFU.EX2 R164, R164 ;  /* 0x000000a400a47308 */ /* 0x000e220000000800 */
[----:B---3--:R-:W-:Y:S01]  /*efa0*/  FADD.FTZ R8, R160, R8 ;  /* 0x00000008a0087221 */ /* 0x008fe20000010000 */
[----:B------:R-:W-:Y:S01]  /*efb0*/  FMUL.FTZ R60, R60, R6 ;  /* 0x000000063c3c7220 */ /* 0x000fe20000410000 */
        /* <DEDUP_REMOVED lines=71> */
[-C--:B------:R-:W-:Y:S01]  /*f430*/  FMUL.FTZ R132, R132, R6.reuse ;  /* 0x0000000684847220 */ /* 0x080fe20000410000 */
[-C--:B------:R-:W-:Y:S01]  /*f440*/  FMUL.FTZ R133, R133, R6.reuse ;  /* 0x0000000685857220 */ /* 0x080fe20000410000 */
[----:B------:R-:W3:Y:S01]  /*f450*/  SHFL.BFLY PT, R169, R168, 0x2, 0x1f ;  /* 0x0c401f00a8a97f89 */ /* 0x000ee200000e0000 */
[-C--:B------:R-:W-:Y:S01]  /*f460*/  FMUL.FTZ R136, R136, R6.reuse ;  /* 0x0000000688887220 */ /* 0x080fe20000410000 */
[-C--:B------:R-:W-:Y:S01]  /*f470*/  FMUL.FTZ R137, R137, R6.reuse ;  /* 0x0000000689897220 */ /* 0x080fe20000410000 */
[-C--:B------:R-:W-:Y:S01]  /*f480*/  FMUL.FTZ R140, R140, R6.reuse ;  /* 0x000000068c8c7220 */ /* 0x080fe20000410000 */
[----:B------:R-:W5:Y:S01]  /*f490*/  MUFU.EX2 R218, R218 ;  /* 0x000000da00da7308 */ /* 0x000f620000000800 */
[----:B----4-:R-:W-:Y:S01]  /*f4a0*/  FADD.FTZ R8, R180, R8 ;  /* 0x00000008b4087221 */ /* 0x010fe20000010000 */
[-C--:B------:R-:W-:Y:S01]  /*f4b0*/  FMUL.FTZ R141, R141, R6.reuse ;  /* 0x000000068d8d7220 */ /* 0x080fe20000410000 */
[-C--:B------:R-:W-:Y:S01]  /*f4c0*/  FMUL.FTZ R144, R144, R6.reuse ;  /* 0x0000000690907220 */ /* 0x080fe20000410000 */
[-C--:B------:R-:W-:Y:S01]  /*f4d0*/  FMUL.FTZ R145, R145, R6.reuse ;  /* 0x0000000691917220 */ /* 0x080fe20000410000 */
[-C--:B------:R-:W-:Y:S01]  /*f4e0*/  FMUL.FTZ R148, R148, R6.reuse ;  /* 0x0000000694947220 */ /* 0x080fe20000410000 */
[----:B------:R-:W-:-:S02]  /*f4f0*/  FMUL.FTZ R149, R149, R6 ;  /* 0x0000000695957220 */ /* 0x000fc40000410000 */
[----:B------:R-:W4:Y:S01]  /*f500*/  MUFU.EX2 R219, R219 ;  /* 0x000000db00db7308 */ /* 0x000f220000000800 */
[----:B0-----:R-:W-:-:S07]  /*f510*/  FADD.FTZ R8, R181, R8 ;  /* 0x00000008b5087221 */ /* 0x001fce0000010000 */
[----:B------:R-:W0:Y:S01]  /*f520*/  MUFU.EX2 R188, R188 ;  /* 0x000000bc00bc7308 */ /* 0x000e220000000800 */
[----:B-----5:R-:W-:Y:S01]  /*f530*/  FADD.FTZ R8, R218, R8 ;  /* 0x00000008da087221 */ /* 0x020fe20000010000 */
[----:B---3--:R-:W-:-:S06]  /*f540*/  FMNMX.FTZ R168, R168, R169, !PT ;  /* 0x000000a9a8a87209 */ /* 0x008fcc0007810000 */
[----:B------:R-:W3:Y:S01]  /*f550*/  MUFU.EX2 R220, R220 ;  /* 0x000000dc00dc7308 */ /* 0x000ee20000000800 */
[----:B------:R-:W5:Y:S01]  /*f560*/  SHFL.BFLY PT, R169, R168, 0x1, 0x1f ;  /* 0x0c201f00a8a97f89 */ /* 0x000f6200000e0000 */
[----:B----4-:R-:W-:-:S06]  /*f570*/  FADD.FTZ R8, R219, R8 ;  /* 0x00000008db087221 */ /* 0x010fcc0000010000 */
[----:B------:R-:W4:Y:S08]  /*f580*/  MUFU.EX2 R191, R191 ;  /* 0x000000bf00bf7308 */ /* 0x000f300000000800 */
[----:B------:R-:W1:Y:S08]  /*f590*/  MUFU.EX2 R193, R193 ;  /* 0x000000c100c17308 */ /* 0x000e700000000800 */
[----:B------:R-:W2:Y:S01]  /*f5a0*/  MUFU.EX2 R196, R196 ;  /* 0x000000c400c47308 */ /* 0x000ea20000000800 */
[----:B-----5:R-:W-:-:S04]  /*f5b0*/  FMNMX.FTZ R176, R168, R169, !PT ;  /* 0x000000a9a8b07209 */ /* 0x020fc80007810000 */
[C---:B------:R-:W-:Y:S01]  /*f5c0*/  FSETP.NEU.FTZ.AND P0, PT, R176.reuse, -INF , PT ;  /* 0xff800000b000780b */ /* 0x040fe20003f1d000 */
[----:B------:R-:W-:-:S05]  /*f5d0*/  FMUL.FTZ R168, R176, UR48 ;  /* 0x00000030b0a87c20 */ /* 0x000fca0008410000 */
[----:B------:R-:W-:-:S05]  /*f5e0*/  FSEL R168, R168, RZ, P0 ;  /* 0x000000ffa8a87208 */ /* 0x000fca0000000000 */
[--C-:B------:R-:W-:Y:S01]  /*f5f0*/  FFMA.FTZ R199, R166, UR48, -R168.reuse ;  /* 0x00000030a6c77c23 */ /* 0x100fe200080108a8 */
[----:B------:R-:W-:Y:S01]  /*f600*/  F2FP.F16.F32.PACK_AB R166, R181, R180 ;  /* 0x000000b4b5a6723e */ /* 0x000fe200000000ff */
[--C-:B------:R-:W-:Y:S01]  /*f610*/  FFMA.FTZ R222, R154, UR48, -R168.reuse ;  /* 0x000000309ade7c23 */ /* 0x100fe200080108a8 */
[----:B------:R-:W-:Y:S01]  /*f620*/  FSEL R180, R176, RZ, P0 ;  /* 0x000000ffb0b47208 */ /* 0x000fe20000000000 */
[--C-:B------:R-:W-:Y:S01]  /*f630*/  FFMA.FTZ R169, R155, UR48, -R168.reuse ;  /* 0x000000309ba97c23 */ /* 0x100fe200080108a8 */
[--C-:B------:R-:W-:Y:S01]  /*f640*/  FFMA.FTZ R221, R158, UR48, -R168.reuse ;  /* 0x000000309edd7c23 */ /* 0x100fe200080108a8 */
[--C-:B------:R-:W-:Y:S01]  /*f650*/  FFMA.FTZ R159, R159, UR48, -R168.reuse ;  /* 0x000000309f9f7c23 */ /* 0x100fe200080108a8 */
[--C-:B------:R-:W-:Y:S01]  /*f660*/  FFMA.FTZ R215, R162, UR48, -R168.reuse ;  /* 0x00000030a2d77c23 */ /* 0x100fe200080108a8 */
[----:B------:R-:W-:Y:S01]  /*f670*/  FADD.FTZ R180, -R180, R7 ;  /* 0x00000007b4b47221 */ /* 0x000fe20000010100 */
[----:B------:R-:W-:Y:S01]  /*f680*/  MUFU.EX2 R222, R222 ;  /* 0x000000de00de7308 */ /* 0x000fe20000000800 */
[----:B------:R-:W-:Y:S01]  /*f690*/  FFMA.FTZ R163, R163, UR48, -R168 ;  /* 0x00000030a3a37c23 */ /* 0x000fe200080108a8 */
[----:B------:R-:W-:Y:S01]  /*f6a0*/  F2FP.F16.F32.PACK_AB R154, R157, R156 ;  /* 0x0000009c9d9a723e */ /* 0x000fe200000000ff */
[----:B------:R-:W-:Y:S01]  /*f6b0*/  FMUL.FTZ R7, R180, UR48 ;  /* 0x00000030b4077c20 */ /* 0x000fe20008410000 */
[----:B------:R-:W-:Y:S01]  /*f6c0*/  F2FP.F16.F32.PACK_AB R156, R161, R160 ;  /* 0x000000a0a19c723e */ /* 0x000fe200000000ff */
[----:B0-----:R-:W-:Y:S01]  /*f6d0*/  FADD.FTZ R161, R188, R8 ;  /* 0x00000008bca17221 */ /* 0x001fe20000010000 */
[--C-:B------:R-:W-:Y:S01]  /*f6e0*/  FFMA.FTZ R155, R174, UR48, -R168.reuse ;  /* 0x00000030ae9b7c23 */ /* 0x100fe200080108a8 */
[--C-:B------:R-:W-:Y:S01]  /*f6f0*/  FFMA.FTZ R167, R167, UR48, -R168.reuse ;  /* 0x00000030a7a77c23 */ /* 0x100fe200080108a8 */
[----:B------:R-:W-:Y:S01]  /*f700*/  MUFU.EX2 R169, R169 ;  /* 0x000000a900a97308 */ /* 0x000fe20000000800 */
[----:B---3--:R-:W-:Y:S01]  /*f710*/  FADD.FTZ R8, R220, R161 ;  /* 0x000000a1dc087221 */ /* 0x008fe20000010000 */
[--C-:B------:R-:W-:Y:S01]  /*f720*/  FFMA.FTZ R198, R170, UR48, -R168.reuse ;  /* 0x00000030aac67c23 */ /* 0x100fe200080108a8 */
[----:B------:R-:W-:Y:S01]  /*f730*/  F2FP.F16.F32.PACK_AB R158, R165, R164 ;  /* 0x000000a4a59e723e */ /* 0x000fe200000000ff */
[----:B------:R-:W-:Y:S01]  /*f740*/  FFMA.FTZ R171, R171, UR48, -R168 ;  /* 0x00000030abab7c23 */ /* 0x000fe200080108a8 */
[----:B----4-:R-:W-:Y:S01]  /*f750*/  FADD.FTZ R8, R191, R8 ;  /* 0x00000008bf087221 */ /* 0x010fe20000010000 */
[--C-:B------:R-:W-:Y:S01]  /*f760*/  FFMA.FTZ R175, R175, UR48, -R168.reuse ;  /* 0x00000030afaf7c23 */ /* 0x100fe200080108a8 */
[----:B------:R-:W-:Y:S01]  /*f770*/  FFMA.FTZ R153, R153, UR48, -R168 ;  /* 0x0000003099997c23 */ /* 0x000fe200080108a8 */
[----:B------:R-:W0:Y:S01]  /*f780*/  MUFU.EX2 R7, R7 ;  /* 0x0000000700077308 */ /* 0x000e220000000800 */
[----:B-1----:R-:W-:Y:S01]  /*f790*/  FADD.FTZ R165, R193, R8 ;  /* 0x00000008c1a57221 */ /* 0x002fe20000010000 */
[--C-:B------:R-:W-:Y:S01]  /*f7a0*/  FFMA.FTZ R179, R179, UR48, -R168.reuse ;  /* 0x00000030b3b37c23 */ /* 0x100fe200080108a8 */
[----:B------:R-:W-:Y:S01]  /*f7b0*/  F2FP.F16.F32.PACK_AB R162, R173, R172 ;  /* 0x000000acada2723e */ /* 0x000fe200000000ff */
[--C-:B------:R-:W-:Y:S01]  /*f7c0*/  FFMA.FTZ R182, R182, UR48, -R168.reuse ;  /* 0x00000030b6b67c23 */ /* 0x100fe200080108a8 */
[----:B--2---:R-:W-:Y:S01]  /*f7d0*/  FADD.FTZ R165, R196, R165 ;  /* 0x000000a5c4a57221 */ /* 0x004fe20000010000 */
        /* <DEDUP_REMOVED lines=9> */
[----:B------:R-:W-:Y:S01]  /*f870*/  FFMA.FTZ R194, R194, UR48, -R168 ;  /* 0x00000030c2c27c23 */ /* 0x000fe200080108a8 */
[----:B------:R-:W2:Y:S01]  /*f880*/  MUFU.EX2 R159, R159 ;  /* 0x0000009f009f7308 */ /* 0x000ea20000000800 */
[----:B0-----:R-:W-:Y:S01]  /*f890*/  FFMA.FTZ R180, R7, R3, R222 ;  /* 0x0000000307b47223 */ /* 0x001fe200000100de */
[----:B------:R-:W-:Y:S01]  /*f8a0*/  F2FP.F16.F32.PACK_AB R160, R217, R216 ;  /* 0x000000d8d9a0723e */ /* 0x000fe200000000ff */
[----:B------:R-:W-:Y:S01]  /*f8b0*/  FMUL.FTZ R26, R26, R7 ;  /* 0x000000071a1a7220 */ /* 0x000fe20000410000 */
[----:B------:R-:W-:Y:S01]  /*f8c0*/  F2FP.F16.F32.PACK_AB R164, R177, R195 ;  /* 0x000000c3b1a4723e */ /* 0x000fe200000000ff */
[----:B------:R-:W-:Y:S01]  /*f8d0*/  FADD.FTZ R180, R169, R180 ;  /* 0x000000b4a9b47221 */ /* 0x000fe20000010000 */
[----:B------:R-:W-:Y:S01]  /*f8e0*/  F2FP.F16.F32.PACK_AB R168, R219, R218 ;  /* 0x000000dadba8723e */ /* 0x000fe200000000ff */
[-C--:B------:R-:W-:Y:S01]  /*f8f0*/  FMUL.FTZ R27, R27, R7.reuse ;  /* 0x000000071b1b7220 */ /* 0x080fe20000410000 */
[----:B------:R-:W0:Y:S01]  /*f900*/  MUFU.EX2 R157, R215 ;  /* 0x000000d7009d7308 */ /* 0x000e220000000800 */
[----:B-1----:R-:W-:Y:S01]  /*f910*/  FADD.FTZ R180, R221, R180 ;  /* 0x000000b4ddb47221 */ /* 0x002fe20000010000 */
[----:B------:R-:W-:Y:S01]  /*f920*/  F2FP.F16.F32.PACK_AB R170, R220, R188 ;  /* 0x000000bcdcaa723e */ /* 0x000fe200000000ff */
[----:B------:R-:W-:Y:S01]  /*f930*/  FMUL.FTZ R30, R30, R7 ;  /* 0x000000071e1e7220 */ /* 0x000fe20000410000 */
[----:B------:R-:W-:Y:S01]  /*f940*/  F2FP.F16.F32.PACK_AB R172, R193, R191 ;  /* 0x000000bfc1ac723e */ /* 0x000fe200000000ff */
        /* <DEDUP_REMOVED lines=60> */
[----:B0-----:R-:W-:Y:S01]  /*fd10*/  FADD.FTZ R180, R171, R180 ;  /* 0x000000b4abb47221 */ /* 0x001fe20000010000 */
[----:B-1----:R-:W-:Y:S01]  /*fd20*/  F2FP.F16.F32.PACK_AB R155, R159, R221 ;  /* 0x000000dd9f9b723e */ /* 0x002fe200000000ff */
[----:B------:R-:W-:Y:S01]  /*fd30*/  FMUL.FTZ R118, R118, R7 ;  /* 0x0000000776767220 */ /* 0x000fe20000410000 */
[----:B------:R-:W-:Y:S01]  /*fd40*/  F2FP.F16.F32.PACK_AB R159, R167, R199 ;  /* 0x000000c7a79f723e */ /* 0x000fe200000000ff */
[----:B------:R-:W-:Y:S01]  /*fd50*/  FMUL.FTZ R119, R119, R7 ;  /* 0x0000000777777220 */ /* 0x000fe20000410000 */
[----:B------:R-:W-:Y:S01]  /*fd60*/  F2FP.F16.F32.PACK_AB R161, R171, R161 ;  /* 0x000000a1aba1723e */ /* 0x000fe200000000ff */
[-C--:B------:R-:W-:Y:S01]  /*fd70*/  FMUL.FTZ R122, R122, R7.reuse ;  /* 0x000000077a7a7220 */ /* 0x080fe20000410000 */
[----:B------:R0:W1:Y:S01]  /*fd80*/  MUFU.EX2 R173, R153 ;  /* 0x0000009900ad7308 */ /* 0x0000620000000800 */
[----:B---3--:R-:W-:Y:S01]  /*fd90*/  FADD.FTZ R180, R165, R180 ;  /* 0x000000b4a5b47221 */ /* 0x008fe20000010000 */
[-C--:B------:R-:W-:Y:S01]  /*fda0*/  FMUL.FTZ R123, R123, R7.reuse ;  /* 0x000000077b7b7220 */ /* 0x080fe20000410000 */
[-C--:B------:R-:W-:Y:S01]  /*fdb0*/  FMUL.FTZ R126, R126, R7.reuse ;  /* 0x000000077e7e7220 */ /* 0x080fe20000410000 */
[-C--:B------:R-:W-:Y:S01]  /*fdc0*/  FMUL.FTZ R127, R127, R7.reuse ;  /* 0x000000077f7f7220 */ /* 0x080fe20000410000 */
[-C--:B------:R-:W-:Y:S01]  /*fdd0*/  FMUL.FTZ R130, R130, R7.reuse ;  /* 0x0000000782827220 */ /* 0x080fe20000410000 */
[-C--:B------:R-:W-:Y:S01]  /*fde0*/  FMUL.FTZ R131, R131, R7.reuse ;  /* 0x0000000783837220 */ /* 0x080fe20000410000 */
[----:B------:R-:W-:Y:S01]  /*fdf0*/  FMUL.FTZ R134, R134, R7 ;  /* 0x0000000786867220 */ /* 0x000fe20000410000 */
[----:B------:R-:W3:Y:S01]  /*fe00*/  MUFU.EX2 R179, R179 ;  /* 0x000000b300b37308 */ /* 0x000ee20000000800 */
[C---:B--2---:R-:W-:Y:S01]  /*fe10*/  FADD.FTZ R180, R175.reuse, R180 ;  /* 0x000000b4afb47221 */ /* 0x044fe20000010000 */
[----:B------:R-:W-:Y:S01]  /*fe20*/  F2FP.F16.F32.PACK_AB R163, R175, R165 ;  /* 0x000000a5afa3723e */ /* 0x000fe200000000ff */
[-C--:B------:R-:W-:Y:S01]  /*fe30*/  FMUL.FTZ R135, R135, R7.reuse ;  /* 0x0000000787877220 */ /* 0x080fe20000410000 */
[----:B0-----:R-:W-:Y:S01]  /*fe40*/  F2FP.F16.F32.PACK_AB R153, R169, R222 ;  /* 0x000000dea999723e */ /* 0x001fe200000000ff */
        /* <DEDUP_REMOVED lines=9> */
[----:B------:R-:W-:-:S02]  /*fee0*/  FMUL.FTZ R151, R151, R7 ;  /* 0x0000000797977220 */ /* 0x000fc40000410000 */
[----:B------:R-:W1:Y:S01]  /*fef0*/  MUFU.EX2 R183, R183 ;  /* 0x000000b700b77308 */ /* 0x000e620000000800 */
[C---:B---3--:R-:W-:Y:S01]  /*ff00*/  FADD.FTZ R3, R179.reuse, R180 ;  /* 0x000000b4b3037221 */ /* 0x048fe20000010000 */
        /* <DEDUP_REMOVED lines=9> */
[C---:B0-----:R-:W-:Y:S01]  /*ffa0*/  FADD.FTZ R3, R185.reuse, R6 ;  /* 0x00000006b9037221 */ /* 0x041fe20000010000 */
[----:B------:R-:W-:-:S06]  /*ffb0*/  F2FP.F16.F32.PACK_AB R169, R185, R184 ;  /* 0x000000b8b9a9723e */ /* 0x000fcc00000000ff */
[----:B------:R-:W0:Y:S01]  /*ffc0*/  MUFU.EX2 R189, R189 ;  /* 0x000000bd00bd7308 */ /* 0x000e220000000800 */
[----:B-1----:R-:W-:-:S07]  /*ffd0*/  FADD.FTZ R6, R186, R3 ;  /* 0x00000003ba067221 */ /* 0x002fce0000010000 */
        /* <DEDUP_REMOVED lines=13> */
.L_x_2983:
[----:B------:R0:W1:Y:S01]  /*100b0*/  SYNCS.PHASECHK.TRANS64.TRYWAIT P0, [R20+URZ+0x22850], R21 ;  /* 0x02285015140075a7 */ /* 0x000062000800017f */
[----:B------:R-:W-:Y:S05]  /*100c0*/  @!P6 BRA `(.L_x_2984) ;  /* 0x000000000004e947 */ /* 0x000fea0003800000 */
[----:B------:R-:W-:Y:S01]  /*100d0*/  BPT.TRAP 0x1 ;  /* 0x000000040000795c */ /* 0x000fe20000300000 */
.L_x_2984:
[----:B------:R-:W-:Y:S01]  /*100e0*/  IMAD.MOV.U32 R177, RZ, RZ, 0xc00 ;  /* 0x00000c00ffb17424 */ /* 0x000fe200078e00ff */
[----:B------:R-:W-:Y:S03]  /*100f0*/  BSSY B0, `(.L_x_2985) ;  /* 0x0000005000007945 */ /* 0x000fe60003800000 */
[----:B------:R-:W-:Y:S01]  /*10100*/  IMAD R177, R2, R177, UR49 ;  /* 0x0000003102b17e24 */ /* 0x000fe2000f8e02b1 */
[----:B-1----:R-:W-:Y:S06]  /*10110*/  @P0 BRA `(.L_x_2986) ;  /* 0x0000000000080947 */ /* 0x002fec0003800000 */
[----:B------:R-:W1:Y:S02]  /*10120*/  SYNCS.PHASECHK.TRANS64.TRYWAIT P0, [R20+URZ+0x22850], R21 ;  /* 0x02285015140075a7 */ /* 0x000e64000800017f */
[----:B-1----:R-:W-:Y:S05]  /*10130*/  @!P0 BRA `(.L_x_2987) ;  /* 0x0000012400788947 */ /* 0x002fea0003800000 */
.L_x_2986:
[----:B------:R-:W-:Y:S05]  /*10140*/  BSYNC B0 ;  /* 0x0000000000007941 */ /* 0x000fea0003800000 */
.L_x_2985:
[----:B------:R-:W2:Y:S01]  /*10150*/  S2R R179, SR_TID.X ;  /* 0x0000000000b37919 */ /* 0x000ea20000002100 */
[----:B------:R-:W-:Y:S05]  /*10160*/  WARPSYNC.ALL ;  /* 0x0000000000007948 */ /* 0x000fea0003800000 */
[----:B------:R-:W-:Y:S02]  /*10170*/  IMAD.MOV.U32 R6, RZ, RZ, R177 ;  /* 0x000000ffff067224 */ /* 0x000fe400078e00b1 */
[----:B------:R-:W-:-:S03]  /*10180*/  IMAD.MOV.U32 R7, RZ, RZ, 0x40000040 ;  /* 0x40000040ff077424 */ /* 0x000fc600078e00ff */
[----:B------:R-:W-:Y:S01]  /*10190*/  R2UR UR6, R6 ;  /* 0x00000000060672ca */ /* 0x000fe200000e0000 */
[----:B------:R-:W-:Y:S01]  /*101a0*/  VIADD R6, R177, 0x80 ;  /* 0x00000080b1067836 */ /* 0x000fe20000000000 */
[----:B------:R-:W-:Y:S01]  /*101b0*/  R2UR UR7, R7 ;  /* 0x00000000070772ca */ /* 0x000fe200000e0000 */
[----:B------:R-:W-:Y:S01]  /*101c0*/  IMAD.MOV.U32 R7, RZ, RZ, 0x40000040 ;  /* 0x40000040ff077424 */ /* 0x000fe200078e00ff */
[----:B--2---:R-:W-:-:S05]  /*101d0*/  SHF.R.U32.HI R179, RZ, 0x7, R179 ;  /* 0x00000007ffb37819 */ /* 0x004fca00000116b3 */
[----:B01----:R-:W-:Y:S02]  /*101e0*/  VIADD R21, R179, 0x8 ;  /* 0x00000008b3157836 */ /* 0x003fe40000000000 */
[----:B------:R-:W-:-:S03]  /*101f0*/  IMAD.U32 R179, RZ, RZ, UR51 ;  /* 0x00000033ffb37e24 */ /* 0x000fc6000f8e00ff */
[----:B------:R0:W-:Y:S02]  /*10200*/  BAR.SYNC.DEFER_BLOCKING R21, 0x100 ;  /* 0x000400150000751d */ /* 0x0001e40000010000 */
[----:B------:R-:W-:-:S04]  /*10210*/  ISETP.NE.AND P0, PT, R179, 0x3, PT ;  /* 0x00000003b300780c */ /* 0x000fc80003f05270 */
[----:B------:R-:W-:-:S06]  /*10220*/  WARPGROUP.ARRIVE ;  /* 0x00000000000079c5 */ /* 0x000fcc0000000000 */
        /* <DEDUP_REMOVED lines=17> */
[----:B------:R-:W-:Y:S02]  /*10340*/  R2UR UR6, R6 ;  /* 0x00000000060672ca */ /* 0x000fe400000e0000 */
[----:B------:R-:W-:Y:S01]  /*10350*/  R2UR UR7, R7 ;  /* 0x00000000070772ca */ /* 0x000fe200000e0000 */
[----:B------:R-:W-:Y:S01]  /*10360*/  IMAD.MOV.U32 R7, RZ, RZ, 0x40000040 ;  /* 0x40000040ff077424 */ /* 0x000fe200078e00ff */
[----:B------:R-:W-:Y:S01]  /*10370*/  IADD3 R6, R177, 0x200, RZ ;  /* 0x00000200b1067810 */ /* 0x000fe20007ffe0ff */
[----:B------:R-:W-:Y:S02]  /*10380*/  WARPGROUP.DEPBAR.LE gsb0, 0x0 ;  /* 0x00008000000079c5 */ /* 0x000fe40000010000 */
[----:B------:R-:W-:-:S15]  /*10390*/  WARPGROUP.ARRIVE ;  /* 0x00000000000079c5 */ /* 0x000fde0000000000 */
[----:B------:R-:W-:-:S05]  /*103a0*/  NOP ;  /* 0x0000000000007918 */ /* 0x000fca0000000000 */
        /* <DEDUP_REMOVED lines=18> */
.L_x_2988:
[----:B------:R-:W-:Y:S01]  /*104d0*/  ISETP.GT.AND P0, PT, R0, R223, PT ;  /* 0x000000df0000720c */ /* 0x000fe20003f04270 */
[----:B------:R-:W-:Y:S02]  /*104e0*/  VIADD R20, R20, 0x22860 ;  /* 0x0002286014147836 */ /* 0x000fe40000000000 */
[----:B------:R-:W-:Y:S02]  /*104f0*/  IMAD.U32 R7, RZ, RZ, UR47 ;  /* 0x0000002fff077e24 */ /* 0x000fe4000f8e00ff */
[----:B------:R-:W-:Y:S02]  /*10500*/  VIADD R0, R0, 0xffffffff ;  /* 0xffffffff00007836 */ /* 0x000fe40000000000 */
[----:B------:R-:W-:Y:S01]  /*10510*/  IMAD.MOV.U32 R6, RZ, RZ, R178 ;  /* 0x000000ffff067224 */ /* 0x000fe200078e00b2 */
[----:B------:R-:W-:Y:S01]  /*10520*/  PRMT R20, R7, 0x654, R20 ;  /* 0x0000065407147816 */ /* 0x000fe20000000014 */
[----:B------:R-:W-:-:S03]  /*10530*/  IMAD.MOV.U32 R7, RZ, RZ, R176 ;  /* 0x000000ffff077224 */ /* 0x000fc600078e00b0 */
[----:B------:R0:W-:Y:S01]  /*10540*/  SYNCS.ARRIVE.TRANS64.RED.A1T0 RZ, [R20+URZ], RZ ;  /* 0x000000ff14ff79a7 */ /* 0x0001e2000810043f */
[----:B------:R-:W-:Y:S05]  /*10550*/  @P0 BRA `(.L_x_2989) ;  /* 0xffffffc400f40947 */ /* 0x000fea000383ffff */
[----:B------:R-:W-:Y:S02]  /*10560*/  IMAD.MOV.U32 R7, RZ, RZ, R176 ;  /* 0x000000ffff077224 */ /* 0x000fe400078e00b0 */
[----:B------:R-:W-:-:S07]  /*10570*/  IMAD.MOV.U32 R6, RZ, RZ, R178 ;  /* 0x000000ffff067224 */ /* 0x000fce00078e00b2 */
.L_x_2969:
[----:B0-----:R-:W0:Y:S01]  /*10580*/  LDC R20, c[0x0][0x448] ;  /* 0x00011200ff147b82 */ /* 0x001e220000000800 */
[----:B------:R-:W-:Y:S01]  /*10590*/  LOP3.LUT R22, R22, 0xfff7ffff, RZ, 0xc0, !PT ;  /* 0xfff7ffff16167812 */ /* 0x000fe200078ec0ff */
[----:B------:R-:W-:Y:S01]  /*105a0*/  ULDC UR4, c[0x0][0x9dc] ;  /* 0x0002770000047ab9 */ /* 0x000fe20000000800 */
[----:B------:R-:W-:-:S05]  /*105b0*/  IADD3 R153, R204, 0x1, -R203 ;  /* 0x00000001cc997810 */ /* 0x000fca0007ffe8cb */
[----:B------:R-:W1:Y:S01]  /*105c0*/  LDC R154, c[0x0][0x9e4] ;  /* 0x00027900ff9a7b82 */ /* 0x000e620000000800 */
[----:B0-----:R-:W-:Y:S02]  /*105d0*/  ISETP.NE.AND P0, PT, R20, 0x1, PT ;  /* 0x000000011400780c */ /* 0x001fe40003f05270 */
[----:B------:R-:W-:-:S11]  /*105e0*/  IADD3 R20, R214, 0x7f, RZ ;  /* 0x0000007fd6147810 */ /* 0x000fd60007ffe0ff */
[----:B------:R-:W0:Y:S01]  /*105f0*/  @P0 LDC R21, c[0x0][0x44c] ;  /* 0x00011300ff150b82 */ /* 0x000e220000000800 */
[----:B------:R-:W-:-:S04]  /*10600*/  @P0 LOP3.LUT R22, R22, 0x80000, RZ, 0xfc, !PT ;  /* 0x0008000016160812 */ /* 0x000fc800078efcff */
[----:B------:R-:W-:-:S03]  /*10610*/  LOP3.LUT R22, R22, 0xffefffff, RZ, 0xc0, !PT ;  /* 0xffefffff16167812 */ /* 0x000fc600078ec0ff */
[----:B------:R-:W2:Y:S01]  /*10620*/  @P0 LDC R152, c[0x0][0x450] ;  /* 0x00011400ff980b82 */ /* 0x000ea20000000800 */
[----:B0-----:R-:W-:-:S05]  /*10630*/  @P0 IMAD.HI.U32 R21, R20, R21, RZ ;  /* 0x0000001514150227 */ /* 0x001fca00078e00ff */
[----:B--2---:R-:W-:Y:S02]  /*10640*/  @P0 SHF.R.U32.HI R20, RZ, R152, R21 ;  /* 0x00000098ff140219 */ /* 0x004fe40000011615 */
[----:B-1----:R-:W-:-:S03]  /*10650*/  ISETP.GE.AND P0, PT, R154, 0x1, PT ;  /* 0x000000019a00780c */ /* 0x002fc60003f06270 */
[----:B------:R-:W-:-:S04]  /*10660*/  IMAD.IADD R20, R153, 0x1, R20 ;  /* 0x0000000199147824 */ /* 0x000fc800078e0214 */
[----:B------:R-:W-:-:S06]  /*10670*/  VIADD R152, R20, -UR4 ;  /* 0x8000000414987c36 */ /* 0x000fcc0008000000 */
[----:B------:R-:W-:Y:S01]  /*10680*/  @P0 LOP3.LUT R22, R22, 0x100000, RZ, 0xfc, !PT ;  /* 0x0010000016160812 */ /* 0x000fe200078efcff */
[----:B------:R-:W-:Y:S06]  /*10690*/  @!P0 BRA `(.L_x_2990) ;  /* 0x0000000000488947 */ /* 0x000fec0003800000 */
[----:B------:R-:W-:Y:S01]  /*106a0*/  IMAD.MOV.U32 R153, RZ, RZ, R20 ;  /* 0x000000ffff997224 */ /* 0x000fe200078e0014 */
[----:B------:R-:W-:Y:S04]  /*106b0*/  BSSY B0, `(.L_x_2991) ;  /* 0x000000e000007945 */ /* 0x000fe80003800000 */
        /* <DEDUP_REMOVED lines=9> */
.L_x_2992:
[----:B------:R-:W-:-:S13]  /*10750*/  ISETP.NE.AND P0, PT, R154, 0x1, PT ;  /* 0x000000019a00780c */ /* 0x000fda0003f05270 */
[----:B------:R-:W0:Y:S02]  /*10760*/  @P0 LDC.64 R20, c[0x0][0x9e8] ;  /* 0x00027a00ff140b82 */ /* 0x000e240000000a00 */
[----:B0-----:R-:W-:-:S05]  /*10770*/  @P0 IMAD.HI.U32 R20, R153, R20, RZ ;  /* 0x0000001499140227 */ /* 0x001fca00078e00ff */
[----:B------:R-:W-:-:S07]  /*10780*/  @P0 SHF.R.U32.HI R153, RZ, R21, R20 ;  /* 0x00000015ff990219 */ /* 0x000fce0000011614 */
.L_x_2993:
[----:B------:R-:W-:Y:S05]  /*10790*/  BSYNC B0 ;  /* 0x0000000000007941 */ /* 0x000fea0003800000 */
.L_x_2991:
[----:B------:R-:W-:-:S05]  /*107a0*/  IMAD R153, R153, R154, RZ ;  /* 0x0000009a99997224 */ /* 0x000fca00078e02ff */
[----:B------:R-:W-:-:S07]  /*107b0*/  VIMNMX R152, R152, R153, !PT ;  /* 0x0000009998987248 */ /* 0x000fce0007fe0100 */
.L_x_2990:
[----:B------:R-:W2:Y:S01]  /*107c0*/  LDL R20, [R1+0x4] ;  /* 0x0000040001147983 */ /* 0x000ea20000100800 */
[----:B------:R-:W-:-:S04]  /*107d0*/  VIADD R152, R152, 0x5f ;  /* 0x0000005f98987836 */ /* 0x000fc80000000000 */
[----:B------:R-:W-:-:S05]  /*107e0*/  IMAD.HI R152, R152, 0x2aaaaaab, RZ ;  /* 0x2aaaaaab98987827 */ /* 0x000fca00078e02ff */
[----:B------:R-:W-:-:S04]  /*107f0*/  SHF.R.U32.HI R21, RZ, 0x1f, R152 ;  /* 0x0000001fff157819 */ /* 0x000fc80000011698 */
[----:B------:R-:W-:-:S04]  /*10800*/  LEA.HI.SX32 R21, R152, R21, 0x1c ;  /* 0x0000001598157211 */ /* 0x000fc800078fe2ff */
[----:B--2---:R-:W-:-:S04]  /*10810*/  VIMNMX R228, R20, R21, !PT ;  /* 0x0000001514e47248 */ /* 0x004fc80007fe0100 */
[----:B------:R-:W-:-:S13]  /*10820*/  ISETP.GE.AND P0, PT, R0, R228, PT ;  /* 0x000000e40000720c */ /* 0x000fda0003f06270 */
[----:B------:R-:W-:Y:S05]  /*10830*/  @!P0 BRA `(.L_x_2994) ;  /* 0x0000002400708947 */ /* 0x000fea0003800000 */
[----:B------:R-:W-:Y:S02]  /*10840*/  IMAD.MOV.U32 R215, RZ, RZ, R7 ;  /* 0x000000ffffd77224 */ /* 0x000fe400078e0007 */
[----:B------:R-:W-:Y:S02]  /*10850*/  IMAD.MOV.U32 R216, RZ, RZ, R6 ;  /* 0x000000ffffd87224 */ /* 0x000fe400078e0006 */
[----:B------:R-:W-:-:S07]  /*10860*/  IMAD.MOV.U32 R21, RZ, RZ, R0 ;  /* 0x000000ffff157224 */ /* 0x000fce00078e0000 */
.L_x_3006:
[----:B0-----:R-:W-:Y:S01]  /*10870*/  IMAD.U32 R0, RZ, RZ, UR51 ;  /* 0x00000033ff007e24 */ /* 0x001fe2000f8e00ff */
[----:B------:R-:W-:Y:S05]  /*10880*/  YIELD ;  /* 0x0000000000007946 */ /* 0x000fea0003800000 */
[----:B------:R-:W-:Y:S01]  /*10890*/  ISETP.NE.AND P2, PT, R0, 0x3, PT ;  /* 0x000000030000780c */ /* 0x000fe20003f45270 */
[----:B------:R-:W-:Y:S02]  /*108a0*/  VIADD R2, R2, 0x1 ;  /* 0x0000000102027836 */ /* 0x000fe40000000000 */
[----:B------:R-:W-:Y:S02]  /*108b0*/  IMAD.MOV.U32 R7, RZ, RZ, R21 ;  /* 0x000000ffff077224 */ /* 0x000fe400078e0015 */
[----:B------:R-:W-:Y:S01]  /*108c0*/  VIADD R21, R21, 0xffffffff ;  /* 0xffffffff15157836 */ /* 0x000fe20000000000 */
[----:B------:R-:W-:-:S02]  /*108d0*/  ISETP.NE.AND P1, PT, R2, 0x2, PT ;  /* 0x000000020200780c */ /* 0x000fc40003f25270 */
[----:B------:R-:W-:Y:S02]  /*108e0*/  ISETP.GT.AND P0, PT, R7, R228, PT ;  /* 0x000000e40700720c */ /* 0x000fe40003f04270 */
[----:B--2---:R-:W-:Y:S02]  /*108f0*/  SEL R9, RZ, 0x1, P1 ;  /* 0x00000001ff097807 */ /* 0x004fe40000800000 */
[----:B------:R-:W-:Y:S02]  /*10900*/  SEL R2, R2, RZ, P1 ;  /* 0x000000ff02027207 */ /* 0x000fe40000800000 */
[----:B------:R-:W-:Y:S01]  /*10910*/  LOP3.LUT R202, R202, R9, RZ, 0x3c, !PT ;  /* 0x00000009caca7212 */ /* 0x000fe200078e3cff */
[----:B------:R-:W-:Y:S06]  /*10920*/  @!P2 BRA `(.L_x_2995) ;  /* 0x000000000004a947 */ /* 0x000fec0003800000 */
[----:B------:R-:W-:Y:S01]  /*10930*/  BPT.TRAP 0x1 ;  /* 0x000000040000795c */ /* 0x000fe20000300000 */
.L_x_2995:
[----:B------:R-:W-:Y:S02]  /*10940*/  LEA R0, R2, R23, 0x3 ;  /* 0x0000001702007211 */ /* 0x000fe400078e18ff */
[----:B------:R-:W-:-:S04]  /*10950*/  SHF.L.U32 R20, R202, 0x1f, RZ ;  /* 0x0000001fca147819 */ /* 0x000fc800000006ff */
[----:B------:R0:W1:Y:S01]  /*10960*/  SYNCS.PHASECHK.TRANS64.TRYWAIT P1, [R0+URZ+0x22830], R20 ;  /* 0x02283014000075a7 */ /* 0x000062000802017f */
[----:B------:R-:W-:Y:S05]  /*10970*/  @!P2 BRA `(.L_x_2996) ;  /* 0x000000000004a947 */ /* 0x000fea0003800000 */
[----:B------:R-:W-:Y:S01]  /*10980*/  BPT.TRAP 0x1 ;  /* 0x000000040000795c */ /* 0x000fe20000300000 */
.L_x_2996:
[----:B------:R-:W-:Y:S02]  /*10990*/  IMAD R154, R2, 0x300, R227 ;  /* 0x00000300029a7824 */ /* 0x000fe400078e02e3 */
[----:B------:R-:W-:Y:S01]  /*109a0*/  IMAD.MOV.U32 R155, RZ, RZ, 0x40000040 ;  /* 0x40000040ff9b7424 */ /* 0x000fe200078e00ff */
[----:B-1----:R-:W-:Y:S06]  /*109b0*/  @P1 BRA `(.L_x_2997) ;  /* 0x0000000000081947 */ /* 0x002fec0003800000 */
[----:B------:R-:W1:Y:S02]  /*109c0*/  SYNCS.PHASECHK.TRANS64.TRYWAIT P1, [R0+URZ+0x22830], R20 ;  /* 0x02283014000075a7 */ /* 0x000e64000802017f */
[----:B-1----:R-:W-:Y:S05]  /*109d0*/  @!P1 BRA `(.L_x_2998) ;  /* 0x0000011c00649947 */ /* 0x002fea0003800000 */
.L_x_2997:
        /* <DEDUP_REMOVED lines=17> */
[----:B------:R-:W-:Y:S01]  /*10af0*/  WARPGROUP.ARRIVE ;  /* 0x00000000000079c5 */ /* 0x000fe20000000000 */
[----:B------:R-:W-:-:S02]  /*10b00*/  R2UR UR8, R14 ;  /* 0x000000000e0872ca */ /* 0x000fc400000e0000 */
[----:B------:R-:W-:Y:S02]  /*10b10*/  R2UR UR9, R15 ;  /* 0x000000000f0972ca */ /* 0x000fe400000e0000 */
[----:B------:R-:W-:Y:S01]  /*10b20*/  R2UR UR14, R6 ;  /* 0x00000000060e72ca */ /* 0x000fe200000e0000 */
[----:B------:R-:W-:Y:S01]  /*10b30*/  HGMMA.64x96x16.F32 R152, gdesc[UR4], RZ, !UPT, gsb0 ;  /* 0x01600000049879f0 */ /* 0x000fe2000c0008ff */
[----:B------:R-:W-:Y:S02]  /*10b40*/  R2UR UR15, R7 ;  /* 0x00000000070f72ca */ /* 0x000fe400000e0000 */
[----:B------:R-:W-:Y:S02]  /*10b50*/  R2UR UR12, R12 ;  /* 0x000000000c0c72ca */ /* 0x000fe400000e0000 */
        /* <DEDUP_REMOVED lines=19> */
.L_x_2999:
        /* <DEDUP_REMOVED lines=35> */
[----:B------:R-:W-:Y:S01]  /*10ec0*/  UMOV UR48, UR43 ;  /* 0x0000002b00307c82 */ /* 0x000fe20008000000 */
        /* <DEDUP_REMOVED lines=52> */
[----:B-----5:R-:W-:-:S05]  /*11210*/  FMNMX.FTZ R6, R193, R6, !PT ;  /* 0x00000006c1067209 */ /* 0x020fca0007810000 */
[----:B------:R-:W5:Y:S02]  /*11220*/  SHFL.BFLY PT, R196, R6, 0x2, 0x1f ;  /* 0x0c401f0006c47f89 */ /* 0x000f6400000e0000 */
[----:B------:R-:W0:Y:S01]  /*11230*/  MUFU.TANH R221, R221 ;  /* 0x000000dd00dd7308 */ /* 0x000e220000002400 */
[----:B---3--:R-:W-:-:S07]  /*11240*/  FMNMX.FTZ R162, R219, R215, !PT ;  /* 0x000000d7dba27209 */ /* 0x008fce0007810000 */
[----:B------:R-:W3:Y:S01]  /*11250*/  MUFU.TANH R226, R226 ;  /* 0x000000e200e27308 */ /* 0x000ee20000002400 */
[----:B----4-:R-:W-:-:S07]  /*11260*/  FMNMX.FTZ R162, R220, R162, !PT ;  /* 0x000000a2dca27209 */ /* 0x010fce0007810000 */
[----:B------:R-:W4:Y:S01]  /*11270*/  MUFU.TANH R225, R225 ;  /* 0x000000e100e17308 */ /* 0x000f220000002400 */
[----:B0-----:R-:W-:Y:S02]  /*11280*/  FMNMX.FTZ R163, R221, R162, !PT ;  /* 0x000000a2dda37209 */ /* 0x001fe40007810000 */
[----:B-----5:R-:W-:Y:S01]  /*11290*/  FMNMX.FTZ R6, R6, R196, !PT ;  /* 0x000000c406067209 */ /* 0x020fe20007810000 */
[----:B------:R-:W-:-:S04]  /*112a0*/  FMUL.FTZ R196, R171, UR40 ;  /* 0x00000028abc47c20 */ /* 0x000fc80008410000 */
[----:B------:R-:W0:Y:S01]  /*112b0*/  MUFU.TANH R224, R224 ;  /* 0x000000e000e07308 */ /* 0x000e220000002400 */
[----:B---3--:R-:W-:Y:S01]  /*112c0*/  FMNMX.FTZ R163, R226, R163, !PT ;  /* 0x000000a3e2a37209 */ /* 0x008fe20007810000 */
[----:B------:R-:W-:Y:S01]  /*112d0*/  FMUL.FTZ R171, R198, UR40 ;  /* 0x00000028c6ab7c20 */ /* 0x000fe20008410000 */
[----:B------:R-:W3:Y:S05]  /*112e0*/  SHFL.BFLY PT, R154, R6, 0x1, 0x1f ;  /* 0x0c201f00069a7f89 */ /* 0x000eea00000e0000 */
[----:B------:R-:W5:Y:S01]  /*112f0*/  MUFU.TANH R223, R223 ;  /* 0x000000df00df7308 */ /* 0x000f620000002400 */
[----:B----4-:R-:W-:-:S07]  /*11300*/  FMNMX.FTZ R166, R225, R163, !PT ;  /* 0x000000a3e1a67209 */ /* 0x010fce0007810000 */
[----:B------:R-:W4:Y:S01]  /*11310*/  MUFU.TANH R222, R222 ;  /* 0x000000de00de7308 */ /* 0x000f220000002400 */
[----:B0-----:R-:W-:-:S07]  /*11320*/  FMNMX.FTZ R166, R224, R166, !PT ;  /* 0x000000a6e0a67209 */ /* 0x001fce0007810000 */
[----:B------:R-:W0:Y:S01]  /*11330*/  MUFU.TANH R218, R218 ;  /* 0x000000da00da7308 */ /* 0x000e220000002400 */
[----:B-----5:R-:W-:Y:S02]  /*11340*/  FMNMX.FTZ R166, R223, R166, !PT ;  /* 0x000000a6dfa67209 */ /* 0x020fe40007810000 */
[----:B---3--:R-:W-:-:S05]  /*11350*/  FMNMX.FTZ R6, R6, R154, !PT ;  /* 0x0000009a06067209 */ /* 0x008fca0007810000 */
[C---:B------:R-:W-:Y:S01]  /*11360*/  FADD.FTZ R159, -R6.reuse, R216 ;  /* 0x000000d8069f7221 */ /* 0x040fe20000010100 */
[----:B------:R-:W-:Y:S01]  /*11370*/  FMUL.FTZ R154, R6, UR48 ;  /* 0x00000030069a7c20 */ /* 0x000fe20008410000 */
[----:B------:R-:W-:Y:S01]  /*11380*/  MUFU.TANH R196, R196 ;  /* 0x000000c400c47308 */ /* 0x000fe20000002400 */
[----:B----4-:R-:W-:Y:S01]  /*11390*/  FMNMX.FTZ R166, R222, R166, !PT ;  /* 0x000000a6dea67209 */ /* 0x010fe20007810000 */
[----:B------:R-:W-:Y:S01]  /*113a0*/  FMUL.FTZ R159, R159, UR48 ;  /* 0x000000309f9f7c20 */ /* 0x000fe20008410000 */
[--C-:B------:R-:W-:Y:S01]  /*113b0*/  FFMA.FTZ R217, R217, UR48, -R154.reuse ;  /* 0x00000030d9d97c23 */ /* 0x100fe2000801089a */
[--C-:B------:R-:W-:Y:S01]  /*113c0*/  FFMA.FTZ R158, R7, UR48, -R154.reuse ;  /* 0x00000030079e7c23 */ /* 0x100fe2000801089a */
[--C-:B------:R-:W-:Y:S01]  /*113d0*/  FFMA.FTZ R155, R152, UR48, -R154.reuse ;  /* 0x00000030989b7c23 */ /* 0x100fe2000801089a */
[--C-:B------:R-:W-:Y:S01]  /*113e0*/  FFMA.FTZ R7, R176, UR48, -R154.reuse ;  /* 0x00000030b0077c23 */ /* 0x100fe2000801089a */
[--C-:B------:R-:W-:Y:S01]  /*113f0*/  FFMA.FTZ R153, R153, UR48, -R154.reuse ;  /* 0x0000003099997c23 */ /* 0x100fe2000801089a */
[----:B------:R-:W3:Y:S01]  /*11400*/  MUFU.EX2 R176, R159 ;  /* 0x0000009f00b07308 */ /* 0x000ee20000000800 */
[--C-:B------:R-:W-:Y:S01]  /*11410*/  FFMA.FTZ R156, R156, UR48, -R154.reuse ;  /* 0x000000309c9c7c23 */ /* 0x100fe2000801089a */
[--C-:B------:R-:W-:Y:S01]  /*11420*/  FFMA.FTZ R157, R157, UR48, -R154.reuse ;  /* 0x000000309d9d7c23 */ /* 0x100fe2000801089a */
[--C-:B------:R-:W-:Y:S01]  /*11430*/  FFMA.FTZ R160, R160, UR48, -R154.reuse ;  /* 0x00000030a0a07c23 */ /* 0x100fe2000801089a */
[--C-:B------:R-:W-:Y:S01]  /*11440*/  FFMA.FTZ R161, R161, UR48, -R154.reuse ;  /* 0x00000030a1a17c23 */ /* 0x100fe2000801089a */
[--C-:B------:R-:W-:Y:S01]  /*11450*/  FFMA.FTZ R164, R164, UR48, -R154.reuse ;  /* 0x00000030a4a47c23 */ /* 0x100fe2000801089a */
[--C-:B------:R-:W-:Y:S01]  /*11460*/  FFMA.FTZ R165, R165, UR48, -R154.reuse ;  /* 0x00000030a5a57c23 */ /* 0x100fe2000801089a */
[--C-:B------:R-:W-:Y:S01]  /*11470*/  FFMA.FTZ R168, R168, UR48, -R154.reuse ;  /* 0x00000030a8a87c23 */ /* 0x100fe2000801089a */
[----:B------:R-:W4:Y:S01]  /*11480*/  MUFU.EX2 R152, R217 ;  /* 0x000000d900987308 */ /* 0x000f220000000800 */
[--C-:B------:R-:W-:Y:S01]  /*11490*/  FFMA.FTZ R169, R169, UR48, -R154.reuse ;  /* 0x00000030a9a97c23 */ /* 0x100fe2000801089a */
[--C-:B------:R-:W-:Y:S01]  /*114a0*/  FFMA.FTZ R172, R172, UR48, -R154.reuse ;  /* 0x00000030acac7c23 */ /* 0x100fe2000801089a */
[--C-:B------:R-:W-:Y:S01]  /*114b0*/  FFMA.FTZ R173, R173, UR48, -R154.reuse ;  /* 0x00000030adad7c23 */ /* 0x100fe2000801089a */
[--C-:B------:R-:W-:Y:S01]  /*114c0*/  FFMA.FTZ R177, R177, UR48, -R154.reuse ;  /* 0x00000030b1b17c23 */ /* 0x100fe2000801089a */
[--C-:B------:R-:W-:Y:S01]  /*114d0*/  FFMA.FTZ R180, R180, UR48, -R154.reuse ;  /* 0x00000030b4b47c23 */ /* 0x100fe2000801089a */
[--C-:B------:R-:W-:Y:S01]  /*114e0*/  FFMA.FTZ R181, R181, UR48, -R154.reuse ;  /* 0x00000030b5b57c23 */ /* 0x100fe2000801089a */
[--C-:B------:R-:W-:Y:S01]  /*114f0*/  FFMA.FTZ R184, R184, UR48, -R154.reuse ;  /* 0x00000030b8b87c23 */ /* 0x100fe2000801089a */
[----:B------:R-:W5:Y:S01]  /*11500*/  MUFU.EX2 R158, R158 ;  /* 0x0000009e009e7308 */ /* 0x000f620000000800 */
[--C-:B------:R-:W-:Y:S01]  /*11510*/  FFMA.FTZ R185, R185, UR48, -R154.reuse ;  /* 0x00000030b9b97c23 */ /* 0x100fe2000801089a */
[--C-:B------:R-:W-:Y:S01]  /*11520*/  FFMA.FTZ R188, R188, UR48, -R154.reuse ;  /* 0x00000030bcbc7c23 */ /* 0x100fe2000801089a */
[--C-:B------:R-:W-:Y:S01]  /*11530*/  FFMA.FTZ R189, R189, UR48, -R154.reuse ;  /* 0x00000030bdbd7c23 */ /* 0x100fe2000801089a */
[--C-:B------:R-:W-:Y:S01]  /*11540*/  FFMA.FTZ R192, R192, UR48, -R154.reuse ;  /* 0x00000030c0c07c23 */ /* 0x100fe2000801089a */
[----:B------:R-:W-:Y:S01]  /*11550*/  FFMA.FTZ R193, R193, UR48, -R154 ;  /* 0x00000030c1c17c23 */ /* 0x000fe2000801089a */
[----:B0-----:R-:W-:Y:S01]  /*11560*/  FMNMX.FTZ R166, R218, R166, !PT ;  /* 0x000000a6daa67209 */ /* 0x001fe20007810000 */
[----:B---3--:R-:W-:Y:S01]  /*11570*/  FMUL.FTZ R24, R24, R176 ;  /* 0x000000b018187220 */ /* 0x008fe20000410000 */
[----:B------:R0:W3:Y:S01]  /*11580*/  MUFU.EX2 R154, R155 ;  /* 0x0000009b009a7308 */ /* 0x0000e20000000800 */
[----:B----4-:R-:W-:Y:S01]  /*11590*/  FFMA.FTZ R8, R176, R8, R152 ;  /* 0x00000008b0087223 */ /* 0x010fe20000010098 */
[----:B------:R-:W-:Y:S01]  /*115a0*/  FMNMX.FTZ R166, R196, R166, !PT ;  /* 0x000000a6c4a67209 */ /* 0x000fe20007810000 */
[-C--:B------:R-:W-:Y:S01]  /*115b0*/  FMUL.FTZ R25, R25, R176.reuse ;  /* 0x000000b019197220 */ /* 0x080fe20000410000 */
[-C--:B------:R-:W-:Y:S01]  /*115c0*/  FMUL.FTZ R28, R28, R176.reuse ;  /* 0x000000b01c1c7220 */ /* 0x080fe20000410000 */
[-C--:B------:R-:W-:Y:S01]  /*115d0*/  FMUL.FTZ R29, R29, R176.reuse ;  /* 0x000000b01d1d7220 */ /* 0x080fe20000410000 */
[-C--:B------:R-:W-:Y:S01]  /*115e0*/  FMUL.FTZ R32, R32, R176.reuse ;  /* 0x000000b020207220 */ /* 0x080fe20000410000 */
[----:B------:R-:W-:Y:S01]  /*115f0*/  FMUL.FTZ R33, R33, R176 ;  /* 0x000000b021217220 */ /* 0x000fe20000410000 */
[----:B------:R4:W1:Y:S01]  /*11600*/  MUFU.EX2 R159, R153 ;  /* 0x00000099009f7308 */ /* 0x0008620000000800 */
[----:B-----5:R-:W-:Y:S01]  /*11610*/  FADD.FTZ R8, R158, R8 ;  /* 0x000000089e087221 */ /* 0x020fe20000010000 */
[----:B0-----:R-:W-:Y:S01]  /*11620*/  FMUL.FTZ R155, R178, UR40 ;  /* 0x00000028b29b7c20 */ /* 0x001fe20008410000 */
[----:B------:R-:W-:Y:S01]  /*11630*/  F2FP.F16.F32.PACK_AB R152, R158, R152 ;  /* 0x000000989e98723e */ /* 0x000fe200000000ff */
[----:B------:R-:W-:Y:S01]  /*11640*/  FMUL.FTZ R158, R179, UR40 ;  /* 0x00000028b39e7c20 */ /* 0x000fe20008410000 */
[-C--:B------:R-:W-:Y:S01]  /*11650*/  FMUL.FTZ R36, R36, R176.reuse ;  /* 0x000000b024247220 */ /* 0x080fe20000410000 */
[-C--:B------:R-:W-:Y:S01]  /*11660*/  FMUL.FTZ R37, R37, R176.reuse ;  /* 0x000000b025257220 */ /* 0x080fe20000410000 */
[-C--:B------:R-:W-:Y:S01]  /*11670*/  FMUL.FTZ R40, R40, R176.reuse ;  /* 0x000000b028287220 */ /* 0x080fe20000410000 */
[----:B------:R-:W0:Y:S01]  /*11680*/  MUFU.TANH R197, R197 ;  /* 0x000000c500c57308 */ /* 0x000e220000002400 */
[----:B----4-:R-:W-:Y:S01]  /*11690*/  FMUL.FTZ R153, R175, UR40 ;  /* 0x00000028af997c20 */ /* 0x010fe20008410000 */
[----:B---3--:R-:W-:Y:S01]  /*116a0*/  FADD.FTZ R8, R154, R8 ;  /* 0x000000089a087221 */ /* 0x008fe20000010000 */
[----:B------:R-:W-:Y:S01]  /*116b0*/  FMUL.FTZ R175, R194, UR40 ;  /* 0x00000028c2af7c20 */ /* 0x000fe20008410000 */
[-C--:B------:R-:W-:Y:S01]  /*116c0*/  FMUL.FTZ R41, R41, R176.reuse ;  /* 0x000000b029297220 */ /* 0x080fe20000410000 */
[-C--:B------:R-:W-:Y:S01]  /*116d0*/  FMUL.FTZ R44, R44, R176.reuse ;  /* 0x000000b02c2c7220 */ /* 0x080fe20000410000 */
[-C--:B------:R-:W-:Y:S01]  /*116e0*/  FMUL.FTZ R45, R45, R176.reuse ;  /* 0x000000b02d2d7220 */ /* 0x080fe20000410000 */
[----:B------:R-:W-:Y:S01]  /*116f0*/  FMUL.FTZ R48, R48, R176 ;  /* 0x000000b030307220 */ /* 0x000fe20000410000 */
[----:B------:R-:W3:Y:S01]  /*11700*/  MUFU.TANH R153, R153 ;  /* 0x0000009900997308 */ /* 0x000ee20000002400 */
[C---:B-1----:R-:W-:Y:S01]  /*11710*/  FADD.FTZ R8, R159.reuse, R8 ;  /* 0x000000089f087221 */ /* 0x042fe20000010000 */
[----:B------:R-:W-:Y:S01]  /*11720*/  F2FP.F16.F32.PACK_AB R154, R159, R154 ;  /* 0x0000009a9f9a723e */ /* 0x000fe200000000ff */
[----:B------:R-:W-:Y:S01]  /*11730*/  FMUL.FTZ R159, R182, UR40 ;  /* 0x00000028b69f7c20 */ /* 0x000fe20008410000 */
[----:B------:R-:W-:Y:S01]  /*11740*/  FMUL.FTZ R182, R191, UR40 ;  /* 0x00000028bfb67c20 */ /* 0x000fe20008410000 */
[-C--:B------:R-:W-:Y:S01]  /*11750*/  FMUL.FTZ R49, R49, R176.reuse ;  /* 0x000000b031317220 */ /* 0x080fe20000410000 */
[-C--:B------:R-:W-:Y:S01]  /*11760*/  FMUL.FTZ R52, R52, R176.reuse ;  /* 0x000000b034347220 */ /* 0x080fe20000410000 */
[----:B------:R-:W-:Y:S01]  /*11770*/  FMUL.FTZ R53, R53, R176 ;  /* 0x000000b035357220 */ /* 0x000fe20000410000 */
[----:B------:R-:W1:Y:S01]  /*11780*/  MUFU.TANH R155, R155 ;  /* 0x0000009b009b7308 */ /* 0x000e620000002400 */
        /* <DEDUP_REMOVED lines=8> */
[----:B---3--:R-:W-:Y:S01]  /*11810*/  FMNMX.FTZ R166, R153, R166, !PT ;  /* 0x000000a699a67209 */ /* 0x008fe20007810000 */
[-C--:B------:R-:W-:Y:S01]  /*11820*/  FMUL.FTZ R68, R68, R176.reuse ;  /* 0x000000b044447220 */ /* 0x080fe20000410000 */
[-C--:B------:R-:W-:Y:S01]  /*11830*/  FMUL.FTZ R69, R69, R176.reuse ;  /* 0x000000b045457220 */ /* 0x080fe20000410000 */
[-C--:B------:R-:W-:Y:S01]  /*11840*/  FMUL.FTZ R72, R72, R176.reuse ;  /* 0x000000b048487220 */ /* 0x080fe20000410000 */
[-C--:B------:R-:W-:Y:S01]  /*11850*/  FMUL.FTZ R73, R73, R176.reuse ;  /* 0x000000b049497220 */ /* 0x080fe20000410000 */
[-C--:B------:R-:W-:Y:S01]  /*11860*/  FMUL.FTZ R76, R76, R176.reuse ;  /* 0x000000b04c4c7220 */ /* 0x080fe20000410000 */
[----:B------:R-:W-:Y:S01]  /*11870*/  FMUL.FTZ R77, R77, R176 ;  /* 0x000000b04d4d7220 */ /* 0x000fe20000410000 */
[----:B------:R-:W3:Y:S01]  /*11880*/  MUFU.TANH R159, R159 ;  /* 0x0000009f009f7308 */ /* 0x000ee20000002400 */
[----:B-1----:R-:W-:Y:S01]  /*11890*/  FMNMX.FTZ R166, R155, R166, !PT ;  /* 0x000000a69ba67209 */ /* 0x002fe20007810000 */
[-C--:B------:R-:W-:Y:S01]  /*118a0*/  FMUL.FTZ R80, R80, R176.reuse ;  /* 0x000000b050507220 */ /* 0x080fe20000410000 */
[-C--:B------:R-:W-:Y:S01]  /*118b0*/  FMUL.FTZ R81, R81, R176.reuse ;  /* 0x000000b051517220 */ /* 0x080fe20000410000 */
[-C--:B------:R-:W-:Y:S01]  /*118c0*/  FMUL.FTZ R84, R84, R176.reuse ;  /* 0x000000b054547220 */ /* 0x080fe20000410000 */
[-C--:B------:R-:W-:Y:S01]  /*118d0*/  FMUL.FTZ R85, R85, R176.reuse ;  /* 0x000000b055557220 */ /* 0x080fe20000410000 */
[-C--:B------:R-:W-:Y:S01]  /*118e0*/  FMUL.FTZ R88, R88, R176.reuse ;  /* 0x000000b058587220 */ /* 0x080fe20000410000 */
[----:B------:R-:W-:Y:S01]  /*118f0*/  FMUL.FTZ R89, R89, R176 ;  /* 0x000000b059597220 */ /* 0x000fe20000410000 */
[----:B------:R1:W4:Y:S01]  /*11900*/  MUFU.TANH R162, R183 ;  /* 0x000000b700a27308 */ /* 0x0003220000002400 */
[----:B0-----:R-:W-:Y:S01]  /*11910*/  FMNMX.FTZ R166, R158, R166, !PT ;  /* 0x000000a69ea67209 */ /* 0x001fe20007810000 */
[-C--:B------:R-:W-:Y:S01]  /*11920*/  FMUL.FTZ R92, R92, R176.reuse ;  /* 0x000000b05c5c7220 */ /* 0x080fe20000410000 */
[-C--:B------:R-:W-:Y:S01]  /*11930*/  FMUL.FTZ R93, R93, R176.reuse ;  /* 0x000000b05d5d7220 */ /* 0x080fe20000410000 */
[-C--:B------:R-:W-:Y:S01]  /*11940*/  FMUL.FTZ R96, R96, R176.reuse ;  /* 0x000000b060607220 */ /* 0x080fe20000410000 */
[-C--:B------:R-:W-:Y:S01]  /*11950*/  FMUL.FTZ R97, R97, R176.reuse ;  /* 0x000000b061617220 */ /* 0x080fe20000410000 */
[-C--:B------:R-:W-:Y:S01]  /*11960*/  FMUL.FTZ R100, R100, R176.reuse ;  /* 0x000000b064647220 */ /* 0x080fe20000410000 */
[----:B------:R-:W-:Y:S01]  /*11970*/  FMUL.FTZ R101, R101, R176 ;  /* 0x000000b065657220 */ /* 0x000fe20000410000 */
[----:B------:R0:W5:Y:S01]  /*11980*/  MUFU.TANH R163, R186 ;  /* 0x000000ba00a37308 */ /* 0x0001620000002400 */
[----:B-1----:R-:W-:Y:S01]  /*11990*/  FMUL.FTZ R183, R190, UR40 ;  /* 0x00000028beb77c20 */ /* 0x002fe20008410000 */
[----:B---3--:R-:W-:Y:S01]  /*119a0*/  FMNMX.FTZ R167, R159, R166, !PT ;  /* 0x000000a69fa77209 */ /* 0x008fe20007810000 */
[-C--:B------:R-:W-:Y:S01]  /*119b0*/  FMUL.FTZ R104, R104, R176.reuse ;  /* 0x000000b068687220 */ /* 0x080fe20000410000 */
[-C--:B------:R-:W-:Y:S01]  /*119c0*/  FMUL.FTZ R105, R105, R176.reuse ;  /* 0x000000b069697220 */ /* 0x080fe20000410000 */
[-C--:B------:R-:W-:Y:S01]  /*119d0*/  FMUL.FTZ R108, R108, R176.reuse ;  /* 0x000000b06c6c7220 */ /* 0x080fe20000410000 */
[-C--:B------:R-:W-:Y:S01]  /*119e0*/  FMUL.FTZ R109, R109, R176.reuse ;  /* 0x000000b06d6d7220 */ /* 0x080fe20000410000 */
[-C--:B------:R-:W-:Y:S01]  /*119f0*/  FMUL.FTZ R112, R112, R176.reuse ;  /* 0x000000b070707220 */ /* 0x080fe20000410000 */
[----:B------:R-:W-:Y:S01]  /*11a00*/  MUFU.TANH R183, R183 ;  /* 0x000000b700b77308 */ /* 0x000fe20000002400 */
[----:B0-----:R-:W-:Y:S01]  /*11a10*/  FMUL.FTZ R186, R187, UR40 ;  /* 0x00000028bbba7c20 */ /* 0x001fe20008410000 */
[----:B----4-:R-:W-:Y:S01]  /*11a20*/  FMNMX.FTZ R167, R162, R167, !PT ;  /* 0x000000a7a2a77209 */ /* 0x010fe20007810000 */
[-C--:B------:R-:W-:Y:S01]  /*11a30*/  FMUL.FTZ R113, R113, R176.reuse ;  /* 0x000000b071717220 */ /* 0x080fe20000410000 */
[-C--:B------:R-:W-:Y:S01]  /*11a40*/  FMUL.FTZ R116, R116, R176.reuse ;  /* 0x000000b074747220 */ /* 0x080fe20000410000 */
[-C--:B------:R-:W-:Y:S01]  /*11a50*/  FMUL.FTZ R117, R117, R176.reuse ;  /* 0x000000b075757220 */ /* 0x080fe20000410000 */
[-C--:B------:R-:W-:Y:S01]  /*11a60*/  FMUL.FTZ R120, R120, R176.reuse ;  /* 0x000000b078787220 */ /* 0x080fe20000410000 */
[-C--:B------:R-:W-:Y:S01]  /*11a70*/  FMUL.FTZ R121, R121, R176.reuse ;  /* 0x000000b079797220 */ /* 0x080fe20000410000 */
[----:B------:R-:W0:Y:S01]  /*11a80*/  MUFU.TANH R186, R186 ;  /* 0x000000ba00ba7308 */ /* 0x000e220000002400 */
[----:B-----5:R-:W-:Y:S01]  /*11a90*/  FMNMX.FTZ R167, R163, R167, !PT ;  /* 0x000000a7a3a77209 */ /* 0x020fe20007810000 */
[-C--:B------:R-:W-:Y:S01]  /*11aa0*/  FMUL.FTZ R124, R124, R176.reuse ;  /* 0x000000b07c7c7220 */ /* 0x080fe20000410000 */
[-C--:B------:R-:W-:Y:S01]  /*11ab0*/  FMUL.FTZ R125, R125, R176.reuse ;  /* 0x000000b07d7d7220 */ /* 0x080fe20000410000 */
[-C--:B------:R-:W-:Y:S01]  /*11ac0*/  FMUL.FTZ R128, R128, R176.reuse ;  /* 0x000000b080807220 */ /* 0x080fe20000410000 */
[-C--:B------:R-:W-:Y:S01]  /*11ad0*/  FMUL.FTZ R129, R129, R176.reuse ;  /* 0x000000b081817220 */ /* 0x080fe20000410000 */
[-C--:B------:R-:W-:Y:S01]  /*11ae0*/  FMUL.FTZ R132, R132, R176.reuse ;  /* 0x000000b084847220 */ /* 0x080fe20000410000 */
[-C--:B------:R-:W-:Y:S01]  /*11af0*/  FMUL.FTZ R133, R133, R176.reuse ;  /* 0x000000b085857220 */ /* 0x080fe20000410000 */
[----:B------:R-:W1:Y:S01]  /*11b00*/  MUFU.TANH R182, R182 ;  /* 0x000000b600b67308 */ /* 0x000e620000002400 */
[-C--:B------:R-:W-:Y:S01]  /*11b10*/  FMUL.FTZ R136, R136, R176.reuse ;  /* 0x000000b088887220 */ /* 0x080fe20000410000 */
[-C--:B------:R-:W-:Y:S01]  /*11b20*/  FMUL.FTZ R137, R137, R176.reuse ;  /* 0x000000b089897220 */ /* 0x080fe20000410000 */
[-C--:B------:R-:W-:Y:S01]  /*11b30*/  FMUL.FTZ R140, R140, R176.reuse ;  /* 0x000000b08c8c7220 */ /* 0x080fe20000410000 */
[-C--:B------:R-:W-:Y:S01]  /*11b40*/  FMUL.FTZ R141, R141, R176.reuse ;  /* 0x000000b08d8d7220 */ /* 0x080fe20000410000 */
[-C--:B------:R-:W-:Y:S01]  /*11b50*/  FMUL.FTZ R144, R144, R176.reuse ;  /* 0x000000b090907220 */ /* 0x080fe20000410000 */
[-C--:B------:R-:W-:Y:S01]  /*11b60*/  FMUL.FTZ R145, R145, R176.reuse ;  /* 0x000000b091917220 */ /* 0x080fe20000410000 */
[-C--:B------:R-:W-:Y:S01]  /*11b70*/  FMUL.FTZ R148, R148, R176.reuse ;  /* 0x000000b094947220 */ /* 0x080fe20000410000 */
[----:B------:R-:W3:Y:S01]  /*11b80*/  MUFU.TANH R175, R175 ;  /* 0x000000af00af7308 */ /* 0x000ee20000002400 */
[----:B0-----:R-:W-:Y:S01]  /*11b90*/  FMNMX.FTZ R167, R186, R167, !PT ;  /* 0x000000a7baa77209 */ /* 0x001fe20007810000 */
[----:B------:R-:W-:-:S03]  /*11ba0*/  FMUL.FTZ R149, R149, R176 ;  /* 0x000000b095957220 */ /* 0x000fc60000410000 */
[----:B------:R-:W-:-:S03]  /*11bb0*/  FMNMX.FTZ R167, R183, R167, !PT ;  /* 0x000000a7b7a77209 */ /* 0x000fc60007810000 */
[----:B------:R-:W0:Y:S01]  /*11bc0*/  MUFU.TANH R166, R195 ;  /* 0x000000c300a67308 */ /* 0x000e220000002400 */
[----:B-1----:R-:W-:-:S07]  /*11bd0*/  FMNMX.FTZ R167, R182, R167, !PT ;  /* 0x000000a7b6a77209 */ /* 0x002fce0007810000 */
[----:B------:R-:W1:Y:S01]  /*11be0*/  MUFU.TANH R171, R171 ;  /* 0x000000ab00ab7308 */ /* 0x000e620000002400 */
[----:B---3--:R-:W-:-:S07]  /*11bf0*/  FMNMX.FTZ R167, R175, R167, !PT ;  /* 0x000000a7afa77209 */ /* 0x008fce0007810000 */
[----:B------:R-:W3:Y:S01]  /*11c00*/  MUFU.TANH R174, R174 ;  /* 0x000000ae00ae7308 */ /* 0x000ee20000002400 */
[----:B0-----:R-:W-:-:S07]  /*11c10*/  FMNMX.FTZ R167, R166, R167, !PT ;  /* 0x000000a7a6a77209 */ /* 0x001fce0007810000 */
[----:B------:R-:W-:Y:S01]  /*11c20*/  MUFU.EX2 R170, R160 ;  /* 0x000000a000aa7308 */ /* 0x000fe20000000800 */
[----:B-1----:R-:W-:-:S07]  /*11c30*/  FMNMX.FTZ R167, R171, R167, !PT ;  /* 0x000000a7aba77209 */ /* 0x002fce0007810000 */
[----:B------:R-:W-:Y:S01]  /*11c40*/  MUFU.EX2 R160, R164 ;  /* 0x000000a400a07308 */ /* 0x000fe20000000800 */
[----:B---3--:R-:W-:-:S05]  /*11c50*/  FMNMX.FTZ R178, R174, R167, !PT ;  /* 0x000000a7aeb27209 */ /* 0x008fca0007810000 */
[----:B------:R-:W0:Y:S02]  /*11c60*/  SHFL.BFLY PT, R167, R178, 0x2, 0x1f ;  /* 0x0c401f00b2a77f89 */ /* 0x000e2400000e0000 */
[----:B------:R-:W-:Y:S08]  /*11c70*/  MUFU.EX2 R164, R172 ;  /* 0x000000ac00a47308 */ /* 0x000ff00000000800 */
[----:B------:R-:W-:Y:S08]  /*11c80*/  MUFU.EX2 R172, R177 ;  /* 0x000000b100ac7308 */ /* 0x000ff00000000800 */
[----:B------:R-:W1:Y:S01]  /*11c90*/  MUFU.EX2 R156, R156 ;  /* 0x0000009c009c7308 */ /* 0x000e620000000800 */
[----:B0-----:R-:W-:-:S07]  /*11ca0*/  FMNMX.FTZ R178, R178, R167, !PT ;  /* 0x000000a7b2b27209 */ /* 0x001fce0007810000 */
[----:B------:R-:W-:Y:S01]  /*11cb0*/  MUFU.EX2 R167, R7 ;  /* 0x0000000700a77308 */ /* 0x000fe20000000800 */
[----:B------:R-:W0:Y:S07]  /*11cc0*/  SHFL.BFLY PT, R179, R178, 0x1, 0x1f ;  /* 0x0c201f00b2b37f89 */ /* 0x000e2e00000e0000 */
[----:B------:R-:W3:Y:S01]  /*11cd0*/  MUFU.EX2 R157, R157 ;  /* 0x0000009d009d7308 */ /* 0x000ee20000000800 */
[----:B-1----:R-:W-:-:S07]  /*11ce0*/  FADD.FTZ R8, R156, R8 ;  /* 0x000000089c087221 */ /* 0x002fce0000010000 */
[----:B------:R-:W1:Y:S08]  /*11cf0*/  MUFU.EX2 R161, R161 ;  /* 0x000000a100a17308 */ /* 0x000e700000000800 */
[----:B------:R-:W4:Y:S01]  /*11d00*/  MUFU.EX2 R165, R165 ;  /* 0x000000a500a57308 */ /* 0x000f220000000800 */
[C---:B---3--:R-:W-:Y:S01]  /*11d10*/  FADD.FTZ R8, R157.reuse, R8 ;  /* 0x000000089d087221 */ /* 0x048fe20000010000 */
[----:B------:R-:W-:-:S02]  /*11d20*/  F2FP.F16.F32.PACK_AB R156, R157, R156 ;  /* 0x0000009c9d9c723e */ /* 0x000fc400000000ff */
[----:B0-----:R-:W-:Y:S01]  /*11d30*/  FMNMX.FTZ R7, R178, R179, !PT ;  /* 0x000000b3b2077209 */ /* 0x001fe20007810000 */
[----:B------:R-:W-:-:S03]  /*11d40*/  FADD.FTZ R8, R170, R8 ;  /* 0x00000008aa087221 */ /* 0x000fc60000010000 */
[----:B------:R-:W0:Y:S01]  /*11d50*/  MUFU.EX2 R168, R168 ;  /* 0x000000a800a87308 */ /* 0x000e220000000800 */
[C---:B------:R-:W-:Y:S01]  /*11d60*/  FADD.FTZ R177, -R7.reuse, R215 ;  /* 0x000000d707b17221 */ /* 0x040fe20000010100 */
[----:B------:R-:W-:Y:S01]  /*11d70*/  FMUL.FTZ R179, R7, UR48 ;  /* 0x0000003007b37c20 */ /* 0x000fe20008410000 */
[----:B-1----:R-:W-:Y:S02]  /*11d80*/  FADD.FTZ R8, R161, R8 ;  /* 0x00000008a1087221 */ /* 0x002fe40000010000 */
        /* <DEDUP_REMOVED lines=18> */
[----:B------:R-:W-:Y:S01]  /*11eb0*/  FADD.FTZ R8, R160, R8 ;  /* 0x00000008a0087221 */ /* 0x000fe20000010000 */
[C---:B----4-:R-:W-:Y:S01]  /*11ec0*/  F2FP.F16.F32.PACK_AB R160, R165.reuse, R160 ;  /* 0x000000a0a5a0723e */ /* 0x050fe200000000ff */
[--C-:B------:R-:W-:Y:S01]  /*11ed0*/  FFMA.FTZ R162, R162, UR48, -R179.reuse ;  /* 0x00000030a2a27c23 */ /* 0x100fe200080108b3 */
[----:B------:R-:W3:Y:S01]  /*11ee0*/  MUFU.EX2 R220, R220 ;  /* 0x000000dc00dc7308 */ /* 0x000ee20000000800 */
[----:B------:R-:W-:Y:S01]  /*11ef0*/  FADD.FTZ R8, R165, R8 ;  /* 0x00000008a5087221 */ /* 0x000fe20000010000 */
[----:B------:R-:W-:Y:S01]  /*11f00*/  FFMA.FTZ R178, R166, UR48, -R179 ;  /* 0x00000030a6b27c23 */ /* 0x000fe200080108b3 */
[----:B------:R-:W-:-:S02]  /*11f10*/  VIADD R158, R0, 0x22840 ;  /* 0x00022840009e7836 */ /* 0x000fc40000000000 */
[--C-:B------:R-:W-:Y:S01]  /*11f20*/  FFMA.FTZ R163, R163, UR48, -R179.reuse ;  /* 0x00000030a3a37c23 */ /* 0x100fe200080108b3 */
[----:B0-----:R-:W-:Y:S01]  /*11f30*/  FADD.FTZ R165, R168, R8 ;  /* 0x00000008a8a57221 */ /* 0x001fe20000010000 */
[----:B------:R-:W-:Y:S02]  /*11f40*/  IMAD.U32 R166, RZ, RZ, UR47 ;  /* 0x0000002fffa67e24 */ /* 0x000fe4000f8e00ff */
[----:B------:R-:W-:Y:S01]  /*11f50*/  FFMA.FTZ R186, R186, UR48, -R179 ;  /* 0x00000030baba7c23 */ /* 0x000fe200080108b3 */
[----:B------:R-:W0:Y:S01]  /*11f60*/  MUFU.EX2 R155, R187 ;  /* 0x000000bb009b7308 */ /* 0x000e220000000800 */
[----:B-1----:R-:W-:Y:S01]  /*11f70*/  FFMA.FTZ R3, R177, R3, R153 ;  /* 0x00000003b1037223 */ /* 0x002fe20000010099 */
[--C-:B------:R-:W-:Y:S01]  /*11f80*/  FFMA.FTZ R183, R183, UR48, -R179.reuse ;  /* 0x00000030b7b77c23 */ /* 0x100fe200080108b3 */
[----:B------:R-:W-:Y:S01]  /*11f90*/  PRMT R158, R166, 0x654, R158 ;  /* 0x00000654a69e7816 */ /* 0x000fe2000000009e */
[--C-:B------:R-:W-:Y:S01]  /*11fa0*/  FFMA.FTZ R182, R182, UR48, -R179.reuse ;  /* 0x00000030b6b67c23 */ /* 0x100fe200080108b3 */
[--C-:B------:R-:W-:Y:S01]  /*11fb0*/  FFMA.FTZ R175, R175, UR48, -R179.reuse ;  /* 0x00000030afaf7c23 */ /* 0x100fe200080108b3 */
[----:B------:R-:W-:Y:S01]  /*11fc0*/  FFMA.FTZ R171, R171, UR48, -R179 ;  /* 0x00000030abab7c23 */ /* 0x000fe200080108b3 */
[----:B------:R1:W-:Y:S01]  /*11fd0*/  SYNCS.ARRIVE.TRANS64.RED.A1T0 RZ, [R158+URZ], RZ ;  /* 0x000000ff9eff79a7 */ /* 0x0003e2000810043f */
[----:B------:R-:W4:Y:S01]  /*11fe0*/  MUFU.EX2 R198, R198 ;  /* 0x000000c600c67308 */ /* 0x000f220000000800 */
[----:B---3--:R-:W-:Y:S01]  /*11ff0*/  FADD.FTZ R3, R220, R3 ;  /* 0x00000003dc037221 */ /* 0x008fe20000010000 */
[----:B------:R-:W-:Y:S01]  /*12000*/  FFMA.FTZ R179, R174, UR48, -R179 ;  /* 0x00000030aeb37c23 */ /* 0x000fe200080108b3 */
[----:B------:R-:W-:Y:S01]  /*12010*/  F2FP.F16.F32.PACK_AB R153, R220, R153 ;  /* 0x00000099dc99723e */ /* 0x000fe200000000ff */
[-C--:B------:R-:W-:Y:S01]  /*12020*/  FMUL.FTZ R26, R26, R177.reuse ;  /* 0x000000b11a1a7220 */ /* 0x080fe20000410000 */
[-C--:B------:R-:W-:Y:S01]  /*12030*/  FMUL.FTZ R27, R27, R177.reuse ;  /* 0x000000b11b1b7220 */ /* 0x080fe20000410000 */
[-C--:B------:R-:W-:Y:S01]  /*12040*/  FMUL.FTZ R30, R30, R177.reuse ;  /* 0x000000b11e1e7220 */ /* 0x080fe20000410000 */
[----:B-1----:R-:W-:Y:S01]  /*12050*/  F2FP.F16.F32.PACK_AB R158, R161, R170 ;  /* 0x000000aaa19e723e */ /* 0x002fe200000000ff */
[----:B------:R-:W1:Y:S01]  /*12060*/  MUFU.EX2 R199, R199 ;  /* 0x000000c700c77308 */ /* 0x000e620000000800 */
        /* <DEDUP_REMOVED lines=8> */
[C---:B----4-:R-:W-:Y:S01]  /*120f0*/  FADD.FTZ R3, R198.reuse, R3 ;  /* 0x00000003c6037221 */ /* 0x050fe20000010000 */
[----:B------:R-:W-:Y:S01]  /*12100*/  F2FP.F16.F32.PACK_AB R155, R198, R155 ;  /* 0x0000009bc69b723e */ /* 0x000fe200000000ff */
[-C--:B------:R-:W-:Y:S01]  /*12110*/  FMUL.FTZ R43, R43, R177.reuse ;  /* 0x000000b12b2b7220 */ /* 0x080fe20000410000 */
[-C--:B------:R-:W-:Y:S01]  /*12120*/  FMUL.FTZ R46, R46, R177.reuse ;  /* 0x000000b12e2e7220 */ /* 0x080fe20000410000 */
[-C--:B------:R-:W-:Y:S01]  /*12130*/  FMUL.FTZ R47, R47, R177.reuse ;  /* 0x000000b12f2f7220 */ /* 0x080fe20000410000 */
[-C--:B------:R-:W-:Y:S01]  /*12140*/  FMUL.FTZ R50, R50, R177.reuse ;  /* 0x000000b132327220 */ /* 0x080fe20000410000 */
[-C--:B------:R-:W-:Y:S01]  /*12150*/  FMUL.FTZ R51, R51, R177.reuse ;  /* 0x000000b133337220 */ /* 0x080fe20000410000 */
[----:B------:R-:W3:Y:S01]  /*12160*/  MUFU.EX2 R159, R216 ;  /* 0x000000d8009f7308 */ /* 0x000ee20000000800 */
[----:B-1----:R-:W-:Y:S01]  /*12170*/  FADD.FTZ R3, R199, R3 ;  /* 0x00000003c7037221 */ /* 0x002fe20000010000 */
[-C--:B------:R-:W-:Y:S01]  /*12180*/  FMUL.FTZ R54, R54, R177.reuse ;  /* 0x000000b136367220 */ /* 0x080fe20000410000 */
        /* <DEDUP_REMOVED lines=70> */
[----:B-1----:R-:W-:-:S07]  /*125f0*/  FADD.FTZ R3, R195, R3 ;  /* 0x00000003c3037221 */ /* 0x002fce0000010000 */
[----:B------:R-:W1:Y:S01]  /*12600*/  MUFU.EX2 R197, R197 ;  /* 0x000000c500c57308 */ /* 0x000e620000000800 */
[C---:B0-----:R-:W-:Y:S01]  /*12610*/  FADD.FTZ R166, R173.reuse, R166 ;  /* 0x000000a6ada67221 */ /* 0x041fe20000010000 */
[----:B------:R-:W-:-:S06]  /*12620*/  F2FP.F16.F32.PACK_AB R164, R173, R164 ;  /* 0x000000a4ada4723e */ /* 0x000fcc00000000ff */
[----:B------:R0:W4:Y:S01]  /*12630*/  MUFU.EX2 R8, R162 ;  /* 0x000000a200087308 */ /* 0x0001220000000800 */
[----:B---3--:R-:W-:-:S07]  /*12640*/  F2FP.F16.F32.PACK_AB R165, R196, R195 ;  /* 0x000000c3c4a5723e */ /* 0x008fce00000000ff */
[----:B------:R-:W3:Y:S01]  /*12650*/  MUFU.EX2 R180, R180 ;  /* 0x000000b400b47308 */ /* 0x000ee20000000800 */
[----:B0-----:R-:W-:Y:S01]  /*12660*/  F2FP.F16.F32.PACK_AB R162, R169, R168 ;  /* 0x000000a8a9a2723e */ /* 0x001fe200000000ff */
[----:B------:R-:W-:Y:S01]  /*12670*/  FADD.FTZ R168, R196, R3 ;  /* 0x00000003c4a87221 */ /* 0x000fe20000010000 */
[----:B------:R-:W-:Y:S01]  /*12680*/  FADD.FTZ R3, R167, R166 ;  /* 0x000000a6a7037221 */ /* 0x000fe20000010000 */
[C---:B------:R-:W-:Y:S02]  /*12690*/  F2FP.F16.F32.PACK_AB R166, R172.reuse, R167 ;  /* 0x000000a7aca6723e */ /* 0x040fe400000000ff */
[----:B-1----:R-:W-:Y:S01]  /*126a0*/  FADD.FTZ R167, R197, R168 ;  /* 0x000000a8c5a77221 */ /* 0x002fe20000010000 */
[----:B------:R-:W-:Y:S01]  /*126b0*/  FADD.FTZ R3, R172, R3 ;  /* 0x00000003ac037221 */ /* 0x000fe20000010000 */
[----:B------:R0:W1:Y:S02]  /*126c0*/  MUFU.EX2 R169, R163 ;  /* 0x000000a300a97308 */ /* 0x0000640000000800 */
[C---:B----4-:R-:W-:Y:S01]  /*126d0*/  FADD.FTZ R170, R8.reuse, R167 ;  /* 0x000000a708aa7221 */ /* 0x050fe20000010000 */
[----:B------:R-:W-:-:S05]  /*126e0*/  F2FP.F16.F32.PACK_AB R167, R8, R197 ;  /* 0x000000c508a7723e */ /* 0x000fca00000000ff */
[----:B------:R-:W4:Y:S01]  /*126f0*/  MUFU.EX2 R181, R181 ;  /* 0x000000b500b57308 */ /* 0x000f220000000800 */
[----:B---3--:R-:W-:Y:S01]  /*12700*/  FADD.FTZ R8, R180, R3 ;  /* 0x00000003b4087221 */ /* 0x008fe20000010000 */
[----:B0-----:R-:W-:-:S06]  /*12710*/  F2FP.F16.F32.PACK_AB R163, R194, R191 ;  /* 0x000000bfc2a3723e */ /* 0x001fcc00000000ff */
[----:B------:R-:W0:Y:S01]  /*12720*/  MUFU.EX2 R186, R186 ;  /* 0x000000ba00ba7308 */ /* 0x000e220000000800 */
[----:B-1----:R-:W-:-:S07]  /*12730*/  FADD.FTZ R3, R169, R170 ;  /* 0x000000aaa9037221 */ /* 0x002fce0000010000 */
[----:B------:R-:W1:Y:S01]  /*12740*/  MUFU.EX2 R183, R183 ;  /* 0x000000b700b77308 */ /* 0x000e620000000800 */
[C---:B----4-:R-:W-:Y:S01]  /*12750*/  FADD.FTZ R187, R181.reuse, R8 ;  /* 0x00000008b5bb7221 */ /* 0x050fe20000010000 */
[----:B------:R-:W-:-:S06]  /*12760*/  F2FP.F16.F32.PACK_AB R168, R181, R180 ;  /* 0x000000b4b5a8723e */ /* 0x000fcc00000000ff */
[----:B------:R-:W3:Y:S01]  /*12770*/  MUFU.EX2 R184, R184 ;  /* 0x000000b800b87308 */ /* 0x000ee20000000800 */
[C---:B0-----:R-:W-:Y:S01]  /*12780*/  FADD.FTZ R8, R186.reuse, R3 ;  /* 0x00000003ba087221 */ /* 0x041fe20000010000 */
[----:B------:R-:W-:-:S06]  /*12790*/  F2FP.F16.F32.PACK_AB R169, R186, R169 ;  /* 0x000000a9baa9723e */ /* 0x000fcc00000000ff */
[----:B------:R-:W0:Y:S01]  /*127a0*/  MUFU.EX2 R182, R182 ;  /* 0x000000b600b67308 */ /* 0x000e220000000800 */
[----:B-1----:R-:W-:-:S07]  /*127b0*/  FADD.FTZ R3, R183, R8 ;  /* 0x00000008b7037221 */ /* 0x002fce0000010000 */
[----:B------:R-:W1:Y:S01]  /*127c0*/  MUFU.EX2 R185, R185 ;  /* 0x000000b900b97308 */ /* 0x000e620000000800 */
[----:B---3--:R-:W-:-:S07]  /*127d0*/  FADD.FTZ R170, R184, R187 ;  /* 0x000000bbb8aa7221 */ /* 0x008fce0000010000 */
[----:B------:R-:W3:Y:S01]  /*127e0*/  MUFU.EX2 R173, R175 ;  /* 0x000000af00ad7308 */ /* 0x000ee20000000800 */
[----:B0-----:R-:W-:-:S07]  /*127f0*/  FADD.FTZ R8, R182, R3 ;  /* 0x00000003b6087221 */ /* 0x001fce0000010000 */
[----:B------:R-:W0:Y:S01]  /*12800*/  MUFU.EX2 R188, R188 ;  /* 0x000000bc00bc7308 */ /* 0x000e220000000800 */
[----:B-1----:R-:W-:-:S07]  /*12810*/  FADD.FTZ R181, R185, R170 ;  /* 0x000000aab9b57221 */ /* 0x002fce0000010000 */
[----:B------:R-:W1:Y:S01]  /*12820*/  MUFU.EX2 R178, R178 ;  /* 0x000000b200b27308 */ /* 0x000e620000000800 */
[----:B---3--:R-:W-:-:S07]  /*12830*/  FADD.FTZ R3, R173, R8 ;  /* 0x00000008ad037221 */ /* 0x008fce0000010000 */
[----:B------:R-:W3:Y:S01]  /*12840*/  MUFU.EX2 R189, R189 ;  /* 0x000000bd00bd7308 */ /* 0x000ee20000000800 */
[----:B0-----:R-:W-:-:S07]  /*12850*/  FADD.FTZ R170, R188, R181 ;  /* 0x000000b5bcaa7221 */ /* 0x001fce0000010000 */
[----:B------:R0:W4:Y:S01]  /*12860*/  MUFU.EX2 R180, R171 ;  /* 0x000000ab00b47308 */ /* 0x0001220000000800 */
[C---:B-1----:R-:W-:Y:S01]  /*12870*/  FADD.FTZ R3, R178.reuse, R3 ;  /* 0x00000003b2037221 */ /* 0x042fe20000010000 */
[----:B------:R-:W-:-:S06]  /*12880*/  F2FP.F16.F32.PACK_AB R173, R178, R173 ;  /* 0x000000adb2ad723e */ /* 0x000fcc00000000ff */
[----:B------:R-:W1:Y:S01]  /*12890*/  MUFU.EX2 R174, R192 ;  /* 0x000000c000ae7308 */ /* 0x000e620000000800 */
[----:B---3--:R-:W-:Y:S01]  /*128a0*/  FADD.FTZ R181, R189, R170 ;  /* 0x000000aabdb57221 */ /* 0x008fe20000010000 */
[----:B0-----:R-:W-:Y:S02]  /*128b0*/  F2FP.F16.F32.PACK_AB R171, R182, R183 ;  /* 0x000000b7b6ab723e */ /* 0x001fe400000000ff */
[----:B------:R-:W-:Y:S02]  /*128c0*/  F2FP.F16.F32.PACK_AB R170, R185, R184 ;  /* 0x000000b8b9aa723e */ /* 0x000fe400000000ff */
[----:B------:R-:W-:Y:S02]  /*128d0*/  F2FP.F16.F32.PACK_AB R172, R189, R188 ;  /* 0x000000bcbdac723e */ /* 0x000fe400000000ff */
[----:B------:R-:W0:Y:S01]  /*128e0*/  MUFU.EX2 R175, R179 ;  /* 0x000000b300af7308 */ /* 0x000e220000000800 */
[----:B----4-:R-:W-:-:S07]  /*128f0*/  FADD.FTZ R182, R180, R3 ;  /* 0x00000003b4b67221 */ /* 0x010fce0000010000 */
[----:B------:R-:W3:Y:S01]  /*12900*/  MUFU.EX2 R193, R193 ;  /* 0x000000c100c17308 */ /* 0x000ee20000000800 */
[----:B-1----:R-:W-:Y:S01]  /*12910*/  FADD.FTZ R8, R174, R181 ;  /* 0x000000b5ae087221 */ /* 0x002fe20000010000 */
[C---:B0-----:R-:W-:Y:S01]  /*12920*/  FADD.FTZ R3, R175.reuse, R182 ;  /* 0x000000b6af037221 */ /* 0x041fe20000010000 */
[----:B------:R-:W-:Y:S02]  /*12930*/  F2FP.F16.F32.PACK_AB R175, R175, R180 ;  /* 0x000000b4afaf723e */ /* 0x000fe400000000ff */
[C---:B---3--:R-:W-:Y:S01]  /*12940*/  FADD.FTZ R8, R193.reuse, R8 ;  /* 0x00000008c1087221 */ /* 0x048fe20000010000 */
[----:B------:R-:W-:Y:S01]  /*12950*/  F2FP.F16.F32.PACK_AB R174, R193, R174 ;  /* 0x000000aec1ae723e */ /* 0x000fe200000000ff */
[----:B------:R-:W-:Y:S06]  /*12960*/  @!P2 BRA `(.L_x_3000) ;  /* 0x000000000004a947 */ /* 0x000fec0003800000 */
[----:B------:R-:W-:Y:S01]  /*12970*/  BPT.TRAP 0x1 ;  /* 0x000000040000795c */ /* 0x000fe20000300000 */
.L_x_3000:
[----:B------:R0:W1:Y:S01]  /*12980*/  SYNCS.PHASECHK.TRANS64.TRYWAIT P1, [R0+URZ+0x22850], R20 ;  /* 0x02285014000075a7 */ /* 0x000062000802017f */
[----:B------:R-:W-:Y:S05]  /*12990*/  @!P2 BRA `(.L_x_3001) ;  /* 0x000000000004a947 */ /* 0x000fea0003800000 */
[----:B------:R-:W-:Y:S01]  /*129a0*/  BPT.TRAP 0x1 ;  /* 0x000000040000795c */ /* 0x000fe20000300000 */
.L_x_3001:
[----:B------:R-:W-:Y:S01]  /*129b0*/  IMAD.MOV.U32 R177, RZ, RZ, 0xc00 ;  /* 0x00000c00ffb17424 */ /* 0x000fe200078e00ff */
[----:B------:R-:W-:Y:S03]  /*129c0*/  BSSY B0, `(.L_x_3002) ;  /* 0x0000005000007945 */ /* 0x000fe60003800000 */
[----:B------:R-:W-:Y:S01]  /*129d0*/  IMAD R176, R2, R177, UR49 ;  /* 0x0000003102b07e24 */ /* 0x000fe2000f8e02b1 */
[----:B-1----:R-:W-:Y:S06]  /*129e0*/  @P1 BRA `(.L_x_3003) ;  /* 0x0000000000081947 */ /* 0x002fec0003800000 */
[----:B------:R-:W1:Y:S02]  /*129f0*/  SYNCS.PHASECHK.TRANS64.TRYWAIT P1, [R0+URZ+0x22850], R20 ;  /* 0x02285014000075a7 */ /* 0x000e64000802017f */
[----:B-1----:R-:W-:Y:S05]  /*12a00*/  @!P1 BRA `(.L_x_3004) ;  /* 0x000000fc006c9947 */ /* 0x002fea0003800000 */
.L_x_3003:
[----:B------:R-:W-:Y:S05]  /*12a10*/  BSYNC B0 ;  /* 0x0000000000007941 */ /* 0x000fea0003800000 */
.L_x_3002:
[----:B------:R-:W3:Y:S01]  /*12a20*/  S2R R178, SR_TID.X ;  /* 0x0000000000b27919 */ /* 0x000ee20000002100 */
[----:B------:R-:W-:Y:S05]  /*12a30*/  WARPSYNC.ALL ;  /* 0x0000000000007948 */ /* 0x000fea0003800000 */
[----:B------:R-:W-:Y:S02]  /*12a40*/  MOV R177, 0x40000040 ;  /* 0x4000004000b17802 */ /* 0x000fe40000000f00 */
[----:B------:R-:W-:Y:S02]  /*12a50*/  R2UR UR6, R176 ;  /* 0x00000000b00672ca */ /* 0x000fe400000e0000 */
[----:B------:R-:W-:-:S02]  /*12a60*/  R2UR UR7, R177 ;  /* 0x00000000b10772ca */ /* 0x000fc400000e0000 */
[----:B---3--:R-:W-:-:S05]  /*12a70*/  SHF.R.U32.HI R178, RZ, 0x7, R178 ;  /* 0x00000007ffb27819 */ /* 0x008fca00000116b2 */
[----:B01----:R-:W-:Y:S02]  /*12a80*/  VIADD R20, R178, 0x8 ;  /* 0x00000008b2147836 */ /* 0x003fe40000000000 */
[----:B------:R-:W-:-:S03]  /*12a90*/  IMAD.U32 R178, RZ, RZ, UR51 ;  /* 0x00000033ffb27e24 */ /* 0x000fc6000f8e00ff */
[----:B------:R0:W-:Y:S02]  /*12aa0*/  BAR.SYNC.DEFER_BLOCKING R20, 0x100 ;  /* 0x000400140000751d */ /* 0x0001e40000010000 */
[----:B------:R-:W-:-:S04]  /*12ab0*/  ISETP.NE.AND P1, PT, R178, 0x3, PT ;  /* 0x00000003b200780c */ /* 0x000fc80003f25270 */
[----:B------:R-:W-:-:S06]  /*12ac0*/  WARPGROUP.ARRIVE ;  /* 0x00000000000079c5 */ /* 0x000fcc0000000000 */
[----:B------:R-:W-:Y:S03]  /*12ad0*/  HGMMA.64x256x16.F32 R24, R152, gdesc[UR4].tnspB, R24, gsb0 ;  /* 0x43e0000498187df0 */ /* 0x000fe60008000818 */
        /* <DEDUP_REMOVED lines=27> */
[----:B------:R-:W-:Y:S02]  /*12c90*/  R2UR UR7, R153 ;  /* 0x00000000990772ca */ /* 0x000fe400000e0000 */
        /* <DEDUP_REMOVED lines=14> */
.L_x_3005:
[----:B------:R-:W-:Y:S02]  /*12d80*/  VIADD R0, R0, 0x22860 ;  /* 0x0002286000007836 */ /* 0x000fe40000000000 */
[----:B------:R-:W-:Y:S02]  /*12d90*/  IMAD.U32 R153, RZ, RZ, UR47 ;  /* 0x0000002fff997e24 */ /* 0x000fe4000f8e00ff */
[----:B------:R-:W-:Y:S02]  /*12da0*/  IMAD.MOV.U32 R215, RZ, RZ, R7 ;  /* 0x000000ffffd77224 */ /* 0x000fe400078e0007 */
[----:B------:R-:W-:Y:S01]  /*12db0*/  IMAD.MOV.U32 R216, RZ, RZ, R6 ;  /* 0x000000ffffd87224 */ /* 0x000fe200078e0006 */
[----:B------:R-:W-:-:S04]  /*12dc0*/  PRMT R0, R153, 0x654, R0 ;  /* 0x0000065499007816 */ /* 0x000fc80000000000 */
[----:B------:R0:W-:Y:S01]  /*12dd0*/  SYNCS.ARRIVE.TRANS64.RED.A1T0 RZ, [R0+URZ], RZ ;  /* 0x000000ff00ff79a7 */ /* 0x0001e2000810043f */
[----:B------:R-:W-:Y:S05]  /*12de0*/  @P0 BRA `(.L_x_3006) ;  /* 0xffffffd800a00947 */ /* 0x000fea000383ffff */
[----:B0-----:R-:W-:-:S07]  /*12df0*/  IMAD.MOV.U32 R0, RZ, RZ, R21 ;  /* 0x000000ffff007224 */ /* 0x001fce00078e0015 */
.L_x_2994:
[----:B------:R-:W3:Y:S02]  /*12e00*/  LDL R20, [R1+0x4] ;  /* 0x0000040001147983 */ /* 0x000ee40000100800 */
[----:B---3--:R-:W-:-:S13]  /*12e10*/  ISETP.GE.AND P0, PT, R0, R20, PT ;  /* 0x000000140000720c */ /* 0x008fda0003f06270 */
[----:B------:R-:W-:Y:S05]  /*12e20*/  @!P0 BRA `(.L_x_3007) ;  /* 0x00000038000c8947 */ /* 0x000fea0003800000 */
[----:B------:R-:W-:Y:S02]  /*12e30*/  IMAD.MOV.U32 R215, RZ, RZ, R7 ;  /* 0x000000ffffd77224 */ /* 0x000fe400078e0007 */
[----:B------:R-:W-:-:S07]  /*12e40*/  IMAD.MOV.U32 R216, RZ, RZ, R6 ;  /* 0x000000ffffd87224 */ /* 0x000fce00078e0006 */
.L_x_3027:
[----:B------:R-:W-:Y:S01]  /*12e50*/  IMAD.U32 R6, RZ, RZ, UR51 ;  /* 0x00000033ff067e24 */ /* 0x000fe2000f8e00ff */
[----:B------:R-:W-:Y:S05]  /*12e60*/  YIELD ;  /* 0x0000000000007946 */ /* 0x000fea0003800000 */
[----:B------:R-:W-:Y:S01]  /*12e70*/  ISETP.NE.AND P1, PT, R6, 0x3, PT ;  /* 0x000000030600780c */ /* 0x000fe20003f25270 */
[----:B------:R-:W-:-:S05]  /*12e80*/  VIADD R2, R2, 0x1 ;  /* 0x0000000102027836 */ /* 0x000fca0000000000 */
[----:B------:R-:W-:-:S04]  /*12e90*/  ISETP.NE.AND P0, PT, R2, 0x2, PT ;  /* 0x000000020200780c */ /* 0x000fc80003f05270 */
[----:B------:R-:W-:Y:S02]  /*12ea0*/  SEL R7, RZ, 0x1, P0 ;  /* 0x00000001ff077807 */ /* 0x000fe40000000000 */
[----:B------:R-:W-:Y:S02]  /*12eb0*/  SEL R2, R2, RZ, P0 ;  /* 0x000000ff02027207 */ /* 0x000fe40000000000 */
[----:B------:R-:W-:Y:S01]  /*12ec0*/  LOP3.LUT R202, R202, R7, RZ, 0x3c, !PT ;  /* 0x00000007caca7212 */ /* 0x000fe200078e3cff */
[----:B------:R-:W-:Y:S06]  /*12ed0*/  @!P1 BRA `(.L_x_3008) ;  /* 0x0000000000049947 */ /* 0x000fec0003800000 */
[----:B------:R-:W-:Y:S01]  /*12ee0*/  BPT.TRAP 0x1 ;  /* 0x000000040000795c */ /* 0x000fe20000300000 */
.L_x_3008:
[----:B------:R-:W-:Y:S01]  /*12ef0*/  IMAD R20, R2, 0x8, R23 ;  /* 0x0000000802147824 */ /* 0x000fe200078e0217 */
[----:B------:R-:W-:-:S04]  /*12f00*/  SHF.L.U32 R21, R202, 0x1f, RZ ;  /* 0x0000001fca157819 */ /* 0x000fc800000006ff */
[----:B------:R0:W1:Y:S01]  /*12f10*/  SYNCS.PHASECHK.TRANS64.TRYWAIT P0, [R20+URZ+0x22830], R21 ;  /* 0x02283015140075a7 */ /* 0x000062000800017f */
[----:B------:R-:W-:Y:S05]  /*12f20*/  @!P1 BRA `(.L_x_3009) ;  /* 0x0000000000049947 */ /* 0x000fea0003800000 */
[----:B------:R-:W-:Y:S01]  /*12f30*/  BPT.TRAP 0x1 ;  /* 0x000000040000795c */ /* 0x000fe20000300000 */
.L_x_3009:
[----:B------:R-:W-:Y:S02]  /*12f40*/  IMAD R154, R2, 0x300, R227 ;  /* 0x00000300029a7824 */ /* 0x000fe400078e02e3 */
[----:B------:R-:W-:Y:S01]  /*12f50*/  IMAD.MOV.U32 R155, RZ, RZ, 0x40000040 ;  /* 0x40000040ff9b7424 */ /* 0x000fe200078e00ff */
[----:B-1----:R-:W-:Y:S06]  /*12f60*/  @P0 BRA `(.L_x_3010) ;  /* 0x0000000000080947 */ /* 0x002fec0003800000 */
[----:B------:R-:W1:Y:S02]  /*12f70*/  SYNCS.PHASECHK.TRANS64.TRYWAIT P0, [R20+URZ+0x22830], R21 ;  /* 0x02283015140075a7 */ /* 0x000e64000800017f */
[----:B-1----:R-:W-:Y:S05]  /*12f80*/  @!P0 BRA `(.L_x_3011) ;  /* 0x000000f800208947 */ /* 0x002fea0003800000 */
.L_x_3010:
[----:B------:R-:W-:Y:S05]  /*12f90*/  WARPSYNC.ALL ;  /* 0x0000000000007948 */ /* 0x000fea0003800000 */
[C---:B------:R-:W-:Y:S01]  /*12fa0*/  R2UR UR6, R154.reuse ;  /* 0x000000009a0672ca */ /* 0x040fe200000e0000 */
[----:B------:R-:W-:Y:S01]  /*12fb0*/  VIADD R6, R154, 0x4 ;  /* 0x000000049a067836 */ /* 0x000fe20000000000 */
[----:B------:R-:W-:Y:S01]  /*12fc0*/  R2UR UR7, R155 ;  /* 0x000000009b0772ca */ /* 0x000fe200000e0000 */
[----:B------:R-:W-:Y:S01]  /*12fd0*/  IMAD.MOV.U32 R153, RZ, RZ, 0x40000040 ;  /* 0x40000040ff997424 */ /* 0x000fe200078e00ff */
[----:B------:R-:W-:Y:S01]  /*12fe0*/  R2UR UR4, R4 ;  /* 0x00000000040472ca */ /* 0x000fe200000e0000 */
[----:B------:R-:W-:Y:S01]  /*12ff0*/  IMAD.MOV.U32 R155, RZ, RZ, 0x40000040 ;  /* 0x40000040ff9b7424 */ /* 0x000fe200078e00ff */
[----:B------:R-:W-:Y:S01]  /*13000*/  R2UR UR5, R5 ;  /* 0x00000000050572ca */ /* 0x000fe200000e0000 */
[----:B------:R-:W-:Y:S01]  /*13010*/  IMAD.MOV.U32 R7, RZ, RZ, 0x40000040 ;  /* 0x40000040ff077424 */ /* 0x000fe200078e00ff */
[C---:B------:R-:W-:Y:S01]  /*13020*/  IADD3 R152, R154.reuse, 0x2, RZ ;  /* 0x000000029a987810 */ /* 0x040fe20007ffe0ff */
[----:B------:R-:W-:Y:S01]  /*13030*/  VIADD R154, R154, 0x6 ;  /* 0x000000069a9a7836 */ /* 0x000fe20000000000 */
[----:B------:R-:W-:Y:S01]  /*13040*/  R2UR UR11, R153 ;  /* 0x00000000990b72ca */ /* 0x000fe200000e0000 */
[----:B--2---:R-:W2:Y:S01]  /*13050*/  S2R R9, SR_TID.X ;  /* 0x0000000000097919 */ /* 0x004ea20000002100 */
        /* <DEDUP_REMOVED lines=12> */
[----:B------:R-:W-:Y:S02]  /*13120*/  R2UR UR16, R10 ;  /* 0x000000000a1072ca */ /* 0x000fe400000e0000 */
        /* <DEDUP_REMOVED lines=17> */
.L_x_3012:
[----:B------:R-:W3:Y:S01]  /*13240*/  LDC R6, c[0x0][0x448] ;  /* 0x00011200ff067b82 */ /* 0x000ee20000000800 */
[----:B------:R-:W-:Y:S01]  /*13250*/  FMUL.FTZ R218, R184, UR39 ;  /* 0x00000027b8da7c20 */ /* 0x000fe20008410000 */
[----:B------:R-:W-:Y:S01]  /*13260*/  FMUL.FTZ R184, R186, UR39 ;  /* 0x00000027bab87c20 */ /* 0x000fe20008410000 */
[----:B------:R-:W-:Y:S01]  /*13270*/  FMUL.FTZ R186, R190, UR39 ;  /* 0x00000027beba7c20 */ /* 0x000fe20008410000 */
[----:B------:R-:W-:Y:S01]  /*13280*/  FMUL.FTZ R190, R194, UR39 ;  /* 0x00000027c2be7c20 */ /* 0x000fe20008410000 */
[----:B------:R-:W-:Y:S02]  /*13290*/  IMAD R194, R0, -0x60, RZ ;  /* 0xffffffa000c27824 */ /* 0x000fe400078e02ff */
[----:B------:R-:W-:Y:S01]  /*132a0*/  FMUL.FTZ R219, R185, UR39 ;  /* 0x00000027b9db7c20 */ /* 0x000fe20008410000 */
[----:B------:R-:W-:Y:S01]  /*132b0*/  FMUL.FTZ R220, R189, UR39 ;  /* 0x00000027bddc7c20 */ /* 0x000fe20008410000 */
[----:B------:R-:W4:Y:S01]  /*132c0*/  LDC R226, c[0x0][0x9e4] ;  /* 0x00027900ffe27b82 */ /* 0x000f220000000800 */
        /* <DEDUP_REMOVED lines=15> */
[----:B---3--:R-:W-:Y:S01]  /*133c0*/  ISETP.NE.AND P0, PT, R6, 0x1, PT ;  /* 0x000000010600780c */ /* 0x008fe20003f05270 */
[----:B------:R-:W-:-:S02]  /*133d0*/  IMAD.IADD R6, R229, 0x1, R214 ;  /* 0x00000001e5067824 */ /* 0x000fc400078e02d6 */
        /* <DEDUP_REMOVED lines=10> */
[----:B------:R-:W5:Y:S07]  /*13480*/  @P0 LDC R217, c[0x0][0x44c] ;  /* 0x00011300ffd90b82 */ /* 0x000f6e0000000800 */
[----:B------:R-:W0:Y:S01]  /*13490*/  MUFU.TANH R171, R171 ;  /* 0x000000ab00ab7308 */ /* 0x000e220000002400 */
[----:B------:R-:W1:Y:S07]  /*134a0*/  @P0 LDC R7, c[0x0][0x450] ;  /* 0x00011400ff070b82 */ /* 0x000e6e0000000800 */
[----:B------:R-:W0:Y:S08]  /*134b0*/  MUFU.TANH R172, R172 ;  /* 0x000000ac00ac7308 */ /* 0x000e300000002400 */
[----:B------:R-:W0:Y:S01]  /*134c0*/  MUFU.TANH R173, R173 ;  /* 0x000000ad00ad7308 */ /* 0x000e220000002400 */
[----:B-----5:R-:W-:-:S07]  /*134d0*/  @P0 IMAD.HI.U32 R217, R6, R217, RZ ;  /* 0x000000d906d90227 */ /* 0x020fce00078e00ff */
[----:B------:R-:W0:Y:S01]  /*134e0*/  MUFU.TANH R174, R174 ;  /* 0x000000ae00ae7308 */ /* 0x000e220000002400 */
[----:B-1----:R-:W-:Y:S01]  /*134f0*/  @P0 SHF.R.U32.HI R6, RZ, R7, R217 ;  /* 0x00000007ff060219 */ /* 0x002fe200000116d9 */
        /* <DEDUP_REMOVED lines=19> */
[----:B------:R-:W1:Y:S01]  /*13630*/  SHFL.IDX PT, R223, R6, RZ, 0x1c1f ;  /* 0x001c1fff06df7589 */ /* 0x000e6200000e0000 */
[----:B------:R-:W-:Y:S01]  /*13640*/  IMAD.U32 R169, RZ, RZ, UR47 ;  /* 0x0000002fffa97e24 */ /* 0x000fe2000f8e00ff */
[----:B----4-:R-:W-:Y:S01]  /*13650*/  ISETP.GE.AND P0, PT, R226, 0x1, PT ;  /* 0x00000001e200780c */ /* 0x010fe20003f06270 */
[----:B------:R-:W4:Y:S03]  /*13660*/  MUFU.TANH R7, R7 ;  /* 0x0000000700077308 */ /* 0x000f260000002400 */
[----:B------:R-:W-:-:S04]  /*13670*/  PRMT R168, R169, 0x654, R168 ;  /* 0x00000654a9a87816 */ /* 0x000fc800000000a8 */
[----:B------:R5:W-:Y:S01]  /*13680*/  SYNCS.ARRIVE.TRANS64.RED.A1T0 RZ, [R168+URZ], RZ ;  /* 0x000000ffa8ff79a7 */ /* 0x000be2000810043f */
[----:B------:R-:W0:Y:S01]  /*13690*/  MUFU.TANH R152, R152 ;  /* 0x0000009800987308 */ /* 0x000e220000002400 */
[----:B-----5:R-:W-:-:S07]  /*136a0*/  VIADD R168, R194, 0x1 ;  /* 0x00000001c2a87836 */ /* 0x020fce0000000000 */
[----:B------:R-:W0:Y:S01]  /*136b0*/  MUFU.TANH R153, R153 ;  /* 0x0000009900997308 */ /* 0x000e220000002400 */
[----:B------:R-:W-:-:S07]  /*136c0*/  IMAD R168, R206, -0x2, R168 ;  /* 0xfffffffecea87824 */ /* 0x000fce00078e02a8 */
[----:B------:R-:W0:Y:S01]  /*136d0*/  MUFU.TANH R154, R154 ;  /* 0x0000009a009a7308 */ /* 0x000e220000002400 */
[----:B------:R-:W-:-:S04]  /*136e0*/  IADD3 R168, -R203, R168, R204 ;  /* 0x000000a8cba87210 */ /* 0x000fc80007ffe1cc */
[C---:B------:R-:W-:Y:S01]  /*136f0*/  IADD3 R199, R168.reuse, UR50, RZ ;  /* 0x00000032a8c77c10 */ /* 0x040fe2000fffe0ff */
[----:B------:R-:W-:Y:S02]  /*13700*/  VIADD R222, R168, UR45 ;  /* 0x0000002da8de7c36 */ /* 0x000fe40008000000 */
[----:B------:R-:W0:Y:S02]  /*13710*/  MUFU.TANH R155, R155 ;  /* 0x0000009b009b7308 */ /* 0x000e240000002400 */
[C---:B-1----:R-:W-:Y:S02]  /*13720*/  IMAD.IADD R198, R223.reuse, 0x1, R222 ;  /* 0x00000001dfc67824 */ /* 0x042fe400078e02de */
[----:B------:R-:W-:-:S04]  /*13730*/  IMAD.IADD R197, R223, 0x1, R199 ;  /* 0x00000001dfc57824 */ /* 0x000fc800078e02c7 */
        /* <DEDUP_REMOVED lines=39> */
[----:B------:R-:W-:Y:S01]  /*139b0*/  IADD3 R223, -R203, R204, R223 ;  /* 0x000000cccbdf7210 */ /* 0x000fe20007ffe1df */
        /* <DEDUP_REMOVED lines=11> */
.L_x_3015:
[----:B------:R-:W-:-:S05]  /*13a70*/  IMAD.U32 R224, RZ, RZ, UR38 ;  /* 0x00000026ffe07e24 */ /* 0x000fca000f8e00ff */
[----:B------:R-:W-:-:S13]  /*13a80*/  ISETP.NE.AND P0, PT, R224, 0x1, PT ;  /* 0x00000001e000780c */ /* 0x000fda0003f05270 */
[----:B------:R-:W1:Y:S02]  /*13a90*/  @P0 LDC.64 R168, c[0x0][0x9e8] ;  /* 0x00027a00ffa80b82 */ /* 0x000e640000000a00 */
[----:B-1----:R-:W-:-:S05]  /*13aa0*/  @P0 IMAD.HI.U32 R168, R223, R168, RZ ;  /* 0x000000a8dfa80227 */ /* 0x002fca00078e00ff */
[----:B------:R-:W-:-:S07]  /*13ab0*/  @P0 SHF.R.U32.HI R223, RZ, R169, R168 ;  /* 0x000000a9ffdf0219 */ /* 0x000fce00000116a8 */
.L_x_3016:
[----:B------:R-:W-:Y:S05]  /*13ac0*/  BSYNC B0 ;  /* 0x0000000000007941 */ /* 0x000fea0003800000 */
.L_x_3014:
[----:B------:R-:W-:-:S04]  /*13ad0*/  IMAD R168, R206, -0x2, R194 ;  /* 0xfffffffecea87824 */ /* 0x000fc800078e02c2 */
[----:B------:R-:W-:-:S05]  /*13ae0*/  IMAD R168, R223, R224, R168 ;  /* 0x000000e0dfa87224 */ /* 0x000fca00078e02a8 */
[----:B------:R-:W-:Y:S02]  /*13af0*/  VIMNMX R197, R197, R168, !PT ;  /* 0x000000a8c5c57248 */ /* 0x000fe40007fe0100 */
[----:B------:R-:W-:-:S07]  /*13b00*/  VIADDMNMX R198, R168, R224, R198, PT ;  /* 0x000000e0a8c67246 */ /* 0x000fce00038001c6 */
.L_x_3013:
[----:B------:R-:W-:Y:S01]  /*13b10*/  ISETP.GE.AND P0, PT, R194, 0x1, PT ;  /* 0x00000001c200780c */ /* 0x000fe20003f06270 */
[----:B------:R-:W1:Y:S01]  /*13b20*/  SHFL.IDX PT, R6, R6, 0x1, 0x1c1f ;  /* 0x003c1f0006067f89 */ /* 0x000e6200000e0000 */
[----:B------:R-:W-:Y:S02]  /*13b30*/  LOP3.LUT R22, R22, 0xfffdffff, RZ, 0xc0, !PT ;  /* 0xfffdffff16167812 */ /* 0x000fe400078ec0ff */
[----:B------:R-:W-:-:S09]  /*13b40*/  ISETP.GE.AND P2, PT, R194, 0x9, PT ;  /* 0x00000009c200780c */ /* 0x000fd20003f46270 */
[----:B------:R-:W-:Y:S02]  /*13b50*/  @P0 LOP3.LUT R22, R22, 0x20000, RZ, 0xfc, !PT ;  /* 0x0002000016160812 */ /* 0x000fe400078efcff */
[----:B------:R-:W-:Y:S02]  /*13b60*/  ISETP.GT.AND P0, PT, R197, RZ, !P0 ;  /* 0x000000ffc500720c */ /* 0x000fe40004704270 */
[----:B------:R-:W-:Y:S02]  /*13b70*/  LOP3.LUT R22, R22, 0xfffffffd, RZ, 0xc0, !PT ;  /* 0xfffffffd16167812 */ /* 0x000fe400078ec0ff */
[----:B------:R-:W-:Y:S02]  /*13b80*/  ISETP.LT.OR P1, PT, R198, 0x1, P0 ;  /* 0x00000001c600780c */ /* 0x000fe40000721670 */
[----:B------:R-:W-:Y:S02]  /*13b90*/  ISETP.GE.AND P0, PT, R194, 0x2, PT ;  /* 0x00000002c200780c */ /* 0x000fe40003f06270 */
[----:B------:R-:W-:-:S02]  /*13ba0*/  FSEL R168, R7, -INF , !P1 ;  /* 0xff80000007a87808 */ /* 0x000fc40004800000 */
[----:B------:R-:W-:Y:S01]  /*13bb0*/  ISETP.GT.AND P1, PT, R197, 0x1, !P0 ;  /* 0x00000001c500780c */ /* 0x000fe20004724270 */
[--C-:B-1----:R-:W-:Y:S01]  /*13bc0*/  IMAD.IADD R222, R222, 0x1, R6.reuse ;  /* 0x00000001dede7824 */ /* 0x102fe200078e0206 */
[----:B------:R-:W-:Y:S01]  /*13bd0*/  @P2 LOP3.LUT R22, R22, 0x2, RZ, 0xfc, !PT ;  /* 0x0000000216162812 */ /* 0x000fe200078efcff */
[----:B------:R-:W-:Y:S01]  /*13be0*/  IMAD.IADD R199, R199, 0x1, R6 ;  /* 0x00000001c7c77824 */ /* 0x000fe200078e0206 */
[----:B------:R-:W-:Y:S02]  /*13bf0*/  ISETP.LT.OR P1, PT, R198, 0x2, P1 ;  /* 0x00000002c600780c */ /* 0x000fe40000f21670 */
[----:B------:R-:W-:Y:S02]  /*13c00*/  LOP3.LUT R22, R22, 0xfffffffb, RZ, 0xc0, !PT ;  /* 0xfffffffb16167812 */ /* 0x000fe400078ec0ff */
[----:B0-----:R-:W-:Y:S02]  /*13c10*/  FSEL R152, R152, -INF , !P1 ;  /* 0xff80000098987808 */ /* 0x001fe40004800000 */
[----:B------:R-:W-:-:S02]  /*13c20*/  ISETP.GT.AND P1, PT, R197, 0x8, !P2 ;  /* 0x00000008c500780c */ /* 0x000fc40005724270 */
[----:B------:R-:W-:Y:S02]  /*13c30*/  ISETP.GE.AND P2, PT, R194, 0xa, PT ;  /* 0x0000000ac200780c */ /* 0x000fe40003f46270 */
[----:B------:R-:W-:-:S04]  /*13c40*/  ISETP.LT.OR P1, PT, R198, 0x9, P1 ;  /* 0x00000009c600780c */ /* 0x000fc80000f21670 */
[----:B------:R-:W-:Y:S02]  /*13c50*/  FSEL R155, R155, -INF , !P1 ;  /* 0xff8000009b9b7808 */ /* 0x000fe40004800000 */
        /* <DEDUP_REMOVED lines=128> */
.L_x_3019:
[----:B------:R-:W-:-:S05]  /*14460*/  IMAD.U32 R197, RZ, RZ, UR38 ;  /* 0x00000026ffc57e24 */ /* 0x000fca000f8e00ff */
[----:B------:R-:W-:-:S13]  /*14470*/  ISETP.NE.AND P6, PT, R197, 0x1, PT ;  /* 0x00000001c500780c */ /* 0x000fda0003fc5270 */
[----:B------:R-:W0:Y:S02]  /*14480*/  @P6 LDC.64 R6, c[0x0][0x9e8] ;  /* 0x00027a00ff066b82 */ /* 0x000e240000000a00 */
[----:B0-----:R-:W-:-:S05]  /*14490*/  @P6 IMAD.HI.U32 R6, R169, R6, RZ ;  /* 0x00000006a9066227 */ /* 0x001fca00078e00ff */
[----:B------:R-:W-:-:S07]  /*144a0*/  @P6 SHF.R.U32.HI R169, RZ, R7, R6 ;  /* 0x00000007ffa96219 */ /* 0x000fce0000011606 */
.L_x_3020:
[----:B------:R-:W-:Y:S05]  /*144b0*/  BSYNC B0 ;  /* 0x0000000000007941 */ /* 0x000fea0003800000 */
.L_x_3018:
[----:B------:R-:W-:-:S04]  /*144c0*/  IMAD R194, R206, -0x2, R194 ;  /* 0xfffffffecec27824 */ /* 0x000fc800078e02c2 */
[----:B------:R-:W-:-:S05]  /*144d0*/  IMAD R194, R169, R197, R194 ;  /* 0x000000c5a9c27224 */ /* 0x000fca00078e02c2 */
[----:B------:R-:W-:Y:S02]  /*144e0*/  VIMNMX R199, R199, R194, !PT ;  /* 0x000000c2c7c77248 */ /* 0x000fe40007fe0100 */
[----:B------:R-:W-:-:S07]  /*144f0*/  VIADDMNMX R222, R194, R197, R222, PT ;  /* 0x000000c5c2de7246 */ /* 0x000fce00038001de */
.L_x_3017:
[----:B------:R-:W-:Y:S01]  /*14500*/  ISETP.GT.AND P0, PT, R199, 0x1, !P0 ;  /* 0x00000001c700780c */ /* 0x000fe20004704270 */
[----:B------:R-:W-:Y:S01]  /*14510*/  UMOV UR48, UR41 ;  /* 0x0000002900307c82 */ /* 0x000fe20008000000 */
[----:B------:R-:W-:Y:S02]  /*14520*/  FMNMX.FTZ R6, R168, R216, !PT ;  /* 0x000000d8a8067209 */ /* 0x000fe40007810000 */
[----:B------:R-:W-:Y:S02]  /*14530*/  ISETP.LT.OR P0, PT, R222, 0x2, P0 ;  /* 0x00000002de00780c */ /* 0x000fe40000701670 */
[----:B------:R-:W-:Y:S02]  /*14540*/  LOP3.LUT P6, RZ, R22, 0x20, RZ, 0xc0, !PT ;  /* 0x0000002016ff7812 */ /* 0x000fe400078cc0ff */
        /* <DEDUP_REMOVED lines=64> */
[----:B------:R-:W-:Y:S02]  /*14950*/  FSEL R186, R186, -INF , !P1 ;  /* 0xff800000baba7808 */ /* 0x000fe40004800000 */
[C---:B------:R-:W-:Y:S02]  /*14960*/  ISETP.GT.AND P0, PT, R199.reuse, 0x29, !P0 ;  /* 0x00000029c700780c */ /* 0x040fe40004704270 */
[----:B------:R-:W-:Y:S02]  /*14970*/  LOP3.LUT P1, RZ, R22, 0x20000, RZ, 0xc0, !PT ;  /* 0x0002000016ff7812 */ /* 0x000fe4000782c0ff */
[----:B------:R-:W-:Y:S02]  /*14980*/  ISETP.LT.OR P0, PT, R222, 0x2a, P0 ;  /* 0x0000002ade00780c */ /* 0x000fe40000701670 */
[----:B------:R-:W-:Y:S02]  /*14990*/  ISETP.GT.AND P2, PT, R199, 0x49, !P2 ;  /* 0x00000049c700780c */ /* 0x000fe40005744270 */
[----:B------:R-:W-:-:S02]  /*149a0*/  FSEL R175, R175, -INF , !P0 ;  /* 0xff800000afaf7808 */ /* 0x000fc40004000000 */
[----:B------:R-:W-:Y:S02]  /*149b0*/  LOP3.LUT P0, RZ, R22, 0x800, RZ, 0xc0, !PT ;  /* 0x0000080016ff7812 */ /* 0x000fe4000780c0ff */
[----:B0-----:R-:W-:Y:S02]  /*149c0*/  FMNMX.FTZ R6, R6, R7, !PT ;  /* 0x0000000706067209 */ /* 0x001fe40007810000 */
[C---:B------:R-:W-:Y:S02]  /*149d0*/  ISETP.GT.AND P0, PT, R199.reuse, 0x30, !P0 ;  /* 0x00000030c700780c */ /* 0x040fe40004704270 */
[C---:B------:R-:W-:Y:S01]  /*149e0*/  ISETP.LT.OR P2, PT, R222.reuse, 0x4a, P2 ;  /* 0x0000004ade00780c */ /* 0x040fe20001741670 */
[----:B------:R-:W0:Y:S01]  /*149f0*/  SHFL.BFLY PT, R7, R6, 0x1, 0x1f ;  /* 0x0c201f0006077f89 */ /* 0x000e2200000e0000 */
[----:B------:R-:W-:Y:S02]  /*14a00*/  ISETP.LT.OR P0, PT, R222, 0x31, P0 ;  /* 0x00000031de00780c */ /* 0x000fe40000701670 */
[----:B------:R-:W-:-:S02]  /*14a10*/  ISETP.GT.AND P3, PT, R199, 0x50, !P3 ;  /* 0x00000050c700780c */ /* 0x000fc40005f64270 */
[----:B------:R-:W-:Y:S02]  /*14a20*/  FSEL R178, R178, -INF , !P0 ;  /* 0xff800000b2b27808 */ /* 0x000fe40004000000 */
[----:B------:R-:W-:Y:S02]  /*14a30*/  LOP3.LUT P0, RZ, R22, 0x400, RZ, 0xc0, !PT ;  /* 0x0000040016ff7812 */ /* 0x000fe4000780c0ff */
[----:B------:R-:W-:Y:S02]  /*14a40*/  FSEL R187, R187, -INF , !P2 ;  /* 0xff800000bbbb7808 */ /* 0x000fe40005000000 */
[----:B------:R-:W-:Y:S02]  /*14a50*/  ISETP.GT.AND P0, PT, R199, 0x31, !P0 ;  /* 0x00000031c700780c */ /* 0x000fe40004704270 */
[C---:B------:R-:W-:Y:S02]  /*14a60*/  ISETP.LT.OR P3, PT, R222.reuse, 0x51, P3 ;  /* 0x00000051de00780c */ /* 0x040fe40001f61670 */
[----:B------:R-:W-:-:S02]  /*14a70*/  ISETP.LT.OR P0, PT, R222, 0x32, P0 ;  /* 0x00000032de00780c */ /* 0x000fc40000701670 */
[----:B------:R-:W-:Y:S02]  /*14a80*/  ISETP.GT.AND P4, PT, R199, 0x51, !P4 ;  /* 0x00000051c700780c */ /* 0x000fe40006784270 */
[----:B------:R-:W-:Y:S02]  /*14a90*/  FSEL R179, R179, -INF , !P0 ;  /* 0xff800000b3b37808 */ /* 0x000fe40004000000 */
[----:B------:R-:W-:Y:S02]  /*14aa0*/  LOP3.LUT P0, RZ, R22, 0x200, RZ, 0xc0, !PT ;  /* 0x0000020016ff7812 */ /* 0x000fe4000780c0ff */
[----:B------:R-:W-:Y:S02]  /*14ab0*/  FSEL R190, R190, -INF , !P3 ;  /* 0xff800000bebe7808 */ /* 0x000fe40005800000 */
[----:B------:R-:W-:Y:S02]  /*14ac0*/  ISETP.GT.AND P0, PT, R199, 0x38, !P0 ;  /* 0x00000038c700780c */ /* 0x000fe40004704270 */
[----:B0-----:R-:W-:-:S02]  /*14ad0*/  FMNMX.FTZ R6, R6, R7, !PT ;  /* 0x0000000706067209 */ /* 0x001fc40007810000 */
[----:B------:R-:W-:Y:S02]  /*14ae0*/  ISETP.LT.OR P0, PT, R222, 0x39, P0 ;  /* 0x00000039de00780c */ /* 0x000fe40000701670 */
[C---:B------:R-:W-:Y:S01]  /*14af0*/  ISETP.GT.AND P5, PT, R199.reuse, 0x58, !P5 ;  /* 0x00000058c700780c */ /* 0x040fe20006fa4270 */
[----:B------:R-:W-:Y:S01]  /*14b00*/  FMUL.FTZ R7, R6, UR48 ;  /* 0x0000003006077c20 */ /* 0x000fe20008410000 */
[----:B------:R-:W-:Y:S02]  /*14b10*/  FSEL R182, R182, -INF , !P0 ;  /* 0xff800000b6b67808 */ /* 0x000fe40004000000 */
[----:B------:R-:W-:Y:S02]  /*14b20*/  LOP3.LUT P0, RZ, R22, 0x100, RZ, 0xc0, !PT ;  /* 0x0000010016ff7812 */ /* 0x000fe4000780c0ff */
[----:B------:R-:W-:Y:S02]  /*14b30*/  ISETP.LT.OR P4, PT, R222, 0x52, P4 ;  /* 0x00000052de00780c */ /* 0x000fe40002781670 */
[----:B------:R-:W-:-:S02]  /*14b40*/  ISETP.GT.AND P0, PT, R199, 0x39, !P0 ;  /* 0x00000039c700780c */ /* 0x000fc40004704270 */
[C---:B------:R-:W-:Y:S02]  /*14b50*/  ISETP.LT.OR P5, PT, R222.reuse, 0x59, P5 ;  /* 0x00000059de00780c */ /* 0x040fe40002fa1670 */
[----:B------:R-:W-:Y:S02]  /*14b60*/  ISETP.LT.OR P0, PT, R222, 0x3a, P0 ;  /* 0x0000003ade00780c */ /* 0x000fe40000701670 */
[----:B------:R-:W-:Y:S02]  /*14b70*/  FSEL R189, R189, -INF , !P4 ;  /* 0xff800000bdbd7808 */ /* 0x000fe40006000000 */
[----:B------:R-:W-:Y:S02]  /*14b80*/  FSEL R183, R183, -INF , !P0 ;  /* 0xff800000b7b77808 */ /* 0x000fe40004000000 */
[----:B------:R-:W-:Y:S02]  /*14b90*/  LOP3.LUT P0, RZ, R22, 0x80, RZ, 0xc0, !PT ;  /* 0x0000008016ff7812 */ /* 0x000fe4000780c0ff */
[----:B------:R-:W-:-:S02]  /*14ba0*/  FSEL R191, R191, -INF , !P5 ;  /* 0xff800000bfbf7808 */ /* 0x000fc40006800000 */
[----:B------:R-:W-:-:S04]  /*14bb0*/  ISETP.GT.AND P0, PT, R199, 0x40, !P0 ;  /* 0x00000040c700780c */ /* 0x000fc80004704270 */
[----:B------:R-:W-:-:S04]  /*14bc0*/  ISETP.LT.OR P0, PT, R222, 0x41, P0 ;  /* 0x00000041de00780c */ /* 0x000fc80000701670 */
[----:B------:R-:W-:Y:S02]  /*14bd0*/  FSEL R184, R184, -INF , !P0 ;  /* 0xff800000b8b87808 */ /* 0x000fe40004000000 */
[----:B------:R-:W-:Y:S02]  /*14be0*/  ISETP.GT.AND P0, PT, R199, 0x41, !P6 ;  /* 0x00000041c700780c */ /* 0x000fe40007704270 */
[----:B------:R-:W-:Y:S02]  /*14bf0*/  LOP3.LUT P6, RZ, R22, 0x1, RZ, 0xc0, !PT ;  /* 0x0000000116ff7812 */ /* 0x000fe400078cc0ff */
[----:B------:R-:W-:-:S04]  /*14c00*/  ISETP.LT.OR P0, PT, R222, 0x42, P0 ;  /* 0x00000042de00780c */ /* 0x000fc80000701670 */
[----:B------:R-:W-:Y:S02]  /*14c10*/  FSEL R185, R185, -INF , !P0 ;  /* 0xff800000b9b97808 */ /* 0x000fe40004000000 */
[----:B------:R-:W-:-:S04]  /*14c20*/  FSETP.NEU.FTZ.AND P0, PT, R6, -INF , PT ;  /* 0xff8000000600780b */ /* 0x000fc80003f1d000 */
[----:B------:R-:W-:Y:S02]  /*14c30*/  FSEL R169, R6, RZ, P0 ;  /* 0x000000ff06a97208 */ /* 0x000fe40000000000 */
[----:B------:R-:W-:Y:S02]  /*14c40*/  FSEL R7, R7, RZ, P0 ;  /* 0x000000ff07077208 */ /* 0x000fe40000000000 */
[----:B------:R-:W-:Y:S01]  /*14c50*/  ISETP.GT.AND P0, PT, R199, RZ, !P1 ;  /* 0x000000ffc700720c */ /* 0x000fe20004f04270 */
[----:B------:R-:W-:Y:S02]  /*14c60*/  FADD.FTZ R169, -R169, R216 ;  /* 0x000000d8a9a97221 */ /* 0x000fe40000010100 */
[--C-:B------:R-:W-:Y:S01]  /*14c70*/  FFMA.FTZ R168, R168, UR48, -R7.reuse ;  /* 0x00000030a8a87c23 */ /* 0x100fe20008010807 */
[----:B------:R-:W-:Y:S01]  /*14c80*/  ISETP.LT.OR P0, PT, R222, 0x1, P0 ;  /* 0x00000001de00780c */ /* 0x000fe20000701670 */
[--C-:B------:R-:W-:Y:S01]  /*14c90*/  FFMA.FTZ R152, R152, UR48, -R7.reuse ;  /* 0x0000003098987c23 */ /* 0x100fe20008010807 */
[--C-:B------:R-:W-:Y:S01]  /*14ca0*/  FFMA.FTZ R155, R155, UR48, -R7.reuse ;  /* 0x000000309b9b7c23 */ /* 0x100fe20008010807 */
[--C-:B------:R-:W-:Y:S01]  /*14cb0*/  FFMA.FTZ R156, R156, UR48, -R7.reuse ;  /* 0x000000309c9c7c23 */ /* 0x100fe20008010807 */
[----:B------:R-:W-:Y:S01]  /*14cc0*/  FSEL R194, R153, -INF , !P0 ;  /* 0xff80000099c27808 */ /* 0x000fe20004000000 */
        /* <DEDUP_REMOVED lines=20> */
[----:B------:R-:W-:Y:S01]  /*14e10*/  FMNMX.FTZ R7, R194, R215, !PT ;  /* 0x000000d7c2077209 */ /* 0x000fe20007810000 */
[----:B------:R-:W-:Y:S01]  /*14e20*/  FMUL.FTZ R153, R169, UR48 ;  /* 0x00000030a9997c20 */ /* 0x000fe20008410000 */
[----:B------:R-:W-:Y:S01]  /*14e30*/  MUFU.EX2 R168, R168 ;  /* 0x000000a800a87308 */ /* 0x000fe20000000800 */
[----:B------:R-:W-:-:S02]  /*14e40*/  ISETP.GT.AND P0, PT, R199, 0x59, !P6 ;  /* 0x00000059c700780c */ /* 0x000fc40007704270 */
[----:B------:R-:W-:Y:S02]  /*14e50*/  FMNMX.FTZ R7, R154, R7, !PT ;  /* 0x000000079a077209 */ /* 0x000fe40007810000 */
[----:B------:R-:W-:Y:S02]  /*14e60*/  ISETP.LT.OR P0, PT, R222, 0x5a, P0 ;  /* 0x0000005ade00780c */ /* 0x000fe40000701670 */
[----:B------:R-:W-:Y:S01]  /*14e70*/  FMNMX.FTZ R7, R157, R7, !PT ;  /* 0x000000079d077209 */ /* 0x000fe20007810000 */
[----:B------:R-:W0:Y:S01]  /*14e80*/  MUFU.EX2 R153, R153 ;  /* 0x0000009900997308 */ /* 0x000e220000000800 */
[----:B------:R-:W-:Y:S02]  /*14e90*/  FSEL R193, R193, -INF , !P0 ;  /* 0xff800000c1c17808 */ /* 0x000fe40004000000 */
[----:B------:R-:W-:Y:S02]  /*14ea0*/  FMNMX.FTZ R7, R158, R7, !PT ;  /* 0x000000079e077209 */ /* 0x000fe40007810000 */
[----:B------:R-:W-:-:S02]  /*14eb0*/  ISETP.NE.AND P6, PT, R225, 0x3, PT ;  /* 0x00000003e100780c */ /* 0x000fc40003fc5270 */
[----:B------:R-:W-:Y:S01]  /*14ec0*/  FMNMX.FTZ R7, R161, R7, !PT ;  /* 0x00000007a1077209 */ /* 0x000fe20007810000 */
[----:B------:R-:W1:Y:S03]  /*14ed0*/  MUFU.EX2 R152, R152 ;  /* 0x0000009800987308 */ /* 0x000e660000000800 */
[----:B------:R-:W-:-:S04]  /*14ee0*/  FMNMX.FTZ R7, R162, R7, !PT ;  /* 0x00000007a2077209 */ /* 0x000fc80007810000 */
[----:B------:R-:W-:Y:S01]  /*14ef0*/  FMNMX.FTZ R7, R165, R7, !PT ;  /* 0x00000007a5077209 */ /* 0x000fe20007810000 */
[----:B------:R-:W3:Y:S01]  /*14f00*/  MUFU.EX2 R155, R155 ;  /* 0x0000009b009b7308 */ /* 0x000ee20000000800 */
[----:B0-----:R-:W-:Y:S01]  /*14f10*/  FFMA.FTZ R8, R153, R8, R168 ;  /* 0x0000000899087223 */ /* 0x001fe200000100a8 */
[----:B------:R-:W-:Y:S01]  /*14f20*/  FMUL.FTZ R24, R24, R153 ;  /* 0x0000009918187220 */ /* 0x000fe20000410000 */
[----:B------:R-:W-:Y:S01]  /*14f30*/  FMNMX.FTZ R7, R166, R7, !PT ;  /* 0x00000007a6077209 */ /* 0x000fe20007810000 */
[-C--:B------:R-:W-:Y:S01]  /*14f40*/  FMUL.FTZ R25, R25, R153.reuse ;  /* 0x0000009919197220 */ /* 0x080fe20000410000 */
[-C--:B------:R-:W-:Y:S01]  /*14f50*/  FMUL.FTZ R28, R28, R153.reuse ;  /* 0x000000991c1c7220 */ /* 0x080fe20000410000 */
[----:B------:R-:W-:Y:S01]  /*14f60*/  FMUL.FTZ R29, R29, R153 ;  /* 0x000000991d1d7220 */ /* 0x000fe20000410000 */
[----:B------:R-:W-:Y:S01]  /*14f70*/  FMNMX.FTZ R7, R170, R7, !PT ;  /* 0x00000007aa077209 */ /* 0x000fe20007810000 */
[----:B------:R-:W0:Y:S01]  /*14f80*/  MUFU.EX2 R156, R156 ;  /* 0x0000009c009c7308 */ /* 0x000e220000000800 */
[C---:B-1----:R-:W-:Y:S01]  /*14f90*/  FADD.FTZ R8, R152.reuse, R8 ;  /* 0x0000000898087221 */ /* 0x042fe20000010000 */
[----:B------:R-:W-:Y:S01]  /*14fa0*/  F2FP.F16.F32.PACK_AB R152, R152, R168 ;  /* 0x000000a89898723e */ /* 0x000fe200000000ff */
[----:B------:R-:W-:Y:S01]  /*14fb0*/  FMUL.FTZ R32, R32, R153 ;  /* 0x0000009920207220 */ /* 0x000fe20000410000 */
[----:B------:R-:W-:Y:S01]  /*14fc0*/  FMNMX.FTZ R7, R171, R7, !PT ;  /* 0x00000007ab077209 */ /* 0x000fe20007810000 */
[-C--:B------:R-:W-:Y:S01]  /*14fd0*/  FMUL.FTZ R33, R33, R153.reuse ;  /* 0x0000009921217220 */ /* 0x080fe20000410000 */
[-C--:B------:R-:W-:Y:S01]  /*14fe0*/  FMUL.FTZ R36, R36, R153.reuse ;  /* 0x0000009924247220 */ /* 0x080fe20000410000 */
[----:B------:R-:W-:Y:S01]  /*14ff0*/  FMUL.FTZ R37, R37, R153 ;  /* 0x0000009925257220 */ /* 0x000fe20000410000 */
[----:B------:R-:W-:Y:S01]  /*15000*/  FMNMX.FTZ R7, R174, R7, !PT ;  /* 0x00000007ae077209 */ /* 0x000fe20007810000 */
[----:B------:R-:W1:Y:S01]  /*15010*/  MUFU.EX2 R159, R159 ;  /* 0x0000009f009f7308 */ /* 0x000e620000000800 */
        /* <DEDUP_REMOVED lines=16> */
[----:B-1----:R-:W-:Y:S01]  /*15120*/  FADD.FTZ R8, R159, R8 ;  /* 0x000000089f087221 */ /* 0x002fe20000010000 */
        /* <DEDUP_REMOVED lines=36> */
[-C--:B------:R-:W-:Y:S01]  /*15370*/  FMUL.FTZ R93, R93, R153.reuse ;  /* 0x000000995d5d7220 */ /* 0x080fe20000410000 */
[-C--:B------:R-:W-:Y:S01]  /*15380*/  FMUL.FTZ R96, R96, R153.reuse ;  /* 0x0000009960607220 */ /* 0x080fe20000410000 */
[----:B------:R-:W3:Y:S01]  /*15390*/  SHFL.BFLY PT, R168, R7, 0x2, 0x1f ;  /* 0x0c401f0007a87f89 */ /* 0x000ee200000e0000 */
[----:B------:R-:W4:Y:S01]  /*153a0*/  MUFU.EX2 R173, R173 ;  /* 0x000000ad00ad7308 */ /* 0x000f220000000800 */
        /* <DEDUP_REMOVED lines=16> */
[----:B----4-:R-:W-:Y:S01]  /*154b0*/  FADD.FTZ R8, R173, R8 ;  /* 0x00000008ad087221 */ /* 0x010fe20000010000 */
[-C--:B------:R-:W-:Y:S01]  /*154c0*/  FMUL.FTZ R121, R121, R153.reuse ;  /* 0x0000009979797220 */ /* 0x080fe20000410000 */
[-C--:B------:R-:W-:Y:S01]  /*154d0*/  FMUL.FTZ R124, R124, R153.reuse ;  /* 0x000000997c7c7220 */ /* 0x080fe20000410000 */
[-C--:B------:R-:W-:Y:S01]  /*154e0*/  FMUL.FTZ R125, R125, R153.reuse ;  /* 0x000000997d7d7220 */ /* 0x080fe20000410000 */
[-C--:B------:R-:W-:Y:S01]  /*154f0*/  FMUL.FTZ R128, R128, R153.reuse ;  /* 0x0000009980807220 */ /* 0x080fe20000410000 */
[-C--:B------:R-:W-:Y:S01]  /*15500*/  FMUL.FTZ R129, R129, R153.reuse ;  /* 0x0000009981817220 */ /* 0x080fe20000410000 */
[----:B---3--:R-:W-:Y:S01]  /*15510*/  FMNMX.FTZ R7, R7, R168, !PT ;  /* 0x000000a807077209 */ /* 0x008fe20007810000 */
[----:B------:R-:W3:Y:S01]  /*15520*/  MUFU.EX2 R180, R180 ;  /* 0x000000b400b47308 */ /* 0x000ee20000000800 */
[----:B0-----:R-:W-:Y:S01]  /*15530*/  FADD.FTZ R8, R176, R8 ;  /* 0x00000008b0087221 */ /* 0x001fe20000010000 */
[-C--:B------:R-:W-:Y:S01]  /*15540*/  FMUL.FTZ R132, R132, R153.reuse ;  /* 0x0000009984847220 */ /* 0x080fe20000410000 */
[-C--:B------:R-:W-:Y:S01]  /*15550*/  FMUL.FTZ R133, R133, R153.reuse ;  /* 0x0000009985857220 */ /* 0x080fe20000410000 */
[----:B------:R-:W0:Y:S01]  /*15560*/  SHFL.BFLY PT, R168, R7, 0x1, 0x1f ;  /* 0x0c201f0007a87f89 */ /* 0x000e2200000e0000 */
[-C--:B------:R-:W-:Y:S01]  /*15570*/  FMUL.FTZ R136, R136, R153.reuse ;  /* 0x0000009988887220 */ /* 0x080fe20000410000 */
[-C--:B------:R-:W-:Y:S01]  /*15580*/  FMUL.FTZ R137, R137, R153.reuse ;  /* 0x0000009989897220 */ /* 0x080fe20000410000 */
[-C--:B------:R-:W-:Y:S01]  /*15590*/  FMUL.FTZ R140, R140, R153.reuse ;  /* 0x000000998c8c7220 */ /* 0x080fe20000410000 */
[----:B------:R-:W4:Y:S01]  /*155a0*/  MUFU.EX2 R181, R181 ;  /* 0x000000b500b57308 */ /* 0x000f220000000800 */
[----:B-1----:R-:W-:Y:S01]  /*155b0*/  FADD.FTZ R8, R177, R8 ;  /* 0x00000008b1087221 */ /* 0x002fe20000010000 */
[-C--:B------:R-:W-:Y:S01]  /*155c0*/  FMUL.FTZ R141, R141, R153.reuse ;  /* 0x000000998d8d7220 */ /* 0x080fe20000410000 */
[-C--:B------:R-:W-:Y:S01]  /*155d0*/  FMUL.FTZ R144, R144, R153.reuse ;  /* 0x0000009990907220 */ /* 0x080fe20000410000 */
[-C--:B------:R-:W-:Y:S01]  /*155e0*/  FMUL.FTZ R145, R145, R153.reuse ;  /* 0x0000009991917220 */ /* 0x080fe20000410000 */
[-C--:B------:R-:W-:Y:S01]  /*155f0*/  FMUL.FTZ R148, R148, R153.reuse ;  /* 0x0000009994947220 */ /* 0x080fe20000410000 */
[----:B------:R-:W-:-:S02]  /*15600*/  FMUL.FTZ R149, R149, R153 ;  /* 0x0000009995957220 */ /* 0x000fc40000410000 */
[----:B------:R-:W1:Y:S01]  /*15610*/  MUFU.EX2 R218, R218 ;  /* 0x000000da00da7308 */ /* 0x000e620000000800 */
[----:B---3--:R-:W-:-:S07]  /*15620*/  FADD.FTZ R8, R180, R8 ;  /* 0x00000008b4087221 */ /* 0x008fce0000010000 */
[----:B------:R-:W3:Y:S01]  /*15630*/  MUFU.EX2 R219, R219 ;  /* 0x000000db00db7308 */ /* 0x000ee20000000800 */
[----:B----4-:R-:W-:Y:S01]  /*15640*/  FADD.FTZ R8, R181, R8 ;  /* 0x00000008b5087221 */ /* 0x010fe20000010000 */
[----:B0-----:R-:W-:-:S04]  /*15650*/  FMNMX.FTZ R7, R7, R168, !PT ;  /* 0x000000a807077209 */ /* 0x001fc80007810000 */
[C---:B------:R-:W-:Y:S01]  /*15660*/  FSETP.NEU.FTZ.AND P0, PT, R7.reuse, -INF , PT ;  /* 0xff8000000700780b */ /* 0x040fe20003f1d000 */
[----:B------:R-:W-:Y:S01]  /*15670*/  FMUL.FTZ R168, R7, UR48 ;  /* 0x0000003007a87c20 */ /* 0x000fe20008410000 */
[----:B------:R-:W0:Y:S01]  /*15680*/  MUFU.EX2 R188, R188 ;  /* 0x000000bc00bc7308 */ /* 0x000e220000000800 */
[----:B-1----:R-:W-:-:S03]  /*15690*/  FADD.FTZ R8, R218, R8 ;  /* 0x00000008da087221 */ /* 0x002fc60000010000 */
[----:B------:R-:W-:Y:S01]  /*156a0*/  FSEL R168, R168, RZ, P0 ;  /* 0x000000ffa8a87208 */ /* 0x000fe20000000000 */
[----:B---3--:R-:W-:-:S03]  /*156b0*/  FADD.FTZ R8, R219, R8 ;  /* 0x00000008db087221 */ /* 0x008fc60000010000 */
[----:B------:R-:W1:Y:S01]  /*156c0*/  MUFU.EX2 R220, R220 ;  /* 0x000000dc00dc7308 */ /* 0x000e620000000800 */
[--C-:B------:R-:W-:Y:S01]  /*156d0*/  FFMA.FTZ R222, R194, UR48, -R168.reuse ;  /* 0x00000030c2de7c23 */ /* 0x100fe200080108a8 */
[--C-:B------:R-:W-:Y:S01]  /*156e0*/  FFMA.FTZ R194, R158, UR48, -R168.reuse ;  /* 0x000000309ec27c23 */ /* 0x100fe200080108a8 */
[----:B------:R-:W-:Y:S01]  /*156f0*/  F2FP.F16.F32.PACK_AB R158, R164, R163 ;  /* 0x000000a3a49e723e */ /* 0x000fe200000000ff */
[--C-:B------:R-:W-:Y:S01]  /*15700*/  FFMA.FTZ R169, R154, UR48, -R168.reuse ;  /* 0x000000309aa97c23 */ /* 0x100fe200080108a8 */
[----:B------:R-:W-:Y:S01]  /*15710*/  F2FP.F16.F32.PACK_AB R164, R177, R176 ;  /* 0x000000b0b1a4723e */ /* 0x000fe200000000ff */
[--C-:B------:R-:W-:Y:S01]  /*15720*/  FFMA.FTZ R216, R157, UR48, -R168.reuse ;  /* 0x000000309dd87c23 */ /* 0x100fe200080108a8 */
[----:B------:R-:W-:Y:S01]  /*15730*/  FSEL R176, R7, RZ, P0 ;  /* 0x000000ff07b07208 */ /* 0x000fe20000000000 */
[----:B------:R-:W-:Y:S01]  /*15740*/  MUFU.EX2 R222, R222 ;  /* 0x000000de00de7308 */ /* 0x000fe20000000800 */
[----:B------:R-:W-:Y:S01]  /*15750*/  F2FP.F16.F32.PACK_AB R154, R156, R155 ;  /* 0x0000009b9c9a723e */ /* 0x000fe200000000ff */
[--C-:B------:R-:W-:Y:S01]  /*15760*/  FFMA.FTZ R199, R161, UR48, -R168.reuse ;  /* 0x00000030a1c77c23 */ /* 0x100fe200080108a8 */
[--C-:B------:R-:W-:Y:S01]  /*15770*/  FFMA.FTZ R161, R162, UR48, -R168.reuse ;  /* 0x00000030a2a17c23 */ /* 0x100fe200080108a8 */
[----:B------:R-:W-:Y:S01]  /*15780*/  FADD.FTZ R176, -R176, R215 ;  /* 0x000000d7b0b07221 */ /* 0x000fe20000010100 */
[--C-:B------:R-:W-:Y:S01]  /*15790*/  FFMA.FTZ R198, R165, UR48, -R168.reuse ;  /* 0x00000030a5c67c23 */ /* 0x100fe200080108a8 */
[----:B------:R-:W-:Y:S01]  /*157a0*/  FFMA.FTZ R165, R166, UR48, -R168 ;  /* 0x00000030a6a57c23 */ /* 0x000fe200080108a8 */
[----:B------:R-:W-:Y:S01]  /*157b0*/  F2FP.F16.F32.PACK_AB R166, R181, R180 ;  /* 0x000000b4b5a6723e */ /* 0x000fe200000000ff */
[----:B------:R-:W-:Y:S01]  /*157c0*/  FMUL.FTZ R176, R176, UR48 ;  /* 0x00000030b0b07c20 */ /* 0x000fe20008410000 */
[----:B------:R-:W-:Y:S01]  /*157d0*/  MUFU.EX2 R169, R169 ;  /* 0x000000a900a97308 */ /* 0x000fe20000000800 */
[----:B0-----:R-:W-:Y:S01]  /*157e0*/  FADD.FTZ R163, R188, R8 ;  /* 0x00000008bca37221 */ /* 0x001fe20000010000 */
[--C-:B------:R-:W-:Y:S01]  /*157f0*/  FFMA.FTZ R157, R174, UR48, -R168.reuse ;  /* 0x00000030ae9d7c23 */ /* 0x100fe200080108a8 */
[----:B------:R-:W-:Y:S01]  /*15800*/  F2FP.F16.F32.PACK_AB R156, R160, R159 ;  /* 0x0000009fa09c723e */ /* 0x000fe200000000ff */
[--C-:B------:R-:W-:Y:S01]  /*15810*/  FFMA.FTZ R197, R170, UR48, -R168.reuse ;  /* 0x00000030aac57c23 */ /* 0x100fe200080108a8 */
[----:B-1----:R-:W-:Y:S01]  /*15820*/  FADD.FTZ R163, R220, R163 ;  /* 0x000000a3dca37221 */ /* 0x002fe20000010000 */
[--C-:B------:R-:W-:Y:S01]  /*15830*/  FFMA.FTZ R171, R171, UR48, -R168.reuse ;  /* 0x00000030abab7c23 */ /* 0x100fe200080108a8 */
[--C-:B------:R-:W-:Y:S01]  /*15840*/  FFMA.FTZ R175, R175, UR48, -R168.reuse ;  /* 0x00000030afaf7c23 */ /* 0x100fe200080108a8 */
[----:B------:R-:W0:Y:S01]  /*15850*/  MUFU.EX2 R176, R176 ;  /* 0x000000b000b07308 */ /* 0x000e220000000800 */
[--C-:B------:R-:W-:Y:S01]  /*15860*/  FFMA.FTZ R178, R178, UR48, -R168.reuse ;  /* 0x00000030b2b27c23 */ /* 0x100fe200080108a8 */
[--C-:B------:R-:W-:Y:S01]  /*15870*/  FFMA.FTZ R179, R179, UR48, -R168.reuse ;  /* 0x00000030b3b37c23 */ /* 0x100fe200080108a8 */
[--C-:B------:R-:W-:Y:S01]  /*15880*/  FFMA.FTZ R182, R182, UR48, -R168.reuse ;  /* 0x00000030b6b67c23 */ /* 0x100fe200080108a8 */
[--C-:B------:R-:W-:Y:S01]  /*15890*/  FFMA.FTZ R183, R183, UR48, -R168.reuse ;  /* 0x00000030b7b77c23 */ /* 0x100fe200080108a8 */
[----:B------:R-:W-:Y:S01]  /*158a0*/  F2FP.F16.F32.PACK_AB R160, R217, R167 ;  /* 0x000000a7d9a0723e */ /* 0x000fe200000000ff */
[--C-:B------:R-:W-:Y:S01]  /*158b0*/  FFMA.FTZ R184, R184, UR48, -R168.reuse ;  /* 0x00000030b8b87c23 */ /* 0x100fe200080108a8 */
[--C-:B------:R-:W-:Y:S01]  /*158c0*/  FFMA.FTZ R185, R185, UR48, -R168.reuse ;  /* 0x00000030b9b97c23 */ /* 0x100fe200080108a8 */
[----:B------:R-:W1:Y:S01]  /*158d0*/  MUFU.EX2 R155, R216 ;  /* 0x000000d8009b7308 */ /* 0x000e620000000800 */
[--C-:B------:R-:W-:Y:S01]  /*158e0*/  FFMA.FTZ R186, R186, UR48, -R168.reuse ;  /* 0x00000030baba7c23 */ /* 0x100fe200080108a8 */
[--C-:B------:R-:W-:Y:S01]  /*158f0*/  FFMA.FTZ R187, R187, UR48, -R168.reuse ;  /* 0x00000030bbbb7c23 */ /* 0x100fe200080108a8 */
[--C-:B------:R-:W-:Y:S01]  /*15900*/  FFMA.FTZ R190, R190, UR48, -R168.reuse ;  /* 0x00000030bebe7c23 */ /* 0x100fe200080108a8 */
[--C-:B------:R-:W-:Y:S01]  /*15910*/  FFMA.FTZ R189, R189, UR48, -R168.reuse ;  /* 0x00000030bdbd7c23 */ /* 0x100fe200080108a8 */
[----:B------:R-:W-:Y:S01]  /*15920*/  F2FP.F16.F32.PACK_AB R162, R173, R172 ;  /* 0x000000acada2723e */ /* 0x000fe200000000ff */
[--C-:B------:R-:W-:Y:S01]  /*15930*/  FFMA.FTZ R191, R191, UR48, -R168.reuse ;  /* 0x00000030bfbf7c23 */ /* 0x100fe200080108a8 */
[----:B------:R-:W-:Y:S01]  /*15940*/  FFMA.FTZ R193, R193, UR48, -R168 ;  /* 0x00000030c1c17c23 */ /* 0x000fe200080108a8 */
[----:B------:R-:W3:Y:S01]  /*15950*/  MUFU.EX2 R192, R192 ;  /* 0x000000c000c07308 */ /* 0x000ee20000000800 */
        /* <DEDUP_REMOVED lines=16> */
[----:B---3--:R-:W-:Y:S01]  /*15a60*/  FADD.FTZ R8, R192, R163 ;  /* 0x000000a3c0087221 */ /* 0x008fe20000010000 */
[-C--:B------:R-:W-:Y:S01]  /*15a70*/  FMUL.FTZ R42, R42, R176.reuse ;  /* 0x000000b02a2a7220 */ /* 0x080fe20000410000 */
[-C--:B------:R-:W-:Y:S01]  /*15a80*/  FMUL.FTZ R43, R43, R176.reuse ;  /* 0x000000b02b2b7220 */ /* 0x080fe20000410000 */
[-C--:B------:R-:W-:Y:S01]  /*15a90*/  FMUL.FTZ R46, R46, R176.reuse ;  /* 0x000000b02e2e7220 */ /* 0x080fe20000410000 */
[-C--:B------:R-:W-:Y:S01]  /*15aa0*/  FMUL.FTZ R47, R47, R176.reuse ;  /* 0x000000b02f2f7220 */ /* 0x080fe20000410000 */
[-C--:B------:R-:W-:Y:S01]  /*15ab0*/  FMUL.FTZ R50, R50, R176.reuse ;  /* 0x000000b032327220 */ /* 0x080fe20000410000 */
[-C--:B------:R-:W-:Y:S01]  /*15ac0*/  FMUL.FTZ R51, R51, R176.reuse ;  /* 0x000000b033337220 */ /* 0x080fe20000410000 */
[----:B------:R-:W3:Y:S01]  /*15ad0*/  MUFU.EX2 R199, R199 ;  /* 0x000000c700c77308 */ /* 0x000ee20000000800 */
[C---:B0-----:R-:W-:Y:S01]  /*15ae0*/  FADD.FTZ R180, R194.reuse, R3 ;  /* 0x00000003c2b47221 */ /* 0x041fe20000010000 */
[----:B------:R-:W-:Y:S01]  /*15af0*/  F2FP.F16.F32.PACK_AB R155, R194, R155 ;  /* 0x0000009bc29b723e */ /* 0x000fe200000000ff */
        /* <DEDUP_REMOVED lines=61> */
[----:B------:R1:W4:Y:S01]  /*15ed0*/  MUFU.EX2 R163, R157 ;  /* 0x0000009d00a37308 */ /* 0x0003220000000800 */
        /* <DEDUP_REMOVED lines=8> */
[----:B0-----:R-:W-:Y:S01]  /*15f60*/  FADD.FTZ R180, R171, R180 ;  /* 0x000000b4abb47221 */ /* 0x001fe20000010000 */
[----:B-1----:R-:W-:-:S02]  /*15f70*/  F2FP.F16.F32.PACK_AB R157, R161, R199 ;  /* 0x000000c7a19d723e */ /* 0x002fc400000000ff */
[----:B------:R-:W-:-:S04]  /*15f80*/  F2FP.F16.F32.PACK_AB R161, R171, R197 ;  /* 0x000000c5aba1723e */ /* 0x000fc800000000ff */
[----:B------:R-:W0:Y:S01]  /*15f90*/  MUFU.EX2 R178, R178 ;  /* 0x000000b200b27308 */ /* 0x000e220000000800 */
[----:B----4-:R-:W-:-:S07]  /*15fa0*/  FADD.FTZ R180, R163, R180 ;  /* 0x000000b4a3b47221 */ /* 0x010fce0000010000 */
[----:B------:R-:W1:Y:S01]  /*15fb0*/  MUFU.EX2 R179, R179 ;  /* 0x000000b300b37308 */ /* 0x000e620000000800 */
[C---:B---3--:R-:W-:Y:S01]  /*15fc0*/  FADD.FTZ R3, R175.reuse, R180 ;  /* 0x000000b4af037221 */ /* 0x048fe20000010000 */
[----:B------:R-:W-:-:S06]  /*15fd0*/  F2FP.F16.F32.PACK_AB R163, R175, R163 ;  /* 0x000000a3afa3723e */ /* 0x000fcc00000000ff */
[----:B------:R-:W3:Y:S01]  /*15fe0*/  MUFU.EX2 R167, R182 ;  /* 0x000000b600a77308 */ /* 0x000ee20000000800 */
[----:B0-----:R-:W-:-:S07]  /*15ff0*/  FADD.FTZ R180, R178, R3 ;  /* 0x00000003b2b47221 */ /* 0x001fce0000010000 */
[----:B------:R-:W0:Y:S01]  /*16000*/  MUFU.EX2 R183, R183 ;  /* 0x000000b700b77308 */ /* 0x000e220000000800 */
[C---:B-1----:R-:W-:Y:S01]  /*16010*/  FADD.FTZ R180, R179.reuse, R180 ;  /* 0x000000b4b3b47221 */ /* 0x042fe20000010000 */
[----:B------:R-:W-:-:S06]  /*16020*/  F2FP.F16.F32.PACK_AB R165, R179, R178 ;  /* 0x000000b2b3a5723e */ /* 0x000fcc00000000ff */
[----:B------:R-:W1:Y:S01]  /*16030*/  MUFU.EX2 R184, R184 ;  /* 0x000000b800b87308 */ /* 0x000e620000000800 */
[----:B---3--:R-:W-:-:S07]  /*16040*/  FADD.FTZ R180, R167, R180 ;  /* 0x000000b4a7b47221 */ /* 0x008fce0000010000 */
[----:B------:R-:W3:Y:S01]  /*16050*/  MUFU.EX2 R185, R185 ;  /* 0x000000b900b97308 */ /* 0x000ee20000000800 */
[C---:B0-----:R-:W-:Y:S01]  /*16060*/  FADD.FTZ R3, R183.reuse, R180 ;  /* 0x000000b4b7037221 */ /* 0x041fe20000010000 */
[----:B------:R-:W-:-:S06]  /*16070*/  F2FP.F16.F32.PACK_AB R167, R183, R167 ;  /* 0x000000a7b7a7723e */ /* 0x000fcc00000000ff */
[----:B------:R-:W0:Y:S01]  /*16080*/  MUFU.EX2 R186, R186 ;  /* 0x000000ba00ba7308 */ /* 0x000e220000000800 */
[----:B-1----:R-:W-:-:S07]  /*16090*/  FADD.FTZ R180, R184, R3 ;  /* 0x00000003b8b47221 */ /* 0x002fce0000010000 */
        /* <DEDUP_REMOVED lines=12> */
[----:B------:R-:W-:-:S03]  /*16160*/  F2FP.F16.F32.PACK_AB R173, R189, R173 ;  /* 0x000000adbdad723e */ /* 0x000fc600000000ff */
[----:B-1----:R-:W-:-:S04]  /*16170*/  FADD.FTZ R180, R191, R180 ;  /* 0x000000b4bfb47221 */ /* 0x002fc80000010000 */
[C---:B---3--:R-:W-:Y:S01]  /*16180*/  FADD.FTZ R3, R193.reuse, R180 ;  /* 0x000000b4c1037221 */ /* 0x048fe20000010000 */
[----:B------:R-:W-:Y:S01]  /*16190*/  F2FP.F16.F32.PACK_AB R175, R193, R191 ;  /* 0x000000bfc1af723e */ /* 0x000fe200000000ff */
[----:B------:R-:W-:Y:S06]  /*161a0*/  @!P6 BRA `(.L_x_3021) ;  /* 0x000000000004e947 */ /* 0x000fec0003800000 */
[----:B------:R-:W-:Y:S01]  /*161b0*/  BPT.TRAP 0x1 ;  /* 0x000000040000795c */ /* 0x000fe20000300000 */
.L_x_3021:
[----:B------:R0:W1:Y:S01]  /*161c0*/  SYNCS.PHASECHK.TRANS64.TRYWAIT P0, [R20+URZ+0x22850], R21 ;  /* 0x02285015140075a7 */ /* 0x000062000800017f */
[----:B------:R-:W-:Y:S05]  /*161d0*/  @!P6 BRA `(.L_x_3022) ;  /* 0x000000000004e947 */ /* 0x000fea0003800000 */
[----:B------:R-:W-:Y:S01]  /*161e0*/  BPT.TRAP 0x1 ;  /* 0x000000040000795c */ /* 0x000fe20000300000 */
.L_x_3022:
[----:B------:R-:W-:Y:S01]  /*161f0*/  IMAD.MOV.U32 R177, RZ, RZ, 0xc00 ;  /* 0x00000c00ffb17424 */ /* 0x000fe200078e00ff */
[----:B------:R-:W-:Y:S03]  /*16200*/  BSSY B0, `(.L_x_3023) ;  /* 0x0000005000007945 */ /* 0x000fe60003800000 */
[----:B------:R-:W-:Y:S01]  /*16210*/  IMAD R176, R2, R177, UR49 ;  /* 0x0000003102b07e24 */ /* 0x000fe2000f8e02b1 */
[----:B-1----:R-:W-:Y:S06]  /*16220*/  @P0 BRA `(.L_x_3024) ;  /* 0x0000000000080947 */ /* 0x002fec0003800000 */
[----:B------:R-:W1:Y:S02]  /*16230*/  SYNCS.PHASECHK.TRANS64.TRYWAIT P0, [R20+URZ+0x22850], R21 ;  /* 0x02285015140075a7 */ /* 0x000e64000800017f */
[----:B-1----:R-:W-:Y:S05]  /*16240*/  @!P0 BRA `(.L_x_3025) ;  /* 0x000000c400848947 */ /* 0x002fea0003800000 */
.L_x_3024:
[----:B------:R-:W-:Y:S05]  /*16250*/  BSYNC B0 ;  /* 0x0000000000007941 */ /* 0x000fea0003800000 */
.L_x_3023:
[----:B------:R-:W3:Y:S01]  /*16260*/  S2R R178, SR_TID.X ;  /* 0x0000000000b27919 */ /* 0x000ee20000002100 */
[----:B------:R-:W-:Y:S05]  /*16270*/  WARPSYNC.ALL ;  /* 0x0000000000007948 */ /* 0x000fea0003800000 */
[----:B------:R-:W-:Y:S01]  /*16280*/  IMAD.MOV.U32 R177, RZ, RZ, 0x40000040 ;  /* 0x40000040ffb17424 */ /* 0x000fe200078e00ff */
[----:B------:R-:W-:-:S04]  /*16290*/  R2UR UR6, R176 ;  /* 0x00000000b00672ca */ /* 0x000fc800000e0000 */
[----:B------:R-:W-:Y:S02]  /*162a0*/  R2UR UR7, R177 ;  /* 0x00000000b10772ca */ /* 0x000fe400000e0000 */
        /* <DEDUP_REMOVED lines=8> */
[----:B------:R-:W-:Y:S01]  /*16330*/  IMAD.MOV.U32 R153, RZ, RZ, 0x40000040 ;  /* 0x40000040ff997424 */ /* 0x000fe200078e00ff */
[----:B------:R-:W-:Y:S01]  /*16340*/  IADD3 R152, R176, 0x80, RZ ;  /* 0x00000080b0987810 */ /* 0x000fe20007ffe0ff */
        /* <DEDUP_REMOVED lines=39> */
.L_x_3026:
[----:B------:R-:W3:Y:S01]  /*165c0*/  LDL R152, [R1+0x4] ;  /* 0x0000040001987983 */ /* 0x000ee20000100800 */
[----:B------:R-:W-:Y:S01]  /*165d0*/  VIADD R20, R20, 0x22860 ;  /* 0x0002286014147836 */ /* 0x000fe20000000000 */
[----:B------:R-:W-:Y:S01]  /*165e0*/  MOV R21, UR47 ;  /* 0x0000002f00157c02 */ /* 0x000fe20008000f00 */
[----:B------:R-:W-:Y:S02]  /*165f0*/  IMAD.MOV.U32 R215, RZ, RZ, R7 ;  /* 0x000000ffffd77224 */ /* 0x000fe400078e0007 */
[----:B------:R-:W-:Y:S01]  /*16600*/  IMAD.MOV.U32 R216, RZ, RZ, R6 ;  /* 0x000000ffffd87224 */ /* 0x000fe200078e0006 */
[----:B------:R-:W-:-:S04]  /*16610*/  PRMT R20, R21, 0x654, R20 ;  /* 0x0000065415147816 */ /* 0x000fc80000000014 */
[----:B------:R0:W-:Y:S01]  /*16620*/  SYNCS.ARRIVE.TRANS64.RED.A1T0 RZ, [R20+URZ], RZ ;  /* 0x000000ff14ff79a7 */ /* 0x0001e2000810043f */
[C---:B---3--:R-:W-:Y:S01]  /*16630*/  ISETP.GT.AND P0, PT, R0.reuse, R152, PT ;  /* 0x000000980000720c */ /* 0x048fe20003f04270 */
[----:B------:R-:W-:-:S12]  /*16640*/  VIADD R0, R0, 0xffffffff ;  /* 0xffffffff00007836 */ /* 0x000fd80000000000 */
[----:B0-----:R-:W-:Y:S05]  /*16650*/  @P0 BRA `(.L_x_3027) ;  /* 0xffffffc400fc0947 */ /* 0x001fea000383ffff */
.L_x_3007:
[----:B------:R-:W3:Y:S01]  /*16660*/  LDL.LU R176, [R1+0x18] ;  /* 0x0000180001b07983 */ /* 0x000ee20000300800 */
[----:B------:R-:W-:Y:S05]  /*16670*/  WARPSYNC.ALL ;  /* 0x0000000000007948 */ /* 0x000fea0003800000 */
[----:B------:R-:W0:Y:S01]  /*16680*/  SHFL.BFLY PT, R5, R8, 0x2, 0x1f ;  /* 0x0c401f0008057f89 */ /* 0x000e2200000e0000 */
[----:B------:R-:W-:Y:S01]  /*16690*/  VIADD R2, R2, 0x1 ;  /* 0x0000000102027836 */ /* 0x000fe20000000000 */
[----:B------:R-:W-:Y:S01]  /*166a0*/  PLOP3.LUT P0, PT, PT, PT, PT, 0x8, 0x0 ;  /* 0x000000000000781c */ /* 0x000fe20003f0e170 */
[----:B------:R-:W-:Y:S01]  /*166b0*/  IMAD.U32 R14, RZ, RZ, UR48 ;  /* 0x00000030ff0e7e24 */ /* 0x000fe2000f8e00ff */
[----:B------:R-:W1:Y:S01]  /*166c0*/  SHFL.BFLY PT, R4, R3, 0x2, 0x1f ;  /* 0x0c401f0003047f89 */ /* 0x000e6200000e0000 */
[----:B------:R-:W-:Y:S01]  /*166d0*/  IMAD.U32 R15, RZ, RZ, UR48 ;  /* 0x00000030ff0f7e24 */ /* 0x000fe2000f8e00ff */
[----:B------:R2:W-:Y:S08]  /*166e0*/  BAR.ARV R9, 0x100 ;  /* 0x000400090000751d */ /* 0x0005f00000002000 */
[----:B------:R-:W-:Y:S06]  /*166f0*/  BAR.ARV 0x8, 0x180 ;  /* 0x0206000000007b1d */ /* 0x000fec0000002000 */
[----:B------:R-:W-:Y:S01]  /*16700*/  ISETP.NE.AND P1, PT, R2, 0x2, PT ;  /* 0x000000020200780c */ /* 0x000fe20003f25270 */
[----:B------:R-:W-:-:S02]  /*16710*/  IMAD.MOV.U32 R13, RZ, RZ, -0x800000 ;  /* 0xff800000ff0d7424 */ /* 0x000fc400078e00ff */
[----:B0-----:R-:W-:Y:S01]  /*16720*/  FADD.FTZ R0, R5, R8 ;  /* 0x0000000805007221 */ /* 0x001fe20000010000 */
[----:B------:R-:W-:Y:S01]  /*16730*/  IMAD.MOV.U32 R8, RZ, RZ, RZ ;  /* 0x000000ffff087224 */ /* 0x000fe200078e00ff */
[----:B------:R-:W-:Y:S01]  /*16740*/  SEL R2, R2, RZ, P1 ;  /* 0x000000ff02027207 */ /* 0x000fe20000800000 */
[----:B------:R-:W-:Y:S02]  /*16750*/  IMAD.MOV.U32 R12, RZ, RZ, -0x800000 ;  /* 0xff800000ff0c7424 */ /* 0x000fe400078e00ff */
[----:B-1----:R-:W-:Y:S01]  /*16760*/  FADD.FTZ R10, R4, R3 ;  /* 0x00000003040a7221 */ /* 0x002fe20000010000 */
[----:B------:R-:W0:Y:S01]  /*16770*/  SHFL.BFLY PT, R5, R0, 0x1, 0x1f ;  /* 0x0c201f0000057f89 */ /* 0x000e2200000e0000 */
[----:B------:R-:W-:-:S03]  /*16780*/  SEL R3, RZ, 0x1, P1 ;  /* 0x00000001ff037807 */ /* 0x000fc60000800000 */
[----:B------:R-:W1:Y:S01]  /*16790*/  SHFL.BFLY PT, R11, R10, 0x1, 0x1f ;  /* 0x0c201f000a0b7f89 */ /* 0x000e6200000e0000 */
[----:B------:R-:W-:Y:S01]  /*167a0*/  LOP3.LUT R202, R202, R3, RZ, 0x3c, !PT ;  /* 0x00000003caca7212 */ /* 0x000fe200078e3cff */
[----:B0-----:R-:W-:Y:S01]  /*167b0*/  FADD.FTZ R4, R0, R5 ;  /* 0x0000000500047221 */ /* 0x001fe20000010000 */
[----:B------:R-:W-:Y:S02]  /*167c0*/  IMAD.MOV.U32 R0, RZ, RZ, RZ ;  /* 0x000000ffff007224 */ /* 0x000fe400078e00ff */
[----:B-1----:R-:W-:Y:S02]  /*167d0*/  FADD.FTZ R5, R10, R11 ;  /* 0x0000000b0a057221 */ /* 0x002fe40000010000 */
[----:B------:R-:W-:-:S03]  /*167e0*/  FSETP.NE.FTZ.AND P2, PT, R4, RZ, PT ;  /* 0x000000ff0400720b */ /* 0x000fc60003f55000 */
[----:B------:R-:W-:-:S10]  /*167f0*/  FSETP.NE.FTZ.AND P3, PT, R5, RZ, PT ;  /* 0x000000ff0500720b */ /* 0x000fd40003f75000 */
[----:B------:R-:W0:Y:S01]  /*16800*/  @P2 MUFU.LG2 R20, R4 ;  /* 0x0000000400142308 */ /* 0x000e220000000c00 */
[----:B------:R-:W-:Y:S02]  /*16810*/  @P2 FMUL.FTZ R14, R14, 0.69314718246459960938 ;  /* 0x3f3172180e0e2820 */ /* 0x000fe40000410000 */
[----:B------:R-:W-:-:S05]  /*16820*/  @P3 FMUL.FTZ R15, R15, 0.69314718246459960938 ;  /* 0x3f3172180f0f3820 */ /* 0x000fca0000410000 */
[----:B------:R-:W1:Y:S08]  /*16830*/  @P2 MUFU.RCP R8, R4 ;  /* 0x0000000400082308 */ /* 0x000e700000001000 */
[----:B------:R-:W4:Y:S01]  /*16840*/  @P3 MUFU.LG2 R21, R5 ;  /* 0x0000000500153308 */ /* 0x000f220000000c00 */
[----:B0-----:R-:W-:-:S04]  /*16850*/  @P2 FMUL.FTZ R23, R20, 0.69314718246459960938 ;  /* 0x3f31721814172820 */ /* 0x001fc80000410000 */
[----:B------:R-:W-:-:S03]  /*16860*/  @P2 FFMA.FTZ R13, R14, R6, R23 ;  /* 0x000000060e0d2223 */ /* 0x000fc60000010017 */
[----:B------:R-:W0:Y:S01]  /*16870*/  @P3 MUFU.RCP R0, R5 ;  /* 0x0000000500003308 */ /* 0x000e220000001000 */
        /* <DEDUP_REMOVED lines=64> */
[----:B----4-:R-:W-:Y:S01]  /*16c80*/  @P3 FMUL.FTZ R20, R21, 0.69314718246459960938 ;  /* 0x3f31721815143820 */ /* 0x010fe20000410000 */
[-C--:B0-----:R-:W-:Y:S01]  /*16c90*/  FMUL.FTZ R4, R31, R0.reuse ;  /* 0x000000001f047220 */ /* 0x081fe20000410000 */
[-C--:B------:R-:W-:Y:S01]  /*16ca0*/  FMUL.FTZ R8, R35, R0.reuse ;  /* 0x0000000023087220 */ /* 0x080fe20000410000 */
[-C--:B------:R-:W-:Y:S01]  /*16cb0*/  FMUL.FTZ R10, R27, R0.reuse ;  /* 0x000000001b0a7220 */ /* 0x080fe20000410000 */
        /* <DEDUP_REMOVED lines=62> */
[----:B---3--:R-:W-:-:S05]  /*170a0*/  VIADD R176, R176, 0x1 ;  /* 0x00000001b0b07836 */ /* 0x008fca0000000000 */
[----:B------:R0:W-:Y:S02]  /*170b0*/  STL [R1+0x18], R176 ;  /* 0x000018b001007387 */ /* 0x0001e40000100800 */
.L_x_2911:
[----:B------:R-:W-:Y:S05]  /*170c0*/  WARPSYNC.ALL ;  /* 0x0000000000007948 */ /* 0x000fea0003800000 */
[----:B------:R-:W1:Y:S08]  /*170d0*/  S2UR UR47, SR_CgaCtaId ;  /* 0x00000000002f79c3 */ /* 0x000e700000008800 */
[----:B------:R-:W-:Y:S06]  /*170e0*/  BAR.SYNC.DEFER_BLOCKING 0x5, 0x180 ;  /* 0x0146000000007b1d */ /* 0x000fec0000010000 */
[----:B------:R-:W-:Y:S01]  /*170f0*/  UMOV UR4, 0x400 ;  /* 0x0000040000047882 */ /* 0x000fe20000000000 */
[----:B------:R-:W-:Y:S01]  /*17100*/  BSSY B0, `(.L_x_3028) ;  /* 0x00002f8000007945 */ /* 0x000fe20003800000 */
[----:B-1----:R-:W-:-:S06]  /*17110*/  ULEA UR4, UR47, UR4, 0x18 ;  /* 0x000000042f047291 */ /* 0x002fcc000f8ec03f */
[----:B------:R-:W-:-:S05]  /*17120*/  MOV R23, UR4 ;  /* 0x0000000400177c02 */ /* 0x000fca0008000f00 */
[----:B------:R1:W2:Y:S01]  /*17130*/  LDS.128 R120, [R23+0x228d0] ;  /* 0x0228d00017787984 */ /* 0x0002a20000000c00 */
[----:B------:R-:W-:Y:S06]  /*17140*/  BAR.ARV 0x4, 0x180 ;  /* 0x0106000000007b1d */ /* 0x000fec0000002000 */
[----:B------:R-:W-:Y:S05]  /*17150*/  @P0 BRA `(.L_x_3029) ;  /* 0x0000002000340947 */ /* 0x000fea0003800000 */
[----:B------:R-:W3:Y:S04]  /*17160*/  LDL R7, [R1+0x38] ;  /* 0x0000380001077983 */ /* 0x000ee80000100800 */
[----:B------:R-:W4:Y:S01]  /*17170*/  LDL R180, [R1+0x14] ;  /* 0x0000140001b47983 */ /* 0x000f220000100800 */
[----:B------:R-:W1:Y:S01]  /*17180*/  S2R R6, SR_SWINHI ;  /* 0x0000000000067919 */ /* 0x000e620000002f00 */
[----:B------:R-:W-:Y:S05]  /*17190*/  WARPSYNC.ALL ;  /* 0x0000000000007948 */ /* 0x000fea0003800000 */
[----:B------:R-:W-:Y:S01]  /*171a0*/  ULDC.64 UR4, c[0x0][0xc00] ;  /* 0x0003000000047ab9 */ /* 0x000fe20000000a00 */
[----:B0-----:R-:W4:Y:S01]  /*171b0*/  LDL R176, [R1+0x10] ;  /* 0x0000100001b07983 */ /* 0x001f220000100800 */
[----:B------:R-:W-:-:S02]  /*171c0*/  MOV R14, R23 ;  /* 0x00000017000e7202 */ /* 0x000fc40000000f00 */
[----:B-1----:R-:W-:Y:S02]  /*171d0*/  MOV R15, R6 ;  /* 0x00000006000f7202 */ /* 0x002fe40000000f00 */
        /* <DEDUP_REMOVED lines=19> */
[----:B------:R-:W-:Y:S01]  /*17310*/  F2FP.F16.F32.PACK_AB R137, R112, R108 ;  /* 0x0000006c7089723e */ /* 0x000fe200000000ff */
[----:B------:R-:W-:Y:S01]  /*17320*/  BAR.SYNC.DEFER_BLOCKING 0x1, 0x100 ;  /* 0x0044000000007b1d */ /* 0x000fe20000010000 */
[----:B---3--:R-:W-:-:S03]  /*17330*/  IMAD.WIDE R150, R7, 0x2, R14 ;  /* 0x0000000207967825 */ /* 0x008fc600078e020e */
[C---:B------:R-:W-:Y:S02]  /*17340*/  IADD3 R183, P3, R150.reuse, 0x60, RZ ;  /* 0x0000006096b77810 */ /* 0x040fe40007f7e0ff */
[C---:B------:R-:W-:Y:S02]  /*17350*/  IADD3 R179, P1, R150.reuse, 0x20, RZ ;  /* 0x0000002096b37810 */ /* 0x040fe40007f3e0ff */
[----:B------:R-:W-:Y:S02]  /*17360*/  LOP3.LUT R98, R183, 0x380, RZ, 0xc0, !PT ;  /* 0x00000380b7627812 */ /* 0x000fe400078ec0ff */
[----:B------:R-:W-:Y:S02]  /*17370*/  IADD3 R181, P2, R150, 0x40, RZ ;  /* 0x0000004096b57810 */ /* 0x000fe40007f5e0ff */
[----:B------:R-:W-:Y:S02]  /*17380*/  LOP3.LUT R6, R179, 0x380, RZ, 0xc0, !PT ;  /* 0x00000380b3067812 */ /* 0x000fe400078ec0ff */
[----:B------:R-:W-:-:S02]  /*17390*/  SHF.R.U64 R98, R98, 0x3, RZ ;  /* 0x0000000362627819 */ /* 0x000fc400000012ff */
[C---:B------:R-:W-:Y:S02]  /*173a0*/  IADD3 R110, P0, R150.reuse, 0x4040, RZ ;  /* 0x00004040966e7810 */ /* 0x040fe40007f1e0ff */
[----:B------:R-:W-:Y:S01]  /*173b0*/  LOP3.LUT R94, R181, 0x380, RZ, 0xc0, !PT ;  /* 0x00000380b55e7812 */ /* 0x000fe200078ec0ff */
[----:B------:R-:W-:Y:S01]  /*173c0*/  IMAD.X R7, RZ, RZ, R151, P1 ;  /* 0x000000ffff077224 */ /* 0x000fe200008e0697 */
[----:B------:R-:W-:Y:S02]  /*173d0*/  IADD3 R102, P4, R150, 0x4000, RZ ;  /* 0x0000400096667810 */ /* 0x000fe40007f9e0ff */
[----:B------:R-:W-:Y:S02]  /*173e0*/  SHF.R.U64 R6, R6, 0x3, RZ ;  /* 0x0000000306067819 */ /* 0x000fe400000012ff */
[----:B------:R-:W-:Y:S02]  /*173f0*/  LOP3.LUT R98, R98, R183, RZ, 0x3c, !PT ;  /* 0x000000b762627212 */ /* 0x000fe400078e3cff */
[----:B------:R-:W-:-:S02]  /*17400*/  LOP3.LUT R183, R110, 0x380, RZ, 0xc0, !PT ;  /* 0x000003806eb77812 */ /* 0x000fc400078ec0ff */
[----:B------:R-:W-:Y:S02]  /*17410*/  IADD3 R114, P1, R150, 0x4060, RZ ;  /* 0x0000406096727810 */ /* 0x000fe40007f3e0ff */
[----:B------:R-:W-:Y:S02]  /*17420*/  SHF.R.U64 R94, R94, 0x3, RZ ;  /* 0x000000035e5e7819 */ /* 0x000fe400000012ff */
[----:B------:R-:W-:Y:S01]  /*17430*/  IADD3 R106, P5, R150, 0x4020, RZ ;  /* 0x00004020966a7810 */ /* 0x000fe20007fbe0ff */
[----:B------:R-:W-:Y:S01]  /*17440*/  IMAD.X R103, RZ, RZ, R151, P4 ;  /* 0x000000ffff677224 */ /* 0x000fe200020e0697 */
[----:B------:R-:W-:Y:S02]  /*17450*/  LOP3.LUT R6, R6, R179, RZ, 0x3c, !PT ;  /* 0x000000b306067212 */ /* 0x000fe400078e3cff */
[----:B------:R-:W-:Y:S02]  /*17460*/  LOP3.LUT R179, R102, 0x380, RZ, 0xc0, !PT ;  /* 0x0000038066b37812 */ /* 0x000fe400078ec0ff */
[----:B------:R-:W-:-:S02]  /*17470*/  SHF.R.U64 R183, R183, 0x3, RZ ;  /* 0x00000003b7b77819 */ /* 0x000fc400000012ff */
[----:B------:R-:W-:Y:S02]  /*17480*/  IADD3 R130, P4, R150, 0x8040, RZ ;  /* 0x0000804096827810 */ /* 0x000fe40007f9e0ff */
[----:B------:R-:W-:Y:S02]  /*17490*/  LOP3.LUT R94, R94, R181, RZ, 0x3c, !PT ;  /* 0x000000b55e5e7212 */ /* 0x000fe400078e3cff */
[----:B------:R-:W-:Y:S01]  /*174a0*/  LOP3.LUT R185, R114, 0x380, RZ, 0xc0, !PT ;  /* 0x0000038072b97812 */ /* 0x000fe200078ec0ff */
[--C-:B------:R-:W-:Y:S01]  /*174b0*/  IMAD.X R95, RZ, RZ, R151.reuse, P2 ;  /* 0x000000ffff5f7224 */ /* 0x100fe200010e0697 */
[----:B------:R-:W-:Y:S01]  /*174c0*/  LOP3.LUT R181, R106, 0x380, RZ, 0xc0, !PT ;  /* 0x000003806ab57812 */ /* 0x000fe200078ec0ff */
[----:B------:R-:W-:Y:S01]  /*174d0*/  IMAD.X R107, RZ, RZ, R151, P5 ;  /* 0x000000ffff6b7224 */ /* 0x000fe200028e0697 */
[----:B------:R-:W-:Y:S02]  /*174e0*/  IADD3 R118, P2, R150, 0x8000, RZ ;  /* 0x0000800096767810 */ /* 0x000fe40007f5e0ff */
[----:B------:R-:W-:-:S02]  /*174f0*/  SHF.R.U64 R179, R179, 0x3, RZ ;  /* 0x00000003b3b37819 */ /* 0x000fc400000012ff */
[----:B------:R-:W-:Y:S01]  /*17500*/  LOP3.LUT R110, R183, R110, RZ, 0x3c, !PT ;  /* 0x0000006eb76e7212 */ /* 0x000fe200078e3cff */
[--C-:B------:R-:W-:Y:S01]  /*17510*/  IMAD.X R99, RZ, RZ, R151.reuse, P3 ;  /* 0x000000ffff637224 */ /* 0x100fe200018e0697 */
[----:B------:R-:W-:Y:S02]  /*17520*/  SHF.R.U64 R185, R185, 0x3, RZ ;  /* 0x00000003b9b97819 */ /* 0x000fe400000012ff */
[----:B------:R-:W-:Y:S02]  /*17530*/  LOP3.LUT R183, R130, 0x380, RZ, 0xc0, !PT ;  /* 0x0000038082b77812 */ /* 0x000fe400078ec0ff */
[C---:B------:R-:W-:Y:S02]  /*17540*/  IADD3 R134, P5, R150.reuse, 0x8060, RZ ;  /* 0x0000806096867810 */ /* 0x040fe40007fbe0ff */
[----:B------:R-:W-:Y:S02]  /*17550*/  SHF.R.U64 R181, R181, 0x3, RZ ;  /* 0x00000003b5b57819 */ /* 0x000fe400000012ff */
[----:B------:R-:W-:Y:S01]  /*17560*/  IADD3 R126, P3, R150, 0x8020, RZ ;  /* 0x00008020967e7810 */ /* 0x000fe20007f7e0ff */
[----:B------:R-:W-:Y:S01]  /*17570*/  IMAD.X R119, RZ, RZ, R151, P2 ;  /* 0x000000ffff777224 */ /* 0x000fe200010e0697 */
[----:B------:R-:W-:-:S02]  /*17580*/  LOP3.LUT R102, R179, R102, RZ, 0x3c, !PT ;  /* 0x00000066b3667212 */ /* 0x000fc400078e3cff */
[----:B------:R-:W-:Y:S02]  /*17590*/  LOP3.LUT R21, R150, 0x380, RZ, 0xc0, !PT ;  /* 0x0000038096157812 */ /* 0x000fe400078ec0ff */
[----:B------:R-:W-:Y:S02]  /*175a0*/  LOP3.LUT R114, R185, R114, RZ, 0x3c, !PT ;  /* 0x00000072b9727212 */ /* 0x000fe400078e3cff */
[----:B------:R-:W-:Y:S02]  /*175b0*/  LOP3.LUT R179, R118, 0x380, RZ, 0xc0, !PT ;  /* 0x0000038076b37812 */ /* 0x000fe400078ec0ff */
[----:B------:R-:W-:Y:S02]  /*175c0*/  SHF.R.U64 R183, R183, 0x3, RZ ;  /* 0x00000003b7b77819 */ /* 0x000fe400000012ff */
[----:B--2---:R-:W-:Y:S02]  /*175d0*/  IADD3 R120, P2, R150, 0xc040, RZ ;  /* 0x0000c04096787810 */ /* 0x004fe40007f5e0ff */
[----:B------:R-:W-:-:S02]  /*175e0*/  LOP3.LUT R106, R181, R106, RZ, 0x3c, !PT ;  /* 0x0000006ab56a7212 */ /* 0x000fc400078e3cff */
[----:B------:R-:W-:Y:S01]  /*175f0*/  LOP3.LUT R185, R134, 0x380, RZ, 0xc0, !PT ;  /* 0x0000038086b97812 */ /* 0x000fe200078ec0ff */
[--C-:B------:R-:W-:Y:S01]  /*17600*/  IMAD.X R111, RZ, RZ, R151.reuse, P0 ;  /* 0x000000ffff6f7224 */ /* 0x100fe200000e0697 */
[----:B------:R-:W-:Y:S01]  /*17610*/  LOP3.LUT R181, R126, 0x380, RZ, 0xc0, !PT ;  /* 0x000003807eb57812 */ /* 0x000fe200078ec0ff */
[--C-:B------:R-:W-:Y:S01]  /*17620*/  IMAD.X R127, RZ, RZ, R151.reuse, P3 ;  /* 0x000000ffff7f7224 */ /* 0x100fe200018e0697 */
[----:B------:R-:W-:Y:S02]  /*17630*/  IADD3 R20, P0, R150, 0xc000, RZ ;  /* 0x0000c00096147810 */ /* 0x000fe40007f1e0ff */
[----:B------:R-:W-:Y:S02]  /*17640*/  SHF.R.U64 R21, R21, 0x3, RZ ;  /* 0x0000000315157819 */ /* 0x000fe400000012ff */
[----:B------:R-:W-:Y:S02]  /*17650*/  SHF.R.U64 R179, R179, 0x3, RZ ;  /* 0x00000003b3b37819 */ /* 0x000fe400000012ff */
[----:B------:R-:W-:Y:S01]  /*17660*/  LOP3.LUT R130, R183, R130, RZ, 0x3c, !PT ;  /* 0x00000082b7827212 */ /* 0x000fe200078e3cff */
[----:B------:R-:W-:Y:S01]  /*17670*/  IMAD.X R115, RZ, RZ, R151, P1 ;  /* 0x000000ffff737224 */ /* 0x000fe200008e0697 */
[----:B------:R-:W-:-:S02]  /*17680*/  SHF.R.U64 R185, R185, 0x3, RZ ;  /* 0x00000003b9b97819 */ /* 0x000fc400000012ff */
[----:B------:R-:W-:Y:S02]  /*17690*/  LOP3.LUT R183, R120, 0x380, RZ, 0xc0, !PT ;  /* 0x0000038078b77812 */ /* 0x000fe400078ec0ff */
[C---:B-----5:R-:W-:Y:S02]  /*176a0*/  IADD3 R30, P3, R150.reuse, 0xc060, RZ ;  /* 0x0000c060961e7810 */ /* 0x060fe40007f7e0ff */
[----:B------:R-:W-:Y:S02]  /*176b0*/  SHF.R.U64 R181, R181, 0x3, RZ ;  /* 0x00000003b5b57819 */ /* 0x000fe400000012ff */
[----:B------:R-:W-:Y:S02]  /*176c0*/  IADD3 R34, P1, R150, 0xc020, RZ ;  /* 0x0000c02096227810 */ /* 0x000fe40007f3e0ff */
[----:B------:R-:W-:Y:S02]  /*176d0*/  IADD3.X R139, RZ, R151, RZ, P0, !PT ;  /* 0x00000097ff8b7210 */ /* 0x000fe400007fe4ff */
[----:B------:R-:W-:-:S02]  /*176e0*/  LOP3.LUT R150, R21, R150, RZ, 0x3c, !PT ;  /* 0x0000009615967212 */ /* 0x000fc400078e3cff */
[----:B------:R-:W-:Y:S02]  /*176f0*/  LOP3.LUT R118, R179, R118, RZ, 0x3c, !PT ;  /* 0x00000076b3767212 */ /* 0x000fe400078e3cff */
[----:B------:R-:W-:Y:S02]  /*17700*/  LOP3.LUT R134, R185, R134, RZ, 0x3c, !PT ;  /* 0x00000086b9867212 */ /* 0x000fe400078e3cff */
[----:B------:R-:W-:Y:S02]  /*17710*/  LOP3.LUT R179, R20, 0x380, RZ, 0xc0, !PT ;  /* 0x0000038014b37812 */ /* 0x000fe400078ec0ff */
[----:B------:R-:W-:Y:S02]  /*17720*/  SHF.R.U64 R183, R183, 0x3, RZ ;  /* 0x00000003b7b77819 */ /* 0x000fe400000012ff */
[----:B------:R-:W-:Y:S02]  /*17730*/  ISETP.NE.U32.AND P0, PT, RZ, UR4, PT ;  /* 0x00000004ff007c0c */ /* 0x000fe4000bf05070 */
[----:B------:R-:W-:-:S02]  /*17740*/  LOP3.LUT R126, R181, R126, RZ, 0x3c, !PT ;  /* 0x0000007eb57e7212 */ /* 0x000fc400078e3cff */
[----:B------:R-:W-:Y:S02]  /*17750*/  LOP3.LUT R185, R30, 0x380, RZ, 0xc0, !PT ;  /* 0x000003801eb97812 */ /* 0x000fe400078ec0ff */
[----:B------:R-:W-:Y:S02]  /*17760*/  LOP3.LUT R181, R34, 0x380, RZ, 0xc0, !PT ;  /* 0x0000038022b57812 */ /* 0x000fe400078ec0ff */
[----:B------:R-:W-:Y:S02]  /*17770*/  MOV R150, R150 ;  /* 0x0000009600967202 */ /* 0x000fe40000000f00 */
[----:B------:R-:W-:Y:S02]  /*17780*/  SHF.R.U64 R179, R179, 0x3, RZ ;  /* 0x00000003b3b37819 */ /* 0x000fe400000012ff */
[----:B------:R-:W-:Y:S02]  /*17790*/  LOP3.LUT R146, R183, R120, RZ, 0x3c, !PT ;  /* 0x00000078b7927212 */ /* 0x000fe400078e3cff */
[----:B------:R-:W-:Y:S01]  /*177a0*/  ISETP.NE.AND.EX P0, PT, RZ, UR5, PT, P0 ;  /* 0x00000005ff007c0c */ /* 0x000fe2000bf05300 */
[----:B------:R-:W-:Y:S01]  /*177b0*/  ULDC.64 UR4, c[0x0][0xc08] ;  /* 0x0003020000047ab9 */ /* 0x000fe20000000a00 */
[----:B------:R-:W-:Y:S01]  /*177c0*/  SHF.R.U64 R185, R185, 0x3, RZ ;  /* 0x00000003b9b97819 */ /* 0x000fe200000012ff */
[----:B------:R-:W-:Y:S01]  /*177d0*/  IMAD.X R147, RZ, RZ, R151, P2 ;  /* 0x000000ffff937224 */ /* 0x000fe200010e0697 */
[----:B------:R-:W-:-:S02]  /*177e0*/  MOV R120, R6 ;  /* 0x0000000600787202 */ /* 0x000fc40000000f00 */
[----:B------:R-:W-:Y:S02]  /*177f0*/  SHF.R.U64 R181, R181, 0x3, RZ ;  /* 0x00000003b5b57819 */ /* 0x000fe400000012ff */
[----:B------:R-:W-:Y:S02]  /*17800*/  F2FP.F16.F32.PACK_AB R6, R37, R154 ;  /* 0x0000009a2506723e */ /* 0x000fe400000000ff */
[----:B------:R-:W-:Y:S01]  /*17810*/  F2FP.F16.F32.PACK_AB R7, R39, R38 ;  /* 0x000000262707723e */ /* 0x000fe200000000ff */
[----:B------:R0:W-:Y:S01]  /*17820*/  STSM.16.M88.4 [R150], R24 ;  /* 0x0000001896007844 */ /* 0x0001e20000000200 */
[----:B------:R-:W-:Y:S02]  /*17830*/  ISETP.NE.U32.AND P2, PT, RZ, UR4, PT ;  /* 0x00000004ff007c0c */ /* 0x000fe4000bf45070 */
[----:B------:R-:W-:Y:S02]  /*17840*/  LOP3.LUT R138, R179, R20, RZ, 0x3c, !PT ;  /* 0x00000014b38a7212 */ /* 0x000fe400078e3cff */
[----:B------:R-:W-:-:S02]  /*17850*/  MOV R95, R94 ;  /* 0x0000005e005f7202 */ /* 0x000fc40000000f00 */
[----:B------:R-:W-:Y:S02]  /*17860*/  LOP3.LUT R20, R185, R30, RZ, 0x3c, !PT ;  /* 0x0000001eb9147212 */ /* 0x000fe400078e3cff */
[----:B------:R-:W-:Y:S01]  /*17870*/  MOV R98, R98 ;  /* 0x0000006200627202 */ /* 0x000fe20000000f00 */
[----:B------:R1:W-:Y:S01]  /*17880*/  STSM.16.M88.4 [R120], R4 ;  /* 0x0000000478007844 */ /* 0x0003e20000000200 */
[----:B------:R-:W-:Y:S02]  /*17890*/  LOP3.LUT R142, R181, R34, RZ, 0x3c, !PT ;  /* 0x00000022b58e7212 */ /* 0x000fe400078e3cff */
[----:B------:R-:W-:Y:S02]  /*178a0*/  MOV R102, R102 ;  /* 0x0000006600667202 */ /* 0x000fe40000000f00 */
[----:B------:R-:W-:Y:S02]  /*178b0*/  F2FP.F16.F32.PACK_AB R30, R61, R160 ;  /* 0x000000a03d1e723e */ /* 0x000fe400000000ff */
[----:B0-----:R-:W-:-:S02]  /*178c0*/  F2FP.F16.F32.PACK_AB R24, R49, R157 ;  /* 0x0000009d3118723e */ /* 0x001fc400000000ff */
[----:B------:R-:W-:Y:S02]  /*178d0*/  F2FP.F16.F32.PACK_AB R25, R51, R50 ;  /* 0x000000323319723e */ /* 0x000fe400000000ff */
[----:B------:R-:W-:Y:S02]  /*178e0*/  F2FP.F16.F32.PACK_AB R26, R53, R158 ;  /* 0x0000009e351a723e */ /* 0x000fe400000000ff */
[----:B------:R-:W-:Y:S01]  /*178f0*/  F2FP.F16.F32.PACK_AB R27, R55, R54 ;  /* 0x00000036371b723e */ /* 0x000fe200000000ff */
[--C-:B------:R-:W-:Y:S01]  /*17900*/  IMAD.X R131, RZ, RZ, R151.reuse, P4 ;  /* 0x000000ffff837224 */ /* 0x100fe200020e0697 */
[----:B------:R-:W-:Y:S02]  /*17910*/  MOV R106, R106 ;  /* 0x0000006a006a7202 */ /* 0x000fe40000000f00 */
[----:B------:R-:W-:Y:S02]  /*17920*/  F2FP.F16.F32.PACK_AB R34, R69, R162 ;  /* 0x000000a24522723e */ /* 0x000fe400000000ff */
[----:B------:R-:W-:Y:S01]  /*17930*/  ISETP.NE.AND.EX P2, PT, RZ, UR5, PT, P2 ;  /* 0x00000005ff007c0c */ /* 0x000fe2000bf45320 */
[----:B------:R-:W-:Y:S01]  /*17940*/  IMAD.X R135, RZ, RZ, R151, P5 ;  /* 0x000000ffff877224 */ /* 0x000fe200028e0697 */
[----:B------:R-:W-:Y:S01]  /*17950*/  MOV R110, R110 ;  /* 0x0000006e006e7202 */ /* 0x000fe20000000f00 */
[----:B------:R0:W-:Y:S01]  /*17960*/  STSM.16.M88.4 [R95], R8 ;  /* 0x000000085f007844 */ /* 0x0001e20000000200 */
[----:B-1----:R-:W-:-:S02]  /*17970*/  F2FP.F16.F32.PACK_AB R4, R73, R163 ;  /* 0x000000a34904723e */ /* 0x002fc400000000ff */
[----:B------:R-:W-:Y:S02]  /*17980*/  F2FP.F16.F32.PACK_AB R5, R75, R74 ;  /* 0x0000004a4b05723e */ /* 0x000fe400000000ff */
[----:B------:R-:W-:Y:S02]  /*17990*/  F2FP.F16.F32.PACK_AB R6, R77, R164 ;  /* 0x000000a44d06723e */ /* 0x000fe400000000ff */
[----:B------:R-:W-:Y:S01]  /*179a0*/  F2FP.F16.F32.PACK_AB R7, R79, R78 ;  /* 0x0000004e4f07723e */ /* 0x000fe200000000ff */
[----:B------:R1:W-:Y:S01]  /*179b0*/  STSM.16.M88.4 [R98], R24 ;  /* 0x0000001862007844 */ /* 0x0003e20000000200 */
[----:B------:R-:W-:Y:S01]  /*179c0*/  MOV R114, R114 ;  /* 0x0000007200727202 */ /* 0x000fe20000000f00 */
[----:B------:R-:W-:Y:S01]  /*179d0*/  IMAD.X R143, RZ, RZ, R151, P1 ;  /* 0x000000ffff8f7224 */ /* 0x000fe200008e0697 */
[----:B------:R-:W-:Y:S01]  /*179e0*/  MOV R118, R118 ;  /* 0x0000007600767202 */ /* 0x000fe20000000f00 */
[----:B------:R2:W-:Y:S01]  /*179f0*/  STSM.16.M88.4 [R102], R28 ;  /* 0x0000001c66007844 */ /* 0x0005e20000000200 */
[----:B------:R-:W-:-:S02]  /*17a00*/  MOV R126, R126 ;  /* 0x0000007e007e7202 */ /* 0x000fc40000000f00 */
[----:B0-----:R-:W-:Y:S02]  /*17a10*/  F2FP.F16.F32.PACK_AB R8, R81, R165 ;  /* 0x000000a55108723e */ /* 0x001fe400000000ff */
[----:B------:R-:W-:Y:S02]  /*17a20*/  F2FP.F16.F32.PACK_AB R9, R83, R82 ;  /* 0x000000525309723e */ /* 0x000fe400000000ff */
[----:B------:R-:W-:Y:S02]  /*17a30*/  F2FP.F16.F32.PACK_AB R10, R85, R166 ;  /* 0x000000a6550a723e */ /* 0x000fe400000000ff */
[----:B------:R-:W-:Y:S01]  /*17a40*/  F2FP.F16.F32.PACK_AB R11, R87, R86 ;  /* 0x00000056570b723e */ /* 0x000fe200000000ff */
[----:B------:R-:W-:Y:S01]  /*17a50*/  STSM.16.M88.4 [R106], R32 ;  /* 0x000000206a007844 */ /* 0x000fe20000000200 */
[----:B-1----:R-:W-:Y:S02]  /*17a60*/  F2FP.F16.F32.PACK_AB R24, R89, R167 ;  /* 0x000000a75918723e */ /* 0x002fe400000000ff */
[----:B------:R-:W-:-:S02]  /*17a70*/  F2FP.F16.F32.PACK_AB R25, R91, R90 ;  /* 0x0000005a5b19723e */ /* 0x000fc400000000ff */
[----:B------:R-:W-:Y:S02]  /*17a80*/  F2FP.F16.F32.PACK_AB R26, R93, R168 ;  /* 0x000000a85d1a723e */ /* 0x000fe400000000ff */
[----:B------:R-:W-:Y:S01]  /*17a90*/  F2FP.F16.F32.PACK_AB R27, R40, R36 ;  /* 0x00000024281b723e */ /* 0x000fe200000000ff */
[----:B------:R0:W-:Y:S01]  /*17aa0*/  STSM.16.M88.4 [R110], R4 ;  /* 0x000000046e007844 */ /* 0x0001e20000000200 */
[----:B------:R-:W-:Y:S01]  /*17ab0*/  F2FP.F16.F32.PACK_AB R36, R97, R169 ;  /* 0x000000a96124723e */ /* 0x000fe200000000ff */
[----:B------:R-:W-:Y:S01]  /*17ac0*/  IMAD.X R21, RZ, RZ, R151, P3 ;  /* 0x000000ffff157224 */ /* 0x000fe200018e0697 */
[----:B------:R-:W-:Y:S01]  /*17ad0*/  F2FP.F16.F32.PACK_AB R37, R44, R42 ;  /* 0x0000002a2c25723e */ /* 0x000fe200000000ff */
[----:B--2---:R-:W4:Y:S01]  /*17ae0*/  LDC.64 R28, c[0x0][0xc00] ;  /* 0x00030000ff1c7b82 */ /* 0x004f220000000a00 */
[----:B------:R-:W-:Y:S02]  /*17af0*/  F2FP.F16.F32.PACK_AB R38, R101, R170 ;  /* 0x000000aa6526723e */ /* 0x000fe400000000ff */
[----:B------:R-:W-:-:S02]  /*17b00*/  F2FP.F16.F32.PACK_AB R39, R48, R46 ;  /* 0x0000002e3027723e */ /* 0x000fc400000000ff */
[----:B------:R-:W-:Y:S02]  /*17b10*/  MOV R130, R130 ;  /* 0x0000008200827202 */ /* 0x000fe40000000f00 */
[----:B------:R-:W-:Y:S02]  /*17b20*/  F2FP.F16.F32.PACK_AB R40, R105, R171 ;  /* 0x000000ab6928723e */ /* 0x000fe400000000ff */
[----:B------:R-:W-:Y:S01]  /*17b30*/  F2FP.F16.F32.PACK_AB R42, R109, R172 ;  /* 0x000000ac6d2a723e */ /* 0x000fe200000000ff */
[----:B------:R1:W-:Y:S01]  /*17b40*/  STSM.16.M88.4 [R114], R8 ;  /* 0x0000000872007844 */ /* 0x0003e20000000200 */
[----:B------:R-:W-:Y:S02]  /*17b50*/  MOV R134, R134 ;  /* 0x0000008600867202 */ /* 0x000fe40000000f00 */
[----:B0-----:R-:W-:Y:S02]  /*17b60*/  F2FP.F16.F32.PACK_AB R4, R113, R173 ;  /* 0x000000ad7104723e */ /* 0x001fe400000000ff */
[----:B------:R-:W-:-:S02]  /*17b70*/  F2FP.F16.F32.PACK_AB R5, R68, R64 ;  /* 0x000000404405723e */ /* 0x000fc400000000ff */
[----:B------:R-:W-:Y:S02]  /*17b80*/  F2FP.F16.F32.PACK_AB R6, R117, R174 ;  /* 0x000000ae7506723e */ /* 0x000fe400000000ff */
[----:B------:R-:W-:Y:S01]  /*17b90*/  F2FP.F16.F32.PACK_AB R7, R72, R71 ;  /* 0x000000474807723e */ /* 0x000fe200000000ff */
[----:B------:R0:W-:Y:S01]  /*17ba0*/  STSM.16.M88.4 [R118], R24 ;  /* 0x0000001876007844 */ /* 0x0001e20000000200 */
[----:B------:R-:W-:Y:S02]  /*17bb0*/  MOV R94, R138 ;  /* 0x0000008a005e7202 */ /* 0x000fe40000000f00 */
[----:B------:R-:W-:Y:S01]  /*17bc0*/  MOV R142, R142 ;  /* 0x0000008e008e7202 */ /* 0x000fe20000000f00 */
[----:B------:R-:W-:Y:S01]  /*17bd0*/  STSM.16.M88.4 [R126], R36 ;  /* 0x000000247e007844 */ /* 0x000fe20000000200 */
[----:B-1----:R-:W-:Y:S02]  /*17be0*/  F2FP.F16.F32.PACK_AB R8, R3, R175 ;  /* 0x000000af0308723e */ /* 0x002fe400000000ff */
[----:B------:R-:W-:-:S02]  /*17bf0*/  F2FP.F16.F32.PACK_AB R9, R80, R76 ;  /* 0x0000004c5009723e */ /* 0x000fc400000000ff */
[----:B------:R-:W-:Y:S02]  /*17c00*/  F2FP.F16.F32.PACK_AB R10, R125, R177 ;  /* 0x000000b17d0a723e */ /* 0x000fe400000000ff */
[----:B------:R-:W-:Y:S01]  /*17c10*/  F2FP.F16.F32.PACK_AB R11, R88, R84 ;  /* 0x00000054580b723e */ /* 0x000fe200000000ff */
[----:B------:R-:W-:Y:S01]  /*17c20*/  STSM.16.M88.4 [R130], R40 ;  /* 0x0000002882007844 */ /* 0x000fe20000000200 */
[----:B------:R-:W-:Y:S02]  /*17c30*/  MOV R146, R146 ;  /* 0x0000009200927202 */ /* 0x000fe40000000f00 */
[----:B------:R-:W-:Y:S02]  /*17c40*/  MOV R21, R20 ;  /* 0x0000001400157202 */ /* 0x000fe40000000f00 */
[----:B0-----:R-:W-:Y:S02]  /*17c50*/  F2FP.F16.F32.PACK_AB R24, R129, R178 ;  /* 0x000000b28118723e */ /* 0x001fe400000000ff */
[----:B------:R-:W-:-:S02]  /*17c60*/  F2FP.F16.F32.PACK_AB R25, R96, R92 ;  /* 0x0000005c6019723e */ /* 0x000fc400000000ff */
[----:B------:R-:W-:Y:S02]  /*17c70*/  F2FP.F16.F32.PACK_AB R26, R133, R132 ;  /* 0x00000084851a723e */ /* 0x000fe400000000ff */
[----:B------:R-:W-:Y:S01]  /*17c80*/  F2FP.F16.F32.PACK_AB R27, R104, R100 ;  /* 0x00000064681b723e */ /* 0x000fe200000000ff */
[----:B------:R0:W-:Y:S01]  /*17c90*/  STSM.16.M88.4 [R134], R4 ;  /* 0x0000000486007844 */ /* 0x0001e20000000200 */
[----:B------:R-:W-:Y:S02]  /*17ca0*/  F2FP.F16.F32.PACK_AB R138, R141, R140 ;  /* 0x0000008c8d8a723e */ /* 0x000fe400000000ff */
[----:B------:R-:W-:Y:S02]  /*17cb0*/  F2FP.F16.F32.PACK_AB R32, R145, R144 ;  /* 0x000000909120723e */ /* 0x000fe400000000ff */
[----:B------:R-:W-:Y:S02]  /*17cc0*/  F2FP.F16.F32.PACK_AB R139, R124, R116 ;  /* 0x000000747c8b723e */ /* 0x000fe400000000ff */
[----:B------:R-:W-:-:S02]  /*17cd0*/  F2FP.F16.F32.PACK_AB R33, R152, R128 ;  /* 0x000000809821723e */ /* 0x000fc400000000ff */
[----:B------:R-:W-:Y:S02]  /*17ce0*/  F2FP.F16.F32.PACK_AB R34, R149, R148 ;  /* 0x000000949522723e */ /* 0x000fe400000000ff */
[----:B------:R-:W-:Y:S01]  /*17cf0*/  F2FP.F16.F32.PACK_AB R35, R0, R153 ;  /* 0x000000990023723e */ /* 0x000fe200000000ff */
[----:B------:R1:W-:Y:S01]  /*17d00*/  STSM.16.M88.4 [R94], R8 ;  /* 0x000000085e007844 */ /* 0x0003e20000000200 */
[----:B------:R-:W-:Y:S01]  /*17d10*/  ULDC UR4, c[0x0][0xa88] ;  /* 0x0002a20000047ab9 */ /* 0x000fe20000000800 */
[----:B----4-:R-:W-:Y:S01]  /*17d20*/  IMAD.WIDE R28, R180, 0x4, R28 ;  /* 0x00000004b41c7825 */ /* 0x010fe200078e021c */
[----:B------:R-:W2:Y:S01]  /*17d30*/  LDC R3, c[0x0][0xbe8] ;  /* 0x0002fa00ff037b82 */ /* 0x000ea20000000800 */
[----:B------:R3:W-:Y:S04]  /*17d40*/  STSM.16.M88.4 [R142], R24 ;  /* 0x000000188e007844 */ /* 0x0007e80000000200 */
[----:B------:R3:W-:Y:S03]  /*17d50*/  STSM.16.M88.4 [R146], R136 ;  /* 0x0000008892007844 */ /* 0x0007e60000000200 */
[----:B0-----:R-:W0:Y:S01]  /*17d60*/  @P2 LDC.64 R4, c[0x0][0xc08] ;  /* 0x00030200ff042b82 */ /* 0x001e220000000a00 */
[----:B------:R3:W-:Y:S01]  /*17d70*/  STSM.16.M88.4 [R21], R32 ;  /* 0x0000002015007844 */ /* 0x0007e20000000200 */
[----:B------:R-:W-:-:S06]  /*17d80*/  IMAD.MOV.U32 R20, RZ, RZ, RZ ;  /* 0x000000ffff147224 */ /* 0x000fcc00078e00ff */
[----:B------:R-:W-:Y:S01]  /*17d90*/  BAR.SYNC.DEFER_BLOCKING 0x1, 0x100 ;  /* 0x0044000000007b1d */ /* 0x000fe20000010000 */
[----:B------:R-:W-:Y:S02]  /*17da0*/  IMAD.U32 R6, RZ, RZ, UR4 ;  /* 0x00000004ff067e24 */ /* 0x000fe4000f8e00ff */
[----:B0-----:R-:W-:-:S03]  /*17db0*/  @P2 IMAD.WIDE R4, R180, 0x4, R4 ;  /* 0x00000004b4042825 */ /* 0x001fc600078e0204 */
[----:B------:R3:W5:Y:S04]  /*17dc0*/  @P0 LDG.E R20, desc[UR54][R28.64] ;  /* 0x000000361c140981 */ /* 0x000768000c1e1900 */
[----:B------:R3:W5:Y:S01]  /*17dd0*/  @P2 LDG.E R6, desc[UR54][R4.64] ;  /* 0x0000003604062981 */ /* 0x000762000c1e1900 */
[----:B--2---:R-:W-:-:S13]  /*17de0*/  ISETP.NE.AND P1, PT, R3, 0x1, PT ;  /* 0x000000010300780c */ /* 0x004fda0003f25270 */
[----:B------:R-:W0:Y:S08]  /*17df0*/  @P1 LDC R7, c[0x0][0xbec] ;  /* 0x0002fb00ff071b82 */ /* 0x000e300000000800 */
[----:B-1----:R-:W1:Y:S01]  /*17e00*/  @P1 LDC R11, c[0x0][0xbf0] ;  /* 0x0002fc00ff0b1b82 */ /* 0x002e620000000800 */
[----:B------:R-:W-:Y:S01]  /*17e10*/  SHF.R.S32.HI R76, RZ, 0x1f, R176 ;  /* 0x0000001fff4c7819 */ /* 0x000fe200000114b0 */
[----:B---3--:R-:W-:Y:S06]  /*17e20*/  @P2 BRA `(.L_x_3030) ;  /* 0x0000000000102947 */ /* 0x008fec0003800000 */
[----:B------:R-:W-:Y:S05]  /*17e30*/  @!P0 BRA `(.L_x_3030) ;  /* 0x00000000000c8947 */ /* 0x000fea0003800000 */
[----:B------:R-:W2:Y:S04]  /*17e40*/  LDG.E R5, desc[UR54][R28.64] ;  /* 0x000000361c057981 */ /* 0x000ea8000c1e1900 */
[----:B-----5:R-:W2:Y:S02]  /*17e50*/  LDG.E R6, desc[UR54][R28.64+0x4] ;  /* 0x000004361c067981 */ /* 0x020ea4000c1e1900 */
[----:B--2---:R-:W-:-:S07]  /*17e60*/  IMAD.IADD R6, R6, 0x1, -R5 ;  /* 0x0000000106067824 */ /* 0x004fce00078e0a05 */
.L_x_3030:
[----:B------:R-:W2:Y:S01]  /*17e70*/  S2R R25, SR_TID.X ;  /* 0x0000000000197919 */ /* 0x000ea20000002100 */
[----:B------:R-:W-:Y:S01]  /*17e80*/  ULDC.64 UR4, c[0x0][0xb90] ;  /* 0x0002e40000047ab9 */ /* 0x000fe20000000a00 */
[----:B------:R-:W-:Y:S01]  /*17e90*/  IMAD.IADD R8, R229, 0x1, R214 ;  /* 0x00000001e5087824 */ /* 0x000fe200078e02d6 */
[----:B-----5:R-:W-:Y:S01]  /*17ea0*/  SHF.R.S32.HI R21, RZ, 0x1f, R20 ;  /* 0x0000001fff157819 */ /* 0x020fe20000011414 */
[----:B------:R-:W-:Y:S01]  /*17eb0*/  IMAD R0, R76, UR4, RZ ;  /* 0x000000044c007c24 */ /* 0x000fe2000f8e02ff */
[----:B------:R-:W-:Y:S01]  /*17ec0*/  SHF.R.S32.HI R78, RZ, 0x1f, R180 ;  /* 0x0000001fff4e7819 */ /* 0x000fe200000114b4 */
[----:B------:R-:W-:Y:S01]  /*17ed0*/  IMAD R81, R6, R3, RZ ;  /* 0x0000000306517224 */ /* 0x000fe200078e02ff */
[----:B------:R-:W-:Y:S01]  /*17ee0*/  SEL R79, R180, RZ, !P0 ;  /* 0x000000ffb44f7207 */ /* 0x000fe20004000000 */
[----:B------:R-:W-:Y:S01]  /*17ef0*/  IMAD R9, R176, UR5, R0 ;  /* 0x00000005b0097c24 */ /* 0x000fe2000f8e0200 */
[----:B------:R-:W-:Y:S01]  /*17f00*/  SEL R78, R78, RZ, !P0 ;  /* 0x000000ff4e4e7207 */ /* 0x000fe20004000000 */
[----:B0-----:R-:W-:Y:S01]  /*17f10*/  @P1 IMAD.HI.U32 R0, R8, R7, RZ ;  /* 0x0000000708001227 */ /* 0x001fe200078e00ff */
[----:B------:R-:W0:Y:S03]  /*17f20*/  @P1 LDC R87, c[0x0][0xbec] ;  /* 0x0002fb00ff571b82 */ /* 0x000e260000000800 */
[----:B------:R-:W-:Y:S01]  /*17f30*/  IMAD.MOV.U32 R7, RZ, RZ, R8 ;  /* 0x000000ffff077224 */ /* 0x000fe200078e0008 */
[----:B-1----:R-:W-:Y:S01]  /*17f40*/  @P1 SHF.R.U32.HI R7, RZ, R11, R0 ;  /* 0x0000000bff071219 */ /* 0x002fe20000011600 */
[----:B------:R-:W-:Y:S01]  /*17f50*/  IMAD.WIDE.U32 R4, R176, UR4, R20 ;  /* 0x00000004b0047c25 */ /* 0x000fe2000f8e0014 */
[----:B------:R-:W-:-:S02]  /*17f60*/  ULDC.64 UR4, c[0x0][0xb98] ;  /* 0x0002e60000047ab9 */ /* 0x000fc40000000a00 */
[----:B------:R-:W1:Y:S01]  /*17f70*/  @P1 LDC R89, c[0x0][0xbf0] ;  /* 0x0002fc00ff591b82 */ /* 0x000e620000000800 */
[----:B------:R-:W-:Y:S02]  /*17f80*/  IMAD.IADD R5, R5, 0x1, R9 ;  /* 0x0000000105057824 */ /* 0x000fe400078e0209 */
[----:B------:R-:W-:Y:S02]  /*17f90*/  IMAD.MOV R0, RZ, RZ, -R7 ;  /* 0x000000ffff007224 */ /* 0x000fe400078e0a07 */
[----:B------:R-:W-:-:S04]  /*17fa0*/  IMAD.WIDE.U32 R4, R79, UR4, R4 ;  /* 0x000000044f047c25 */ /* 0x000fc8000f8e0004 */
[----:B------:R-:W-:Y:S01]  /*17fb0*/  IMAD R9, R3, R0, R8 ;  /* 0x0000000003097224 */ /* 0x000fe200078e0208 */
[----:B------:R-:W-:Y:S01]  /*17fc0*/  IADD3 R4, P2, R7, R4, RZ ;  /* 0x0000000407047210 */ /* 0x000fe20007f5e0ff */
[----:B------:R-:W-:Y:S02]  /*17fd0*/  IMAD R8, R78, UR4, RZ ;  /* 0x000000044e087c24 */ /* 0x000fe4000f8e02ff */
[----:B--2---:R-:W-:Y:S02]  /*17fe0*/  VIADD R25, R25, 0xffffff80 ;  /* 0xffffff8019197836 */ /* 0x004fe40000000000 */
[----:B------:R-:W-:Y:S01]  /*17ff0*/  IMAD R8, R79, UR5, R8 ;  /* 0x000000054f087c24 */ /* 0x000fe2000f8e0208 */
[----:B------:R-:W-:Y:S02]  /*18000*/  ULDC.64 UR4, c[0x0][0xb88] ;  /* 0x0002e20000047ab9 */ /* 0x000fe40000000a00 */
[----:B------:R-:W-:-:S04]  /*18010*/  SHF.R.S32.HI R10, RZ, 0x1f, R25 ;  /* 0x0000001fff0a7819 */ /* 0x000fc80000011419 */
[CC--:B------:R-:W-:Y:S02]  /*18020*/  LEA.HI R77, R10.reuse, R25.reuse, RZ, 0x3 ;  /* 0x000000190a4d7211 */ /* 0x0c0fe400078f18ff */
[----:B------:R-:W-:Y:S02]  /*18030*/  LEA.HI R10, R10, R25, RZ, 0x7 ;  /* 0x000000190a0a7211 */ /* 0x000fe400078f38ff */
[----:B------:R-:W-:Y:S02]  /*18040*/  LOP3.LUT R80, R77, 0xfffffff8, RZ, 0xc0, !PT ;  /* 0xfffffff84d507812 */ /* 0x000fe400078ec0ff */
[----:B------:R-:W-:Y:S02]  /*18050*/  LOP3.LUT R11, R10, 0xffffff80, RZ, 0xc0, !PT ;  /* 0xffffff800a0b7812 */ /* 0x000fe400078ec0ff */
[----:B------:R-:W-:Y:S01]  /*18060*/  SHF.R.S32.HI R77, RZ, 0x3, R77 ;  /* 0x00000003ff4d7819 */ /* 0x000fe2000001144d */
[C---:B------:R-:W-:Y:S01]  /*18070*/  IMAD.IADD R80, R25.reuse, 0x1, -R80 ;  /* 0x0000000119507824 */ /* 0x040fe200078e0a50 */
[----:B------:R-:W-:-:S02]  /*18080*/  IADD3 R24, R25, -R11, RZ ;  /* 0x8000000b19187210 */ /* 0x000fc40007ffe0ff */
[----:B------:R-:W-:Y:S01]  /*18090*/  SHF.R.S32.HI R25, RZ, 0x1f, R7 ;  /* 0x0000001fff197819 */ /* 0x000fe20000011407 */
[----:B------:R-:W-:Y:S01]  /*180a0*/  IMAD.SHL.U32 R0, R80, 0x8, RZ ;  /* 0x0000000850007824 */ /* 0x000fe200078e00ff */
[----:B------:R-:W-:Y:S02]  /*180b0*/  SHF.R.S32.HI R7, RZ, 0x1f, R9 ;  /* 0x0000001fff077819 */ /* 0x000fe40000011409 */
[----:B------:R-:W-:Y:S01]  /*180c0*/  IADD3.X R5, R25, R5, R8, P2, !PT ;  /* 0x0000000519057210 */ /* 0x000fe200017fe408 */
[----:B------:R-:W-:Y:S01]  /*180d0*/  IMAD R11, R77, 0x40, R0 ;  /* 0x000000404d0b7824 */ /* 0x000fe200078e0200 */
[----:B------:R-:W-:Y:S01]  /*180e0*/  SHF.R.S32.HI R27, RZ, 0x1f, R24 ;  /* 0x0000001fff1b7819 */ /* 0x000fe20000011418 */
[----:B------:R-:W-:Y:S01]  /*180f0*/  IMAD R8, R7, UR4, RZ ;  /* 0x0000000407087c24 */ /* 0x000fe2000f8e02ff */
[----:B------:R-:W-:Y:S01]  /*18100*/  LOP3.LUT P0, RZ, R24, 0x3, RZ, 0xc0, !PT ;  /* 0x0000000318ff7812 */ /* 0x000fe2000780c0ff */
[----:B------:R-:W-:Y:S01]  /*18110*/  IMAD.WIDE.U32 R4, R9, UR4, R4 ;  /* 0x0000000409047c25 */ /* 0x000fe2000f8e0004 */
[----:B------:R-:W-:-:S02]  /*18120*/  LEA.HI R26, R27, R24, RZ, 0x2 ;  /* 0x000000181b1a7211 */ /* 0x000fc400078f10ff */
[----:B------:R-:W-:Y:S01]  /*18130*/  LEA.HI R24, R27, R24, RZ, 0x5 ;  /* 0x000000181b187211 */ /* 0x000fe200078f28ff */
[----:B------:R-:W-:Y:S01]  /*18140*/  IMAD R7, R9, UR5, R8 ;  /* 0x0000000509077c24 */ /* 0x000fe2000f8e0208 */
[----:B------:R-:W-:Y:S01]  /*18150*/  ULDC.64 UR4, c[0x0][0xb50] ;  /* 0x0002d40000047ab9 */ /* 0x000fe20000000a00 */
[----:B------:R-:W-:Y:S01]  /*18160*/  IMAD.WIDE R14, R11, 0x2, R14 ;  /* 0x000000020b0e7825 */ /* 0x000fe200078e020e */
[----:B------:R-:W-:Y:S02]  /*18170*/  LEA R8, P2, R4, UR4, 0x2 ;  /* 0x0000000404087c11 */ /* 0x000fe4000f8410ff */
[----:B------:R-:W-:Y:S01]  /*18180*/  SHF.R.S32.HI R28, RZ, 0x2, R26 ;  /* 0x00000002ff1c7819 */ /* 0x000fe2000001141a */
[----:B------:R-:W-:Y:S01]  /*18190*/  IMAD.IADD R5, R5, 0x1, R7 ;  /* 0x0000000105057824 */ /* 0x000fe200078e0207 */
[C---:B------:R-:W-:Y:S02]  /*181a0*/  IADD3 R69, P4, R14.reuse, 0x2000, RZ ;  /* 0x000020000e457810 */ /* 0x040fe40007f9e0ff */
[----:B------:R-:W-:-:S02]  /*181b0*/  IADD3 R61, P3, R14, 0x4000, RZ ;  /* 0x000040000e3d7810 */ /* 0x000fc40007f7e0ff */
[----:B------:R-:W-:Y:S01]  /*181c0*/  LEA.HI.X R9, R4, UR5, R5, 0x2, P2 ;  /* 0x0000000504097c11 */ /* 0x000fe200090f1405 */
[----:B------:R-:W-:Y:S01]  /*181d0*/  ULDC.64 UR4, c[0x0][0xaa0] ;  /* 0x0002a80000047ab9 */ /* 0x000fe20000000a00 */
[C---:B------:R-:W-:Y:S02]  /*181e0*/  IADD3 R65, P2, R14.reuse, 0x3000, RZ ;  /* 0x000030000e417810 */ /* 0x040fe40007f5e0ff */
[----:B------:R-:W-:Y:S01]  /*181f0*/  IADD3 R73, P5, R14, 0x1000, RZ ;  /* 0x000010000e497810 */ /* 0x000fe20007fbe0ff */
[----:B------:R-:W-:Y:S01]  /*18200*/  SHFL.IDX PT, R27, R9, 0x1, 0x1c1f ;  /* 0x003c1f00091b7f89 */ /* 0x000fe200000e0000 */
[----:B------:R-:W-:Y:S02]  /*18210*/  LOP3.LUT R64, R65, 0x380, RZ, 0xc0, !PT ;  /* 0x0000038041407812 */ /* 0x000fe400078ec0ff */
[----:B------:R-:W-:Y:S02]  /*18220*/  LOP3.LUT R68, R69, 0x380, RZ, 0xc0, !PT ;  /* 0x0000038045447812 */ /* 0x000fe400078ec0ff */
[----:B------:R-:W-:-:S02]  /*18230*/  SHF.R.U64 R64, R64, 0x3, RZ ;  /* 0x0000000340407819 */ /* 0x000fc400000012ff */
[----:B------:R-:W-:Y:S02]  /*18240*/  LOP3.LUT R60, R61, 0x380, RZ, 0xc0, !PT ;  /* 0x000003803d3c7812 */ /* 0x000fe400078ec0ff */
[----:B------:R-:W-:Y:S02]  /*18250*/  LOP3.LUT R72, R73, 0x380, RZ, 0xc0, !PT ;  /* 0x0000038049487812 */ /* 0x000fe400078ec0ff */
[----:B------:R-:W-:Y:S02]  /*18260*/  SHF.R.U64 R68, R68, 0x3, RZ ;  /* 0x0000000344447819 */ /* 0x000fe400000012ff */
[----:B------:R-:W-:Y:S02]  /*18270*/  SHF.R.S32.HI R29, RZ, 0x1f, R26 ;  /* 0x0000001fff1d7819 */ /* 0x000fe4000001141a */
[----:B------:R-:W-:Y:S01]  /*18280*/  LOP3.LUT R64, R64, R65, RZ, 0x3c, !PT ;  /* 0x0000004140407212 */ /* 0x000fe200078e3cff */
[----:B------:R-:W-:Y:S01]  /*18290*/  IMAD.X R65, RZ, RZ, R15, P2 ;  /* 0x000000ffff417224 */ /* 0x000fe200010e060f */
[----:B------:R-:W-:Y:S01]  /*182a0*/  SHF.R.U64 R60, R60, 0x3, RZ ;  /* 0x000000033c3c7819 */ /* 0x000fe200000012ff */
[----:B------:R-:W-:Y:S01]  /*182b0*/  SHFL.IDX PT, R26, R8, 0x1, 0x1c1f ;  /* 0x003c1f00081a7f89 */ /* 0x000fe200000e0000 */
[----:B------:R-:W-:-:S02]  /*182c0*/  IADD3 R49, P2, R14, 0x7000, RZ ;  /* 0x000070000e317810 */ /* 0x000fc40007f5e0ff */
[----:B------:R-:W-:Y:S02]  /*182d0*/  SHF.R.U64 R72, R72, 0x3, RZ ;  /* 0x0000000348487819 */ /* 0x000fe400000012ff */
[----:B------:R-:W-:Y:S01]  /*182e0*/  LOP3.LUT R68, R68, R69, RZ, 0x3c, !PT ;  /* 0x0000004544447212 */ /* 0x000fe200078e3cff */
[--C-:B------:R-:W-:Y:S01]  /*182f0*/  IMAD.X R69, RZ, RZ, R15.reuse, P4 ;  /* 0x000000ffff457224 */ /* 0x100fe200020e060f */
[----:B------:R-:W-:Y:S02]  /*18300*/  LEA.HI R29, R29, R28, RZ, 0x3 ;  /* 0x0000001c1d1d7211 */ /* 0x000fe400078f18ff */
[----:B------:R-:W-:Y:S02]  /*18310*/  SHF.R.S32.HI R11, RZ, 0x7, R10 ;  /* 0x00000007ff0b7819 */ /* 0x000fe4000001140a */
[----:B------:R-:W-:Y:S02]  /*18320*/  IADD3 R53, P4, R14, 0x6000, RZ ;  /* 0x000060000e357810 */ /* 0x000fe40007f9e0ff */
[----:B------:R-:W-:Y:S01]  /*18330*/  LOP3.LUT R60, R60, R61, RZ, 0x3c, !PT ;  /* 0x0000003d3c3c7212 */ /* 0x000fe200078e3cff */
[----:B------:R-:W-:Y:S01]  /*18340*/  IMAD.X R61, RZ, RZ, R15, P3 ;  /* 0x000000ffff3d7224 */ /* 0x000fe200018e060f */
[----:B------:R-:W-:-:S02]  /*18350*/  LOP3.LUT R48, R49, 0x380, RZ, 0xc0, !PT ;  /* 0x0000038031307812 */ /* 0x000fc400078ec0ff */
[----:B------:R-:W-:Y:S01]  /*18360*/  LOP3.LUT R72, R72, R73, RZ, 0x3c, !PT ;  /* 0x0000004948487212 */ /* 0x000fe200078e3cff */
[----:B------:R-:W-:Y:S01]  /*18370*/  IMAD.X R73, RZ, RZ, R15, P5 ;  /* 0x000000ffff497224 */ /* 0x000fe200028e060f */
[----:B------:R-:W-:Y:S02]  /*18380*/  LOP3.LUT R29, R29, 0xfffffff8, RZ, 0xc0, !PT ;  /* 0xfffffff81d1d7812 */ /* 0x000fe400078ec0ff */
[----:B------:R-:W-:Y:S02]  /*18390*/  LEA.HI R10, R10, R11, RZ, 0x1 ;  /* 0x0000000b0a0a7211 */ /* 0x000fe400078f08ff */
[----:B------:R-:W-:Y:S01]  /*183a0*/  IADD3 R45, P3, R14, 0x8000, RZ ;  /* 0x000080000e2d7810 */ /* 0x000fe20007f7e0ff */
[----:B------:R-:W-:Y:S01]  /*183b0*/  IMAD.IADD R29, R28, 0x1, -R29 ;  /* 0x000000011c1d7824 */ /* 0x000fe200078e0a1d */
[----:B------:R-:W-:Y:S02]  /*183c0*/  IADD3 R57, P5, R14, 0x5000, RZ ;  /* 0x000050000e397810 */ /* 0x000fe40007fbe0ff */
[----:B------:R-:W-:-:S02]  /*183d0*/  LOP3.LUT R52, R53, 0x380, RZ, 0xc0, !PT ;  /* 0x0000038035347812 */ /* 0x000fc400078ec0ff */
[----:B------:R-:W-:Y:S02]  /*183e0*/  SHF.R.U64 R48, R48, 0x3, RZ ;  /* 0x0000000330307819 */ /* 0x000fe400000012ff */
[----:B------:R-:W-:Y:S02]  /*183f0*/  LOP3.LUT R10, R10, 0x3fffffe, RZ, 0xc0, !PT ;  /* 0x03fffffe0a0a7812 */ /* 0x000fe400078ec0ff */
[----:B------:R-:W-:Y:S02]  /*18400*/  SHF.R.S32.HI R24, RZ, 0x5, R24 ;  /* 0x00000005ff187819 */ /* 0x000fe40000011418 */
[----:B------:R-:W-:Y:S01]  /*18410*/  LOP3.LUT R44, R45, 0x380, RZ, 0xc0, !PT ;  /* 0x000003802d2c7812 */ /* 0x000fe200078ec0ff */
[----:B------:R-:W-:Y:S01]  /*18420*/  IMAD.IADD R10, R11, 0x1, -R10 ;  /* 0x000000010b0a7824 */ /* 0x000fe200078e0a0a */
[----:B------:R-:W-:Y:S01]  /*18430*/  LOP3.LUT R56, R57, 0x380, RZ, 0xc0, !PT ;  /* 0x0000038039387812 */ /* 0x000fe200078ec0ff */
[----:B------:R-:W-:Y:S01]  /*18440*/  IMAD R7, R24, 0x10, R29 ;  /* 0x0000001018077824 */ /* 0x000fe200078e021d */
[----:B------:R-:W-:Y:S01]  /*18450*/  SHF.R.U64 R52, R52, 0x3, RZ ;  /* 0x0000000334347819 */ /* 0x000fe200000012ff */
[----:B------:R-:W-:Y:S01]  /*18460*/  SHFL.IDX PT, R11, R9, RZ, 0x1c1f ;  /* 0x001c1fff090b7589 */ /* 0x000fe200000e0000 */
[----:B------:R-:W-:Y:S01]  /*18470*/  LOP3.LUT R48, R48, R49, RZ, 0x3c, !PT ;  /* 0x0000003130307212 */ /* 0x000fe200078e3cff */
[----:B------:R-:W-:Y:S01]  /*18480*/  IMAD.X R49, RZ, RZ, R15, P2 ;  /* 0x000000ffff317224 */ /* 0x000fe200010e060f */
[----:B------:R-:W-:Y:S01]  /*18490*/  SHF.R.U64 R44, R44, 0x3, RZ ;  /* 0x000000032c2c7819 */ /* 0x000fe200000012ff */
[----:B------:R-:W-:Y:S01]  /*184a0*/  IMAD R5, R10, 0x40, R7 ;  /* 0x000000400a057824 */ /* 0x000fe200078e0207 */
[----:B------:R-:W-:Y:S01]  /*184b0*/  IADD3 R33, P2, R14, 0xb000, RZ ;  /* 0x0000b0000e217810 */ /* 0x000fe20007f5e0ff */
[----:B------:R-:W2:Y:S01]  /*184c0*/  SHFL.IDX PT, R10, R8, RZ, 0x1c1f ;  /* 0x001c1fff080a7589 */ /* 0x000ea200000e0000 */
[----:B------:R-:W-:Y:S01]  /*184d0*/  SHF.R.U64 R56, R56, 0x3, RZ ;  /* 0x0000000338387819 */ /* 0x000fe200000012ff */
[----:B------:R-:W-:Y:S01]  /*184e0*/  IMAD.IADD R4, R5, 0x1, R214 ;  /* 0x0000000105047824 */ /* 0x000fe200078e02d6 */
[----:B------:R-:W-:Y:S01]  /*184f0*/  LOP3.LUT R52, R52, R53, RZ, 0x3c, !PT ;  /* 0x0000003534347212 */ /* 0x000fe200078e3cff */
[----:B------:R-:W-:Y:S01]  /*18500*/  IMAD.X R53, RZ, RZ, R15, P4 ;  /* 0x000000ffff357224 */ /* 0x000fe200020e060f */
[----:B------:R-:W-:-:S02]  /*18510*/  IADD3 R37, P4, R14, 0xa000, RZ ;  /* 0x0000a0000e257810 */ /* 0x000fc40007f9e0ff */
[----:B------:R-:W-:Y:S01]  /*18520*/  LOP3.LUT R44, R44, R45, RZ, 0x3c, !PT ;  /* 0x0000002d2c2c7212 */ /* 0x000fe200078e3cff */
[----:B------:R-:W-:Y:S01]  /*18530*/  IMAD.X R45, RZ, RZ, R15, P3 ;  /* 0x000000ffff2d7224 */ /* 0x000fe200018e060f */
[----:B------:R-:W-:Y:S02]  /*18540*/  LOP3.LUT R32, R33, 0x380, RZ, 0xc0, !PT ;  /* 0x0000038021207812 */ /* 0x000fe400078ec0ff */
[----:B------:R-:W-:Y:S02]  /*18550*/  LOP3.LUT R56, R56, R57, RZ, 0x3c, !PT ;  /* 0x0000003938387212 */ /* 0x000fe400078e3cff */
[----:B------:R-:W-:Y:S02]  /*18560*/  IADD3.X R57, RZ, R15, RZ, P5, !PT ;  /* 0x0000000fff397210 */ /* 0x000fe40002ffe4ff */
[C---:B------:R-:W-:Y:S02]  /*18570*/  IADD3 R29, P3, R14.reuse, 0xc000, RZ ;  /* 0x0000c0000e1d7810 */ /* 0x040fe40007f7e0ff */
[----:B------:R-:W-:-:S02]  /*18580*/  IADD3 R41, P5, R14, 0x9000, RZ ;  /* 0x000090000e297810 */ /* 0x000fc40007fbe0ff */
[----:B------:R-:W-:Y:S02]  /*18590*/  LOP3.LUT R36, R37, 0x380, RZ, 0xc0, !PT ;  /* 0x0000038025247812 */ /* 0x000fe400078ec0ff */
[----:B------:R-:W-:Y:S02]  /*185a0*/  SHF.R.U64 R32, R32, 0x3, RZ ;  /* 0x0000000320207819 */ /* 0x000fe400000012ff */
[----:B------:R-:W-:Y:S02]  /*185b0*/  LOP3.LUT R28, R29, 0x380, RZ, 0xc0, !PT ;  /* 0x000003801d1c7812 */ /* 0x000fe400078ec0ff */
[----:B------:R-:W-:Y:S02]  /*185c0*/  LOP3.LUT R40, R41, 0x380, RZ, 0xc0, !PT ;  /* 0x0000038029287812 */ /* 0x000fe400078ec0ff */
[----:B------:R-:W-:Y:S02]  /*185d0*/  SHF.R.U64 R36, R36, 0x3, RZ ;  /* 0x0000000324247819 */ /* 0x000fe400000012ff */
[----:B------:R-:W-:Y:S01]  /*185e0*/  LOP3.LUT R32, R32, R33, RZ, 0x3c, !PT ;  /* 0x0000002120207212 */ /* 0x000fe200078e3cff */
[----:B------:R-:W-:Y:S01]  /*185f0*/  IMAD.X R33, RZ, RZ, R15, P2 ;  /* 0x000000ffff217224 */ /* 0x000fe200010e060f */
[----:B------:R-:W-:-:S02]  /*18600*/  SHF.R.U64 R28, R28, 0x3, RZ ;  /* 0x000000031c1c7819 */ /* 0x000fc400000012ff */
[C---:B------:R-:W-:Y:S01]  /*18610*/  ISETP.GE.OR P2, PT, R4.reuse, R81, P0 ;  /* 0x000000510400720c */ /* 0x040fe20000746670 */
[----:B------:R-:W-:Y:S01]  /*18620*/  VIADD R4, R4, 0x8 ;  /* 0x0000000804047836 */ /* 0x000fe20000000000 */
[----:B------:R-:W-:Y:S02]  /*18630*/  SHF.R.U64 R40, R40, 0x3, RZ ;  /* 0x0000000328287819 */ /* 0x000fe400000012ff */
[----:B------:R-:W-:Y:S01]  /*18640*/  LOP3.LUT R36, R36, R37, RZ, 0x3c, !PT ;  /* 0x0000002524247212 */ /* 0x000fe200078e3cff */
[--C-:B------:R-:W-:Y:S01]  /*18650*/  IMAD.X R37, RZ, RZ, R15.reuse, P4 ;  /* 0x000000ffff257224 */ /* 0x100fe200020e060f */
[----:B------:R-:W-:Y:S01]  /*18660*/  IADD3 R83, P4, R14, 0xe000, RZ ;  /* 0x0000e0000e537810 */ /* 0x000fe20007f9e0ff */
[----:B------:R-:W-:Y:S01]  /*18670*/  IMAD R21, R21, UR4, RZ ;  /* 0x0000000415157c24 */ /* 0x000fe2000f8e02ff */
[----:B------:R-:W-:Y:S01]  /*18680*/  LOP3.LUT R28, R28, R29, RZ, 0x3c, !PT ;  /* 0x0000001d1c1c7212 */ /* 0x000fe200078e3cff */
[--C-:B------:R-:W-:Y:S01]  /*18690*/  IMAD.X R29, RZ, RZ, R15.reuse, P3 ;  /* 0x000000ffff1d7224 */ /* 0x100fe200018e060f */
[----:B------:R-:W-:Y:S01]  /*186a0*/  LOP3.LUT R40, R40, R41, RZ, 0x3c, !PT ;  /* 0x0000002928287212 */ /* 0x000fe200078e3cff */
[----:B------:R-:W-:Y:S01]  /*186b0*/  IMAD.X R41, RZ, RZ, R15, P5 ;  /* 0x000000ffff297224 */ /* 0x000fe200028e060f */
[----:B------:R-:W-:Y:S01]  /*186c0*/  IADD3 R5, P3, R14, 0xf000, RZ ;  /* 0x0000f0000e057810 */ /* 0x000fe20007f7e0ff */
[----:B--2---:R-:W-:Y:S01]  /*186d0*/  @!P2 ST.E desc[UR54][R10.64], R13 ;  /* 0x0000000d0a00a985 */ /* 0x004fe2000c101936 */
[----:B------:R-:W-:-:S02]  /*186e0*/  ISETP.GE.OR P0, PT, R4, R81, P0 ;  /* 0x000000510400720c */ /* 0x000fc40000706670 */
[C---:B------:R-:W-:Y:S02]  /*186f0*/  IADD3 R25, P5, R14.reuse, 0xd000, RZ ;  /* 0x0000d0000e197810 */ /* 0x040fe40007fbe0ff */
[----:B------:R-:W-:Y:S02]  /*18700*/  LOP3.LUT R7, R14, 0x380, RZ, 0xc0, !PT ;  /* 0x000003800e077812 */ /* 0x000fe400078ec0ff */
[----:B------:R-:W-:Y:S01]  /*18710*/  LOP3.LUT R82, R83, 0x380, RZ, 0xc0, !PT ;  /* 0x0000038053527812 */ /* 0x000fe200078ec0ff */
[C---:B------:R-:W-:Y:S01]  /*18720*/  IMAD R85, R20.reuse, UR5, R21 ;  /* 0x0000000514557c24 */ /* 0x040fe2000f8e0215 */
[----:B------:R-:W-:Y:S01]  /*18730*/  LOP3.LUT R4, R5, 0x380, RZ, 0xc0, !PT ;  /* 0x0000038005047812 */ /* 0x000fe200078ec0ff */
[----:B------:R-:W-:Y:S01]  /*18740*/  IMAD.WIDE.U32 R20, R20, UR4, RZ ;  /* 0x0000000414147c25 */ /* 0x000fe2000f8e00ff */
[----:B------:R-:W-:Y:S01]  /*18750*/  LOP3.LUT R24, R25, 0x380, RZ, 0xc0, !PT ;  /* 0x0000038019187812 */ /* 0x000fe200078ec0ff */
[----:B------:R-:W-:Y:S01]  /*18760*/  ULDC.64 UR4, c[0x0][0xae8] ;  /* 0x0002ba0000047ab9 */ /* 0x000fe20000000a00 */
[----:B------:R-:W-:Y:S01]  /*18770*/  SHF.R.U64 R82, R82, 0x3, RZ ;  /* 0x0000000352527819 */ /* 0x000fe200000012ff */
[----:B------:R2:W-:Y:S01]  /*18780*/  @!P0 ST.E desc[UR54][R26.64], R12 ;  /* 0x0000000c1a008985 */ /* 0x0005e2000c101936 */
[----:B------:R-:W-:Y:S01]  /*18790*/  SHF.R.U64 R7, R7, 0x3, RZ ;  /* 0x0000000307077819 */ /* 0x000fe200000012ff */
[----:B------:R-:W-:Y:S01]  /*187a0*/  IMAD.IADD R21, R21, 0x1, R85 ;  /* 0x0000000115157824 */ /* 0x000fe200078e0255 */
[----:B------:R-:W-:Y:S01]  /*187b0*/  SHF.R.U64 R4, R4, 0x3, RZ ;  /* 0x0000000304047819 */ /* 0x000fe200000012ff */
[----:B------:R-:W-:Y:S01]  /*187c0*/  IMAD R85, R80, 0x20, R77 ;  /* 0x0000002050557824 */ /* 0x000fe200078e024d */
[----:B------:R-:W-:Y:S01]  /*187d0*/  SHF.R.U64 R24, R24, 0x3, RZ ;  /* 0x0000000318187819 */ /* 0x000fe200000012ff */
[----:B------:R-:W-:Y:S01]  /*187e0*/  IMAD R76, R76, UR4, RZ ;  /* 0x000000044c4c7c24 */ /* 0x000fe2000f8e02ff */
[----:B------:R-:W-:Y:S01]  /*187f0*/  LOP3.LUT R82, R82, R83, RZ, 0x3c, !PT ;  /* 0x0000005352527212 */ /* 0x000fe200078e3cff */
[----:B------:R-:W-:Y:S01]  /*18800*/  IMAD.X R9, RZ, RZ, R15, P3 ;  /* 0x000000ffff097224 */ /* 0x000fe200018e060f */
[----:B------:R-:W-:Y:S01]  /*18810*/  LOP3.LUT R14, R7, R14, RZ, 0x3c, !PT ;  /* 0x0000000e070e7212 */ /* 0x000fe200078e3cff */
[----:B------:R-:W5:Y:S01]  /*18820*/  LD.E.128 R72, desc[UR54][R72.64] ;  /* 0x0000003648487980 */ /* 0x000f62000c101d00 */
[----:B------:R-:W-:Y:S01]  /*18830*/  IADD3.X R83, RZ, R15, RZ, P4, !PT ;  /* 0x0000000fff537210 */ /* 0x000fe200027fe4ff */
[----:B------:R-:W-:Y:S01]  /*18840*/  IMAD.IADD R80, R214, 0x1, R85 ;  /* 0x00000001d6507824 */ /* 0x000fe200078e0255 */
[----:B------:R-:W-:Y:S01]  /*18850*/  LOP3.LUT R24, R24, R25, RZ, 0x3c, !PT ;  /* 0x0000001918187212 */ /* 0x000fe200078e3cff */
[----:B------:R-:W-:Y:S01]  /*18860*/  IMAD.X R25, RZ, RZ, R15, P5 ;  /* 0x000000ffff197224 */ /* 0x000fe200028e060f */
[----:B------:R-:W-:Y:S01]  /*18870*/  LOP3.LUT R8, R4, R5, RZ, 0x3c, !PT ;  /* 0x0000000504087212 */ /* 0x000fe200078e3cff */
[----:B------:R-:W5:Y:S01]  /*18880*/  LD.E.128 R68, desc[UR54][R68.64] ;  /* 0x0000003644447980 */ /* 0x000f62000c101d00 */
[----:B------:R-:W-:-:S03]  /*18890*/  IMAD.WIDE.U32 R20, R176, UR4, R20 ;  /* 0x00000004b0147c25 */ /* 0x000fc6000f8e0014 */
[----:B------:R-:W5:Y:S01]  /*188a0*/  LD.E.128 R4, desc[UR54][R14.64] ;  /* 0x000000360e047980 */ /* 0x000f62000c101d00 */
[----:B------:R-:W-:-:S03]  /*188b0*/  IMAD.IADD R214, R77, 0x1, R214 ;  /* 0x000000014dd67824 */ /* 0x000fc600078e02d6 */
[----:B------:R-:W5:Y:S04]  /*188c0*/  LD.E.128 R64, desc[UR54][R64.64] ;  /* 0x0000003640407980 */ /* 0x000f68000c101d00 */
[----:B------:R-:W5:Y:S04]  /*188d0*/  LD.E.128 R60, desc[UR54][R60.64] ;  /* 0x000000363c3c7980 */ /* 0x000f68000c101d00 */
[----:B--2---:R2:W5:Y:S04]  /*188e0*/  LD.E.128 R12, desc[UR54][R82.64] ;  /* 0x00000036520c7980 */ /* 0x004568000c101d00 */
[----:B------:R-:W5:Y:S04]  /*188f0*/  LD.E.128 R56, desc[UR54][R56.64] ;  /* 0x0000003638387980 */ /* 0x000f68000c101d00 */
[----:B------:R-:W5:Y:S01]  /*18900*/  LD.E.128 R52, desc[UR54][R52.64] ;  /* 0x0000003634347980 */ /* 0x000f62000c101d00 */
[----:B--2---:R-:W-:Y:S01]  /*18910*/  IMAD R83, R176, UR5, R76 ;  /* 0x00000005b0537c24 */ /* 0x004fe2000f8e024c */
[----:B------:R-:W-:Y:S01]  /*18920*/  ULDC.64 UR4, c[0x0][0xaf0] ;  /* 0x0002bc0000047ab9 */ /* 0x000fe20000000a00 */
[----:B0-----:R-:W-:Y:S01]  /*18930*/  @P1 IMAD.HI.U32 R76, R80, R87, RZ ;  /* 0x00000057504c1227 */ /* 0x001fe200078e00ff */
[----:B------:R-:W5:Y:S03]  /*18940*/  LD.E.128 R48, desc[UR54][R48.64] ;  /* 0x0000003630307980 */ /* 0x000f66000c101d00 */
[----:B------:R-:W-:Y:S01]  /*18950*/  IMAD.IADD R21, R21, 0x1, R83 ;  /* 0x0000000115157824 */ /* 0x000fe200078e0253 */
[----:B------:R-:W5:Y:S01]  /*18960*/  LD.E.128 R44, desc[UR54][R44.64] ;  /* 0x000000362c2c7980 */ /* 0x000f62000c101d00 */
[----:B------:R-:W-:Y:S01]  /*18970*/  IMAD.MOV.U32 R83, RZ, RZ, R80 ;  /* 0x000000ffff537224 */ /* 0x000fe200078e0050 */
[----:B-1----:R-:W-:Y:S01]  /*18980*/  @P1 SHF.R.U32.HI R83, RZ, R89, R76 ;  /* 0x00000059ff531219 */ /* 0x002fe2000001164c */
[----:B------:R-:W-:Y:S01]  /*18990*/  IMAD R78, R78, UR4, RZ ;  /* 0x000000044e4e7c24 */ /* 0x000fe2000f8e02ff */
[----:B------:R-:W5:Y:S02]  /*189a0*/  LD.E.128 R40, desc[UR54][R40.64] ;  /* 0x0000003628287980 */ /* 0x000f64000c101d00 */
[--C-:B------:R-:W-:Y:S01]  /*189b0*/  SHF.R.S32.HI R76, RZ, 0x1f, R83.reuse ;  /* 0x0000001fff4c7819 */ /* 0x100fe20000011453 */
[----:B------:R-:W-:Y:S01]  /*189c0*/  IMAD R85, R79, UR5, R78 ;  /* 0x000000054f557c24 */ /* 0x000fe2000f8e024e */
[----:B------:R-:W5:Y:S01]  /*189d0*/  LD.E.128 R36, desc[UR54][R36.64] ;  /* 0x0000003624247980 */ /* 0x000f62000c101d00 */
[----:B------:R-:W-:-:S02]  /*189e0*/  IMAD.MOV R78, RZ, RZ, -R83 ;  /* 0x000000ffff4e7224 */ /* 0x000fc400078e0a53 */
[----:B------:R-:W-:Y:S01]  /*189f0*/  IMAD.WIDE.U32 R20, R79, UR4, R20 ;  /* 0x000000044f147c25 */ /* 0x000fe2000f8e0014 */
[----:B------:R-:W-:Y:S01]  /*18a00*/  ULDC.64 UR4, c[0x0][0xae0] ;  /* 0x0002b80000047ab9 */ /* 0x000fe20000000a00 */
[----:B------:R-:W5:Y:S02]  /*18a10*/  LD.E.128 R32, desc[UR54][R32.64] ;  /* 0x0000003620207980 */ /* 0x000f64000c101d00 */
[----:B------:R-:W-:Y:S02]  /*18a20*/  IMAD R76, R76, UR4, RZ ;  /* 0x000000044c4c7c24 */ /* 0x000fe4000f8e02ff */
[----:B------:R-:W-:Y:S01]  /*18a30*/  IMAD R3, R3, R78, R80 ;  /* 0x0000004e03037224 */ /* 0x000fe200078e0250 */
[----:B------:R-:W5:Y:S01]  /*18a40*/  LD.E.128 R28, desc[UR54][R28.64] ;  /* 0x000000361c1c7980 */ /* 0x000f62000c101d00 */
[----:B------:R-:W-:Y:S02]  /*18a50*/  IMAD.IADD R21, R21, 0x1, R85 ;  /* 0x0000000115157824 */ /* 0x000fe400078e0255 */
[C---:B------:R-:W-:Y:S01]  /*18a60*/  IMAD R79, R83.reuse, UR5, R76 ;  /* 0x00000005534f7c24 */ /* 0x040fe2000f8e024c */
[----:B------:R-:W-:Y:S01]  /*18a70*/  SHF.R.S32.HI R76, RZ, 0x1f, R3 ;  /* 0x0000001fff4c7819 */ /* 0x000fe20000011403 */
[----:B------:R-:W-:Y:S01]  /*18a80*/  IMAD.WIDE.U32 R20, R83, UR4, R20 ;  /* 0x0000000453147c25 */ /* 0x000fe2000f8e0014 */
[----:B------:R-:W-:Y:S01]  /*18a90*/  ULDC.64 UR4, c[0x0][0xad8] ;  /* 0x0002b60000047ab9 */ /* 0x000fe20000000a00 */
[----:B------:R-:W5:Y:S02]  /*18aa0*/  LD.E.128 R24, desc[UR54][R24.64] ;  /* 0x0000003618187980 */ /* 0x000f64000c101d00 */
[----:B------:R-:W-:-:S02]  /*18ab0*/  IMAD.IADD R21, R21, 0x1, R79 ;  /* 0x0000000115157824 */ /* 0x000fc400078e024f */
[----:B------:R-:W5:Y:S01]  /*18ac0*/  LD.E.128 R8, desc[UR54][R8.64] ;  /* 0x0000003608087980 */ /* 0x000f62000c101d00 */
[----:B------:R-:W-:Y:S01]  /*18ad0*/  IMAD R76, R76, UR4, RZ ;  /* 0x000000044c4c7c24 */ /* 0x000fe2000f8e02ff */
[----:B------:R-:W-:Y:S01]  /*18ae0*/  @!PT LDS RZ, [RZ] ;  /* 0x00000000fffff984 */ /* 0x000fe20000000800 */
[----:B------:R-:W-:Y:S01]  /*18af0*/  @!PT LDS RZ, [RZ] ;  /* 0x00000000fffff984 */ /* 0x000fe20000000800 */
[----:B------:R-:W-:Y:S01]  /*18b00*/  @!PT LDS RZ, [RZ] ;  /* 0x00000000fffff984 */ /* 0x000fe20000000800 */
[----:B------:R-:W-:Y:S01]  /*18b10*/  @!PT LDS RZ, [RZ] ;  /* 0x00000000fffff984 */ /* 0x000fe20000000800 */
[----:B------:R0:W-:Y:S06]  /*18b20*/  MEMBAR.ALL.CTA ;  /* 0x0000000000007992 */ /* 0x0001ec0000008000 */
[----:B0-----:R-:W0:Y:S01]  /*18b30*/  FENCE.VIEW.ASYNC.S ;  /* 0x00000000000073c6 */ /* 0x001e220000000000 */
[C---:B------:R-:W-:Y:S02]  /*18b40*/  IMAD R77, R3.reuse, UR5, R76 ;  /* 0x00000005034d7c24 */ /* 0x040fe4000f8e024c */
[----:B------:R-:W-:Y:S01]  /*18b50*/  IMAD.WIDE.U32 R20, R3, UR4, R20 ;  /* 0x0000000403147c25 */ /* 0x000fe2000f8e0014 */
[----:B------:R-:W-:-:S03]  /*18b60*/  ULDC.64 UR4, c[0x0][0xa80] ;  /* 0x0002a00000047ab9 */ /* 0x000fc60000000a00 */
[----:B------:R-:W-:Y:S01]  /*18b70*/  IMAD.IADD R21, R21, 0x1, R77 ;  /* 0x0000000115157824 */ /* 0x000fe200078e024d */
[----:B------:R-:W-:Y:S01]  /*18b80*/  LEA R80, P2, R20, UR4, 0x1 ;  /* 0x0000000414507c11 */ /* 0x000fe2000f8408ff */
[----:B------:R-:W-:-:S03]  /*18b90*/  VIADD R3, R23, 0x22820 ;  /* 0x0002282017037836 */ /* 0x000fc60000000000 */
[----:B------:R-:W-:Y:S02]  /*18ba0*/  LEA.HI.X R84, R20, UR5, R21, 0x1, P2 ;  /* 0x0000000514547c11 */ /* 0x000fe400090f0c15 */
[CC--:B------:R-:W-:Y:S02]  /*18bb0*/  ISETP.GE.AND P2, PT, R214.reuse, R81.reuse, PT ;  /* 0x00000051d600720c */ /* 0x0c0fe40003f46270 */
[----:B------:R-:W-:Y:S01]  /*18bc0*/  PRMT R3, RZ, 0x654, R3 ;  /* 0x00000654ff037816 */ /* 0x000fe20000000003 */
[C---:B------:R-:W-:Y:S01]  /*18bd0*/  VIADD R78, R214.reuse, 0x40 ;  /* 0x00000040d64e7836 */ /* 0x040fe20000000000 */
[----:B------:R-:W-:Y:S01]  /*18be0*/  IADD3 R76, R214, 0x20, RZ ;  /* 0x00000020d64c7810 */ /* 0x000fe20007ffe0ff */
[C---:B------:R-:W-:Y:S02]  /*18bf0*/  VIADD R86, R0.reuse, 0xc0 ;  /* 0x000000c000567836 */ /* 0x040fe40000000000 */
[C---:B------:R-:W-:Y:S02]  /*18c00*/  VIADD R88, R0.reuse, 0x40 ;  /* 0x0000004000587836 */ /* 0x040fe40000000000 */
[----:B------:R-:W-:Y:S01]  /*18c10*/  VIADD R90, R0, 0x80 ;  /* 0x00000080005a7836 */ /* 0x000fe20000000000 */
[----:B0-----:R0:W-:Y:S01]  /*18c20*/  SYNCS.ARRIVE.TRANS64.RED.A1T0 RZ, [R3+URZ], RZ ;  /* 0x000000ff03ff79a7 */ /* 0x0011e2000810043f */
[----:B------:R1:W2:Y:S01]  /*18c30*/  SHFL.IDX PT, R83, R80, RZ, 0x181f ;  /* 0x00181fff50537589 */ /* 0x0002a200000e0000 */
[----:B------:R-:W-:Y:S01]  /*18c40*/  BSSY B1, `(.L_x_3031) ;  /* 0x000001a000017945 */ /* 0x000fe20003800000 */
[----:B------:R-:W-:-:S02]  /*18c50*/  ISETP.GE.AND P1, PT, R76, R81, PT ;  /* 0x000000514c00720c */ /* 0x000fc40003f26270 */
[----:B------:R-:W-:Y:S01]  /*18c60*/  ISETP.GE.AND P0, PT, R78, R81, PT ;  /* 0x000000514e00720c */ /* 0x000fe20003f06270 */
[----:B0-----:R1:W0:Y:S01]  /*18c70*/  SHFL.IDX PT, R3, R84, RZ, 0x181f ;  /* 0x00181fff54037589 */ /* 0x00122200000e0000 */
[----:B------:R-:W-:Y:S02]  /*18c80*/  SHF.R.S32.HI R87, RZ, 0x1f, R0 ;  /* 0x0000001fff577819 */ /* 0x000fe40000011400 */
[----:B------:R-:W-:Y:S02]  /*18c90*/  SHF.R.S32.HI R85, RZ, 0x1f, R86 ;  /* 0x0000001fff557819 */ /* 0x000fe40000011456 */
[----:B------:R-:W-:Y:S02]  /*18ca0*/  SHF.R.S32.HI R89, RZ, 0x1f, R88 ;  /* 0x0000001fff597819 */ /* 0x000fe40000011458 */
[----:B------:R-:W-:Y:S01]  /*18cb0*/  SHF.R.S32.HI R91, RZ, 0x1f, R90 ;  /* 0x0000001fff5b7819 */ /* 0x000fe2000001145a */
[----:B-1----:R-:W-:Y:S06]  /*18cc0*/  @P2 BRA `(.L_x_3032) ;  /* 0x0000000000442947 */ /* 0x002fec0003800000 */
[----:B------:R-:W-:Y:S02]  /*18cd0*/  ULDC UR4, c[0x0][0xac8] ;  /* 0x0002b20000047ab9 */ /* 0x000fe40000000800 */
[----:B------:R-:W-:Y:S02]  /*18ce0*/  ISETP.GE.AND P2, PT, R0, UR4, PT ;  /* 0x0000000400007c0c */ /* 0x000fe4000bf46270 */
[----:B------:R-:W-:Y:S02]  /*18cf0*/  ISETP.GE.AND P3, PT, R88, UR4, PT ;  /* 0x0000000458007c0c */ /* 0x000fe4000bf66270 */
[----:B------:R-:W-:-:S09]  /*18d00*/  ISETP.GE.AND P4, PT, R90, UR4, PT ;  /* 0x000000045a007c0c */ /* 0x000fd2000bf86270 */
[----:B--2---:R-:W-:-:S04]  /*18d10*/  @!P2 LEA R20, P5, R0, R83, 0x1 ;  /* 0x000000530014a211 */ /* 0x004fc800078a08ff */
[----:B0-----:R-:W-:Y:S02]  /*18d20*/  @!P2 LEA.HI.X R21, R0, R3, R87, 0x1, P5 ;  /* 0x000000030015a211 */ /* 0x001fe400028f0c57 */
        /* <DEDUP_REMOVED lines=11> */
.L_x_3032:
[----:B------:R-:W-:Y:S05]  /*18de0*/  BSYNC B1 ;  /* 0x0000000000017941 */ /* 0x000fea0003800000 */
.L_x_3031:
[----:B0-----:R0:W3:Y:S01]  /*18df0*/  SHFL.IDX PT, R3, R84, 0x1, 0x181f ;  /* 0x00381f0054037f89 */ /* 0x0010e200000e0000 */
[----:B------:R-:W-:Y:S03]  /*18e00*/  BSSY B1, `(.L_x_3033) ;  /* 0x0000014000017945 */ /* 0x000fe60003800000 */
[----:B-1---5:R0:W1:Y:S01]  /*18e10*/  SHFL.IDX PT, R29, R80, 0x1, 0x181f ;  /* 0x00381f00501d7f89 */ /* 0x02206200000e0000 */
[----:B------:R-:W-:Y:S05]  /*18e20*/  @P1 BRA `(.L_x_3034) ;  /* 0x0000000000441947 */ /* 0x000fea0003800000 */
[----:B------:R-:W-:Y:S02]  /*18e30*/  ULDC UR4, c[0x0][0xac8] ;  /* 0x0002b20000047ab9 */ /* 0x000fe40000000800 */
[----:B------:R-:W-:Y:S02]  /*18e40*/  ISETP.GE.AND P4, PT, R0, UR4, PT ;  /* 0x0000000400007c0c */ /* 0x000fe4000bf86270 */
[----:B------:R-:W-:Y:S02]  /*18e50*/  ISETP.GE.AND P3, PT, R88, UR4, PT ;  /* 0x0000000458007c0c */ /* 0x000fe4000bf66270 */
[----:B------:R-:W-:Y:S02]  /*18e60*/  ISETP.GE.AND P2, PT, R90, UR4, PT ;  /* 0x000000045a007c0c */ /* 0x000fe4000bf46270 */
[----:B------:R-:W-:-:S07]  /*18e70*/  ISETP.GE.AND P1, PT, R86, UR4, PT ;  /* 0x0000000456007c0c */ /* 0x000fce000bf26270 */
[----:B-1----:R-:W-:-:S04]  /*18e80*/  @!P4 LEA R4, P5, R0, R29, 0x1 ;  /* 0x0000001d0004c211 */ /* 0x002fc800078a08ff */
[----:B---3--:R-:W-:Y:S02]  /*18e90*/  @!P4 LEA.HI.X R5, R0, R3, R87, 0x1, P5 ;  /* 0x000000030005c211 */ /* 0x008fe400028f0c57 */
        /* <DEDUP_REMOVED lines=10> */
.L_x_3034:
[----:B------:R-:W-:Y:S05]  /*18f40*/  BSYNC B1 ;  /* 0x0000000000017941 */ /* 0x000fea0003800000 */
.L_x_3033:
[----:B---3--:R3:W0:Y:S01]  /*18f50*/  SHFL.IDX PT, R3, R84, 0x2, 0x181f ;  /* 0x00581f0054037f89 */ /* 0x00862200000e0000 */
[----:B------:R-:W-:Y:S03]  /*18f60*/  BSSY B1, `(.L_x_3035) ;  /* 0x0000014000017945 */ /* 0x000fe60003800000 */
[----:B----4-:R3:W4:Y:S01]  /*18f70*/  SHFL.IDX PT, R25, R80, 0x2, 0x181f ;  /* 0x00581f0050197f89 */ /* 0x01072200000e0000 */
[----:B------:R-:W-:Y:S05]  /*18f80*/  @P0 BRA `(.L_x_3036) ;  /* 0x0000000000440947 */ /* 0x000fea0003800000 */
[----:B------:R-:W-:Y:S02]  /*18f90*/  ULDC UR4, c[0x0][0xac8] ;  /* 0x0002b20000047ab9 */ /* 0x000fe40000000800 */
[----:B------:R-:W-:Y:S02]  /*18fa0*/  ISETP.GE.AND P3, PT, R0, UR4, PT ;  /* 0x0000000400007c0c */ /* 0x000fe4000bf66270 */
[----:B------:R-:W-:Y:S02]  /*18fb0*/  ISETP.GE.AND P2, PT, R88, UR4, PT ;  /* 0x0000000458007c0c */ /* 0x000fe4000bf46270 */
[----:B------:R-:W-:Y:S02]  /*18fc0*/  ISETP.GE.AND P1, PT, R90, UR4, PT ;  /* 0x000000045a007c0c */ /* 0x000fe4000bf26270 */
[----:B------:R-:W-:-:S07]  /*18fd0*/  ISETP.GE.AND P0, PT, R86, UR4, PT ;  /* 0x0000000456007c0c */ /* 0x000fce000bf06270 */
[-C--:B----4-:R-:W-:Y:S02]  /*18fe0*/  @!P3 LEA R4, P5, R0, R25.reuse, 0x1 ;  /* 0x000000190004b211 */ /* 0x090fe400078a08ff */
[----:B------:R-:W-:Y:S02]  /*18ff0*/  @!P2 LEA R6, P4, R88, R25, 0x1 ;  /* 0x000000195806a211 */ /* 0x000fe400078808ff */
[----:B0-----:R-:W-:Y:S02]  /*19000*/  @!P3 LEA.HI.X R5, R0, R3, R87, 0x1, P5 ;  /* 0x000000030005b211 */ /* 0x001fe400028f0c57 */
        /* <DEDUP_REMOVED lines=9> */
.L_x_3036:
[----:B------:R-:W-:Y:S05]  /*190a0*/  BSYNC B1 ;  /* 0x0000000000017941 */ /* 0x000fea0003800000 */
.L_x_3035:
[----:B0-----:R-:W-:Y:S01]  /*190b0*/  VIADD R4, R214, 0x60 ;  /* 0x00000060d6047836 */ /* 0x001fe20000000000 */
[----:B------:R0:W0:Y:S04]  /*190c0*/  SHFL.IDX PT, R3, R84, 0x3, 0x181f ;  /* 0x00781f0054037f89 */ /* 0x00002800000e0000 */
        /* <DEDUP_REMOVED lines=22> */
.L_x_3029:
[----:B------:R-:W3:Y:S01]  /*19230*/  LDL R9, [R1+0x14] ;  /* 0x0000140001097983 */ /* 0x000ee20000100800 */
[----:B------:R-:W-:Y:S01]  /*19240*/  ULDC.64 UR4, c[0x0][0xc00] ;  /* 0x0003000000047ab9 */ /* 0x000fe20000000a00 */
[----:B------:R-:W3:Y:S01]  /*19250*/  LDC.64 R4, c[0x0][0xc00] ;  /* 0x00030000ff047b82 */ /* 0x000ee20000000a00 */
[----:B------:R-:W-:Y:S01]  /*19260*/  ISETP.NE.U32.AND P0, PT, RZ, UR4, PT ;  /* 0x00000004ff007c0c */ /* 0x000fe2000bf05070 */
[----:B------:R-:W-:-:S03]  /*19270*/  IMAD.MOV.U32 R0, RZ, RZ, RZ ;  /* 0x000000ffff007224 */ /* 0x000fc600078e00ff */
[----:B------:R-:W-:Y:S01]  /*19280*/  ISETP.NE.AND.EX P0, PT, RZ, UR5, PT, P0 ;  /* 0x00000005ff007c0c */ /* 0x000fe2000bf05300 */
[----:B------:R-:W-:Y:S02]  /*19290*/  ULDC.64 UR4, c[0x0][0xc08] ;  /* 0x0003020000047ab9 */ /* 0x000fe40000000a00 */
[----:B------:R-:W-:Y:S01]  /*192a0*/  ISETP.NE.U32.AND P1, PT, RZ, UR4, PT ;  /* 0x00000004ff007c0c */ /* 0x000fe2000bf25070 */
[----:B------:R-:W4:Y:S03]  /*192b0*/  LDC R25, c[0x0][0xbe8] ;  /* 0x0002fa00ff197b82 */ /* 0x000f260000000800 */
[----:B------:R-:W-:-:S13]  /*192c0*/  ISETP.NE.AND.EX P1, PT, RZ, UR5, PT, P1 ;  /* 0x00000005ff007c0c */ /* 0x000fda000bf25310 */
[----:B------:R-:W0:Y:S01]  /*192d0*/  @P1 LDC.64 R6, c[0x0][0xc08] ;  /* 0x00030200ff061b82 */ /* 0x000e220000000a00 */
[----:B------:R-:W-:Y:S02]  /*192e0*/  ULDC UR4, c[0x0][0xa88] ;  /* 0x0002a20000047ab9 */ /* 0x000fe40000000800 */
[----:B------:R-:W-:Y:S01]  /*192f0*/  IMAD.U32 R8, RZ, RZ, UR4 ;  /* 0x00000004ff087e24 */ /* 0x000fe2000f8e00ff */
[----:B------:R-:W1:Y:S01]  /*19300*/  S2R R28, SR_TID.X ;  /* 0x00000000001c7919 */ /* 0x000e620000002100 */
[----:B---3--:R-:W-:-:S04]  /*19310*/  IMAD.WIDE R4, R9, 0x4, R4 ;  /* 0x0000000409047825 */ /* 0x008fc800078e0204 */
[----:B0-----:R-:W-:Y:S01]  /*19320*/  @P1 IMAD.WIDE R6, R9, 0x4, R6 ;  /* 0x0000000409061825 */ /* 0x001fe200078e0206 */
[----:B------:R0:W5:Y:S04]  /*19330*/  @P0 LDG.E R0, desc[UR54][R4.64] ;  /* 0x0000003604000981 */ /* 0x000168000c1e1900 */
[----:B------:R0:W5:Y:S01]  /*19340*/  @P1 LDG.E R8, desc[UR54][R6.64] ;  /* 0x0000003606081981 */ /* 0x000162000c1e1900 */
[----:B----4-:R-:W-:Y:S01]  /*19350*/  ISETP.NE.AND P2, PT, R25, 0x1, PT ;  /* 0x000000011900780c */ /* 0x010fe20003f45270 */
[----:B-1----:R-:W-:-:S05]  /*19360*/  VIADD R28, R28, 0xffffff80 ;  /* 0xffffff801c1c7836 */ /* 0x002fca0000000000 */
[----:B------:R-:W-:Y:S02]  /*19370*/  SHF.R.S32.HI R3, RZ, 0x1f, R28 ;  /* 0x0000001fff037819 */ /* 0x000fe4000001141c */
[----:B------:R-:W-:Y:S02]  /*19380*/  ISETP.GE.AND P3, PT, R28, 0x80, PT ;  /* 0x000000801c00780c */ /* 0x000fe40003f66270 */
[----:B------:R-:W-:-:S03]  /*19390*/  LEA.HI R20, R3, R28, RZ, 0x3 ;  /* 0x0000001c03147211 */ /* 0x000fc600078f18ff */
[----:B------:R-:W1:Y:S01]  /*193a0*/  @P2 LDC R27, c[0x0][0xbec] ;  /* 0x0002fb00ff1b2b82 */ /* 0x000e620000000800 */
[----:B0-----:R-:W-:Y:S07]  /*193b0*/  @P1 BRA `(.L_x_3038) ;  /* 0x0000000000101947 */ /* 0x001fee0003800000 */
[----:B------:R-:W-:Y:S05]  /*193c0*/  @!P0 BRA `(.L_x_3038) ;  /* 0x00000000000c8947 */ /* 0x000fea0003800000 */
[----:B------:R-:W3:Y:S04]  /*193d0*/  LDG.E R3, desc[UR54][R4.64] ;  /* 0x0000003604037981 */ /* 0x000ee8000c1e1900 */
[----:B-----5:R-:W3:Y:S02]  /*193e0*/  LDG.E R8, desc[UR54][R4.64+0x4] ;  /* 0x0000043604087981 */ /* 0x020ee4000c1e1900 */
[----:B---3--:R-:W-:-:S07]  /*193f0*/  IMAD.IADD R8, R8, 0x1, -R3 ;  /* 0x0000000108087824 */ /* 0x008fce00078e0a03 */
.L_x_3038:
[----:B------:R-:W3:Y:S01]  /*19400*/  LDL R26, [R1+0x10] ;  /* 0x00001000011a7983 */ /* 0x000ee20000100800 */
[----:B------:R-:W-:Y:S01]  /*19410*/  SHF.R.S32.HI R3, RZ, 0x1f, R9 ;  /* 0x0000001fff037819 */ /* 0x000fe20000011409 */
[----:B------:R-:W-:Y:S01]  /*19420*/  BSSY B1, `(.L_x_3039) ;  /* 0x000002e000017945 */ /* 0x000fe20003800000 */
[----:B------:R-:W-:Y:S02]  /*19430*/  LOP3.LUT R24, R20, 0xfffffff8, RZ, 0xc0, !PT ;  /* 0xfffffff814187812 */ /* 0x000fe400078ec0ff */
[----:B------:R-:W-:Y:S02]  /*19440*/  SEL R13, R9, RZ, !P0 ;  /* 0x000000ff090d7207 */ /* 0x000fe40004000000 */
[----:B------:R-:W-:Y:S02]  /*19450*/  SEL R14, R3, RZ, !P0 ;  /* 0x000000ff030e7207 */ /* 0x000fe40004000000 */
[----:B-----5:R-:W-:Y:S02]  /*19460*/  SHF.R.S32.HI R11, RZ, 0x1f, R0 ;  /* 0x0000001fff0b7819 */ /* 0x020fe40000011400 */
[----:B---3--:R-:W-:Y:S01]  /*19470*/  SHF.R.S32.HI R12, RZ, 0x1f, R26 ;  /* 0x0000001fff0c7819 */ /* 0x008fe2000001141a */
[----:B------:R-:W-:Y:S06]  /*19480*/  @P3 BRA `(.L_x_3040) ;  /* 0x00000000009c3947 */ /* 0x000fec0003800000 */
[----:B------:R-:W0:Y:S01]  /*19490*/  S2R R5, SR_TID.X ;  /* 0x0000000000057919 */ /* 0x000e220000002100 */
[----:B------:R-:W3:Y:S02]  /*194a0*/  LDC R9, c[0x0][0xbe8] ;  /* 0x0002fa00ff097b82 */ /* 0x000ee40000000800 */
[----:B---3--:R-:W-:Y:S01]  /*194b0*/  IMAD R3, R8, R9, RZ ;  /* 0x0000000908037224 */ /* 0x008fe200078e02ff */
[----:B0-----:R-:W-:-:S04]  /*194c0*/  IADD3 R10, R214, -0x80, R5 ;  /* 0xffffff80d60a7810 */ /* 0x001fc80007ffe005 */
[----:B------:R-:W-:-:S13]  /*194d0*/  ISETP.GE.AND P0, PT, R10, R3, PT ;  /* 0x000000030a00720c */ /* 0x000fda0003f06270 */
[----:B------:R-:W-:Y:S05]  /*194e0*/  @P0 BRA `(.L_x_3040) ;  /* 0x0000000000840947 */ /* 0x000fea0003800000 */
[----:B------:R-:W-:Y:S01]  /*194f0*/  ISETP.NE.AND P0, PT, R9, 0x1, PT ;  /* 0x000000010900780c */ /* 0x000fe20003f05270 */
[----:B------:R-:W-:Y:S01]  /*19500*/  ULDC.64 UR4, c[0x0][0xb90] ;  /* 0x0002e40000047ab9 */ /* 0x000fe20000000a00 */
[----:B------:R-:W-:Y:S01]  /*19510*/  MOV R4, R0 ;  /* 0x0000000000047202 */ /* 0x000fe20000000f00 */
[----:B------:R-:W-:Y:S02]  /*19520*/  IMAD R7, R12, UR4, RZ ;  /* 0x000000040c077c24 */ /* 0x000fe4000f8e02ff */
[----:B------:R-:W-:Y:S02]  /*19530*/  IMAD.MOV.U32 R5, RZ, RZ, R11 ;  /* 0x000000ffff057224 */ /* 0x000fe400078e000b */
[----:B------:R-:W-:Y:S02]  /*19540*/  IMAD.MOV.U32 R3, RZ, RZ, R10 ;  /* 0x000000ffff037224 */ /* 0x000fe400078e000a */
[----:B------:R-:W-:-:S04]  /*19550*/  IMAD.WIDE.U32 R4, R26, UR4, R4 ;  /* 0x000000041a047c25 */ /* 0x000fc8000f8e0004 */
[----:B------:R-:W0:Y:S01]  /*19560*/  @P0 LDC R15, c[0x0][0xbec] ;  /* 0x0002fb00ff0f0b82 */ /* 0x000e220000000800 */
[----:B------:R-:W-:Y:S01]  /*19570*/  IMAD R7, R26, UR5, R7 ;  /* 0x000000051a077c24 */ /* 0x000fe2000f8e0207 */
[----:B------:R-:W-:-:S03]  /*19580*/  ULDC.64 UR4, c[0x0][0xb98] ;  /* 0x0002e60000047ab9 */ /* 0x000fc60000000a00 */
[----:B------:R-:W-:-:S03]  /*19590*/  IMAD.IADD R5, R5, 0x1, R7 ;  /* 0x0000000105057824 */ /* 0x000fc600078e0207 */
[----:B------:R-:W3:Y:S01]  /*195a0*/  @P0 LDC R21, c[0x0][0xbf0] ;  /* 0x0002fc00ff150b82 */ /* 0x000ee20000000800 */
[----:B------:R-:W-:-:S04]  /*195b0*/  IMAD.WIDE.U32 R4, R13, UR4, R4 ;  /* 0x000000040d047c25 */ /* 0x000fc8000f8e0004 */
[----:B0-----:R-:W-:-:S05]  /*195c0*/  @P0 IMAD.HI.U32 R6, R10, R15, RZ ;  /* 0x0000000f0a060227 */ /* 0x001fca00078e00ff */
[----:B---3--:R-:W-:Y:S01]  /*195d0*/  @P0 SHF.R.U32.HI R3, RZ, R21, R6 ;  /* 0x00000015ff030219 */ /* 0x008fe20000011606 */
[----:B------:R-:W-:-:S03]  /*195e0*/  IMAD R6, R14, UR4, RZ ;  /* 0x000000040e067c24 */ /* 0x000fc6000f8e02ff */
[----:B------:R-:W-:Y:S01]  /*195f0*/  IADD3 R4, P0, R3, R4, RZ ;  /* 0x0000000403047210 */ /* 0x000fe20007f1e0ff */
[--C-:B------:R-:W-:Y:S02]  /*19600*/  IMAD.MOV R7, RZ, RZ, -R3.reuse ;  /* 0x000000ffff077224 */ /* 0x100fe400078e0a03 */
        /* <DEDUP_REMOVED lines=12> */
[----:B------:R-:W-:Y:S01]  /*196d0*/  LEA.HI.X R7, R4, UR5, R3, 0x2, P0 ;  /* 0x0000000504077c11 */ /* 0x000fe200080f1403 */
[----:B------:R-:W-:-:S05]  /*196e0*/  IMAD.MOV.U32 R3, RZ, RZ, -0x800000 ;  /* 0xff800000ff037424 */ /* 0x000fca00078e00ff */
[----:B------:R0:W-:Y:S02]  /*196f0*/  STG.E desc[UR54][R6.64], R3 ;  /* 0x0000000306007986 */ /* 0x0001e4000c101936 */
.L_x_3040:
[----:B------:R-:W-:Y:S05]  /*19700*/  BSYNC B1 ;  /* 0x0000000000017941 */ /* 0x000fea0003800000 */
.L_x_3039:
[----:B------:R-:W3:Y:S01]  /*19710*/  @P2 LDC R9, c[0x0][0xbf0] ;  /* 0x0002fc00ff092b82 */ /* 0x000ee20000000800 */
[----:B------:R-:W-:Y:S01]  /*19720*/  ULDC.64 UR4, c[0x0][0xaa0] ;  /* 0x0002a80000047ab9 */ /* 0x000fe20000000a00 */
[----:B------:R-:W-:Y:S01]  /*19730*/  SHF.R.S32.HI R29, RZ, 0x3, R20 ;  /* 0x00000003ff1d7819 */ /* 0x000fe20000011414 */
[----:B0-----:R-:W-:Y:S02]  /*19740*/  IMAD R3, R11, UR4, RZ ;  /* 0x000000040b037c24 */ /* 0x001fe4000f8e02ff */
[----:B------:R-:W-:Y:S02]  /*19750*/  IMAD.IADD R24, R28, 0x1, -R24 ;  /* 0x000000011c187824 */ /* 0x000fe400078e0a18 */
[C---:B------:R-:W-:Y:S02]  /*19760*/  IMAD R3, R0.reuse, UR5, R3 ;  /* 0x0000000500037c24 */ /* 0x040fe4000f8e0203 */
[----:B------:R-:W-:Y:S01]  /*19770*/  IMAD.WIDE.U32 R4, R0, UR4, RZ ;  /* 0x0000000400047c25 */ /* 0x000fe2000f8e00ff */
[----:B------:R-:W-:-:S03]  /*19780*/  ULDC.64 UR4, c[0x0][0xae8] ;  /* 0x0002ba0000047ab9 */ /* 0x000fc60000000a00 */
[----:B------:R-:W-:Y:S02]  /*19790*/  IMAD R7, R24, 0x20, R29 ;  /* 0x0000002018077824 */ /* 0x000fe400078e021d */
[----:B------:R-:W-:Y:S02]  /*197a0*/  IMAD R0, R12, UR4, RZ ;  /* 0x000000040c007c24 */ /* 0x000fe4000f8e02ff */
[----:B------:R-:W-:Y:S02]  /*197b0*/  IMAD.IADD R10, R214, 0x1, R7 ;  /* 0x00000001d60a7824 */ /* 0x000fe400078e0207 */
[----:B------:R-:W-:Y:S02]  /*197c0*/  IMAD R7, R26, UR5, R0 ;  /* 0x000000051a077c24 */ /* 0x000fe4000f8e0200 */
[----:B------:R-:W-:Y:S02]  /*197d0*/  IMAD.IADD R5, R5, 0x1, R3 ;  /* 0x0000000105057824 */ /* 0x000fe400078e0203 */
[----:B-1----:R-:W-:-:S04]  /*197e0*/  @P2 IMAD.HI.U32 R0, R10, R27, RZ ;  /* 0x0000001b0a002227 */ /* 0x002fc800078e00ff */
[----:B------:R-:W-:Y:S01]  /*197f0*/  IMAD.WIDE.U32 R4, R26, UR4, R4 ;  /* 0x000000041a047c25 */ /* 0x000fe2000f8e0004 */
[----:B------:R-:W-:-:S03]  /*19800*/  ULDC.64 UR4, c[0x0][0xaf0] ;  /* 0x0002bc0000047ab9 */ /* 0x000fc60000000a00 */
[----:B------:R-:W-:Y:S01]  /*19810*/  IMAD.MOV.U32 R3, RZ, RZ, R10 ;  /* 0x000000ffff037224 */ /* 0x000fe200078e000a */
[----:B---3--:R-:W-:Y:S01]  /*19820*/  @P2 SHF.R.U32.HI R3, RZ, R9, R0 ;  /* 0x00000009ff032219 */ /* 0x008fe20000011600 */
[----:B------:R-:W-:Y:S02]  /*19830*/  IMAD.IADD R5, R5, 0x1, R7 ;  /* 0x0000000105057824 */ /* 0x000fe400078e0207 */
[----:B------:R-:W-:Y:S01]  /*19840*/  IMAD R6, R14, UR4, RZ ;  /* 0x000000040e067c24 */ /* 0x000fe2000f8e02ff */
[----:B------:R-:W-:Y:S01]  /*19850*/  IADD3 R7, -R3, RZ, RZ ;  /* 0x000000ff03077210 */ /* 0x000fe20007ffe1ff */
[----:B------:R-:W-:Y:S01]  /*19860*/  IMAD.WIDE.U32 R4, R13, UR4, R4 ;  /* 0x000000040d047c25 */ /* 0x000fe2000f8e0004 */
[----:B------:R-:W-:-:S03]  /*19870*/  SHF.R.S32.HI R0, RZ, 0x1f, R3 ;  /* 0x0000001fff007819 */ /* 0x000fc60000011403 */
[----:B------:R-:W-:Y:S01]  /*19880*/  IMAD R9, R13, UR5, R6 ;  /* 0x000000050d097c24 */ /* 0x000fe2000f8e0206 */
[----:B------:R-:W-:Y:S01]  /*19890*/  ULDC.64 UR4, c[0x0][0xae0] ;  /* 0x0002b80000047ab9 */ /* 0x000fe20000000a00 */
        /* <DEDUP_REMOVED lines=12> */
[----:B------:R-:W-:Y:S02]  /*19960*/  IMAD.SHL.U32 R9, R24, 0x8, RZ ;  /* 0x0000000818097824 */ /* 0x000fe400078e00ff */
[----:B------:R-:W-:Y:S01]  /*19970*/  IMAD.IADD R5, R5, 0x1, R3 ;  /* 0x0000000105057824 */ /* 0x000fe200078e0203 */
        /* <DEDUP_REMOVED lines=11> */
[----:B------:R0:W1:Y:S04]  /*19a30*/  SHFL.IDX PT, R0, R4, RZ, 0x181f ;  /* 0x00181fff04007589 */ /* 0x00006800000e0000 */
[----:B------:R0:W3:Y:S02]  /*19a40*/  SHFL.IDX PT, R14, R3, RZ, 0x181f ;  /* 0x00181fff030e7589 */ /* 0x0000e400000e0000 */
.L_x_3245:
[----:B------:R-:W-:Y:S01]  /*19a50*/  IMAD R8, R8, R25, RZ ;  /* 0x0000001908087224 */ /* 0x000fe200078e02ff */
[----:B------:R-:W-:Y:S01]  /*19a60*/  BSSY B1, `(.L_x_3042) ;  /* 0x0000015000017945 */ /* 0x000fe20003800000 */
[----:B------:R-:W-:-:S05]  /*19a70*/  IMAD.IADD R7, R29, 0x1, R214 ;  /* 0x000000011d077824 */ /* 0x000fca00078e02d6 */
        /* <DEDUP_REMOVED lines=9> */
[----:B-1----:R-:W-:Y:S02]  /*19b10*/  @!P3 LEA.HI.X R13, R9, R0, R20, 0x1, P5 ;  /* 0x00000000090db211 */ /* 0x002fe400028f0c14 */
        /* <DEDUP_REMOVED lines=9> */
.L_x_3043:
[----:B------:R-:W-:Y:S05]  /*19bb0*/  BSYNC B1 ;  /* 0x0000000000017941 */ /* 0x000fea0003800000 */
.L_x_3042:
[----:B------:R-:W-:-:S03]  /*19bc0*/  UMOV UR4, 0xffffffff ;  /* 0xffffffff00047882 */ /* 0x000fc60000000000 */
[----:B------:R-:W-:Y:S05]  /*19bd0*/  BRA.DIV UR4, `(.L_x_3044) ;  /* 0x0000008e04687947 */ /* 0x000fea000b800000 */
[----:B-1----:R1:W0:Y:S04]  /*19be0*/  SHFL.IDX PT, R0, R4, 0x1, 0x181f ;  /* 0x00381f0004007f89 */ /* 0x00222800000e0000 */
[----:B---34-:R1:W3:Y:S02]  /*19bf0*/  SHFL.IDX PT, R14, R3, 0x1, 0x181f ;  /* 0x00381f00030e7f89 */ /* 0x0182e400000e0000 */
.L_x_3249:
        /* <DEDUP_REMOVED lines=21> */
.L_x_3046:
[----:B------:R-:W-:Y:S05]  /*19d50*/  BSYNC B1 ;  /* 0x0000000000017941 */ /* 0x000fea0003800000 */
.L_x_3045:
[----:B------:R-:W-:-:S03]  /*19d60*/  UMOV UR4, 0xffffffff ;  /* 0xffffffff00047882 */ /* 0x000fc60000000000 */
[----:B------:R-:W-:Y:S05]  /*19d70*/  BRA.DIV UR4, `(.L_x_3047) ;  /* 0x0000008e04487947 */ /* 0x000fea000b800000 */
[----:B0-----:R0:W0:Y:S04]  /*19d80*/  SHFL.IDX PT, R0, R4, 0x2, 0x181f ;  /* 0x00581f0004007f89 */ /* 0x00102800000e0000 */
[----:B---34-:R3:W4:Y:S02]  /*19d90*/  SHFL.IDX PT, R14, R3, 0x2, 0x181f ;  /* 0x00581f00030e7f89 */ /* 0x01872400000e0000 */
.L_x_3253:
        /* <DEDUP_REMOVED lines=21> */
.L_x_3049:
[----:B------:R-:W-:Y:S05]  /*19ef0*/  BSYNC B1 ;  /* 0x0000000000017941 */ /* 0x000fea0003800000 */
.L_x_3048:
[----:B------:R-:W-:-:S03]  /*19f00*/  UMOV UR4, 0xffffffff ;  /* 0xffffffff00047882 */ /* 0x000fc60000000000 */
[----:B------:R-:W-:Y:S05]  /*19f10*/  BRA.DIV UR4, `(.L_x_3050) ;  /* 0x0000008e04287947 */ /* 0x000fea000b800000 */
[----:B0-----:R0:W0:Y:S04]  /*19f20*/  SHFL.IDX PT, R0, R4, 0x3, 0x181f ;  /* 0x00781f0004007f89 */ /* 0x00102800000e0000 */
[----:B----4-:R4:W0:Y:S02]  /*19f30*/  SHFL.IDX PT, R14, R3, 0x3, 0x181f ;  /* 0x00781f00030e7f89 */ /* 0x01082400000e0000 */
.L_x_3257:
[----:B-1-34-:R-:W-:-:S05]  /*19f40*/  VIADD R3, R7, 0x60 ;  /* 0x0000006007037836 */ /* 0x01afca0000000000 */
        /* <DEDUP_REMOVED lines=19> */
.L_x_3037:
[----:B------:R-:W-:Y:S05]  /*1a080*/  BSYNC B0 ;  /* 0x0000000000007941 */ /* 0x000fea0003800000 */
.L_x_3028:
[----:B------:R-:W-:Y:S02]  /*1a090*/  ULDC UR4, c[0x0][0xc3c] ;  /* 0x00030f0000047ab9 */ /* 0x000fe40000000800 */
[----:B--2---:R-:W-:-:S13]  /*1a0a0*/  ISETP.GE.AND P0, PT, R123, UR4, PT ;  /* 0x000000047b007c0c */ /* 0x004fda000bf06270 */
[----:B------:R-:W-:Y:S05]  /*1a0b0*/  @!P0 BRA `(.L_x_3051) ;  /* 0xfffffe6c00b48947 */ /* 0x000fea000383ffff */
[----:B------:R-:W-:Y:S05]  /*1a0c0*/  BRA `(.L_x_2831) ;  /* 0x0000007000b07947 */ /* 0x000fea0003800000 */
.L_x_2829:
[----:B------:R-:W-:-:S08]  /*1a0d0*/  NOP ;  /* 0x0000000000007918 */ /* 0x000fd00000000000 */
[----:B------:R-:W0:-:S00]  /*1a0e0*/  USETMAXREG.DEALLOC.CTAPOOL 0x28 ;  /* 0x00000028000079c8 */ /* 0x000e0000080e0500 */
[----:B0-----:R-:W-:Y:S02]  /*1a0f0*/  LOP3.LUT R2, R2, 0x3, RZ, 0xc0, !PT ;  /* 0x0000000302027812 */ /* 0x001fe400078ec0ff */
[----:B------:R-:W-:Y:S02]  /*1a100*/  LOP3.LUT R22, R22, 0xffffff7f, RZ, 0xc0, !PT ;  /* 0xffffff7f16167812 */ /* 0x000fe400078ec0ff */
[----:B------:R-:W-:Y:S02]  /*1a110*/  MOV R4, RZ ;  /* 0x000000ff00047202 */ /* 0x000fe40000000f00 */
        /* <DEDUP_REMOVED lines=11> */
.L_x_3052:
        /* <DEDUP_REMOVED lines=41> */
.L_x_3058:
[----:B------:R-:W-:Y:S01]  /*1a460*/  UIADD3 UR4, UR4, 0x1f, URZ ;  /* 0x0000001f04047890 */ /* 0x000fe2000fffe03f */
[----:B------:R-:W-:-:S05]  /*1a470*/  IMAD.U32 R19, RZ, RZ, UR7 ;  /* 0x00000007ff137e24 */ /* 0x000fca000f8e00ff */
        /* <DEDUP_REMOVED lines=10> */
.L_x_3057:
[----:B------:R-:W-:Y:S05]  /*1a520*/  BSYNC B0 ;  /* 0x0000000000007941 */ /* 0x000fea0003800000 */
.L_x_3056:
[----:B0----5:R-:W0:Y:S02]  /*1a530*/  SHFL.UP PT, R2, R4, 0x1, RZ ;  /* 0x0420000004027989 */ /* 0x021e2400000e00ff */
        /* <DEDUP_REMOVED lines=19> */
.L_x_3054:
        /* <DEDUP_REMOVED lines=20> */
.L_x_3059:
[----:B---3--:R-:W-:Y:S01]  /*1a7b0*/  IMAD R16, R16, UR5, R13 ;  /* 0x0000000510107c24 */ /* 0x008fe2000f8e020d */
[----:B------:R-:W-:Y:S01]  /*1a7c0*/  IABS R2, R6 ;  /* 0x0000000600027213 */ /* 0x000fe20000000000 */
[----:B01----:R-:W-:-:S03]  /*1a7d0*/  IMAD.MOV R11, RZ, RZ, -R3 ;  /* 0x000000ffff0b7224 */ /* 0x003fc600078e0a03 */
[----:B--2---:R-:W-:Y:S01]  /*1a7e0*/  IADD3 R9, -R16, UR6, RZ ;  /* 0x0000000610097c10 */ /* 0x004fe2000fffe1ff */
[----:B------:R-:W-:Y:S01]  /*1a7f0*/  IMAD.MOV R10, RZ, RZ, -R2 ;  /* 0x000000ffff0a7224 */ /* 0x000fe200078e0a02 */
[----:B------:R-:W-:Y:S01]  /*1a800*/  MOV R2, RZ ;  /* 0x000000ff00027202 */ /* 0x000fe20000000f00 */
[----:B------:R-:W-:Y:S01]  /*1a810*/  IMAD R11, R11, R12, RZ ;  /* 0x0000000c0b0b7224 */ /* 0x000fe200078e02ff */
        /* <DEDUP_REMOVED lines=19> */
[----:B------:R-:W-:Y:S01]  /*1a950*/  IMAD R6, R6, R2, R9 ;  /* 0x0000000206067224 */ /* 0x000fe200078e0209 */
[----:B------:R-:W-:Y:S02]  /*1a960*/  MOV R2, RZ ;  /* 0x000000ff00027202 */ /* 0x000fe40000000f00 */
[----:B------:R-:W-:Y:S02]  /*1a970*/  VIADDMNMX R15, R8, UR5, R7, PT ;  /* 0x00000005080f7c46 */ /* 0x000fe4000b800107 */
[----:B------:R-:W-:-:S02]  /*1a980*/  IABS R11, R6 ;  /* 0x00000006000b7213 */ /* 0x000fc40000000000 */
[----:B------:R-:W-:Y:S01]  /*1a990*/  IABS R8, R15 ;  /* 0x0000000f00087213 */ /* 0x000fe20000000000 */
[----:B------:R-:W-:-:S03]  /*1a9a0*/  IMAD.MOV R18, RZ, RZ, -R15 ;  /* 0x000000ffff127224 */ /* 0x000fc600078e0a0f */
[----:B------:R-:W0:Y:S08]  /*1a9b0*/  I2F.RP R7, R8 ;  /* 0x0000000800077306 */ /* 0x000e300000209400 */
[----:B0-----:R-:W0:Y:S02]  /*1a9c0*/  MUFU.RCP R7, R7 ;  /* 0x0000000700077308 */ /* 0x001e240000001000 */
[----:B0-----:R-:W-:-:S06]  /*1a9d0*/  VIADD R3, R7, 0xffffffe ;  /* 0x0ffffffe07037836 */ /* 0x001fcc0000000000 */
[----:B------:R-:W0:Y:S02]  /*1a9e0*/  F2I.FTZ.U32.TRUNC.NTZ R3, R3 ;  /* 0x0000000300037305 */ /* 0x000e24000021f000 */
[----:B0-----:R-:W-:-:S04]  /*1a9f0*/  IMAD.MOV R10, RZ, RZ, -R3 ;  /* 0x000000ffff0a7224 */ /* 0x001fc800078e0a03 */
[----:B------:R-:W-:Y:S01]  /*1aa00*/  IMAD.MOV.U32 R9, RZ, RZ, R10 ;  /* 0x000000ffff097224 */ /* 0x000fe200078e000a */
[----:B------:R-:W-:-:S03]  /*1aa10*/  IABS R10, R15 ;  /* 0x0000000f000a7213 */ /* 0x000fc60000000000 */
        /* <DEDUP_REMOVED lines=20> */
.L_x_3055:
[----:B------:R-:W-:Y:S02]  /*1ab60*/  IMAD.MOV.U32 R17, RZ, RZ, RZ ;  /* 0x000000ffff117224 */ /* 0x000fe400078e00ff */
[----:B------:R-:W-:Y:S02]  /*1ab70*/  IMAD.U32 R16, RZ, RZ, UR6 ;  /* 0x00000006ff107e24 */ /* 0x000fe4000f8e00ff */
[----:B------:R-:W-:-:S07]  /*1ab80*/  IMAD.MOV.U32 R18, RZ, RZ, RZ ;  /* 0x000000ffff127224 */ /* 0x000fce00078e00ff */
.L_x_3060:
[----:B------:R-:W-:-:S13]  /*1ab90*/  ISETP.NE.AND P0, PT, R5, RZ, PT ;  /* 0x000000ff0500720c */ /* 0x000fda0003f05270 */
[----:B------:R-:W0:Y:S01]  /*1aba0*/  @!P0 S2R R3, SR_CgaCtaId ;  /* 0x0000000000038919 */ /* 0x000e220000008800 */
[----:B------:R-:W-:-:S04]  /*1abb0*/  @!P0 MOV R2, 0x400 ;  /* 0x0000040000028802 */ /* 0x000fc80000000f00 */
[----:B0-----:R-:W-:-:S05]  /*1abc0*/  @!P0 LEA R2, R3, R2, 0x18 ;  /* 0x0000000203028211 */ /* 0x001fca00078ec0ff */
[----:B------:R0:W-:Y:S01]  /*1abd0*/  @!P0 STS.128 [R2+0x228d0], R16 ;  /* 0x0228d01002008388 */ /* 0x0001e20000000c00 */
[----:B------:R-:W-:Y:S06]  /*1abe0*/  BAR.ARV 0x5, 0x180 ;  /* 0x0146000000007b1d */ /* 0x000fec0000002000 */
.L_x_3053:
[----:B------:R2:W-:Y:S01]  /*1abf0*/  STL [R1+0x24], RZ ;  /* 0x000024ff01007387 */ /* 0x0005e20000100800 */
[----:B------:R-:W-:Y:S01]  /*1ac00*/  ULDC UR4, c[0x0][0xc3c] ;  /* 0x00030f0000047ab9 */ /* 0x000fe20000000800 */
[----:B------:R-:W-:Y:S01]  /*1ac10*/  MOV R26, 0x1 ;  /* 0x00000001001a7802 */ /* 0x000fe20000000f00 */
[----:B------:R-:W-:Y:S01]  /*1ac20*/  IMAD.MOV.U32 R25, RZ, RZ, RZ ;  /* 0x000000ffff197224 */ /* 0x000fe200078e00ff */
[----:B-1----:R-:W-:-:S13]  /*1ac30*/  ISETP.GE.AND P0, PT, R19, UR4, PT ;  /* 0x0000000413007c0c */ /* 0x002fda000bf06270 */
[----:B--2---:R-:W-:Y:S05]  /*1ac40*/  @P0 BRA `(.L_x_3061) ;  /* 0x0000006000f40947 */ /* 0x004fea0003800000 */
[----:B------:R-:W1:Y:S01]  /*1ac50*/  S2UR UR5, SR_CgaCtaId ;  /* 0x00000000000579c3 */ /* 0x000e620000008800 */
[C---:B0-----:R-:W-:Y:S01]  /*1ac60*/  IMAD.SHL.U32 R2, R0.reuse, 0x8, RZ ;  /* 0x0000000800027824 */ /* 0x041fe200078e00ff */
[----:B------:R-:W-:Y:S01]  /*1ac70*/  LOP3.LUT R4, R0, 0x7f, RZ, 0xc0, !PT ;  /* 0x0000007f00047812 */ /* 0x000fe200078ec0ff */
[----:B------:R-:W-:Y:S01]  /*1ac80*/  UMOV UR4, 0x400 ;  /* 0x0000040000047882 */ /* 0x000fe20000000000 */
[----:B------:R0:W-:Y:S01]  /*1ac90*/  STL [R1+0x24], RZ ;  /* 0x000024ff01007387 */ /* 0x0001e20000100800 */
[----:B------:R-:W-:Y:S01]  /*1aca0*/  BSSY B8, `(.L_x_3061) ;  /* 0x0000637000087945 */ /* 0x000fe20003800000 */
[----:B------:R-:W-:Y:S01]  /*1acb0*/  LOP3.LUT R3, R2, 0x1f8, RZ, 0xc0, !PT ;  /* 0x000001f802037812 */ /* 0x000fe200078ec0ff */
[----:B------:R-:W-:Y:S01]  /*1acc0*/  IMAD.SHL.U32 R30, R4, 0x8, RZ ;  /* 0x00000008041e7824 */ /* 0x000fe200078e00ff */
[----:B------:R-:W-:Y:S01]  /*1acd0*/  LOP3.LUT R2, R2, 0x38, RZ, 0xc0, !PT ;  /* 0x0000003802027812 */ /* 0x000fe200078ec0ff */
[----:B------:R-:W-:Y:S01]  /*1ace0*/  IMAD.MOV.U32 R27, RZ, RZ, 0x1 ;  /* 0x00000001ff1b7424 */ /* 0x000fe200078e00ff */
[----:B------:R-:W-:Y:S01]  /*1acf0*/  LOP3.LUT R3, R3, 0x38, R0, 0x78, !PT ;  /* 0x0000003803037812 */ /* 0x000fe200078e7800 */
[----:B------:R-:W-:Y:S01]  /*1ad00*/  IMAD.SHL.U32 R0, R0, 0x10, RZ ;  /* 0x0000001000007824 */ /* 0x000fe200078e00ff */
[----:B------:R-:W-:Y:S01]  /*1ad10*/  CS2R R24, SRZ ;  /* 0x0000000000187805 */ /* 0x000fe2000001ff00 */
[----:B------:R-:W-:Y:S01]  /*1ad20*/  IMAD.MOV.U32 R26, RZ, RZ, 0x1 ;  /* 0x00000001ff1a7424 */ /* 0x000fe200078e00ff */
[----:B------:R-:W-:Y:S01]  /*1ad30*/  LOP3.LUT R30, R3, 0x200, R30, 0xf8, !PT ;  /* 0x00000200031e7812 */ /* 0x000fe200078ef81e */
[----:B------:R-:W-:Y:S01]  /*1ad40*/  ULDC.64 UR40, c[0x0][0x198] ;  /* 0x0000660000287ab9 */ /* 0x000fe20000000a00 */
[----:B------:R-:W-:Y:S01]  /*1ad50*/  SHF.R.U32.HI R3, RZ, 0x3, R4 ;  /* 0x00000003ff037819 */ /* 0x000fe20000011604 */
[----:B------:R-:W-:Y:S01]  /*1ad60*/  ULOP3.LUT UR38, UR36, 0x2, URZ, 0xfc, !UPT ;  /* 0x0000000224267892 */ /* 0x000fe2000f8efc3f */
[----:B------:R-:W-:-:S02]  /*1ad70*/  ULDC UR37, c[0x0][0xc] ;  /* 0x0000030000257ab9 */ /* 0x000fc40000000800 */
[----:B------:R-:W-:Y:S02]  /*1ad80*/  LOP3.LUT R3, R3, 0x70, R0, 0xf8, !PT ;  /* 0x0000007003037812 */ /* 0x000fe400078ef800 */
[C---:B------:R-:W-:Y:S01]  /*1ad90*/  LOP3.LUT R0, R2.reuse, 0x40, RZ, 0xfc, !PT ;  /* 0x0000004002007812 */ /* 0x040fe200078efcff */
[----:B-1----:R-:W-:Y:S01]  /*1ada0*/  ULEA UR4, UR5, UR4, 0x18 ;  /* 0x0000000405047291 */ /* 0x002fe2000f8ec03f */
[C---:B------:R-:W-:Y:S02]  /*1adb0*/  LOP3.LUT R3, R2.reuse, 0x80, RZ, 0xfc, !PT ;  /* 0x0000008002037812 */ /* 0x040fe400078efcff */
[----:B------:R-:W-:-:S03]  /*1adc0*/  LOP3.LUT R2, R2, 0xc0, RZ, 0xfc, !PT ;  /* 0x000000c002027812 */ /* 0x000fc600078efcff */
[----:B------:R-:W-:-:S04]  /*1add0*/  IMAD.U32 R23, RZ, RZ, UR4 ;  /* 0x00000004ff177e24 */ /* 0x000fc8000f8e00ff */
[----:B------:R-:W-:-:S05]  /*1ade0*/  IMAD R0, R30, 0x2, R23 ;  /* 0x000000021e007824 */ /* 0x000fca00078e0217 */
[----:B------:R0:W-:Y:S02]  /*1adf0*/  STL [R1+0x8], R0 ;  /* 0x0000080001007387 */ /* 0x0001e40000100800 */
.L_x_3176:
[----:B------:R-:W-:Y:S05]  /*1ae00*/  YIELD ;  /* 0x0000000000007946 */ /* 0x000fea0003800000 */
[----:B------:R-:W-:Y:S01]  /*1ae10*/  ULDC.64 UR4, c[0x0][0xa28] ;  /* 0x00028a0000047ab9 */ /* 0x000fe20000000a00 */
[----:B------:R-:W-:Y:S01]  /*1ae20*/  IMAD.MOV.U32 R31, RZ, RZ, RZ ;  /* 0x000000ffff1f7224 */ /* 0x000fe200078e00ff */
[----:B------:R-:W-:Y:S01]  /*1ae30*/  ISETP.NE.U32.AND P0, PT, RZ, UR4, PT ;  /* 0x00000004ff007c0c */ /* 0x000fe2000bf05070 */
[----:B0123--:R-:W1:Y:S01]  /*1ae40*/  LDC.64 R4, c[0x0][0xa00] ;  /* 0x00028000ff047b82 */ /* 0x00fe620000000a00 */
[----:B------:R-:W-:Y:S01]  /*1ae50*/  IMAD.MOV.U32 R8, RZ, RZ, RZ ;  /* 0x000000ffff087224 */ /* 0x000fe200078e00ff */
[----:B------:R-:W-:Y:S01]  /*1ae60*/  ULDC.64 UR6, c[0x0][0xa10] ;  /* 0x0002840000067ab9 */ /* 0x000fe20000000a00 */
[----:B------:R-:W-:Y:S01]  /*1ae70*/  ISETP.NE.AND.EX P0, PT, RZ, UR5, PT, P0 ;  /* 0x00000005ff007c0c */ /* 0x000fe2000bf05300 */
[----:B------:R-:W-:-:S12]  /*1ae80*/  ULDC.64 UR4, c[0x0][0xa18] ;  /* 0x0002860000047ab9 */ /* 0x000fd80000000a00 */
[----:B------:R-:W2:Y:S02]  /*1ae90*/  @P0 LDC.64 R2, c[0x0][0xa28] ;  /* 0x00028a00ff020b82 */ /* 0x000ea40000000a00 */
[----:B--2---:R-:W-:-:S05]  /*1aea0*/  @P0 IMAD.WIDE R2, R19, 0x4, R2 ;  /* 0x0000000413020825 */ /* 0x004fca00078e0202 */
[----:B------:R2:W5:Y:S01]  /*1aeb0*/  @P0 LDG.E R31, desc[UR54][R2.64] ;  /* 0x00000036021f0981 */ /* 0x000562000c1e1900 */
[----:B------:R-:W-:Y:S01]  /*1aec0*/  ISETP.NE.U32.AND P0, PT, RZ, UR4, PT ;  /* 0x00000004ff007c0c */ /* 0x000fe2000bf05070 */
[----:B-1----:R-:W-:Y:S01]  /*1aed0*/  IMAD.WIDE R4, R19, 0x4, R4 ;  /* 0x0000000413047825 */ /* 0x002fe200078e0204 */
[----:B------:R-:W-:Y:S02]  /*1aee0*/  ISETP.NE.U32.AND P1, PT, RZ, UR6, PT ;  /* 0x00000006ff007c0c */ /* 0x000fe4000bf25070 */
[----:B------:R-:W-:Y:S01]  /*1aef0*/  ISETP.NE.AND.EX P2, PT, RZ, UR5, PT, P0 ;  /* 0x00000005ff007c0c */ /* 0x000fe2000bf45300 */
[----:B------:R-:W-:Y:S01]  /*1af00*/  ULDC.64 UR4, c[0x0][0xa00] ;  /* 0x0002800000047ab9 */ /* 0x000fe20000000a00 */
[----:B------:R-:W-:Y:S01]  /*1af10*/  ISETP.NE.AND.EX P1, PT, RZ, UR7, PT, P1 ;  /* 0x00000007ff007c0c */ /* 0x000fe2000bf25310 */
[----:B0-----:R-:W-:Y:S01]  /*1af20*/  IMAD.MOV.U32 R0, RZ, RZ, RZ ;  /* 0x000000ffff007224 */ /* 0x001fe200078e00ff */
[----:B------:R-:W-:Y:S01]  /*1af30*/  ISETP.NE.U32.AND P0, PT, RZ, UR4, PT ;  /* 0x00000004ff007c0c */ /* 0x000fe2000bf05070 */
[----:B--2---:R-:W0:Y:S03]  /*1af40*/  LDC.64 R2, c[0x0][0xa10] ;  /* 0x00028400ff027b82 */ /* 0x004e260000000a00 */
[----:B------:R-:W-:-:S05]  /*1af50*/  ISETP.NE.AND.EX P0, PT, RZ, UR5, PT, P0 ;  /* 0x00000005ff007c0c */ /* 0x000fca000bf05300 */
[----:B------:R-:W1:Y:S08]  /*1af60*/  @P2 LDC.64 R6, c[0x0][0xa18] ;  /* 0x00028600ff062b82 */ /* 0x000e700000000a00 */
[----:B------:R-:W2:Y:S01]  /*1af70*/  @P0 LDG.E R8, desc[UR54][R4.64] ;  /* 0x0000003604080981 */ /* 0x000ea2000c1e1900 */
[----:B------:R-:W-:Y:S01]  /*1af80*/  ULDC UR4, c[0x0][0x288] ;  /* 0x0000a20000047ab9 */ /* 0x000fe20000000800 */
[----:B0-----:R-:W-:-:S05]  /*1af90*/  IMAD.WIDE R2, R19, 0x4, R2 ;  /* 0x0000000413027825 */ /* 0x001fca00078e0202 */
[----:B------:R-:W5:Y:S01]  /*1afa0*/  @P1 LDG.E R0, desc[UR54][R2.64] ;  /* 0x0000003602001981 */ /* 0x000f62000c1e1900 */
[----:B-1----:R-:W-:-:S03]  /*1afb0*/  @P2 IMAD.WIDE R6, R19, 0x4, R6 ;  /* 0x0000000413062825 */ /* 0x002fc600078e0206 */
[----:B--2---:R0:W-:Y:S02]  /*1afc0*/  STL [R1+0xc], R8 ;  /* 0x00000c0801007387 */ /* 0x0041e40000100800 */
[----:B0-----:R-:W-:Y:S01]  /*1afd0*/  MOV R8, UR4 ;  /* 0x0000000400087c02 */ /* 0x001fe20008000f00 */
[----:B------:R-:W-:-:S05]  /*1afe0*/  ULDC.64 UR4, c[0x0][0x418] ;  /* 0x0001060000047ab9 */ /* 0x000fca0000000a00 */
        /* <DEDUP_REMOVED lines=8> */
[----:B0-----:R-:W-:Y:S02]  /*1b070*/  IMAD.U32 R6, RZ, RZ, UR5 ;  /* 0x00000005ff067e24 */ /* 0x001fe4000f8e00ff */
[----:B------:R-:W-:Y:S01]  /*1b080*/  IMAD.U32 R10, RZ, RZ, UR4 ;  /* 0x00000004ff0a7e24 */ /* 0x000fe2000f8e00ff */
[----:B--2---:R0:W-:Y:S01]  /*1b090*/  STL [R1+0x4], R8 ;  /* 0x0000040801007387 */ /* 0x0041e20000100800 */
[----:B------:R-:W-:Y:S01]  /*1b0a0*/  IMAD.MOV.U32 R12, RZ, RZ, R8 ;  /* 0x000000ffff0c7224 */ /* 0x000fe200078e0008 */
[----:B------:R-:W-:Y:S06]  /*1b0b0*/  @P2 BRA `(.L_x_3062) ;  /* 0x0000000000142947 */ /* 0x000fec0003800000 */
[----:B------:R-:W-:Y:S05]  /*1b0c0*/  @!P0 BRA `(.L_x_3062) ;  /* 0x0000000000108947 */ /* 0x000fea0003800000 */
[----:B0-----:R-:W2:Y:S04]  /*1b0d0*/  LDG.E R8, desc[UR54][R4.64] ;  /* 0x0000003604087981 */ /* 0x001ea8000c1e1900 */
[----:B------:R-:W2:Y:S02]  /*1b0e0*/  LDG.E R7, desc[UR54][R4.64+0x4] ;  /* 0x0000043604077981 */ /* 0x000ea4000c1e1900 */
[----:B--2---:R-:W-:-:S05]  /*1b0f0*/  IMAD.IADD R12, R7, 0x1, -R8 ;  /* 0x00000001070c7824 */ /* 0x004fca00078e0a08 */
[----:B------:R1:W-:Y:S02]  /*1b100*/  STL [R1+0x4], R12 ;  /* 0x0000040c01007387 */ /* 0x0003e40000100800 */
.L_x_3062:
[----:B------:R-:W-:Y:S02]  /*1b110*/  ULDC.64 UR4, c[0x0][0xa20] ;  /* 0x0002880000047ab9 */ /* 0x000fe40000000a00 */
[----:B------:R-:W-:-:S04]  /*1b120*/  ISETP.NE.U32.AND P0, PT, RZ, UR4, PT ;  /* 0x00000004ff007c0c */ /* 0x000fc8000bf05070 */
[----:B------:R-:W-:-:S13]  /*1b130*/  ISETP.NE.AND.EX P0, PT, RZ, UR5, PT, P0 ;  /* 0x00000005ff007c0c */ /* 0x000fda000bf05300 */
[----:B------:R-:W-:Y:S05]  /*1b140*/  @!P0 BRA `(.L_x_3063) ;  /* 0x0000000000108947 */ /* 0x000fea0003800000 */
[----:B------:R-:W2:Y:S02]  /*1b150*/  LDC.64 R4, c[0x0][0xa20] ;  /* 0x00028800ff047b82 */ /* 0x000ea40000000a00 */
[----:B--2---:R-:W-:-:S05]  /*1b160*/  IMAD.WIDE R4, R19, 0x4, R4 ;  /* 0x0000000413047825 */ /* 0x004fca00078e0204 */
[----:B------:R2:W5:Y:S01]  /*1b170*/  LDG.E R10, desc[UR54][R4.64] ;  /* 0x00000036040a7981 */ /* 0x000562000c1e1900 */
[----:B------:R-:W-:Y:S05]  /*1b180*/  BRA `(.L_x_3064) ;  /* 0x0000000000247947 */ /* 0x000fea0003800000 */
.L_x_3063:
[----:B------:R-:W-:Y:S02]  /*1b190*/  ULDC.64 UR4, c[0x0][0xa08] ;  /* 0x0002820000047ab9 */ /* 0x000fe40000000a00 */
[----:B------:R-:W-:-:S04]  /*1b1a0*/  ISETP.NE.U32.AND P0, PT, RZ, UR4, PT ;  /* 0x00000004ff007c0c */ /* 0x000fc8000bf05070 */
[----:B------:R-:W-:-:S13]  /*1b1b0*/  ISETP.NE.AND.EX P0, PT, RZ, UR5, PT, P0 ;  /* 0x00000005ff007c0c */ /* 0x000fda000bf05300 */
[----:B------:R-:W-:Y:S05]  /*1b1c0*/  @!P0 BRA `(.L_x_3064) ;  /* 0x0000000000148947 */ /* 0x000fea0003800000 */
[----:B------:R-:W2:Y:S02]  /*1b1d0*/  LDC.64 R4, c[0x0][0xa08] ;  /* 0x00028200ff047b82 */ /* 0x000ea40000000a00 */
[----:B--2---:R-:W-:-:S05]  /*1b1e0*/  IMAD.WIDE R4, R19, 0x4, R4 ;  /* 0x0000000413047825 */ /* 0x004fca00078e0204 */
[----:B------:R-:W2:Y:S04]  /*1b1f0*/  LDG.E R10, desc[UR54][R4.64] ;  /* 0x00000036040a7981 */ /* 0x000ea8000c1e1900 */
[----:B------:R-:W2:Y:S02]  /*1b200*/  LDG.E R7, desc[UR54][R4.64+0x4] ;  /* 0x0000043604077981 */ /* 0x000ea4000c1e1900 */
[----:B--2---:R-:W-:-:S07]  /*1b210*/  IMAD.IADD R10, R7, 0x1, -R10 ;  /* 0x00000001070a7824 */ /* 0x004fce00078e0a0a */
.L_x_3064:
[----:B--2---:R-:W2:Y:S01]  /*1b220*/  @P1 LDG.E R5, desc[UR54][R2.64] ;  /* 0x0000003602051981 */ /* 0x004ea2000c1e1900 */
[----:B------:R-:W3:Y:S03]  /*1b230*/  LDC R7, c[0x0][0x448] ;  /* 0x00011200ff077b82 */ /* 0x000ee60000000800 */
[----:B------:R4:W2:Y:S01]  /*1b240*/  @P1 LDG.E R4, desc[UR54][R2.64+0x4] ;  /* 0x0000043602041981 */ /* 0x0008a2000c1e1900 */
[----:B------:R-:W-:Y:S02]  /*1b250*/  IMAD.SHL.U32 R35, R17, 0x80, RZ ;  /* 0x0000008011237824 */ /* 0x000fe400078e00ff */
[----:B-----5:R-:W-:Y:S02]  /*1b260*/  IMAD.IADD R10, R10, 0x1, -R31 ;  /* 0x000000010a0a7824 */ /* 0x020fe400078e0a1f */
[----:B----4-:R-:W4:Y:S01]  /*1b270*/  LDC.64 R2, c[0x0][0x9e0] ;  /* 0x00027800ff027b82 */ /* 0x010f220000000a00 */
[----:B---3--:R-:W-:-:S13]  /*1b280*/  ISETP.NE.AND P2, PT, R7, 0x1, PT ;  /* 0x000000010700780c */ /* 0x008fda0003f45270 */
[----:B------:R-:W3:Y:S01]  /*1b290*/  @P2 LDC R7, c[0x0][0x44c] ;  /* 0x00011300ff072b82 */ /* 0x000ee20000000800 */
[----:B----4-:R-:W-:-:S07]  /*1b2a0*/  ISETP.GE.AND P3, PT, R3, 0x1, PT ;  /* 0x000000010300780c */ /* 0x010fce0003f66270 */
[----:B0-----:R-:W0:Y:S01]  /*1b2b0*/  @P2 LDC R8, c[0x0][0x450] ;  /* 0x00011400ff082b82 */ /* 0x001e220000000800 */
[----:B--2---:R-:W-:Y:S02]  /*1b2c0*/  @P1 IMAD.IADD R6, R4, 0x1, -R5 ;  /* 0x0000000104061824 */ /* 0x004fe400078e0a05 */
[----:B------:R-:W-:Y:S02]  /*1b2d0*/  VIADD R4, R35, 0x7f ;  /* 0x0000007f23047836 */ /* 0x000fe40000000000 */
[----:B------:R-:W-:Y:S02]  /*1b2e0*/  IMAD.IADD R17, R10, 0x1, R6 ;  /* 0x000000010a117824 */ /* 0x000fe400078e0206 */
[----:B---3--:R-:W-:-:S03]  /*1b2f0*/  @P2 IMAD.HI.U32 R5, R4, R7, RZ ;  /* 0x0000000704052227 */ /* 0x008fc600078e00ff */
[C---:B------:R-:W-:Y:S02]  /*1b300*/  IADD3 R7, R17.reuse, 0x1, -R12 ;  /* 0x0000000111077810 */ /* 0x040fe40007ffe80c */
[----:B0-----:R-:W-:Y:S01]  /*1b310*/  @P2 SHF.R.U32.HI R4, RZ, R8, R5 ;  /* 0x00000008ff042219 */ /* 0x001fe20000011605 */
[----:B------:R-:W-:-:S03]  /*1b320*/  VIADD R5, R17, 0x5f ;  /* 0x0000005f11057836 */ /* 0x000fc60000000000 */
[----:B------:R-:W-:Y:S01]  /*1b330*/  IADD3 R11, R7, R4, RZ ;  /* 0x00000004070b7210 */ /* 0x000fe20007ffe0ff */
[----:B------:R-:W-:-:S04]  /*1b340*/  IMAD.HI R5, R5, 0x2aaaaaab, RZ ;  /* 0x2aaaaaab05057827 */ /* 0x000fc800078e02ff */
[----:B------:R-:W-:Y:S01]  /*1b350*/  IMAD.IADD R2, R11, 0x1, R2 ;  /* 0x000000010b027824 */ /* 0x000fe200078e0202 */
[----:B------:R-:W-:-:S04]  /*1b360*/  SHF.R.U32.HI R4, RZ, 0x1f, R5 ;  /* 0x0000001fff047819 */ /* 0x000fc80000011605 */
[----:B------:R-:W-:Y:S01]  /*1b370*/  LEA.HI.SX32 R9, R5, R4, 0x1c ;  /* 0x0000000405097211 */ /* 0x000fe200078fe2ff */
        /* <DEDUP_REMOVED lines=12> */
.L_x_3067:
[----:B------:R-:W-:-:S13]  /*1b440*/  ISETP.NE.AND P0, PT, R3, 0x1, PT ;  /* 0x000000010300780c */ /* 0x000fda0003f05270 */
[----:B------:R-:W0:Y:S02]  /*1b450*/  @P0 LDC.64 R4, c[0x0][0x9e8] ;  /* 0x00027a00ff040b82 */ /* 0x000e240000000a00 */
[----:B0-----:R-:W-:-:S05]  /*1b460*/  @P0 IMAD.HI.U32 R4, R8, R4, RZ ;  /* 0x0000000408040227 */ /* 0x001fca00078e00ff */
[----:B------:R-:W-:-:S07]  /*1b470*/  @P0 SHF.R.U32.HI R8, RZ, R5, R4 ;  /* 0x00000005ff080219 */ /* 0x000fce0000011604 */
.L_x_3068:
[----:B------:R-:W-:Y:S05]  /*1b480*/  BSYNC B0 ;  /* 0x0000000000007941 */ /* 0x000fea0003800000 */
.L_x_3066:
[----:B------:R-:W-:-:S05]  /*1b490*/  IMAD R5, R8, R3, R3 ;  /* 0x0000000308057224 */ /* 0x000fca00078e0203 */
[----:B------:R-:W-:-:S07]  /*1b4a0*/  VIMNMX R2, R2, R5, PT ;  /* 0x0000000502027248 */ /* 0x000fce0003fe0100 */
.L_x_3065:
[----:B------:R-:W0:Y:S01]  /*1b4b0*/  @P2 LDC R4, c[0x0][0x44c] ;  /* 0x00011300ff042b82 */ /* 0x000e220000000800 */
[----:B------:R-:W-:Y:S01]  /*1b4c0*/  IMAD.MOV.U32 R5, RZ, RZ, R35 ;  /* 0x000000ffff057224 */ /* 0x000fe200078e0023 */
[----:B------:R-:W-:Y:S01]  /*1b4d0*/  ULDC UR4, c[0x0][0x9dc] ;  /* 0x0002770000047ab9 */ /* 0x000fe20000000800 */
[----:B------:R-:W-:-:S05]  /*1b4e0*/  IMAD.IADD R8, R17, 0x1, -R12 ;  /* 0x0000000111087824 */ /* 0x000fca00078e0a0c */
[----:B------:R-:W2:Y:S01]  /*1b4f0*/  @P2 LDC R11, c[0x0][0x450] ;  /* 0x00011400ff0b2b82 */ /* 0x000ea20000000800 */
[----:B0-----:R-:W-:-:S05]  /*1b500*/  @P2 IMAD.HI.U32 R4, R35, R4, RZ ;  /* 0x0000000423042227 */ /* 0x001fca00078e00ff */
[----:B--2---:R-:W-:-:S05]  /*1b510*/  @P2 SHF.R.U32.HI R5, RZ, R11, R4 ;  /* 0x0000000bff052219 */ /* 0x004fca0000011604 */
[----:B-1----:R-:W-:-:S04]  /*1b520*/  IMAD.IADD R12, R8, 0x1, R5 ;  /* 0x00000001080c7824 */ /* 0x002fc800078e0205 */
        /* <DEDUP_REMOVED lines=12> */
.L_x_3071:
[----:B------:R-:W-:-:S13]  /*1b5f0*/  ISETP.NE.AND P0, PT, R3, 0x1, PT ;  /* 0x000000010300780c */ /* 0x000fda0003f05270 */
[----:B------:R-:W0:Y:S02]  /*1b600*/  @P0 LDC.64 R4, c[0x0][0x9e8] ;  /* 0x00027a00ff040b82 */ /* 0x000e240000000a00 */
[----:B0-----:R-:W-:-:S05]  /*1b610*/  @P0 IMAD.HI.U32 R4, R12, R4, RZ ;  /* 0x000000040c040227 */ /* 0x001fca00078e00ff */
[----:B------:R-:W-:-:S07]  /*1b620*/  @P0 SHF.R.U32.HI R12, RZ, R5, R4 ;  /* 0x00000005ff0c0219 */ /* 0x000fce0000011604 */
.L_x_3072:
[----:B------:R-:W-:Y:S05]  /*1b630*/  BSYNC B0 ;  /* 0x0000000000007941 */ /* 0x000fea0003800000 */
.L_x_3070:
[----:B------:R-:W-:-:S05]  /*1b640*/  IMAD R12, R12, R3, RZ ;  /* 0x000000030c0c7224 */ /* 0x000fca00078e02ff */
[----:B------:R-:W-:-:S07]  /*1b650*/  VIMNMX R11, R11, R12, !PT ;  /* 0x0000000c0b0b7248 */ /* 0x000fce0007fe0100 */
.L_x_3069:
[----:B------:R-:W-:Y:S01]  /*1b660*/  VIADD R2, R2, 0x5f ;  /* 0x0000005f02027836 */ /* 0x000fe20000000000 */
[----:B------:R-:W-:Y:S01]  /*1b670*/  BSSY B0, `(.L_x_3073) ;  /* 0x0000138000007945 */ /* 0x000fe20003800000 */
        /* <DEDUP_REMOVED lines=14> */
[----:B------:R-:W-:-:S07]  /*1b760*/  SHF.R.U32.HI R4, RZ, 0x6, R3 ;  /* 0x00000006ff047819 */ /* 0x000fce0000011603 */
[----:B------:R-:W-:Y:S02]  /*1b770*/  @P0 VIADD R5, R6, 0x5f ;  /* 0x0000005f06050836 */ /* 0x000fe40000000000 */
[----:B------:R-:W-:Y:S02]  /*1b780*/  IMAD.MOV.U32 R6, RZ, RZ, R4 ;  /* 0x000000ffff067224 */ /* 0x000fe400078e0004 */
[----:B------:R-:W-:-:S05]  /*1b790*/  @P0 IMAD.HI R5, R5, 0x2aaaaaab, RZ ;  /* 0x2aaaaaab05050827 */ /* 0x000fca00078e02ff */
[----:B------:R-:W-:-:S04]  /*1b7a0*/  @P0 SHF.R.U32.HI R2, RZ, 0x1f, R5 ;  /* 0x0000001fff020819 */ /* 0x000fc80000011605 */
        /* <DEDUP_REMOVED lines=11> */
.L_x_3260:
[----:B-1----:R-:W-:Y:S02]  /*1b860*/  ISETP.NE.AND P0, PT, R14, RZ, PT ;  /* 0x000000ff0e00720c */ /* 0x002fe40003f05270 */
[----:B------:R-:W-:-:S11]  /*1b870*/  PLOP3.LUT P6, PT, PT, PT, PT, 0x8, 0x0 ;  /* 0x000000000000781c */ /* 0x000fd60003fce170 */
[----:B------:R-:W-:Y:S05]  /*1b880*/  @P0 BRA `(.L_x_3076) ;  /* 0x00000000000c0947 */ /* 0x000fea0003800000 */
[----:B------:R-:W-:-:S03]  /*1b890*/  UMOV UR4, 0xffffffff ;  /* 0xffffffff00047882 */ /* 0x000fc60000000000 */
[----:B------:R-:W-:Y:S05]  /*1b8a0*/  BRA.DIV UR4, `(.L_x_3077) ;  /* 0x0000007604407947 */ /* 0x000fea000b800000 */
[----:B------:R-:W-:-:S13]  /*1b8b0*/  ELECT P6, URZ, PT ;  /* 0x00000000003f782f */ /* 0x000fda00038c0000 */
.L_x_3076:
        /* <DEDUP_REMOVED lines=9> */
.L_x_3263:
[----:B------:R-:W-:Y:S05]  /*1b950*/  BSYNC B1 ;  /* 0x0000000000017941 */ /* 0x000fea0003800000 */
.L_x_3078:
[----:B------:R-:W-:Y:S04]  /*1b960*/  BSSY B1, `(.L_x_3080) ;  /* 0x000007b000017945 */ /* 0x000fe80003800000 */
[----:B------:R-:W-:Y:S05]  /*1b970*/  @!P6 BRA `(.L_x_3081) ;  /* 0x0000000400e4e947 */ /* 0x000fea0003800000 */
[----:B------:R-:W-:Y:S01]  /*1b980*/  IMAD R12, R24, 0x8, R23 ;  /* 0x00000008180c7824 */ /* 0x000fe200078e0217 */
[----:B0-----:R-:W-:Y:S01]  /*1b990*/  SHF.L.U32 R2, R27, 0x1f, RZ ;  /* 0x0000001f1b027819 */ /* 0x001fe200000006ff */
[----:B------:R-:W0:Y:S01]  /*1b9a0*/  S2R R3, SR_TID.X ;  /* 0x0000000000037919 */ /* 0x000e220000002100 */
[----:B------:R-:W-:Y:S02]  /*1b9b0*/  BSSY B2, `(.L_x_3082) ;  /* 0x0000005000027945 */ /* 0x000fe40003800000 */
[----:B------:R-:W1:Y:S01]  /*1b9c0*/  SYNCS.PHASECHK.TRANS64.TRYWAIT P0, [R12+URZ+0x228a0], R2 ;  /* 0x0228a0020c0075a7 */ /* 0x000e62000800017f */
[----:B0-----:R-:W-:-:S04]  /*1b9d0*/  LOP3.LUT R3, R3, 0x7f, RZ, 0xc0, !PT ;  /* 0x0000007f03037812 */ /* 0x001fc800078ec0ff */
[----:B------:R-:W-:Y:S01]  /*1b9e0*/  ISETP.NE.AND P1, PT, R3, RZ, PT ;  /* 0x000000ff0300720c */ /* 0x000fe20003f25270 */
[----:B-1----:R-:W-:-:S12]  /*1b9f0*/  @!P0 BRA `(.L_x_3083) ;  /* 0x0000007400208947 */ /* 0x002fd80003800000 */
.L_x_3264:
[----:B------:R-:W-:Y:S05]  /*1ba00*/  BSYNC B2 ;  /* 0x0000000000027941 */ /* 0x000fea0003800000 */
.L_x_3082:
        /* <DEDUP_REMOVED lines=9> */
.L_x_3085:
[----:B------:R-:W-:Y:S05]  /*1baa0*/  BSYNC B2 ;  /* 0x0000000000027941 */ /* 0x000fea0003800000 */
.L_x_3084:
        /* <DEDUP_REMOVED lines=10> */
[----:B------:R-:W-:Y:S01]  /*1bb50*/  VIADD R13, R12, 0x22890 ;  /* 0x000228900c0d7836 */ /* 0x000fe20000000000 */
[----:B------:R-:W-:-:S09]  /*1bb60*/  UMOV UR7, 0x12f00000 ;  /* 0x12f0000000077882 */ /* 0x000fd20000000000 */
.L_x_3086:
        /* <DEDUP_REMOVED lines=13> */
.L_x_3265:
[----:B------:R-:W-:Y:S05]  /*1bc40*/  BSYNC B2 ;  /* 0x0000000000027941 */ /* 0x000fea0003800000 */
.L_x_3087:
[----:B------:R-:W-:Y:S01]  /*1bc50*/  BSSY B2, `(.L_x_3089) ;  /* 0x000000b000027945 */ /* 0x000fe20003800000 */
[----:B01----:R-:W-:Y:S02]  /*1bc60*/  IMAD.MOV.U32 R2, RZ, RZ, 0x0 ;  /* 0x00000000ff027424 */ /* 0x003fe400078e00ff */
[----:B------:R-:W-:Y:S01]  /*1bc70*/  IMAD.MOV.U32 R3, RZ, RZ, 0x12f00000 ;  /* 0x12f00000ff037424 */ /* 0x000fe200078e00ff */
[----:B------:R-:W-:Y:S06]  /*1bc80*/  @P1 BRA `(.L_x_3090) ;  /* 0x00000000001c1947 */ /* 0x000fec0003800000 */
[----:B------:R-:W0:Y:S01]  /*1bc90*/  S2R R14, SR_TID.X ;  /* 0x00000000000e7919 */ /* 0x000e220000002100 */
[----:B------:R-:W-:-:S04]  /*1bca0*/  IMAD.MOV.U32 R13, RZ, RZ, 0xc000 ;  /* 0x0000c000ff0d7424 */ /* 0x000fc800078e00ff */
[----:B------:R1:W-:Y:S01]  /*1bcb0*/  SYNCS.ARRIVE.TRANS64 RZ, [R12+URZ+0x228b0], R13 ;  /* 0x0228b00d0cff79a7 */ /* 0x0003e2000800003f */
[----:B0-----:R-:W-:-:S04]  /*1bcc0*/  LOP3.LUT R14, R14, 0x1f, RZ, 0xc0, !PT ;  /* 0x0000001f0e0e7812 */ /* 0x001fc800078ec0ff */
[----:B------:R-:W-:-:S13]  /*1bcd0*/  ISETP.NE.AND P0, PT, R14, RZ, PT ;  /* 0x000000ff0e00720c */ /* 0x000fda0003f05270 */
[----:B-1----:R-:W-:Y:S05]  /*1bce0*/  @!P0 BRA `(.L_x_3090) ;  /* 0x0000000000048947 */ /* 0x002fea0003800000 */
[----:B------:R-:W-:Y:S01]  /*1bcf0*/  BPT.TRAP 0x1 ;  /* 0x000000040000795c */ /* 0x000fe20000300000 */
.L_x_3090:
[----:B------:R-:W-:Y:S05]  /*1bd00*/  BSYNC B2 ;  /* 0x0000000000027941 */ /* 0x000fea0003800000 */
.L_x_3089:
[----:B------:R-:W-:Y:S01]  /*1bd10*/  R2UR UR6, R2 ;  /* 0x00000000020672ca */ /* 0x000fe200000e0000 */
[----:B------:R-:W-:Y:S01]  /*1bd20*/  UIADD3 UR4, UP0, UR40, 0x670, URZ ;  /* 0x0000067028047890 */ /* 0x000fe2000ff1e03f */
[----:B------:R-:W-:Y:S01]  /*1bd30*/  R2UR UR7, R3 ;  /* 0x00000000030772ca */ /* 0x000fe200000e0000 */
[----:B------:R-:W-:Y:S01]  /*1bd40*/  VIADD R12, R12, 0x228b0 ;  /* 0x000228b00c0c7836 */ /* 0x000fe20000000000 */
[----:B------:R-:W-:Y:S01]  /*1bd50*/  R2UR UR10, R11 ;  /* 0x000000000b0a72ca */ /* 0x000fe200000e0000 */
[----:B------:R-:W-:Y:S01]  /*1bd60*/  IMAD R11, R24, 0xc000, R23 ;  /* 0x0000c000180b7824 */ /* 0x000fe200078e0217 */
[----:B------:R-:W-:Y:S01]  /*1bd70*/  PLOP3.LUT P0, PT, PT, PT, PT, 0x80, 0x0 ;  /* 0x000000000000781c */ /* 0x000fe20003f0f070 */
[----:B------:R-:W-:Y:S02]  /*1bd80*/  UIADD3.X UR5, URZ, UR41, URZ, UP0, !UPT ;  /* 0x000000293f057290 */ /* 0x000fe400087fe43f */
[----:B------:R-:W-:-:S10]  /*1bd90*/  VIADD R13, R11, 0x400 ;  /* 0x000004000b0d7836 */ /* 0x000fd40000000000 */
.L_x_3091:
        /* <DEDUP_REMOVED lines=15> */
.L_x_3092:
        /* <DEDUP_REMOVED lines=15> */
.L_x_3093:
        /* <DEDUP_REMOVED lines=15> */
.L_x_3094:
        /* <DEDUP_REMOVED lines=10> */
.L_x_3081:
[----:B------:R-:W-:Y:S05]  /*1c110*/  BSYNC B1 ;  /* 0x0000000000017941 */ /* 0x000fea0003800000 */
.L_x_3080:
[----:B------:R-:W-:Y:S01]  /*1c120*/  VIADD R11, R6, 0xfffffffe ;  /* 0xfffffffe060b7836 */ /* 0x000fe20000000000 */
[----:B------:R-:W-:Y:S01]  /*1c130*/  PLOP3.LUT P0, PT, PT, PT, PT, 0x8, 0x0 ;  /* 0x000000000000781c */ /* 0x000fe20003f0e170 */
[----:B------:R-:W-:-:S03]  /*1c140*/  VIADD R24, R24, 0x1 ;  /* 0x0000000118187836 */ /* 0x000fc60000000000 */
[----:B------:R-:W-:Y:S02]  /*1c150*/  ISETP.GE.AND P2, PT, R11, R4, PT ;  /* 0x000000040b00720c */ /* 0x000fe40003f46270 */
[----:B------:R-:W-:-:S04]  /*1c160*/  ISETP.NE.AND P1, PT, R24, 0x2, PT ;  /* 0x000000021800780c */ /* 0x000fc80003f25270 */
[----:B0-----:R-:W-:Y:S02]  /*1c170*/  SEL R2, RZ, 0x1, P1 ;  /* 0x00000001ff027807 */ /* 0x001fe40000800000 */
[----:B------:R-:W-:Y:S02]  /*1c180*/  SEL R24, R24, RZ, P1 ;  /* 0x000000ff18187207 */ /* 0x000fe40000800000 */
[----:B------:R-:W-:-:S03]  /*1c190*/  LOP3.LUT R27, R27, R2, RZ, 0x3c, !PT ;  /* 0x000000021b1b7212 */ /* 0x000fc600078e3cff */
[----:B------:R-:W-:Y:S05]  /*1c1a0*/  @!P2 BRA `(.L_x_3074) ;  /* 0x000000080010a947 */ /* 0x000fea0003800000 */
.L_x_3110:
[----:B------:R-:W-:Y:S05]  /*1c1b0*/  YIELD ;  /* 0x0000000000007946 */ /* 0x000fea0003800000 */
[----:B------:R-:W-:Y:S04]  /*1c1c0*/  BSSY B1, `(.L_x_3095) ;  /* 0x000007a000017945 */ /* 0x000fe80003800000 */
[----:B------:R-:W-:Y:S05]  /*1c1d0*/  @!P6 BRA `(.L_x_3096) ;  /* 0x0000000400e0e947 */ /* 0x000fea0003800000 */
[----:B------:R-:W-:Y:S01]  /*1c1e0*/  IMAD R10, R24, 0x8, R23 ;  /* 0x00000008180a7824 */ /* 0x000fe200078e0217 */
[----:B------:R-:W-:Y:S01]  /*1c1f0*/  SHF.L.U32 R2, R27, 0x1f, RZ ;  /* 0x0000001f1b027819 */ /* 0x000fe200000006ff */
[----:B------:R-:W0:Y:S01]  /*1c200*/  S2R R3, SR_TID.X ;  /* 0x0000000000037919 */ /* 0x000e220000002100 */
[----:B------:R-:W-:Y:S02]  /*1c210*/  BSSY B2, `(.L_x_3097) ;  /* 0x0000005000027945 */ /* 0x000fe40003800000 */
[----:B------:R-:W1:Y:S01]  /*1c220*/  SYNCS.PHASECHK.TRANS64.TRYWAIT P1, [R10+URZ+0x228a0], R2 ;  /* 0x0228a0020a0075a7 */ /* 0x000e62000802017f */
[----:B0-----:R-:W-:-:S04]  /*1c230*/  LOP3.LUT R3, R3, 0x7f, RZ, 0xc0, !PT ;  /* 0x0000007f03037812 */ /* 0x001fc800078ec0ff */
[----:B------:R-:W-:Y:S01]  /*1c240*/  ISETP.NE.AND P2, PT, R3, RZ, PT ;  /* 0x000000ff0300720c */ /* 0x000fe20003f45270 */
[----:B-1----:R-:W-:-:S12]  /*1c250*/  @!P1 BRA `(.L_x_3098) ;  /* 0x0000006c00309947 */ /* 0x002fd80003800000 */
.L_x_3266:
[----:B------:R-:W-:Y:S05]  /*1c260*/  BSYNC B2 ;  /* 0x0000000000027941 */ /* 0x000fea0003800000 */
.L_x_3097:
        /* <DEDUP_REMOVED lines=9> */
.L_x_3100:
[----:B------:R-:W-:Y:S05]  /*1c300*/  BSYNC B2 ;  /* 0x0000000000027941 */ /* 0x000fea0003800000 */
.L_x_3099:
        /* <DEDUP_REMOVED lines=11> */
.L_x_3101:
        /* <DEDUP_REMOVED lines=13> */
.L_x_3267:
[----:B------:R-:W-:Y:S05]  /*1c490*/  BSYNC B2 ;  /* 0x0000000000027941 */ /* 0x000fea0003800000 */
.L_x_3102:
[----:B------:R-:W-:Y:S01]  /*1c4a0*/  BSSY B2, `(.L_x_3104) ;  /* 0x000000b000027945 */ /* 0x000fe20003800000 */
[----:B01----:R-:W-:Y:S02]  /*1c4b0*/  IMAD.MOV.U32 R2, RZ, RZ, 0x0 ;  /* 0x00000000ff027424 */ /* 0x003fe400078e00ff */
[----:B------:R-:W-:Y:S01]  /*1c4c0*/  IMAD.MOV.U32 R3, RZ, RZ, 0x12f00000 ;  /* 0x12f00000ff037424 */ /* 0x000fe200078e00ff */
[----:B------:R-:W-:Y:S06]  /*1c4d0*/  @P2 BRA `(.L_x_3105) ;  /* 0x00000000001c2947 */ /* 0x000fec0003800000 */
[----:B------:R-:W0:Y:S01]  /*1c4e0*/  S2R R14, SR_TID.X ;  /* 0x00000000000e7919 */ /* 0x000e220000002100 */
[----:B------:R-:W-:-:S04]  /*1c4f0*/  MOV R13, 0xc000 ;  /* 0x0000c000000d7802 */ /* 0x000fc80000000f00 */
[----:B------:R1:W-:Y:S01]  /*1c500*/  SYNCS.ARRIVE.TRANS64 RZ, [R10+URZ+0x228b0], R13 ;  /* 0x0228b00d0aff79a7 */ /* 0x0003e2000800003f */
[----:B0-----:R-:W-:-:S04]  /*1c510*/  LOP3.LUT R14, R14, 0x1f, RZ, 0xc0, !PT ;  /* 0x0000001f0e0e7812 */ /* 0x001fc800078ec0ff */
[----:B------:R-:W-:-:S13]  /*1c520*/  ISETP.NE.AND P1, PT, R14, RZ, PT ;  /* 0x000000ff0e00720c */ /* 0x000fda0003f25270 */
[----:B-1----:R-:W-:Y:S05]  /*1c530*/  @!P1 BRA `(.L_x_3105) ;  /* 0x0000000000049947 */ /* 0x002fea0003800000 */
[----:B------:R-:W-:Y:S01]  /*1c540*/  BPT.TRAP 0x1 ;  /* 0x000000040000795c */ /* 0x000fe20000300000 */
.L_x_3105:
[----:B------:R-:W-:Y:S05]  /*1c550*/  BSYNC B2 ;  /* 0x0000000000027941 */ /* 0x000fea0003800000 */
.L_x_3104:
        /* <DEDUP_REMOVED lines=9> */
.L_x_3106:
        /* <DEDUP_REMOVED lines=15> */
.L_x_3107:
        /* <DEDUP_REMOVED lines=15> */
.L_x_3108:
        /* <DEDUP_REMOVED lines=15> */
.L_x_3109:
        /* <DEDUP_REMOVED lines=10> */
.L_x_3096:
[----:B------:R-:W-:Y:S05]  /*1c960*/  BSYNC B1 ;  /* 0x0000000000017941 */ /* 0x000fea0003800000 */
.L_x_3095:
        /* <DEDUP_REMOVED lines=8> */
.L_x_3074:
[----:B------:R-:W-:Y:S05]  /*1c9f0*/  BSYNC B0 ;  /* 0x0000000000007941 */ /* 0x000fea0003800000 */
.L_x_3073:
[----:B------:R-:W0:Y:S01]  /*1ca00*/  LDC R0, c[0x0][0x448] ;  /* 0x00011200ff007b82 */ /* 0x000e220000000800 */
[----:B------:R-:W-:Y:S07]  /*1ca10*/  @!P0 WARPSYNC.ALL ;  /* 0x0000000000008948 */ /* 0x000fee0003800000 */
[----:B------:R-:W1:Y:S08]  /*1ca20*/  LDC.64 R2, c[0x0][0x9e0] ;  /* 0x00027800ff027b82 */ /* 0x000e700000000a00 */
[----:B------:R-:W-:Y:S01]  /*1ca30*/  @!P0 BAR.SYNC.DEFER_BLOCKING 0xc, 0x180 ;  /* 0x0306000000008b1d */ /* 0x000fe20000010000 */
[----:B0-----:R-:W-:Y:S01]  /*1ca40*/  ISETP.NE.AND P1, PT, R0, 0x1, PT ;  /* 0x000000010000780c */ /* 0x001fe20003f25270 */
[----:B------:R-:W-:Y:S01]  /*1ca50*/  VIADD R0, R35, 0x7f ;  /* 0x0000007f23007836 */ /* 0x000fe20000000000 */
[----:B-1----:R-:W-:-:S11]  /*1ca60*/  ISETP.GE.AND P2, PT, R3, 0x1, PT ;  /* 0x000000010300780c */ /* 0x002fd60003f46270 */
[----:B------:R-:W0:Y:S08]  /*1ca70*/  @P1 LDC R5, c[0x0][0x44c] ;  /* 0x00011300ff051b82 */ /* 0x000e300000000800 */
[----:B------:R-:W1:Y:S01]  /*1ca80*/  @P1 LDC R4, c[0x0][0x450] ;  /* 0x00011400ff041b82 */ /* 0x000e620000000800 */
[----:B0-----:R-:W-:-:S05]  /*1ca90*/  @P1 IMAD.HI.U32 R5, R0, R5, RZ ;  /* 0x0000000500051227 */ /* 0x001fca00078e00ff */
[----:B-1----:R-:W-:-:S05]  /*1caa0*/  @P1 SHF.R.U32.HI R0, RZ, R4, R5 ;  /* 0x00000004ff001219 */ /* 0x002fca0000011605 */
[----:B------:R-:W-:-:S04]  /*1cab0*/  IMAD.IADD R7, R7, 0x1, R0 ;  /* 0x0000000107077824 */ /* 0x000fc800078e0200 */
        /* <DEDUP_REMOVED lines=13> */
.L_x_3113:
[----:B------:R-:W-:-:S13]  /*1cb90*/  ISETP.NE.AND P0, PT, R3, 0x1, PT ;  /* 0x000000010300780c */ /* 0x000fda0003f05270 */
[----:B------:R-:W0:Y:S02]  /*1cba0*/  @P0 LDC.64 R4, c[0x0][0x9e8] ;  /* 0x00027a00ff040b82 */ /* 0x000e240000000a00 */
[----:B0-----:R-:W-:-:S05]  /*1cbb0*/  @P0 IMAD.HI.U32 R4, R0, R4, RZ ;  /* 0x0000000400040227 */ /* 0x001fca00078e00ff */
[----:B------:R-:W-:-:S07]  /*1cbc0*/  @P0 SHF.R.U32.HI R0, RZ, R5, R4 ;  /* 0x00000005ff000219 */ /* 0x000fce0000011604 */
.L_x_3114:
[----:B------:R-:W-:Y:S05]  /*1cbd0*/  BSYNC B0 ;  /* 0x0000000000007941 */ /* 0x000fea0003800000 */
.L_x_3112:
[----:B------:R-:W-:-:S05]  /*1cbe0*/  IMAD R5, R0, R3, R3 ;  /* 0x0000000300057224 */ /* 0x000fca00078e0203 */
[----:B------:R-:W-:-:S07]  /*1cbf0*/  VIMNMX R2, R2, R5, PT ;  /* 0x0000000502027248 */ /* 0x000fce0003fe0100 */
.L_x_3111:
[----:B------:R-:W0:Y:S01]  /*1cc00*/  @P1 LDC R0, c[0x0][0x44c] ;  /* 0x00011300ff001b82 */ /* 0x000e220000000800 */
[----:B------:R-:W-:Y:S01]  /*1cc10*/  VIADD R2, R2, 0x5f ;  /* 0x0000005f02027836 */ /* 0x000fe20000000000 */
[----:B------:R-:W-:Y:S01]  /*1cc20*/  ULDC UR4, c[0x0][0x9dc] ;  /* 0x0002770000047ab9 */ /* 0x000fe20000000800 */
[----:B------:R-:W-:Y:S02]  /*1cc30*/  IMAD.MOV.U32 R7, RZ, RZ, R35 ;  /* 0x000000ffff077224 */ /* 0x000fe400078e0023 */
[----:B------:R-:W-:-:S03]  /*1cc40*/  IMAD.HI R2, R2, 0x2aaaaaab, RZ ;  /* 0x2aaaaaab02027827 */ /* 0x000fc600078e02ff */
[----:B------:R-:W1:Y:S01]  /*1cc50*/  @P1 LDC R5, c[0x0][0x450] ;  /* 0x00011400ff051b82 */ /* 0x000e620000000800 */
[----:B0-----:R-:W-:-:S05]  /*1cc60*/  @P1 IMAD.HI.U32 R0, R35, R0, RZ ;  /* 0x0000000023001227 */ /* 0x001fca00078e00ff */
[----:B-1----:R-:W-:Y:S02]  /*1cc70*/  @P1 SHF.R.U32.HI R7, RZ, R5, R0 ;  /* 0x00000005ff071219 */ /* 0x002fe40000011600 */
[----:B------:R-:W-:-:S03]  /*1cc80*/  SHF.R.U32.HI R5, RZ, 0x1f, R2 ;  /* 0x0000001fff057819 */ /* 0x000fc60000011602 */
[----:B------:R-:W-:Y:S01]  /*1cc90*/  IMAD.IADD R8, R8, 0x1, R7 ;  /* 0x0000000108087824 */ /* 0x000fe200078e0207 */
[----:B------:R-:W-:-:S03]  /*1cca0*/  LEA.HI.SX32 R2, R2, R5, 0x1c ;  /* 0x0000000502027211 */ /* 0x000fc600078fe2ff */
[----:B------:R-:W-:Y:S01]  /*1ccb0*/  VIADD R0, R8, -UR4 ;  /* 0x8000000408007c36 */ /* 0x000fe20008000000 */
[----:B------:R-:W-:-:S05]  /*1ccc0*/  VIMNMX R33, R9, R2, PT ;  /* 0x0000000209217248 */ /* 0x000fca0003fe0100 */
        /* <DEDUP_REMOVED lines=12> */
.L_x_3117:
[----:B------:R-:W-:-:S13]  /*1cd90*/  ISETP.NE.AND P0, PT, R3, 0x1, PT ;  /* 0x000000010300780c */ /* 0x000fda0003f05270 */
[----:B------:R-:W1:Y:S02]  /*1cda0*/  @P0 LDC.64 R4, c[0x0][0x9e8] ;  /* 0x00027a00ff040b82 */ /* 0x000e640000000a00 */
[----:B-1----:R-:W-:-:S05]  /*1cdb0*/  @P0 IMAD.HI.U32 R4, R8, R4, RZ ;  /* 0x0000000408040227 */ /* 0x002fca00078e00ff */
[----:B------:R-:W-:-:S07]  /*1cdc0*/  @P0 SHF.R.U32.HI R8, RZ, R5, R4 ;  /* 0x00000005ff080219 */ /* 0x000fce0000011604 */
.L_x_3118:
[----:B------:R-:W-:Y:S05]  /*1cdd0*/  BSYNC B0 ;  /* 0x0000000000007941 */ /* 0x000fea0003800000 */
.L_x_3116:
[----:B------:R-:W-:-:S05]  /*1cde0*/  IMAD R3, R8, R3, RZ ;  /* 0x0000000308037224 */ /* 0x000fca00078e02ff */
[----:B------:R-:W-:-:S07]  /*1cdf0*/  VIMNMX R0, R0, R3, !PT ;  /* 0x0000000300007248 */ /* 0x000fce0007fe0100 */
.L_x_3115:
        /* <DEDUP_REMOVED lines=24> */
.L_x_3120:
        /* <DEDUP_REMOVED lines=9> */
[----:B------:R-:W-:Y:S01]  /*1d010*/  MOV R8, 0x70 ;  /* 0x0000007000087802 */ /* 0x000fe20000000f00 */
[----:B------:R-:W1:Y:S01]  /*1d020*/  LDC.64 R2, c[0x4][R2] ;  /* 0x0100000002027b82 */ /* 0x000e620000000a00 */
        /* <DEDUP_REMOVED lines=8> */
[----:B01----:R-:W-:Y:S05]  /*1d0b0*/  CALL.ABS.NOINC R2 ;  /* 0x0000000002007343 */ /* 0x003fea0003c00000 */
.L_x_3123:
[----:B------:R-:W-:Y:S05]  /*1d0c0*/  BSYNC B6 ;  /* 0x0000000000067941 */ /* 0x000fea0003800000 */
.L_x_3122:
        /* <DEDUP_REMOVED lines=10> */
[----:B------:R-:W-:Y:S01]  /*1d170*/  MOV R13, RZ ;  /* 0x000000ff000d7202 */ /* 0x000fe20000000f00 */
[----:B------:R-:W-:Y:S02]  /*1d180*/  IMAD.U32 R5, RZ, RZ, UR7 ;  /* 0x00000007ff057e24 */ /* 0x000fe4000f8e00ff */
[----:B------:R-:W-:Y:S02]  /*1d190*/  IMAD.U32 R6, RZ, RZ, UR8 ;  /* 0x00000008ff067e24 */ /* 0x000fe4000f8e00ff */
[----:B------:R-:W-:-:S02]  /*1d1a0*/  IMAD.U32 R7, RZ, RZ, UR9 ;  /* 0x00000009ff077e24 */ /* 0x000fc4000f8e00ff */
[----:B------:R-:W-:Y:S02]  /*1d1b0*/  IMAD.U32 R10, RZ, RZ, UR4 ;  /* 0x00000004ff0a7e24 */ /* 0x000fe4000f8e00ff */
[----:B------:R-:W-:Y:S02]  /*1d1c0*/  IMAD.U32 R11, RZ, RZ, UR5 ;  /* 0x00000005ff0b7e24 */ /* 0x000fe4000f8e00ff */
[----:B------:R-:W-:Y:S02]  /*1d1d0*/  IMAD.MOV.U32 R8, RZ, RZ, 0x70 ;  /* 0x00000070ff087424 */ /* 0x000fe400078e00ff */
[----:B-1----:R-:W-:-:S07]  /*1d1e0*/  IMAD.MOV.U32 R12, RZ, RZ, 0x1 ;  /* 0x00000001ff0c7424 */ /* 0x002fce00078e00ff */
[----:B------:R-:W-:-:S07]  /*1d1f0*/  LEPC R20, `(.L_x_3126) ;  /* 0x000000001014794e */ /* 0x000fce0000000000 */
[----:B0-2---:R-:W-:Y:S05]  /*1d200*/  CALL.ABS.NOINC R2 ;  /* 0x0000000002007343 */ /* 0x005fea0003c00000 */
.L_x_3126:
        /* <DEDUP_REMOVED lines=15> */
.L_x_3125:
[----:B------:R-:W-:Y:S05]  /*1d300*/  BSYNC B6 ;  /* 0x0000000000067941 */ /* 0x000fea0003800000 */
.L_x_3124:
[----:B------:R-:W-:Y:S01]  /*1d310*/  ULDC.64 UR4, c[0x0][0x9f8] ;  /* 0x00027e0000047ab9 */ /* 0x000fe20000000a00 */
[----:B------:R-:W-:Y:S01]  /*1d320*/  IMAD.MOV.U32 R29, RZ, RZ, R19 ;  /* 0x000000ffff1d7224 */ /* 0x000fe200078e0013 */
[----:B------:R-:W-:Y:S01]  /*1d330*/  ISETP.NE.U32.AND P0, PT, RZ, UR4, PT ;  /* 0x00000004ff007c0c */ /* 0x000fe2000bf05070 */
[----:B------:R-:W1:Y:S01]  /*1d340*/  S2R R20, SR_TID.X ;  /* 0x0000000000147919 */ /* 0x000e620000002100 */
[----:B------:R-:W2:Y:S01]  /*1d350*/  LDC R10, c[0x0][0x430] ;  /* 0x00010c00ff0a7b82 */ /* 0x000ea20000000800 */
[----:B------:R-:W-:Y:S01]  /*1d360*/  IADD3 R0, R33, -0x1, RZ ;  /* 0xffffffff21007810 */ /* 0x000fe20007ffe0ff */
[----:B------:R-:W-:Y:S01]  /*1d370*/  IMAD.MOV.U32 R37, RZ, RZ, RZ ;  /* 0x000000ffff257224 */ /* 0x000fe200078e00ff */
[----:B------:R-:W-:Y:S01]  /*1d380*/  ISETP.NE.AND.EX P0, PT, RZ, UR5, PT, P0 ;  /* 0x00000005ff007c0c */ /* 0x000fe2000bf05300 */
[----:B------:R-:W-:-:S12]  /*1d390*/  ULDC UR4, c[0x0][0x320] ;  /* 0x0000c80000047ab9 */ /* 0x000fd80000000800 */
[----:B------:R-:W3:Y:S01]  /*1d3a0*/  @P0 LDC.64 R2, c[0x0][0x9f8] ;  /* 0x00027e00ff020b82 */ /* 0x000ee20000000a00 */
[----:B-1----:R-:W-:Y:S01]  /*1d3b0*/  LOP3.LUT R20, R20, 0x7f, RZ, 0xc0, !PT ;  /* 0x0000007f14147812 */ /* 0x002fe200078ec0ff */
[----:B---3--:R-:W-:-:S05]  /*1d3c0*/  @P0 IMAD.WIDE R2, R19, 0x4, R2 ;  /* 0x0000000413020825 */ /* 0x008fca00078e0202 */
[----:B------:R1:W3:Y:S01]  /*1d3d0*/  @P0 LDG.E R29, desc[UR54][R2.64] ;  /* 0x00000036021d0981 */ /* 0x0002e2000c1e1900 */
[----:B------:R-:W-:Y:S02]  /*1d3e0*/  SHF.R.U32.HI R21, RZ, 0x3, R20 ;  /* 0x00000003ff157819 */ /* 0x000fe40000011614 */
[----:B--2---:R-:W-:Y:S01]  /*1d3f0*/  ISETP.NE.AND P1, PT, R10, 0x1, PT ;  /* 0x000000010a00780c */ /* 0x004fe20003f25270 */
[----:B------:R-:W2:-:S12]  /*1d400*/  S2R R20, SR_TID.X ;  /* 0x0000000000147919 */ /* 0x000e980000002100 */
[----:B------:R-:W4:Y:S08]  /*1d410*/  @P1 LDC R5, c[0x0][0x434] ;  /* 0x00010d00ff051b82 */ /* 0x000f300000000800 */
[----:B------:R-:W0:Y:S01]  /*1d420*/  @P1 LDC R7, c[0x0][0x438] ;  /* 0x00010e00ff071b82 */ /* 0x000e220000000800 */
[----:B--2---:R-:W-:-:S05]  /*1d430*/  IMAD.SHL.U32 R20, R20, 0x10, RZ ;  /* 0x0000001014147824 */ /* 0x004fca00078e00ff */
[----:B------:R-:W-:-:S05]  /*1d440*/  LOP3.LUT R20, R21, 0x70, R20, 0xf8, !PT ;  /* 0x0000007015147812 */ /* 0x000fca00078ef814 */
[----:B------:R-:W-:-:S05]  /*1d450*/  IMAD R8, R0, 0x60, R20 ;  /* 0x0000006000087824 */ /* 0x000fca00078e0214 */
[C---:B------:R-:W-:Y:S01]  /*1d460*/  ISETP.GE.AND P0, PT, R8.reuse, R17, PT ;  /* 0x000000110800720c */ /* 0x040fe20003f06270 */
[----:B------:R-:W-:-:S03]  /*1d470*/  IMAD.IADD R8, R8, 0x1, R31 ;  /* 0x0000000108087824 */ /* 0x000fc600078e021f */
[----:B------:R-:W-:Y:S01]  /*1d480*/  ISETP.GT.U32.OR P0, PT, R20, 0x5f, P0 ;  /* 0x0000005f1400780c */ /* 0x000fe20000704470 */
[----:B----4-:R-:W-:-:S04]  /*1d490*/  @P1 IMAD.HI.U32 R4, R8, R5, RZ ;  /* 0x0000000508041227 */ /* 0x010fc800078e00ff */
[----:B------:R-:W-:Y:S01]  /*1d4a0*/  IMAD.MOV.U32 R9, RZ, RZ, R8 ;  /* 0x000000ffff097224 */ /* 0x000fe200078e0008 */
[----:B0-----:R-:W-:-:S07]  /*1d4b0*/  @P1 SHF.R.U32.HI R9, RZ, R7, R4 ;  /* 0x00000007ff091219 */ /* 0x001fce0000011604 */
[----:B-1----:R-:W0:Y:S01]  /*1d4c0*/  @!P0 LDC.64 R2, c[0x0][0x428] ;  /* 0x00010a00ff028b82 */ /* 0x002e220000000a00 */
[--C-:B------:R-:W-:Y:S01]  /*1d4d0*/  @!P0 SHF.R.S32.HI R7, RZ, 0x1f, R9.reuse ;  /* 0x0000001fff078819 */ /* 0x100fe20000011409 */
[----:B------:R-:W-:-:S06]  /*1d4e0*/  @!P0 IMAD.MOV.U32 R6, RZ, RZ, R9 ;  /* 0x000000ffff068224 */ /* 0x000fcc00078e0009 */
[----:B------:R-:W1:Y:S01]  /*1d4f0*/  @!P0 LDC.64 R4, c[0x0][0x418] ;  /* 0x00010600ff048b82 */ /* 0x000e620000000a00 */
[----:B------:R-:W-:Y:S01]  /*1d500*/  LOP3.LUT R22, R22, 0xffffffdf, RZ, 0xc0, !PT ;  /* 0xffffffdf16167812 */ /* 0x000fe200078ec0ff */
[----:B------:R-:W-:Y:S01]  /*1d510*/  UMOV UR5, 0xffffffff ;  /* 0xffffffff00057882 */ /* 0x000fe20000000000 */
[----:B---3--:R-:W-:Y:S01]  /*1d520*/  SHF.R.S32.HI R34, RZ, 0x1f, R29 ;  /* 0x0000001fff227819 */ /* 0x008fe2000001141d */
[----:B0-----:R-:W-:-:S04]  /*1d530*/  @!P0 IMAD.WIDE.U32 R6, R29, R2, R6 ;  /* 0x000000021d068225 */ /* 0x001fc800078e0006 */
[----:B------:R-:W-:Y:S01]  /*1d540*/  @!P0 IMAD R2, R34, R2, RZ ;  /* 0x0000000222028224 */ /* 0x000fe200078e02ff */
[----:B-1----:R-:W-:-:S03]  /*1d550*/  @!P0 LEA R4, P1, R6, R4, 0x2 ;  /* 0x0000000406048211 */ /* 0x002fc600078210ff */
[----:B------:R-:W-:-:S04]  /*1d560*/  @!P0 IMAD R3, R29, R3, R2 ;  /* 0x000000031d038224 */ /* 0x000fc800078e0202 */
[----:B------:R-:W-:-:S05]  /*1d570*/  @!P0 IMAD.IADD R3, R7, 0x1, R3 ;  /* 0x0000000107038824 */ /* 0x000fca00078e0203 */
[----:B------:R-:W-:-:S05]  /*1d580*/  @!P0 LEA.HI.X R5, R6, R5, R3, 0x2, P1 ;  /* 0x0000000506058211 */ /* 0x000fca00008f1403 */
[----:B------:R0:W5:Y:S01]  /*1d590*/  @!P0 LDG.E R37, desc[UR54][R4.64] ;  /* 0x0000003604258981 */ /* 0x000162000c1e1900 */
[----:B------:R-:W-:Y:S01]  /*1d5a0*/  ISETP.GT.U32.AND P0, PT, R20, 0x5f, PT ;  /* 0x0000005f1400780c */ /* 0x000fe20003f04070 */
[----:B------:R-:W-:Y:S01]  /*1d5b0*/  IMAD.U32 R2, RZ, RZ, UR38 ;  /* 0x00000026ff027e24 */ /* 0x000fe2000f8e00ff */
[----:B------:R-:W1:Y:S01]  /*1d5c0*/  S2R R20, SR_TID.X ;  /* 0x0000000000147919 */ /* 0x000e620000002100 */
[----:B------:R-:W-:-:S03]  /*1d5d0*/  IMAD.MOV R3, RZ, RZ, -R9 ;  /* 0x000000ffff037224 */ /* 0x000fc600078e0a09 */
[----:B------:R-:W-:Y:S01]  /*1d5e0*/  ISETP.NE.AND P2, PT, R2, 0x3, PT ;  /* 0x000000030200780c */ /* 0x000fe20003f45270 */
[----:B------:R-:W-:-:S06]  /*1d5f0*/  IMAD R3, R10, R3, R8 ;  /* 0x000000030a037224 */ /* 0x000fcc00078e0208 */
[----:B------:R-:W-:Y:S01]  /*1d600*/  @P0 LOP3.LUT R22, R22, 0x20, RZ, 0xfc, !PT ;  /* 0x0000002016160812 */ /* 0x000fe200078efcff */
[----:B------:R0:W-:Y:S03]  /*1d610*/  STL [R1], R3 ;  /* 0x0000000301007387 */ /* 0x0001e60000100800 */
[----:B------:R-:W-:-:S04]  /*1d620*/  LOP3.LUT R22, R22, 0xffffffbf, RZ, 0xc0, !PT ;  /* 0xffffffbf16167812 */ /* 0x000fc800078ec0ff */
[----:B------:R-:W-:-:S04]  /*1d630*/  @P2 LOP3.LUT R22, R22, 0x40, RZ, 0xfc, !PT ;  /* 0x0000004016162812 */ /* 0x000fc800078efcff */
[----:B------:R-:W-:Y:S01]  /*1d640*/  LOP3.LUT R22, R22, 0xfffffff7, RZ, 0xc0, !PT ;  /* 0xfffffff716167812 */ /* 0x000fe200078ec0ff */
[----:B-1----:R-:W-:-:S05]  /*1d650*/  IMAD.SHL.U32 R20, R20, 0x8, RZ ;  /* 0x0000000814147824 */ /* 0x002fca00078e00ff */
[----:B------:R-:W-:-:S04]  /*1d660*/  LOP3.LUT R20, R20, 0x38, RZ, 0xc0, !PT ;  /* 0x0000003814147812 */ /* 0x000fc800078ec0ff */
[C---:B------:R-:W-:Y:S02]  /*1d670*/  LOP3.LUT R13, R20.reuse, 0x40, RZ, 0xfc, !PT ;  /* 0x00000040140d7812 */ /* 0x040fe400078efcff */
[----:B------:R-:W-:Y:S02]  /*1d680*/  LOP3.LUT R12, R20, 0x80, RZ, 0xfc, !PT ;  /* 0x00000080140c7812 */ /* 0x000fe400078efcff */
[----:B------:R-:W-:Y:S02]  /*1d690*/  ISETP.GE.AND P4, PT, R13, UR4, PT ;  /* 0x000000040d007c0c */ /* 0x000fe4000bf86270 */
[----:B------:R-:W-:Y:S02]  /*1d6a0*/  ISETP.GE.AND P3, PT, R12, UR4, PT ;  /* 0x000000040c007c0c */ /* 0x000fe4000bf66270 */
[C---:B------:R-:W-:Y:S02]  /*1d6b0*/  ISETP.GE.AND P0, PT, R20.reuse, UR4, PT ;  /* 0x0000000414007c0c */ /* 0x040fe4000bf06270 */
[----:B------:R-:W-:-:S04]  /*1d6c0*/  LOP3.LUT R11, R20, 0xc0, RZ, 0xfc, !PT ;  /* 0x000000c0140b7812 */ /* 0x000fc800078efcff */
[----:B------:R-:W-:-:S03]  /*1d6d0*/  ISETP.GE.AND P1, PT, R11, UR4, PT ;  /* 0x000000040b007c0c */ /* 0x000fc6000bf26270 */
[----:B------:R-:W-:-:S04]  /*1d6e0*/  @P4 LOP3.LUT R22, R22, 0x8, RZ, 0xfc, !PT ;  /* 0x0000000816164812 */ /* 0x000fc800078efcff */
[----:B------:R-:W-:-:S04]  /*1d6f0*/  LOP3.LUT R22, R22, 0xffffffef, RZ, 0xc0, !PT ;  /* 0xffffffef16167812 */ /* 0x000fc800078ec0ff */
[----:B------:R-:W-:-:S04]  /*1d700*/  LOP3.LUT R22, R22, 0xfffffffb, RZ, 0xc0, !PT ;  /* 0xfffffffb16167812 */ /* 0x000fc800078ec0ff */
[----:B------:R-:W-:-:S04]  /*1d710*/  @P3 LOP3.LUT R22, R22, 0x4, RZ, 0xfc, !PT ;  /* 0x0000000416163812 */ /* 0x000fc800078efcff */
[----:B------:R-:W-:-:S04]  /*1d720*/  @P0 LOP3.LUT R22, R22, 0x10, RZ, 0xfc, !PT ;  /* 0x0000001016160812 */ /* 0x000fc800078efcff */
[----:B------:R-:W-:-:S04]  /*1d730*/  LOP3.LUT R22, R22, 0xfffffffd, RZ, 0xc0, !PT ;  /* 0xfffffffd16167812 */ /* 0x000fc800078ec0ff */
[----:B------:R-:W-:Y:S01]  /*1d740*/  @P1 LOP3.LUT R22, R22, 0x2, RZ, 0xfc, !PT ;  /* 0x0000000216161812 */ /* 0x000fe200078efcff */
[----:B0-----:R-:W-:Y:S06]  /*1d750*/  BRA.DIV UR5, `(.L_x_3127) ;  /* 0x0000005a05187947 */ /* 0x001fec000b800000 */
.L_x_3270:
[----:B------:R-:W-:Y:S02]  /*1d760*/  SHF.R.S32.HI R28, RZ, 0x1f, R18 ;  /* 0x0000001fff1c7819 */ /* 0x000fe40000011412 */
[----:B------:R-:W-:Y:S01]  /*1d770*/  SEL R6, RZ, 0x1, P0 ;  /* 0x00000001ff067807 */ /* 0x000fe20000000000 */
[----:B------:R-:W-:Y:S06]  /*1d780*/  @!P2 BRA `(.L_x_3128) ;  /* 0x000000000004a947 */ /* 0x000fec0003800000 */
[----:B------:R-:W-:Y:S01]  /*1d790*/  BPT.TRAP 0x1 ;  /* 0x000000040000795c */ /* 0x000fe20000300000 */
.L_x_3128:
[----:B------:R-:W-:Y:S01]  /*1d7a0*/  IMAD R33, R0, -0x60, R17 ;  /* 0xffffffa000217824 */ /* 0x000fe200078e0211 */
[----:B------:R-:W-:Y:S01]  /*1d7b0*/  SHF.L.U32 R0, R26, 0x1f, RZ ;  /* 0x0000001f1a007819 */ /* 0x000fe200000006ff */
[----:B------:R-:W-:Y:S01]  /*1d7c0*/  IMAD R17, R25, 0x8, R23 ;  /* 0x0000000819117824 */ /* 0x000fe200078e0217 */
[----:B------:R-:W-:Y:S03]  /*1d7d0*/  BSSY B0, `(.L_x_3129) ;  /* 0x0000003000007945 */ /* 0x000fe60003800000 */
[----:B------:R-:W0:Y:S02]  /*1d7e0*/  SYNCS.PHASECHK.TRANS64.TRYWAIT P0, [R17+URZ+0x22840], R0 ;  /* 0x02284000110075a7 */ /* 0x000e24000800017f */
[----:B0-----:R-:W-:Y:S05]  /*1d7f0*/  @!P0 BRA `(.L_x_3130) ;  /* 0x0000005800248947 */ /* 0x001fea0003800000 */
.L_x_3271:
[----:B------:R-:W-:Y:S05]  /*1d800*/  BSYNC B0 ;  /* 0x0000000000007941 */ /* 0x000fea0003800000 */
.L_x_3129:
[----:B------:R-:W0:Y:S01]  /*1d810*/  LDL R2, [R1] ;  /* 0x0000000001027983 */ /* 0x000e220000100800 */
[----:B------:R-:W-:Y:S01]  /*1d820*/  ULDC.64 UR4, c[0x0][0x300] ;  /* 0x0000c00000047ab9 */ /* 0x000fe20000000a00 */
[----:B-----5:R-:W-:Y:S01]  /*1d830*/  SHF.R.S32.HI R4, RZ, 0x1f, R37 ;  /* 0x0000001fff047819 */ /* 0x020fe20000011425 */
[----:B------:R-:W1:Y:S01]  /*1d840*/  S2R R8, SR_TID.X ;  /* 0x0000000000087919 */ /* 0x000e620000002100 */
[----:B------:R-:W-:Y:S01]  /*1d850*/  LOP3.LUT R22, R22, 0xfffffffe, RZ, 0xc0, !PT ;  /* 0xfffffffe16167812 */ /* 0x000fe200078ec0ff */
[----:B-1----:R-:W-:-:S05]  /*1d860*/  IMAD.SHL.U32 R8, R8, 0x8, RZ ;  /* 0x0000000808087824 */ /* 0x002fca00078e00ff */
[----:B------:R-:W-:Y:S02]  /*1d870*/  LOP3.LUT R8, R8, 0x38, RZ, 0xc0, !PT ;  /* 0x0000003808087812 */ /* 0x000fe400078ec0ff */
[----:B0-----:R-:W-:-:S05]  /*1d880*/  SHF.R.S32.HI R0, RZ, 0x1f, R2 ;  /* 0x0000001fff007819 */ /* 0x001fca0000011402 */
[----:B------:R0:W-:Y:S04]  /*1d890*/  STL [R1+0x28], R0 ;  /* 0x0000280001007387 */ /* 0x0001e80000100800 */
[----:B------:R1:W-:Y:S01]  /*1d8a0*/  STL [R1+0x2c], R4 ;  /* 0x00002c0401007387 */ /* 0x0003e20000100800 */
[----:B0-----:R-:W-:-:S04]  /*1d8b0*/  IMAD R0, R0, UR4, RZ ;  /* 0x0000000400007c24 */ /* 0x001fc8000f8e02ff */
[C---:B------:R-:W-:Y:S02]  /*1d8c0*/  IMAD R0, R2.reuse, UR5, R0 ;  /* 0x0000000502007c24 */ /* 0x040fe4000f8e0200 */
[----:B------:R-:W-:Y:S01]  /*1d8d0*/  IMAD.WIDE.U32 R2, R2, UR4, RZ ;  /* 0x0000000402027c25 */ /* 0x000fe2000f8e00ff */
        /* <DEDUP_REMOVED lines=12> */
[----:B0-----:R-:W-:-:S04]  /*1d9a0*/  LOP3.LUT R4, R4, 0x7f, RZ, 0xc0, !PT ;  /* 0x0000007f04047812 */ /* 0x001fc800078ec0ff */
[----:B------:R-:W-:Y:S02]  /*1d9b0*/  SHF.R.U32.HI R5, RZ, 0x3, R4 ;  /* 0x00000003ff057819 */ /* 0x000fe40000011604 */
[----:B------:R-:W-:Y:S02]  /*1d9c0*/  IADD3 R4, R3, R0, RZ ;  /* 0x0000000003047210 */ /* 0x000fe40007ffe0ff */
[----:B------:R-:W-:Y:S01]  /*1d9d0*/  LEA R0, P0, R2, UR4, 0x1 ;  /* 0x0000000402007c11 */ /* 0x000fe2000f8008ff */
[----:B------:R-:W-:Y:S01]  /*1d9e0*/  ULDC UR4, c[0x0][0x2f4] ;  /* 0x0000bd0000047ab9 */ /* 0x000fe20000000800 */
[----:B------:R-:W-:Y:S01]  /*1d9f0*/  IMAD.IADD R33, R33, 0x1, -R5 ;  /* 0x0000000121217824 */ /* 0x000fe200078e0a05 */
[----:B------:R-:W-:Y:S01]  /*1da00*/  ISETP.GE.AND P2, PT, R8, UR4, PT ;  /* 0x0000000408007c0c */ /* 0x000fe2000bf46270 */
[----:B------:R-:W-:Y:S01]  /*1da10*/  IMAD R5, R25, 0x1800, R30 ;  /* 0x0000180019057824 */ /* 0x000fe200078e021e */
[----:B------:R-:W-:Y:S01]  /*1da20*/  LEA.HI.X R4, R2, UR5, R4, 0x1, P0 ;  /* 0x0000000502047c11 */ /* 0x000fe200080f0c04 */
[----:B------:R-:W-:Y:S01]  /*1da30*/  UMOV UR5, 0xffffffff ;  /* 0xffffffff00057882 */ /* 0x000fe20000000000 */
[----:B------:R-:W-:-:S09]  /*1da40*/  ISETP.GE.AND P0, PT, R33, 0x1, PT ;  /* 0x000000012100780c */ /* 0x000fd20003f06270 */
        /* <DEDUP_REMOVED lines=54> */
.L_x_3285:
        /* <DEDUP_REMOVED lines=10> */
.L_x_3132:
        /* <DEDUP_REMOVED lines=11> */
.L_x_3133:
[----:B0-----:R0:W5:Y:S01]  /*1df00*/  LDL.LU R3, [R1+0xc] ;  /* 0x00000c0001037983 */ /* 0x0011620000300800 */
[C---:B------:R-:W-:Y:S01]  /*1df10*/  LOP3.LUT P2, RZ, R22.reuse, 0x8, RZ, 0xc0, !PT ;  /* 0x0000000816ff7812 */ /* 0x040fe2000784c0ff */
[----:B------:R0:W-:Y:S01]  /*1df20*/  SYNCS.ARRIVE.TRANS64.A1T0 RZ, [R17+URZ+0x22830], RZ ;  /* 0x022830ff11ff79a7 */ /* 0x0001e2000810003f */
[----:B------:R-:W-:-:S13]  /*1df30*/  LOP3.LUT P1, RZ, R22, 0x4, RZ, 0xc0, !PT ;  /* 0x0000000416ff7812 */ /* 0x000fda000782c0ff */
[----:B------:R-:W-:Y:S05]  /*1df40*/  WARPSYNC.ALL ;  /* 0x0000000000007948 */ /* 0x000fea0003800000 */
[----:B------:R-:W-:Y:S01]  /*1df50*/  BAR.SYNC.DEFER_BLOCKING 0x8, 0x180 ;  /* 0x0206000000007b1d */ /* 0x000fe20000010000 */
[----:B------:R-:W-:Y:S02]  /*1df60*/  LOP3.LUT P0, RZ, R22, 0x2, RZ, 0xc0, !PT ;  /* 0x0000000216ff7812 */ /* 0x000fe4000780c0ff */
[----:B------:R-:W-:Y:S02]  /*1df70*/  SEL R0, RZ, 0x2, P2 ;  /* 0x00000002ff007807 */ /* 0x000fe40001000000 */
[----:B------:R-:W-:Y:S01]  /*1df80*/  SEL R2, RZ, 0x4, P1 ;  /* 0x00000004ff027807 */ /* 0x000fe20000800000 */
[----:B------:R-:W-:Y:S01]  /*1df90*/  ULDC.64 UR4, c[0x0][0xa00] ;  /* 0x0002800000047ab9 */ /* 0x000fe20000000a00 */
[----:B------:R-:W-:Y:S01]  /*1dfa0*/  SEL R36, RZ, 0x8, P0 ;  /* 0x00000008ff247807 */ /* 0x000fe20000000000 */
[----:B------:R-:W-:Y:S01]  /*1dfb0*/  BSSY B6, `(.L_x_3134) ;  /* 0x0000025000067945 */ /* 0x000fe20003800000 */
[----:B------:R-:W-:-:S02]  /*1dfc0*/  IADD3 R0, R2, R0, R6 ;  /* 0x0000000002007210 */ /* 0x000fc40007ffe006 */
[----:B------:R-:W-:-:S03]  /*1dfd0*/  ISETP.NE.U32.AND P0, PT, RZ, UR4, PT ;  /* 0x00000004ff007c0c */ /* 0x000fc6000bf05070 */
[----:B------:R-:W-:Y:S01]  /*1dfe0*/  IMAD.IADD R36, R0, 0x1, R36 ;  /* 0x0000000100247824 */ /* 0x000fe200078e0224 */
[----:B------:R-:W-:Y:S01]  /*1dff0*/  ISETP.NE.AND.EX P0, PT, RZ, UR5, PT, P0 ;  /* 0x00000005ff007c0c */ /* 0x000fe2000bf05300 */
[----:B------:R-:W-:Y:S01]  /*1e000*/  VIADD R0, R23, 0x18400 ;  /* 0x0001840017007836 */ /* 0x000fe20000000000 */
[----:B------:R-:W-:Y:S02]  /*1e010*/  ULDC.64 UR4, c[0x0][0x298] ;  /* 0x0000a60000047ab9 */ /* 0x000fe40000000a00 */
[----:B------:R-:W-:Y:S02]  /*1e020*/  SEL R2, R19, RZ, !P0 ;  /* 0x000000ff13027207 */ /* 0x000fe40004000000 */
[----:B------:R-:W-:Y:S02]  /*1e030*/  LOP3.LUT P1, RZ, R0, 0x3ff, RZ, 0xc0, !PT ;  /* 0x000003ff00ff7812 */ /* 0x000fe4000782c0ff */
[----:B------:R-:W-:-:S04]  /*1e040*/  SHF.R.S32.HI R0, RZ, 0x1f, R19 ;  /* 0x0000001fff007819 */ /* 0x000fc80000011413 */
[----:B------:R-:W-:-:S05]  /*1e050*/  SEL R0, R0, RZ, !P0 ;  /* 0x000000ff00007207 */ /* 0x000fca0004000000 */
[----:B------:R1:W-:Y:S04]  /*1e060*/  STL [R1+0x34], R0 ;  /* 0x0000340001007387 */ /* 0x0003e80000100800 */
[----:B------:R2:W-:Y:S01]  /*1e070*/  STL [R1+0x14], R2 ;  /* 0x0000140201007387 */ /* 0x0005e20000100800 */
[----:B-1---5:R-:W-:-:S05]  /*1e080*/  SHF.R.S32.HI R0, RZ, 0x1f, R3 ;  /* 0x0000001fff007819 */ /* 0x022fca0000011403 */
[----:B------:R-:W-:-:S04]  /*1e090*/  IMAD R0, R0, UR4, RZ ;  /* 0x0000000400007c24 */ /* 0x000fc8000f8e02ff */
[C---:B------:R-:W-:Y:S02]  /*1e0a0*/  IMAD R0, R3.reuse, UR5, R0 ;  /* 0x0000000503007c24 */ /* 0x040fe4000f8e0200 */
[----:B--2---:R-:W-:-:S04]  /*1e0b0*/  IMAD.WIDE.U32 R2, R3, UR4, RZ ;  /* 0x0000000403027c25 */ /* 0x004fc8000f8e00ff */
[----:B------:R-:W-:Y:S01]  /*1e0c0*/  IMAD.IADD R0, R3, 0x1, R0 ;  /* 0x0000000103007824 */ /* 0x000fe200078e0200 */
[----:B------:R1:W-:Y:S04]  /*1e0d0*/  STL.64 [R1+0x18], R2 ;  /* 0x0000180201007387 */ /* 0x0003e80000100a00 */
[----:B------:R1:W-:Y:S01]  /*1e0e0*/  STL [R1+0xc], R0 ;  /* 0x00000c0001007387 */ /* 0x0003e20000100800 */
[----:B------:R-:W-:Y:S05]  /*1e0f0*/  @!P1 BRA `(.L_x_3135) ;  /* 0x0000000000409947 */ /* 0x000fea0003800000 */
[----:B-1----:R-:W-:Y:S01]  /*1e100*/  MOV R2, 0x0 ;  /* 0x0000000000027802 */ /* 0x002fe20000000f00 */
        /* <DEDUP_REMOVED lines=15> */
.L_x_3135:
[----:B------:R-:W-:Y:S05]  /*1e200*/  BSYNC B6 ;  /* 0x0000000000067941 */ /* 0x000fea0003800000 */
.L_x_3134:
[----:B-1----:R-:W2:Y:S01]  /*1e210*/  LDL.LU R0, [R1+0xc] ;  /* 0x00000c0001007983 */ /* 0x002ea20000300800 */
[----:B------:R-:W-:Y:S01]  /*1e220*/  ULDC.64 UR4, c[0x0][0x2d8] ;  /* 0x0000b60000047ab9 */ /* 0x000fe20000000a00 */
[----:B------:R-:W1:Y:S02]  /*1e230*/  LDC R7, c[0x0][0x448] ;  /* 0x00011200ff077b82 */ /* 0x000e640000000800 */
[----:B------:R-:W2:Y:S04]  /*1e240*/  LDL.LU.64 R2, [R1+0x18] ;  /* 0x0000180001027983 */ /* 0x000ea80000300a00 */
[----:B------:R-:W3:Y:S04]  /*1e250*/  LDL.LU R20, [R1+0x34] ;  /* 0x0000340001147983 */ /* 0x000ee80000300800 */
[----:B------:R-:W4:Y:S04]  /*1e260*/  LDL.LU R21, [R1+0x14] ;  /* 0x0000140001157983 */ /* 0x000f280000300800 */
[----:B------:R0:W5:Y:S01]  /*1e270*/  LDL R8, [R1+0x8] ;  /* 0x0000080001087983 */ /* 0x0001620000100800 */
[----:B-1----:R-:W-:-:S13]  /*1e280*/  ISETP.NE.AND P0, PT, R7, 0x1, PT ;  /* 0x000000010700780c */ /* 0x002fda0003f05270 */
[----:B------:R-:W1:Y:S01]  /*1e290*/  @P0 LDC R6, c[0x0][0x44c] ;  /* 0x00011300ff060b82 */ /* 0x000e620000000800 */
[----:B--2---:R-:W-:Y:S02]  /*1e2a0*/  IMAD.MOV.U32 R3, RZ, RZ, R0 ;  /* 0x000000ffff037224 */ /* 0x004fe400078e0000 */
[----:B------:R-:W-:Y:S02]  /*1e2b0*/  IMAD R0, R28, UR4, RZ ;  /* 0x000000041c007c24 */ /* 0x000fe4000f8e02ff */
[----:B------:R-:W-:-:S04]  /*1e2c0*/  IMAD.WIDE.U32 R2, R18, UR4, R2 ;  /* 0x0000000412027c25 */ /* 0x000fc8000f8e0002 */
[----:B------:R-:W-:Y:S01]  /*1e2d0*/  IMAD R0, R18, UR5, R0 ;  /* 0x0000000512007c24 */ /* 0x000fe2000f8e0200 */
[----:B------:R-:W-:-:S03]  /*1e2e0*/  ULDC.64 UR4, c[0x0][0x2e0] ;  /* 0x0000b80000047ab9 */ /* 0x000fc60000000a00 */
[----:B------:R-:W-:Y:S02]  /*1e2f0*/  IMAD.IADD R3, R3, 0x1, R0 ;  /* 0x0000000103037824 */ /* 0x000fe400078e0200 */
[----:B---3--:R-:W-:Y:S02]  /*1e300*/  IMAD R0, R20, UR4, RZ ;  /* 0x0000000414007c24 */ /* 0x008fe4000f8e02ff */
[----:B------:R-:W2:Y:S01]  /*1e310*/  S2R R20, SR_TID.X ;  /* 0x0000000000147919 */ /* 0x000ea20000002100 */
[----:B----4-:R-:W-:-:S04]  /*1e320*/  IMAD.WIDE.U32 R2, R21, UR4, R2 ;  /* 0x0000000415027c25 */ /* 0x010fc8000f8e0002 */
[----:B------:R-:W-:Y:S01]  /*1e330*/  IMAD R0, R21, UR5, R0 ;  /* 0x0000000515007c24 */ /* 0x000fe2000f8e0200 */
[----:B------:R-:W3:Y:S01]  /*1e340*/  S2R R9, SR_TID.X ;  /* 0x0000000000097919 */ /* 0x000ee20000002100 */
[----:B------:R-:W-:Y:S02]  /*1e350*/  ULDC.64 UR4, c[0x0][0x2d0] ;  /* 0x0000b40000047ab9 */ /* 0x000fe40000000a00 */
[----:B------:R-:W-:Y:S02]  /*1e360*/  IMAD.IADD R3, R3, 0x1, R0 ;  /* 0x0000000103037824 */ /* 0x000fe400078e0200 */
[----:B------:R-:W4:Y:S01]  /*1e370*/  @P0 LDC R0, c[0x0][0x450] ;  /* 0x00011400ff000b82 */ /* 0x000f220000000800 */
[----:B--2---:R-:W-:-:S04]  /*1e380*/  LOP3.LUT R20, R20, 0x7f, RZ, 0xc0, !PT ;  /* 0x0000007f14147812 */ /* 0x004fc800078ec0ff */
[----:B------:R-:W-:Y:S02]  /*1e390*/  SHF.R.U32.HI R21, RZ, 0x3, R20 ;  /* 0x00000003ff157819 */ /* 0x000fe40000011614 */
[----:B------:R-:W2:Y:S02]  /*1e3a0*/  S2R R20, SR_TID.X ;  /* 0x0000000000147919 */ /* 0x000ea40000002100 */
[----:B--2---:R-:W-:-:S05]  /*1e3b0*/  IMAD.SHL.U32 R20, R20, 0x10, RZ ;  /* 0x0000001014147824 */ /* 0x004fca00078e00ff */
[----:B------:R-:W-:-:S05]  /*1e3c0*/  LOP3.LUT R20, R21, 0x70, R20, 0xf8, !PT ;  /* 0x0000007015147812 */ /* 0x000fca00078ef814 */
[----:B------:R-:W-:Y:S02]  /*1e3d0*/  IMAD.IADD R5, R20, 0x1, R35 ;  /* 0x0000000114057824 */ /* 0x000fe400078e0223 */
[----:B------:R0:W5:Y:S02]  /*1e3e0*/  LDL R20, [R1+0x4] ;  /* 0x0000040001147983 */ /* 0x0001640000100800 */
[----:B-1----:R-:W-:-:S04]  /*1e3f0*/  @P0 IMAD.HI.U32 R6, R5, R6, RZ ;  /* 0x0000000605060227 */ /* 0x002fc800078e00ff */
[----:B------:R-:W-:Y:S01]  /*1e400*/  IMAD.MOV.U32 R4, RZ, RZ, R5 ;  /* 0x000000ffff047224 */ /* 0x000fe200078e0005 */
[----:B----4-:R-:W-:Y:S01]  /*1e410*/  @P0 SHF.R.U32.HI R4, RZ, R0, R6 ;  /* 0x00000000ff040219 */ /* 0x010fe20000011606 */
[----:B------:R-:W1:Y:S04]  /*1e420*/  S2R R21, SR_TID.X ;  /* 0x0000000000157919 */ /* 0x000e680000002100 */
        /* <DEDUP_REMOVED lines=13> */
[----:B---3--:R-:W-:Y:S01]  /*1e500*/  IMAD.SHL.U32 R9, R9, 0x8, RZ ;  /* 0x0000000809097824 */ /* 0x008fe200078e00ff */
[C---:B------:R-:W-:Y:S01]  /*1e510*/  LEA R0, P0, R2.reuse, UR4, 0x1 ;  /* 0x0000000402007c11 */ /* 0x040fe2000f8008ff */
[----:B------:R-:W-:Y:S01]  /*1e520*/  ULDC UR4, c[0x0][0x2b8] ;  /* 0x0000ae0000047ab9 */ /* 0x000fe20000000800 */
[----:B------:R-:W-:Y:S02]  /*1e530*/  IADD3 R4, R3, R4, RZ ;  /* 0x0000000403047210 */ /* 0x000fe40007ffe0ff */
[----:B------:R-:W-:Y:S02]  /*1e540*/  LOP3.LUT R9, R9, 0x38, RZ, 0xc0, !PT ;  /* 0x0000003809097812 */ /* 0x000fe400078ec0ff */
[----:B------:R-:W-:Y:S01]  /*1e550*/  LEA.HI.X R4, R2, UR5, R4, 0x1, P0 ;  /* 0x0000000502047c11 */ /* 0x000fe200080f0c04 */
[----:B------:R-:W-:Y:S01]  /*1e560*/  UMOV UR5, 0xffffffff ;  /* 0xffffffff00057882 */ /* 0x000fe20000000000 */
[----:B-1----:R-:W-:-:S02]  /*1e570*/  LOP3.LUT R21, R21, 0x7f, RZ, 0xc0, !PT ;  /* 0x0000007f15157812 */ /* 0x002fc400078ec0ff */
[----:B------:R-:W-:Y:S02]  /*1e580*/  ISETP.GE.AND P1, PT, R9, UR4, PT ;  /* 0x0000000409007c0c */ /* 0x000fe4000bf26270 */
[----:B------:R-:W-:Y:S01]  /*1e590*/  SHF.R.U32.HI R10, RZ, 0x3, R21 ;  /* 0x00000003ff0a7819 */ /* 0x000fe20000011615 */
[----:B0-----:R-:W-:Y:S10]  /*1e5a0*/  BRA.DIV UR5, `(.L_x_3136) ;  /* 0x0000005205cc7947 */ /* 0x001ff4000b800000 */
[----:B------:R-:W0:Y:S01]  /*1e5b0*/  SHFL.IDX PT, R3, R0, RZ, 0x181f ;  /* 0x00181fff00037589 */ /* 0x000e2200000e0000 */
[----:B-----5:R-:W-:Y:S02]  /*1e5c0*/  IMAD R5, R20, R7, RZ ;  /* 0x0000000714057224 */ /* 0x020fe400078e02ff */
[----:B------:R-:W-:Y:S01]  /*1e5d0*/  IMAD.IADD R35, R10, 0x1, R35 ;  /* 0x000000010a237824 */ /* 0x000fe200078e0223 */
[----:B------:R-:W1:Y:S03]  /*1e5e0*/  SHFL.IDX PT, R2, R4, RZ, 0x181f ;  /* 0x00181fff04027589 */ /* 0x000e6600000e0000 */
[C---:B------:R-:W-:Y:S01]  /*1e5f0*/  VIADD R6, R35.reuse, 0x10 ;  /* 0x0000001023067836 */ /* 0x040fe20000000000 */
[----:B------:R-:W-:-:S13]  /*1e600*/  ISETP.GE.AND P0, PT, R35, R5, PT ;  /* 0x000000052300720c */ /* 0x000fda0003f06270 */
        /* <DEDUP_REMOVED lines=60> */
[----:B------:R-:W2:Y:S04]  /*1e9d0*/  SHFL.IDX PT, R4, R4, 0x7, 0x181f ;  /* 0x00f81f0004047f89 */ /* 0x000ea800000e0000 */
[----:B------:R-:W3:Y:S01]  /*1e9e0*/  SHFL.IDX PT, R0, R0, 0x7, 0x181f ;  /* 0x00f81f0000007f89 */ /* 0x000ee200000e0000 */
[----:B0-----:R-:W-:-:S05]  /*1e9f0*/  @!P0 LEA R3, P2, R9, R3, 0x1 ;  /* 0x0000000309038211 */ /* 0x001fca00078408ff */
[----:B-1----:R-:W-:-:S05]  /*1ea00*/  @!P0 IMAD.X R2, RZ, RZ, R2, P2 ;  /* 0x000000ffff028224 */ /* 0x002fca00010e0602 */
[----:B------:R-:W-:-:S04]  /*1ea10*/  @!P0 LOP3.LUT R3, R3, R2, RZ, 0x3c, !PT ;  /* 0x0000000203038212 */ /* 0x000fc800078e3cff */
[----:B------:R-:W-:-:S04]  /*1ea20*/  @!P0 LOP3.LUT R2, R3, R2, RZ, 0x3c, !PT ;  /* 0x0000000203028212 */ /* 0x000fc800078e3cff */
[----:B------:R-:W-:-:S05]  /*1ea30*/  @!P0 LOP3.LUT R3, R3, R2, RZ, 0x3c, !PT ;  /* 0x0000000203038212 */ /* 0x000fca00078e3cff */
[----:B--23--:R0:W-:Y:S02]  /*1ea40*/  @!P0 LDGSTS.E.BYPASS.LTC128B.128 [R8+0x1b400], desc[UR54][R2.64], !P1 ;  /* 0x1b40000002088fae */ /* 0x00c1e4000c901d76 */
.L_x_3302:
[----:B------:R-:W-:-:S05]  /*1ea50*/  VIADD R35, R35, 0x70 ;  /* 0x0000007023237836 */ /* 0x000fca0000000000 */
[----:B------:R-:W-:-:S13]  /*1ea60*/  ISETP.GE.AND P0, PT, R35, R5, PT ;  /* 0x000000052300720c */ /* 0x000fda0003f06270 */
[----:B0-----:R-:W-:-:S05]  /*1ea70*/  @!P0 LEA R2, P2, R9, R0, 0x1 ;  /* 0x0000000009028211 */ /* 0x001fca00078408ff */
[----:B------:R-:W-:-:S05]  /*1ea80*/  @!P0 IMAD.X R3, RZ, RZ, R4, P2 ;  /* 0x000000ffff038224 */ /* 0x000fca00010e0604 */
[----:B------:R-:W-:Y:S01]  /*1ea90*/  @!PT LDS RZ, [RZ] ;  /* 0x00000000fffff984 */ /* 0x000fe20000000800 */
[----:B------:R-:W-:Y:S01]  /*1eaa0*/  @!PT LDS RZ, [RZ] ;  /* 0x00000000fffff984 */ /* 0x000fe20000000800 */
[----:B------:R-:W-:Y:S01]  /*1eab0*/  @!PT LDS RZ, [RZ] ;  /* 0x00000000fffff984 */ /* 0x000fe20000000800 */
[----:B------:R0:W-:Y:S01]  /*1eac0*/  @!P0 LDGSTS.E.BYPASS.LTC128B.128 [R8+0x1bc00], desc[UR54][R2.64], !P1 ;  /* 0x1bc0000002088fae */ /* 0x0001e2000c901d76 */
[----:B------:R-:W-:Y:S01]  /*1ead0*/  PLOP3.LUT P0, PT, PT, PT, PT, 0x80, 0x0 ;  /* 0x000000000000781c */ /* 0x000fe20003f0f070 */
[----:B------:R-:W-:-:S12]  /*1eae0*/  NOP ;  /* 0x0000000000007918 */ /* 0x000fd80000000000 */
.L_x_3137:
        /* <DEDUP_REMOVED lines=18> */
.L_x_3303:
[----:B------:R-:W-:Y:S05]  /*1ec10*/  BSYNC B0 ;  /* 0x0000000000007941 */ /* 0x000fea0003800000 */
.L_x_3138:
[----:B------:R-:W-:-:S05]  /*1ec20*/  IMAD.U32 R2, RZ, RZ, UR38 ;  /* 0x00000026ff027e24 */ /* 0x000fca000f8e00ff */
[----:B------:R-:W-:-:S13]  /*1ec30*/  ISETP.NE.AND P0, PT, R2, 0x3, PT ;  /* 0x000000030200780c */ /* 0x000fda0003f05270 */
[----:B------:R-:W-:Y:S05]  /*1ec40*/  @!P0 BRA `(.L_x_3140) ;  /* 0x0000000000048947 */ /* 0x000fea0003800000 */
[----:B------:R-:W-:Y:S01]  /*1ec50*/  BPT.TRAP 0x1 ;  /* 0x000000040000795c */ /* 0x000fe20000300000 */
.L_x_3140:
[----:B0-----:R-:W-:Y:S01]  /*1ec60*/  SHF.L.U32 R0, R26, 0x1f, RZ ;  /* 0x0000001f1a007819 */ /* 0x001fe200000006ff */
[----:B------:R-:W-:Y:S03]  /*1ec70*/  BSSY B0, `(.L_x_3141) ;  /* 0x0000003000007945 */ /* 0x000fe60003800000 */
[----:B------:R-:W0:Y:S02]  /*1ec80*/  SYNCS.PHASECHK.TRANS64.TRYWAIT P0, [R17+URZ+0x22860], R0 ;  /* 0x02286000110075a7 */ /* 0x000e24000800017f */
[----:B0-----:R-:W-:Y:S05]  /*1ec90*/  @!P0 BRA `(.L_x_3142) ;  /* 0x0000005400c88947 */ /* 0x001fea0003800000 */
.L_x_3304:
[----:B------:R-:W-:Y:S05]  /*1eca0*/  BSYNC B0 ;  /* 0x0000000000007941 */ /* 0x000fea0003800000 */
.L_x_3141:
[----:B------:R-:W0:Y:S01]  /*1ecb0*/  LDL.LU R3, [R1+0x28] ;  /* 0x0000280001037983 */ /* 0x000e220000300800 */
[----:B------:R-:W-:-:S03]  /*1ecc0*/  ULDC.64 UR4, c[0x0][0x328] ;  /* 0x0000ca0000047ab9 */ /* 0x000fc60000000a00 */
[----:B------:R-:W2:Y:S04]  /*1ecd0*/  LDL.LU R2, [R1] ;  /* 0x0000000001027983 */ /* 0x000ea80000300800 */
[----:B------:R-:W3:Y:S01]  /*1ece0*/  LDL.LU R4, [R1+0x2c] ;  /* 0x00002c0001047983 */ /* 0x000ee20000300800 */
[----:B0-----:R-:W-:-:S04]  /*1ecf0*/  IMAD R0, R3, UR4, RZ ;  /* 0x0000000403007c24 */ /* 0x001fc8000f8e02ff */
[C---:B--2---:R-:W-:Y:S02]  /*1ed00*/  IMAD R5, R2.reuse, UR5, R0 ;  /* 0x0000000502057c24 */ /* 0x044fe4000f8e0200 */
[----:B------:R-:W-:Y:S01]  /*1ed10*/  IMAD.WIDE.U32 R2, R2, UR4, RZ ;  /* 0x0000000402027c25 */ /* 0x000fe2000f8e00ff */
        /* <DEDUP_REMOVED lines=18> */
[----:B------:R-:W-:Y:S01]  /*1ee40*/  LOP3.LUT R7, R36, 0x1, RZ, 0xc0, !PT ;  /* 0x0000000124077812 */ /* 0x000fe200078ec0ff */
[----:B------:R-:W-:Y:S01]  /*1ee50*/  IMAD R4, R4, 0x2, R23 ;  /* 0x0000000204047824 */ /* 0x000fe200078e0217 */
[C---:B------:R-:W-:Y:S01]  /*1ee60*/  LOP3.LUT P2, RZ, R36.reuse, 0x2, RZ, 0xc0, !PT ;  /* 0x0000000224ff7812 */ /* 0x040fe2000784c0ff */
[----:B------:R-:W1:Y:S01]  /*1ee70*/  SHFL.IDX PT, R14, R5, RZ, 0x181f ;  /* 0x00181fff050e7589 */ /* 0x000e6200000e0000 */
[----:B------:R-:W-:Y:S02]  /*1ee80*/  ISETP.NE.U32.AND P3, PT, R7, 0x1, PT ;  /* 0x000000010700780c */ /* 0x000fe40003f65070 */
[----:B------:R-:W-:Y:S01]  /*1ee90*/  LOP3.LUT P1, RZ, R36, 0x4, RZ, 0xc0, !PT ;  /* 0x0000000424ff7812 */ /* 0x000fe2000782c0ff */
[----:B------:R-:W2:Y:S03]  /*1eea0*/  SHFL.IDX PT, R3, R6, RZ, 0x181f ;  /* 0x00181fff06037589 */ /* 0x000ea600000e0000 */
[----:B------:R-:W-:-:S02]  /*1eeb0*/  ISETP.LT.OR P4, PT, R33, 0x1, !P1 ;  /* 0x000000012100780c */ /* 0x000fc40004f81670 */
[----:B0-----:R-:W-:-:S04]  /*1eec0*/  SHF.L.U32 R2, R2, 0x3, RZ ;  /* 0x0000000302027819 */ /* 0x001fc800000006ff */
        /* <DEDUP_REMOVED lines=62> */
.L_x_3318:
        /* <DEDUP_REMOVED lines=15> */
.L_x_3144:
        /* <DEDUP_REMOVED lines=11> */
.L_x_3145:
[----:B------:R-:W2:Y:S01]  /*1f450*/  LDL.LU R2, [R1+0x20] ;  /* 0x0000200001027983 */ /* 0x000ea20000300800 */
[----:B------:R0:W-:Y:S01]  /*1f460*/  SYNCS.ARRIVE.TRANS64.A1T0 RZ, [R17+URZ+0x22850], RZ ;  /* 0x022850ff11ff79a7 */ /* 0x0001e2000810003f */
[----:B------:R-:W-:Y:S01]  /*1f470*/  BSSY B0, `(.L_x_3146) ;  /* 0x00000e0000007945 */ /* 0x000fe20003800000 */
[----:B--2---:R-:W-:-:S05]  /*1f480*/  VIADD R10, R2, 0xfffffffe ;  /* 0xfffffffe020a7836 */ /* 0x004fca0000000000 */
[----:B------:R-:W-:-:S13]  /*1f490*/  ISETP.GE.AND P0, PT, R10, R32, PT ;  /* 0x000000200a00720c */ /* 0x000fda0003f06270 */
[----:B0-----:R-:W-:Y:S05]  /*1f4a0*/  @!P0 BRA `(.L_x_3147) ;  /* 0x0000000c00708947 */ /* 0x001fea0003800000 */
.L_x_3160:
[----:B0-----:R-:W0:Y:S01]  /*1f4b0*/  S2R R2, SR_TID.X ;  /* 0x0000000000027919 */ /* 0x001e220000002100 */
[----:B------:R-:W1:Y:S01]  /*1f4c0*/  LDC R6, c[0x0][0x430] ;  /* 0x00010c00ff067b82 */ /* 0x000e620000000800 */
[----:B------:R-:W-:Y:S01]  /*1f4d0*/  IMAD R7, R10, 0x60, R31 ;  /* 0x000000600a077824 */ /* 0x000fe200078e021f */
[----:B--23--:R-:W2:Y:S01]  /*1f4e0*/  S2R R4, SR_TID.X ;  /* 0x0000000000047919 */ /* 0x00cea20000002100 */
[----:B------:R-:W-:Y:S02]  /*1f4f0*/  IMAD.U32 R12, RZ, RZ, UR38 ;  /* 0x00000026ff0c7e24 */ /* 0x000fe4000f8e00ff */
[----:B------:R-:W-:Y:S01]  /*1f500*/  VIADD R25, R25, 0x1 ;  /* 0x0000000119197836 */ /* 0x000fe20000000000 */
[----:B-1----:R-:W-:Y:S02]  /*1f510*/  ISETP.NE.AND P0, PT, R6, 0x1, PT ;  /* 0x000000010600780c */ /* 0x002fe40003f05270 */
[----:B0-----:R-:W-:Y:S01]  /*1f520*/  LOP3.LUT R2, R2, 0x7f, RZ, 0xc0, !PT ;  /* 0x0000007f02027812 */ /* 0x001fe200078ec0ff */
[----:B--2---:R-:W-:-:S03]  /*1f530*/  IMAD.SHL.U32 R4, R4, 0x10, RZ ;  /* 0x0000001004047824 */ /* 0x004fc600078e00ff */
[----:B------:R-:W-:-:S07]  /*1f540*/  SHF.R.U32.HI R2, RZ, 0x3, R2 ;  /* 0x00000003ff027819 */ /* 0x000fce0000011602 */
[----:B------:R-:W0:Y:S01]  /*1f550*/  @P0 LDC R3, c[0x0][0x438] ;  /* 0x00010e00ff030b82 */ /* 0x000e220000000800 */
[----:B------:R-:W-:-:S04]  /*1f560*/  LOP3.LUT R4, R2, 0x70, R4, 0xf8, !PT ;  /* 0x0000007002047812 */ /* 0x000fc800078ef804 */
[----:B------:R-:W-:-:S03]  /*1f570*/  ISETP.GT.U32.AND P1, PT, R4, 0x5f, PT ;  /* 0x0000005f0400780c */ /* 0x000fc60003f24070 */
[----:B------:R-:W1:Y:S01]  /*1f580*/  @P0 LDC R2, c[0x0][0x434] ;  /* 0x00010d00ff020b82 */ /* 0x000e620000000800 */
[----:B------:R-:W-:-:S05]  /*1f590*/  IADD3 R7, R4, R7, RZ ;  /* 0x0000000704077210 */ /* 0x000fca0007ffe0ff */
[----:B------:R-:W-:-:S04]  /*1f5a0*/  IMAD.MOV.U32 R11, RZ, RZ, R7 ;  /* 0x000000ffff0b7224 */ /* 0x000fc800078e0007 */
[----:B------:R-:W2:Y:S08]  /*1f5b0*/  @!P1 LDC.64 R4, c[0x0][0x428] ;  /* 0x00010a00ff049b82 */ /* 0x000eb00000000a00 */
[----:B------:R-:W3:Y:S01]  /*1f5c0*/  @!P1 LDC.64 R8, c[0x0][0x418] ;  /* 0x00010600ff089b82 */ /* 0x000ee20000000a00 */
[----:B-1----:R-:W-:-:S05]  /*1f5d0*/  @P0 IMAD.HI.U32 R2, R7, R2, RZ ;  /* 0x0000000207020227 */ /* 0x002fca00078e00ff */
[----:B0-----:R-:W-:-:S04]  /*1f5e0*/  @P0 SHF.R.U32.HI R11, RZ, R3, R2 ;  /* 0x00000003ff0b0219 */ /* 0x001fc80000011602 */
[--C-:B------:R-:W-:Y:S01]  /*1f5f0*/  @!P1 SHF.R.S32.HI R3, RZ, 0x1f, R11.reuse ;  /* 0x0000001fff039819 */ /* 0x100fe2000001140b */
[----:B------:R-:W-:-:S04]  /*1f600*/  @!P1 IMAD.MOV.U32 R2, RZ, RZ, R11 ;  /* 0x000000ffff029224 */ /* 0x000fc800078e000b */
[----:B--2---:R-:W-:-:S04]  /*1f610*/  @!P1 IMAD.WIDE.U32 R2, R29, R4, R2 ;  /* 0x000000041d029225 */ /* 0x004fc800078e0002 */
[----:B------:R-:W-:Y:S01]  /*1f620*/  @!P1 IMAD R4, R34, R4, RZ ;  /* 0x0000000422049224 */ /* 0x000fe200078e02ff */
[----:B---3--:R-:W-:-:S03]  /*1f630*/  @!P1 LEA R8, P0, R2, R8, 0x2 ;  /* 0x0000000802089211 */ /* 0x008fc600078010ff */
[----:B------:R-:W-:-:S04]  /*1f640*/  @!P1 IMAD R5, R29, R5, R4 ;  /* 0x000000051d059224 */ /* 0x000fc800078e0204 */
[----:B------:R-:W-:Y:S02]  /*1f650*/  @!P1 IMAD.IADD R3, R5, 0x1, R3 ;  /* 0x0000000105039824 */ /* 0x000fe400078e0203 */
[----:B------:R-:W-:-:S03]  /*1f660*/  IMAD.MOV.U32 R5, RZ, RZ, RZ ;  /* 0x000000ffff057224 */ /* 0x000fc600078e00ff */
[----:B------:R-:W-:Y:S01]  /*1f670*/  @!P1 LEA.HI.X R9, R2, R9, R3, 0x2, P0 ;  /* 0x0000000902099211 */ /* 0x000fe200000f1403 */
[----:B------:R-:W-:Y:S01]  /*1f680*/  IMAD.MOV R2, RZ, RZ, -R11 ;  /* 0x000000ffff027224 */ /* 0x000fe200078e0a0b */
[----:B------:R-:W-:-:S03]  /*1f690*/  ISETP.NE.AND P0, PT, R25, 0x2, PT ;  /* 0x000000021900780c */ /* 0x000fc60003f05270 */
[----:B------:R0:W5:Y:S01]  /*1f6a0*/  @!P1 LDG.E R5, desc[UR54][R8.64] ;  /* 0x0000003608059981 */ /* 0x000162000c1e1900 */
[----:B------:R-:W-:Y:S01]  /*1f6b0*/  ISETP.NE.AND P1, PT, R12, 0x3, PT ;  /* 0x000000030c00780c */ /* 0x000fe20003f25270 */
[----:B------:R-:W-:Y:S05]  /*1f6c0*/  YIELD ;  /* 0x0000000000007946 */ /* 0x000fea0003800000 */
[----:B------:R-:W-:Y:S01]  /*1f6d0*/  SEL R3, RZ, 0x1, P0 ;  /* 0x00000001ff037807 */ /* 0x000fe20000000000 */
[----:B------:R-:W-:Y:S01]  /*1f6e0*/  IMAD R6, R6, R2, R7 ;  /* 0x0000000206067224 */ /* 0x000fe200078e0207 */
[----:B------:R-:W-:Y:S02]  /*1f6f0*/  SEL R25, R25, RZ, P0 ;  /* 0x000000ff19197207 */ /* 0x000fe40000000000 */
[----:B------:R-:W-:Y:S01]  /*1f700*/  LOP3.LUT R26, R26, R3, RZ, 0x3c, !PT ;  /* 0x000000031a1a7212 */ /* 0x000fe200078e3cff */
[----:B------:R-:W-:-:S02]  /*1f710*/  IMAD.MOV.U32 R3, RZ, RZ, R10 ;  /* 0x000000ffff037224 */ /* 0x000fc400078e000a */
[----:B------:R-:W-:-:S03]  /*1f720*/  VIADD R10, R10, 0xffffffff ;  /* 0xffffffff0a0a7836 */ /* 0x000fc60000000000 */
[----:B------:R-:W-:Y:S01]  /*1f730*/  ISETP.GT.AND P2, PT, R3, R32, PT ;  /* 0x000000200300720c */ /* 0x000fe20003f44270 */
[----:B0-----:R-:W-:-:S12]  /*1f740*/  @!P1 BRA `(.L_x_3148) ;  /* 0x0000000000049947 */ /* 0x001fd80003800000 */
[----:B------:R-:W-:Y:S01]  /*1f750*/  BPT.TRAP 0x1 ;  /* 0x000000040000795c */ /* 0x000fe20000300000 */
.L_x_3148:
[----:B------:R-:W-:Y:S01]  /*1f760*/  IMAD R4, R25, 0x8, R23 ;  /* 0x0000000819047824 */ /* 0x000fe200078e0217 */
[----:B------:R-:W-:Y:S01]  /*1f770*/  SHF.L.U32 R21, R26, 0x1f, RZ ;  /* 0x0000001f1a157819 */ /* 0x000fe200000006ff */
[----:B------:R-:W-:Y:S01]  /*1f780*/  BSSY B1, `(.L_x_3149) ;  /* 0x0000004000017945 */ /* 0x000fe20003800000 */
[----:B------:R-:W-:Y:S02]  /*1f790*/  SHF.R.S32.HI R17, RZ, 0x1f, R6 ;  /* 0x0000001fff117819 */ /* 0x000fe40000011406 */
[----:B------:R-:W0:Y:S02]  /*1f7a0*/  SYNCS.PHASECHK.TRANS64.TRYWAIT P0, [R4+URZ+0x22840], R21 ;  /* 0x02284015040075a7 */ /* 0x000e24000800017f */
[----:B0-----:R-:W-:Y:S05]  /*1f7b0*/  @!P0 BRA `(.L_x_3150) ;  /* 0x00000054005c8947 */ /* 0x001fea0003800000 */
.L_x_3319:
[----:B------:R-:W-:Y:S05]  /*1f7c0*/  BSYNC B1 ;  /* 0x0000000000017941 */ /* 0x000fea0003800000 */
.L_x_3149:
        /* <DEDUP_REMOVED lines=11> */
[----:B------:R-:W-:-:S04]  /*1f880*/  ULDC.64 UR4, c[0x0][0x308] ;  /* 0x0000c20000047ab9 */ /* 0x000fc80000000a00 */
[----:B------:R-:W-:Y:S01]  /*1f890*/  IADD3 R3, R3, R7, RZ ;  /* 0x0000000703037210 */ /* 0x000fe20007ffe0ff */
[----:B------:R-:W-:-:S04]  /*1f8a0*/  IMAD R7, R28, UR4, RZ ;  /* 0x000000041c077c24 */ /* 0x000fc8000f8e02ff */
[C---:B------:R-:W-:Y:S02]  /*1f8b0*/  IMAD R7, R18.reuse, UR5, R7 ;  /* 0x0000000512077c24 */ /* 0x040fe4000f8e0207 */
[----:B------:R-:W-:Y:S01]  /*1f8c0*/  IMAD.WIDE.U32 R2, R18, UR4, R2 ;  /* 0x0000000412027c25 */ /* 0x000fe2000f8e0002 */
[----:B------:R-:W-:-:S03]  /*1f8d0*/  ULDC.64 UR4, c[0x0][0x2e8] ;  /* 0x0000ba0000047ab9 */ /* 0x000fc60000000a00 */
[----:B------:R-:W-:Y:S01]  /*1f8e0*/  IMAD.IADD R7, R7, 0x1, R3 ;  /* 0x0000000107077824 */ /* 0x000fe200078e0203 */
[----:B------:R-:W-:Y:S01]  /*1f8f0*/  LEA R8, P0, R2, UR4, 0x1 ;  /* 0x0000000402087c11 */ /* 0x000fe2000f8008ff */
[----:B------:R-:W-:-:S03]  /*1f900*/  UMOV UR4, 0xffffffff ;  /* 0xffffffff00047882 */ /* 0x000fc60000000000 */
[----:B------:R-:W-:Y:S01]  /*1f910*/  LEA.HI.X R9, R2, UR5, R7, 0x1, P0 ;  /* 0x0000000502097c11 */ /* 0x000fe200080f0c07 */
[----:B------:R-:W-:Y:S01]  /*1f920*/  IMAD R7, R25, 0x1800, R30 ;  /* 0x0000180019077824 */ /* 0x000fe200078e021e */
[----:B------:R-:W-:Y:S07]  /*1f930*/  BRA.DIV UR4, `(.L_x_3151) ;  /* 0x0000005604107947 */ /* 0x000fee000b800000 */
        /* <DEDUP_REMOVED lines=29> */
.L_x_3333:
        /* <DEDUP_REMOVED lines=8> */
.L_x_3152:
        /* <DEDUP_REMOVED lines=11> */
.L_x_3153:
[----:B------:R2:W-:Y:S01]  /*1fc40*/  SYNCS.ARRIVE.TRANS64.A1T0 RZ, [R4+URZ+0x22830], RZ ;  /* 0x022830ff04ff79a7 */ /* 0x0005e2000810003f */
[----:B------:R-:W-:Y:S05]  /*1fc50*/  @!P3 BRA `(.L_x_3154) ;  /* 0x000000000004b947 */ /* 0x000fea0003800000 */
[----:B------:R-:W-:Y:S01]  /*1fc60*/  BPT.TRAP 0x1 ;  /* 0x000000040000795c */ /* 0x000fe20000300000 */
.L_x_3154:
[----:B------:R-:W3:Y:S01]  /*1fc70*/  SYNCS.PHASECHK.TRANS64.TRYWAIT P0, [R4+URZ+0x22860], R21 ;  /* 0x02286015040075a7 */ /* 0x000ee2000800017f */
[----:B------:R-:W-:Y:S04]  /*1fc80*/  BSSY B1, `(.L_x_3155) ;  /* 0x0000002000017945 */ /* 0x000fe80003800000 */
[----:B---3--:R-:W-:Y:S05]  /*1fc90*/  @!P0 BRA `(.L_x_3156) ;  /* 0x0000005400dc8947 */ /* 0x008fea0003800000 */
.L_x_3334:
[----:B------:R-:W-:Y:S05]  /*1fca0*/  BSYNC B1 ;  /* 0x0000000000017941 */ /* 0x000fea0003800000 */
.L_x_3155:
        /* <DEDUP_REMOVED lines=21> */
[----:B------:R-:W-:Y:S01]  /*1fe00*/  IADD3 R7, R5, R3, RZ ;  /* 0x0000000305077210 */ /* 0x000fe20007ffe0ff */
[----:B------:R-:W-:-:S03]  /*1fe10*/  IMAD R5, R25, 0x6000, R30 ;  /* 0x0000600019057824 */ /* 0x000fc600078e021e */
[----:B------:R-:W-:Y:S01]  /*1fe20*/  LEA.HI.X R7, R2, UR5, R7, 0x1, P0 ;  /* 0x0000000502077c11 */ /* 0x000fe200080f0c07 */
[----:B------:R-:W-:Y:S06]  /*1fe30*/  BRA.DIV UR4, `(.L_x_3157) ;  /* 0x0000005604887947 */ /* 0x000fec000b800000 */
        /* <DEDUP_REMOVED lines=43> */
.L_x_3348:
        /* <DEDUP_REMOVED lines=11> */
.L_x_3158:
        /* <DEDUP_REMOVED lines=11> */
.L_x_3159:
[----:B------:R0:W-:Y:S01]  /*20250*/  SYNCS.ARRIVE.TRANS64.A1T0 RZ, [R4+URZ+0x22850], RZ ;  /* 0x022850ff04ff79a7 */ /* 0x0001e2000810003f */
[----:B------:R-:W-:Y:S05]  /*20260*/  @P2 BRA `(.L_x_3160) ;  /* 0xfffffff000902947 */ /* 0x000fea000383ffff */
.L_x_3147:
[----:B------:R-:W-:Y:S05]  /*20270*/  BSYNC B0 ;  /* 0x0000000000007941 */ /* 0x000fea0003800000 */
.L_x_3146:
[----:B------:R-:W1:Y:S01]  /*20280*/  S2R R2, SR_TID.X ;  /* 0x0000000000027919 */ /* 0x000e620000002100 */
[----:B------:R-:W-:Y:S01]  /*20290*/  VIADD R25, R25, 0x1 ;  /* 0x0000000119197836 */ /* 0x000fe20000000000 */
[----:B------:R-:W-:Y:S04]  /*202a0*/  BSSY B0, `(.L_x_3161) ;  /* 0x0000012000007945 */ /* 0x000fe80003800000 */
[----:B------:R-:W-:-:S04]  /*202b0*/  ISETP.NE.AND P0, PT, R25, 0x2, PT ;  /* 0x000000021900780c */ /* 0x000fc80003f05270 */
[----:B------:R-:W-:Y:S02]  /*202c0*/  SEL R5, RZ, 0x1, P0 ;  /* 0x00000001ff057807 */ /* 0x000fe40000000000 */
        /* <DEDUP_REMOVED lines=15> */
.L_x_3162:
[----:B------:R-:W-:Y:S05]  /*203c0*/  BSYNC B0 ;  /* 0x0000000000007941 */ /* 0x000fea0003800000 */
.L_x_3161:
[----:B------:R-:W-:Y:S02]  /*203d0*/  LOP3.LUT R26, R26, R5, RZ, 0x3c, !PT ;  /* 0x000000051a1a7212 */ /* 0x000fe400078e3cff */
[----:B------:R-:W-:-:S07]  /*203e0*/  SEL R25, R25, RZ, P0 ;  /* 0x000000ff19197207 */ /* 0x000fce0000000000 */
.L_x_3121:
[----:B------:R-:W-:Y:S05]  /*203f0*/  BSYNC B7 ;  /* 0x0000000000077941 */ /* 0x000fea0003800000 */
.L_x_3119:
[----:B------:R-:W-:-:S13]  /*20400*/  LOP3.LUT P0, RZ, R22, 0x80, RZ, 0xc0, !PT ;  /* 0x0000008016ff7812 */ /* 0x000fda000780c0ff */
[----:B------:R-:W-:Y:S05]  /*20410*/  @!P0 BRA `(.L_x_3163) ;  /* 0x0000000000248947 */ /* 0x000fea0003800000 */
[----:B------:R-:W-:Y:S05]  /*20420*/  WARPSYNC.ALL ;  /* 0x0000000000007948 */ /* 0x000fea0003800000 */
[----:B------:R-:W1:Y:S08]  /*20430*/  S2UR UR5, SR_CgaCtaId ;  /* 0x00000000000579c3 */ /* 0x000e700000008800 */
[----:B------:R-:W-:Y:S06]  /*20440*/  BAR.SYNC.DEFER_BLOCKING 0x5, 0x180 ;  /* 0x0146000000007b1d */ /* 0x000fec0000010000 */
[----:B------:R-:W-:-:S02]  /*20450*/  UMOV UR4, 0x400 ;  /* 0x0000040000047882 */ /* 0x000fc40000000000 */
[----:B-1----:R-:W-:-:S06]  /*20460*/  ULEA UR4, UR5, UR4, 0x18 ;  /* 0x0000000405047291 */ /* 0x002fcc000f8ec03f */
[----:B------:R-:W-:-:S05]  /*20470*/  IMAD.U32 R23, RZ, RZ, UR4 ;  /* 0x00000004ff177e24 */ /* 0x000fca000f8e00ff */
[----:B------:R1:W4:Y:S01]  /*20480*/  LDS.128 R16, [R23+0x228d0] ;  /* 0x0228d00017107984 */ /* 0x0003220000000c00 */
[----:B------:R-:W-:Y:S06]  /*20490*/  BAR.ARV 0x4, 0x180 ;  /* 0x0106000000007b1d */ /* 0x000fec0000002000 */
[----:B------:R-:W-:Y:S05]  /*204a0*/  BRA `(.L_x_3164) ;  /* 0x0000000800cc7947 */ /* 0x000fea0003800000 */
.L_x_3163:
        /* <DEDUP_REMOVED lines=8> */
[----:B------:R-:W1:Y:S02]  /*20530*/  @!P1 LDC.64 R2, c[0x0][0xc80] ;  /* 0x00032000ff029b82 */ /* 0x000e640000000a00 */
[----:B-1----:R-:W-:-:S06]  /*20540*/  @!P1 IMAD.WIDE R2, R5, 0x4, R2 ;  /* 0x0000000405029825 */ /* 0x002fcc00078e0202 */
[----:B------:R-:W4:Y:S01]  /*20550*/  @!P1 LDG.E R2, desc[UR54][R2.64] ;  /* 0x0000003602029981 */ /* 0x000f22000c1e1900 */
[----:B------:R-:W-:Y:S02]  /*20560*/  MOV R5, RZ ;  /* 0x000000ff00057202 */ /* 0x000fe40000000f00 */
[C---:B------:R-:W-:Y:S01]  /*20570*/  ISETP.GE.U32.AND P2, PT, R8.reuse, 0x2, PT ;  /* 0x000000020800780c */ /* 0x040fe20003f46070 */
[----:B------:R-:W-:Y:S01]  /*20580*/  SHFL.IDX PT, R0, R16, RZ, 0x1f ;  /* 0x00001fff10007589 */ /* 0x000fe200000e0000 */
[C---:B------:R-:W-:Y:S02]  /*20590*/  ISETP.GE.U32.AND P3, PT, R8.reuse, 0x4, PT ;  /* 0x000000040800780c */ /* 0x040fe40003f66070 */
[C---:B------:R-:W-:Y:S01]  /*205a0*/  ISETP.GE.U32.AND P4, PT, R8.reuse, 0x8, PT ;  /* 0x000000080800780c */ /* 0x040fe20003f86070 */
[----:B0-23--:R-:W-:Y:S01]  /*205b0*/  SHFL.IDX PT, R4, R16, 0x1, 0x1f ;  /* 0x00201f0010047f89 */ /* 0x00dfe200000e0000 */
[C---:B------:R-:W-:Y:S01]  /*205c0*/  ISETP.GE.U32.AND P5, PT, R8.reuse, 0x10, PT ;  /* 0x000000100800780c */ /* 0x040fe20003fa6070 */
        /* <DEDUP_REMOVED lines=18> */
.L_x_3358:
[----:B------:R-:W-:Y:S02]  /*206f0*/  ULDC UR4, c[0x0][0xc38] ;  /* 0x00030e0000047ab9 */ /* 0x000fe40000000800 */
[----:B------:R-:W-:-:S04]  /*20700*/  IMAD.U32 R7, RZ, RZ, UR4 ;  /* 0x00000004ff077e24 */ /* 0x000fc8000f8e00ff */
[----:B-1----:R-:W-:-:S04]  /*20710*/  IMAD R14, R14, R7, RZ ;  /* 0x000000070e0e7224 */ /* 0x002fc800078e02ff */
[----:B------:R-:W-:-:S05]  /*20720*/  IMAD.IADD R9, R4, 0x1, R14 ;  /* 0x0000000104097824 */ /* 0x000fca00078e020e */
[----:B------:R-:W-:-:S13]  /*20730*/  ISETP.GT.AND P6, PT, R9, R0, PT ;  /* 0x000000000900720c */ /* 0x000fda0003fc4270 */
[----:B------:R-:W-:Y:S05]  /*20740*/  @P6 BRA `(.L_x_3166) ;  /* 0x00000000009c6947 */ /* 0x000fea0003800000 */
.L_x_3171:
[----:B0-----:R-:W0:Y:S01]  /*20750*/  LDC R2, c[0x0][0xc3c] ;  /* 0x00030f00ff027b82 */ /* 0x001e220000000800 */
[----:B------:R-:W-:-:S05]  /*20760*/  VIADD R19, R19, 0x1f ;  /* 0x0000001f13137836 */ /* 0x000fca0000000000 */
        /* <DEDUP_REMOVED lines=12> */
.L_x_3169:
[----:B------:R-:W-:Y:S05]  /*20830*/  BSYNC B0 ;  /* 0x0000000000007941 */ /* 0x000fea0003800000 */
.L_x_3168:
[----:B------:R-:W-:-:S03]  /*20840*/  UMOV UR4, 0xffffffff ;  /* 0xffffffff00047882 */ /* 0x000fc60000000000 */
[----:B------:R-:W-:Y:S05]  /*20850*/  BRA.DIV UR4, `(.L_x_3170) ;  /* 0x0000005604ec7947 */ /* 0x000fea000b800000 */
[----:B-----5:R-:W1:Y:S02]  /*20860*/  SHFL.UP PT, R14, R5, 0x1, RZ ;  /* 0x04200000050e7989 */ /* 0x020e6400000e00ff */
[----:B-1----:R-:W-:-:S04]  /*20870*/  SEL R14, R14, RZ, P1 ;  /* 0x000000ff0e0e7207 */ /* 0x002fc80000800000 */
        /* <DEDUP_REMOVED lines=14> */
.L_x_3366:
[----:B------:R-:W-:Y:S02]  /*20960*/  ULDC UR4, c[0x0][0xc38] ;  /* 0x00030e0000047ab9 */ /* 0x000fe40000000800 */
[----:B------:R-:W-:-:S04]  /*20970*/  IMAD.U32 R7, RZ, RZ, UR4 ;  /* 0x00000004ff077e24 */ /* 0x000fc8000f8e00ff */
[----:B-1----:R-:W-:-:S04]  /*20980*/  IMAD R14, R14, R7, RZ ;  /* 0x000000070e0e7224 */ /* 0x002fc800078e02ff */
[----:B------:R-:W-:-:S05]  /*20990*/  IMAD.IADD R9, R14, 0x1, R9 ;  /* 0x000000010e097824 */ /* 0x000fca00078e0209 */
[----:B------:R-:W-:-:S13]  /*209a0*/  ISETP.GT.AND P6, PT, R9, R0, PT ;  /* 0x000000000900720c */ /* 0x000fda0003fc4270 */
[----:B------:R-:W-:Y:S05]  /*209b0*/  @!P6 BRA `(.L_x_3171) ;  /* 0xfffffffc0064e947 */ /* 0x000fea000383ffff */
.L_x_3166:
        /* <DEDUP_REMOVED lines=8> */
.L_x_3370:
[----:B------:R-:W-:Y:S01]  /*20a40*/  ISETP.NE.AND P0, PT, R3, RZ, PT ;  /* 0x000000ff0300720c */ /* 0x000fe20003f05270 */
[----:B------:R-:W-:-:S12]  /*20a50*/  IMAD.MOV.U32 R14, RZ, RZ, RZ ;  /* 0x000000ffff0e7224 */ /* 0x000fd800078e00ff */
[----:B------:R-:W-:Y:S05]  /*20a60*/  @!P0 BRA `(.L_x_3173) ;  /* 0x0000000000108947 */ /* 0x000fea0003800000 */
[----:B------:R-:W-:Y:S01]  /*20a70*/  UMOV UR4, 0xffffffff ;  /* 0xffffffff00047882 */ /* 0x000fe20000000000 */
[----:B------:R-:W-:Y:S02]  /*20a80*/  VIADD R12, R4, 0xffffffff ;  /* 0xffffffff040c7836 */ /* 0x000fe40000000000 */
[----:B------:R-:W-:Y:S05]  /*20a90*/  BRA.DIV UR4, `(.L_x_3174) ;  /* 0x0000005a04607947 */ /* 0x000fea000b800000 */
[----:B------:R3:W4:Y:S02]  /*20aa0*/  SHFL.IDX PT, R14, R2, R12, 0x1f ;  /* 0x00001f0c020e7589 */ /* 0x00072400000e0000 */
.L_x_3173:
[----:B0--3--:R-:W0:Y:S01]  /*20ab0*/  LDC.64 R2, c[0x0][0xc90] ;  /* 0x00032400ff027b82 */ /* 0x009e220000000a00 */
[----:B------:R-:W-:-:S04]  /*20ac0*/  IMAD.IADD R19, R4, 0x1, R19 ;  /* 0x0000000104137824 */ /* 0x000fc800078e0213 */
[----:B0-----:R-:W-:-:S05]  /*20ad0*/  IMAD.WIDE R2, R19, 0x4, R2 ;  /* 0x0000000413027825 */ /* 0x001fca00078e0202 */
[----:B------:R0:W1:Y:S01]  /*20ae0*/  LDG.E R6, desc[UR54][R2.64] ;  /* 0x0000003602067981 */ /* 0x000062000c1e1900 */
[----:B----4-:R-:W-:Y:S02]  /*20af0*/  IMAD R16, R14, R7, R16 ;  /* 0x000000070e107224 */ /* 0x010fe400078e0210 */
[----:B0-----:R-:W-:Y:S02]  /*20b00*/  IMAD.MOV.U32 R2, RZ, RZ, RZ ;  /* 0x000000ffff027224 */ /* 0x001fe400078e00ff */
[----:B-12---:R-:W-:-:S05]  /*20b10*/  IMAD R4, R5, R6, RZ ;  /* 0x0000000605047224 */ /* 0x006fca00078e02ff */
[----:B------:R-:W-:-:S04]  /*20b20*/  IABS R8, R4 ;  /* 0x0000000400087213 */ /* 0x000fc80000000000 */
[----:B------:R-:W0:Y:S08]  /*20b30*/  I2F.RP R10, R8 ;  /* 0x00000008000a7306 */ /* 0x000e300000209400 */
[----:B0-----:R-:W0:Y:S02]  /*20b40*/  MUFU.RCP R10, R10 ;  /* 0x0000000a000a7308 */ /* 0x001e240000001000 */
[----:B0-----:R-:W-:-:S06]  /*20b50*/  IADD3 R11, R10, 0xffffffe, RZ ;  /* 0x0ffffffe0a0b7810 */ /* 0x001fcc0007ffe0ff */
        /* <DEDUP_REMOVED lines=20> */
[----:B------:R-:W-:Y:S01]  /*20ca0*/  IMAD R0, R6, R2, RZ ;  /* 0x0000000206007224 */ /* 0x000fe200078e02ff */
[----:B------:R-:W-:-:S03]  /*20cb0*/  IADD3 R2, -R2, RZ, RZ ;  /* 0x000000ff02027210 */ /* 0x000fc60007ffe1ff */
        /* <DEDUP_REMOVED lines=33> */
.L_x_3167:
[----:B------:R-:W-:Y:S01]  /*20ed0*/  UMOV UR4, URZ ;  /* 0x0000003f00047c82 */ /* 0x000fe20008000000 */
[----:B------:R-:W-:Y:S01]  /*20ee0*/  UMOV UR5, URZ ;  /* 0x0000003f00057c82 */ /* 0x000fe20008000000 */
[----:B------:R-:W-:Y:S01]  /*20ef0*/  ULDC UR6, c[0x0][0xc3c] ;  /* 0x00030f0000067ab9 */ /* 0x000fe20000000800 */
[----:B------:R-:W-:Y:S01]  /*20f00*/  MOV R16, R0 ;  /* 0x0000000000107202 */ /* 0x000fe20000000f00 */
[----:B------:R-:W-:Y:S02]  /*20f10*/  IMAD.U32 R17, RZ, RZ, UR4 ;  /* 0x00000004ff117e24 */ /* 0x000fe4000f8e00ff */
[----:B------:R-:W-:Y:S02]  /*20f20*/  IMAD.U32 R18, RZ, RZ, UR5 ;  /* 0x00000005ff127e24 */ /* 0x000fe4000f8e00ff */
[----:B------:R-:W-:-:S07]  /*20f30*/  IMAD.U32 R19, RZ, RZ, UR6 ;  /* 0x00000006ff137e24 */ /* 0x000fce000f8e00ff */
.L_x_3175:
        /* <DEDUP_REMOVED lines=10> */
.L_x_3164:
[----:B------:R-:W-:Y:S02]  /*20fe0*/  ULDC UR4, c[0x0][0xc3c] ;  /* 0x00030f0000047ab9 */ /* 0x000fe40000000800 */
[----:B----4-:R-:W-:-:S13]  /*20ff0*/  ISETP.GE.AND P0, PT, R19, UR4, PT ;  /* 0x0000000413007c0c */ /* 0x010fda000bf06270 */
[----:B------:R-:W-:Y:S05]  /*21000*/  @!P0 BRA `(.L_x_3176) ;  /* 0xffffff9c007c8947 */ /* 0x000fea000383ffff */
[----:B------:R-:W-:Y:S05]  /*21010*/  BSYNC B8 ;  /* 0x0000000000087941 */ /* 0x000fea0003800000 */
.L_x_3061:
[----:B------:R-:W4:Y:S01]  /*21020*/  LDL.LU R0, [R1+0x24] ;  /* 0x0000240001007983 */ /* 0x000f220000300800 */
[----:B------:R-:W-:Y:S01]  /*21030*/  BSSY B0, `(.L_x_3177) ;  /* 0x000000b000007945 */ /* 0x000fe20003800000 */
[----:B------:R-:W2:Y:S01]  /*21040*/  S2R R5, SR_CgaCtaId ;  /* 0x0000000000057919 */ /* 0x000ea20000008800 */
[----:B----4-:R-:W-:-:S05]  /*21050*/  VIADD R0, R0, 0x1 ;  /* 0x0000000100007836 */ /* 0x010fca0000000000 */
[----:B0-----:R-:W-:-:S04]  /*21060*/  LEA.HI R2, R0, R0, RZ, 0x1 ;  /* 0x0000000000027211 */ /* 0x001fc800078f08ff */
[----:B------:R-:W-:Y:S02]  /*21070*/  LOP3.LUT R3, R2, 0xfffffffe, RZ, 0xc0, !PT ;  /* 0xfffffffe02037812 */ /* 0x000fe400078ec0ff */
[----:B------:R-:W-:-:S03]  /*21080*/  MOV R2, 0x400 ;  /* 0x0000040000027802 */ /* 0x000fc60000000f00 */
[----:B------:R-:W-:Y:S01]  /*21090*/  IMAD.IADD R0, R0, 0x1, -R3 ;  /* 0x0000000100007824 */ /* 0x000fe200078e0a03 */
[----:B--23--:R-:W-:-:S04]  /*210a0*/  LEA R4, R5, R2, 0x18 ;  /* 0x0000000205047211 */ /* 0x00cfc800078ec0ff */
[----:B------:R-:W-:-:S04]  /*210b0*/  SHF.L.U32 R0, R0, 0x1f, RZ ;  /* 0x0000001f00007819 */ /* 0x000fc800000006ff */
[----:B------:R-:W0:Y:S02]  /*210c0*/  SYNCS.PHASECHK.TRANS64.TRYWAIT P0, [R4+URZ+0x22820], R0 ;  /* 0x02282000040075a7 */ /* 0x000e24000800017f */
[----:B0-----:R-:W-:Y:S05]  /*210d0*/  @!P0 BRA `(.L_x_3178) ;  /* 0x0000005000f48947 */ /* 0x001fea0003800000 */
.L_x_3373:
[----:B------:R-:W-:Y:S05]  /*210e0*/  BSYNC B0 ;  /* 0x0000000000007941 */ /* 0x000fea0003800000 */
.L_x_3177:
[----:B------:R-:W-:-:S03]  /*210f0*/  UMOV UR4, 0xffffffff ;  /* 0xffffffff00047882 */ /* 0x000fc60000000000 */
[----:B------:R-:W-:Y:S05]  /*21100*/  BRA.DIV UR4, `(.L_x_3179) ;  /* 0x0000005204fc7947 */ /* 0x000fea000b800000 */
[----:B0-----:R-:W0:Y:S02]  /*21110*/  S2R R0, SR_TID.X ;  /* 0x0000000000007919 */ /* 0x001e240000002100 */
[----:B0-----:R-:W-:-:S04]  /*21120*/  SHF.R.U32.HI R0, RZ, 0x5, R0 ;  /* 0x00000005ff007819 */ /* 0x001fc80000011600 */
[----:B------:R-:W-:-:S05]  /*21130*/  LOP3.LUT R0, R0, 0x3, RZ, 0xc0, !PT ;  /* 0x0000000300007812 */ /* 0x000fca00078ec0ff */
[----:B------:R0:W2:Y:S02]  /*21140*/  SHFL.IDX PT, R14, R0, RZ, 0x1f ;  /* 0x00001fff000e7589 */ /* 0x0000a400000e0000 */
.L_x_3376:
[----:B--2---:R-:W-:-:S13]  /*21150*/  ISETP.NE.AND P0, PT, R14, RZ, PT ;  /* 0x000000ff0e00720c */ /* 0x004fda0003f05270 */
[----:B------:R-:W-:Y:S05]  /*21160*/  @P0 BRA `(.L_x_2831) ;  /* 0x0000000000880947 */ /* 0x000fea0003800000 */
[----:B------:R-:W-:-:S03]  /*21170*/  UMOV UR4, 0xffffffff ;  /* 0xffffffff00047882 */ /* 0x000fc60000000000 */
[----:B------:R-:W-:Y:S05]  /*21180*/  BRA.DIV UR4, `(.L_x_3180) ;  /* 0x0000005604107947 */ /* 0x000fea000b800000 */
[----:B------:R-:W-:-:S13]  /*21190*/  ELECT P6, URZ, PT ;  /* 0x00000000003f782f */ /* 0x000fda00038c0000 */
.L_x_3379:
[----:B------:R-:W-:Y:S05]  /*211a0*/  @!P6 BRA `(.L_x_2831) ;  /* 0x000000000078e947 */ /* 0x000fea0003800000 */
[----:B------:R-:W-:-:S06]  /*211b0*/  ULOP3.LUT UR4, UR36, 0x2, URZ, 0xfc, !UPT ;  /* 0x0000000224047892 */ /* 0x000fcc000f8efc3f */
[----:B0-----:R-:W-:-:S05]  /*211c0*/  IMAD.U32 R0, RZ, RZ, UR4 ;  /* 0x00000004ff007e24 */ /* 0x001fca000f8e00ff */
[----:B------:R-:W-:-:S13]  /*211d0*/  ISETP.NE.AND P0, PT, R0, 0x3, PT ;  /* 0x000000030000780c */ /* 0x000fda0003f05270 */
[----:B------:R-:W-:Y:S05]  /*211e0*/  @!P0 BRA `(.L_x_3181) ;  /* 0x0000000000048947 */ /* 0x000fea0003800000 */
[----:B------:R-:W-:Y:S01]  /*211f0*/  BPT.TRAP 0x1 ;  /* 0x000000040000795c */ /* 0x000fe20000300000 */
.L_x_3181:
[C---:B------:R-:W-:Y:S01]  /*21200*/  IMAD R5, R25.reuse, 0x8, R4 ;  /* 0x0000000819057824 */ /* 0x040fe200078e0204 */
[----:B------:R-:W-:Y:S01]  /*21210*/  SHF.L.U32 R0, R26, 0x1f, RZ ;  /* 0x0000001f1a007819 */ /* 0x000fe200000006ff */
[----:B------:R-:W-:-:S03]  /*21220*/  VIADD R25, R25, 0x1 ;  /* 0x0000000119197836 */ /* 0x000fc60000000000 */
[----:B------:R-:W0:Y:S02]  /*21230*/  SYNCS.PHASECHK.TRANS64.TRYWAIT P1, [R5+URZ+0x22840], R0 ;  /* 0x02284000050075a7 */ /* 0x000e24000802017f */
[----:B------:R-:W-:-:S04]  /*21240*/  ISETP.NE.AND P2, PT, R25, 0x2, PT ;  /* 0x000000021900780c */ /* 0x000fc80003f45270 */
[----:B------:R-:W-:Y:S01]  /*21250*/  SEL R3, RZ, 0x1, P2 ;  /* 0x00000001ff037807 */ /* 0x000fe20001000000 */
[----:B0-----:R-:W-:Y:S08]  /*21260*/  @!P1 BRA `(.L_x_3182) ;  /* 0x0000005000f89947 */ /* 0x001ff00003800000 */
.L_x_3380:
[----:B------:R-:W-:Y:S02]  /*21270*/  SEL R25, R25, RZ, P2 ;  /* 0x000000ff19197207 */ /* 0x000fe40001000000 */
[----:B------:R-:W-:Y:S01]  /*21280*/  LOP3.LUT R2, R26, R3, RZ, 0x3c, !PT ;  /* 0x000000031a027212 */ /* 0x000fe200078e3cff */
[----:B------:R-:W-:Y:S06]  /*21290*/  @!P0 BRA `(.L_x_3183) ;  /* 0x0000000000048947 */ /* 0x000fec0003800000 */
[----:B------:R-:W-:Y:S01]  /*212a0*/  BPT.TRAP 0x1 ;  /* 0x000000040000795c */ /* 0x000fe20000300000 */
.L_x_3183:
[----:B------:R-:W-:Y:S01]  /*212b0*/  IMAD R25, R25, 0x8, R4 ;  /* 0x0000000819197824 */ /* 0x000fe200078e0204 */
[----:B------:R-:W-:-:S04]  /*212c0*/  SHF.L.U32 R2, R2, 0x1f, RZ ;  /* 0x0000001f02027819 */ /* 0x000fc800000006ff */
[----:B------:R-:W2:Y:S02]  /*212d0*/  SYNCS.PHASECHK.TRANS64.TRYWAIT P1, [R25+URZ+0x22840], R2 ;  /* 0x02284002190075a7 */ /* 0x000ea4000802017f */
[----:B--2---:R-:W-:Y:S05]  /*212e0*/  @!P1 BRA `(.L_x_3184) ;  /* 0x0000005000ec9947 */ /* 0x004fea0003800000 */
.L_x_3381:
[----:B------:R-:W-:Y:S05]  /*212f0*/  @!P0 BRA `(.L_x_3185) ;  /* 0x0000000000048947 */ /* 0x000fea0003800000 */
[----:B------:R-:W-:Y:S01]  /*21300*/  BPT.TRAP 0x1 ;  /* 0x000000040000795c */ /* 0x000fe20000300000 */
.L_x_3185:
[----:B------:R-:W3:Y:S02]  /*21310*/  SYNCS.PHASECHK.TRANS64.TRYWAIT P1, [R5+URZ+0x22860], R0 ;  /* 0x02286000050075a7 */ /* 0x000ee4000802017f */
[----:B---3--:R-:W-:Y:S05]  /*21320*/  @!P1 BRA `(.L_x_3186) ;  /* 0x0000005000f09947 */ /* 0x008fea0003800000 */
.L_x_3382:
[----:B------:R-:W-:Y:S05]  /*21330*/  @!P0 BRA `(.L_x_3187) ;  /* 0x0000000000048947 */ /* 0x000fea0003800000 */
[----:B------:R-:W-:Y:S01]  /*21340*/  BPT.TRAP 0x1 ;  /* 0x000000040000795c */ /* 0x000fe20000300000 */
.L_x_3187:
[----:B----4-:R4:W0:Y:S02]  /*21350*/  SYNCS.PHASECHK.TRANS64.TRYWAIT P0, [R25+URZ+0x22860], R2 ;  /* 0x02286002190075a7 */ /* 0x010824000800017f */
[----:B0-----:R-:W-:Y:S05]  /*21360*/  @!P0 NANOSLEEP.SYNCS 0x989680 ;  /* 0x009896800000895d */ /* 0x001fea0003900000 */
[----:B------:R-:W0:Y:S02]  /*21370*/  @!P0 SYNCS.PHASECHK.TRANS64 P0, [R25+URZ+0x22860], R2 ;  /* 0x02286002190085a7 */ /* 0x000e24000800007f */
[----:B0-----:R-:W-:Y:S05]  /*21380*/  @!P0 BRA `(.L_x_3187) ;  /* 0xfffffffc00f08947 */ /* 0x001fea000383ffff */
.L_x_2831:
[----:B------:R-:W-:Y:S05]  /*21390*/  BSYNC B9 ;  /* 0x0000000000097941 */ /* 0x000fea0003800000 */
.L_x_2828:
[----:B------:R-:W-:Y:S05]  /*213a0*/  EXIT ;  /* 0x000000000000794d */ /* 0x000fea0003800000 */
.L_x_2857:
[----:B0-----:R0:W1:Y:S02]  /*213b0*/  SYNCS.PHASECHK.TRANS64.TRYWAIT P4, [R89+URZ+0x22890], R102 ;  /* 0x02289066590075a7 */ /* 0x001064000808017f */
[----:B-1----:R-:W-:Y:S05]  /*213c0*/  @!P4 NANOSLEEP.SYNCS 0x989680 ;  /* 0x009896800000c95d */ /* 0x002fea0003900000 */
[----:B------:R-:W1:Y:S02]  /*213d0*/  @!P4 SYNCS.PHASECHK.TRANS64 P4, [R89+URZ+0x22890], R102 ;  /* 0x022890665900c5a7 */ /* 0x000e64000808007f */
[----:B-1----:R-:W-:Y:S05]  /*213e0*/  @!P4 BRA `(.L_x_2857) ;  /* 0xfffffffc00f0c947 */ /* 0x002fea000383ffff */
[----:B------:R-:W-:Y:S05]  /*213f0*/  BRA `(.L_x_3188) ;  /* 0xfffffe1800d47947 */ /* 0x000fea000383ffff */
.L_x_2858:
[----:B------:R-:W-:Y:S01]  /*21400*/  BSSY B1, `(.L_x_3189) ;  /* 0x0000008000017945 */ /* 0x000fe20003800000 */
[----:B------:R-:W-:Y:S01]  /*21410*/  IMAD.MOV.U32 R13, RZ, RZ, R94 ;  /* 0x000000ffff0d7224 */ /* 0x000fe200078e005e */
[----:B------:R-:W-:Y:S01]  /*21420*/  MOV R12, RZ ;  /* 0x000000ff000c7202 */ /* 0x000fe20000000f00 */
[----:B------:R-:W-:Y:S02]  /*21430*/  IMAD.MOV.U32 R11, RZ, RZ, 0x1c1f ;  /* 0x00001c1fff0b7424 */ /* 0x000fe400078e00ff */
[----:B------:R-:W-:-:S07]  /*21440*/  IMAD.MOV.U32 R15, RZ, RZ, -0x1 ;  /* 0xffffffffff0f7424 */ /* 0x000fce00078e00ff */
[----:B0-----:R-:W-:Y:S05]  /*21450*/  WARPSYNC.COLLECTIVE R15, `(.L_x_3190) ;  /* 0x000000000f087348 */ /* 0x001fea0003c00000 */
[----:B------:R1:W2:Y:S02]  /*21460*/  SHFL.IDX P6, R14, R13, R12, R11 ;  /* 0x0000000c0d0e7389 */ /* 0x0002a400000c000b */
[----:B012---:R-:W-:Y:S01]  /*21470*/  ENDCOLLECTIVE ;  /* 0x000000000000791b */ /* 0x007fe20003800000 */
.L_x_3190:
[----:B------:R-:W-:Y:S05]  /*21480*/  BSYNC B1 ;  /* 0x0000000000017941 */ /* 0x000fea0003800000 */
.L_x_3189:
[----:B------:R-:W-:Y:S02]  /*21490*/  IMAD.MOV.U32 R13, RZ, RZ, R93 ;  /* 0x000000ffff0d7224 */ /* 0x000fe400078e005d */
[----:B------:R-:W-:Y:S02]  /*214a0*/  IMAD.MOV.U32 R12, RZ, RZ, RZ ;  /* 0x000000ffff0c7224 */ /* 0x000fe400078e00ff */
[----:B------:R-:W-:Y:S02]  /*214b0*/  IMAD.MOV.U32 R11, RZ, RZ, 0x1c1f ;  /* 0x00001c1fff0b7424 */ /* 0x000fe400078e00ff */
[----:B------:R-:W-:Y:S02]  /*214c0*/  IMAD.MOV.U32 R15, RZ, RZ, -0x1 ;  /* 0xffffffffff0f7424 */ /* 0x000fe400078e00ff */
[----:B------:R-:W-:-:S07]  /*214d0*/  IMAD.MOV.U32 R33, RZ, RZ, R14 ;  /* 0x000000ffff217224 */ /* 0x000fce00078e000e */
[----:B------:R-:W-:Y:S05]  /*214e0*/  WARPSYNC.COLLECTIVE R15, `(.L_x_3191) ;  /* 0x000000000f087348 */ /* 0x000fea0003c00000 */
[----:B------:R0:W1:Y:S02]  /*214f0*/  SHFL.IDX P6, R14, R13, R12, R11 ;  /* 0x0000000c0d0e7389 */ /* 0x00006400000c000b */
[----:B01----:R-:W-:Y:S01]  /*21500*/  ENDCOLLECTIVE ;  /* 0x000000000000791b */ /* 0x003fe20003800000 */
.L_x_3191:
[----:B------:R-:W-:Y:S01]  /*21510*/  IMAD.MOV.U32 R35, RZ, RZ, R14 ;  /* 0x000000ffff237224 */ /* 0x000fe200078e000e */
[----:B------:R-:W-:Y:S06]  /*21520*/  BRA `(.L_x_3192) ;  /* 0xfffffe18009c7947 */ /* 0x000fec000383ffff */
.L_x_2867:
[----:B------:R-:W-:Y:S01]  /*21530*/  BSSY B1, `(.L_x_3193) ;  /* 0x0000008000017945 */ /* 0x000fe20003800000 */
[----:B0---4-:R-:W-:Y:S01]  /*21540*/  IMAD.MOV.U32 R13, RZ, RZ, R94 ;  /* 0x000000ffff0d7224 */ /* 0x011fe200078e005e */
[----:B------:R-:W-:Y:S01]  /*21550*/  MOV R11, 0x1c1f ;  /* 0x00001c1f000b7802 */ /* 0x000fe20000000f00 */
[----:B------:R-:W-:Y:S02]  /*21560*/  IMAD.MOV.U32 R12, RZ, RZ, 0x1 ;  /* 0x00000001ff0c7424 */ /* 0x000fe400078e00ff */
[----:B------:R-:W-:-:S07]  /*21570*/  IMAD.MOV.U32 R15, RZ, RZ, -0x1 ;  /* 0xffffffffff0f7424 */ /* 0x000fce00078e00ff */
[----:B-123--:R-:W-:Y:S05]  /*21580*/  WARPSYNC.COLLECTIVE R15, `(.L_x_3194) ;  /* 0x000000000f087348 */ /* 0x00efea0003c00000 */
[----:B------:R0:W4:Y:S02]  /*21590*/  SHFL.IDX P6, R14, R13, R12, R11 ;  /* 0x0000000c0d0e7389 */ /* 0x00012400000c000b */
[----:B01234-:R-:W-:Y:S01]  /*215a0*/  ENDCOLLECTIVE ;  /* 0x000000000000791b */ /* 0x01ffe20003800000 */
.L_x_3194:
[----:B------:R-:W-:Y:S05]  /*215b0*/  BSYNC B1 ;  /* 0x0000000000017941 */ /* 0x000fea0003800000 */
.L_x_3193:
        /* <DEDUP_REMOVED lines=8> */
.L_x_3195:
[----:B------:R-:W-:Y:S01]  /*21640*/  IMAD.MOV.U32 R93, RZ, RZ, R14 ;  /* 0x000000ffff5d7224 */ /* 0x000fe200078e000e */
[----:B------:R-:W-:Y:S06]  /*21650*/  BRA `(.L_x_3196) ;  /* 0xfffffe2000007947 */ /* 0x000fec000383ffff */
.L_x_2877:
[----:B-1----:R1:W2:Y:S02]  /*21660*/  SYNCS.PHASECHK.TRANS64.TRYWAIT P3, [R89+URZ+0x22890], R102 ;  /* 0x02289066590075a7 */ /* 0x0022a4000806017f */
[----:B--2---:R-:W-:Y:S05]  /*21670*/  @!P3 NANOSLEEP.SYNCS 0x989680 ;  /* 0x009896800000b95d */ /* 0x004fea0003900000 */
[----:B------:R-:W2:Y:S02]  /*21680*/  @!P3 SYNCS.PHASECHK.TRANS64 P3, [R89+URZ+0x22890], R102 ;  /* 0x022890665900b5a7 */ /* 0x000ea4000806007f */
[----:B--2---:R-:W-:Y:S05]  /*21690*/  @!P3 BRA `(.L_x_2877) ;  /* 0xfffffffc00f0b947 */ /* 0x004fea000383ffff */
[----:B------:R-:W-:Y:S05]  /*216a0*/  BRA `(.L_x_3197) ;  /* 0xfffffe2800b87947 */ /* 0x000fea000383ffff */
.L_x_2878:
[----:B------:R-:W-:Y:S01]  /*216b0*/  BSSY B1, `(.L_x_3198) ;  /* 0x0000008000017945 */ /* 0x000fe20003800000 */
[----:B------:R-:W-:Y:S01]  /*216c0*/  IMAD.MOV.U32 R13, RZ, RZ, R94 ;  /* 0x000000ffff0d7224 */ /* 0x000fe200078e005e */
[----:B------:R-:W-:Y:S01]  /*216d0*/  MOV R15, 0xffffffff ;  /* 0xffffffff000f7802 */ /* 0x000fe20000000f00 */
[----:B------:R-:W-:Y:S02]  /*216e0*/  IMAD.MOV.U32 R12, RZ, RZ, RZ ;  /* 0x000000ffff0c7224 */ /* 0x000fe400078e00ff */
[----:B------:R-:W-:-:S07]  /*216f0*/  IMAD.MOV.U32 R11, RZ, RZ, 0x1c1f ;  /* 0x00001c1fff0b7424 */ /* 0x000fce00078e00ff */
[----:B-1----:R-:W-:Y:S05]  /*21700*/  WARPSYNC.COLLECTIVE R15, `(.L_x_3199) ;  /* 0x000000000f087348 */ /* 0x002fea0003c00000 */
[----:B------:R0:W2:Y:S02]  /*21710*/  SHFL.IDX P6, R14, R13, R12, R11 ;  /* 0x0000000c0d0e7389 */ /* 0x0000a400000c000b */
[----:B012---:R-:W-:Y:S01]  /*21720*/  ENDCOLLECTIVE ;  /* 0x000000000000791b */ /* 0x007fe20003800000 */
.L_x_3199:
[----:B------:R-:W-:Y:S05]  /*21730*/  BSYNC B1 ;  /* 0x0000000000017941 */ /* 0x000fea0003800000 */
.L_x_3198:
        /* <DEDUP_REMOVED lines=8> */
.L_x_3200:
[----:B------:R-:W-:Y:S05]  /*217c0*/  BRA `(.L_x_3201) ;  /* 0xfffffe2800887947 */ /* 0x000fea000383ffff */
.L_x_2883:
[----:B------:R-:W-:Y:S01]  /*217d0*/  BSSY B1, `(.L_x_3202) ;  /* 0x0000008000017945 */ /* 0x000fe20003800000 */
[----:B----4-:R-:W-:Y:S02]  /*217e0*/  IMAD.MOV.U32 R13, RZ, RZ, R94 ;  /* 0x000000ffff0d7224 */ /* 0x010fe400078e005e */
[----:B------:R-:W-:Y:S02]  /*217f0*/  IMAD.MOV.U32 R12, RZ, RZ, 0x1 ;  /* 0x00000001ff0c7424 */ /* 0x000fe400078e00ff */
[----:B------:R-:W-:Y:S02]  /*21800*/  IMAD.MOV.U32 R11, RZ, RZ, 0x1c1f ;  /* 0x00001c1fff0b7424 */ /* 0x000fe400078e00ff */
[----:B------:R-:W-:-:S07]  /*21810*/  IMAD.MOV.U32 R15, RZ, RZ, -0x1 ;  /* 0xffffffffff0f7424 */ /* 0x000fce00078e00ff */
[----:B0123--:R-:W-:Y:S05]  /*21820*/  WARPSYNC.COLLECTIVE R15, `(.L_x_3203) ;  /* 0x000000000f087348 */ /* 0x00ffea0003c00000 */
[----:B---3--:R3:W4:Y:S02]  /*21830*/  SHFL.IDX P6, R14, R13, R12, R11 ;  /* 0x0000000c0d0e7389 */ /* 0x00872400000c000b */
[----:B01234-:R-:W-:Y:S01]  /*21840*/  ENDCOLLECTIVE ;  /* 0x000000000000791b */ /* 0x01ffe20003800000 */
.L_x_3203:
[----:B------:R-:W-:Y:S05]  /*21850*/  BSYNC B1 ;  /* 0x0000000000017941 */ /* 0x000fea0003800000 */
.L_x_3202:
        /* <DEDUP_REMOVED lines=8> */
.L_x_3204:
[----:B------:R-:W-:Y:S01]  /*218e0*/  IMAD.MOV.U32 R36, RZ, RZ, R14 ;  /* 0x000000ffff247224 */ /* 0x000fe200078e000e */
[----:B------:R-:W-:Y:S06]  /*218f0*/  BRA `(.L_x_3205) ;  /* 0xfffffe30001c7947 */ /* 0x000fec000383ffff */
.L_x_2888:
[----:B0-----:R0:W1:Y:S02]  /*21900*/  SYNCS.PHASECHK.TRANS64.TRYWAIT P1, [R89+URZ+0x22890], R102 ;  /* 0x02289066590075a7 */ /* 0x001064000802017f */
[----:B-1----:R-:W-:Y:S05]  /*21910*/  @!P1 NANOSLEEP.SYNCS 0x989680 ;  /* 0x009896800000995d */ /* 0x002fea0003900000 */
[----:B------:R-:W1:Y:S02]  /*21920*/  @!P1 SYNCS.PHASECHK.TRANS64 P1, [R89+URZ+0x22890], R102 ;  /* 0x02289066590095a7 */ /* 0x000e64000802007f */
[----:B-1----:R-:W-:Y:S05]  /*21930*/  @!P1 BRA `(.L_x_2888) ;  /* 0xfffffffc00f09947 */ /* 0x002fea000383ffff */
[----:B------:R-:W-:Y:S05]  /*21940*/  BRA `(.L_x_3206) ;  /* 0xfffffe38001c7947 */ /* 0x000fea000383ffff */
.L_x_2889:
        /* <DEDUP_REMOVED lines=8> */
.L_x_3208:
[----:B------:R-:W-:Y:S05]  /*219d0*/  BSYNC B1 ;  /* 0x0000000000017941 */ /* 0x000fea0003800000 */
.L_x_3207:
        /* <DEDUP_REMOVED lines=8> */
.L_x_3209:
[----:B------:R-:W-:Y:S05]  /*21a60*/  BRA `(.L_x_3210) ;  /* 0xfffffe3800447947 */ /* 0x000fea000383ffff */
.L_x_2892:
        /* <DEDUP_REMOVED lines=8> */
.L_x_3212:
[----:B------:R-:W-:Y:S05]  /*21af0*/  BSYNC B1 ;  /* 0x0000000000017941 */ /* 0x000fea0003800000 */
.L_x_3211:
        /* <DEDUP_REMOVED lines=8> */
.L_x_3213:
[----:B------:R-:W-:Y:S05]  /*21b80*/  BRA `(.L_x_3214) ;  /* 0xfffffe3800447947 */ /* 0x000fea000383ffff */
.L_x_2896:
[----:B------:R0:W0:Y:S02]  /*21b90*/  SYNCS.PHASECHK.TRANS64.TRYWAIT P2, [R89+URZ+0x228b0], R102 ;  /* 0x0228b066590075a7 */ /* 0x000024000804017f */
[----:B0-----:R-:W-:Y:S05]  /*21ba0*/  @!P2 NANOSLEEP.SYNCS 0x989680 ;  /* 0x009896800000a95d */ /* 0x001fea0003900000 */
[----:B------:R-:W0:Y:S02]  /*21bb0*/  @!P2 SYNCS.PHASECHK.TRANS64 P2, [R89+URZ+0x228b0], R102 ;  /* 0x0228b0665900a5a7 */ /* 0x000e24000804007f */
[----:B0-----:R-:W-:Y:S05]  /*21bc0*/  @!P2 BRA `(.L_x_2896) ;  /* 0xfffffffc00f0a947 */ /* 0x001fea000383ffff */
[----:B------:R-:W-:Y:S05]  /*21bd0*/  BRA `(.L_x_3215) ;  /* 0xfffffe3800bc7947 */ /* 0x000fea000383ffff */
.L_x_2912:
[----:B------:R-:W-:Y:S01]  /*21be0*/  BSSY B0, `(.L_x_3216) ;  /* 0x0000007000007945 */ /* 0x000fe20003800000 */
[----:B------:R-:W-:Y:S02]  /*21bf0*/  IMAD.MOV.U32 R12, RZ, RZ, RZ ;  /* 0x000000ffff0c7224 */ /* 0x000fe400078e00ff */
[----:B------:R-:W-:Y:S02]  /*21c00*/  IMAD.MOV.U32 R11, RZ, RZ, 0x1f ;  /* 0x0000001fff0b7424 */ /* 0x000fe400078e00ff */
[----:B------:R-:W-:-:S07]  /*21c10*/  IMAD.MOV.U32 R15, RZ, RZ, -0x1 ;  /* 0xffffffffff0f7424 */ /* 0x000fce00078e00ff */
[----:B-----5:R-:W-:Y:S05]  /*21c20*/  WARPSYNC.COLLECTIVE R15, `(.L_x_3217) ;  /* 0x000000000f087348 */ /* 0x020fea0003c00000 */
[----:B------:R0:W1:Y:S02]  /*21c30*/  SHFL.IDX P6, R14, R13, R12, R11 ;  /* 0x0000000c0d0e7389 */ /* 0x00006400000c000b */
[----:B01---5:R-:W-:Y:S01]  /*21c40*/  ENDCOLLECTIVE ;  /* 0x000000000000791b */ /* 0x023fe20003800000 */
.L_x_3217:
[----:B------:R-:W-:Y:S05]  /*21c50*/  BSYNC B0 ;  /* 0x0000000000007941 */ /* 0x000fea0003800000 */
.L_x_3216:
[----:B------:R-:W-:Y:S05]  /*21c60*/  BRA `(.L_x_3218) ;  /* 0xfffffe4c00587947 */ /* 0x000fea000383ffff */
.L_x_2924:
[----:B------:R-:W-:Y:S01]  /*21c70*/  BSSY B1, `(.L_x_3219) ;  /* 0x0000008000017945 */ /* 0x000fe20003800000 */
[----:B0-----:R-:W-:Y:S02]  /*21c80*/  IMAD.MOV.U32 R13, RZ, RZ, R6 ;  /* 0x000000ffff0d7224 */ /* 0x001fe400078e0006 */
[----:B------:R-:W-:Y:S02]  /*21c90*/  IMAD.MOV.U32 R12, RZ, RZ, RZ ;  /* 0x000000ffff0c7224 */ /* 0x000fe400078e00ff */
[----:B------:R-:W-:Y:S02]  /*21ca0*/  IMAD.MOV.U32 R11, RZ, RZ, 0x1c1f ;  /* 0x00001c1fff0b7424 */ /* 0x000fe400078e00ff */
[----:B------:R-:W-:-:S07]  /*21cb0*/  IMAD.MOV.U32 R15, RZ, RZ, -0x1 ;  /* 0xffffffffff0f7424 */ /* 0x000fce00078e00ff */
[----:B------:R-:W-:Y:S05]  /*21cc0*/  WARPSYNC.COLLECTIVE R15, `(.L_x_3220) ;  /* 0x000000000f087348 */ /* 0x000fea0003c00000 */
[----:B------:R0:W1:Y:S02]  /*21cd0*/  SHFL.IDX P6, R14, R13, R12, R11 ;  /* 0x0000000c0d0e7389 */ /* 0x00006400000c000b */
[----:B01----:R-:W-:Y:S01]  /*21ce0*/  ENDCOLLECTIVE ;  /* 0x000000000000791b */ /* 0x003fe20003800000 */
.L_x_3220:
[----:B------:R-:W-:Y:S05]  /*21cf0*/  BSYNC B1 ;  /* 0x0000000000017941 */ /* 0x000fea0003800000 */
.L_x_3219:
        /* <DEDUP_REMOVED lines=8> */
.L_x_3221:
[----:B------:R-:W-:Y:S02]  /*21d80*/  IMAD.MOV.U32 R13, RZ, RZ, R8 ;  /* 0x000000ffff0d7224 */ /* 0x000fe400078e0008 */
[----:B------:R-:W-:-:S07]  /*21d90*/  IMAD.MOV.U32 R0, RZ, RZ, R14 ;  /* 0x000000ffff007224 */ /* 0x000fce00078e000e */
[----:B------:R-:W-:Y:S05]  /*21da0*/  WARPSYNC.COLLECTIVE R15, `(.L_x_3222) ;  /* 0x000000000f087348 */ /* 0x000fea0003c00000 */
[----:B------:R0:W1:Y:S02]  /*21db0*/  SHFL.IDX P6, R14, R13, R12, R11 ;  /* 0x0000000c0d0e7389 */ /* 0x00006400000c000b */
[----:B01----:R-:W-:Y:S01]  /*21dc0*/  ENDCOLLECTIVE ;  /* 0x000000000000791b */ /* 0x003fe20003800000 */
.L_x_3222:
[----:B------:R-:W-:Y:S02]  /*21dd0*/  IMAD.MOV.U32 R13, RZ, RZ, R7 ;  /* 0x000000ffff0d7224 */ /* 0x000fe400078e0007 */
[----:B------:R-:W-:-:S07]  /*21de0*/  IMAD.MOV.U32 R5, RZ, RZ, R14 ;  /* 0x000000ffff057224 */ /* 0x000fce00078e000e */
[----:B------:R-:W-:Y:S05]  /*21df0*/  WARPSYNC.COLLECTIVE R15, `(.L_x_3223) ;  /* 0x000000000f087348 */ /* 0x000fea0003c00000 */
[----:B------:R0:W1:Y:S02]  /*21e00*/  SHFL.IDX P6, R14, R13, R12, R11 ;  /* 0x0000000c0d0e7389 */ /* 0x00006400000c000b */
[----:B01----:R-:W-:Y:S01]  /*21e10*/  ENDCOLLECTIVE ;  /* 0x000000000000791b */ /* 0x003fe20003800000 */
.L_x_3223:
[----:B------:R-:W-:Y:S05]  /*21e20*/  BRA `(.L_x_3224) ;  /* 0xfffffe5000d47947 */ /* 0x000fea000383ffff */
.L_x_2927:
[----:B------:R-:W-:Y:S01]  /*21e30*/  BSSY B1, `(.L_x_3225) ;  /* 0x0000008000017945 */ /* 0x000fe20003800000 */
[----:B------:R-:W-:Y:S02]  /*21e40*/  IMAD.MOV.U32 R13, RZ, RZ, R6 ;  /* 0x000000ffff0d7224 */ /* 0x000fe400078e0006 */
[----:B------:R-:W-:Y:S02]  /*21e50*/  IMAD.MOV.U32 R12, RZ, RZ, 0x1 ;  /* 0x00000001ff0c7424 */ /* 0x000fe400078e00ff */
[----:B------:R-:W-:Y:S02]  /*21e60*/  IMAD.MOV.U32 R11, RZ, RZ, 0x1c1f ;  /* 0x00001c1fff0b7424 */ /* 0x000fe400078e00ff */
[----:B------:R-:W-:-:S07]  /*21e70*/  IMAD.MOV.U32 R15, RZ, RZ, -0x1 ;  /* 0xffffffffff0f7424 */ /* 0x000fce00078e00ff */
[----:B-1----:R-:W-:Y:S05]  /*21e80*/  WARPSYNC.COLLECTIVE R15, `(.L_x_3226) ;  /* 0x000000000f087348 */ /* 0x002fea0003c00000 */
[----:B------:R0:W2:Y:S02]  /*21e90*/  SHFL.IDX P6, R14, R13, R12, R11 ;  /* 0x0000000c0d0e7389 */ /* 0x0000a400000c000b */
[----:B012---:R-:W-:Y:S01]  /*21ea0*/  ENDCOLLECTIVE ;  /* 0x000000000000791b */ /* 0x007fe20003800000 */
.L_x_3226:
[----:B------:R-:W-:Y:S05]  /*21eb0*/  BSYNC B1 ;  /* 0x0000000000017941 */ /* 0x000fea0003800000 */
.L_x_3225:
        /* <DEDUP_REMOVED lines=8> */
.L_x_3227:
[----:B------:R-:W-:Y:S02]  /*21f40*/  IMAD.MOV.U32 R13, RZ, RZ, R8 ;  /* 0x000000ffff0d7224 */ /* 0x000fe400078e0008 */
[----:B------:R-:W-:-:S07]  /*21f50*/  IMAD.MOV.U32 R0, RZ, RZ, R14 ;  /* 0x000000ffff007224 */ /* 0x000fce00078e000e */
[----:B------:R-:W-:Y:S05]  /*21f60*/  WARPSYNC.COLLECTIVE R15, `(.L_x_3228) ;  /* 0x000000000f087348 */ /* 0x000fea0003c00000 */
[----:B------:R0:W1:Y:S02]  /*21f70*/  SHFL.IDX P6, R14, R13, R12, R11 ;  /* 0x0000000c0d0e7389 */ /* 0x00006400000c000b */
[----:B01----:R-:W-:Y:S01]  /*21f80*/  ENDCOLLECTIVE ;  /* 0x000000000000791b */ /* 0x003fe20003800000 */
.L_x_3228:
[----:B------:R-:W-:Y:S02]  /*21f90*/  IMAD.MOV.U32 R13, RZ, RZ, R7 ;  /* 0x000000ffff0d7224 */ /* 0x000fe400078e0007 */
[----:B------:R-:W-:-:S07]  /*21fa0*/  IMAD.MOV.U32 R5, RZ, RZ, R14 ;  /* 0x000000ffff057224 */ /* 0x000fce00078e000e */
[----:B------:R-:W-:Y:S05]  /*21fb0*/  WARPSYNC.COLLECTIVE R15, `(.L_x_3229) ;  /* 0x000000000f087348 */ /* 0x000fea0003c00000 */
[----:B------:R0:W1:Y:S02]  /*21fc0*/  SHFL.IDX P6, R14, R13, R12, R11 ;  /* 0x0000000c0d0e7389 */ /* 0x00006400000c000b */
[----:B01----:R-:W-:Y:S01]  /*21fd0*/  ENDCOLLECTIVE ;  /* 0x000000000000791b */ /* 0x003fe20003800000 */
.L_x_3229:
[----:B------:R-:W-:Y:S05]  /*21fe0*/  BRA `(.L_x_3230) ;  /* 0xfffffe54002c7947 */ /* 0x000fea000383ffff */
.L_x_2931:
[----:B0-----:R0:W1:Y:S02]  /*21ff0*/  SYNCS.PHASECHK.TRANS64.TRYWAIT P0, [R23+URZ+0x22800], R36 ;  /* 0x02280024170075a7 */ /* 0x001064000800017f */
[----:B-1----:R-:W-:Y:S05]  /*22000*/  @!P0 NANOSLEEP.SYNCS 0x989680 ;  /* 0x009896800000895d */ /* 0x002fea0003900000 */
[----:B------:R-:W1:Y:S02]  /*22010*/  @!P0 SYNCS.PHASECHK.TRANS64 P0, [R23+URZ+0x22800], R36 ;  /* 0x02280024170085a7 */ /* 0x000e64000800007f */
[----:B-1----:R-:W-:Y:S05]  /*22020*/  @!P0 BRA `(.L_x_2931) ;  /* 0xfffffffc00f08947 */ /* 0x002fea000383ffff */
[----:B------:R-:W-:Y:S05]  /*22030*/  BRA `(.L_x_3231) ;  /* 0xfffffe5800307947 */ /* 0x000fea000383ffff */
.L_x_2939:
[----:B------:R-:W1:Y:S01]  /*22040*/  LDC R37, c[0x0][0x3f4] ;  /* 0x0000fd00ff257b82 */ /* 0x000e620000000800 */
[----:B------:R-:W-:Y:S01]  /*22050*/  BSSY B1, `(.L_x_3232) ;  /* 0x0000008000017945 */ /* 0x000fe20003800000 */
[----:B0-----:R-:W-:Y:S01]  /*22060*/  IMAD.MOV.U32 R13, RZ, RZ, R20 ;  /* 0x000000ffff0d7224 */ /* 0x001fe200078e0014 */
[----:B------:R-:W-:Y:S01]  /*22070*/  MOV R15, 0xffffffff ;  /* 0xffffffff000f7802 */ /* 0x000fe20000000f00 */
[----:B------:R-:W-:Y:S02]  /*22080*/  IMAD.MOV.U32 R12, RZ, RZ, RZ ;  /* 0x000000ffff0c7224 */ /* 0x000fe400078e00ff */
[----:B------:R-:W-:-:S07]  /*22090*/  IMAD.MOV.U32 R11, RZ, RZ, 0x1c1f ;  /* 0x00001c1fff0b7424 */ /* 0x000fce00078e00ff */
[----:B-1----:R-:W-:Y:S05]  /*220a0*/  WARPSYNC.COLLECTIVE R15, `(.L_x_3233) ;  /* 0x000000000f087348 */ /* 0x002fea0003c00000 */
[----:B------:R0:W2:Y:S02]  /*220b0*/  SHFL.IDX P6, R14, R13, R12, R11 ;  /* 0x0000000c0d0e7389 */ /* 0x0000a400000c000b */
[----:B012---:R-:W-:Y:S01]  /*220c0*/  ENDCOLLECTIVE ;  /* 0x000000000000791b */ /* 0x007fe20003800000 */
.L_x_3233:
[----:B------:R-:W-:Y:S05]  /*220d0*/  BSYNC B1 ;  /* 0x0000000000017941 */ /* 0x000fea0003800000 */
.L_x_3232:
[----:B------:R-:W-:Y:S01]  /*220e0*/  IMAD.MOV.U32 R13, RZ, RZ, R10 ;  /* 0x000000ffff0d7224 */ /* 0x000fe200078e000a */
[----:B------:R-:W-:Y:S01]  /*220f0*/  ISETP.GE.AND P0, PT, R16, R37, PT ;  /* 0x000000251000720c */ /* 0x000fe20003f06270 */
[----:B------:R-:W-:Y:S02]  /*22100*/  IMAD.MOV.U32 R12, RZ, RZ, RZ ;  /* 0x000000ffff0c7224 */ /* 0x000fe400078e00ff */
[----:B------:R-:W-:Y:S02]  /*22110*/  IMAD.MOV.U32 R11, RZ, RZ, 0x1c1f ;  /* 0x00001c1fff0b7424 */ /* 0x000fe400078e00ff */
[----:B------:R-:W-:Y:S02]  /*22120*/  IMAD.MOV.U32 R15, RZ, RZ, -0x1 ;  /* 0xffffffffff0f7424 */ /* 0x000fe400078e00ff */
[----:B------:R-:W-:Y:S02]  /*22130*/  IMAD.MOV.U32 R0, RZ, RZ, R14 ;  /* 0x000000ffff007224 */ /* 0x000fe400078e000e */
[----:B------:R-:W-:-:S07]  /*22140*/  IMAD R27, R203, R8, RZ ;  /* 0x00000008cb1b7224 */ /* 0x000fce00078e02ff */
[----:B------:R-:W-:Y:S05]  /*22150*/  WARPSYNC.COLLECTIVE R15, `(.L_x_3234) ;  /* 0x000000000f087348 */ /* 0x000fea0003c00000 */
[----:B------:R0:W1:Y:S02]  /*22160*/  SHFL.IDX P6, R14, R13, R12, R11 ;  /* 0x0000000c0d0e7389 */ /* 0x00006400000c000b */
[----:B01----:R-:W-:Y:S01]  /*22170*/  ENDCOLLECTIVE ;  /* 0x000000000000791b */ /* 0x003fe20003800000 */
.L_x_3234:
[----:B------:R-:W-:Y:S01]  /*22180*/  ISETP.GE.OR P1, PT, R36, R27, P0 ;  /* 0x0000001b2400720c */ /* 0x000fe20000726670 */
[----:B------:R-:W-:-:S12]  /*22190*/  IMAD.MOV.U32 R13, RZ, RZ, R25 ;  /* 0x000000ffff0d7224 */ /* 0x000fd800078e0019 */
[C---:B------:R-:W-:Y:S01]  /*221a0*/  @!P1 IMAD.SHL.U32 R9, R16.reuse, 0x2, RZ ;  /* 0x0000000210099824 */ /* 0x040fe200078e00ff */
[----:B------:R-:W-:Y:S01]  /*221b0*/  @!P1 SHF.L.U64.HI R21, R16, 0x1, R17 ;  /* 0x0000000110159819 */ /* 0x000fe20000010211 */
[----:B------:R-:W-:-:S07]  /*221c0*/  IMAD.MOV.U32 R3, RZ, RZ, R14 ;  /* 0x000000ffff037224 */ /* 0x000fce00078e000e */
[----:B------:R-:W-:Y:S05]  /*221d0*/  WARPSYNC.COLLECTIVE R15, `(.L_x_3235) ;  /* 0x000000000f087348 */ /* 0x000fea0003c00000 */
[----:B------:R0:W1:Y:S02]  /*221e0*/  SHFL.IDX P6, R14, R13, R12, R11 ;  /* 0x0000000c0d0e7389 */ /* 0x00006400000c000b */
[----:B01----:R-:W-:Y:S01]  /*221f0*/  ENDCOLLECTIVE ;  /* 0x000000000000791b */ /* 0x003fe20003800000 */
.L_x_3235:
[----:B------:R-:W-:-:S04]  /*22200*/  @!P1 IADD3 R4, P2, R3, R9, RZ ;  /* 0x0000000903049210 */ /* 0x000fc80007f5e0ff */
[----:B------:R-:W-:-:S06]  /*22210*/  @!P1 IADD3.X R5, R0, R21, RZ, P2, !PT ;  /* 0x0000001500059210 */ /* 0x000fcc00017fe4ff */
[----:B------:R-:W5:Y:S01]  /*22220*/  @!P1 LD.E.128 R4, desc[UR54][R4.64] ;  /* 0x0000003604049980 */ /* 0x000f62000c101d00 */
[----:B------:R-:W-:Y:S02]  /*22230*/  IMAD.MOV.U32 R13, RZ, RZ, R24 ;  /* 0x000000ffff0d7224 */ /* 0x000fe400078e0018 */
[----:B------:R-:W-:-:S07]  /*22240*/  IMAD.MOV.U32 R8, RZ, RZ, R14 ;  /* 0x000000ffff087224 */ /* 0x000fce00078e000e */
[----:B-----5:R-:W-:Y:S05]  /*22250*/  WARPSYNC.COLLECTIVE R15, `(.L_x_3236) ;  /* 0x000000000f087348 */ /* 0x020fea0003c00000 */
[----:B------:R0:W1:Y:S02]  /*22260*/  SHFL.IDX P6, R14, R13, R12, R11 ;  /* 0x0000000c0d0e7389 */ /* 0x00006400000c000b */
[----:B01---5:R-:W-:Y:S01]  /*22270*/  ENDCOLLECTIVE ;  /* 0x000000000000791b */ /* 0x023fe20003800000 */
.L_x_3236:
[----:B------:R-:W-:-:S05]  /*22280*/  @!P1 IADD3 R14, P2, R14, R9, RZ ;  /* 0x000000090e0e9210 */ /* 0x000fca0007f5e0ff */
[----:B------:R-:W-:-:S04]  /*22290*/  @!P1 IMAD.X R3, R8, 0x1, R21, P2 ;  /* 0x0000000108039824 */ /* 0x000fc800010e0615 */
[----:B------:R-:W-:-:S05]  /*222a0*/  @!P1 IMAD.MOV.U32 R15, RZ, RZ, R3 ;  /* 0x000000ffff0f9224 */ /* 0x000fca00078e0003 */
[----:B------:R0:W5:Y:S01]  /*222b0*/  @!P1 LD.E.128 R28, desc[UR54][R14.64] ;  /* 0x000000360e1c9980 */ /* 0x000162000c101d00 */
[----:B------:R-:W-:Y:S02]  /*222c0*/  IMAD.MOV.U32 R13, RZ, RZ, R20 ;  /* 0x000000ffff0d7224 */ /* 0x000fe400078e0014 */
[----:B------:R-:W-:Y:S01]  /*222d0*/  IMAD.MOV.U32 R12, RZ, RZ, 0x1 ;  /* 0x00000001ff0c7424 */ /* 0x000fe200078e00ff */
[----:B0-----:R-:W-:-:S07]  /*222e0*/  MOV R15, 0xffffffff ;  /* 0xffffffff000f7802 */ /* 0x001fce0000000f00 */
[----:B-----5:R-:W-:Y:S05]  /*222f0*/  WARPSYNC.COLLECTIVE R15, `(.L_x_3237) ;  /* 0x000000000f087348 */ /* 0x020fea0003c00000 */
[----:B------:R0:W1:Y:S02]  /*22300*/  SHFL.IDX P6, R14, R13, R12, R11 ;  /* 0x0000000c0d0e7389 */ /* 0x00006400000c000b */
[----:B01---5:R-:W-:Y:S01]  /*22310*/  ENDCOLLECTIVE ;  /* 0x000000000000791b */ /* 0x023fe20003800000 */
.L_x_3237:
[----:B------:R-:W-:Y:S01]  /*22320*/  CS2R R42, SRZ ;  /* 0x00000000002a7805 */ /* 0x000fe2000001ff00 */
[----:B------:R-:W-:Y:S01]  /*22330*/  IMAD.MOV.U32 R13, RZ, RZ, R10 ;  /* 0x000000ffff0d7224 */ /* 0x000fe200078e000a */
[----:B------:R-:W-:Y:S01]  /*22340*/  CS2R R40, SRZ ;  /* 0x0000000000287805 */ /* 0x000fe2000001ff00 */
[----:B------:R-:W-:-:S04]  /*22350*/  @!P1 IMAD.MOV.U32 R42, RZ, RZ, R4 ;  /* 0x000000ffff2a9224 */ /* 0x000fc800078e0004 */
[----:B------:R-:W-:-:S05]  /*22360*/  IMAD.MOV.U32 R0, RZ, RZ, R42 ;  /* 0x000000ffff007224 */ /* 0x000fca00078e002a */
[----:B------:R-:W-:Y:S01]  /*22370*/  PRMT R48, R48, 0x5410, R0 ;  /* 0x0000541030307816 */ /* 0x000fe20000000000 */
[----:B------:R-:W-:-:S07]  /*22380*/  IMAD.MOV.U32 R0, RZ, RZ, R14 ;  /* 0x000000ffff007224 */ /* 0x000fce00078e000e */
[----:B------:R-:W-:Y:S05]  /*22390*/  WARPSYNC.COLLECTIVE R15, `(.L_x_3238) ;  /* 0x000000000f087348 */ /* 0x000fea0003c00000 */
[----:B------:R0:W1:Y:S02]  /*223a0*/  SHFL.IDX P6, R14, R13, R12, R11 ;  /* 0x0000000c0d0e7389 */ /* 0x00006400000c000b */
[----:B01----:R-:W-:Y:S01]  /*223b0*/  ENDCOLLECTIVE ;  /* 0x000000000000791b */ /* 0x003fe20003800000 */
.L_x_3238:
[----:B------:R-:W-:-:S04]  /*223c0*/  @!P1 IMAD.MOV.U32 R43, RZ, RZ, R5 ;  /* 0x000000ffff2b9224 */ /* 0x000fc800078e0005 */
[----:B------:R-:W-:-:S05]  /*223d0*/  IMAD.MOV.U32 R3, RZ, RZ, R43 ;  /* 0x000000ffff037224 */ /* 0x000fca00078e002b */
[----:B------:R-:W-:Y:S01]  /*223e0*/  PRMT R44, R3, 0x7610, R44 ;  /* 0x00007610032c7816 */ /* 0x000fe2000000002c */
[----:B------:R-:W-:Y:S02]  /*223f0*/  IMAD.MOV.U32 R13, RZ, RZ, R25 ;  /* 0x000000ffff0d7224 */ /* 0x000fe400078e0019 */
[----:B------:R-:W-:-:S07]  /*22400*/  IMAD.MOV.U32 R3, RZ, RZ, R14 ;  /* 0x000000ffff037224 */ /* 0x000fce00078e000e */
[----:B------:R-:W-:Y:S05]  /*22410*/  WARPSYNC.COLLECTIVE R15, `(.L_x_3239) ;  /* 0x000000000f087348 */ /* 0x000fea0003c00000 */
[----:B------:R0:W1:Y:S02]  /*22420*/  SHFL.IDX P6, R14, R13, R12, R11 ;  /* 0x0000000c0d0e7389 */ /* 0x00006400000c000b */
[----:B01----:R-:W-:Y:S01]  /*22430*/  ENDCOLLECTIVE ;  /* 0x000000000000791b */ /* 0x003fe20003800000 */
.L_x_3239:
[----:B------:R-:W-:Y:S02]  /*22440*/  @!P1 IMAD.MOV.U32 R40, RZ, RZ, R6 ;  /* 0x000000ffff289224 */ /* 0x000fe400078e0006 */
[----:B------:R-:W-:Y:S01]  /*22450*/  @!P1 IMAD.MOV.U32 R41, RZ, RZ, R7 ;  /* 0x000000ffff299224 */ /* 0x000fe200078e0007 */
[----:B------:R-:W-:Y:S02]  /*22460*/  CS2R R4, SRZ ;  /* 0x0000000000047805 */ /* 0x000fe4000001ff00 */
[----:B------:R-:W-:Y:S01]  /*22470*/  CS2R R6, SRZ ;  /* 0x0000000000067805 */ /* 0x000fe2000001ff00 */
[----:B------:R-:W-:Y:S02]  /*22480*/  IMAD.MOV.U32 R10, RZ, RZ, R40 ;  /* 0x000000ffff0a7224 */ /* 0x000fe400078e0028 */
[----:B------:R-:W-:Y:S01]  /*22490*/  IMAD.MOV.U32 R21, RZ, RZ, R41 ;  /* 0x000000ffff157224 */ /* 0x000fe200078e0029 */
[----:B------:R-:W-:Y:S01]  /*224a0*/  @!P1 MOV R4, R30 ;  /* 0x0000001e00049202 */ /* 0x000fe20000000f00 */
[----:B------:R-:W-:-:S02]  /*224b0*/  IMAD.MOV.U32 R13, RZ, RZ, R24 ;  /* 0x000000ffff0d7224 */ /* 0x000fc400078e0018 */
[----:B------:R-:W-:Y:S02]  /*224c0*/  @!P1 IMAD.MOV.U32 R6, RZ, RZ, R28 ;  /* 0x000000ffff069224 */ /* 0x000fe400078e001c */
[----:B------:R-:W-:Y:S02]  /*224d0*/  @!P1 IMAD.MOV.U32 R7, RZ, RZ, R29 ;  /* 0x000000ffff079224 */ /* 0x000fe400078e001d */
[----:B------:R-:W-:Y:S01]  /*224e0*/  @!P1 IMAD.MOV.U32 R5, RZ, RZ, R31 ;  /* 0x000000ffff059224 */ /* 0x000fe200078e001f */
[----:B------:R-:W-:Y:S01]  /*224f0*/  PRMT R9, R10, 0x5410, R21 ;  /* 0x000054100a097816 */ /* 0x000fe20000000015 */
[----:B------:R-:W-:Y:S02]  /*22500*/  IMAD.MOV.U32 R10, RZ, RZ, R6 ;  /* 0x000000ffff0a7224 */ /* 0x000fe400078e0006 */
[----:B------:R-:W-:-:S07]  /*22510*/  IMAD.MOV.U32 R8, RZ, RZ, R14 ;  /* 0x000000ffff087224 */ /* 0x000fce00078e000e */
[----:B------:R-:W-:Y:S05]  /*22520*/  WARPSYNC.COLLECTIVE R15, `(.L_x_3240) ;  /* 0x000000000f087348 */ /* 0x000fea0003c00000 */
[----:B------:R0:W1:Y:S02]  /*22530*/  SHFL.IDX P6, R14, R13, R12, R11 ;  /* 0x0000000c0d0e7389 */ /* 0x00006400000c000b */
[----:B01----:R-:W-:Y:S01]  /*22540*/  ENDCOLLECTIVE ;  /* 0x000000000000791b */ /* 0x003fe20003800000 */
.L_x_3240:
[----:B------:R-:W-:Y:S02]  /*22550*/  PRMT R48, R10, 0x7610, R48 ;  /* 0x000076100a307816 */ /* 0x000fe40000000030 */
[----:B------:R-:W-:Y:S01]  /*22560*/  CS2R R28, SRZ ;  /* 0x00000000001c7805 */ /* 0x000fe2000001ff00 */
[----:B------:R-:W-:Y:S02]  /*22570*/  IMAD.MOV.U32 R11, RZ, RZ, R7 ;  /* 0x000000ffff0b7224 */ /* 0x000fe400078e0007 */
[----:B------:R-:W-:Y:S02]  /*22580*/  IMAD.MOV.U32 R12, RZ, RZ, R4 ;  /* 0x000000ffff0c7224 */ /* 0x000fe400078e0004 */
[----:B------:R-:W-:Y:S01]  /*22590*/  IMAD.MOV.U32 R13, RZ, RZ, R5 ;  /* 0x000000ffff0d7224 */ /* 0x000fe200078e0005 */
[----:B------:R-:W-:Y:S02]  /*225a0*/  PRMT R25, R11, 0x7610, R25 ;  /* 0x000076100b197816 */ /* 0x000fe40000000019 */
[----:B------:R-:W-:-:S02]  /*225b0*/  PRMT R53, R12, 0x7610, R53 ;  /* 0x000076100c357816 */ /* 0x000fc40000000035 */
[----:B------:R-:W-:Y:S01]  /*225c0*/  PRMT R24, R13, 0x7610, R24 ;  /* 0x000076100d187816 */ /* 0x000fe20000000018 */
[----:B------:R-:W-:Y:S06]  /*225d0*/  BRA `(.L_x_3241) ;  /* 0xfffffe64001c7947 */ /* 0x000fec000383ffff */
.L_x_2943:
[----:B-1----:R1:W2:Y:S02]  /*225e0*/  SYNCS.PHASECHK.TRANS64.TRYWAIT P1, [R23+URZ+0x22800], R10 ;  /* 0x0228000a170075a7 */ /* 0x0022a4000802017f */
[----:B--2---:R-:W-:Y:S05]  /*225f0*/  @!P1 NANOSLEEP.SYNCS 0x989680 ;  /* 0x009896800000995d */ /* 0x004fea0003900000 */
[----:B------:R-:W2:Y:S02]  /*22600*/  @!P1 SYNCS.PHASECHK.TRANS64 P1, [R23+URZ+0x22800], R10 ;  /* 0x0228000a170095a7 */ /* 0x000ea4000802007f */
[----:B--2---:R-:W-:Y:S05]  /*22610*/  @!P1 BRA `(.L_x_2943) ;  /* 0xfffffffc00f09947 */ /* 0x004fea000383ffff */
[----:B------:R-:W-:Y:S05]  /*22620*/  BRA `(.L_x_3242) ;  /* 0xfffffe6400b87947 */ /* 0x000fea000383ffff */
.L_x_2949:
[----:B--2---:R2:W3:Y:S02]  /*22630*/  SYNCS.PHASECHK.TRANS64.TRYWAIT P0, [R0+URZ+0x22830], R21 ;  /* 0x02283015000075a7 */ /* 0x0044e4000800017f */
[----:B---3--:R-:W-:Y:S05]  /*22640*/  @!P0 NANOSLEEP.SYNCS 0x989680 ;  /* 0x009896800000895d */ /* 0x008fea0003900000 */
[----:B------:R-:W3:Y:S02]  /*22650*/  @!P0 SYNCS.PHASECHK.TRANS64 P0, [R0+URZ+0x22830], R21 ;  /* 0x02283015000085a7 */ /* 0x000ee4000800007f */
[----:B---3--:R-:W-:Y:S05]  /*22660*/  @!P0 BRA `(.L_x_2949) ;  /* 0xfffffffc00f08947 */ /* 0x008fea000383ffff */
[----:B------:R-:W-:Y:S05]  /*22670*/  BRA `(.L_x_2948) ;  /* 0xfffffe7400607947 */ /* 0x000fea000383ffff */
.L_x_2963:
[----:B-1----:R1:W2:Y:S02]  /*22680*/  SYNCS.PHASECHK.TRANS64.TRYWAIT P0, [R0+URZ+0x22850], R21 ;  /* 0x02285015000075a7 */ /* 0x0022a4000800017f */
[----:B--2---:R-:W-:Y:S05]  /*22690*/  @!P0 NANOSLEEP.SYNCS 0x989680 ;  /* 0x009896800000895d */ /* 0x004fea0003900000 */
[----:B------:R-:W2:Y:S02]  /*226a0*/  @!P0 SYNCS.PHASECHK.TRANS64 P0, [R0+URZ+0x22850], R21 ;  /* 0x02285015000085a7 */ /* 0x000ea4000800007f */
[----:B--2---:R-:W-:Y:S05]  /*226b0*/  @!P0 BRA `(.L_x_2963) ;  /* 0xfffffffc00f08947 */ /* 0x004fea000383ffff */
[----:B------:R-:W-:Y:S05]  /*226c0*/  BRA `(.L_x_2962) ;  /* 0xfffffe9c00d47947 */ /* 0x000fea000383ffff */
.L_x_2973:
[----:B-1----:R1:W2:Y:S02]  /*226d0*/  SYNCS.PHASECHK.TRANS64.TRYWAIT P0, [R20+URZ+0x22830], R21 ;  /* 0x02283015140075a7 */ /* 0x0022a4000800017f */
[----:B--2---:R-:W-:Y:S05]  /*226e0*/  @!P0 NANOSLEEP.SYNCS 0x989680 ;  /* 0x009896800000895d */ /* 0x004fea0003900000 */
[----:B------:R-:W2:Y:S02]  /*226f0*/  @!P0 SYNCS.PHASECHK.TRANS64 P0, [R20+URZ+0x22830], R21 ;  /* 0x02283015140085a7 */ /* 0x000ea4000800007f */
[----:B--2---:R-:W-:Y:S05]  /*22700*/  @!P0 BRA `(.L_x_2973) ;  /* 0xfffffffc00f08947 */ /* 0x004fea000383ffff */
[----:B------:R-:W-:Y:S05]  /*22710*/  BRA `(.L_x_2972) ;  /* 0xfffffea400d47947 */ /* 0x000fea000383ffff */
.L_x_2987:
[----:B-1----:R1:W2:Y:S02]  /*22720*/  SYNCS.PHASECHK.TRANS64.TRYWAIT P0, [R20+URZ+0x22850], R21 ;  /* 0x02285015140075a7 */ /* 0x0022a4000800017f */
[----:B--2---:R-:W-:Y:S05]  /*22730*/  @!P0 NANOSLEEP.SYNCS 0x989680 ;  /* 0x009896800000895d */ /* 0x004fea0003900000 */
[----:B------:R-:W2:Y:S02]  /*22740*/  @!P0 SYNCS.PHASECHK.TRANS64 P0, [R20+URZ+0x22850], R21 ;  /* 0x02285015140085a7 */ /* 0x000ea4000800007f */
[----:B--2---:R-:W-:Y:S05]  /*22750*/  @!P0 BRA `(.L_x_2987) ;  /* 0xfffffffc00f08947 */ /* 0x004fea000383ffff */
[----:B------:R-:W-:Y:S05]  /*22760*/  BRA `(.L_x_2986) ;  /* 0xfffffed800747947 */ /* 0x000fea000383ffff */
.L_x_2998:
[----:B-1----:R1:W2:Y:S02]  /*22770*/  SYNCS.PHASECHK.TRANS64.TRYWAIT P1, [R0+URZ+0x22830], R20 ;  /* 0x02283014000075a7 */ /* 0x0022a4000802017f */
[----:B--2---:R-:W-:Y:S05]  /*22780*/  @!P1 NANOSLEEP.SYNCS 0x989680 ;  /* 0x009896800000995d */ /* 0x004fea0003900000 */
[----:B------:R-:W2:Y:S02]  /*22790*/  @!P1 SYNCS.PHASECHK.TRANS64 P1, [R0+URZ+0x22830], R20 ;  /* 0x02283014000095a7 */ /* 0x000ea4000802007f */
[----:B--2---:R-:W-:Y:S05]  /*227a0*/  @!P1 BRA `(.L_x_2998) ;  /* 0xfffffffc00f09947 */ /* 0x004fea000383ffff */
[----:B------:R-:W-:Y:S05]  /*227b0*/  BRA `(.L_x_2997) ;  /* 0xfffffee000887947 */ /* 0x000fea000383ffff */
.L_x_3004:
[----:B-1----:R1:W3:Y:S02]  /*227c0*/  SYNCS.PHASECHK.TRANS64.TRYWAIT P1, [R0+URZ+0x22850], R20 ;  /* 0x02285014000075a7 */ /* 0x0022e4000802017f */
[----:B---3--:R-:W-:Y:S05]  /*227d0*/  @!P1 NANOSLEEP.SYNCS 0x989680 ;  /* 0x009896800000995d */ /* 0x008fea0003900000 */
[----:B------:R-:W3:Y:S02]  /*227e0*/  @!P1 SYNCS.PHASECHK.TRANS64 P1, [R0+URZ+0x22850], R20 ;  /* 0x02285014000095a7 */ /* 0x000ee4000802007f */
[----:B---3--:R-:W-:Y:S05]  /*227f0*/  @!P1 BRA `(.L_x_3004) ;  /* 0xfffffffc00f09947 */ /* 0x008fea000383ffff */
[----:B------:R-:W-:Y:S05]  /*22800*/  BRA `(.L_x_3003) ;  /* 0xffffff0000807947 */ /* 0x000fea000383ffff */
.L_x_3011:
[----:B-1----:R1:W3:Y:S02]  /*22810*/  SYNCS.PHASECHK.TRANS64.TRYWAIT P0, [R20+URZ+0x22830], R21 ;  /* 0x02283015140075a7 */ /* 0x0022e4000800017f */
[----:B---3--:R-:W-:Y:S05]  /*22820*/  @!P0 NANOSLEEP.SYNCS 0x989680 ;  /* 0x009896800000895d */ /* 0x008fea0003900000 */
[----:B------:R-:W3:Y:S02]  /*22830*/  @!P0 SYNCS.PHASECHK.TRANS64 P0, [R20+URZ+0x22830], R21 ;  /* 0x02283015140085a7 */ /* 0x000ee4000800007f */
[----:B---3--:R-:W-:Y:S05]  /*22840*/  @!P0 BRA `(.L_x_3011) ;  /* 0xfffffffc00f08947 */ /* 0x008fea000383ffff */
[----:B------:R-:W-:Y:S05]  /*22850*/  BRA `(.L_x_3010) ;  /* 0xffffff0400cc7947 */ /* 0x000fea000383ffff */
.L_x_3025:
[----:B-1----:R1:W3:Y:S02]  /*22860*/  SYNCS.PHASECHK.TRANS64.TRYWAIT P0, [R20+URZ+0x22850], R21 ;  /* 0x02285015140075a7 */ /* 0x0022e4000800017f */
[----:B---3--:R-:W-:Y:S05]  /*22870*/  @!P0 NANOSLEEP.SYNCS 0x989680 ;  /* 0x009896800000895d */ /* 0x008fea0003900000 */
[----:B------:R-:W3:Y:S02]  /*22880*/  @!P0 SYNCS.PHASECHK.TRANS64 P0, [R20+URZ+0x22850], R21 ;  /* 0x02285015140085a7 */ /* 0x000ee4000800007f */
[----:B---3--:R-:W-:Y:S05]  /*22890*/  @!P0 BRA `(.L_x_3025) ;  /* 0xfffffffc00f08947 */ /* 0x008fea000383ffff */
[----:B------:R-:W-:Y:S05]  /*228a0*/  BRA `(.L_x_3024) ;  /* 0xffffff3800687947 */ /* 0x000fea000383ffff */
.L_x_3041:
[----:B------:R-:W-:Y:S02]  /*228b0*/  IMAD.MOV.U32 R13, RZ, RZ, R4 ;  /* 0x000000ffff0d7224 */ /* 0x000fe400078e0004 */
[----:B------:R-:W-:Y:S02]  /*228c0*/  IMAD.MOV.U32 R12, RZ, RZ, RZ ;  /* 0x000000ffff0c7224 */ /* 0x000fe400078e00ff */
[----:B------:R-:W-:Y:S02]  /*228d0*/  IMAD.MOV.U32 R11, RZ, RZ, 0x181f ;  /* 0x0000181fff0b7424 */ /* 0x000fe400078e00ff */
[----:B------:R-:W-:-:S07]  /*228e0*/  IMAD.MOV.U32 R15, RZ, RZ, -0x1 ;  /* 0xffffffffff0f7424 */ /* 0x000fce00078e00ff */
[----:B--2---:R-:W-:Y:S05]  /*228f0*/  WARPSYNC.COLLECTIVE R15, `(.L_x_3243) ;  /* 0x000000000f087348 */ /* 0x004fea0003c00000 */
[----:B------:R0:W1:Y:S02]  /*22900*/  SHFL.IDX P6, R14, R13, R12, R11 ;  /* 0x0000000c0d0e7389 */ /* 0x00006400000c000b */
[----:B012---:R-:W-:Y:S01]  /*22910*/  ENDCOLLECTIVE ;  /* 0x000000000000791b */ /* 0x007fe20003800000 */
.L_x_3243:
[----:B------:R-:W-:Y:S01]  /*22920*/  MOV R13, R3 ;  /* 0x00000003000d7202 */ /* 0x000fe20000000f00 */
[----:B------:R-:W-:-:S07]  /*22930*/  IMAD.MOV.U32 R0, RZ, RZ, R14 ;  /* 0x000000ffff007224 */ /* 0x000fce00078e000e */
[----:B------:R-:W-:Y:S05]  /*22940*/  WARPSYNC.COLLECTIVE R15, `(.L_x_3244) ;  /* 0x000000000f087348 */ /* 0x000fea0003c00000 */
[----:B------:R0:W1:Y:S02]  /*22950*/  SHFL.IDX P6, R14, R13, R12, R11 ;  /* 0x0000000c0d0e7389 */ /* 0x00006400000c000b */
[----:B01----:R-:W-:Y:S01]  /*22960*/  ENDCOLLECTIVE ;  /* 0x000000000000791b */ /* 0x003fe20003800000 */
.L_x_3244:
[----:B------:R-:W-:Y:S05]  /*22970*/  BRA `(.L_x_3245) ;  /* 0xffffff7000347947 */ /* 0x000fea000383ffff */
.L_x_3044:
        /* <DEDUP_REMOVED lines=8> */
.L_x_3247:
[----:B------:R-:W-:Y:S05]  /*22a00*/  BSYNC B1 ;  /* 0x0000000000017941 */ /* 0x000fea0003800000 */
.L_x_3246:
        /* <DEDUP_REMOVED lines=8> */
.L_x_3248:
[----:B------:R-:W-:Y:S05]  /*22a90*/  BRA `(.L_x_3249) ;  /* 0xffffff7000587947 */ /* 0x000fea000383ffff */
.L_x_3047:
        /* <DEDUP_REMOVED lines=8> */
.L_x_3251:
[----:B------:R-:W-:Y:S05]  /*22b20*/  BSYNC B1 ;  /* 0x0000000000017941 */ /* 0x000fea0003800000 */
.L_x_3250:
        /* <DEDUP_REMOVED lines=8> */
.L_x_3252:
[----:B------:R-:W-:Y:S05]  /*22bb0*/  BRA `(.L_x_3253) ;  /* 0xffffff7000787947 */ /* 0x000fea000383ffff */
.L_x_3050:
        /* <DEDUP_REMOVED lines=8> */
.L_x_3255:
[----:B------:R-:W-:Y:S05]  /*22c40*/  BSYNC B1 ;  /* 0x0000000000017941 */ /* 0x000fea0003800000 */
.L_x_3254:
        /* <DEDUP_REMOVED lines=8> */
.L_x_3256:
[----:B------:R-:W-:Y:S05]  /*22cd0*/  BRA `(.L_x_3257) ;  /* 0xffffff7000987947 */ /* 0x000fea000383ffff */
.L_x_3075:
[----:B------:R-:W0:Y:S01]  /*22ce0*/  S2R R12, SR_TID.X ;  /* 0x00000000000c7919 */ /* 0x000e220000002100 */
[----:B------:R-:W-:Y:S01]  /*22cf0*/  BSSY B1, `(.L_x_3258) ;  /* 0x000000a000017945 */ /* 0x000fe20003800000 */
[----:B------:R-:W-:Y:S02]  /*22d00*/  IMAD.MOV.U32 R11, RZ, RZ, 0x1f ;  /* 0x0000001fff0b7424 */ /* 0x000fe400078e00ff */
[----:B------:R-:W-:Y:S01]  /*22d10*/  IMAD.MOV.U32 R15, RZ, RZ, -0x1 ;  /* 0xffffffffff0f7424 */ /* 0x000fe200078e00ff */
[----:B0-----:R-:W-:-:S04]  /*22d20*/  SHF.R.U32.HI R12, RZ, 0x5, R12 ;  /* 0x00000005ff0c7819 */ /* 0x001fc8000001160c */
[----:B------:R-:W-:-:S05]  /*22d30*/  LOP3.LUT R12, R12, 0x3, RZ, 0xc0, !PT ;  /* 0x000000030c0c7812 */ /* 0x000fca00078ec0ff */
[----:B------:R-:W-:Y:S02]  /*22d40*/  IMAD.MOV.U32 R13, RZ, RZ, R12 ;  /* 0x000000ffff0d7224 */ /* 0x000fe400078e000c */
[----:B------:R-:W-:-:S07]  /*22d50*/  IMAD.MOV.U32 R12, RZ, RZ, RZ ;  /* 0x000000ffff0c7224 */ /* 0x000fce00078e00ff */
[----:B------:R-:W-:Y:S05]  /*22d60*/  WARPSYNC.COLLECTIVE R15, `(.L_x_3259) ;  /* 0x000000000f087348 */ /* 0x000fea0003c00000 */
[----:B------:R0:W1:Y:S02]  /*22d70*/  SHFL.IDX P6, R14, R13, R12, R11 ;  /* 0x0000000c0d0e7389 */ /* 0x00006400000c000b */
[----:B01----:R-:W-:Y:S01]  /*22d80*/  ENDCOLLECTIVE ;  /* 0x000000000000791b */ /* 0x003fe20003800000 */
.L_x_3259:
[----:B------:R-:W-:Y:S05]  /*22d90*/  BSYNC B1 ;  /* 0x0000000000017941 */ /* 0x000fea0003800000 */
.L_x_3258:
[----:B------:R-:W-:Y:S05]  /*22da0*/  BRA `(.L_x_3260) ;  /* 0xffffff8800ac7947 */ /* 0x000fea000383ffff */
.L_x_3077:
[----:B------:R-:W-:Y:S01]  /*22db0*/  BSSY B1, `(.L_x_3261) ;  /* 0x0000006000017945 */ /* 0x000fe20003800000 */
[----:B------:R-:W-:-:S07]  /*22dc0*/  IMAD.MOV.U32 R15, RZ, RZ, -0x1 ;  /* 0xffffffffff0f7424 */ /* 0x000fce00078e00ff */
[----:B0-----:R-:W-:Y:S05]  /*22dd0*/  WARPSYNC.COLLECTIVE R15, `(.L_x_3262) ;  /* 0x000000000f0c7348 */ /* 0x001fea0003c00000 */
[----:B------:R-:W-:Y:S02]  /*22de0*/  ELECT P6, UR62, PT ;  /* 0x00000000003e782f */ /* 0x000fe400038c0000 */
[----:B------:R-:W-:Y:S01]  /*22df0*/  MOV R14, UR62 ;  /* 0x0000003e000e7c02 */ /* 0x000fe20008000f00 */
[----:B0-----:R-:W-:Y:S10]  /*22e00*/  ENDCOLLECTIVE ;  /* 0x000000000000791b */ /* 0x001ff40003800000 */
.L_x_3262:
[----:B------:R-:W-:Y:S05]  /*22e10*/  BSYNC B1 ;  /* 0x0000000000017941 */ /* 0x000fea0003800000 */
.L_x_3261:
[----:B------:R-:W-:Y:S05]  /*22e20*/  BRA `(.L_x_3076) ;  /* 0xffffff8800a47947 */ /* 0x000fea000383ffff */
.L_x_3079:
[----:B0-----:R0:W1:Y:S02]  /*22e30*/  SYNCS.PHASECHK.TRANS64.TRYWAIT P0, [R23+URZ+0x22820], R2 ;  /* 0x02282002170075a7 */ /* 0x001064000800017f */
[----:B-1----:R-:W-:Y:S05]  /*22e40*/  @!P0 NANOSLEEP.SYNCS 0x989680 ;  /* 0x009896800000895d */ /* 0x002fea0003900000 */
[----:B------:R-:W1:Y:S02]  /*22e50*/  @!P0 SYNCS.PHASECHK.TRANS64 P0, [R23+URZ+0x22820], R2 ;  /* 0x02282002170085a7 */ /* 0x000e64000800007f */
[----:B-1----:R-:W-:Y:S05]  /*22e60*/  @!P0 BRA `(.L_x_3079) ;  /* 0xfffffffc00f08947 */ /* 0x002fea000383ffff */
[----:B------:R-:W-:Y:S05]  /*22e70*/  BRA `(.L_x_3263) ;  /* 0xffffff8800b47947 */ /* 0x000fea000383ffff */
.L_x_3083:
[----:B0-----:R0:W1:Y:S02]  /*22e80*/  SYNCS.PHASECHK.TRANS64.TRYWAIT P0, [R12+URZ+0x228a0], R2 ;  /* 0x0228a0020c0075a7 */ /* 0x001064000800017f */
[----:B-1----:R-:W-:Y:S05]  /*22e90*/  @!P0 NANOSLEEP.SYNCS 0x989680 ;  /* 0x009896800000895d */ /* 0x002fea0003900000 */
[----:B------:R-:W1:Y:S02]  /*22ea0*/  @!P0 SYNCS.PHASECHK.TRANS64 P0, [R12+URZ+0x228a0], R2 ;  /* 0x0228a0020c0085a7 */ /* 0x000e64000800007f */
[----:B-1----:R-:W-:Y:S05]  /*22eb0*/  @!P0 BRA `(.L_x_3083) ;  /* 0xfffffffc00f08947 */ /* 0x002fea000383ffff */
[----:B------:R-:W-:Y:S05]  /*22ec0*/  BRA `(.L_x_3264) ;  /* 0xffffff8800cc7947 */ /* 0x000fea000383ffff */
.L_x_3088:
[----:B-1----:R1:W2:Y:S02]  /*22ed0*/  SYNCS.PHASECHK.TRANS64.TRYWAIT P0, [R12+URZ+0x228c0], R2 ;  /* 0x0228c0020c0075a7 */ /* 0x0022a4000800017f */
[----:B--2---:R-:W-:Y:S05]  /*22ee0*/  @!P0 NANOSLEEP.SYNCS 0x989680 ;  /* 0x009896800000895d */ /* 0x004fea0003900000 */
[----:B------:R-:W2:Y:S02]  /*22ef0*/  @!P0 SYNCS.PHASECHK.TRANS64 P0, [R12+URZ+0x228c0], R2 ;  /* 0x0228c0020c0085a7 */ /* 0x000ea4000800007f */
[----:B--2---:R-:W-:Y:S05]  /*22f00*/  @!P0 BRA `(.L_x_3088) ;  /* 0xfffffffc00f08947 */ /* 0x004fea000383ffff */
[----:B------:R-:W-:Y:S05]  /*22f10*/  BRA `(.L_x_3265) ;  /* 0xffffff8c00487947 */ /* 0x000fea000383ffff */
.L_x_3098:
[----:B0-----:R0:W1:Y:S02]  /*22f20*/  SYNCS.PHASECHK.TRANS64.TRYWAIT P1, [R10+URZ+0x228a0], R2 ;  /* 0x0228a0020a0075a7 */ /* 0x001064000802017f */
[----:B-1----:R-:W-:Y:S05]  /*22f30*/  @!P1 NANOSLEEP.SYNCS 0x989680 ;  /* 0x009896800000995d */ /* 0x002fea0003900000 */
[----:B------:R-:W1:Y:S02]  /*22f40*/  @!P1 SYNCS.PHASECHK.TRANS64 P1, [R10+URZ+0x228a0], R2 ;  /* 0x0228a0020a0095a7 */ /* 0x000e64000802007f */
[----:B-1----:R-:W-:Y:S05]  /*22f50*/  @!P1 BRA `(.L_x_3098) ;  /* 0xfffffffc00f09947 */ /* 0x002fea000383ffff */
[----:B------:R-:W-:Y:S05]  /*22f60*/  BRA `(.L_x_3266) ;  /* 0xffffff9000bc7947 */ /* 0x000fea000383ffff */
.L_x_3103:
[----:B-1----:R1:W2:Y:S02]  /*22f70*/  SYNCS.PHASECHK.TRANS64.TRYWAIT P1, [R10+URZ+0x228c0], R2 ;  /* 0x0228c0020a0075a7 */ /* 0x0022a4000802017f */
[----:B--2---:R-:W-:Y:S05]  /*22f80*/  @!P1 NANOSLEEP.SYNCS 0x989680 ;  /* 0x009896800000995d */ /* 0x004fea0003900000 */
[----:B------:R-:W2:Y:S02]  /*22f90*/  @!P1 SYNCS.PHASECHK.TRANS64 P1, [R10+URZ+0x228c0], R2 ;  /* 0x0228c0020a0095a7 */ /* 0x000ea4000802007f */
[----:B--2---:R-:W-:Y:S05]  /*22fa0*/  @!P1 BRA `(.L_x_3103) ;  /* 0xfffffffc00f09947 */ /* 0x004fea000383ffff */
[----:B------:R-:W-:Y:S05]  /*22fb0*/  BRA `(.L_x_3267) ;  /* 0xffffff9400347947 */ /* 0x000fea000383ffff */
.L_x_3127:
[----:B------:R-:W0:Y:S01]  /*22fc0*/  S2R R11, SR_TID.X ;  /* 0x00000000000b7919 */ /* 0x000e220000002100 */
[----:B------:R-:W-:Y:S01]  /*22fd0*/  BSSY B0, `(.L_x_3268) ;  /* 0x000000a000007945 */ /* 0x000fe20003800000 */
[----:B------:R-:W-:Y:S02]  /*22fe0*/  IMAD.MOV.U32 R12, RZ, RZ, RZ ;  /* 0x000000ffff0c7224 */ /* 0x000fe400078e00ff */
[----:B------:R-:W-:Y:S01]  /*22ff0*/  IMAD.MOV.U32 R15, RZ, RZ, -0x1 ;  /* 0xffffffffff0f7424 */ /* 0x000fe200078e00ff */
[----:B0-----:R-:W-:-:S04]  /*23000*/  SHF.R.U32.HI R11, RZ, 0x5, R11 ;  /* 0x00000005ff0b7819 */ /* 0x001fc8000001160b */
[----:B------:R-:W-:-:S04]  /*23010*/  LOP3.LUT R11, R11, 0x3, RZ, 0xc0, !PT ;  /* 0x000000030b0b7812 */ /* 0x000fc800078ec0ff */
[----:B------:R-:W-:Y:S01]  /*23020*/  MOV R13, R11 ;  /* 0x0000000b000d7202 */ /* 0x000fe20000000f00 */
[----:B------:R-:W-:-:S07]  /*23030*/  IMAD.MOV.U32 R11, RZ, RZ, 0x1f ;  /* 0x0000001fff0b7424 */ /* 0x000fce00078e00ff */
[----:B-----5:R-:W-:Y:S05]  /*23040*/  WARPSYNC.COLLECTIVE R15, `(.L_x_3269) ;  /* 0x000000000f087348 */ /* 0x020fea0003c00000 */
[----:B------:R0:W1:Y:S02]  /*23050*/  SHFL.IDX P6, R14, R13, R12, R11 ;  /* 0x0000000c0d0e7389 */ /* 0x00006400000c000b */
[----:B01---5:R-:W-:Y:S01]  /*23060*/  ENDCOLLECTIVE ;  /* 0x000000000000791b */ /* 0x023fe20003800000 */
.L_x_3269:
[----:B------:R-:W-:Y:S05]  /*23070*/  BSYNC B0 ;  /* 0x0000000000007941 */ /* 0x000fea0003800000 */
.L_x_3268:
[----:B------:R-:W-:Y:S05]  /*23080*/  BRA `(.L_x_3270) ;  /* 0xffffffa400b47947 */ /* 0x000fea000383ffff */
.L_x_3130:
[----:B0-----:R0:W1:Y:S02]  /*23090*/  SYNCS.PHASECHK.TRANS64.TRYWAIT P0, [R17+URZ+0x22840], R0 ;  /* 0x02284000110075a7 */ /* 0x001064000800017f */
[----:B-1----:R-:W-:Y:S05]  /*230a0*/  @!P0 NANOSLEEP.SYNCS 0x989680 ;  /* 0x009896800000895d */ /* 0x002fea0003900000 */
[----:B------:R-:W1:Y:S02]  /*230b0*/  @!P0 SYNCS.PHASECHK.TRANS64 P0, [R17+URZ+0x22840], R0 ;  /* 0x02284000110085a7 */ /* 0x000e64000800007f */
[----:B-1----:R-:W-:Y:S05]  /*230c0*/  @!P0 BRA `(.L_x_3130) ;  /* 0xfffffffc00f08947 */ /* 0x002fea000383ffff */
[----:B------:R-:W-:Y:S05]  /*230d0*/  BRA `(.L_x_3271) ;  /* 0xffffffa400c87947 */ /* 0x000fea000383ffff */
.L_x_3131:
        /* <DEDUP_REMOVED lines=8> */
.L_x_3273:
[----:B------:R-:W-:Y:S05]  /*23160*/  BSYNC B0 ;  /* 0x0000000000007941 */ /* 0x000fea0003800000 */
.L_x_3272:
[----:B------:R-:W-:Y:S01]  /*23170*/  IMAD.MOV.U32 R13, RZ, RZ, R0 ;  /* 0x000000ffff0d7224 */ /* 0x000fe200078e0000 */
[----:B------:R-:W-:Y:S01]  /*23180*/  MOV R11, 0x181f ;  /* 0x0000181f000b7802 */ /* 0x000fe20000000f00 */
[----:B------:R-:W-:Y:S02]  /*23190*/  IMAD.MOV.U32 R12, RZ, RZ, RZ ;  /* 0x000000ffff0c7224 */ /* 0x000fe400078e00ff */
[----:B------:R-:W-:Y:S02]  /*231a0*/  IMAD.MOV.U32 R15, RZ, RZ, -0x1 ;  /* 0xffffffffff0f7424 */ /* 0x000fe400078e00ff */
[----:B------:R-:W-:Y:S02]  /*231b0*/  IMAD.MOV.U32 R2, RZ, RZ, R14 ;  /* 0x000000ffff027224 */ /* 0x000fe400078e000e */
[----:B------:R-:W-:-:S07]  /*231c0*/  @P0 IMAD R7, R5, 0x2, R23 ;  /* 0x0000000205070824 */ /* 0x000fce00078e0217 */
[----:B------:R-:W-:Y:S05]  /*231d0*/  WARPSYNC.COLLECTIVE R15, `(.L_x_3274) ;  /* 0x000000000f087348 */ /* 0x000fea0003c00000 */
[----:B------:R0:W1:Y:S02]  /*231e0*/  SHFL.IDX P6, R14, R13, R12, R11 ;  /* 0x0000000c0d0e7389 */ /* 0x00006400000c000b */
[----:B01----:R-:W-:Y:S01]  /*231f0*/  ENDCOLLECTIVE ;  /* 0x000000000000791b */ /* 0x003fe20003800000 */
.L_x_3274:
[----:B------:R-:W-:Y:S02]  /*23200*/  IMAD.MOV.U32 R13, RZ, RZ, R4 ;  /* 0x000000ffff0d7224 */ /* 0x000fe400078e0004 */
[----:B------:R-:W-:Y:S02]  /*23210*/  IMAD.MOV.U32 R12, RZ, RZ, 0x1 ;  /* 0x00000001ff0c7424 */ /* 0x000fe400078e00ff */
[----:B------:R-:W-:-:S07]  /*23220*/  IMAD.MOV.U32 R3, RZ, RZ, R14 ;  /* 0x000000ffff037224 */ /* 0x000fce00078e000e */
[----:B------:R-:W-:Y:S05]  /*23230*/  WARPSYNC.COLLECTIVE R15, `(.L_x_3275) ;  /* 0x000000000f087348 */ /* 0x000fea0003c00000 */
[----:B------:R0:W1:Y:S02]  /*23240*/  SHFL.IDX P6, R14, R13, R12, R11 ;  /* 0x0000000c0d0e7389 */ /* 0x00006400000c000b */
[----:B01----:R-:W-:Y:S01]  /*23250*/  ENDCOLLECTIVE ;  /* 0x000000000000791b */ /* 0x003fe20003800000 */
.L_x_3275:
        /* <DEDUP_REMOVED lines=15> */
.L_x_3276:
[----:B------:R-:W-:Y:S01]  /*23350*/  @P0 LEA R7, R5, R23, 0x1 ;  /* 0x0000001705070211 */ /* 0x000fe200078e08ff */
[----:B------:R-:W-:Y:S02]  /*23360*/  IMAD.MOV.U32 R13, RZ, RZ, R4 ;  /* 0x000000ffff0d7224 */ /* 0x000fe400078e0004 */
[----:B------:R-:W-:Y:S02]  /*23370*/  IMAD.MOV.U32 R12, RZ, RZ, 0x2 ;  /* 0x00000002ff0c7424 */ /* 0x000fe400078e00ff */
[----:B------:R-:W-:-:S07]  /*23380*/  IMAD.MOV.U32 R3, RZ, RZ, R14 ;  /* 0x000000ffff037224 */ /* 0x000fce00078e000e */
[----:B------:R-:W-:Y:S05]  /*23390*/  WARPSYNC.COLLECTIVE R15, `(.L_x_3277) ;  /* 0x000000000f087348 */ /* 0x000fea0003c00000 */
[----:B------:R0:W1:Y:S02]  /*233a0*/  SHFL.IDX P6, R14, R13, R12, R11 ;  /* 0x0000000c0d0e7389 */ /* 0x00006400000c000b */
[----:B01----:R-:W-:Y:S01]  /*233b0*/  ENDCOLLECTIVE ;  /* 0x000000000000791b */ /* 0x003fe20003800000 */
.L_x_3277:
        /* <DEDUP_REMOVED lines=15> */
.L_x_3278:
[----:B------:R-:W-:Y:S02]  /*234b0*/  @P0 IMAD R7, R5, 0x2, R23 ;  /* 0x0000000205070824 */ /* 0x000fe400078e0217 */
[----:B------:R-:W-:Y:S02]  /*234c0*/  IMAD.MOV.U32 R13, RZ, RZ, R4 ;  /* 0x000000ffff0d7224 */ /* 0x000fe400078e0004 */
[----:B------:R-:W-:Y:S02]  /*234d0*/  IMAD.MOV.U32 R12, RZ, RZ, 0x3 ;  /* 0x00000003ff0c7424 */ /* 0x000fe400078e00ff */
[----:B------:R-:W-:-:S07]  /*234e0*/  IMAD.MOV.U32 R3, RZ, RZ, R14 ;  /* 0x000000ffff037224 */ /* 0x000fce00078e000e */
[----:B------:R-:W-:Y:S05]  /*234f0*/  WARPSYNC.COLLECTIVE R15, `(.L_x_3279) ;  /* 0x000000000f087348 */ /* 0x000fea0003c00000 */
[----:B------:R0:W1:Y:S02]  /*23500*/  SHFL.IDX P6, R14, R13, R12, R11 ;  /* 0x0000000c0d0e7389 */ /* 0x00006400000c000b */
[----:B01----:R-:W-:Y:S01]  /*23510*/  ENDCOLLECTIVE ;  /* 0x000000000000791b */ /* 0x003fe20003800000 */
.L_x_3279:
        /* <DEDUP_REMOVED lines=15> */
.L_x_3280:
[----:B------:R-:W-:Y:S02]  /*23610*/  @P0 IMAD R7, R5, 0x2, R23 ;  /* 0x0000000205070824 */ /* 0x000fe400078e0217 */
[----:B------:R-:W-:Y:S02]  /*23620*/  IMAD.MOV.U32 R13, RZ, RZ, R4 ;  /* 0x000000ffff0d7224 */ /* 0x000fe400078e0004 */
[----:B------:R-:W-:Y:S02]  /*23630*/  IMAD.MOV.U32 R12, RZ, RZ, 0x4 ;  /* 0x00000004ff0c7424 */ /* 0x000fe400078e00ff */
[----:B------:R-:W-:-:S07]  /*23640*/  IMAD.MOV.U32 R3, RZ, RZ, R14 ;  /* 0x000000ffff037224 */ /* 0x000fce00078e000e */
[----:B------:R-:W-:Y:S05]  /*23650*/  WARPSYNC.COLLECTIVE R15, `(.L_x_3281) ;  /* 0x000000000f087348 */ /* 0x000fea0003c00000 */
[----:B------:R0:W1:Y:S02]  /*23660*/  SHFL.IDX P6, R14, R13, R12, R11 ;  /* 0x0000000c0d0e7389 */ /* 0x00006400000c000b */
[----:B01----:R-:W-:Y:S01]  /*23670*/  ENDCOLLECTIVE ;  /* 0x000000000000791b */ /* 0x003fe20003800000 */
.L_x_3281:
        /* <DEDUP_REMOVED lines=15> */
.L_x_3282:
[----:B------:R-:W-:Y:S01]  /*23770*/  @P0 IMAD R7, R5, 0x2, R23 ;  /* 0x0000000205070824 */ /* 0x000fe200078e0217 */
[----:B------:R-:W-:Y:S01]  /*23780*/  MOV R13, R4 ;  /* 0x00000004000d7202 */ /* 0x000fe20000000f00 */
[----:B------:R-:W-:Y:S02]  /*23790*/  IMAD.MOV.U32 R12, RZ, RZ, 0x5 ;  /* 0x00000005ff0c7424 */ /* 0x000fe400078e00ff */
[----:B------:R-:W-:-:S07]  /*237a0*/  IMAD.MOV.U32 R3, RZ, RZ, R14 ;  /* 0x000000ffff037224 */ /* 0x000fce00078e000e */
[----:B------:R-:W-:Y:S05]  /*237b0*/  WARPSYNC.COLLECTIVE R15, `(.L_x_3283) ;  /* 0x000000000f087348 */ /* 0x000fea0003c00000 */
[----:B------:R0:W1:Y:S02]  /*237c0*/  SHFL.IDX P6, R14, R13, R12, R11 ;  /* 0x0000000c0d0e7389 */ /* 0x00006400000c000b */
[----:B01----:R-:W-:Y:S01]  /*237d0*/  ENDCOLLECTIVE ;  /* 0x000000000000791b */ /* 0x003fe20003800000 */
.L_x_3283:
        /* <DEDUP_REMOVED lines=10> */
.L_x_3284:
[----:B------:R-:W-:Y:S01]  /*23880*/  @!PT LDS RZ, [RZ] ;  /* 0x00000000fffff984 */ /* 0x000fe20000000800 */
[----:B------:R-:W-:Y:S01]  /*23890*/  @!PT LDS RZ, [RZ] ;  /* 0x00000000fffff984 */ /* 0x000fe20000000800 */
[----:B------:R-:W-:Y:S01]  /*238a0*/  @!PT LDS RZ, [RZ] ;  /* 0x00000000fffff984 */ /* 0x000fe20000000800 */
[----:B------:R1:W-:Y:S01]  /*238b0*/  @P0 LDGSTS.E.BYPASS.LTC128B.128 [R7+0x1e400], desc[UR54][R2.64], !P2 ;  /* 0x1e40000002070fae */ /* 0x0003e2000d101d76 */
[----:B------:R-:W-:Y:S01]  /*238c0*/  IMAD.MOV.U32 R0, RZ, RZ, R14 ;  /* 0x000000ffff007224 */ /* 0x000fe200078e000e */
[----:B------:R-:W-:Y:S06]  /*238d0*/  BRA `(.L_x_3285) ;  /* 0xffffffa400347947 */ /* 0x000fec000383ffff */
.L_x_3136:
[----:B------:R-:W-:Y:S02]  /*238e0*/  IMAD.MOV.U32 R13, RZ, RZ, R4 ;  /* 0x000000ffff0d7224 */ /* 0x000fe400078e0004 */
        /* <DEDUP_REMOVED lines=8> */
.L_x_3286:
[C---:B------:R-:W-:Y:S01]  /*23970*/  VIADD R6, R35.reuse, 0x10 ;  /* 0x0000001023067836 */ /* 0x040fe20000000000 */
[----:B------:R-:W-:Y:S01]  /*23980*/  ISETP.GE.AND P0, PT, R35, R5, PT ;  /* 0x000000052300720c */ /* 0x000fe20003f06270 */
[----:B------:R-:W-:Y:S02]  /*23990*/  IMAD.MOV.U32 R13, RZ, RZ, R0 ;  /* 0x000000ffff0d7224 */ /* 0x000fe400078e0000 */
[----:B------:R-:W-:-:S10]  /*239a0*/  IMAD.MOV.U32 R2, RZ, RZ, R14 ;  /* 0x000000ffff027224 */ /* 0x000fd400078e000e */
[----:B------:R-:W-:Y:S05]  /*239b0*/  WARPSYNC.COLLECTIVE R15, `(.L_x_3287) ;  /* 0x000000000f087348 */ /* 0x000fea0003c00000 */
[----:B------:R0:W1:Y:S02]  /*239c0*/  SHFL.IDX P6, R14, R13, R12, R11 ;  /* 0x0000000c0d0e7389 */ /* 0x00006400000c000b */
[----:B01----:R-:W-:Y:S01]  /*239d0*/  ENDCOLLECTIVE ;  /* 0x000000000000791b */ /* 0x003fe20003800000 */
.L_x_3287:
[----:B------:R-:W-:Y:S02]  /*239e0*/  IMAD.MOV.U32 R13, RZ, RZ, R4 ;  /* 0x000000ffff0d7224 */ /* 0x000fe400078e0004 */
[----:B------:R-:W-:Y:S01]  /*239f0*/  IMAD.MOV.U32 R12, RZ, RZ, 0x1 ;  /* 0x00000001ff0c7424 */ /* 0x000fe200078e00ff */
[----:B------:R-:W-:-:S07]  /*23a00*/  MOV R3, R14 ;  /* 0x0000000e00037202 */ /* 0x000fce0000000f00 */
[----:B------:R-:W-:Y:S05]  /*23a10*/  WARPSYNC.COLLECTIVE R15, `(.L_x_3288) ;  /* 0x000000000f087348 */ /* 0x000fea0003c00000 */
[----:B------:R0:W1:Y:S02]  /*23a20*/  SHFL.IDX P6, R14, R13, R12, R11 ;  /* 0x0000000c0d0e7389 */ /* 0x00006400000c000b */
[----:B01----:R-:W-:Y:S01]  /*23a30*/  ENDCOLLECTIVE ;  /* 0x000000000000791b */ /* 0x003fe20003800000 */
.L_x_3288:
        /* <DEDUP_REMOVED lines=15> */
.L_x_3289:
[----:B------:R-:W-:Y:S01]  /*23b30*/  MOV R13, R4 ;  /* 0x00000004000d7202 */ /* 0x000fe20000000f00 */
[----:B------:R-:W-:Y:S02]  /*23b40*/  IMAD.MOV.U32 R12, RZ, RZ, 0x2 ;  /* 0x00000002ff0c7424 */ /* 0x000fe400078e00ff */
[----:B------:R-:W-:-:S07]  /*23b50*/  IMAD.MOV.U32 R3, RZ, RZ, R14 ;  /* 0x000000ffff037224 */ /* 0x000fce00078e000e */
[----:B------:R-:W-:Y:S05]  /*23b60*/  WARPSYNC.COLLECTIVE R15, `(.L_x_3290) ;  /* 0x000000000f087348 */ /* 0x000fea0003c00000 */
[----:B------:R0:W1:Y:S02]  /*23b70*/  SHFL.IDX P6, R14, R13, R12, R11 ;  /* 0x0000000c0d0e7389 */ /* 0x00006400000c000b */
[----:B01----:R-:W-:Y:S01]  /*23b80*/  ENDCOLLECTIVE ;  /* 0x000000000000791b */ /* 0x003fe20003800000 */
.L_x_3290:
        /* <DEDUP_REMOVED lines=16> */
.L_x_3291:
[----:B------:R-:W-:Y:S02]  /*23c90*/  IMAD.MOV.U32 R13, RZ, RZ, R4 ;  /* 0x000000ffff0d7224 */ /* 0x000fe400078e0004 */
[----:B------:R-:W-:Y:S02]  /*23ca0*/  IMAD.MOV.U32 R12, RZ, RZ, 0x3 ;  /* 0x00000003ff0c7424 */ /* 0x000fe400078e00ff */
[----:B------:R-:W-:-:S07]  /*23cb0*/  IMAD.MOV.U32 R3, RZ, RZ, R14 ;  /* 0x000000ffff037224 */ /* 0x000fce00078e000e */
[----:B------:R-:W-:Y:S05]  /*23cc0*/  WARPSYNC.COLLECTIVE R15, `(.L_x_3292) ;  /* 0x000000000f087348 */ /* 0x000fea0003c00000 */
[----:B------:R0:W1:Y:S02]  /*23cd0*/  SHFL.IDX P6, R14, R13, R12, R11 ;  /* 0x0000000c0d0e7389 */ /* 0x00006400000c000b */
[----:B01----:R-:W-:Y:S01]  /*23ce0*/  ENDCOLLECTIVE ;  /* 0x000000000000791b */ /* 0x003fe20003800000 */
.L_x_3292:
        /* <DEDUP_REMOVED lines=16> */
.L_x_3293:
[----:B------:R-:W-:Y:S02]  /*23df0*/  IMAD.MOV.U32 R13, RZ, RZ, R4 ;  /* 0x000000ffff0d7224 */ /* 0x000fe400078e0004 */
[----:B------:R-:W-:Y:S01]  /*23e00*/  IMAD.MOV.U32 R12, RZ, RZ, 0x4 ;  /* 0x00000004ff0c7424 */ /* 0x000fe200078e00ff */
[----:B------:R-:W-:-:S07]  /*23e10*/  MOV R3, R14 ;  /* 0x0000000e00037202 */ /* 0x000fce0000000f00 */
[----:B------:R-:W-:Y:S05]  /*23e20*/  WARPSYNC.COLLECTIVE R15, `(.L_x_3294) ;  /* 0x000000000f087348 */ /* 0x000fea0003c00000 */
[----:B------:R0:W1:Y:S02]  /*23e30*/  SHFL.IDX P6, R14, R13, R12, R11 ;  /* 0x0000000c0d0e7389 */ /* 0x00006400000c000b */
[----:B01----:R-:W-:Y:S01]  /*23e40*/  ENDCOLLECTIVE ;  /* 0x000000000000791b */ /* 0x003fe20003800000 */
.L_x_3294:
        /* <DEDUP_REMOVED lines=16> */
.L_x_3295:
[----:B------:R-:W-:Y:S01]  /*23f50*/  IMAD.MOV.U32 R13, RZ, RZ, R4 ;  /* 0x000000ffff0d7224 */ /* 0x000fe200078e0004 */
[----:B------:R-:W-:Y:S01]  /*23f60*/  MOV R12, 0x5 ;  /* 0x00000005000c7802 */ /* 0x000fe20000000f00 */
[----:B------:R-:W-:-:S07]  /*23f70*/  IMAD.MOV.U32 R3, RZ, RZ, R14 ;  /* 0x000000ffff037224 */ /* 0x000fce00078e000e */
[----:B------:R-:W-:Y:S05]  /*23f80*/  WARPSYNC.COLLECTIVE R15, `(.L_x_3296) ;  /* 0x000000000f087348 */ /* 0x000fea0003c00000 */
[----:B------:R0:W1:Y:S02]  /*23f90*/  SHFL.IDX P6, R14, R13, R12, R11 ;  /* 0x0000000c0d0e7389 */ /* 0x00006400000c000b */
[----:B01----:R-:W-:Y:S01]  /*23fa0*/  ENDCOLLECTIVE ;  /* 0x000000000000791b */ /* 0x003fe20003800000 */
.L_x_3296:
        /* <DEDUP_REMOVED lines=16> */
.L_x_3297:
[----:B------:R-:W-:Y:S02]  /*240b0*/  IMAD.MOV.U32 R13, RZ, RZ, R4 ;  /* 0x000000ffff0d7224 */ /* 0x000fe400078e0004 */
[----:B------:R-:W-:Y:S02]  /*240c0*/  IMAD.MOV.U32 R12, RZ, RZ, 0x6 ;  /* 0x00000006ff0c7424 */ /* 0x000fe400078e00ff */
[----:B------:R-:W-:-:S07]  /*240d0*/  IMAD.MOV.U32 R3, RZ, RZ, R14 ;  /* 0x000000ffff037224 */ /* 0x000fce00078e000e */
[----:B------:R-:W-:Y:S05]  /*240e0*/  WARPSYNC.COLLECTIVE R15, `(.L_x_3298) ;  /* 0x000000000f087348 */ /* 0x000fea0003c00000 */
[----:B------:R0:W1:Y:S02]  /*240f0*/  SHFL.IDX P6, R14, R13, R12, R11 ;  /* 0x0000000c0d0e7389 */ /* 0x00006400000c000b */
[----:B01----:R-:W-:Y:S01]  /*24100*/  ENDCOLLECTIVE ;  /* 0x000000000000791b */ /* 0x003fe20003800000 */
.L_x_3298:
        /* <DEDUP_REMOVED lines=16> */
.L_x_3299:
[----:B------:R-:W-:Y:S02]  /*24210*/  IMAD.MOV.U32 R13, RZ, RZ, R4 ;  /* 0x000000ffff0d7224 */ /* 0x000fe400078e0004 */
[----:B------:R-:W-:Y:S02]  /*24220*/  IMAD.MOV.U32 R12, RZ, RZ, 0x7 ;  /* 0x00000007ff0c7424 */ /* 0x000fe400078e00ff */
[----:B------:R-:W-:-:S07]  /*24230*/  IMAD.MOV.U32 R3, RZ, RZ, R14 ;  /* 0x000000ffff037224 */ /* 0x000fce00078e000e */
[----:B------:R-:W-:Y:S05]  /*24240*/  WARPSYNC.COLLECTIVE R15, `(.L_x_3300) ;  /* 0x000000000f087348 */ /* 0x000fea0003c00000 */
[----:B------:R0:W1:Y:S02]  /*24250*/  SHFL.IDX P6, R14, R13, R12, R11 ;  /* 0x0000000c0d0e7389 */ /* 0x00006400000c000b */
[----:B01----:R-:W-:Y:S01]  /*24260*/  ENDCOLLECTIVE ;  /* 0x000000000000791b */ /* 0x003fe20003800000 */
.L_x_3300:
        /* <DEDUP_REMOVED lines=14> */
.L_x_3301:
[----:B------:R-:W-:Y:S01]  /*24350*/  IMAD.MOV.U32 R0, RZ, RZ, R14 ;  /* 0x000000ffff007224 */ /* 0x000fe200078e000e */
[----:B------:R-:W-:Y:S06]  /*24360*/  BRA `(.L_x_3302) ;  /* 0xffffffa400b87947 */ /* 0x000fec000383ffff */
.L_x_3139:
[----:B0-----:R0:W1:Y:S02]  /*24370*/  SYNCS.PHASECHK.TRANS64.TRYWAIT P0, [R23+URZ+0x22820], R0 ;  /* 0x02282000170075a7 */ /* 0x001064000800017f */
[----:B-1----:R-:W-:Y:S05]  /*24380*/  @!P0 NANOSLEEP.SYNCS 0x989680 ;  /* 0x009896800000895d */ /* 0x002fea0003900000 */
[----:B------:R-:W1:Y:S02]  /*24390*/  @!P0 SYNCS.PHASECHK.TRANS64 P0, [R23+URZ+0x22820], R0 ;  /* 0x02282000170085a7 */ /* 0x000e64000800007f */
[----:B-1----:R-:W-:Y:S05]  /*243a0*/  @!P0 BRA `(.L_x_3139) ;  /* 0xfffffffc00f08947 */ /* 0x002fea000383ffff */
[----:B------:R-:W-:Y:S05]  /*243b0*/  BRA `(.L_x_3303) ;  /* 0xffffffa800147947 */ /* 0x000fea000383ffff */
.L_x_3142:
[----:B0-----:R0:W1:Y:S02]  /*243c0*/  SYNCS.PHASECHK.TRANS64.TRYWAIT P0, [R17+URZ+0x22860], R0 ;  /* 0x02286000110075a7 */ /* 0x001064000800017f */
[----:B-1----:R-:W-:Y:S05]  /*243d0*/  @!P0 NANOSLEEP.SYNCS 0x989680 ;  /* 0x009896800000895d */ /* 0x002fea0003900000 */
[----:B------:R-:W1:Y:S02]  /*243e0*/  @!P0 SYNCS.PHASECHK.TRANS64 P0, [R17+URZ+0x22860], R0 ;  /* 0x02286000110085a7 */ /* 0x000e64000800007f */
[----:B-1----:R-:W-:Y:S05]  /*243f0*/  @!P0 BRA `(.L_x_3142) ;  /* 0xfffffffc00f08947 */ /* 0x002fea000383ffff */
[----:B------:R-:W-:Y:S05]  /*24400*/  BRA `(.L_x_3304) ;  /* 0xffffffa800247947 */ /* 0x000fea000383ffff */
.L_x_3143:
        /* <DEDUP_REMOVED lines=8> */
.L_x_3306:
[----:B------:R-:W-:Y:S05]  /*24490*/  BSYNC B0 ;  /* 0x0000000000007941 */ /* 0x000fea0003800000 */
.L_x_3305:
        /* <DEDUP_REMOVED lines=13> */
.L_x_3307:
[----:B------:R-:W-:Y:S02]  /*24570*/  IMAD.MOV.U32 R13, RZ, RZ, R6 ;  /* 0x000000ffff0d7224 */ /* 0x000fe400078e0006 */
[----:B------:R-:W-:Y:S02]  /*24580*/  IMAD.MOV.U32 R12, RZ, RZ, 0x1 ;  /* 0x00000001ff0c7424 */ /* 0x000fe400078e00ff */
[----:B------:R-:W-:-:S05]  /*24590*/  IMAD.SHL.U32 R7, R7, 0x8, RZ ;  /* 0x0000000807077824 */ /* 0x000fca00078e00ff */
[----:B------:R-:W-:-:S05]  /*245a0*/  LOP3.LUT R7, R7, 0x38, RZ, 0xc0, !PT ;  /* 0x0000003807077812 */ /* 0x000fca00078ec0ff */
[----:B------:R-:W-:Y:S01]  /*245b0*/  IMAD.SHL.U32 R0, R7, 0x2, RZ ;  /* 0x0000000207007824 */ /* 0x000fe200078e00ff */
[----:B------:R-:W-:-:S04]  /*245c0*/  LOP3.LUT R7, R36, 0x1, RZ, 0xc0, !PT ;  /* 0x0000000124077812 */ /* 0x000fc800078ec0ff */
[----:B------:R-:W-:Y:S02]  /*245d0*/  IADD3 R2, P0, R14, R0, RZ ;  /* 0x000000000e027210 */ /* 0x000fe40007f1e0ff */
[----:B------:R-:W-:-:S13]  /*245e0*/  ISETP.NE.U32.AND P3, PT, R7, 0x1, PT ;  /* 0x000000010700780c */ /* 0x000fda0003f65070 */
[----:B------:R-:W-:Y:S05]  /*245f0*/  WARPSYNC.COLLECTIVE R15, `(.L_x_3308) ;  /* 0x000000000f087348 */ /* 0x000fea0003c00000 */
[----:B------:R0:W1:Y:S02]  /*24600*/  SHFL.IDX P6, R14, R13, R12, R11 ;  /* 0x0000000c0d0e7389 */ /* 0x00006400000c000b */
[----:B01----:R-:W-:Y:S01]  /*24610*/  ENDCOLLECTIVE ;  /* 0x000000000000791b */ /* 0x003fe20003800000 */
.L_x_3308:
        /* <DEDUP_REMOVED lines=17> */
.L_x_3309:
[----:B------:R-:W-:Y:S02]  /*24730*/  IMAD.MOV.U32 R13, RZ, RZ, R6 ;  /* 0x000000ffff0d7224 */ /* 0x000fe400078e0006 */
[----:B------:R-:W-:Y:S01]  /*24740*/  IMAD.MOV.U32 R12, RZ, RZ, 0x2 ;  /* 0x00000002ff0c7424 */ /* 0x000fe200078e00ff */
[----:B------:R-:W-:-:S13]  /*24750*/  IADD3 R2, P4, R14, R0, RZ ;  /* 0x000000000e027210 */ /* 0x000fda0007f9e0ff */
[----:B------:R-:W-:Y:S05]  /*24760*/  WARPSYNC.COLLECTIVE R15, `(.L_x_3310) ;  /* 0x000000000f087348 */ /* 0x000fea0003c00000 */
[----:B------:R0:W1:Y:S02]  /*24770*/  SHFL.IDX P6, R14, R13, R12, R11 ;  /* 0x0000000c0d0e7389 */ /* 0x00006400000c000b */
[----:B01----:R-:W-:Y:S01]  /*24780*/  ENDCOLLECTIVE ;  /* 0x000000000000791b */ /* 0x003fe20003800000 */
.L_x_3310:
        /* <DEDUP_REMOVED lines=17> */
.L_x_3311:
[----:B------:R-:W-:Y:S02]  /*248a0*/  IMAD.MOV.U32 R13, RZ, RZ, R6 ;  /* 0x000000ffff0d7224 */ /* 0x000fe400078e0006 */
[----:B------:R-:W-:Y:S01]  /*248b0*/  IMAD.MOV.U32 R12, RZ, RZ, 0x3 ;  /* 0x00000003ff0c7424 */ /* 0x000fe200078e00ff */
[----:B------:R-:W-:-:S13]  /*248c0*/  IADD3 R2, P4, R14, R0, RZ ;  /* 0x000000000e027210 */ /* 0x000fda0007f9e0ff */
[----:B------:R-:W-:Y:S05]  /*248d0*/  WARPSYNC.COLLECTIVE R15, `(.L_x_3312) ;  /* 0x000000000f087348 */ /* 0x000fea0003c00000 */
[----:B------:R0:W1:Y:S02]  /*248e0*/  SHFL.IDX P6, R14, R13, R12, R11 ;  /* 0x0000000c0d0e7389 */ /* 0x00006400000c000b */
[----:B01----:R-:W-:Y:S01]  /*248f0*/  ENDCOLLECTIVE ;  /* 0x000000000000791b */ /* 0x003fe20003800000 */
.L_x_3312:
        /* <DEDUP_REMOVED lines=17> */
.L_x_3313:
[----:B------:R-:W-:Y:S02]  /*24a10*/  IMAD.MOV.U32 R13, RZ, RZ, R6 ;  /* 0x000000ffff0d7224 */ /* 0x000fe400078e0006 */
[----:B------:R-:W-:Y:S01]  /*24a20*/  IMAD.MOV.U32 R12, RZ, RZ, 0x4 ;  /* 0x00000004ff0c7424 */ /* 0x000fe200078e00ff */
[----:B------:R-:W-:-:S13]  /*24a30*/  IADD3 R2, P4, R14, R0, RZ ;  /* 0x000000000e027210 */ /* 0x000fda0007f9e0ff */
[----:B------:R-:W-:Y:S05]  /*24a40*/  WARPSYNC.COLLECTIVE R15, `(.L_x_3314) ;  /* 0x000000000f087348 */ /* 0x000fea0003c00000 */
[----:B------:R0:W1:Y:S02]  /*24a50*/  SHFL.IDX P6, R14, R13, R12, R11 ;  /* 0x0000000c0d0e7389 */ /* 0x00006400000c000b */
[----:B01----:R-:W-:Y:S01]  /*24a60*/  ENDCOLLECTIVE ;  /* 0x000000000000791b */ /* 0x003fe20003800000 */
.L_x_3314:
        /* <DEDUP_REMOVED lines=17> */
.L_x_3315:
[----:B------:R-:W-:Y:S02]  /*24b80*/  IMAD.MOV.U32 R13, RZ, RZ, R6 ;  /* 0x000000ffff0d7224 */ /* 0x000fe400078e0006 */
[----:B------:R-:W-:Y:S01]  /*24b90*/  IMAD.MOV.U32 R12, RZ, RZ, 0x5 ;  /* 0x00000005ff0c7424 */ /* 0x000fe200078e00ff */
[----:B------:R-:W-:-:S13]  /*24ba0*/  IADD3 R2, P4, R14, R0, RZ ;  /* 0x000000000e027210 */ /* 0x000fda0007f9e0ff */
[----:B------:R-:W-:Y:S05]  /*24bb0*/  WARPSYNC.COLLECTIVE R15, `(.L_x_3316) ;  /* 0x000000000f087348 */ /* 0x000fea0003c00000 */
[----:B------:R0:W1:Y:S02]  /*24bc0*/  SHFL.IDX P6, R14, R13, R12, R11 ;  /* 0x0000000c0d0e7389 */ /* 0x00006400000c000b */
[----:B01----:R-:W-:Y:S01]  /*24bd0*/  ENDCOLLECTIVE ;  /* 0x000000000000791b */ /* 0x003fe20003800000 */
.L_x_3316:
        /* <DEDUP_REMOVED lines=12> */
.L_x_3317:
        /* <DEDUP_REMOVED lines=9> */
.L_x_3150:
[----:B0-----:R0:W1:Y:S02]  /*24d30*/  SYNCS.PHASECHK.TRANS64.TRYWAIT P0, [R4+URZ+0x22840], R21 ;  /* 0x02284015040075a7 */ /* 0x001064000800017f */
[----:B-1----:R-:W-:Y:S05]  /*24d40*/  @!P0 NANOSLEEP.SYNCS 0x989680 ;  /* 0x009896800000895d */ /* 0x002fea0003900000 */
[----:B------:R-:W1:Y:S02]  /*24d50*/  @!P0 SYNCS.PHASECHK.TRANS64 P0, [R4+URZ+0x22840], R21 ;  /* 0x02284015040085a7 */ /* 0x000e64000800007f */
[----:B-1----:R-:W-:Y:S05]  /*24d60*/  @!P0 BRA `(.L_x_3150) ;  /* 0xfffffffc00f08947 */ /* 0x002fea000383ffff */
[----:B------:R-:W-:Y:S05]  /*24d70*/  BRA `(.L_x_3319) ;  /* 0xffffffa800907947 */ /* 0x000fea000383ffff */
.L_x_3151:
        /* <DEDUP_REMOVED lines=8> */
.L_x_3321:
[----:B------:R-:W-:Y:S05]  /*24e00*/  BSYNC B1 ;  /* 0x0000000000017941 */ /* 0x000fea0003800000 */
.L_x_3320:
        /* <DEDUP_REMOVED lines=9> */
.L_x_3322:
[----:B------:R-:W-:Y:S01]  /*24ea0*/  MOV R13, R9 ;  /* 0x00000009000d7202 */ /* 0x000fe20000000f00 */
[----:B------:R-:W-:Y:S02]  /*24eb0*/  IMAD.MOV.U32 R12, RZ, RZ, 0x1 ;  /* 0x00000001ff0c7424 */ /* 0x000fe400078e00ff */
[----:B------:R-:W-:-:S07]  /*24ec0*/  IMAD.MOV.U32 R2, RZ, RZ, R14 ;  /* 0x000000ffff027224 */ /* 0x000fce00078e000e */
[----:B------:R-:W-:Y:S05]  /*24ed0*/  WARPSYNC.COLLECTIVE R15, `(.L_x_3323) ;  /* 0x000000000f087348 */ /* 0x000fea0003c00000 */
[----:B------:R0:W1:Y:S02]  /*24ee0*/  SHFL.IDX P6, R14, R13, R12, R11 ;  /* 0x0000000c0d0e7389 */ /* 0x00006400000c000b */
[----:B01----:R-:W-:Y:S01]  /*24ef0*/  ENDCOLLECTIVE ;  /* 0x000000000000791b */ /* 0x003fe20003800000 */
.L_x_3323:
        /* <DEDUP_REMOVED lines=11> */
.L_x_3324:
[----:B------:R-:W-:Y:S02]  /*24fb0*/  IMAD.MOV.U32 R13, RZ, RZ, R9 ;  /* 0x000000ffff0d7224 */ /* 0x000fe400078e0009 */
[----:B------:R-:W-:Y:S02]  /*24fc0*/  IMAD.MOV.U32 R12, RZ, RZ, 0x2 ;  /* 0x00000002ff0c7424 */ /* 0x000fe400078e00ff */
[----:B------:R-:W-:-:S07]  /*24fd0*/  IMAD.MOV.U32 R2, RZ, RZ, R14 ;  /* 0x000000ffff027224 */ /* 0x000fce00078e000e */
[----:B------:R-:W-:Y:S05]  /*24fe0*/  WARPSYNC.COLLECTIVE R15, `(.L_x_3325) ;  /* 0x000000000f087348 */ /* 0x000fea0003c00000 */
[----:B------:R0:W1:Y:S02]  /*24ff0*/  SHFL.IDX P6, R14, R13, R12, R11 ;  /* 0x0000000c0d0e7389 */ /* 0x00006400000c000b */
[----:B01----:R-:W-:Y:S01]  /*25000*/  ENDCOLLECTIVE ;  /* 0x000000000000791b */ /* 0x003fe20003800000 */
.L_x_3325:
        /* <DEDUP_REMOVED lines=11> */
.L_x_3326:
[----:B------:R-:W-:Y:S02]  /*250c0*/  IMAD.MOV.U32 R13, RZ, RZ, R9 ;  /* 0x000000ffff0d7224 */ /* 0x000fe400078e0009 */
[----:B------:R-:W-:Y:S02]  /*250d0*/  IMAD.MOV.U32 R12, RZ, RZ, 0x3 ;  /* 0x00000003ff0c7424 */ /* 0x000fe400078e00ff */
[----:B------:R-:W-:-:S07]  /*250e0*/  IMAD.MOV.U32 R2, RZ, RZ, R14 ;  /* 0x000000ffff027224 */ /* 0x000fce00078e000e */
[----:B------:R-:W-:Y:S05]  /*250f0*/  WARPSYNC.COLLECTIVE R15, `(.L_x_3327) ;  /* 0x000000000f087348 */ /* 0x000fea0003c00000 */
[----:B------:R0:W1:Y:S02]  /*25100*/  SHFL.IDX P6, R14, R13, R12, R11 ;  /* 0x0000000c0d0e7389 */ /* 0x00006400000c000b */
[----:B01----:R-:W-:Y:S01]  /*25110*/  ENDCOLLECTIVE ;  /* 0x000000000000791b */ /* 0x003fe20003800000 */
.L_x_3327:
[----:B------:R-:W-:-:S04]  /*25120*/  IADD3 R2, P0, R2, R0, RZ ;  /* 0x0000000002027210 */ /* 0x000fc80007f1e0ff */
[----:B------:R-:W-:-:S05]  /*25130*/  IADD3.X R3, RZ, R3, RZ, P0, !PT ;  /* 0x00000003ff037210 */ /* 0x000fca00007fe4ff */
        /* <DEDUP_REMOVED lines=9> */
.L_x_3328:
[----:B------:R-:W-:Y:S02]  /*251d0*/  IMAD.MOV.U32 R13, RZ, RZ, R9 ;  /* 0x000000ffff0d7224 */ /* 0x000fe400078e0009 */
[----:B------:R-:W-:Y:S02]  /*251e0*/  IMAD.MOV.U32 R12, RZ, RZ, 0x4 ;  /* 0x00000004ff0c7424 */ /* 0x000fe400078e00ff */
[----:B------:R-:W-:-:S07]  /*251f0*/  IMAD.MOV.U32 R2, RZ, RZ, R14 ;  /* 0x000000ffff027224 */ /* 0x000fce00078e000e */
[----:B------:R-:W-:Y:S05]  /*25200*/  WARPSYNC.COLLECTIVE R15, `(.L_x_3329) ;  /* 0x000000000f087348 */ /* 0x000fea0003c00000 */
[----:B------:R0:W1:Y:S02]  /*25210*/  SHFL.IDX P6, R14, R13, R12, R11 ;  /* 0x0000000c0d0e7389 */ /* 0x00006400000c000b */
[----:B01----:R-:W-:Y:S01]  /*25220*/  ENDCOLLECTIVE ;  /* 0x000000000000791b */ /* 0x003fe20003800000 */
.L_x_3329:
        /* <DEDUP_REMOVED lines=11> */
.L_x_3330:
[----:B------:R-:W-:Y:S02]  /*252e0*/  IMAD.MOV.U32 R13, RZ, RZ, R9 ;  /* 0x000000ffff0d7224 */ /* 0x000fe400078e0009 */
[----:B------:R-:W-:Y:S01]  /*252f0*/  IMAD.MOV.U32 R12, RZ, RZ, 0x5 ;  /* 0x00000005ff0c7424 */ /* 0x000fe200078e00ff */
[----:B------:R-:W-:-:S07]  /*25300*/  MOV R2, R14 ;  /* 0x0000000e00027202 */ /* 0x000fce0000000f00 */
[----:B------:R-:W-:Y:S05]  /*25310*/  WARPSYNC.COLLECTIVE R15, `(.L_x_3331) ;  /* 0x000000000f087348 */ /* 0x000fea0003c00000 */
[----:B------:R0:W1:Y:S02]  /*25320*/  SHFL.IDX P6, R14, R13, R12, R11 ;  /* 0x0000000c0d0e7389 */ /* 0x00006400000c000b */
[----:B01----:R-:W-:Y:S01]  /*25330*/  ENDCOLLECTIVE ;  /* 0x000000000000791b */ /* 0x003fe20003800000 */
.L_x_3331:
        /* <DEDUP_REMOVED lines=11> */
.L_x_3332:
[----:B------:R-:W-:Y:S01]  /*253f0*/  IMAD.MOV.U32 R2, RZ, RZ, R14 ;  /* 0x000000ffff027224 */ /* 0x000fe200078e000e */
[----:B------:R-:W-:Y:S06]  /*25400*/  BRA `(.L_x_3333) ;  /* 0xffffffa400c07947 */ /* 0x000fec000383ffff */
.L_x_3156:
[----:B---3--:R3:W4:Y:S02]  /*25410*/  SYNCS.PHASECHK.TRANS64.TRYWAIT P0, [R4+URZ+0x22860], R21 ;  /* 0x02286015040075a7 */ /* 0x008724000800017f */
[----:B----4-:R-:W-:Y:S05]  /*25420*/  @!P0 NANOSLEEP.SYNCS 0x989680 ;  /* 0x009896800000895d */ /* 0x010fea0003900000 */
[----:B------:R-:W4:Y:S02]  /*25430*/  @!P0 SYNCS.PHASECHK.TRANS64 P0, [R4+URZ+0x22860], R21 ;  /* 0x02286015040085a7 */ /* 0x000f24000800007f */
[----:B----4-:R-:W-:Y:S05]  /*25440*/  @!P0 BRA `(.L_x_3156) ;  /* 0xfffffffc00f08947 */ /* 0x010fea000383ffff */
[----:B------:R-:W-:Y:S05]  /*25450*/  BRA `(.L_x_3334) ;  /* 0xffffffa800107947 */ /* 0x000fea000383ffff */
.L_x_3157:
        /* <DEDUP_REMOVED lines=8> */
.L_x_3336:
[----:B------:R-:W-:Y:S05]  /*254e0*/  BSYNC B1 ;  /* 0x0000000000017941 */ /* 0x000fea0003800000 */
.L_x_3335:
        /* <DEDUP_REMOVED lines=9> */
.L_x_3337:
[----:B------:R-:W-:Y:S02]  /*25580*/  IMAD.MOV.U32 R13, RZ, RZ, R7 ;  /* 0x000000ffff0d7224 */ /* 0x000fe400078e0007 */
[----:B------:R-:W-:Y:S01]  /*25590*/  IMAD.MOV.U32 R12, RZ, RZ, 0x1 ;  /* 0x00000001ff0c7424 */ /* 0x000fe200078e00ff */
[----:B------:R-:W-:-:S13]  /*255a0*/  IADD3 R2, P0, R14, R0, RZ ;  /* 0x000000000e027210 */ /* 0x000fda0007f1e0ff */
[----:B------:R-:W-:Y:S05]  /*255b0*/  WARPSYNC.COLLECTIVE R15, `(.L_x_3338) ;  /* 0x000000000f087348 */ /* 0x000fea0003c00000 */
[----:B------:R0:W1:Y:S02]  /*255c0*/  SHFL.IDX P6, R14, R13, R12, R11 ;  /* 0x0000000c0d0e7389 */ /* 0x00006400000c000b */
[----:B01----:R-:W-:Y:S01]  /*255d0*/  ENDCOLLECTIVE ;  /* 0x000000000000791b */ /* 0x003fe20003800000 */
.L_x_3338:
        /* <DEDUP_REMOVED lines=13> */
.L_x_3339:
[----:B------:R-:W-:Y:S02]  /*256b0*/  IMAD.MOV.U32 R13, RZ, RZ, R7 ;  /* 0x000000ffff0d7224 */ /* 0x000fe400078e0007 */
[----:B------:R-:W-:Y:S01]  /*256c0*/  IMAD.MOV.U32 R12, RZ, RZ, 0x2 ;  /* 0x00000002ff0c7424 */ /* 0x000fe200078e00ff */
[----:B------:R-:W-:-:S13]  /*256d0*/  IADD3 R2, P0, R14, R0, RZ ;  /* 0x000000000e027210 */ /* 0x000fda0007f1e0ff */
[----:B------:R-:W-:Y:S05]  /*256e0*/  WARPSYNC.COLLECTIVE R15, `(.L_x_3340) ;  /* 0x000000000f087348 */ /* 0x000fea0003c00000 */
[----:B------:R0:W1:Y:S02]  /*256f0*/  SHFL.IDX P6, R14, R13, R12, R11 ;  /* 0x0000000c0d0e7389 */ /* 0x00006400000c000b */
[----:B01----:R-:W-:Y:S01]  /*25700*/  ENDCOLLECTIVE ;  /* 0x000000000000791b */ /* 0x003fe20003800000 */
.L_x_3340:
        /* <DEDUP_REMOVED lines=13> */
.L_x_3341:
[----:B------:R-:W-:Y:S02]  /*257e0*/  IMAD.MOV.U32 R13, RZ, RZ, R7 ;  /* 0x000000ffff0d7224 */ /* 0x000fe400078e0007 */
[----:B------:R-:W-:Y:S01]  /*257f0*/  IMAD.MOV.U32 R12, RZ, RZ, 0x3 ;  /* 0x00000003ff0c7424 */ /* 0x000fe200078e00ff */
[----:B------:R-:W-:-:S13]  /*25800*/  IADD3 R2, P0, R14, R0, RZ ;  /* 0x000000000e027210 */ /* 0x000fda0007f1e0ff */
[----:B------:R-:W-:Y:S05]  /*25810*/  WARPSYNC.COLLECTIVE R15, `(.L_x_3342) ;  /* 0x000000000f087348 */ /* 0x000fea0003c00000 */
[----:B------:R0:W1:Y:S02]  /*25820*/  SHFL.IDX P6, R14, R13, R12, R11 ;  /* 0x0000000c0d0e7389 */ /* 0x00006400000c000b */
[----:B01----:R-:W-:Y:S01]  /*25830*/  ENDCOLLECTIVE ;  /* 0x000000000000791b */ /* 0x003fe20003800000 */
.L_x_3342:
        /* <DEDUP_REMOVED lines=13> */
.L_x_3343:
[----:B------:R-:W-:Y:S01]  /*25910*/  MOV R13, R7 ;  /* 0x00000007000d7202 */ /* 0x000fe20000000f00 */
[----:B------:R-:W-:Y:S01]  /*25920*/  IMAD.MOV.U32 R12, RZ, RZ, 0x4 ;  /* 0x00000004ff0c7424 */ /* 0x000fe200078e00ff */
[----:B------:R-:W-:-:S13]  /*25930*/  IADD3 R2, P0, R14, R0, RZ ;  /* 0x000000000e027210 */ /* 0x000fda0007f1e0ff */
[----:B------:R-:W-:Y:S05]  /*25940*/  WARPSYNC.COLLECTIVE R15, `(.L_x_3344) ;  /* 0x000000000f087348 */ /* 0x000fea0003c00000 */
[----:B------:R0:W1:Y:S02]  /*25950*/  SHFL.IDX P6, R14, R13, R12, R11 ;  /* 0x0000000c0d0e7389 */ /* 0x00006400000c000b */
[----:B01----:R-:W-:Y:S01]  /*25960*/  ENDCOLLECTIVE ;  /* 0x000000000000791b */ /* 0x003fe20003800000 */
.L_x_3344:
        /* <DEDUP_REMOVED lines=13> */
.L_x_3345:
[----:B------:R-:W-:Y:S02]  /*25a40*/  IMAD.MOV.U32 R13, RZ, RZ, R7 ;  /* 0x000000ffff0d7224 */ /* 0x000fe400078e0007 */
[----:B------:R-:W-:Y:S01]  /*25a50*/  IMAD.MOV.U32 R12, RZ, RZ, 0x5 ;  /* 0x00000005ff0c7424 */ /* 0x000fe200078e00ff */
[----:B------:R-:W-:-:S13]  /*25a60*/  IADD3 R2, P0, R14, R0, RZ ;  /* 0x000000000e027210 */ /* 0x000fda0007f1e0ff */
[----:B------:R-:W-:Y:S05]  /*25a70*/  WARPSYNC.COLLECTIVE R15, `(.L_x_3346) ;  /* 0x000000000f087348 */ /* 0x000fea0003c00000 */
[----:B------:R0:W1:Y:S02]  /*25a80*/  SHFL.IDX P6, R14, R13, R12, R11 ;  /* 0x0000000c0d0e7389 */ /* 0x00006400000c000b */
[----:B01----:R-:W-:Y:S01]  /*25a90*/  ENDCOLLECTIVE ;  /* 0x000000000000791b */ /* 0x003fe20003800000 */
.L_x_3346:
        /* <DEDUP_REMOVED lines=13> */
.L_x_3347:
[----:B------:R-:W-:Y:S05]  /*25b70*/  BRA `(.L_x_3348) ;  /* 0xffffffa4005c7947 */ /* 0x000fea000383ffff */
.L_x_3165:
        /* <DEDUP_REMOVED lines=8> */
.L_x_3350:
[----:B------:R-:W-:Y:S05]  /*25c00*/  BSYNC B0 ;  /* 0x0000000000007941 */ /* 0x000fea0003800000 */
.L_x_3349:
        /* <DEDUP_REMOVED lines=9> */
.L_x_3351:
        /* <DEDUP_REMOVED lines=18> */
.L_x_3352:
[----:B------:R-:W-:Y:S01]  /*25dc0*/  IMAD.MOV.U32 R12, RZ, RZ, 0x2 ;  /* 0x00000002ff0c7424 */ /* 0x000fe200078e00ff */
[----:B------:R-:W-:-:S05]  /*25dd0*/  SEL R6, R14, RZ, P1 ;  /* 0x000000ff0e067207 */ /* 0x000fca0000800000 */
[----:B------:R-:W-:-:S04]  /*25de0*/  IMAD.IADD R6, R5, 0x1, R6 ;  /* 0x0000000105067824 */ /* 0x000fc800078e0206 */
[----:B------:R-:W-:-:S07]  /*25df0*/  IMAD.MOV.U32 R13, RZ, RZ, R6 ;  /* 0x000000ffff0d7224 */ /* 0x000fce00078e0006 */
[----:B------:R-:W-:Y:S05]  /*25e00*/  WARPSYNC.COLLECTIVE R15, `(.L_x_3353) ;  /* 0x000000000f087348 */ /* 0x000fea0003c00000 */
[----:B------:R0:W1:Y:S02]  /*25e10*/  SHFL.UP P6, R14, R13, R12, R11 ;  /* 0x0400000c0d0e7389 */ /* 0x00006400000c000b */
[----:B01----:R-:W-:Y:S01]  /*25e20*/  ENDCOLLECTIVE ;  /* 0x000000000000791b */ /* 0x003fe20003800000 */
.L_x_3353:
[----:B------:R-:W-:Y:S01]  /*25e30*/  IMAD.MOV.U32 R12, RZ, RZ, 0x4 ;  /* 0x00000004ff0c7424 */ /* 0x000fe200078e00ff */
[----:B------:R-:W-:-:S05]  /*25e40*/  SEL R7, R14, RZ, P2 ;  /* 0x000000ff0e077207 */ /* 0x000fca0001000000 */
[----:B------:R-:W-:-:S04]  /*25e50*/  IMAD.IADD R7, R6, 0x1, R7 ;  /* 0x0000000106077824 */ /* 0x000fc800078e0207 */
[----:B------:R-:W-:-:S07]  /*25e60*/  IMAD.MOV.U32 R13, RZ, RZ, R7 ;  /* 0x000000ffff0d7224 */ /* 0x000fce00078e0007 */
[----:B------:R-:W-:Y:S05]  /*25e70*/  WARPSYNC.COLLECTIVE R15, `(.L_x_3354) ;  /* 0x000000000f087348 */ /* 0x000fea0003c00000 */
[----:B------:R0:W1:Y:S02]  /*25e80*/  SHFL.UP P6, R14, R13, R12, R11 ;  /* 0x0400000c0d0e7389 */ /* 0x00006400000c000b */
[----:B01----:R-:W-:Y:S01]  /*25e90*/  ENDCOLLECTIVE ;  /* 0x000000000000791b */ /* 0x003fe20003800000 */
.L_x_3354:
[----:B------:R-:W-:Y:S01]  /*25ea0*/  IMAD.MOV.U32 R12, RZ, RZ, 0x8 ;  /* 0x00000008ff0c7424 */ /* 0x000fe200078e00ff */
[----:B------:R-:W-:-:S05]  /*25eb0*/  SEL R2, R14, RZ, P3 ;  /* 0x000000ff0e027207 */ /* 0x000fca0001800000 */
[----:B------:R-:W-:-:S04]  /*25ec0*/  IMAD.IADD R2, R7, 0x1, R2 ;  /* 0x0000000107027824 */ /* 0x000fc800078e0202 */
[----:B------:R-:W-:-:S07]  /*25ed0*/  IMAD.MOV.U32 R13, RZ, RZ, R2 ;  /* 0x000000ffff0d7224 */ /* 0x000fce00078e0002 */
[----:B------:R-:W-:Y:S05]  /*25ee0*/  WARPSYNC.COLLECTIVE R15, `(.L_x_3355) ;  /* 0x000000000f087348 */ /* 0x000fea0003c00000 */
[----:B------:R0:W1:Y:S02]  /*25ef0*/  SHFL.UP P6, R14, R13, R12, R11 ;  /* 0x0400000c0d0e7389 */ /* 0x00006400000c000b */
[----:B01----:R-:W-:Y:S01]  /*25f00*/  ENDCOLLECTIVE ;  /* 0x000000000000791b */ /* 0x003fe20003800000 */
.L_x_3355:
[----:B------:R-:W-:Y:S01]  /*25f10*/  IMAD.MOV.U32 R12, RZ, RZ, 0x10 ;  /* 0x00000010ff0c7424 */ /* 0x000fe200078e00ff */
[----:B------:R-:W-:-:S04]  /*25f20*/  SEL R3, R14, RZ, P4 ;  /* 0x000000ff0e037207 */ /* 0x000fc80002000000 */
[----:B------:R-:W-:-:S05]  /*25f30*/  IADD3 R3, R2, R3, RZ ;  /* 0x0000000302037210 */ /* 0x000fca0007ffe0ff */
[----:B------:R-:W-:-:S07]  /*25f40*/  IMAD.MOV.U32 R13, RZ, RZ, R3 ;  /* 0x000000ffff0d7224 */ /* 0x000fce00078e0003 */
[----:B------:R-:W-:Y:S05]  /*25f50*/  WARPSYNC.COLLECTIVE R15, `(.L_x_3356) ;  /* 0x000000000f087348 */ /* 0x000fea0003c00000 */
[----:B------:R0:W1:Y:S02]  /*25f60*/  SHFL.UP P6, R14, R13, R12, R11 ;  /* 0x0400000c0d0e7389 */ /* 0x00006400000c000b */
[----:B01----:R-:W-:Y:S01]  /*25f70*/  ENDCOLLECTIVE ;  /* 0x000000000000791b */ /* 0x003fe20003800000 */
.L_x_3356:
        /* <DEDUP_REMOVED lines=8> */
.L_x_3357:
[----:B------:R-:W-:Y:S05]  /*26000*/  BRA `(.L_x_3358) ;  /* 0xffffffa400b87947 */ /* 0x000fea000383ffff */
.L_x_3170:
[----:B------:R-:W-:Y:S01]  /*26010*/  BSSY B0, `(.L_x_3359) ;  /* 0x0000008000007945 */ /* 0x000fe20003800000 */
[----:B-----5:R-:W-:Y:S02]  /*26020*/  IMAD.MOV.U32 R13, RZ, RZ, R5 ;  /* 0x000000ffff0d7224 */ /* 0x020fe400078e0005 */
[----:B------:R-:W-:Y:S02]  /*26030*/  IMAD.MOV.U32 R12, RZ, RZ, 0x1 ;  /* 0x00000001ff0c7424 */ /* 0x000fe400078e00ff */
[----:B------:R-:W-:Y:S02]  /*26040*/  IMAD.MOV.U32 R11, RZ, RZ, RZ ;  /* 0x000000ffff0b7224 */ /* 0x000fe400078e00ff */
[----:B------:R-:W-:-:S07]  /*26050*/  IMAD.MOV.U32 R15, RZ, RZ, -0x1 ;  /* 0xffffffffff0f7424 */ /* 0x000fce00078e00ff */
[----:B0-----:R-:W-:Y:S05]  /*26060*/  WARPSYNC.COLLECTIVE R15, `(.L_x_3360) ;  /* 0x000000000f087348 */ /* 0x001fea0003c00000 */
[----:B------:R1:W2:Y:S02]  /*26070*/  SHFL.UP P6, R14, R13, R12, R11 ;  /* 0x0400000c0d0e7389 */ /* 0x0002a400000c000b */
[----:B012---:R-:W-:Y:S01]  /*26080*/  ENDCOLLECTIVE ;  /* 0x000000000000791b */ /* 0x007fe20003800000 */
.L_x_3360:
[----:B------:R-:W-:Y:S05]  /*26090*/  BSYNC B0 ;  /* 0x0000000000007941 */ /* 0x000fea0003800000 */
.L_x_3359:
[----:B------:R-:W-:Y:S01]  /*260a0*/  SEL R14, R14, RZ, P1 ;  /* 0x000000ff0e0e7207 */ /* 0x000fe20000800000 */
[----:B------:R-:W-:Y:S02]  /*260b0*/  IMAD.MOV.U32 R12, RZ, RZ, 0x2 ;  /* 0x00000002ff0c7424 */ /* 0x000fe400078e00ff */
[----:B------:R-:W-:Y:S01]  /*260c0*/  IMAD.MOV.U32 R11, RZ, RZ, RZ ;  /* 0x000000ffff0b7224 */ /* 0x000fe200078e00ff */
[----:B------:R-:W-:Y:S01]  /*260d0*/  IADD3 R13, R5, R14, RZ ;  /* 0x0000000e050d7210 */ /* 0x000fe20007ffe0ff */
[----:B------:R-:W-:-:S07]  /*260e0*/  IMAD.MOV.U32 R15, RZ, RZ, -0x1 ;  /* 0xffffffffff0f7424 */ /* 0x000fce00078e00ff */
[----:B------:R-:W-:Y:S05]  /*260f0*/  WARPSYNC.COLLECTIVE R15, `(.L_x_3361) ;  /* 0x000000000f087348 */ /* 0x000fea0003c00000 */
[----:B------:R0:W1:Y:S02]  /*26100*/  SHFL.UP P6, R14, R13, R12, R11 ;  /* 0x0400000c0d0e7389 */ /* 0x00006400000c000b */
[----:B01----:R-:W-:Y:S01]  /*26110*/  ENDCOLLECTIVE ;  /* 0x000000000000791b */ /* 0x003fe20003800000 */
.L_x_3361:
[----:B------:R-:W-:Y:S01]  /*26120*/  IMAD.MOV.U32 R12, RZ, RZ, 0x4 ;  /* 0x00000004ff0c7424 */ /* 0x000fe200078e00ff */
[----:B------:R-:W-:-:S05]  /*26130*/  SEL R2, R14, RZ, P2 ;  /* 0x000000ff0e027207 */ /* 0x000fca0001000000 */
[----:B------:R-:W-:-:S04]  /*26140*/  IMAD.IADD R2, R13, 0x1, R2 ;  /* 0x000000010d027824 */ /* 0x000fc800078e0202 */
[----:B------:R-:W-:-:S07]  /*26150*/  IMAD.MOV.U32 R13, RZ, RZ, R2 ;  /* 0x000000ffff0d7224 */ /* 0x000fce00078e0002 */
[----:B------:R-:W-:Y:S05]  /*26160*/  WARPSYNC.COLLECTIVE R15, `(.L_x_3362) ;  /* 0x000000000f087348 */ /* 0x000fea0003c00000 */
[----:B------:R0:W1:Y:S02]  /*26170*/  SHFL.UP P6, R14, R13, R12, R11 ;  /* 0x0400000c0d0e7389 */ /* 0x00006400000c000b */
[----:B01----:R-:W-:Y:S01]  /*26180*/  ENDCOLLECTIVE ;  /* 0x000000000000791b */ /* 0x003fe20003800000 */
.L_x_3362:
[----:B------:R-:W-:Y:S01]  /*26190*/  IMAD.MOV.U32 R12, RZ, RZ, 0x8 ;  /* 0x00000008ff0c7424 */ /* 0x000fe200078e00ff */
[----:B------:R-:W-:-:S05]  /*261a0*/  SEL R3, R14, RZ, P3 ;  /* 0x000000ff0e037207 */ /* 0x000fca0001800000 */
[----:B------:R-:W-:-:S04]  /*261b0*/  IMAD.IADD R3, R2, 0x1, R3 ;  /* 0x0000000102037824 */ /* 0x000fc800078e0203 */
[----:B------:R-:W-:-:S07]  /*261c0*/  IMAD.MOV.U32 R13, RZ, RZ, R3 ;  /* 0x000000ffff0d7224 */ /* 0x000fce00078e0003 */
[----:B------:R-:W-:Y:S05]  /*261d0*/  WARPSYNC.COLLECTIVE R15, `(.L_x_3363) ;  /* 0x000000000f087348 */ /* 0x000fea0003c00000 */
[----:B------:R0:W1:Y:S02]  /*261e0*/  SHFL.UP P6, R14, R13, R12, R11 ;  /* 0x0400000c0d0e7389 */ /* 0x00006400000c000b */
[----:B01----:R-:W-:Y:S01]  /*261f0*/  ENDCOLLECTIVE ;  /* 0x000000000000791b */ /* 0x003fe20003800000 */
.L_x_3363:
[----:B------:R-:W-:Y:S01]  /*26200*/  IMAD.MOV.U32 R12, RZ, RZ, 0x10 ;  /* 0x00000010ff0c7424 */ /* 0x000fe200078e00ff */
[----:B------:R-:W-:-:S05]  /*26210*/  SEL R4, R14, RZ, P4 ;  /* 0x000000ff0e047207 */ /* 0x000fca0002000000 */
[----:B------:R-:W-:-:S05]  /*26220*/  IMAD.IADD R4, R3, 0x1, R4 ;  /* 0x0000000103047824 */ /* 0x000fca00078e0204 */
[----:B------:R-:W-:-:S07]  /*26230*/  MOV R13, R4 ;  /* 0x00000004000d7202 */ /* 0x000fce0000000f00 */
[----:B------:R-:W-:Y:S05]  /*26240*/  WARPSYNC.COLLECTIVE R15, `(.L_x_3364) ;  /* 0x000000000f087348 */ /* 0x000fea0003c00000 */
[----:B------:R0:W1:Y:S02]  /*26250*/  SHFL.UP P6, R14, R13, R12, R11 ;  /* 0x0400000c0d0e7389 */ /* 0x00006400000c000b */
[----:B01----:R-:W-:Y:S01]  /*26260*/  ENDCOLLECTIVE ;  /* 0x000000000000791b */ /* 0x003fe20003800000 */
.L_x_3364:
        /* <DEDUP_REMOVED lines=8> */
.L_x_3365:
[----:B------:R-:W-:Y:S05]  /*262f0*/  BRA `(.L_x_3366) ;  /* 0xffffffa400987947 */ /* 0x000fea000383ffff */
.L_x_3172:
[----:B------:R-:W-:Y:S01]  /*26300*/  BSSY B0, `(.L_x_3367) ;  /* 0x0000006000007945 */ /* 0x000fe20003800000 */
[----:B------:R-:W-:Y:S01]  /*26310*/  PLOP3.LUT P6, PT, P6, PT, PT, 0x8, 0x0 ;  /* 0x000000000000781c */ /* 0x000fe200037ce170 */
[----:B------:R-:W-:-:S12]  /*26320*/  IMAD.MOV.U32 R15, RZ, RZ, -0x1 ;  /* 0xffffffffff0f7424 */ /* 0x000fd800078e00ff */
[----:B0-----:R-:W-:Y:S05]  /*26330*/  WARPSYNC.COLLECTIVE R15, `(.L_x_3368) ;  /* 0x000000000f087348 */ /* 0x001fea0003c00000 */
[----:B------:R-:W-:Y:S01]  /*26340*/  VOTE.ANY R14, PT, P6 ;  /* 0x00000000000e7806 */ /* 0x000fe200030e0100 */
[----:B0-----:R-:W-:Y:S06]  /*26350*/  ENDCOLLECTIVE ;  /* 0x000000000000791b */ /* 0x001fec0003800000 */
.L_x_3368:
[----:B------:R-:W-:Y:S05]  /*26360*/  BSYNC B0 ;  /* 0x0000000000007941 */ /* 0x000fea0003800000 */
.L_x_3367:
[----:B------:R-:W-:Y:S01]  /*26370*/  IMAD.MOV.U32 R3, RZ, RZ, R14 ;  /* 0x000000ffff037224 */ /* 0x000fe200078e000e */
[----:B------:R-:W-:Y:S01]  /*26380*/  MOV R15, 0xffffffff ;  /* 0xffffffff000f7802 */ /* 0x000fe20000000f00 */
[----:B------:R-:W-:Y:S02]  /*26390*/  IMAD.MOV.U32 R13, RZ, RZ, R5 ;  /* 0x000000ffff0d7224 */ /* 0x000fe400078e0005 */
[----:B------:R-:W0:Y:S01]  /*263a0*/  POPC R4, R3 ;  /* 0x0000000300047309 */ /* 0x000e220000000000 */
[----:B------:R-:W-:Y:S02]  /*263b0*/  IMAD.MOV.U32 R11, RZ, RZ, 0x1f ;  /* 0x0000001fff0b7424 */ /* 0x000fe400078e00ff */
[----:B0-----:R-:W-:-:S07]  /*263c0*/  IMAD.MOV.U32 R12, RZ, RZ, R4 ;  /* 0x000000ffff0c7224 */ /* 0x001fce00078e0004 */
[----:B------:R-:W-:Y:S05]  /*263d0*/  WARPSYNC.COLLECTIVE R15, `(.L_x_3369) ;  /* 0x000000000f087348 */ /* 0x000fea0003c00000 */
[----:B------:R0:W1:Y:S02]  /*263e0*/  SHFL.IDX P6, R14, R13, R12, R11 ;  /* 0x0000000c0d0e7389 */ /* 0x00006400000c000b */
[----:B01----:R-:W-:Y:S01]  /*263f0*/  ENDCOLLECTIVE ;  /* 0x000000000000791b */ /* 0x003fe20003800000 */
.L_x_3369:
[----:B------:R-:W-:Y:S01]  /*26400*/  IMAD.MOV.U32 R5, RZ, RZ, R14 ;  /* 0x000000ffff057224 */ /* 0x000fe200078e000e */
[----:B------:R-:W-:Y:S06]  /*26410*/  BRA `(.L_x_3370) ;  /* 0xffffffa400887947 */ /* 0x000fec000383ffff */
.L_x_3174:
[----:B------:R-:W-:Y:S01]  /*26420*/  BSSY B0, `(.L_x_3371) ;  /* 0x0000007000007945 */ /* 0x000fe20003800000 */
[----:B------:R-:W-:Y:S02]  /*26430*/  IMAD.MOV.U32 R13, RZ, RZ, R2 ;  /* 0x000000ffff0d7224 */ /* 0x000fe400078e0002 */
[----:B------:R-:W-:Y:S02]  /*26440*/  IMAD.MOV.U32 R11, RZ, RZ, 0x1f ;  /* 0x0000001fff0b7424 */ /* 0x000fe400078e00ff */
[----:B------:R-:W-:-:S07]  /*26450*/  IMAD.MOV.U32 R15, RZ, RZ, -0x1 ;  /* 0xffffffffff0f7424 */ /* 0x000fce00078e00ff */
[----:B012---:R-:W-:Y:S05]  /*26460*/  WARPSYNC.COLLECTIVE R15, `(.L_x_3372) ;  /* 0x000000000f087348 */ /* 0x007fea0003c00000 */
[----:B------:R3:W4:Y:S02]  /*26470*/  SHFL.IDX P6, R14, R13, R12, R11 ;  /* 0x0000000c0d0e7389 */ /* 0x00072400000c000b */
[----:B01234-:R-:W-:Y:S01]  /*26480*/  ENDCOLLECTIVE ;  /* 0x000000000000791b */ /* 0x01ffe20003800000 */
.L_x_3372:
[----:B------:R-:W-:Y:S05]  /*26490*/  BSYNC B0 ;  /* 0x0000000000007941 */ /* 0x000fea0003800000 */
.L_x_3371:
[----:B------:R-:W-:Y:S05]  /*264a0*/  BRA `(.L_x_3173) ;  /* 0xffffffa400807947 */ /* 0x000fea000383ffff */
.L_x_3178:
[----:B0-----:R0:W2:Y:S02]  /*264b0*/  SYNCS.PHASECHK.TRANS64.TRYWAIT P0, [R4+URZ+0x22820], R0 ;  /* 0x02282000040075a7 */ /* 0x0010a4000800017f */
[----:B--2---:R-:W-:Y:S05]  /*264c0*/  @!P0 NANOSLEEP.SYNCS 0x989680 ;  /* 0x009896800000895d */ /* 0x004fea0003900000 */
[----:B------:R-:W2:Y:S02]  /*264d0*/  @!P0 SYNCS.PHASECHK.TRANS64 P0, [R4+URZ+0x22820], R0 ;  /* 0x02282000040085a7 */ /* 0x000ea4000800007f */
[----:B--2---:R-:W-:Y:S05]  /*264e0*/  @!P0 BRA `(.L_x_3178) ;  /* 0xfffffffc00f08947 */ /* 0x004fea000383ffff */
[----:B------:R-:W-:Y:S05]  /*264f0*/  BRA `(.L_x_3373) ;  /* 0xffffffa800f87947 */ /* 0x000fea000383ffff */
.L_x_3179:
[----:B------:R-:W2:Y:S01]  /*26500*/  S2R R2, SR_TID.X ;  /* 0x0000000000027919 */ /* 0x000ea20000002100 */
[----:B------:R-:W-:Y:S01]  /*26510*/  BSSY B0, `(.L_x_3374) ;  /* 0x000000a000007945 */ /* 0x000fe20003800000 */
[----:B------:R-:W-:Y:S02]  /*26520*/  IMAD.MOV.U32 R12, RZ, RZ, RZ ;  /* 0x000000ffff0c7224 */ /* 0x000fe400078e00ff */
[----:B------:R-:W-:Y:S02]  /*26530*/  IMAD.MOV.U32 R11, RZ, RZ, 0x1f ;  /* 0x0000001fff0b7424 */ /* 0x000fe400078e00ff */
[----:B------:R-:W-:Y:S01]  /*26540*/  IMAD.MOV.U32 R15, RZ, RZ, -0x1 ;  /* 0xffffffffff0f7424 */ /* 0x000fe200078e00ff */
[----:B--2---:R-:W-:-:S04]  /*26550*/  SHF.R.U32.HI R2, RZ, 0x5, R2 ;  /* 0x00000005ff027819 */ /* 0x004fc80000011602 */
[----:B------:R-:W-:-:S05]  /*26560*/  LOP3.LUT R2, R2, 0x3, RZ, 0xc0, !PT ;  /* 0x0000000302027812 */ /* 0x000fca00078ec0ff */
[----:B------:R-:W-:-:S07]  /*26570*/  IMAD.MOV.U32 R13, RZ, RZ, R2 ;  /* 0x000000ffff0d7224 */ /* 0x000fce00078e0002 */
[----:B01----:R-:W-:Y:S05]  /*26580*/  WARPSYNC.COLLECTIVE R15, `(.L_x_3375) ;  /* 0x000000000f087348 */ /* 0x003fea0003c00000 */
[----:B------:R2:W3:Y:S02]  /*26590*/  SHFL.IDX P6, R14, R13, R12, R11 ;  /* 0x0000000c0d0e7389 */ /* 0x0004e400000c000b */
[----:B0123--:R-:W-:Y:S01]  /*265a0*/  ENDCOLLECTIVE ;  /* 0x000000000000791b */ /* 0x00ffe20003800000 */
.L_x_3375:
[----:B------:R-:W-:Y:S05]  /*265b0*/  BSYNC B0 ;  /* 0x0000000000007941 */ /* 0x000fea0003800000 */
.L_x_3374:
[----:B------:R-:W-:Y:S05]  /*265c0*/  BRA `(.L_x_3376) ;  /* 0xffffffa800e07947 */ /* 0x000fea000383ffff */
.L_x_3180:
[----:B------:R-:W-:Y:S01]  /*265d0*/  BSSY B0, `(.L_x_3377) ;  /* 0x0000006000007945 */ /* 0x000fe20003800000 */
[----:B------:R-:W-:-:S07]  /*265e0*/  IMAD.MOV.U32 R15, RZ, RZ, -0x1 ;  /* 0xffffffffff0f7424 */ /* 0x000fce00078e00ff */
[----:B01----:R-:W-:Y:S05]  /*265f0*/  WARPSYNC.COLLECTIVE R15, `(.L_x_3378) ;  /* 0x000000000f0c7348 */ /* 0x003fea0003c00000 */
[----:B------:R-:W-:Y:S02]  /*26600*/  ELECT P6, UR62, PT ;  /* 0x00000000003e782f */ /* 0x000fe400038c0000 */
[----:B------:R-:W-:Y:S01]  /*26610*/  MOV R14, UR62 ;  /* 0x0000003e000e7c02 */ /* 0x000fe20008000f00 */
[----:B01----:R-:W-:Y:S10]  /*26620*/  ENDCOLLECTIVE ;  /* 0x000000000000791b */ /* 0x003ff40003800000 */
.L_x_3378:
[----:B------:R-:W-:Y:S05]  /*26630*/  BSYNC B0 ;  /* 0x0000000000007941 */ /* 0x000fea0003800000 */
.L_x_3377:
[----:B------:R-:W-:Y:S05]  /*26640*/  BRA `(.L_x_3379) ;  /* 0xffffffa800d47947 */ /* 0x000fea000383ffff */
.L_x_3182:
[----:B0-----:R0:W2:Y:S02]  /*26650*/  SYNCS.PHASECHK.TRANS64.TRYWAIT P1, [R5+URZ+0x22840], R0 ;  /* 0x02284000050075a7 */ /* 0x0010a4000802017f */
[----:B--2---:R-:W-:Y:S05]  /*26660*/  @!P1 NANOSLEEP.SYNCS 0x989680 ;  /* 0x009896800000995d */ /* 0x004fea0003900000 */
[----:B------:R-:W2:Y:S02]  /*26670*/  @!P1 SYNCS.PHASECHK.TRANS64 P1, [R5+URZ+0x22840], R0 ;  /* 0x02284000050095a7 */ /* 0x000ea4000802007f */
[----:B--2---:R-:W-:Y:S05]  /*26680*/  @!P1 BRA `(.L_x_3182) ;  /* 0xfffffffc00f09947 */ /* 0x004fea000383ffff */
[----:B------:R-:W-:Y:S05]  /*26690*/  BRA `(.L_x_3380) ;  /* 0xffffffa800f47947 */ /* 0x000fea000383ffff */
.L_x_3184:
[----:B--2---:R2:W3:Y:S02]  /*266a0*/  SYNCS.PHASECHK.TRANS64.TRYWAIT P1, [R25+URZ+0x22840], R2 ;  /* 0x02284002190075a7 */ /* 0x0044e4000802017f */
[----:B---3--:R-:W-:Y:S05]  /*266b0*/  @!P1 NANOSLEEP.SYNCS 0x989680 ;  /* 0x009896800000995d */ /* 0x008fea0003900000 */
[----:B------:R-:W3:Y:S02]  /*266c0*/  @!P1 SYNCS.PHASECHK.TRANS64 P1, [R25+URZ+0x22840], R2 ;  /* 0x02284002190095a7 */ /* 0x000ee4000802007f */
[----:B---3--:R-:W-:Y:S05]  /*266d0*/  @!P1 BRA `(.L_x_3184) ;  /* 0xfffffffc00f09947 */ /* 0x008fea000383ffff */
[----:B------:R-:W-:Y:S05]  /*266e0*/  BRA `(.L_x_3381) ;  /* 0xffffffac00007947 */ /* 0x000fea000383ffff */
.L_x_3186:
[----:B---3--:R3:W4:Y:S02]  /*266f0*/  SYNCS.PHASECHK.TRANS64.TRYWAIT P1, [R5+URZ+0x22860], R0 ;  /* 0x02286000050075a7 */ /* 0x008724000802017f */
[----:B----4-:R-:W-:Y:S05]  /*26700*/  @!P1 NANOSLEEP.SYNCS 0x989680 ;  /* 0x009896800000995d */ /* 0x010fea0003900000 */
[----:B------:R-:W4:Y:S02]  /*26710*/  @!P1 SYNCS.PHASECHK.TRANS64 P1, [R5+URZ+0x22860], R0 ;  /* 0x02286000050095a7 */ /* 0x000f24000802007f */
[----:B----4-:R-:W-:Y:S05]  /*26720*/  @!P1 BRA `(.L_x_3186) ;  /* 0xfffffffc00f09947 */ /* 0x010fea000383ffff */
[----:B------:R-:W-:Y:S05]  /*26730*/  BRA `(.L_x_3382) ;  /* 0xffffffa800fc7947 */ /* 0x000fea000383ffff */
.L_x_3383:
        /* <DEDUP_REMOVED lines=12> */
.L_x_6458:


//--------------------- .text._ZN7cutlass13device_kernelIN5flash11enable_sm90INS1_16FlashAttnFwdSm90INS1_25CollectiveMainloopFwdSm90ILi2EN4cute5tupleIJNS5_1CILi1EEES8_S8_EEENS6_IJNS7_ILi128EEENS7_ILi96EEENS7_ILi64EEEEEELi256ENS_6half_tEfNS_4arch4Sm90ELb0ELb1ELb1ELb1ELb1ELb0ELb1ELb1ELb0ELb1ELb0ELb0EEENS1_21CollectiveEpilogueFwdINS6_IJSA_NS7_ILi256EEESB_EEES9_SE_SG_Li256ELb1ELb1ELb0ELb0EEENS1_36VarlenDynamicPersistentTileSchedulerILi128ELi96ELi256ELi128ELb0ELb1ELb1ELb1ELb0ELb1EEEEEEEEEvNT_6ParamsE --------------------------
	.section	.text._ZN7cutlass13device_kernelIN5flash11enable_sm90INS1_16FlashAttnFwdSm90INS1_25CollectiveMainloopFwdSm90ILi2EN4cute5tupleIJNS5_1CILi1EEES8_S8_EEENS6_IJNS7_ILi128EEENS7_ILi96EEENS7_ILi64EEEEEELi256ENS_6half_tEfNS_4arch4Sm90ELb0ELb1ELb1ELb1ELb1ELb0ELb1ELb1ELb0ELb1ELb0ELb0EEENS1_21CollectiveEpilogueFwdINS6_IJSA_NS7_ILi256EEESB_EEES9_SE_SG_Li256ELb1ELb1ELb0ELb0EEENS1_36VarlenDynamicPersistentTileSchedulerILi128ELi96ELi256ELi128ELb0ELb1ELb1ELb1ELb0ELb1EEEEEEEEEvNT_6ParamsE,"ax",@progbits
	.align	128
.text._ZN7cutlass13device_kernelIN5flash11enable_sm90INS1_16FlashAttnFwdSm90INS1_25CollectiveMainloopFwdSm90ILi2EN4cute5tupleIJNS5_1CILi1EEES8_S8_EEENS6_IJNS7_ILi128EEENS7_ILi96EEENS7_ILi64EEEEEELi256ENS_6half_tEfNS_4arch4Sm90ELb0ELb1ELb1ELb1ELb1ELb0ELb1ELb1ELb0ELb1ELb0ELb0EEENS1_21CollectiveEpilogueFwdINS6_IJSA_NS7_ILi256EEESB_EEES9_SE_SG_Li256ELb1ELb1ELb0ELb0EEENS1_36VarlenDynamicPersistentTileSchedulerILi128ELi96ELi256ELi128ELb0ELb1ELb1ELb1ELb0ELb1EEEEEEEEEvNT_6ParamsE:
        .type           _ZN7cutlass13device_kernelIN5flash11enable_sm90INS1_16FlashAttnFwdSm90INS1_25CollectiveMainloopFwdSm90ILi2EN4cute5tupleIJNS5_1CILi1EEES8_S8_EEENS6_IJNS7_ILi128EEENS7_ILi96EEENS7_ILi64EEEEEELi256ENS_6half_tEfNS_4arch4Sm90ELb0ELb1ELb1ELb1ELb1ELb0ELb1ELb1ELb0ELb1ELb0ELb0EEENS1_21CollectiveEpilogueFwdINS6_IJSA_NS7_ILi256EEESB_EEES9_SE_SG_Li256ELb1ELb1ELb0ELb0EEENS1_36VarlenDynamicPersistentTileSchedulerILi128ELi96ELi256ELi128ELb0ELb1ELb1ELb1ELb0ELb1EEEEEEEEEvNT_6ParamsE,@function
        .size           _ZN7cutlass13device_kernelIN5flash11enable_sm90INS1_16FlashAttnFwdSm90INS1_25CollectiveMainloopFwdSm90ILi2EN4cute5tupleIJNS5_1CILi1EEES8_S8_EEENS6_IJNS7_ILi128EEENS7_ILi96EEENS7_ILi64EEEEEELi256ENS_6half_tEfNS_4arch4Sm90ELb0ELb1ELb1ELb1ELb1ELb0ELb1ELb1ELb0ELb1ELb0ELb0EEENS1_21CollectiveEpilogueFwdINS6_IJSA_NS7_ILi256EEESB_EEES9_SE_SG_Li256ELb1ELb1ELb0ELb0EEENS1_36VarlenDynamicPersistentTileSchedulerILi128ELi96ELi256ELi128ELb0ELb1ELb1ELb1ELb0ELb1EEEEEEEEEvNT_6ParamsE,(.L_x_6459 - _ZN7cutlass13device_kernelIN5flash11enable_sm90INS1_16FlashAttnFwdSm90INS1_25CollectiveMainloopFwdSm90ILi2EN4cute5tupleIJNS5_1CILi1EEES8_S8_EEENS6_IJNS7_ILi128EEENS7_ILi96EEENS7_ILi64EEEEEELi256ENS_6half_tEfNS_4arch4Sm90ELb0ELb1ELb1ELb1ELb1ELb0ELb1ELb1ELb0ELb1ELb0ELb0EEENS1_21CollectiveEpilogueFwdINS6_IJSA_NS7_ILi256EEESB_EEES9_SE_SG_Li256ELb1ELb1ELb0ELb0EEENS1_36VarlenDynamicPersistentTileSchedulerILi128ELi96ELi256ELi128ELb0ELb1ELb1ELb1ELb0ELb1EEEEEEEEEvNT_6ParamsE)
        .other          _ZN7cutlass13device_kernelIN5flash11enable_sm90INS1_16FlashAttnFwdSm90INS1_25CollectiveMainloopFwdSm90ILi2EN4cute5tupleIJNS5_1CILi1EEES8_S8_EEENS6_IJNS7_ILi128EEENS7_ILi96EEENS7_ILi64EEEEEELi256ENS_6half_tEfNS_4arch4Sm90ELb0ELb1ELb1ELb1ELb1ELb0ELb1ELb1ELb0ELb1ELb0ELb0EEENS1_21CollectiveEpilogueFwdINS6_IJSA_NS7_ILi256EEESB_EEES9_SE_SG_Li256ELb1ELb1ELb0ELb0EEENS1_36VarlenDynamicPersistentTileSchedulerILi128ELi96ELi256ELi128ELb0ELb1ELb1ELb1ELb0ELb1EEEEEEEEEvNT_6ParamsE,@"STO_CUDA_ENTRY STV_DEFAULT"
_ZN7cutlass13device_kernelIN5flash11enable_sm90INS1_16FlashAttnFwdSm90INS1_25CollectiveMainloopFwdSm90ILi2EN4cute5tupleIJNS5_1CILi1EEES8_S8_EEENS6_IJNS7_ILi128EEENS7_ILi96EEENS7_ILi64EEEEEELi256ENS_6half_tEfNS_4arch4Sm90ELb0ELb1ELb1ELb1ELb1ELb0ELb1ELb1ELb0ELb1ELb0ELb0EEENS1_21CollectiveEpilogueFwdINS6_IJSA_NS7_ILi256EEESB_EEES9_SE_SG_Li256ELb1ELb1ELb0ELb0EEENS1_36VarlenDynamicPersistentTileSchedulerILi128ELi96ELi256ELi128ELb0ELb1ELb1ELb1ELb0ELb1EEEEEEEEEvNT_6ParamsE:
        /* <DEDUP_REMOVED lines=47> */
.L_x_3384:
        /* <DEDUP_REMOVED lines=22> */
.L_x_3385:
        /* <DEDUP_REMOVED lines=18> */
.L_x_3386:
        /* <DEDUP_REMOVED lines=22> */
.L_x_3387:
        /* <DEDUP_REMOVED lines=23> */
.L_x_3388:
        /* <DEDUP_REMOVED lines=18> */
.L_x_3390:
[----:B------:R-:W-:-:S08]  /*0960*/  NOP ;  /* 0x0000000000007918 */ /* 0x000fd00000000000 */
[----:B------:R-:W0:Y:S02]  /*0970*/  USETMAXREG.TRY_ALLOC.CTAPOOL UP0, 0xe8 ;  /* 0x000000e8000079c8 */ /* 0x000e240008000600 */
[----:B0-----:R-:W-:-:S13]  /*0980*/  PLOP3.LUT P0, PT, PT, PT, UP0, 0x80, 0x0 ;  /* 0x000000000000781c */ /* 0x001fda0003f0f008 */
[----:B------:R-:W-:Y:S05]  /*0990*/  @!P0 BRA `(.L_x_3390) ;  /* 0xfffffffc00f08947 */ /* 0x000fea000383ffff */
[----:B------:R-:W-:Y:S01]  /*09a0*/  ISETP.NE.AND P0, PT, R20, 0x1, PT ;  /* 0x000000011400780c */ /* 0x000fe20003f05270 */
[----:B------:R-:W0:Y:S08]  /*09b0*/  S2UR UR12, SR_CgaCtaId ;  /* 0x00000000000c79c3 */ /* 0x000e300000008800 */
[----:B------:R-:W-:Y:S06]  /*09c0*/  BAR.ARV 0x8, 0x180 ;  /* 0x0206000000007b1d */ /* 0x000fec0000002000 */
[----:B------:R-:W-:Y:S01]  /*09d0*/  UMOV UR42, 0x400 ;  /* 0x00000400002a7882 */ /* 0x000fe20000000000 */
[----:B------:R-:W-:Y:S01]  /*09e0*/  ULDC UR4, c[0x0][0xd3c] ;  /* 0x00034f0000047ab9 */ /* 0x000fe20000000800 */
[----:B------:R-:W-:Y:S08]  /*09f0*/  @!P0 BAR.ARV 0x9, 0x100 ;  /* 0x0244000000008b1d */ /* 0x000ff00000002000 */
[----:B------:R-:W-:Y:S01]  /*0a00*/  BAR.SYNC.DEFER_BLOCKING 0x5, 0x180 ;  /* 0x0146000000007b1d */ /* 0x000fe20000010000 */
[----:B------:R-:W-:-:S02]  /*0a10*/  IADD3 R212, P1, R16, 0x1f8, RZ ;  /* 0x000001f810d47810 */ /* 0x000fc40007f3e0ff */
[----:B------:R-:W-:Y:S01]  /*0a20*/  IADD3 R215, P2, R16, 0x204, RZ ;  /* 0x0000020410d77810 */ /* 0x000fe20007f5e0ff */
[----:B0-----:R-:W-:Y:S02]  /*0a30*/  ULEA UR42, UR12, UR42, 0x18 ;  /* 0x0000002a0c2a7291 */ /* 0x001fe4000f8ec03f */
[--C-:B------:R-:W-:Y:S01]  /*0a40*/  IMAD.X R213, RZ, RZ, R17.reuse, P1 ;  /* 0x000000ffffd57224 */ /* 0x100fe200008e0611 */
[----:B------:R-:W-:Y:S01]  /*0a50*/  STL.64 [R1+0x1f8], RZ ;  /* 0x0001f8ff01007387 */ /* 0x000fe20000100a00 */
[----:B------:R-:W-:-:S03]  /*0a60*/  IMAD.X R214, RZ, RZ, R17, P2 ;  /* 0x000000ffffd67224 */ /* 0x000fc600010e0611 */
[----:B------:R-:W-:Y:S04]  /*0a70*/  STL [R1+0x200], RZ ;  /* 0x000200ff01007387 */ /* 0x000fe80000100800 */
[----:B------:R-:W-:Y:S04]  /*0a80*/  STL [R1+0x204], RZ ;  /* 0x000204ff01007387 */ /* 0x000fe80000100800 */
[----:B------:R-:W0:Y:S01]  /*0a90*/  LDS.128 R24, [UR42+0x324d0] ;  /* 0x0324d02aff187984 */ /* 0x000e220008000c00 */
[----:B------:R-:W-:Y:S06]  /*0aa0*/  BAR.ARV 0x4, 0x180 ;  /* 0x0106000000007b1d */ /* 0x000fec0000002000 */
[----:B0-----:R-:W-:-:S13]  /*0ab0*/  ISETP.GE.AND P0, PT, R27, UR4, PT ;  /* 0x000000041b007c0c */ /* 0x001fda000bf06270 */
[----:B------:R-:W-:Y:S05]  /*0ac0*/  @P0 EXIT ;  /* 0x000000000000094d */ /* 0x000fea0003800000 */
[----:B------:R-:W0:Y:S01]  /*0ad0*/  S2R R0, SR_TID.X ;  /* 0x0000000000007919 */ /* 0x000e220000002100 */
[----:B------:R-:W2:Y:S01]  /*0ae0*/  S2UR UR4, SR_SWINHI ;  /* 0x00000000000479c3 */ /* 0x000ea20000002f00 */
[----:B------:R-:W-:Y:S01]  /*0af0*/  IMAD.MOV.U32 R184, RZ, RZ, 0x2 ;  /* 0x00000002ffb87424 */ /* 0x000fe200078e00ff */
[----:B------:R-:W-:Y:S01]  /*0b00*/  R2UR UR5, R25 ;  /* 0x00000000190572ca */ /* 0x000fe200000e0000 */
[----:B------:R-:W-:Y:S01]  /*0b10*/  VIADD R209, R20, 0x8 ;  /* 0x0000000814d17836 */ /* 0x000fe20000000000 */
[----:B------:R-:W-:Y:S02]  /*0b20*/  R2UR UR7, R26 ;  /* 0x000000001a0772ca */ /* 0x000fe400000e0000 */
[----:B------:R-:W-:Y:S02]  /*0b30*/  R2UR UR6, R27 ;  /* 0x000000001b0672ca */ /* 0x000fe400000e0000 */
[----:B------:R-:W-:Y:S01]  /*0b40*/  IADD3 R208, -R20, 0xb, RZ ;  /* 0x0000000b14d07810 */ /* 0x000fe20007ffe1ff */
[----:B------:R-:W-:Y:S01]  /*0b50*/  UMOV UR58, UR42 ;  /* 0x0000002a003a7c82 */ /* 0x000fe20008000000 */
[----:B--2---:R-:W-:Y:S01]  /*0b60*/  UMOV UR59, UR4 ;  /* 0x00000004003b7c82 */ /* 0x004fe20008000000 */
[----:B0-----:R-:W-:-:S05]  /*0b70*/  VIADD R205, R0, 0xffffff80 ;  /* 0xffffff8000cd7836 */ /* 0x001fca0000000000 */
[----:B------:R-:W-:-:S04]  /*0b80*/  SHF.R.S32.HI R0, RZ, 0x1f, R205 ;  /* 0x0000001fff007819 */ /* 0x000fc800000114cd */
[CC--:B------:R-:W-:Y:S02]  /*0b90*/  LEA.HI R15, R0.reuse, R205.reuse, RZ, 0x7 ;  /* 0x000000cd000f7211 */ /* 0x0c0fe400078f38ff */
[CC--:B------:R-:W-:Y:S02]  /*0ba0*/  LEA.HI R3, R0.reuse, R205.reuse, RZ, 0x4 ;  /* 0x000000cd00037211 */ /* 0x0c0fe400078f20ff */
[----:B-1----:R-:W-:Y:S02]  /*0bb0*/  LOP3.LUT R2, R15, 0xffffff80, RZ, 0xc0, !PT ;  /* 0xffffff800f027812 */ /* 0x002fe400078ec0ff */
[CC--:B------:R-:W-:Y:S02]  /*0bc0*/  LEA.HI R4, R0.reuse, R205.reuse, RZ, 0x5 ;  /* 0x000000cd00047211 */ /* 0x0c0fe400078f28ff */
[----:B------:R-:W-:Y:S01]  /*0bd0*/  SHF.R.S32.HI R6, RZ, 0x4, R3 ;  /* 0x00000004ff067819 */ /* 0x000fe20000011403 */
[----:B------:R-:W-:Y:S01]  /*0be0*/  IMAD.IADD R211, R205, 0x1, -R2 ;  /* 0x00000001cdd37824 */ /* 0x000fe200078e0a02 */
[----:B------:R-:W-:Y:S01]  /*0bf0*/  LEA.HI R9, R0, R205, RZ, 0x2 ;  /* 0x000000cd00097211 */ /* 0x000fe200078f10ff */
[----:B------:R-:W-:Y:S01]  /*0c00*/  IMAD.SHL.U32 R5, R4, 0x20, RZ ;  /* 0x0000002004057824 */ /* 0x000fe200078e00ff */
[----:B------:R-:W-:-:S02]  /*0c10*/  LOP3.LUT R4, R3, 0x3fffff0, RZ, 0xc0, !PT ;  /* 0x03fffff003047812 */ /* 0x000fc400078ec0ff */
[----:B------:R-:W-:Y:S02]  /*0c20*/  SHF.R.S32.HI R2, RZ, 0x1f, R211 ;  /* 0x0000001fff027819 */ /* 0x000fe400000114d3 */
[----:B------:R-:W-:Y:S02]  /*0c30*/  LEA.HI R3, R3, R6, RZ, 0x1 ;  /* 0x0000000603037211 */ /* 0x000fe400078f08ff */
[----:B------:R-:W-:Y:S02]  /*0c40*/  LEA.HI R21, R2, R211, RZ, 0x2 ;  /* 0x000000d302157211 */ /* 0x000fe400078f10ff */
[----:B------:R-:W-:Y:S01]  /*0c50*/  LOP3.LUT R8, R5, 0xfffffc00, RZ, 0xc0, !PT ;  /* 0xfffffc0005087812 */ /* 0x000fe200078ec0ff */
[----:B------:R-:W-:Y:S01]  /*0c60*/  IMAD.IADD R5, R205, 0x1, -R4 ;  /* 0x00000001cd057824 */ /* 0x000fe200078e0a04 */
[----:B------:R-:W-:Y:S02]  /*0c70*/  LOP3.LUT R7, R3, 0x1ffffffe, RZ, 0xc0, !PT ;  /* 0x1ffffffe03077812 */ /* 0x000fe400078ec0ff */
[--C-:B------:R-:W-:Y:S01]  /*0c80*/  SHF.R.S32.HI R3, RZ, 0x2, R21.reuse ;  /* 0x00000002ff037819 */ /* 0x100fe20000011415 */
[----:B------:R-:W-:Y:S01]  /*0c90*/  IMAD R8, R5, 0x40, R8 ;  /* 0x0000004005087824 */ /* 0x000fe200078e0208 */
[----:B------:R-:W-:Y:S01]  /*0ca0*/  SHF.R.S32.HI R4, RZ, 0x1f, R21 ;  /* 0x0000001fff047819 */ /* 0x000fe20000011415 */
[----:B------:R-:W-:Y:S01]  /*0cb0*/  IMAD.IADD R7, R6, 0x1, -R7 ;  /* 0x0000000106077824 */ /* 0x000fe200078e0a07 */
[----:B------:R-:W-:-:S02]  /*0cc0*/  LOP3.LUT R10, R9, 0xfffffffc, RZ, 0xc0, !PT ;  /* 0xfffffffc090a7812 */ /* 0x000fc400078ec0ff */
[----:B------:R-:W-:Y:S01]  /*0cd0*/  LEA.HI R4, R4, R3, RZ, 0x3 ;  /* 0x0000000304047211 */ /* 0x000fe200078f18ff */
[----:B------:R-:W-:Y:S01]  /*0ce0*/  IMAD R7, R7, 0x8, R8 ;  /* 0x0000000807077824 */ /* 0x000fe200078e0208 */
[----:B------:R-:W-:Y:S01]  /*0cf0*/  LEA.HI R2, R2, R211, RZ, 0x5 ;  /* 0x000000d302027211 */ /* 0x000fe200078f28ff */
[----:B------:R-:W-:Y:S01]  /*0d00*/  IMAD.IADD R10, R205, 0x1, -R10 ;  /* 0x00000001cd0a7824 */ /* 0x000fe200078e0a0a */
[----:B------:R-:W-:Y:S01]  /*0d10*/  LOP3.LUT R4, R4, 0xfffffff8, RZ, 0xc0, !PT ;  /* 0xfffffff804047812 */ /* 0x000fe200078ec0ff */
[----:B------:R-:W-:Y:S01]  /*0d20*/  IMAD.WIDE R184, R7, R184, UR58 ;  /* 0x0000003a07b87e25 */ /* 0x000fe2000f8e02b8 */
[----:B------:R-:W-:Y:S02]  /*0d30*/  SHF.R.S32.HI R2, RZ, 0x5, R2 ;  /* 0x00000005ff027819 */ /* 0x000fe40000011402 */
[----:B------:R-:W-:Y:S01]  /*0d40*/  LEA.HI R5, R10, R10, RZ, 0x1 ;  /* 0x0000000a0a057211 */ /* 0x000fe200078f08ff */
[----:B------:R-:W-:Y:S01]  /*0d50*/  IMAD.IADD R3, R3, 0x1, -R4 ;  /* 0x0000000103037824 */ /* 0x000fe200078e0a04 */
[----:B------:R-:W-:-:S02]  /*0d60*/  LEA.HI R0, R0, R205, RZ, 0x3 ;  /* 0x000000cd00007211 */ /* 0x000fc400078f18ff */
[----:B------:R-:W-:Y:S01]  /*0d70*/  LOP3.LUT R5, R5, 0x1ffffffe, RZ, 0xc0, !PT ;  /* 0x1ffffffe05057812 */ /* 0x000fe200078ec0ff */
[----:B------:R-:W-:Y:S01]  /*0d80*/  IMAD R206, R2, 0x10, R3 ;  /* 0x0000001002ce7824 */ /* 0x000fe200078e0203 */
[----:B------:R-:W-:Y:S02]  /*0d90*/  IADD3 R3, P6, R184, 0x20, RZ ;  /* 0x00000020b8037810 */ /* 0x000fe40007fde0ff */
[----:B------:R-:W-:Y:S01]  /*0da0*/  SHF.R.S32.HI R218, RZ, 0x7, R15 ;  /* 0x00000007ffda7819 */ /* 0x000fe2000001140f */
[----:B------:R-:W-:Y:S01]  /*0db0*/  IMAD.IADD R25, R10, 0x1, -R5 ;  /* 0x000000010a197824 */ /* 0x000fe200078e0a05 */
[----:B------:R-:W-:Y:S02]  /*0dc0*/  LOP3.LUT R2, R3, 0x380, RZ, 0xc0, !PT ;  /* 0x0000038003027812 */ /* 0x000fe400078ec0ff */
[----:B------:R-:W-:Y:S02]  /*0dd0*/  IADD3 R5, P5, R184, 0x40, RZ ;  /* 0x00000040b8057810 */ /* 0x000fe40007fbe0ff */
[----:B------:R-:W-:-:S02]  /*0de0*/  SHF.R.U64 R2, R2, 0x3, RZ ;  /* 0x0000000302027819 */ /* 0x000fc400000012ff */
[----:B------:R-:W-:Y:S02]  /*0df0*/  LOP3.LUT R4, R5, 0x380, RZ, 0xc0, !PT ;  /* 0x0000038005047812 */ /* 0x000fe400078ec0ff */
[----:B------:R-:W-:Y:S01]  /*0e00*/  LOP3.LUT R2, R2, R3, RZ, 0x3c, !PT ;  /* 0x0000000302027212 */ /* 0x000fe200078e3cff */
[----:B------:R-:W-:Y:S01]  /*0e10*/  IMAD.X R3, RZ, RZ, R185, P6 ;  /* 0x000000ffff037224 */ /* 0x000fe200030e06b9 */
[----:B------:R-:W-:Y:S02]  /*0e20*/  SHF.R.U64 R4, R4, 0x3, RZ ;  /* 0x0000000304047819 */ /* 0x000fe400000012ff */
[----:B------:R-:W-:Y:S02]  /*0e30*/  IADD3 R13, P1, R184, 0x4040, RZ ;  /* 0x00004040b80d7810 */ /* 0x000fe40007f3e0ff */
[----:B------:R-:W-:Y:S02]  /*0e40*/  LOP3.LUT R4, R4, R5, RZ, 0x3c, !PT ;  /* 0x0000000504047212 */ /* 0x000fe400078e3cff */
[----:B------:R-:W-:-:S02]  /*0e50*/  IADD3 R7, P4, R184, 0x60, RZ ;  /* 0x00000060b8077810 */ /* 0x000fc40007f9e0ff */
[C---:B------:R-:W-:Y:S02]  /*0e60*/  IADD3 R9, P3, R184.reuse, 0x4000, RZ ;  /* 0x00004000b8097810 */ /* 0x040fe40007f7e0ff */
[C---:B------:R-:W-:Y:S02]  /*0e70*/  IADD3 R11, P2, R184.reuse, 0x4020, RZ ;  /* 0x00004020b80b7810 */ /* 0x040fe40007f5e0ff */
[C---:B------:R-:W-:Y:S02]  /*0e80*/  IADD3 R5, P0, R184.reuse, 0x4060, RZ ;  /* 0x00004060b8057810 */ /* 0x040fe40007f1e0ff */
[----:B------:R-:W-:Y:S02]  /*0e90*/  IADD3 R19, P6, R184, 0x8000, RZ ;  /* 0x00008000b8137810 */ /* 0x000fe40007fde0ff */
[----:B------:R-:W-:Y:S02]  /*0ea0*/  MOV R227, R2 ;  /* 0x0000000200e37202 */ /* 0x000fe40000000f00 */
[----:B------:R-:W-:-:S02]  /*0eb0*/  LOP3.LUT R210, R0, 0xfffffff8, RZ, 0xc0, !PT ;  /* 0xfffffff800d27812 */ /* 0x000fc400078ec0ff */
[----:B------:R-:W-:Y:S01]  /*0ec0*/  LEA.HI R2, R15, R218, RZ, 0x1 ;  /* 0x000000da0f027211 */ /* 0x000fe200078f08ff */
[----:B------:R-:W-:Y:S01]  /*0ed0*/  IMAD.X R15, RZ, RZ, R185, P0 ;  /* 0x000000ffff0f7224 */ /* 0x000fe200000e06b9 */
[----:B------:R-:W-:Y:S01]  /*0ee0*/  LOP3.LUT R12, R13, 0x380, RZ, 0xc0, !PT ;  /* 0x000003800d0c7812 */ /* 0x000fe200078ec0ff */
[----:B------:R-:W-:Y:S01]  /*0ef0*/  IMAD.IADD R210, R205, 0x1, -R210 ;  /* 0x00000001cdd27824 */ /* 0x000fe200078e0ad2 */
[----:B------:R-:W-:Y:S02]  /*0f00*/  LOP3.LUT R6, R7, 0x380, RZ, 0xc0, !PT ;  /* 0x0000038007067812 */ /* 0x000fe400078ec0ff */
[----:B------:R-:W-:Y:S01]  /*0f10*/  LOP3.LUT R8, R9, 0x380, RZ, 0xc0, !PT ;  /* 0x0000038009087812 */ /* 0x000fe200078ec0ff */
[----:B------:R-:W-:Y:S01]  /*0f20*/  IMAD.SHL.U32 R193, R210, 0x8, RZ ;  /* 0x00000008d2c17824 */ /* 0x000fe200078e00ff */
[----:B------:R-:W-:Y:S02]  /*0f30*/  LOP3.LUT R10, R11, 0x380, RZ, 0xc0, !PT ;  /* 0x000003800b0a7812 */ /* 0x000fe400078ec0ff */
[----:B------:R-:W-:Y:S01]  /*0f40*/  LOP3.LUT R14, R5, 0x380, RZ, 0xc0, !PT ;  /* 0x00000380050e7812 */ /* 0x000fe200078ec0ff */
[----:B------:R-:W-:Y:S01]  /*0f50*/  VIADD R195, R193, 0x40 ;  /* 0x00000040c1c37836 */ /* 0x000fe20000000000 */
[----:B------:R-:W-:Y:S01]  /*0f60*/  LOP3.LUT R18, R19, 0x380, RZ, 0xc0, !PT ;  /* 0x0000038013127812 */ /* 0x000fe200078ec0ff */
[C---:B------:R-:W-:Y:S01]  /*0f70*/  VIADD R194, R193.reuse, 0x80 ;  /* 0x00000080c1c27836 */ /* 0x040fe20000000000 */
[----:B------:R-:W-:Y:S01]  /*0f80*/  LOP3.LUT R3, R2, 0x3fffffe, RZ, 0xc0, !PT ;  /* 0x03fffffe02037812 */ /* 0x000fe200078ec0ff */
[----:B------:R-:W-:Y:S01]  /*0f90*/  VIADD R196, R193, 0xc0 ;  /* 0x000000c0c1c47836 */ /* 0x000fe20000000000 */
[----:B------:R-:W-:-:S02]  /*0fa0*/  SHF.R.U64 R12, R12, 0x3, RZ ;  /* 0x000000030c0c7819 */ /* 0x000fc400000012ff */
[----:B------:R-:W-:Y:S01]  /*0fb0*/  SHF.R.U64 R6, R6, 0x3, RZ ;  /* 0x0000000306067819 */ /* 0x000fe200000012ff */
[----:B------:R-:W-:Y:S01]  /*0fc0*/  IMAD.IADD R3, R218, 0x1, -R3 ;  /* 0x00000001da037824 */ /* 0x000fe200078e0a03 */
[----:B------:R-:W-:Y:S02]  /*0fd0*/  SHF.R.U64 R8, R8, 0x3, RZ ;  /* 0x0000000308087819 */ /* 0x000fe400000012ff */
[----:B------:R-:W-:Y:S01]  /*0fe0*/  SHF.R.U64 R10, R10, 0x3, RZ ;  /* 0x000000030a0a7819 */ /* 0x000fe200000012ff */
[----:B------:R-:W-:Y:S01]  /*0ff0*/  IMAD R206, R3, 0x40, R206 ;  /* 0x0000004003ce7824 */ /* 0x000fe200078e02ce */
[----:B------:R-:W-:Y:S02]  /*1000*/  SHF.R.U64 R14, R14, 0x3, RZ ;  /* 0x000000030e0e7819 */ /* 0x000fe400000012ff */
[----:B------:R-:W-:Y:S01]  /*1010*/  SHF.R.U64 R18, R18, 0x3, RZ ;  /* 0x0000000312127819 */ /* 0x000fe200000012ff */
[----:B------:R-:W-:Y:S01]  /*1020*/  IMAD R228, R25, 0x8, R206 ;  /* 0x0000000819e47824 */ /* 0x000fe200078e02ce */
[----:B------:R-:W-:-:S02]  /*1030*/  SHF.R.S32.HI R203, RZ, 0x3, R0 ;  /* 0x00000003ffcb7819 */ /* 0x000fc40000011400 */
[----:B------:R-:W-:Y:S02]  /*1040*/  LOP3.LUT R0, R21, 0x7ffffffc, RZ, 0xc0, !PT ;  /* 0x7ffffffc15007812 */ /* 0x000fe400078ec0ff */
        /* <DEDUP_REMOVED lines=12> */
[C---:B------:R-:W-:Y:S01]  /*1110*/  IADD3 R22, P0, R16.reuse, 0x11c, RZ ;  /* 0x0000011c10167810 */ /* 0x040fe20007f1e0ff */
[----:B------:R-:W-:Y:S01]  /*1120*/  IMAD.IADD R0, R211, 0x1, -R0 ;  /* 0x00000001d3007824 */ /* 0x000fe200078e0a00 */
[----:B------:R-:W-:-:S02]  /*1130*/  IADD3 R217, P1, R16, 0x210, RZ ;  /* 0x0000021010d97810 */ /* 0x000fc40007f3e0ff */
[----:B------:R-:W-:Y:S01]  /*1140*/  MOV R226, R4 ;  /* 0x0000000400e27202 */ /* 0x000fe20000000f00 */
        /* <DEDUP_REMOVED lines=8> */
[----:B------:R-:W-:Y:S02]  /*11d0*/  MOV R219, R18 ;  /* 0x0000001200db7202 */ /* 0x000fe40000000f00 */
[----:B------:R-:W-:Y:S02]  /*11e0*/  SHF.R.S32.HI R202, RZ, 0x1f, R193 ;  /* 0x0000001fffca7819 */ /* 0x000fe400000114c1 */
[----:B------:R-:W-:Y:S02]  /*11f0*/  SHF.R.S32.HI R201, RZ, 0x1f, R195 ;  /* 0x0000001fffc97819 */ /* 0x000fe400000114c3 */
[----:B------:R-:W-:Y:S02]  /*1200*/  SHF.R.S32.HI R200, RZ, 0x1f, R194 ;  /* 0x0000001fffc87819 */ /* 0x000fe400000114c2 */
[----:B------:R-:W-:-:S07]  /*1210*/  SHF.R.S32.HI R199, RZ, 0x1f, R196 ;  /* 0x0000001fffc77819 */ /* 0x000fce00000114c4 */
.L_x_3523:
[----:B------:R-:W-:Y:S01]  /*1220*/  ULDC.64 UR8, c[0x0][0xb20] ;  /* 0x0002c80000087ab9 */ /* 0x000fe20000000a00 */
[----:B------:R-:W-:Y:S01]  /*1230*/  ULDC UR44, c[0x0][0x2f0] ;  /* 0x0000bc00002c7ab9 */ /* 0x000fe20000000800 */
[----:B------:R-:W-:-:S04]  /*1240*/  UISETP.NE.U32.AND UP0, UPT, UR8, URZ, UPT ;  /* 0x0000003f0800728c */ /* 0x000fc8000bf05070 */
        /* <DEDUP_REMOVED lines=9> */
[----:B012---:R-:W-:Y:S02]  /*12e0*/  IMAD.U32 R2, RZ, RZ, UR8 ;  /* 0x00000008ff027e24 */ /* 0x007fe4000f8e00ff */
[----:B------:R-:W-:Y:S01]  /*12f0*/  IMAD.U32 R3, RZ, RZ, UR9 ;  /* 0x00000009ff037e24 */ /* 0x000fe2000f8e00ff */
[----:B------:R-:W-:-:S03]  /*1300*/  @UP1 UIMAD.WIDE UR8, UR6, 0x4, UR10 ;  /* 0x00000004060818a5 */ /* 0x000fc6000f8e020a */
[----:B------:R-:W-:Y:S01]  /*1310*/  ULDC.64 UR10, c[0x0][0xb18] ;  /* 0x0002c600000a7ab9 */ /* 0x000fe20000000a00 */
[----:B------:R-:W2:Y:S02]  /*1320*/  @P0 LDG.E R2, desc[UR36][R2.64] ;  /* 0x0000002402020981 */ /* 0x000ea4000c1e1900 */
[----:B------:R-:W-:Y:S02]  /*1330*/  IMAD.U32 R4, RZ, RZ, UR8 ;  /* 0x00000008ff047e24 */ /* 0x000fe4000f8e00ff */
[----:B------:R-:W-:Y:S01]  /*1340*/  IMAD.U32 R5, RZ, RZ, UR9 ;  /* 0x00000009ff057e24 */ /* 0x000fe2000f8e00ff */
[----:B------:R-:W-:-:S04]  /*1350*/  ULDC.64 UR8, c[0x0][0x418] ;  /* 0x0001060000087ab9 */ /* 0x000fc80000000a00 */
[----:B---3--:R-:W3:Y:S01]  /*1360*/  @P2 LDG.E R4, desc[UR36][R4.64] ;  /* 0x0000002404042981 */ /* 0x008ee2000c1e1900 */
[----:B------:R-:W-:Y:S01]  /*1370*/  UISETP.NE.U32.AND UP0, UPT, UR8, URZ, UPT ;  /* 0x0000003f0800728c */ /* 0x000fe2000bf05070 */
[----:B------:R-:W-:Y:S01]  /*1380*/  ISETP.NE.U32.AND P1, PT, RZ, UR10, PT ;  /* 0x0000000aff007c0c */ /* 0x000fe2000bf25070 */
[----:B------:R-:W-:Y:S01]  /*1390*/  UMOV UR4, URZ ;  /* 0x0000003f00047c82 */ /* 0x000fe20008000000 */
[----:B------:R-:W-:Y:S01]  /*13a0*/  ULDC UR8, c[0x0][0x424] ;  /* 0x0001090000087ab9 */ /* 0x000fe20000000800 */
[----:B------:R-:W-:Y:S01]  /*13b0*/  UISETP.NE.AND.EX UP0, UPT, UR9, URZ, UPT, UP0 ;  /* 0x0000003f0900728c */ /* 0x000fe2000bf05300 */
[----:B------:R-:W-:Y:S01]  /*13c0*/  ISETP.NE.AND.EX P1, PT, RZ, UR11, PT, P1 ;  /* 0x0000000bff007c0c */ /* 0x000fe2000bf25310 */
[----:B------:R-:W-:Y:S01]  /*13d0*/  ULDC UR43, c[0x0][0x288] ;  /* 0x0000a200002b7ab9 */ /* 0x000fe20000000800 */
[----:B------:R-:W-:Y:S01]  /*13e0*/  UMOV UR61, UR7 ;  /* 0x00000007003d7c82 */ /* 0x000fe20008000000 */
[----:B------:R-:W-:-:S04]  /*13f0*/  USEL UR8, UR8, 0x1, UP0 ;  /* 0x0000000108087887 */ /* 0x000fc80008000000 */
[----:B------:R-:W-:Y:S01]  /*1400*/  UIMAD UR44, UR8, UR44, URZ ;  /* 0x0000002c082c72a4 */ /* 0x000fe2000f8e023f */
[----:B--2---:R-:W-:Y:S02]  /*1410*/  @P0 R2UR UR4, R2 ;  /* 0x00000000020402ca */ /* 0x004fe400000e0000 */
[----:B---3--:R-:W-:Y:S01]  /*1420*/  @P2 R2UR UR43, R4 ;  /* 0x00000000042b22ca */ /* 0x008fe200000e0000 */
[----:B----4-:R-:W-:-:S14]  /*1430*/  @P2 BRA `(.L_x_3391) ;  /* 0x0000000000342947 */ /* 0x010fdc0003800000 */
        /* <DEDUP_REMOVED lines=9> */
[----:B------:R-:W3:Y:S01]  /*14d0*/  LDG.E R0, desc[UR36][R2.64+0x4] ;  /* 0x0000042402007981 */ /* 0x000ee2000c1e1900 */
[----:B--2---:R-:W-:Y:S02]  /*14e0*/  R2UR UR43, R4 ;  /* 0x00000000042b72ca */ /* 0x004fe400000e0000 */
[----:B---3--:R-:W-:-:S13]  /*14f0*/  R2UR UR7, R0 ;  /* 0x00000000000772ca */ /* 0x008fda00000e0000 */
[----:B------:R-:W-:-:S12]  /*1500*/  UIADD3 UR43, -UR43, UR7, URZ ;  /* 0x000000072b2b7290 */ /* 0x000fd8000fffe13f */
.L_x_3391:
[----:B------:R-:W-:Y:S01]  /*1510*/  IMAD.U32 R204, RZ, RZ, UR6 ;  /* 0x00000006ffcc7e24 */ /* 0x000fe2000f8e00ff */
[----:B------:R-:W-:Y:S06]  /*1520*/  @!P1 BRA `(.L_x_3392) ;  /* 0x00000000001c9947 */ /* 0x000fec0003800000 */
[----:B------:R-:W-:Y:S02]  /*1530*/  ULDC.64 UR8, c[0x0][0xb18] ;  /* 0x0002c60000087ab9 */ /* 0x000fe40000000a00 */
[----:B------:R-:W-:-:S06]  /*1540*/  UIMAD.WIDE UR6, UR6, 0x4, UR8 ;  /* 0x00000004060678a5 */ /* 0x000fcc000f8e0208 */
[----:B------:R-:W-:Y:S02]  /*1550*/  IMAD.U32 R2, RZ, RZ, UR6 ;  /* 0x00000006ff027e24 */ /* 0x000fe4000f8e00ff */
[----:B------:R-:W-:-:S05]  /*1560*/  IMAD.U32 R3, RZ, RZ, UR7 ;  /* 0x00000007ff037e24 */ /* 0x000fca000f8e00ff */
[----:B------:R-:W2:Y:S02]  /*1570*/  LDG.E R2, desc[UR36][R2.64] ;  /* 0x0000002402027981 */ /* 0x000ea4000c1e1900 */
[----:B--2---:R-:W-:Y:S01]  /*1580*/  R2UR UR44, R2 ;  /* 0x00000000022c72ca */ /* 0x004fe200000e0000 */
[----:B------:R-:W-:-:S14]  /*1590*/  BRA `(.L_x_3393) ;  /* 0x0000000000347947 */ /* 0x000fdc0003800000 */
.L_x_3392:
        /* <DEDUP_REMOVED lines=13> */
.L_x_3393:
[----:B------:R-:W2:Y:S01]  /*1670*/  LDL R0, [R1+0x478] ;  /* 0x0004780001007983 */ /* 0x000ea20000100800 */
[----:B------:R-:W-:Y:S01]  /*1680*/  UIADD3 UR13, UP0, UR58, 0x32430, URZ ;  /* 0x000324303a0d7890 */ /* 0x000fe2000ff1e03f */
[----:B------:R-:W-:Y:S01]  /*1690*/  IMAD.U32 R15, RZ, RZ, UR12 ;  /* 0x0000000cff0f7e24 */ /* 0x000fe2000f8e00ff */
[----:B------:R-:W-:Y:S01]  /*16a0*/  UIADD3 UR10, UP1, UR58, 0x32440, URZ ;  /* 0x000324403a0a7890 */ /* 0x000fe2000ff3e03f */
[----:B------:R-:W-:Y:S01]  /*16b0*/  IMAD.U32 R4, RZ, RZ, UR5 ;  /* 0x00000005ff047e24 */ /* 0x000fe2000f8e00ff */
[----:B------:R-:W-:Y:S01]  /*16c0*/  UIADD3 UR8, UP2, UR58, 0x32450, URZ ;  /* 0x000324503a087890 */ /* 0x000fe2000ff5e03f */
[----:B------:R-:W-:Y:S01]  /*16d0*/  IMAD.MOV.U32 R7, RZ, RZ, 0x80 ;  /* 0x00000080ff077424 */ /* 0x000fe200078e00ff */
[----:B------:R-:W-:Y:S01]  /*16e0*/  UIADD3 UR6, UP3, UR58, 0x32460, URZ ;  /* 0x000324603a067890 */ /* 0x000fe2000ff7e03f */
[----:B------:R-:W-:Y:S01]  /*16f0*/  IMAD.MOV.U32 R13, RZ, RZ, 0x80 ;  /* 0x00000080ff0d7424 */ /* 0x000fe200078e00ff */
[----:B------:R-:W-:Y:S01]  /*1700*/  UIADD3.X UR12, URZ, UR59, URZ, UP0, !UPT ;  /* 0x0000003b3f0c7290 */ /* 0x000fe200087fe43f */
[----:B------:R0:W-:Y:S01]  /*1710*/  STL [R1+0x50], R4 ;  /* 0x0000500401007387 */ /* 0x0001e20000100800 */
[----:B------:R-:W-:Y:S01]  /*1720*/  UIADD3.X UR9, URZ, UR59, URZ, UP2, !UPT ;  /* 0x0000003b3f097290 */ /* 0x000fe200097fe43f */
[----:B------:R-:W-:Y:S01]  /*1730*/  IMAD.MOV.U32 R14, RZ, RZ, 0x100 ;  /* 0x00000100ff0e7424 */ /* 0x000fe200078e00ff */
[----:B------:R-:W-:Y:S01]  /*1740*/  UIADD3.X UR11, URZ, UR59, URZ, UP1, !UPT ;  /* 0x0000003b3f0b7290 */ /* 0x000fe20008ffe43f */
[----:B------:R-:W-:Y:S01]  /*1750*/  IMAD.U32 R8, RZ, RZ, UR8 ;  /* 0x00000008ff087e24 */ /* 0x000fe2000f8e00ff */
[----:B------:R-:W-:Y:S01]  /*1760*/  UIADD3 UR44, -UR4, UR44, URZ ;  /* 0x0000002c042c7290 */ /* 0x000fe2000fffe13f */
[----:B------:R-:W-:Y:S01]  /*1770*/  IMAD.U32 R10, RZ, RZ, UR6 ;  /* 0x00000006ff0a7e24 */ /* 0x000fe2000f8e00ff */
[----:B------:R-:W-:Y:S01]  /*1780*/  USHF.L.U32 UR60, UR5, 0x7, URZ ;  /* 0x00000007053c7899 */ /* 0x000fe2000800063f */
[----:B------:R-:W-:Y:S01]  /*1790*/  IMAD.U32 R9, RZ, RZ, UR9 ;  /* 0x00000009ff097e24 */ /* 0x000fe2000f8e00ff */
[----:B------:R-:W-:Y:S01]  /*17a0*/  ULDC UR4, c[0x0][0x448] ;  /* 0x0001120000047ab9 */ /* 0x000fe20000000800 */
[----:B0-----:R-:W-:Y:S01]  /*17b0*/  IMAD.U32 R4, RZ, RZ, UR10 ;  /* 0x0000000aff047e24 */ /* 0x001fe2000f8e00ff */
[----:B------:R-:W-:Y:S01]  /*17c0*/  UISETP.NE.AND UP4, UPT, UR4, 0x1, UPT ;  /* 0x000000010400788c */ /* 0x000fe2000bf85270 */
[----:B------:R-:W-:Y:S01]  /*17d0*/  IMAD.U32 R3, RZ, RZ, UR12 ;  /* 0x0000000cff037e24 */ /* 0x000fe2000f8e00ff */
[----:B------:R0:W-:Y:S01]  /*17e0*/  STL.64 [R1+0x30], R14 ;  /* 0x0000300e01007387 */ /* 0x0001e20000100a00 */
[----:B------:R-:W-:Y:S01]  /*17f0*/  IMAD.U32 R5, RZ, RZ, UR11 ;  /* 0x0000000bff057e24 */ /* 0x000fe2000f8e00ff */
[----:B------:R-:W-:Y:S01]  /*1800*/  ULDC.64 UR4, c[0x0][0xad8] ;  /* 0x0002b60000047ab9 */ /* 0x000fe20000000a00 */
[----:B------:R-:W-:Y:S01]  /*1810*/  UIADD3 UR8, UR60, 0x7f, URZ ;  /* 0x0000007f3c087890 */ /* 0x000fe2000fffe03f */
[----:B------:R0:W-:Y:S01]  /*1820*/  STL.128 [R1+0x420], RZ ;  /* 0x000420ff01007387 */ /* 0x0001e20000100c00 */
[----:B------:R-:W-:Y:S01]  /*1830*/  UISETP.GE.AND UP0, UPT, UR5, 0x1, UPT ;  /* 0x000000010500788c */ /* 0x000fe2000bf06270 */
[C---:B------:R-:W-:Y:S01]  /*1840*/  IADD3 R33, P0, R16.reuse, 0x420, RZ ;  /* 0x0000042010217810 */ /* 0x040fe20007f1e0ff */
[----:B------:R-:W-:Y:S01]  /*1850*/  UIADD3 UR38, UR44, 0x1, -UR43 ;  /* 0x000000012c267890 */ /* 0x000fe2000fffe82b */
[----:B------:R0:W-:Y:S01]  /*1860*/  STL.64 [R1+0x20], R4 ;  /* 0x0000200401007387 */ /* 0x0001e20000100a00 */
[----:B------:R-:W-:Y:S01]  /*1870*/  @UP4 ULDC UR6, c[0x0][0x44c] ;  /* 0x0001130000064ab9 */ /* 0x000fe20000000800 */
[----:B------:R-:W-:Y:S01]  /*1880*/  @UP4 ULDC UR9, c[0x0][0x450] ;  /* 0x0001140000094ab9 */ /* 0x000fe20000000800 */
[----:B------:R-:W-:Y:S01]  /*1890*/  PLOP3.LUT P2, PT, PT, PT, UP0, 0x40, 0x0 ;  /* 0x000000000000781c */ /* 0x000fe20003f4e808 */
[----:B------:R0:W-:Y:S01]  /*18a0*/  STL.128 [R1+0x430], RZ ;  /* 0x000430ff01007387 */ /* 0x0001e20000100c00 */
[----:B------:R-:W-:Y:S01]  /*18b0*/  IADD3 R32, P1, R16, 0x28, RZ ;  /* 0x0000002810207810 */ /* 0x000fe20007f3e0ff */
[----:B------:R-:W-:Y:S01]  /*18c0*/  UP2UR UR39, UPR, URZ, 0x10 ;  /* 0x000000103f277883 */ /* 0x000fe20008000000 */
[--C-:B------:R-:W-:Y:S01]  /*18d0*/  IMAD.X R44, RZ, RZ, R17.reuse, P0 ;  /* 0x000000ffff2c7224 */ /* 0x100fe200000e0611 */
[----:B------:R0:W-:Y:S01]  /*18e0*/  STL.128 [R1+0x210], RZ ;  /* 0x000210ff01007387 */ /* 0x0001e20000100c00 */
[----:B------:R-:W-:Y:S01]  /*18f0*/  UP2UR UR41, UPR, URZ, 0x1 ;  /* 0x000000013f297883 */ /* 0x000fe20008000000 */
[----:B------:R-:W-:-:S02]  /*1900*/  IMAD.X R45, RZ, RZ, R17, P1 ;  /* 0x000000ffff2d7224 */ /* 0x000fc400008e0611 */
[----:B------:R0:W-:Y:S04]  /*1910*/  STL.128 [R1+0x220], RZ ;  /* 0x000220ff01007387 */ /* 0x0001e80000100c00 */
        /* <DEDUP_REMOVED lines=30> */
[----:B------:R0:W-:Y:S04]  /*1b00*/  STL [R1+0x10], RZ ;  /* 0x000010ff01007387 */ /* 0x0001e80000100800 */
[----:B------:R0:W-:Y:S01]  /*1b10*/  STL [R1+0x38], RZ ;  /* 0x000038ff01007387 */ /* 0x0001e20000100800 */
[----:B--2---:R-:W-:-:S02]  /*1b20*/  R2UR UR7, R0 ;  /* 0x00000000000772ca */ /* 0x004fc400000e0000 */
[----:B------:R-:W1:Y:S11]  /*1b30*/  LDC R0, c[0x0][0xa80] ;  /* 0x0002a000ff007b82 */ /* 0x000e760000000800 */
[----:B------:R-:W-:-:S02]  /*1b40*/  IMAD.U32 R6, RZ, RZ, UR7 ;  /* 0x00000007ff067e24 */ /* 0x000fc4000f8e00ff */
[----:B------:R-:W-:Y:S01]  /*1b50*/  IMAD.U32 R2, RZ, RZ, UR7 ;  /* 0x00000007ff027e24 */ /* 0x000fe2000f8e00ff */
[----:B------:R-:W-:Y:S02]  /*1b60*/  UIADD3.X UR7, URZ, UR59, URZ, UP3, !UPT ;  /* 0x0000003b3f077290 */ /* 0x000fe40009ffe43f */
[----:B------:R0:W-:Y:S01]  /*1b70*/  STL.64 [R1+0x28], R6 ;  /* 0x0000280601007387 */ /* 0x0001e20000100a00 */
[----:B------:R-:W-:Y:S02]  /*1b80*/  IMAD.MOV.U32 R12, RZ, RZ, R2 ;  /* 0x000000ffff0c7224 */ /* 0x000fe400078e0002 */
[----:B------:R-:W-:Y:S02]  /*1b90*/  IMAD.U32 R2, RZ, RZ, UR13 ;  /* 0x0000000dff027e24 */ /* 0x000fe4000f8e00ff */
[----:B------:R-:W-:Y:S01]  /*1ba0*/  IMAD.U32 R11, RZ, RZ, UR7 ;  /* 0x00000007ff0b7e24 */ /* 0x000fe2000f8e00ff */
[----:B------:R0:W-:Y:S01]  /*1bb0*/  STL.128 [R1], R12 ;  /* 0x0000000c01007387 */ /* 0x0001e20000100c00 */
[----:B------:R-:W-:-:S03]  /*1bc0*/  UIMAD.WIDE.U32 UR6, UR8, UR6, URZ ;  /* 0x00000006080672a5 */ /* 0x000fc6000f8e003f */
[----:B------:R0:W-:Y:S01]  /*1bd0*/  STL.128 [R1+0x40], R8 ;  /* 0x0000400801007387 */ /* 0x0001e20000100c00 */
[----:B------:R-:W-:-:S03]  /*1be0*/  @UP4 USHF.R.U32.HI UR8, URZ, UR9, UR7 ;  /* 0x000000093f084299 */ /* 0x000fc60008011607 */
[----:B------:R0:W-:Y:S01]  /*1bf0*/  STL.64 [R1+0x18], R2 ;  /* 0x0000180201007387 */ /* 0x0001e20000100a00 */
[----:B------:R-:W-:-:S03]  /*1c00*/  UIADD3 UR6, UR38, UR8, URZ ;  /* 0x0000000826067290 */ /* 0x000fc6000fffe03f */
[----:B-1----:R0:W-:Y:S01]  /*1c10*/  STL [R1+0x440], R0 ;  /* 0x0004400001007387 */ /* 0x0021e20000100800 */
[----:B------:R-:W-:Y:S01]  /*1c20*/  UIADD3 UR4, UR6, UR4, URZ ;  /* 0x0000000406047290 */ /* 0x000fe2000fffe03f */
[----:B------:R-:W-:Y:S11]  /*1c30*/  @P2 BRA `(.L_x_3394) ;  /* 0x0000000000442947 */ /* 0x000ff60003800000 */
        /* <DEDUP_REMOVED lines=10> */
.L_x_3395:
[----:B------:R-:W-:-:S11]  /*1ce0*/  UISETP.NE.AND UP0, UPT, UR5, 0x1, UPT ;  /* 0x000000010500788c */ /* 0x000fd6000bf05270 */
[----:B------:R-:W-:Y:S02]  /*1cf0*/  @UP0 ULDC.64 UR10, c[0x0][0xae0] ;  /* 0x0002b800000a0ab9 */ /* 0x000fe40000000a00 */
[----:B------:R-:W-:-:S04]  /*1d00*/  UIMAD.WIDE.U32 UR6, UR8, UR10, URZ ;  /* 0x0000000a080672a5 */ /* 0x000fc8000f8e003f */
[----:B------:R-:W-:-:S12]  /*1d10*/  @UP0 USHF.R.U32.HI UR8, URZ, UR11, UR7 ;  /* 0x0000000b3f080299 */ /* 0x000fd80008011607 */
.L_x_3396:
[----:B------:R-:W-:-:S04]  /*1d20*/  UIMAD UR8, UR8, UR5, UR5 ;  /* 0x00000005080872a4 */ /* 0x000fc8000f8e0205 */
[----:B------:R-:W-:-:S04]  /*1d30*/  UISETP.LT.AND UP0, UPT, UR4, UR8, UPT ;  /* 0x000000080400728c */ /* 0x000fc8000bf01270 */
[----:B------:R-:W-:-:S12]  /*1d40*/  USEL UR4, UR4, UR8, UP0 ;  /* 0x0000000804047287 */ /* 0x000fd80008000000 */
.L_x_3394:
        /* <DEDUP_REMOVED lines=34> */
.L_x_3398:
[----:B------:R-:W-:-:S11]  /*1f70*/  UISETP.NE.AND UP0, UPT, UR5, 0x1, UPT ;  /* 0x000000010500788c */ /* 0x000fd6000bf05270 */
[----:B------:R-:W-:Y:S02]  /*1f80*/  @UP0 ULDC.64 UR10, c[0x0][0xae0] ;  /* 0x0002b800000a0ab9 */ /* 0x000fe40000000a00 */
[----:B------:R-:W-:-:S04]  /*1f90*/  UIMAD.WIDE.U32 UR6, UR4, UR10, URZ ;  /* 0x0000000a040672a5 */ /* 0x000fc8000f8e003f */
[----:B------:R-:W-:-:S12]  /*1fa0*/  @UP0 USHF.R.U32.HI UR4, URZ, UR11, UR7 ;  /* 0x0000000b3f040299 */ /* 0x000fd80008011607 */
.L_x_3399:
[----:B------:R-:W-:-:S04]  /*1fb0*/  UIMAD UR4, UR4, UR5, URZ ;  /* 0x00000005040472a4 */ /* 0x000fc8000f8e023f */
[----:B------:R-:W-:-:S04]  /*1fc0*/  UISETP.LT.AND UP0, UPT, UR8, UR4, UPT ;  /* 0x000000040800728c */ /* 0x000fc8000bf01270 */
[----:B------:R-:W-:-:S12]  /*1fd0*/  USEL UR8, UR8, UR4, !UP0 ;  /* 0x0000000408087287 */ /* 0x000fd8000c000000 */
.L_x_3397:
        /* <DEDUP_REMOVED lines=9> */
[----:B0-----:R-:W0:Y:S01]  /*2070*/  SHFL.IDX PT, R0, R218, RZ, 0x1f ;  /* 0x00001fffda007589 */ /* 0x001e2200000e0000 */
        /* <DEDUP_REMOVED lines=87> */
.L_x_3401:
[----:B------:R-:W1:Y:S01]  /*25f0*/  S2R R20, SR_TID.X ;  /* 0x0000000000147919 */ /* 0x000e620000002100 */
[----:B0-----:R-:W0:Y:S01]  /*2600*/  LDC.64 R10, c[0x0][0xad0] ;  /* 0x0002b400ff0a7b82 */ /* 0x001e220000000a00 */
[----:B------:R-:W-:Y:S01]  /*2610*/  IADD3 R8, P0, R16, 0x100, RZ ;  /* 0x0000010010087810 */ /* 0x000fe20007f1e0ff */
[----:B------:R-:W-:Y:S01]  /*2620*/  ULDC UR4, c[0x0][0x20] ;  /* 0x0000080000047ab9 */ /* 0x000fe20000000800 */
[----:B------:R-:W-:Y:S01]  /*2630*/  IMAD.U32 R0, RZ, RZ, UR43 ;  /* 0x0000002bff007e24 */ /* 0x000fe2000f8e00ff */
[----:B------:R-:W-:Y:S01]  /*2640*/  STL.64 [R1+0x110], R34 ;  /* 0x0001102201007387 */ /* 0x000fe20000100a00 */
[----:B------:R-:W-:Y:S02]  /*2650*/  VIADD R197, R22, -UR4 ;  /* 0x8000000416c57c36 */ /* 0x000fe40008000000 */
[--C-:B------:R-:W-:Y:S01]  /*2660*/  IMAD.X R9, RZ, RZ, R17.reuse, P0 ;  /* 0x000000ffff097224 */ /* 0x100fe200000e0611 */
[----:B------:R-:W2:Y:S01]  /*2670*/  LDC.64 R6, c[0x0][0x448] ;  /* 0x00011200ff067b82 */ /* 0x000ea20000000a00 */
[----:B------:R-:W-:Y:S01]  /*2680*/  IMAD.U32 R12, RZ, RZ, UR44 ;  /* 0x0000002cff0c7e24 */ /* 0x000fe2000f8e00ff */
[----:B------:R-:W-:Y:S04]  /*2690*/  STL.64 [R1+0x100], R206 ;  /* 0x000100ce01007387 */ /* 0x000fe80000100a00 */
[----:B------:R3:W-:Y:S02]  /*26a0*/  STL.64 [R1+0x108], R8 ;  /* 0x0001080801007387 */ /* 0x0007e40000100a00 */
[----:B------:R-:W4:Y:S02]  /*26b0*/  LDC.64 R2, c[0x0][0xad8] ;  /* 0x0002b600ff027b82 */ /* 0x000f240000000a00 */
[----:B------:R-:W-:Y:S04]  /*26c0*/  STL.U8 [R1+0x118], RZ ;  /* 0x000118ff01007387 */ /* 0x000fe80000100000 */
[----:B------:R5:W-:Y:S02]  /*26d0*/  STL [R197+0x4], R0 ;  /* 0x00000400c5007387 */ /* 0x000be40000100800 */
[----:B------:R-:W3:Y:S02]  /*26e0*/  LDC.64 R4, c[0x0][0xae0] ;  /* 0x0002b800ff047b82 */ /* 0x000ee40000000a00 */
[----:B------:R0:W-:Y:S04]  /*26f0*/  STL [R197+0x8], R12 ;  /* 0x0000080cc5007387 */ /* 0x0001e80000100800 */
[----:B0-----:R0:W-:Y:S01]  /*2700*/  STL [R197+0xc], R11 ;  /* 0x00000c0bc5007387 */ /* 0x0011e20000100800 */
[----:B-1----:R-:W-:Y:S01]  /*2710*/  VIADD R205, R20, 0xffffff80 ;  /* 0xffffff8014cd7836 */ /* 0x002fe20000000000 */
[----:B------:R-:W1:Y:S02]  /*2720*/  LDC R229, c[0x0][0x450] ;  /* 0x00011400ffe57b82 */ /* 0x000e640000000800 */
[----:B--2---:R0:W-:Y:S04]  /*2730*/  STL [R197+0x24], R6 ;  /* 0x00002406c5007387 */ /* 0x0041e80000100800 */
[----:B------:R0:W-:Y:S04]  /*2740*/  STL [R197+0x14], RZ ;  /* 0x000014ffc5007387 */ /* 0x0001e80000100800 */
[----:B------:R0:W-:Y:S04]  /*2750*/  STL [R197], R205 ;  /* 0x000000cdc5007387 */ /* 0x0001e80000100800 */
[----:B------:R0:W-:Y:S04]  /*2760*/  STL [R197+0x28], R7 ;  /* 0x00002807c5007387 */ /* 0x0001e80000100800 */
[----:B----4-:R0:W-:Y:S04]  /*2770*/  STL [R197+0x10], R2 ;  /* 0x00001002c5007387 */ /* 0x0101e80000100800 */
[----:B------:R0:W-:Y:S04]  /*2780*/  STL [R197+0x18], R3 ;  /* 0x00001803c5007387 */ /* 0x0001e80000100800 */
[----:B---3--:R0:W-:Y:S04]  /*2790*/  STL [R197+0x1c], R4 ;  /* 0x00001c04c5007387 */ /* 0x0081e80000100800 */
[----:B------:R0:W-:Y:S04]  /*27a0*/  STL [R197+0x20], R5 ;  /* 0x00002005c5007387 */ /* 0x0001e80000100800 */
[----:B-1----:R0:W-:Y:S04]  /*27b0*/  STL [R197+0x2c], R229 ;  /* 0x00002ce5c5007387 */ /* 0x0021e80000100800 */
[----:B------:R-:W5:Y:S01]  /*27c0*/  LDL R13, [R1+0x204] ;  /* 0x00020400010d7983 */ /* 0x000f620000100800 */
[----:B------:R-:W-:Y:S01]  /*27d0*/  IADD3 R8, P0, R16, 0x14c, RZ ;  /* 0x0000014c10087810 */ /* 0x000fe20007f1e0ff */
[----:B------:R-:W-:Y:S02]  /*27e0*/  BSSY B0, `(.L_x_3402) ;  /* 0x000000a000007945 */ /* 0x000fe40003800000 */
[----:B------:R0:W-:Y:S02]  /*27f0*/  STL [R1+0x14c], R10 ;  /* 0x00014c0a01007387 */ /* 0x0001e40000100800 */
[----:B------:R-:W-:-:S05]  /*2800*/  IMAD.X R9, RZ, RZ, R17, P0 ;  /* 0x000000ffff097224 */ /* 0x000fca00000e0611 */
[----:B------:R0:W-:Y:S01]  /*2810*/  STL.64 [R1+0x150], R8 ;  /* 0x0001500801007387 */ /* 0x0001e20000100a00 */
[----:B-----5:R-:W-:-:S04]  /*2820*/  LEA.HI R0, R13, R13, RZ, 0x1 ;  /* 0x0000000d0d007211 */ /* 0x020fc800078f08ff */
[----:B------:R-:W-:-:S05]  /*2830*/  LOP3.LUT R0, R0, 0xfffffffe, RZ, 0xc0, !PT ;  /* 0xfffffffe00007812 */ /* 0x000fca00078ec0ff */
[----:B------:R-:W-:-:S05]  /*2840*/  IMAD.IADD R0, R13, 0x1, -R0 ;  /* 0x000000010d007824 */ /* 0x000fca00078e0a00 */
[----:B------:R-:W-:-:S04]  /*2850*/  SHF.L.U32 R0, R0, 0x1f, RZ ;  /* 0x0000001f00007819 */ /* 0x000fc800000006ff */
[----:B------:R-:W1:Y:S02]  /*2860*/  SYNCS.PHASECHK.TRANS64.TRYWAIT P0, [UR42+0x32400], R0 ;  /* 0x03240000ff0075a7 */ /* 0x000e64000800016a */
[----:B01----:R-:W-:Y:S05]  /*2870*/  @!P0 BRA `(.L_x_3403) ;  /* 0x0000026c004c8947 */ /* 0x003fea0003800000 */
.L_x_3622:
[----:B------:R-:W-:Y:S05]  /*2880*/  BSYNC B0 ;  /* 0x0000000000007941 */ /* 0x000fea0003800000 */
.L_x_3402:
        /* <DEDUP_REMOVED lines=25> */
[----:B0-----:R-:W-:Y:S02]  /*2a20*/  IMAD.MOV.U32 R8, RZ, RZ, R19 ;  /* 0x000000ffff087224 */ /* 0x001fe400078e0013 */
[----:B------:R-:W-:Y:S02]  /*2a30*/  IMAD.MOV.U32 R9, RZ, RZ, R38 ;  /* 0x000000ffff097224 */ /* 0x000fe400078e0026 */
[----:B------:R-:W-:Y:S02]  /*2a40*/  IMAD.MOV.U32 R10, RZ, RZ, R29 ;  /* 0x000000ffff0a7224 */ /* 0x000fe400078e001d */
[----:B------:R-:W-:Y:S02]  /*2a50*/  IMAD.MOV.U32 R11, RZ, RZ, R42 ;  /* 0x000000ffff0b7224 */ /* 0x000fe400078e002a */
[----:B------:R-:W-:Y:S01]  /*2a60*/  IMAD.X R19, RZ, RZ, R17, P1 ;  /* 0x000000ffff137224 */ /* 0x000fe200008e0611 */
[----:B------:R-:W-:-:S02]  /*2a70*/  IADD3 R6, P1, R16, 0x108, RZ ;  /* 0x0000010810067810 */ /* 0x000fc40007f3e0ff */
[----:B------:R0:W-:Y:S03]  /*2a80*/  STL.128 [R1+0x1a0], R8 ;  /* 0x0001a00801007387 */ /* 0x0001e60000100c00 */
[----:B------:R-:W-:Y:S02]  /*2a90*/  IMAD.X R13, RZ, RZ, R17, P1 ;  /* 0x000000ffff0d7224 */ /* 0x000fe400008e0611 */
[----:B0-----:R-:W-:Y:S02]  /*2aa0*/  IMAD.MOV.U32 R8, RZ, RZ, R30 ;  /* 0x000000ffff087224 */ /* 0x001fe400078e001e */
[----:B------:R-:W-:Y:S02]  /*2ab0*/  IMAD.MOV.U32 R9, RZ, RZ, R31 ;  /* 0x000000ffff097224 */ /* 0x000fe400078e001f */
[----:B------:R-:W-:Y:S02]  /*2ac0*/  IMAD.MOV.U32 R10, RZ, RZ, R0 ;  /* 0x000000ffff0a7224 */ /* 0x000fe400078e0000 */
[----:B------:R-:W-:-:S02]  /*2ad0*/  IMAD.MOV.U32 R11, RZ, RZ, R19 ;  /* 0x000000ffff0b7224 */ /* 0x000fc400078e0013 */
[----:B------:R-:W-:-:S03]  /*2ae0*/  IMAD.MOV.U32 R19, RZ, RZ, R40 ;  /* 0x000000ffff137224 */ /* 0x000fc600078e0028 */
[----:B------:R0:W-:Y:S02]  /*2af0*/  STL.128 [R1+0x1b0], R8 ;  /* 0x0001b00801007387 */ /* 0x0001e40000100c00 */
[----:B0-----:R-:W-:Y:S02]  /*2b00*/  IMAD.MOV.U32 R10, RZ, RZ, R33 ;  /* 0x000000ffff0a7224 */ /* 0x001fe400078e0021 */
[----:B------:R-:W-:Y:S02]  /*2b10*/  IMAD.MOV.U32 R11, RZ, RZ, R44 ;  /* 0x000000ffff0b7224 */ /* 0x000fe400078e002c */
[----:B------:R-:W-:Y:S02]  /*2b20*/  IMAD.MOV.U32 R8, RZ, RZ, R18 ;  /* 0x000000ffff087224 */ /* 0x000fe400078e0012 */
[----:B------:R-:W-:Y:S02]  /*2b30*/  IMAD.MOV.U32 R9, RZ, RZ, R15 ;  /* 0x000000ffff097224 */ /* 0x000fe400078e000f */
[----:B------:R-:W-:-:S03]  /*2b40*/  IMAD.MOV.U32 R18, RZ, RZ, R27 ;  /* 0x000000ffff127224 */ /* 0x000fc600078e001b */
[----:B------:R0:W-:Y:S04]  /*2b50*/  STL.128 [R1+0x1c0], R8 ;  /* 0x0001c00801007387 */ /* 0x0001e80000100c00 */
[----:B------:R-:W-:Y:S01]  /*2b60*/  STL.128 [R1+0x170], R16 ;  /* 0x0001701001007387 */ /* 0x000fe20000100c00 */
[----:B0-----:R-:W-:Y:S02]  /*2b70*/  IMAD.MOV.U32 R10, RZ, RZ, R217 ;  /* 0x000000ffff0a7224 */ /* 0x001fe400078e00d9 */
[----:B------:R-:W-:Y:S02]  /*2b80*/  IMAD.MOV.U32 R11, RZ, RZ, R216 ;  /* 0x000000ffff0b7224 */ /* 0x000fe400078e00d8 */
[----:B------:R-:W-:Y:S02]  /*2b90*/  IMAD.MOV.U32 R8, RZ, RZ, R6 ;  /* 0x000000ffff087224 */ /* 0x000fe400078e0006 */
[----:B------:R-:W-:-:S05]  /*2ba0*/  IMAD.MOV.U32 R9, RZ, RZ, R13 ;  /* 0x000000ffff097224 */ /* 0x000fca00078e000d */
[----:B------:R0:W-:Y:S02]  /*2bb0*/  STL.128 [R1+0x1d0], R8 ;  /* 0x0001d00801007387 */ /* 0x0001e40000100c00 */
[----:B0-----:R-:W-:Y:S02]  /*2bc0*/  IMAD.MOV.U32 R8, RZ, RZ, R26 ;  /* 0x000000ffff087224 */ /* 0x001fe400078e001a */
        /* <DEDUP_REMOVED lines=8> */
.L_x_3405:
[----:B------:R-:W-:Y:S05]  /*2c50*/  BSYNC B0 ;  /* 0x0000000000007941 */ /* 0x000fea0003800000 */
.L_x_3404:
        /* <DEDUP_REMOVED lines=8> */
.L_x_3407:
[----:B------:R-:W-:Y:S05]  /*2ce0*/  BSYNC B0 ;  /* 0x0000000000007941 */ /* 0x000fea0003800000 */
.L_x_3406:
[----:B------:R-:W-:Y:S04]  /*2cf0*/  BSSY B0, `(.L_x_3408) ;  /* 0x0000004000007945 */ /* 0x000fe80003800000 */
[----:B-1----:R-:W-:Y:S05]  /*2d00*/  @P0 BRA `(.L_x_3409) ;  /* 0x0000000000080947 */ /* 0x002fea0003800000 */
[----:B------:R-:W1:Y:S02]  /*2d10*/  SYNCS.PHASECHK.TRANS64.TRYWAIT P0, [R20+URZ], R21 ;  /* 0x00000015140075a7 */ /* 0x000e64000800017f */
[----:B-1----:R-:W-:Y:S05]  /*2d20*/  @!P0 BRA `(.L_x_3410) ;  /* 0x0000026800388947 */ /* 0x002fea0003800000 */
.L_x_3409:
[----:B------:R-:W-:Y:S05]  /*2d30*/  BSYNC B0 ;  /* 0x0000000000007941 */ /* 0x000fea0003800000 */
.L_x_3408:
        /* <DEDUP_REMOVED lines=58> */
.L_x_3623:
[----:B------:R-:W-:Y:S05]  /*30e0*/  BSYNC B0 ;  /* 0x0000000000007941 */ /* 0x000fea0003800000 */
.L_x_3411:
[----:B0-----:R-:W2:Y:S04]  /*30f0*/  LDL R6, [R1+0x28] ;  /* 0x0000280001067983 */ /* 0x001ea80000100800 */
[----:B------:R0:W5:Y:S01]  /*3100*/  LDL.64 R8, [R1+0x1f8] ;  /* 0x0001f80001087983 */ /* 0x0001620000100a00 */
[----:B------:R-:W-:Y:S01]  /*3110*/  BSSY B0, `(.L_x_3413) ;  /* 0x0000005000007945 */ /* 0x000fe20003800000 */
[----:B--2---:R-:W-:-:S04]  /*3120*/  LOP3.LUT R6, R6, 0x1, RZ, 0xfc, !PT ;  /* 0x0000000106067812 */ /* 0x004fc800078efcff */
[----:B------:R-:W-:-:S13]  /*3130*/  ISETP.NE.AND P1, PT, R6, 0x3, PT ;  /* 0x000000030600780c */ /* 0x000fda0003f25270 */
[----:B0-----:R-:W-:Y:S05]  /*3140*/  @!P1 BRA `(.L_x_3414) ;  /* 0x0000000000049947 */ /* 0x001fea0003800000 */
[----:B------:R-:W-:Y:S01]  /*3150*/  BPT.TRAP 0x1 ;  /* 0x000000040000795c */ /* 0x000fe20000300000 */
.L_x_3414:
[----:B------:R-:W-:Y:S05]  /*3160*/  BSYNC B0 ;  /* 0x0000000000007941 */ /* 0x000fea0003800000 */
.L_x_3413:
        /* <DEDUP_REMOVED lines=8> */
.L_x_3416:
[----:B------:R-:W-:Y:S05]  /*31f0*/  BSYNC B0 ;  /* 0x0000000000007941 */ /* 0x000fea0003800000 */
.L_x_3415:
[----:B------:R-:W-:Y:S04]  /*3200*/  BSSY B0, `(.L_x_3417) ;  /* 0x0000004000007945 */ /* 0x000fe80003800000 */
[----:B-1----:R-:W-:Y:S05]  /*3210*/  @P0 BRA `(.L_x_3418) ;  /* 0x0000000000080947 */ /* 0x002fea0003800000 */
[----:B------:R-:W1:Y:S02]  /*3220*/  SYNCS.PHASECHK.TRANS64.TRYWAIT P0, [R8+URZ], R9 ;  /* 0x00000009080075a7 */ /* 0x000e64000800017f */
[----:B-1----:R-:W-:Y:S05]  /*3230*/  @!P0 BRA `(.L_x_3419) ;  /* 0x0000026400208947 */ /* 0x002fea0003800000 */
.L_x_3418:
[----:B------:R-:W-:Y:S05]  /*3240*/  BSYNC B0 ;  /* 0x0000000000007941 */ /* 0x000fea0003800000 */
.L_x_3417:
        /* <DEDUP_REMOVED lines=204> */
.L_x_3421:
[----:B------:R-:W-:Y:S05]  /*3f10*/  BSYNC B0 ;  /* 0x0000000000007941 */ /* 0x000fea0003800000 */
.L_x_3420:
        /* <DEDUP_REMOVED lines=13> */
[----:B--2---:R-:W2:Y:S01]  /*3ff0*/  LD.E R13, desc[UR36][R12.64] ;  /* 0x000000240c0d7980 */ /* 0x004ea2000c101900 */
[----:B----4-:R-:W-:-:S03]  /*4000*/  ISETP.NE.AND P0, PT, R6, 0x1, PT ;  /* 0x000000010600780c */ /* 0x010fc60003f05270 */
[----:B------:R-:W4:Y:S04]  /*4010*/  LDL R6, [R197+0x8] ;  /* 0x00000800c5067983 */ /* 0x000f280000100800 */
[----:B------:R-:W4:Y:S06]  /*4020*/  LDL R12, [R197+0x14] ;  /* 0x00001400c50c7983 */ /* 0x000f2c0000100800 */
[----:B------:R-:W4:Y:S04]  /*4030*/  @P0 LDL R19, [R197+0x28] ;  /* 0x00002800c5130983 */ /* 0x000f280000100800 */
[----:B------:R-:W4:Y:S01]  /*4040*/  @P0 LDL R14, [R197+0x2c] ;  /* 0x00002c00c50e0983 */ /* 0x000f220000100800 */
[----:B---3--:R-:W-:Y:S01]  /*4050*/  ISETP.GE.AND P1, PT, R8, 0x1, PT ;  /* 0x000000010800780c */ /* 0x008fe20003f26270 */
[----:B------:R-:W-:-:S02]  /*4060*/  UMOV UR4, 0xffffffa0 ;  /* 0xffffffa000047882 */ /* 0x000fc40000000000 */
[----:B------:R-:W-:Y:S01]  /*4070*/  UIMAD UR4, UR45, UR4, 0x60 ;  /* 0x000000602d0474a4 */ /* 0x000fe2000f8e0204 */
        /* <DEDUP_REMOVED lines=10> */
[----:B------:R-:W-:Y:S02]  /*4120*/  SHF.R.S32.HI R27, RZ, 0x1f, R28 ;  /* 0x0000001fff1b7819 */ /* 0x000fe4000001141c */
[----:B------:R-:W-:Y:S02]  /*4130*/  LEA.HI R26, R26, R15, RZ, 0x2 ;  /* 0x0000000f1a1a7211 */ /* 0x000fe400078f10ff */
[----:B------:R-:W-:Y:S01]  /*4140*/  LEA.HI R29, R27, R28, RZ, 0x2 ;  /* 0x0000001c1b1d7211 */ /* 0x000fe200078f10ff */
[-C--:B------:R-:W-:Y:S01]  /*4150*/  FMUL.FTZ R147, R30, R13.reuse ;  /* 0x0000000d1e937220 */ /* 0x080fe20000410000 */
[----:B------:R-:W-:Y:S01]  /*4160*/  FMUL.FTZ R146, R31, R13 ;  /* 0x0000000d1f927220 */ /* 0x000fe20000410000 */
[----:B------:R-:W-:Y:S02]  /*4170*/  LOP3.LUT R26, R26, 0xfffffffc, RZ, 0xc0, !PT ;  /* 0xfffffffc1a1a7812 */ /* 0x000fe400078ec0ff */
[--C-:B------:R-:W-:Y:S02]  /*4180*/  SHF.R.S32.HI R30, RZ, 0x2, R29.reuse ;  /* 0x00000002ff1e7819 */ /* 0x100fe4000001141d */
[----:B------:R-:W-:Y:S01]  /*4190*/  SHF.R.S32.HI R31, RZ, 0x1f, R29 ;  /* 0x0000001fff1f7819 */ /* 0x000fe2000001141d */
[----:B------:R-:W-:Y:S01]  /*41a0*/  IMAD.IADD R15, R15, 0x1, -R26 ;  /* 0x000000010f0f7824 */ /* 0x000fe200078e0a1a */
[----:B------:R-:W-:-:S02]  /*41b0*/  SHF.R.S32.HI R26, RZ, 0x7, R25 ;  /* 0x00000007ff1a7819 */ /* 0x000fc40000011419 */
[----:B------:R-:W-:Y:S02]  /*41c0*/  LEA.HI R31, R31, R30, RZ, 0x3 ;  /* 0x0000001e1f1f7211 */ /* 0x000fe400078f18ff */
[----:B------:R-:W-:Y:S02]  /*41d0*/  LEA.HI R27, R27, R28, RZ, 0x5 ;  /* 0x0000001c1b1b7211 */ /* 0x000fe400078f28ff */
[----:B------:R-:W-:Y:S02]  /*41e0*/  LOP3.LUT R31, R31, 0xfffffff8, RZ, 0xc0, !PT ;  /* 0xfffffff81f1f7812 */ /* 0x000fe400078ec0ff */
[----:B------:R-:W-:Y:S02]  /*41f0*/  LEA.HI R25, R25, R26, RZ, 0x1 ;  /* 0x0000001a19197211 */ /* 0x000fe400078f08ff */
[----:B------:R-:W-:Y:S01]  /*4200*/  SHF.R.S32.HI R27, RZ, 0x5, R27 ;  /* 0x00000005ff1b7819 */ /* 0x000fe2000001141b */
[----:B------:R-:W-:Y:S01]  /*4210*/  IMAD.IADD R31, R30, 0x1, -R31 ;  /* 0x000000011e1f7824 */ /* 0x000fe200078e0a1f */
[----:B------:R-:W-:-:S02]  /*4220*/  LOP3.LUT R25, R25, 0x3fffffe, RZ, 0xc0, !PT ;  /* 0x03fffffe19197812 */ /* 0x000fc400078ec0ff */
        /* <DEDUP_REMOVED lines=58> */
[----:B------:R-:W-:Y:S01]  /*45d0*/  IMAD R18, R29, -0x2, R18 ;  /* 0xfffffffe1d127824 */ /* 0x000fe200078e0212 */
[----:B------:R-:W-:Y:S01]  /*45e0*/  LOP3.LUT R13, RZ, R10, RZ, 0x33, !PT ;  /* 0x0000000aff0d7212 */ /* 0x000fe200078e33ff */
[----:B------:R-:W-:-:S03]  /*45f0*/  VIADD R14, R14, 0x60 ;  /* 0x000000600e0e7836 */ /* 0x000fc60000000000 */
[----:B------:R-:W2:Y:S01]  /*4600*/  MUFU.TANH R121, R121 ;  /* 0x0000007900797308 */ /* 0x000ea20000002400 */
[----:B------:R-:W-:-:S07]  /*4610*/  IMAD.IADD R18, R18, 0x1, -R9 ;  /* 0x0000000112127824 */ /* 0x000fce00078e0a09 */
        /* <DEDUP_REMOVED lines=48> */
[----:B------:R-:W-:-:S02]  /*4920*/  IMAD.U32 R26, RZ, RZ, UR4 ;  /* 0x00000004ff1a7e24 */ /* 0x000fc4000f8e00ff */
[----:B------:R-:W-:Y:S02]  /*4930*/  IMAD.IADD R18, R18, 0x1, R13 ;  /* 0x0000000112127824 */ /* 0x000fe400078e020d */
[----:B------:R-:W-:Y:S01]  /*4940*/  VIADD R25, R12, UR4 ;  /* 0x000000040c197c36 */ /* 0x000fe20008000000 */
[----:B0-----:R-:W-:Y:S01]  /*4950*/  VIADDMNMX R11, R15, R19, R14, PT ;  /* 0x000000130f0b7246 */ /* 0x001fe2000380010e */
[----:B------:R-:W-:Y:S02]  /*4960*/  IMAD R29, R29, -0x2, R26 ;  /* 0xfffffffe1d1d7824 */ /* 0x000fe400078e021a */
        /* <DEDUP_REMOVED lines=14> */
.L_x_3427:
[----:B------:R-:W-:Y:S05]  /*4a50*/  BSYNC B2 ;  /* 0x0000000000027941 */ /* 0x000fea0003800000 */
.L_x_3426:
[----:B------:R-:W-:Y:S01]  /*4a60*/  LOP3.LUT R13, RZ, R13, RZ, 0x33, !PT ;  /* 0x0000000dff0d7212 */ /* 0x000fe200078e33ff */
[----:B------:R-:W-:Y:S06]  /*4a70*/  BRA `(.L_x_3428) ;  /* 0x0000000000187947 */ /* 0x000fec0003800000 */
.L_x_3425:
[----:B------:R-:W-:-:S13]  /*4a80*/  ISETP.NE.AND P0, PT, R8, 0x1, PT ;  /* 0x000000010800780c */ /* 0x000fda0003f05270 */
[----:B------:R-:W-:Y:S05]  /*4a90*/  @!P0 BRA `(.L_x_3428) ;  /* 0x0000000000108947 */ /* 0x000fea0003800000 */
[----:B------:R-:W2:Y:S04]  /*4aa0*/  LDL R12, [R197+0x1c] ;  /* 0x00001c00c50c7983 */ /* 0x000ea80000100800 */
[----:B------:R-:W3:Y:S01]  /*4ab0*/  LDL R26, [R197+0x20] ;  /* 0x00002000c51a7983 */ /* 0x000ee20000100800 */
[----:B--2---:R-:W-:-:S05]  /*4ac0*/  IMAD.HI.U32 R13, R13, R12, RZ ;  /* 0x0000000c0d0d7227 */ /* 0x004fca00078e00ff */
[----:B---3--:R-:W-:-:S07]  /*4ad0*/  SHF.R.U32.HI R13, RZ, R26, R13 ;  /* 0x0000001aff0d7219 */ /* 0x008fce000001160d */
.L_x_3428:
[----:B------:R-:W-:Y:S05]  /*4ae0*/  BSYNC B1 ;  /* 0x0000000000017941 */ /* 0x000fea0003800000 */
.L_x_3424:
[----:B------:R-:W-:-:S05]  /*4af0*/  IMAD R13, R8, R13, R29 ;  /* 0x0000000d080d7224 */ /* 0x000fca00078e021d */
[----:B------:R-:W-:Y:S02]  /*4b00*/  VIMNMX R10, R10, R13, !PT ;  /* 0x0000000d0a0a7248 */ /* 0x000fe40007fe0100 */
[----:B------:R-:W-:-:S07]  /*4b10*/  VIADDMNMX R11, R13, R8, R11, PT ;  /* 0x000000080d0b7246 */ /* 0x000fce000380010b */
.L_x_3423:
[----:B------:R-:W-:Y:S05]  /*4b20*/  BSYNC B0 ;  /* 0x0000000000007941 */ /* 0x000fea0003800000 */
.L_x_3422:
        /* <DEDUP_REMOVED lines=132> */
.L_x_3434:
[----:B------:R-:W-:Y:S05]  /*5370*/  BSYNC B2 ;  /* 0x0000000000027941 */ /* 0x000fea0003800000 */
.L_x_3433:
[----:B------:R-:W-:Y:S01]  /*5380*/  LOP3.LUT R9, RZ, R9, RZ, 0x33, !PT ;  /* 0x00000009ff097212 */ /* 0x000fe200078e33ff */
[----:B------:R-:W-:Y:S06]  /*5390*/  BRA `(.L_x_3435) ;  /* 0x0000000000187947 */ /* 0x000fec0003800000 */
.L_x_3432:
[----:B------:R-:W-:-:S13]  /*53a0*/  ISETP.NE.AND P6, PT, R8, 0x1, PT ;  /* 0x000000010800780c */ /* 0x000fda0003fc5270 */
[----:B------:R-:W-:Y:S05]  /*53b0*/  @!P6 BRA `(.L_x_3435) ;  /* 0x000000000010e947 */ /* 0x000fea0003800000 */
[----:B------:R-:W2:Y:S04]  /*53c0*/  LDL R6, [R197+0x1c] ;  /* 0x00001c00c5067983 */ /* 0x000ea80000100800 */
[----:B------:R-:W3:Y:S01]  /*53d0*/  LDL R12, [R197+0x20] ;  /* 0x00002000c50c7983 */ /* 0x000ee20000100800 */
[----:B--2---:R-:W-:-:S05]  /*53e0*/  IMAD.HI.U32 R9, R9, R6, RZ ;  /* 0x0000000609097227 */ /* 0x004fca00078e00ff */
[----:B---3--:R-:W-:-:S07]  /*53f0*/  SHF.R.U32.HI R9, RZ, R12, R9 ;  /* 0x0000000cff097219 */ /* 0x008fce0000011609 */
.L_x_3435:
[----:B------:R-:W-:Y:S05]  /*5400*/  BSYNC B1 ;  /* 0x0000000000017941 */ /* 0x000fea0003800000 */
.L_x_3431:
[----:B------:R-:W-:-:S05]  /*5410*/  IMAD R9, R8, R9, R29 ;  /* 0x0000000908097224 */ /* 0x000fca00078e021d */
[----:B------:R-:W-:Y:S02]  /*5420*/  VIADDMNMX R11, R9, R8, R11, PT ;  /* 0x00000008090b7246 */ /* 0x000fe4000380010b */
[----:B------:R-:W-:-:S07]  /*5430*/  VIMNMX R10, R10, R9, !PT ;  /* 0x000000090a0a7248 */ /* 0x000fce0007fe0100 */
.L_x_3430:
[----:B------:R-:W-:Y:S05]  /*5440*/  BSYNC B0 ;  /* 0x0000000000007941 */ /* 0x000fea0003800000 */
.L_x_3429:
        /* <DEDUP_REMOVED lines=10> */
[----:B------:R-:W2:Y:S01]  /*54f0*/  LDL R138, [R1+0x218] ;  /* 0x00021800018a7983 */ /* 0x000ea20000100800 */
[----:B------:R-:W-:Y:S02]  /*5500*/  ISETP.GT.AND P0, PT, R10, 0x9, !P0 ;  /* 0x000000090a00780c */ /* 0x000fe40004704270 */
[----:B------:R-:W-:Y:S01]  /*5510*/  ISETP.NE.AND P1, PT, R28, RZ, PT ;  /* 0x000000ff1c00720c */ /* 0x000fe20003f25270 */
[----:B------:R-:W2:Y:S01]  /*5520*/  LDL R25, [R1+0x22c] ;  /* 0x00022c0001197983 */ /* 0x000ea20000100800 */
[----:B------:R-:W-:Y:S02]  /*5530*/  ISETP.LT.OR P0, PT, R11, 0xa, P0 ;  /* 0x0000000a0b00780c */ /* 0x000fe40000701670 */
[----:B------:R-:W-:Y:S01]  /*5540*/  ISETP.NE.AND P6, PT, R32, RZ, PT ;  /* 0x000000ff2000720c */ /* 0x000fe20003fc5270 */
[----:B------:R-:W2:Y:S01]  /*5550*/  LDL R28, [R1+0x238] ;  /* 0x00023800011c7983 */ /* 0x000ea20000100800 */
[----:B------:R-:W-:-:S02]  /*5560*/  FSEL R146, R146, -INF , !P0 ;  /* 0xff80000092927808 */ /* 0x000fc40004000000 */
[----:B------:R-:W-:Y:S01]  /*5570*/  ISETP.NE.AND P0, PT, R27, RZ, PT ;  /* 0x000000ff1b00720c */ /* 0x000fe20003f05270 */
[----:B------:R-:W2:Y:S01]  /*5580*/  LDL R26, [R1+0x230] ;  /* 0x00023000011a7983 */ /* 0x000ea20000100800 */
[----:B------:R-:W-:Y:S02]  /*5590*/  FMNMX.FTZ R9, R120, R121, !PT ;  /* 0x0000007978097209 */ /* 0x000fe40007810000 */
[----:B------:R-:W-:Y:S01]  /*55a0*/  ISETP.GT.AND P0, PT, R10, 0x10, !P0 ;  /* 0x000000100a00780c */ /* 0x000fe20004704270 */
[----:B------:R-:W2:Y:S01]  /*55b0*/  LDL R27, [R1+0x234] ;  /* 0x00023400011b7983 */ /* 0x000ea20000100800 */
[----:B------:R-:W-:Y:S02]  /*55c0*/  FMNMX.FTZ R8, R122, R9, !PT ;  /* 0x000000097a087209 */ /* 0x000fe40007810000 */
[----:B------:R-:W-:Y:S01]  /*55d0*/  ISETP.LT.OR P0, PT, R11, 0x11, P0 ;  /* 0x000000110b00780c */ /* 0x000fe20000701670 */
[----:B------:R-:W2:Y:S01]  /*55e0*/  LDL R29, [R1+0x23c] ;  /* 0x00023c00011d7983 */ /* 0x000ea20000100800 */
[----:B------:R-:W-:-:S02]  /*55f0*/  FMNMX.FTZ R13, R21, R8, !PT ;  /* 0x00000008150d7209 */ /* 0x000fc40007810000 */
[----:B------:R-:W-:Y:S01]  /*5600*/  FSEL R162, R162, -INF , !P0 ;  /* 0xff800000a2a27808 */ /* 0x000fe20004000000 */
[----:B------:R-:W2:Y:S01]  /*5610*/  LDL R30, [R1+0x240] ;  /* 0x00024000011e7983 */ /* 0x000ea20000100800 */
[----:B------:R-:W-:Y:S02]  /*5620*/  ISETP.GT.AND P0, PT, R10, 0x11, !P1 ;  /* 0x000000110a00780c */ /* 0x000fe40004f04270 */
[----:B------:R-:W-:Y:S01]  /*5630*/  ISETP.NE.AND P1, PT, R40, RZ, PT ;  /* 0x000000ff2800720c */ /* 0x000fe20003f25270 */
[----:B------:R-:W2:Y:S01]  /*5640*/  LDL R152, [R1+0x220] ;  /* 0x0002200001987983 */ /* 0x000ea20000100800 */
[----:B------:R-:W-:Y:S02]  /*5650*/  ISETP.LT.OR P0, PT, R11, 0x12, P0 ;  /* 0x000000120b00780c */ /* 0x000fe40000701670 */
[----:B------:R-:W-:Y:S01]  /*5660*/  ISETP.GT.AND P2, PT, R10, 0x49, !P2 ;  /* 0x000000490a00780c */ /* 0x000fe20005744270 */
[----:B------:R-:W2:Y:S01]  /*5670*/  LDL R151, [R1+0x21c] ;  /* 0x00021c0001977983 */ /* 0x000ea20000100800 */
[----:B------:R-:W-:-:S02]  /*5680*/  FSEL R163, R163, -INF , !P0 ;  /* 0xff800000a3a37808 */ /* 0x000fc40004000000 */
[----:B------:R-:W-:Y:S01]  /*5690*/  ISETP.NE.AND P0, PT, R31, RZ, PT ;  /* 0x000000ff1f00720c */ /* 0x000fe20003f05270 */
[----:B------:R-:W2:Y:S01]  /*56a0*/  LDL R32, [R1+0x248] ;  /* 0x0002480001207983 */ /* 0x000ea20000100800 */
[C---:B------:R-:W-:Y:S02]  /*56b0*/  ISETP.GT.AND P3, PT, R10.reuse, 0x50, !P3 ;  /* 0x000000500a00780c */ /* 0x040fe40005f64270 */
[C---:B------:R-:W-:Y:S01]  /*56c0*/  ISETP.GT.AND P0, PT, R10.reuse, 0x18, !P0 ;  /* 0x000000180a00780c */ /* 0x040fe20004704270 */
[----:B------:R-:W2:Y:S01]  /*56d0*/  LDL R31, [R1+0x244] ;  /* 0x00024400011f7983 */ /* 0x000ea20000100800 */
[C---:B------:R-:W-:Y:S02]  /*56e0*/  ISETP.LT.OR P2, PT, R11.reuse, 0x4a, P2 ;  /* 0x0000004a0b00780c */ /* 0x040fe40001741670 */
[----:B------:R-:W-:Y:S01]  /*56f0*/  ISETP.LT.OR P0, PT, R11, 0x19, P0 ;  /* 0x000000190b00780c */ /* 0x000fe20000701670 */
[----:B------:R-:W2:Y:S01]  /*5700*/  LDL R40, [R1+0x268] ;  /* 0x0002680001287983 */ /* 0x000ea20000100800 */
[----:B------:R-:W-:-:S02]  /*5710*/  ISETP.GT.AND P4, PT, R10, 0x51, !P4 ;  /* 0x000000510a00780c */ /* 0x000fc40006784270 */
[----:B------:R-:W-:Y:S01]  /*5720*/  FSEL R158, R158, -INF , !P0 ;  /* 0xff8000009e9e7808 */ /* 0x000fe20004000000 */
[----:B------:R-:W2:Y:S01]  /*5730*/  LDL R44, [R1+0x278] ;  /* 0x00027800012c7983 */ /* 0x000ea20000100800 */
[----:B------:R-:W-:Y:S02]  /*5740*/  ISETP.GT.AND P0, PT, R10, 0x19, !P6 ;  /* 0x000000190a00780c */ /* 0x000fe40007704270 */
[----:B------:R-:W-:Y:S01]  /*5750*/  ISETP.NE.AND P6, PT, R41, RZ, PT ;  /* 0x000000ff2900720c */ /* 0x000fe20003fc5270 */
[----:B------:R-:W2:Y:S01]  /*5760*/  LDL R45, [R1+0x27c] ;  /* 0x00027c00012d7983 */ /* 0x000ea20000100800 */
[C---:B------:R-:W-:Y:S02]  /*5770*/  ISETP.LT.OR P0, PT, R11.reuse, 0x1a, P0 ;  /* 0x0000001a0b00780c */ /* 0x040fe40000701670 */
[----:B------:R-:W-:Y:S01]  /*5780*/  ISETP.LT.OR P3, PT, R11, 0x51, P3 ;  /* 0x000000510b00780c */ /* 0x000fe20001f61670 */
[----:B------:R-:W2:Y:S01]  /*5790*/  LDL R41, [R1+0x26c] ;  /* 0x00026c0001297983 */ /* 0x000ea20000100800 */
[----:B------:R-:W-:-:S02]  /*57a0*/  FSEL R190, R190, -INF , !P0 ;  /* 0xff800000bebe7808 */ /* 0x000fc40004000000 */
[----:B------:R-:W-:Y:S01]  /*57b0*/  ISETP.NE.AND P0, PT, R33, RZ, PT ;  /* 0x000000ff2100720c */ /* 0x000fe20003f05270 */
[----:B------:R-:W2:Y:S01]  /*57c0*/  LDL R46, [R1+0x280] ;  /* 0x00028000012e7983 */ /* 0x000ea20000100800 */
[----:B------:R-:W-:Y:S02]  /*57d0*/  FSEL R171, R171, -INF , !P2 ;  /* 0xff800000abab7808 */ /* 0x000fe40005000000 */
[C---:B------:R-:W-:Y:S01]  /*57e0*/  ISETP.GT.AND P0, PT, R10.reuse, 0x20, !P0 ;  /* 0x000000200a00780c */ /* 0x040fe20004704270 */
[----:B------:R-:W2:Y:S01]  /*57f0*/  LDL R33, [R1+0x24c] ;  /* 0x00024c0001217983 */ /* 0x000ea20000100800 */
[----:B------:R-:W-:Y:S02]  /*5800*/  ISETP.GT.AND P5, PT, R10, 0x58, !P5 ;  /* 0x000000580a00780c */ /* 0x000fe40006fa4270 */
[C---:B------:R-:W-:Y:S01]  /*5810*/  ISETP.LT.OR P0, PT, R11.reuse, 0x21, P0 ;  /* 0x000000210b00780c */ /* 0x040fe20000701670 */
[----:B------:R-:W2:Y:S01]  /*5820*/  LDL R47, [R1+0x284] ;  /* 0x00028400012f7983 */ /* 0x000ea20000100800 */
[----:B------:R-:W-:-:S02]  /*5830*/  ISETP.LT.OR P4, PT, R11, 0x52, P4 ;  /* 0x000000520b00780c */ /* 0x000fc40002781670 */
[----:B------:R-:W-:Y:S01]  /*5840*/  FSEL R160, R160, -INF , !P0 ;  /* 0xff800000a0a07808 */ /* 0x000fe20004000000 */
[----:B------:R-:W2:Y:S01]  /*5850*/  LDL R48, [R1+0x288] ;  /* 0x0002880001307983 */ /* 0x000ea20000100800 */
[----:B------:R-:W-:Y:S02]  /*5860*/  ISETP.NE.AND P0, PT, R34, RZ, PT ;  /* 0x000000ff2200720c */ /* 0x000fe40003f05270 */
[----:B------:R-:W-:Y:S01]  /*5870*/  FSEL R172, R172, -INF , !P3 ;  /* 0xff800000acac7808 */ /* 0x000fe20005800000 */
[----:B------:R-:W2:Y:S01]  /*5880*/  LDL R34, [R1+0x250] ;  /* 0x0002500001227983 */ /* 0x000ea20000100800 */
[----:B------:R-:W-:Y:S02]  /*5890*/  ISETP.GT.AND P0, PT, R10, 0x21, !P0 ;  /* 0x000000210a00780c */ /* 0x000fe40004704270 */
[C---:B------:R-:W-:Y:S01]  /*58a0*/  ISETP.LT.OR P5, PT, R11.reuse, 0x59, P5 ;  /* 0x000000590b00780c */ /* 0x040fe20002fa1670 */
[----:B------:R-:W2:Y:S01]  /*58b0*/  LDL R49, [R1+0x28c] ;  /* 0x00028c0001317983 */ /* 0x000ea20000100800 */
[----:B------:R-:W-:-:S02]  /*58c0*/  ISETP.LT.OR P0, PT, R11, 0x22, P0 ;  /* 0x000000220b00780c */ /* 0x000fc40000701670 */
[----:B------:R-:W-:Y:S01]  /*58d0*/  FSEL R173, R173, -INF , !P4 ;  /* 0xff800000adad7808 */ /* 0x000fe20006000000 */
[----:B------:R-:W2:Y:S01]  /*58e0*/  LDL R50, [R1+0x290] ;  /* 0x0002900001327983 */ /* 0x000ea20000100800 */
[----:B------:R-:W-:Y:S02]  /*58f0*/  FSEL R180, R180, -INF , !P0 ;  /* 0xff800000b4b47808 */ /* 0x000fe40004000000 */
[----:B------:R-:W-:Y:S01]  /*5900*/  ISETP.NE.AND P0, PT, R35, RZ, PT ;  /* 0x000000ff2300720c */ /* 0x000fe20003f05270 */
[----:B------:R-:W2:Y:S01]  /*5910*/  LDL R51, [R1+0x294] ;  /* 0x0002940001337983 */ /* 0x000ea20000100800 */
[----:B------:R-:W-:Y:S02]  /*5920*/  FSEL R174, R174, -INF , !P5 ;  /* 0xff800000aeae7808 */ /* 0x000fe40006800000 */
[----:B------:R-:W-:Y:S01]  /*5930*/  ISETP.GT.AND P0, PT, R10, 0x28, !P0 ;  /* 0x000000280a00780c */ /* 0x000fe20004704270 */
[----:B------:R-:W2:Y:S03]  /*5940*/  LDL R35, [R1+0x254] ;  /* 0x0002540001237983 */ /* 0x000ea60000100800 */
[----:B------:R-:W-:Y:S01]  /*5950*/  ISETP.LT.OR P0, PT, R11, 0x29, P0 ;  /* 0x000000290b00780c */ /* 0x000fe20000701670 */
[----:B------:R-:W2:Y:S03]  /*5960*/  LDL R52, [R1+0x298] ;  /* 0x0002980001347983 */ /* 0x000ea60000100800 */
[----:B------:R-:W-:Y:S01]  /*5970*/  FSEL R181, R181, -INF , !P0 ;  /* 0xff800000b5b57808 */ /* 0x000fe20004000000 */
[----:B------:R-:W2:Y:S01]  /*5980*/  LDL R53, [R1+0x29c] ;  /* 0x00029c0001357983 */ /* 0x000ea20000100800 */
[----:B------:R-:W-:-:S03]  /*5990*/  ISETP.NE.AND P0, PT, R36, RZ, PT ;  /* 0x000000ff2400720c */ /* 0x000fc60003f05270 */
[----:B------:R-:W2:Y:S01]  /*59a0*/  LDL R36, [R1+0x258] ;  /* 0x0002580001247983 */ /* 0x000ea20000100800 */
[----:B------:R-:W-:-:S03]  /*59b0*/  ISETP.GT.AND P0, PT, R10, 0x29, !P0 ;  /* 0x000000290a00780c */ /* 0x000fc60004704270 */
[----:B------:R-:W2:Y:S01]  /*59c0*/  LDL R54, [R1+0x2a0] ;  /* 0x0002a00001367983 */ /* 0x000ea20000100800 */
[----:B------:R-:W-:-:S03]  /*59d0*/  ISETP.LT.OR P0, PT, R11, 0x2a, P0 ;  /* 0x0000002a0b00780c */ /* 0x000fc60000701670 */
[----:B------:R-:W2:Y:S01]  /*59e0*/  LDL R55, [R1+0x2a4] ;  /* 0x0002a40001377983 */ /* 0x000ea20000100800 */
[----:B------:R-:W-:Y:S02]  /*59f0*/  FSEL R182, R182, -INF , !P0 ;  /* 0xff800000b6b67808 */ /* 0x000fe40004000000 */
[----:B------:R-:W-:Y:S01]  /*5a00*/  ISETP.NE.AND P0, PT, R37, RZ, PT ;  /* 0x000000ff2500720c */ /* 0x000fe20003f05270 */
[----:B------:R-:W2:Y:S03]  /*5a10*/  LDL R56, [R1+0x2a8] ;  /* 0x0002a80001387983 */ /* 0x000ea60000100800 */
        /* <DEDUP_REMOVED lines=15> */
[C---:B------:R-:W-:Y:S01]  /*5b10*/  ISETP.GT.AND P0, PT, R10.reuse, 0x38, !P0 ;  /* 0x000000380a00780c */ /* 0x040fe20004704270 */
[----:B------:R-:W2:Y:S03]  /*5b20*/  LDL R39, [R1+0x264] ;  /* 0x0002640001277983 */ /* 0x000ea60000100800 */
[----:B------:R-:W-:Y:S01]  /*5b30*/  ISETP.LT.OR P0, PT, R11, 0x39, P0 ;  /* 0x000000390b00780c */ /* 0x000fe20000701670 */
[----:B------:R-:W2:Y:S03]  /*5b40*/  LDL R62, [R1+0x2c0] ;  /* 0x0002c000013e7983 */ /* 0x000ea60000100800 */
[----:B------:R-:W-:Y:S01]  /*5b50*/  FSEL R187, R187, -INF , !P0 ;  /* 0xff800000bbbb7808 */ /* 0x000fe20004000000 */
[----:B------:R-:W2:Y:S01]  /*5b60*/  LDL R63, [R1+0x2c4] ;  /* 0x0002c400013f7983 */ /* 0x000ea20000100800 */
[----:B------:R-:W-:-:S02]  /*5b70*/  ISETP.GT.AND P0, PT, R10, 0x39, !P1 ;  /* 0x000000390a00780c */ /* 0x000fc40004f04270 */
[----:B------:R-:W-:Y:S01]  /*5b80*/  ISETP.NE.AND P1, PT, R43, RZ, PT ;  /* 0x000000ff2b00720c */ /* 0x000fe20003f25270 */
[----:B------:R-:W2:Y:S01]  /*5b90*/  LDL R64, [R1+0x2c8] ;  /* 0x0002c80001407983 */ /* 0x000ea20000100800 */
[----:B------:R-:W-:Y:S02]  /*5ba0*/  ISETP.LT.OR P0, PT, R11, 0x3a, P0 ;  /* 0x0000003a0b00780c */ /* 0x000fe40000701670 */
[----:B------:R-:W-:Y:S01]  /*5bb0*/  ISETP.GT.AND P1, PT, R10, 0x48, !P1 ;  /* 0x000000480a00780c */ /* 0x000fe20004f24270 */
[----:B------:R-:W2:Y:S01]  /*5bc0*/  LDL R43, [R1+0x274] ;  /* 0x00027400012b7983 */ /* 0x000ea20000100800 */
[----:B------:R-:W-:Y:S02]  /*5bd0*/  FSEL R188, R188, -INF , !P0 ;  /* 0xff800000bcbc7808 */ /* 0x000fe40004000000 */
[----:B------:R-:W-:Y:S01]  /*5be0*/  ISETP.NE.AND P0, PT, R15, RZ, PT ;  /* 0x000000ff0f00720c */ /* 0x000fe20003f05270 */
[----:B------:R-:W2:Y:S01]  /*5bf0*/  LDL R65, [R1+0x2cc] ;  /* 0x0002cc0001417983 */ /* 0x000ea20000100800 */
[----:B------:R-:W-:-:S02]  /*5c00*/  ISETP.LT.OR P1, PT, R11, 0x49, P1 ;  /* 0x000000490b00780c */ /* 0x000fc40000f21670 */
[----:B------:R-:W-:Y:S01]  /*5c10*/  ISETP.GT.AND P0, PT, R10, RZ, !P0 ;  /* 0x000000ff0a00720c */ /* 0x000fe20004704270 */
[----:B------:R-:W2:Y:S01]  /*5c20*/  LDL R66, [R1+0x2d0] ;  /* 0x0002d00001427983 */ /* 0x000ea20000100800 */
[----:B------:R-:W-:Y:S02]  /*5c30*/  FSEL R170, R170, -INF , !P1 ;  /* 0xff800000aaaa7808 */ /* 0x000fe40004800000 */
[----:B------:R-:W-:Y:S01]  /*5c40*/  ISETP.LT.OR P0, PT, R11, 0x1, P0 ;  /* 0x000000010b00780c */ /* 0x000fe20000701670 */
[----:B------:R-:W2:Y:S03]  /*5c50*/  LDL R67, [R1+0x2d4] ;  /* 0x0002d40001437983 */ /* 0x000ea60000100800 */
[----:B------:R-:W-:Y:S01]  /*5c60*/  FSEL R149, R149, -INF , !P0 ;  /* 0xff80000095957808 */ /* 0x000fe20004000000 */
[----:B------:R-:W2:Y:S01]  /*5c70*/  LDL R68, [R1+0x2d8] ;  /* 0x0002d80001447983 */ /* 0x000ea20000100800 */
[----:B------:R-:W-:-:S02]  /*5c80*/  ISETP.GT.AND P0, PT, R10, 0x40, !P6 ;  /* 0x000000400a00780c */ /* 0x000fc40007704270 */
[----:B------:R-:W-:Y:S01]  /*5c90*/  FMNMX.FTZ R6, R149, R148, !PT ;  /* 0x0000009495067209 */ /* 0x000fe20007810000 */
[----:B------:R-:W2:Y:S01]  /*5ca0*/  LDL R69, [R1+0x2dc] ;  /* 0x0002dc0001457983 */ /* 0x000ea20000100800 */
[----:B------:R-:W-:Y:S02]  /*5cb0*/  ISETP.LT.OR P0, PT, R11, 0x41, P0 ;  /* 0x000000410b00780c */ /* 0x000fe40000701670 */
[----:B------:R-:W-:Y:S01]  /*5cc0*/  FMNMX.FTZ R9, R147, R6, !PT ;  /* 0x0000000693097209 */ /* 0x000fe20007810000 */
[----:B------:R-:W2:Y:S01]  /*5cd0*/  LDL R70, [R1+0x2e0] ;  /* 0x0002e00001467983 */ /* 0x000ea20000100800 */
[----:B------:R-:W-:Y:S02]  /*5ce0*/  FMNMX.FTZ R6, R192, R13, !PT ;  /* 0x0000000dc0067209 */ /* 0x000fe40007810000 */
[----:B------:R-:W-:Y:S01]  /*5cf0*/  FMNMX.FTZ R9, R146, R9, !PT ;  /* 0x0000000992097209 */ /* 0x000fe20007810000 */
[----:B------:R-:W2:Y:S01]  /*5d00*/  LDL R71, [R1+0x2e4] ;  /* 0x0002e40001477983 */ /* 0x000ea20000100800 */
[----:B------:R-:W-:-:S02]  /*5d10*/  FSEL R168, R168, -INF , !P0 ;  /* 0xff800000a8a87808 */ /* 0x000fc40004000000 */
[----:B------:R-:W-:Y:S01]  /*5d20*/  FMNMX.FTZ R8, R162, R9, !PT ;  /* 0x00000009a2087209 */ /* 0x000fe20007810000 */
[----:B------:R-:W2:Y:S01]  /*5d30*/  LDL R72, [R1+0x2e8] ;  /* 0x0002e80001487983 */ /* 0x000ea20000100800 */
[----:B------:R-:W-:Y:S02]  /*5d40*/  FMNMX.FTZ R9, R161, R6, !PT ;  /* 0x00000006a1097209 */ /* 0x000fe40007810000 */
[----:B------:R-:W-:Y:S01]  /*5d50*/  FMNMX.FTZ R13, R163, R8, !PT ;  /* 0x00000008a30d7209 */ /* 0x000fe20007810000 */
[----:B------:R-:W2:Y:S01]  /*5d60*/  LDL R73, [R1+0x2ec] ;  /* 0x0002ec0001497983 */ /* 0x000ea20000100800 */
[----:B------:R-:W-:Y:S02]  /*5d70*/  FMNMX.FTZ R9, R156, R9, !PT ;  /* 0x000000099c097209 */ /* 0x000fe40007810000 */
[----:B------:R-:W-:Y:S01]  /*5d80*/  FMNMX.FTZ R13, R158, R13, !PT ;  /* 0x0000000d9e0d7209 */ /* 0x000fe20007810000 */
[----:B------:R-:W2:Y:S01]  /*5d90*/  LDL R74, [R1+0x2f0] ;  /* 0x0002f000014a7983 */ /* 0x000ea20000100800 */
[----:B------:R-:W-:-:S02]  /*5da0*/  FMNMX.FTZ R9, R224, R9, !PT ;  /* 0x00000009e0097209 */ /* 0x000fc40007810000 */
        /* <DEDUP_REMOVED lines=18> */
[----:B------:R-:W-:Y:S01]  /*5ed0*/  ISETP.NE.AND P0, PT, R42, RZ, PT ;  /* 0x000000ff2a00720c */ /* 0x000fe20003f05270 */
[----:B------:R-:W2:Y:S01]  /*5ee0*/  LDL R81, [R1+0x30c] ;  /* 0x00030c0001517983 */ /* 0x000ea20000100800 */
[----:B------:R-:W-:Y:S02]  /*5ef0*/  FMNMX.FTZ R9, R136, R9, !PT ;  /* 0x0000000988097209 */ /* 0x000fe40007810000 */
[----:B------:R-:W-:Y:S01]  /*5f00*/  FMNMX.FTZ R6, R186, R13, !PT ;  /* 0x0000000dba067209 */ /* 0x000fe20007810000 */
[----:B------:R-:W2:Y:S01]  /*5f10*/  LDL R42, [R1+0x270] ;  /* 0x00027000012a7983 */ /* 0x000ea20000100800 */
[----:B------:R-:W-:Y:S02]  /*5f20*/  FMNMX.FTZ R9, R20, R9, !PT ;  /* 0x0000000914097209 */ /* 0x000fe40007810000 */
[----:B------:R-:W-:Y:S01]  /*5f30*/  ISETP.GT.AND P0, PT, R10, 0x41, !P0 ;  /* 0x000000410a00780c */ /* 0x000fe20004704270 */
[----:B------:R-:W2:Y:S01]  /*5f40*/  LDL R82, [R1+0x310] ;  /* 0x0003100001527983 */ /* 0x000ea20000100800 */
[----:B------:R-:W-:-:S02]  /*5f50*/  FMNMX.FTZ R13, R187, R6, !PT ;  /* 0x00000006bb0d7209 */ /* 0x000fc40007810000 */
[----:B------:R-:W-:Y:S01]  /*5f60*/  FMNMX.FTZ R9, R176, R9, !PT ;  /* 0x00000009b0097209 */ /* 0x000fe20007810000 */
[----:B------:R-:W2:Y:S01]  /*5f70*/  LDL R83, [R1+0x314] ;  /* 0x0003140001537983 */ /* 0x000ea20000100800 */
[----:B------:R-:W-:Y:S02]  /*5f80*/  ISETP.LT.OR P0, PT, R11, 0x42, P0 ;  /* 0x000000420b00780c */ /* 0x000fe40000701670 */
[----:B------:R-:W-:Y:S01]  /*5f90*/  FMNMX.FTZ R13, R188, R13, !PT ;  /* 0x0000000dbc0d7209 */ /* 0x000fe20007810000 */
[----:B------:R-:W2:Y:S01]  /*5fa0*/  LDL R84, [R1+0x318] ;  /* 0x0003180001547983 */ /* 0x000ea20000100800 */
[----:B------:R-:W-:Y:S02]  /*5fb0*/  FMNMX.FTZ R9, R130, R9, !PT ;  /* 0x0000000982097209 */ /* 0x000fe40007810000 */
[----:B------:R-:W-:Y:S01]  /*5fc0*/  FSEL R169, R169, -INF , !P0 ;  /* 0xff800000a9a97808 */ /* 0x000fe20004000000 */
        /* <DEDUP_REMOVED lines=10> */
[----:B------:R-:W-:-:S02]  /*6070*/  ISETP.NE.AND P6, PT, R24, RZ, PT ;  /* 0x000000ff1800720c */ /* 0x000fc40003fc5270 */
[----:B------:R-:W-:Y:S01]  /*6080*/  FMNMX.FTZ R13, R171, R6, !PT ;  /* 0x00000006ab0d7209 */ /* 0x000fe20007810000 */
[----:B------:R-:W2:Y:S01]  /*6090*/  LDL R24, [R1+0x228] ;  /* 0x0002280001187983 */ /* 0x000ea20000100800 */
[----:B------:R-:W-:Y:S02]  /*60a0*/  FMNMX.FTZ R9, R164, R9, !PT ;  /* 0x00000009a4097209 */ /* 0x000fe40007810000 */
[----:B------:R-:W-:Y:S01]  /*60b0*/  ISETP.GT.AND P6, PT, R10, 0x59, !P6 ;  /* 0x000000590a00780c */ /* 0x000fe200077c4270 */
[----:B------:R-:W2:Y:S01]  /*60c0*/  LDL R89, [R1+0x32c] ;  /* 0x00032c0001597983 */ /* 0x000ea20000100800 */
[----:B------:R-:W-:Y:S02]  /*60d0*/  FMNMX.FTZ R6, R172, R13, !PT ;  /* 0x0000000dac067209 */ /* 0x000fe40007810000 */
[----:B------:R-:W-:Y:S01]  /*60e0*/  FMNMX.FTZ R9, R124, R9, !PT ;  /* 0x000000097c097209 */ /* 0x000fe20007810000 */
[----:B------:R-:W2:Y:S01]  /*60f0*/  LDL R10, [R1+0x440] ;  /* 0x00044000010a7983 */ /* 0x000ea20000100800 */
[----:B------:R-:W-:-:S02]  /*6100*/  ISETP.LT.OR P6, PT, R11, 0x5a, P6 ;  /* 0x0000005a0b00780c */ /* 0x000fc400037c1670 */
[----:B------:R-:W-:Y:S01]  /*6110*/  FMNMX.FTZ R11, R173, R6, !PT ;  /* 0x00000006ad0b7209 */ /* 0x000fe20007810000 */
[----:B------:R-:W2:Y:S01]  /*6120*/  LDL R90, [R1+0x330] ;  /* 0x00033000015a7983 */ /* 0x000ea20000100800 */
[----:B------:R-:W-:Y:S02]  /*6130*/  FMNMX.FTZ R12, R166, R9, !PT ;  /* 0x00000009a60c7209 */ /* 0x000fe40007810000 */
[----:B------:R-:W-:Y:S01]  /*6140*/  FSEL R175, R175, -INF , !P6 ;  /* 0xff800000afaf7808 */ /* 0x000fe20007000000 */
[----:B------:R-:W2:Y:S01]  /*6150*/  LDL R91, [R1+0x334] ;  /* 0x00033400015b7983 */ /* 0x000ea20000100800 */
[----:B------:R-:W-:-:S03]  /*6160*/  FMNMX.FTZ R6, R174, R11, !PT ;  /* 0x0000000bae067209 */ /* 0x000fc60007810000 */
[----:B------:R-:W0:Y:S01]  /*6170*/  SHFL.BFLY PT, R9, R12, 0x2, 0x1f ;  /* 0x0c401f000c097f89 */ /* 0x000e2200000e0000 */
[----:B------:R-:W-:-:S03]  /*6180*/  FMNMX.FTZ R13, R175, R6, !PT ;  /* 0x00000006af0d7209 */ /* 0x000fc60007810000 */
[----:B------:R-:W2:Y:S04]  /*6190*/  LDL R92, [R1+0x338] ;  /* 0x00033800015c7983 */ /* 0x000ea80000100800 */
[----:B------:R-:W-:Y:S04]  /*61a0*/  STL.64 [R1+0x420], R12 ;  /* 0x0004200c01007387 */ /* 0x000fe80000100a00 */
[----:B------:R-:W2:Y:S04]  /*61b0*/  LDL R18, [R1+0x424] ;  /* 0x0004240001127983 */ /* 0x000ea80000100800 */
[----:B------:R-:W2:Y:S04]  /*61c0*/  LDL R93, [R1+0x33c] ;  /* 0x00033c00015d7983 */ /* 0x000ea80000100800 */
[----:B------:R-:W2:Y:S01]  /*61d0*/  LDL R94, [R1+0x340] ;  /* 0x00034000015e7983 */ /* 0x000ea20000100800 */
[----:B0-----:R-:W-:-:S03]  /*61e0*/  FMNMX.FTZ R6, R12, R9, !PT ;  /* 0x000000090c067209 */ /* 0x001fc60007810000 */
[----:B------:R-:W2:Y:S04]  /*61f0*/  LDL R95, [R1+0x344] ;  /* 0x00034400015f7983 */ /* 0x000ea80000100800 */
[----:B------:R-:W0:Y:S04]  /*6200*/  SHFL.BFLY PT, R9, R6, 0x1, 0x1f ;  /* 0x0c201f0006097f89 */ /* 0x000e2800000e0000 */
[----:B------:R-:W2:Y:S04]  /*6210*/  LDL R96, [R1+0x348] ;  /* 0x0003480001607983 */ /* 0x000ea80000100800 */
[----:B------:R-:W2:Y:S04]  /*6220*/  LDL R97, [R1+0x34c] ;  /* 0x00034c0001617983 */ /* 0x000ea80000100800 */
[----:B------:R-:W2:Y:S04]  /*6230*/  LDL R98, [R1+0x350] ;  /* 0x0003500001627983 */ /* 0x000ea80000100800 */
[----:B------:R-:W2:Y:S04]  /*6240*/  LDL R99, [R1+0x354] ;  /* 0x0003540001637983 */ /* 0x000ea80000100800 */
[----:B------:R-:W2:Y:S01]  /*6250*/  LDL R100, [R1+0x358] ;  /* 0x0003580001647983 */ /* 0x000ea20000100800 */
[----:B0-----:R-:W-:-:S03]  /*6260*/  FMNMX.FTZ R14, R6, R9, !PT ;  /* 0x00000009060e7209 */ /* 0x001fc60007810000 */
[----:B------:R-:W2:Y:S04]  /*6270*/  LDL R101, [R1+0x35c] ;  /* 0x00035c0001657983 */ /* 0x000ea80000100800 */
[----:B------:R-:W-:Y:S04]  /*6280*/  STL [R1+0x420], R14 ;  /* 0x0004200e01007387 */ /* 0x000fe80000100800 */
[----:B------:R-:W2:Y:S04]  /*6290*/  LDL R123, [R1+0x420] ;  /* 0x00042000017b7983 */ /* 0x000ea80000100800 */
[----:B------:R-:W2:Y:S04]  /*62a0*/  LDL.64 R8, [R1+0x88] ;  /* 0x0000880001087983 */ /* 0x000ea80000100a00 */
[----:B---3--:R0:W-:Y:S04]  /*62b0*/  STL [R1+0x210], R132 ;  /* 0x0002108401007387 */ /* 0x0081e80000100800 */
[----:B----4-:R1:W-:Y:S04]  /*62c0*/  STL [R1+0x214], R134 ;  /* 0x0002148601007387 */ /* 0x0103e80000100800 */
[----:B--2---:R2:W-:Y:S04]  /*62d0*/  STL [R1+0x218], R138 ;  /* 0x0002188a01007387 */ /* 0x0045e80000100800 */
        /* <DEDUP_REMOVED lines=21> */
[----:B0-----:R-:W4:Y:S04]  /*6430*/  LDL R132, [R1+0x3d8] ;  /* 0x0003d80001847983 */ /* 0x001f280000100800 */
[----:B------:R-:W4:Y:S04]  /*6440*/  LDL R133, [R1+0x3dc] ;  /* 0x0003dc0001857983 */ /* 0x000f280000100800 */
[----:B-1----:R-:W4:Y:S04]  /*6450*/  LDL R134, [R1+0x3e0] ;  /* 0x0003e00001867983 */ /* 0x002f280000100800 */
[----:B------:R-:W4:Y:S04]  /*6460*/  LDL R135, [R1+0x3e4] ;  /* 0x0003e40001877983 */ /* 0x000f280000100800 */
[----:B------:R-:W4:Y:S04]  /*6470*/  LDL R137, [R1+0x3ec] ;  /* 0x0003ec0001897983 */ /* 0x000f280000100800 */
[----:B--2---:R-:W2:Y:S04]  /*6480*/  LDL R138, [R1+0x3f0] ;  /* 0x0003f000018a7983 */ /* 0x004ea80000100800 */
[----:B------:R-:W2:Y:S04]  /*6490*/  LDL R139, [R1+0x3f4] ;  /* 0x0003f400018b7983 */ /* 0x000ea80000100800 */
[----:B------:R-:W2:Y:S04]  /*64a0*/  LDL R141, [R1+0x3fc] ;  /* 0x0003fc00018d7983 */ /* 0x000ea80000100800 */
[----:B------:R-:W2:Y:S04]  /*64b0*/  LDL R143, [R1+0x404] ;  /* 0x00040400018f7983 */ /* 0x000ea80000100800 */
[----:B------:R-:W0:Y:S02]  /*64c0*/  SHFL.BFLY PT, R11, R18, 0x2, 0x1f ;  /* 0x0c401f00120b7f89 */ /* 0x000e2400000e0000 */
[----:B0-----:R-:W-:-:S02]  /*64d0*/  FMNMX.FTZ R6, R11, R18, !PT ;  /* 0x000000120b067209 */ /* 0x001fc40007810000 */
[----:B------:R-:W3:Y:S04]  /*64e0*/  LDL R11, [R1+0x224] ;  /* 0x00022400010b7983 */ /* 0x000ee80000100800 */
[----:B------:R-:W0:Y:S01]  /*64f0*/  SHFL.BFLY PT, R127, R6, 0x1, 0x1f ;  /* 0x0c201f00067f7f89 */ /* 0x000e2200000e0000 */
[----:B------:R-:W-:Y:S01]  /*6500*/  FSETP.NEU.FTZ.AND P0, PT, R123, -INF , PT ;  /* 0xff8000007b00780b */ /* 0x000fe20003f1d000 */
[----:B------:R-:W-:-:S05]  /*6510*/  FMUL.FTZ R123, R10, R123 ;  /* 0x0000007b0a7b7220 */ /* 0x000fca0000410000 */
[----:B------:R-:W-:Y:S01]  /*6520*/  FSEL R123, R123, RZ, P0 ;  /* 0x000000ff7b7b7208 */ /* 0x000fe20000000000 */
[----:B------:R-:W-:Y:S01]  /*6530*/  IMAD R8, R125, 0xc00, R8 ;  /* 0x00000c007d087824 */ /* 0x000fe200078e0208 */
[----:B0-----:R-:W-:Y:S01]  /*6540*/  FMNMX.FTZ R6, R6, R127, !PT ;  /* 0x0000007f06067209 */ /* 0x001fe20007810000 */
[----:B------:R-:W2:Y:S02]  /*6550*/  LDL R125, [R1+0x3bc] ;  /* 0x0003bc00017d7983 */ /* 0x000ea40000100800 */
        /* <DEDUP_REMOVED lines=24> */
[----:B------:R-:W2:Y:S04]  /*66e0*/  LDL R144, [R1+0x3ac] ;  /* 0x0003ac0001907983 */ /* 0x000ea80000100800 */
        /* <DEDUP_REMOVED lines=11> */
[----:B------:R-:W2:Y:S01]  /*67a0*/  LDL R224, [R1+0x40c] ;  /* 0x00040c0001e07983 */ /* 0x000ea20000100800 */
[----:B------:R-:W-:Y:S01]  /*67b0*/  FSETP.NEU.FTZ.AND P0, PT, R6, -INF , PT ;  /* 0xff8000000600780b */ /* 0x000fe20003f1d000 */
[----:B------:R-:W-:Y:S02]  /*67c0*/  MUFU.EX2 R120, R120 ;  /* 0x0000007800787308 */ /* 0x000fe40000000800 */
[----:B------:R0:W-:Y:S06]  /*67d0*/  STL [R1+0x22c], R25 ;  /* 0x00022c1901007387 */ /* 0x0001ec0000100800 */
[----:B------:R-:W1:Y:S01]  /*67e0*/  MUFU.EX2 R121, R121 ;  /* 0x0000007900797308 */ /* 0x000e620000000800 */
[----:B------:R-:W-:Y:S07]  /*67f0*/  STL [R1+0x228], R24 ;  /* 0x0002281801007387 */ /* 0x000fee0000100800 */
[----:B0-----:R-:W-:Y:S08]  /*6800*/  MUFU.EX2 R25, R21 ;  /* 0x0000001500197308 */ /* 0x001ff00000000800 */
[----:B------:R-:W0:Y:S01]  /*6810*/  MUFU.EX2 R122, R122 ;  /* 0x0000007a007a7308 */ /* 0x000e220000000800 */
[----:B------:R1:W-:Y:S04]  /*6820*/  STL [R1+0x238], R28 ;  /* 0x0002381c01007387 */ /* 0x0003e80000100800 */
[----:B------:R4:W-:Y:S01]  /*6830*/  STL [R1+0x234], R27 ;  /* 0x0002341b01007387 */ /* 0x0009e20000100800 */
[----:B-1----:R-:W-:-:S02]  /*6840*/  VIADD R28, R8, 0x80 ;  /* 0x00000080081c7836 */ /* 0x002fc40000000000 */
[----:B----4-:R-:W-:-:S03]  /*6850*/  FADD.FTZ R27, R120, R121 ;  /* 0x00000079781b7221 */ /* 0x010fc60000010000 */
[----:B------:R-:W-:Y:S01]  /*6860*/  R2UR UR10, R28 ;  /* 0x000000001c0a72ca */ /* 0x000fe200000e0000 */
[----:B------:R1:W-:Y:S01]  /*6870*/  STL [R1+0x230], R26 ;  /* 0x0002301a01007387 */ /* 0x0003e20000100800 */
[----:B------:R-:W-:Y:S01]  /*6880*/  R2UR UR6, R8 ;  /* 0x00000000080672ca */ /* 0x000fe200000e0000 */
[----:B0-----:R-:W-:Y:S01]  /*6890*/  FADD.FTZ R28, R122, R27 ;  /* 0x0000001b7a1c7221 */ /* 0x001fe20000010000 */
[----:B------:R-:W-:Y:S01]  /*68a0*/  R2UR UR7, R9 ;  /* 0x00000000090772ca */ /* 0x000fe200000e0000 */
[----:B------:R0:W-:Y:S01]  /*68b0*/  STL [R1+0x23c], R29 ;  /* 0x00023c1d01007387 */ /* 0x0001e20000100800 */
[----:B------:R-:W-:-:S03]  /*68c0*/  IMAD.MOV.U32 R27, RZ, RZ, R9 ;  /* 0x000000ffff1b7224 */ /* 0x000fc600078e0009 */
[----:B------:R4:W-:Y:S01]  /*68d0*/  STL [R1+0x240], R30 ;  /* 0x0002401e01007387 */ /* 0x0009e20000100800 */
[----:B-1----:R-:W-:-:S03]  /*68e0*/  VIADD R26, R8, 0x180 ;  /* 0x00000180081a7836 */ /* 0x002fc60000000000 */
[----:B------:R1:W-:Y:S01]  /*68f0*/  STL [R1+0x244], R31 ;  /* 0x0002441f01007387 */ /* 0x0003e20000100800 */
[--C-:B0-----:R-:W-:Y:S01]  /*6900*/  IMAD.MOV.U32 R29, RZ, RZ, R9.reuse ;  /* 0x000000ffff1d7224 */ /* 0x101fe200078e0009 */
[----:B------:R-:W-:Y:S02]  /*6910*/  F2FP.F16.F32.PACK_AB R154, R25, R122 ;  /* 0x0000007a199a723e */ /* 0x000fe400000000ff */
[----:B------:R0:W-:Y:S01]  /*6920*/  STL [R1+0x220], R152 ;  /* 0x0002209801007387 */ /* 0x0001e20000100800 */
[----:B----4-:R-:W-:Y:S02]  /*6930*/  VIADD R30, R8, 0x100 ;  /* 0x00000100081e7836 */ /* 0x010fe40000000000 */
[----:B-1----:R-:W-:Y:S01]  /*6940*/  IMAD.MOV.U32 R31, RZ, RZ, R9 ;  /* 0x000000ffff1f7224 */ /* 0x002fe200078e0009 */
[----:B------:R-:W-:Y:S01]  /*6950*/  STL [R1+0x21c], R151 ;  /* 0x00021c9701007387 */ /* 0x000fe20000100800 */
[----:B0-----:R-:W-:-:S03]  /*6960*/  F2FP.F16.F32.PACK_AB R152, R121, R120 ;  /* 0x000000787998723e */ /* 0x001fc600000000ff */
[----:B------:R-:W-:Y:S01]  /*6970*/  STL [R1+0x248], R32 ;  /* 0x0002482001007387 */ /* 0x000fe20000100800 */
[----:B------:R-:W-:Y:S01]  /*6980*/  R2UR UR11, R29 ;  /* 0x000000001d0b72ca */ /* 0x000fe200000e0000 */
[----:B------:R-:W-:Y:S01]  /*6990*/  FADD.FTZ R191, R25, R28 ;  /* 0x0000001c19bf7221 */ /* 0x000fe20000010000 */
[----:B------:R-:W-:Y:S01]  /*69a0*/  R2UR UR14, R30 ;  /* 0x000000001e0e72ca */ /* 0x000fe200000e0000 */
        /* <DEDUP_REMOVED lines=24> */
[----:B---3--:R0:W-:Y:S02]  /*6b30*/  STL [R1+0x224], R11 ;  /* 0x0002240b01007387 */ /* 0x0081e40000100800 */
[----:B0-----:R-:W-:-:S05]  /*6b40*/  FMUL.FTZ R11, R6, R10 ;  /* 0x0000000a060b7220 */ /* 0x001fca0000410000 */
[----:B------:R-:W-:-:S05]  /*6b50*/  FSEL R11, R11, RZ, P0 ;  /* 0x000000ff0b0b7208 */ /* 0x000fca0000000000 */
[-CC-:B------:R-:W-:Y:S01]  /*6b60*/  FFMA.FTZ R149, R149, R10.reuse, -R11.reuse ;  /* 0x0000000a95957223 */ /* 0x180fe2000001080b */
[-CC-:B------:R-:W-:Y:S01]  /*6b70*/  FFMA.FTZ R148, R148, R10.reuse, -R11.reuse ;  /* 0x0000000a94947223 */ /* 0x180fe2000001080b */
[-CC-:B------:R-:W-:Y:S01]  /*6b80*/  FFMA.FTZ R21, R146, R10.reuse, -R11.reuse ;  /* 0x0000000a92157223 */ /* 0x180fe2000001080b */
[----:B------:R-:W-:-:S03]  /*6b90*/  FFMA.FTZ R147, R147, R10, -R11 ;  /* 0x0000000a93937223 */ /* 0x000fc6000001080b */
[----:B------:R-:W-:Y:S08]  /*6ba0*/  MUFU.EX2 R149, R149 ;  /* 0x0000009500957308 */ /* 0x000ff00000000800 */
[----:B------:R-:W0:Y:S08]  /*6bb0*/  MUFU.EX2 R148, R148 ;  /* 0x0000009400947308 */ /* 0x000e300000000800 */
[----:B------:R-:W1:Y:S08]  /*6bc0*/  MUFU.EX2 R24, R147 ;  /* 0x0000009300187308 */ /* 0x000e700000000800 */
[----:B------:R-:W3:Y:S01]  /*6bd0*/  MUFU.EX2 R21, R21 ;  /* 0x0000001500157308 */ /* 0x000ee20000000800 */
[----:B0-----:R-:W-:Y:S01]  /*6be0*/  FADD.FTZ R189, R149, R148 ;  /* 0x0000009495bd7221 */ /* 0x001fe20000010000 */
[----:B------:R-:W-:Y:S01]  /*6bf0*/  F2FP.F16.F32.PACK_AB R153, R148, R149 ;  /* 0x000000959499723e */ /* 0x000fe200000000ff */
[----:B------:R-:W-:Y:S04]  /*6c00*/  STL [R1+0x2a0], R54 ;  /* 0x0002a03601007387 */ /* 0x000fe80000100800 */
[----:B------:R-:W-:Y:S01]  /*6c10*/  STL [R1+0x2a4], R55 ;  /* 0x0002a43701007387 */ /* 0x000fe20000100800 */
[----:B-1----:R-:W-:-:S03]  /*6c20*/  FADD.FTZ R189, R24, R189 ;  /* 0x000000bd18bd7221 */ /* 0x002fc60000010000 */
[----:B------:R-:W-:Y:S01]  /*6c30*/  STL [R1+0x2a8], R56 ;  /* 0x0002a83801007387 */ /* 0x000fe20000100800 */
[----:B---3--:R-:W-:-:S03]  /*6c40*/  F2FP.F16.F32.PACK_AB R155, R21, R24 ;  /* 0x00000018159b723e */ /* 0x008fc600000000ff */
        /* <DEDUP_REMOVED lines=63> */
[----:B--2---:R-:W-:Y:S04]  /*7040*/  STL [R1+0x3a8], R123 ;  /* 0x0003a87b01007387 */ /* 0x004fe80000100800 */
        /* <DEDUP_REMOVED lines=31> */
[----:B------:R-:W-:Y:S08]  /*7240*/  MUFU.EX2 R156, R156 ;  /* 0x0000009c009c7308 */ /* 0x000ff00000000800 */
[----:B------:R-:W0:Y:S08]  /*7250*/  MUFU.EX2 R157, R157 ;  /* 0x0000009d009d7308 */ /* 0x000e300000000800 */
[----:B------:R-:W-:Y:S08]  /*7260*/  MUFU.EX2 R162, R162 ;  /* 0x000000a200a27308 */ /* 0x000ff00000000800 */
[----:B------:R-:W2:Y:S08]  /*7270*/  MUFU.EX2 R163, R163 ;  /* 0x000000a300a37308 */ /* 0x000eb00000000800 */
[----:B------:R-:W-:Y:S08]  /*7280*/  MUFU.EX2 R158, R158 ;  /* 0x0000009e009e7308 */ /* 0x000ff00000000800 */
[----:B------:R-:W3:Y:S01]  /*7290*/  MUFU.EX2 R190, R190 ;  /* 0x000000be00be7308 */ /* 0x000ee20000000800 */
[----:B------:R-:W-:Y:S04]  /*72a0*/  STL [R1+0x408], R198 ;  /* 0x000408c601007387 */ /* 0x000fe80000100800 */
[----:B------:R-:W-:Y:S01]  /*72b0*/  STL [R1+0x40c], R224 ;  /* 0x00040ce001007387 */ /* 0x000fe20000100800 */
[-CC-:B------:R-:W-:Y:S01]  /*72c0*/  FFMA.FTZ R160, R160, R10.reuse, -R11.reuse ;  /* 0x0000000aa0a07223 */ /* 0x180fe2000001080b */
[-CC-:B------:R-:W-:Y:S01]  /*72d0*/  FFMA.FTZ R180, R180, R10.reuse, -R11.reuse ;  /* 0x0000000ab4b47223 */ /* 0x180fe2000001080b */
[-CC-:B------:R-:W-:Y:S01]  /*72e0*/  FFMA.FTZ R181, R181, R10.reuse, -R11.reuse ;  /* 0x0000000ab5b57223 */ /* 0x180fe2000001080b */
[----:B------:R-:W-:Y:S01]  /*72f0*/  FFMA.FTZ R182, R182, R10, -R11 ;  /* 0x0000000ab6b67223 */ /* 0x000fe2000001080b */
[----:B------:R-:W-:Y:S08]  /*7300*/  MUFU.EX2 R159, R159 ;  /* 0x0000009f009f7308 */ /* 0x000ff00000000800 */
[----:B------:R-:W-:Y:S08]  /*7310*/  MUFU.EX2 R12, R12 ;  /* 0x0000000c000c7308 */ /* 0x000ff00000000800 */
[----:B------:R-:W-:Y:S08]  /*7320*/  MUFU.EX2 R13, R13 ;  /* 0x0000000d000d7308 */ /* 0x000ff00000000800 */
[----:B------:R-:W-:Y:S08]  /*7330*/  MUFU.EX2 R14, R14 ;  /* 0x0000000e000e7308 */ /* 0x000ff00000000800 */
[----:B------:R-:W-:Y:S01]  /*7340*/  MUFU.EX2 R160, R160 ;  /* 0x000000a000a07308 */ /* 0x000fe20000000800 */
[----:B------:R-:W-:-:S07]  /*7350*/  WARPGROUP.DEPBAR.LE gsb0, 0x0 ;  /* 0x00008000000079c5 */ /* 0x000fce0000010000 */
[----:B------:R-:W4:Y:S01]  /*7360*/  MUFU.EX2 R152, R192 ;  /* 0x000000c000987308 */ /* 0x000f220000000800 */
[----:B0-----:R-:W-:Y:S02]  /*7370*/  F2FP.F16.F32.PACK_AB R154, R157, R156 ;  /* 0x0000009c9d9a723e */ /* 0x001fe400000000ff */
[----:B--2---:R-:W-:Y:S02]  /*7380*/  F2FP.F16.F32.PACK_AB R153, R163, R162 ;  /* 0x000000a2a399723e */ /* 0x004fe400000000ff */
[----:B---3--:R-:W-:Y:S01]  /*7390*/  F2FP.F16.F32.PACK_AB R155, R190, R158 ;  /* 0x0000009ebe9b723e */ /* 0x008fe200000000ff */
[----:B------:R-:W-:Y:S04]  /*73a0*/  STL.128 [R1+0x210], R24 ;  /* 0x0002101801007387 */ /* 0x000fe80000100c00 */
[----:B------:R-:W-:Y:S01]  /*73b0*/  STL.128 [R1+0x220], R28 ;  /* 0x0002201c01007387 */ /* 0x000fe20000100c00 */
[----:B----4-:R-:W-:Y:S01]  /*73c0*/  FADD.FTZ R191, R152, R191 ;  /* 0x000000bf98bf7221 */ /* 0x010fe20000010000 */
[----:B------:R-:W-:-:S02]  /*73d0*/  F2FP.F16.F32.PACK_AB R152, R161, R152 ;  /* 0x00000098a198723e */ /* 0x000fc400000000ff */
        /* <DEDUP_REMOVED lines=36> */
[----:B------:R-:W-:Y:S01]  /*7620*/  FADD.FTZ R191, R161, R191 ;  /* 0x000000bfa1bf7221 */ /* 0x000fe20000010000 */
[-CC-:B------:R-:W-:Y:S01]  /*7630*/  FFMA.FTZ R183, R183, R10.reuse, -R11.reuse ;  /* 0x0000000ab7b77223 */ /* 0x180fe2000001080b */
[-CC-:B------:R-:W-:Y:S01]  /*7640*/  FFMA.FTZ R186, R186, R10.reuse, -R11.reuse ;  /* 0x0000000ababa7223 */ /* 0x180fe2000001080b */
[-CC-:B------:R-:W-:Y:S01]  /*7650*/  FFMA.FTZ R21, R187, R10.reuse, -R11.reuse ;  /* 0x0000000abb157223 */ /* 0x180fe2000001080b */
[----:B------:R-:W-:-:S02]  /*7660*/  FFMA.FTZ R161, R188, R10, -R11 ;  /* 0x0000000abca17223 */ /* 0x000fc4000001080b */
[----:B------:R-:W-:Y:S08]  /*7670*/  MUFU.EX2 R15, R15 ;  /* 0x0000000f000f7308 */ /* 0x000ff00000000800 */
[----:B------:R-:W3:Y:S08]  /*7680*/  MUFU.EX2 R18, R18 ;  /* 0x0000001200127308 */ /* 0x000ef00000000800 */
[----:B------:R-:W-:Y:S08]  /*7690*/  MUFU.EX2 R19, R19 ;  /* 0x0000001300137308 */ /* 0x000ff00000000800 */
[----:B------:R-:W4:Y:S08]  /*76a0*/  MUFU.EX2 R20, R20 ;  /* 0x0000001400147308 */ /* 0x000f300000000800 */
[----:B------:R-:W-:Y:S08]  /*76b0*/  MUFU.EX2 R183, R183 ;  /* 0x000000b700b77308 */ /* 0x000ff00000000800 */
[----:B------:R-:W1:Y:S08]  /*76c0*/  MUFU.EX2 R186, R186 ;  /* 0x000000ba00ba7308 */ /* 0x000e700000000800 */
[----:B------:R-:W-:Y:S08]  /*76d0*/  MUFU.EX2 R21, R21 ;  /* 0x0000001500157308 */ /* 0x000ff00000000800 */
[----:B------:R-:W1:Y:S01]  /*76e0*/  MUFU.EX2 R161, R161 ;  /* 0x000000a100a17308 */ /* 0x000e620000000800 */
[----:B------:R-:W-:-:S02]  /*76f0*/  WARPGROUP.DEPBAR.LE gsb0, 0x0 ;  /* 0x00008000000079c5 */ /* 0x000fc40000010000 */
[----:B------:R-:W-:Y:S02]  /*7700*/  F2FP.F16.F32.PACK_AB R152, R12, R159 ;  /* 0x0000009f0c98723e */ /* 0x000fe400000000ff */
        /* <DEDUP_REMOVED lines=37> */
[----:B------:R-:W-:-:S04]  /*7960*/  FADD.FTZ R162, R162, R189 ;  /* 0x000000bda2a27221 */ /* 0x000fc80000010000 */
[----:B------:R-:W-:Y:S01]  /*7970*/  FADD.FTZ R163, R163, R162 ;  /* 0x000000a2a3a37221 */ /* 0x000fe20000010000 */
[-CC-:B------:R-:W-:Y:S01]  /*7980*/  FFMA.FTZ R168, R168, R10.reuse, -R11.reuse ;  /* 0x0000000aa8a87223 */ /* 0x180fe2000001080b */
[-CC-:B------:R-:W-:Y:S01]  /*7990*/  FFMA.FTZ R170, R170, R10.reuse, -R11.reuse ;  /* 0x0000000aaaaa7223 */ /* 0x180fe2000001080b */
[-C--:B------:R-:W-:Y:S01]  /*79a0*/  FFMA.FTZ R171, R171, R10.reuse, -R11 ;  /* 0x0000000aabab7223 */ /* 0x080fe2000001080b */
[----:B------:R-:W-:Y:S01]  /*79b0*/  FADD.FTZ R163, R158, R163 ;  /* 0x000000a39ea37221 */ /* 0x000fe20000010000 */
[-CC-:B------:R-:W-:Y:S01]  /*79c0*/  FFMA.FTZ R158, R169, R10.reuse, -R11.reuse ;  /* 0x0000000aa99e7223 */ /* 0x180fe2000001080b */
[-CC-:B------:R-:W-:Y:S01]  /*79d0*/  FFMA.FTZ R172, R172, R10.reuse, -R11.reuse ;  /* 0x0000000aacac7223 */ /* 0x180fe2000001080b */
[-CC-:B------:R-:W-:Y:S01]  /*79e0*/  FFMA.FTZ R173, R173, R10.reuse, -R11.reuse ;  /* 0x0000000aadad7223 */ /* 0x180fe2000001080b */
[-CC-:B------:R-:W-:Y:S01]  /*79f0*/  FFMA.FTZ R174, R174, R10.reuse, -R11.reuse ;  /* 0x0000000aaeae7223 */ /* 0x180fe2000001080b */
[----:B------:R-:W-:Y:S01]  /*7a00*/  FFMA.FTZ R175, R175, R10, -R11 ;  /* 0x0000000aafaf7223 */ /* 0x000fe2000001080b */
[----:B------:R-:W-:Y:S01]  /*7a10*/  VIADD R10, R8, 0x200 ;  /* 0x00000200080a7836 */ /* 0x000fe20000000000 */
[----:B------:R-:W-:Y:S04]  /*7a20*/  MUFU.EX2 R176, R176 ;  /* 0x000000b000b07308 */ /* 0x000fe80000000800 */
[----:B------:R-:W-:-:S04]  /*7a30*/  R2UR UR6, R10 ;  /* 0x000000000a0672ca */ /* 0x000fc800000e0000 */
[----:B------:R-:W0:Y:S08]  /*7a40*/  MUFU.EX2 R177, R177 ;  /* 0x000000b100b17308 */ /* 0x000e300000000800 */
[----:B------:R-:W-:Y:S08]  /*7a50*/  MUFU.EX2 R178, R178 ;  /* 0x000000b200b27308 */ /* 0x000ff00000000800 */
[----:B------:R-:W2:Y:S08]  /*7a60*/  MUFU.EX2 R179, R179 ;  /* 0x000000b300b37308 */ /* 0x000eb00000000800 */
[----:B------:R-:W-:Y:S08]  /*7a70*/  MUFU.EX2 R158, R158 ;  /* 0x0000009e009e7308 */ /* 0x000ff00000000800 */
[----:B------:R-:W-:Y:S01]  /*7a80*/  MUFU.EX2 R10, R171 ;  /* 0x000000ab000a7308 */ /* 0x000fe20000000800 */
[----:B------:R-:W-:-:S05]  /*7a90*/  IMAD.MOV.U32 R11, RZ, RZ, R9 ;  /* 0x000000ffff0b7224 */ /* 0x000fca00078e0009 */
[----:B------:R-:W-:Y:S01]  /*7aa0*/  R2UR UR7, R11 ;  /* 0x000000000b0772ca */ /* 0x000fe200000e0000 */
[----:B------:R-:W-:Y:S02]  /*7ab0*/  WARPGROUP.DEPBAR.LE gsb0, 0x0 ;  /* 0x00008000000079c5 */ /* 0x000fe40000010000 */
[----:B---3--:R-:W-:Y:S02]  /*7ac0*/  F2FP.F16.F32.PACK_AB R152, R18, R15 ;  /* 0x0000000f1298723e */ /* 0x008fe400000000ff */
[----:B----4-:R-:W-:Y:S02]  /*7ad0*/  F2FP.F16.F32.PACK_AB R154, R20, R19 ;  /* 0x00000013149a723e */ /* 0x010fe400000000ff */
[----:B-1----:R-:W-:Y:S02]  /*7ae0*/  F2FP.F16.F32.PACK_AB R153, R186, R183 ;  /* 0x000000b7ba99723e */ /* 0x002fe400000000ff */
        /* <DEDUP_REMOVED lines=43> */
[----:B------:R-:W-:Y:S01]  /*7da0*/  VIADD R8, R8, 0x280 ;  /* 0x0000028008087836 */ /* 0x000fe20000000000 */
[----:B------:R-:W-:-:S02]  /*7db0*/  WARPGROUP.DEPBAR.LE gsb0, 0x0 ;  /* 0x00008000000079c5 */ /* 0x000fc40000010000 */
[----:B------:R-:W-:-:S04]  /*7dc0*/  FADD.FTZ R152, R156, R191 ;  /* 0x000000bf9c987221 */ /* 0x000fc80000010000 */
[----:B------:R-:W1:Y:S01]  /*7dd0*/  MUFU.EX2 R156, R168 ;  /* 0x000000a8009c7308 */ /* 0x000e620000000800 */
[----:B------:R-:W-:-:S07]  /*7de0*/  FADD.FTZ R152, R157, R152 ;  /* 0x000000989d987221 */ /* 0x000fce0000010000 */
[----:B------:R-:W3:Y:S01]  /*7df0*/  MUFU.EX2 R157, R170 ;  /* 0x000000aa009d7308 */ /* 0x000ee20000000800 */
[----:B------:R-:W-:Y:S01]  /*7e00*/  FADD.FTZ R159, R159, R152 ;  /* 0x000000989f9f7221 */ /* 0x000fe20000010000 */
[----:B0-----:R-:W-:Y:S02]  /*7e10*/  F2FP.F16.F32.PACK_AB R152, R177, R176 ;  /* 0x000000b0b198723e */ /* 0x001fe400000000ff */
[----:B--2---:R-:W-:Y:S01]  /*7e20*/  F2FP.F16.F32.PACK_AB R154, R179, R178 ;  /* 0x000000b2b39a723e */ /* 0x004fe200000000ff */
[----:B------:R-:W-:Y:S01]  /*7e30*/  STL.128 [R1+0x210], R24 ;  /* 0x0002101801007387 */ /* 0x000fe20000100c00 */
[----:B-1----:R-:W-:-:S03]  /*7e40*/  F2FP.F16.F32.PACK_AB R153, R158, R156 ;  /* 0x0000009c9e99723e */ /* 0x002fc600000000ff */
[----:B------:R-:W-:Y:S04]  /*7e50*/  STL.128 [R1+0x220], R28 ;  /* 0x0002201c01007387 */ /* 0x000fe80000100c00 */
[----:B------:R-:W-:Y:S01]  /*7e60*/  STL.128 [R1+0x230], R32 ;  /* 0x0002302001007387 */ /* 0x000fe20000100c00 */
[----:B---3--:R-:W-:-:S03]  /*7e70*/  F2FP.F16.F32.PACK_AB R155, R10, R157 ;  /* 0x0000009d0a9b723e */ /* 0x008fc600000000ff */
        /* <DEDUP_REMOVED lines=31> */
[----:B------:R-:W-:Y:S02]  /*8070*/  R2UR UR6, R8 ;  /* 0x00000000080672ca */ /* 0x000fe400000e0000 */
[----:B------:R-:W-:Y:S01]  /*8080*/  R2UR UR7, R9 ;  /* 0x00000000090772ca */ /* 0x000fe200000e0000 */
[----:B------:R-:W-:Y:S01]  /*8090*/  FADD.FTZ R163, R190, R163 ;  /* 0x000000a3bea37221 */ /* 0x000fe20000010000 */
[----:B------:R-:W-:Y:S01]  /*80a0*/  FADD.FTZ R12, R12, R159 ;  /* 0x0000009f0c0c7221 */ /* 0x000fe20000010000 */
[----:B------:R-:W2:Y:S02]  /*80b0*/  LDL R9, [R1+0x28] ;  /* 0x0000280001097983 */ /* 0x000ea40000100800 */
[----:B------:R-:W-:Y:S01]  /*80c0*/  FADD.FTZ R11, R160, R163 ;  /* 0x000000a3a00b7221 */ /* 0x000fe20000010000 */
[----:B------:R-:W-:Y:S01]  /*80d0*/  FADD.FTZ R13, R13, R12 ;  /* 0x0000000c0d0d7221 */ /* 0x000fe20000010000 */
[----:B------:R0:W5:Y:S02]  /*80e0*/  LDL R8, [R1+0x1f8] ;  /* 0x0001f80001087983 */ /* 0x0001640000100800 */
[----:B------:R-:W-:Y:S01]  /*80f0*/  FADD.FTZ R180, R180, R11 ;  /* 0x0000000bb4b47221 */ /* 0x000fe20000010000 */
[----:B------:R-:W-:-:S03]  /*8100*/  FADD.FTZ R160, R14, R13 ;  /* 0x0000000d0ea07221 */ /* 0x000fc60000010000 */
[----:B------:R-:W-:Y:S01]  /*8110*/  FADD.FTZ R181, R181, R180 ;  /* 0x000000b4b5b57221 */ /* 0x000fe20000010000 */
[----:B------:R-:W-:Y:S02]  /*8120*/  WARPGROUP.DEPBAR.LE gsb0, 0x0 ;  /* 0x00008000000079c5 */ /* 0x000fe40000010000 */
[----:B------:R-:W-:Y:S02]  /*8130*/  F2FP.F16.F32.PACK_AB R152, R164, R167 ;  /* 0x000000a7a498723e */ /* 0x000fe400000000ff */
[----:B------:R-:W-:Y:S02]  /*8140*/  F2FP.F16.F32.PACK_AB R154, R166, R165 ;  /* 0x000000a5a69a723e */ /* 0x000fe400000000ff */
        /* <DEDUP_REMOVED lines=364> */
.L_x_3437:
[----:B------:R-:W-:Y:S05]  /*9810*/  BSYNC B0 ;  /* 0x0000000000007941 */ /* 0x000fea0003800000 */
.L_x_3436:
        /* <DEDUP_REMOVED lines=31> */
.L_x_3440:
[----:B------:R-:W-:-:S13]  /*9a10*/  ISETP.NE.AND P0, PT, R3, 0x1, PT ;  /* 0x000000010300780c */ /* 0x000fda0003f05270 */
[----:B------:R-:W-:-:S05]  /*9a20*/  @P0 IMAD.HI.U32 R4, R6, R4, RZ ;  /* 0x0000000406040227 */ /* 0x000fca00078e00ff */
[----:B------:R-:W-:-:S07]  /*9a30*/  @P0 SHF.R.U32.HI R6, RZ, R5, R4 ;  /* 0x00000005ff060219 */ /* 0x000fce0000011604 */
.L_x_3441:
[----:B------:R-:W-:Y:S05]  /*9a40*/  BSYNC B0 ;  /* 0x0000000000007941 */ /* 0x000fea0003800000 */
.L_x_3439:
[----:B------:R-:W-:-:S05]  /*9a50*/  IMAD R3, R6, R3, R3 ;  /* 0x0000000306037224 */ /* 0x000fca00078e0203 */
[----:B------:R-:W-:-:S07]  /*9a60*/  VIMNMX R2, R2, R3, PT ;  /* 0x0000000302027248 */ /* 0x000fce0003fe0100 */
.L_x_3438:
        /* <DEDUP_REMOVED lines=8> */
.L_x_3445:
[----:B------:R-:W-:Y:S01]  /*9af0*/  VIADD R0, R16, 0x158 ;  /* 0x0000015810007836 */ /* 0x000fe20000000000 */
[----:B------:R-:W-:-:S07]  /*9b00*/  MOV R224, 0x9b20 ;  /* 0x00009b2000e07802 */ /* 0x000fce0000000f00 */
[----:B------:R-:W-:Y:S05]  /*9b10*/  CALL.REL.NOINC `($_ZN7cutlass13device_kernelIN5flash11enable_sm90INS1_16FlashAttnFwdSm90INS1_25CollectiveMainloopFwdSm90ILi2EN4cute5tupleIJNS5_1CILi1EEES8_S8_EEENS6_IJNS7_ILi128EEENS7_ILi96EEENS7_ILi64EEEEEELi256ENS_6half_tEfNS_4arch4Sm90ELb0ELb1ELb1ELb1ELb1ELb0ELb1ELb1ELb0ELb1ELb0ELb0EEENS1_21CollectiveEpilogueFwdINS6_IJSA_NS7_ILi256EEESB_EEES9_SE_SG_Li256ELb1ELb1ELb0ELb0EEENS1_36VarlenDynamicPersistentTileSchedulerILi128ELi96ELi256ELi128ELb0ELb1ELb1ELb1ELb0ELb1EEEEEEEEEvNT_6ParamsE$_ZZN5flash25CollectiveMainloopFwdSm90ILi2EN4cute5tupleIJNS1_1CILi1EEES4_S4_EEENS2_IJNS3_ILi128EEENS3_ILi96EEENS3_ILi64EEEEEELi256EN7cutlass6half_tEfNSA_4arch4Sm90ELb0ELb1ELb1ELb1ELb1ELb0ELb1ELb1ELb0ELb1ELb0ELb0EE3mmaINS_16FlashAttnFwdSm90ISE_NS_21CollectiveEpilogueFwdINS2_IJS6_NS3_ILi256EEES7_EEES5_SB_SD_Li256ELb1ELb1ELb0ELb0EEENS_36VarlenDynamicPersistentTileSchedulerILi128ELi96ELi256ELi128ELb0ELb1ELb1ELb1ELb0ELb1EEEE13SharedStorageENS1_6TensorINS1_11ArrayEngineIfLm128EEENS1_6LayoutINS2_IJNS2_IJNS3_ILi2EEEST_NS3_ILi32EEEEEES4_S4_EEENS2_IJNS2_IJS4_ST_NS3_ILi4EEEEEENS3_ILi0EEESZ_EEEEEEENS_7SoftmaxILi2ELi0EEEEEbRKNSE_6ParamsENSA_13PipelineAsyncILi2EEES19_RNSA_13PipelineStateILj2EEERT0_RT1_iRiRKNS_16SeqlenInfoQKNewKILb1ELb0EEENS2_IJiiiiEEERT_ENKUliT_T0_T1_E_clIZSF_ISO_S12_S14_EbS17_S19_S19_S1C_S1E_S1G_iS1H_S1L_S1M_S1O_EUlRS1P_iE1_NS3_ILb0EEENS3_ILb1EEEEEDaiS1P_S1Q_S1R_) ;  /* 0x0000023c00e07944 */ /* 0x000fea0003c00000 */
[C---:B------:R-:W-:Y:S01]  /*9b20*/  ISETP.GT.AND P0, PT, R10.reuse, R192, PT ;  /* 0x000000c00a00720c */ /* 0x040fe20003f04270 */
[----:B------:R-:W-:-:S12]  /*9b30*/  VIADD R10, R10, 0xffffffff ;  /* 0xffffffff0a0a7836 */ /* 0x000fd80000000000 */
[----:B------:R-:W-:Y:S05]  /*9b40*/  @P0 BRA `(.L_x_3445) ;  /* 0xfffffffc00e80947 */ /* 0x000fea000383ffff */
[----:B------:R-:W-:Y:S05]  /*9b50*/  BSYNC B0 ;  /* 0x0000000000007941 */ /* 0x000fea0003800000 */
.L_x_3444:
[----:B------:R-:W2:Y:S02]  /*9b60*/  LDL R0, [R1+0x50] ;  /* 0x0000500001007983 */ /* 0x000ea40000100800 */
[----:B--2---:R-:W-:-:S07]  /*9b70*/  IMAD.SHL.U32 R0, R0, 0x80, RZ ;  /* 0x0000008000007824 */ /* 0x004fce00078e00ff */
.L_x_3443:
[----:B------:R-:W-:Y:S05]  /*9b80*/  BSYNC B1 ;  /* 0x0000000000017941 */ /* 0x000fea0003800000 */
.L_x_3442:
        /* <DEDUP_REMOVED lines=26> */
.L_x_3448:
[----:B------:R-:W-:Y:S02]  /*9d30*/  ULDC UR4, c[0x0][0xadc] ;  /* 0x0002b70000047ab9 */ /* 0x000fe40000000800 */
[----:B------:R-:W-:-:S05]  /*9d40*/  IMAD.U32 R5, RZ, RZ, UR4 ;  /* 0x00000004ff057e24 */ /* 0x000fca000f8e00ff */
[----:B------:R-:W-:-:S13]  /*9d50*/  ISETP.NE.AND P0, PT, R5, 0x1, PT ;  /* 0x000000010500780c */ /* 0x000fda0003f05270 */
[----:B------:R-:W0:Y:S02]  /*9d60*/  @P0 LDC.64 R6, c[0x0][0xae0] ;  /* 0x0002b800ff060b82 */ /* 0x000e240000000a00 */
[----:B0-----:R-:W-:-:S05]  /*9d70*/  @P0 IMAD.HI.U32 R4, R0, R6, RZ ;  /* 0x0000000600040227 */ /* 0x001fca00078e00ff */
[----:B------:R-:W-:-:S07]  /*9d80*/  @P0 SHF.R.U32.HI R0, RZ, R7, R4 ;  /* 0x00000007ff000219 */ /* 0x000fce0000011604 */
.L_x_3449:
[----:B------:R-:W-:Y:S05]  /*9d90*/  BSYNC B0 ;  /* 0x0000000000007941 */ /* 0x000fea0003800000 */
.L_x_3447:
[----:B------:R-:W-:-:S05]  /*9da0*/  IMAD R3, R0, R5, RZ ;  /* 0x0000000500037224 */ /* 0x000fca00078e02ff */
[----:B------:R-:W-:-:S07]  /*9db0*/  VIMNMX R2, R2, R3, !PT ;  /* 0x0000000302027248 */ /* 0x000fce0007fe0100 */
.L_x_3446:
[----:B------:R-:W-:-:S04]  /*9dc0*/  VIADD R2, R2, 0x5f ;  /* 0x0000005f02027836 */ /* 0x000fc80000000000 */
[----:B------:R-:W-:-:S05]  /*9dd0*/  IMAD.HI R2, R2, 0x2aaaaaab, RZ ;  /* 0x2aaaaaab02027827 */ /* 0x000fca00078e02ff */
[----:B------:R-:W-:-:S04]  /*9de0*/  SHF.R.U32.HI R3, RZ, 0x1f, R2 ;  /* 0x0000001fff037819 */ /* 0x000fc80000011602 */
[----:B------:R-:W-:-:S04]  /*9df0*/  LEA.HI.SX32 R2, R2, R3, 0x1c ;  /* 0x0000000302027211 */ /* 0x000fc800078fe2ff */
[----:B------:R-:W-:-:S04]  /*9e00*/  VIMNMX R2, R2, UR40, !PT ;  /* 0x0000002802027c48 */ /* 0x000fc8000ffe0100 */
[----:B------:R-:W-:-:S13]  /*9e10*/  ISETP.GE.AND P0, PT, R10, R2, PT ;  /* 0x000000020a00720c */ /* 0x000fda0003f06270 */
[----:B------:R-:W-:Y:S05]  /*9e20*/  @!P0 BRA `(.L_x_3450) ;  /* 0x0000009c00788947 */ /* 0x000fea0003800000 */
.L_x_3469:
        /* <DEDUP_REMOVED lines=20> */
.L_x_3452:
[----:B------:R-:W-:Y:S05]  /*9f70*/  BSYNC B0 ;  /* 0x0000000000007941 */ /* 0x000fea0003800000 */
.L_x_3451:
        /* <DEDUP_REMOVED lines=9> */
.L_x_3454:
[----:B------:R-:W-:Y:S05]  /*a010*/  BSYNC B0 ;  /* 0x0000000000007941 */ /* 0x000fea0003800000 */
.L_x_3453:
[----:B------:R-:W-:Y:S04]  /*a020*/  BSSY B0, `(.L_x_3455) ;  /* 0x0000006000007945 */ /* 0x000fe80003800000 */
[----:B--2---:R-:W-:Y:S05]  /*a030*/  @P0 BRA `(.L_x_3456) ;  /* 0x0000000000100947 */ /* 0x004fea0003800000 */
[----:B-----5:R-:W-:Y:S01]  /*a040*/  IMAD R6, R6, 0x8, R3 ;  /* 0x0000000806067824 */ /* 0x020fe200078e0203 */
[----:B------:R-:W-:-:S04]  /*a050*/  SHF.L.U32 R7, R7, 0x1f, RZ ;  /* 0x0000001f07077819 */ /* 0x000fc800000006ff */
[----:B------:R-:W0:Y:S02]  /*a060*/  SYNCS.PHASECHK.TRANS64.TRYWAIT P0, [R6+URZ], R7 ;  /* 0x00000007060075a7 */ /* 0x000e24000800017f */
[----:B0-----:R-:W-:Y:S05]  /*a070*/  @!P0 BRA `(.L_x_3457) ;  /* 0x000001f400a48947 */ /* 0x001fea0003800000 */
.L_x_3456:
[----:B------:R-:W-:Y:S05]  /*a080*/  BSYNC B0 ;  /* 0x0000000000007941 */ /* 0x000fea0003800000 */
.L_x_3455:
        /* <DEDUP_REMOVED lines=57> */
.L_x_3459:
[----:B------:R-:W-:Y:S05]  /*a420*/  BSYNC B0 ;  /* 0x0000000000007941 */ /* 0x000fea0003800000 */
.L_x_3458:
        /* <DEDUP_REMOVED lines=11> */
.L_x_3461:
[----:B------:R-:W-:Y:S05]  /*a4e0*/  BSYNC B0 ;  /* 0x0000000000007941 */ /* 0x000fea0003800000 */
.L_x_3460:
[----:B------:R-:W-:Y:S04]  /*a4f0*/  BSSY B0, `(.L_x_3462) ;  /* 0x0000007000007945 */ /* 0x000fe80003800000 */
[----:B------:R-:W-:Y:S05]  /*a500*/  @P0 BRA `(.L_x_3463) ;  /* 0x0000000000140947 */ /* 0x000fea0003800000 */
[----:B------:R-:W2:Y:S02]  /*a510*/  LD.E.64 R4, desc[UR36][R16.64+0x40] ;  /* 0x0000402410047980 */ /* 0x000ea4000c101b00 */
[----:B--2---:R-:W-:-:S05]  /*a520*/  MOV R5, R4 ;  /* 0x0000000400057202 */ /* 0x004fca0000000f00 */
[----:B------:R-:W-:-:S04]  /*a530*/  IMAD R18, R18, 0x8, R5 ;  /* 0x0000000812127824 */ /* 0x000fc800078e0205 */
[----:B------:R-:W0:Y:S02]  /*a540*/  SYNCS.PHASECHK.TRANS64.TRYWAIT P0, [R18+URZ], R19 ;  /* 0x00000013120075a7 */ /* 0x000e24000800017f */
[----:B0-----:R-:W-:Y:S05]  /*a550*/  @!P0 BRA `(.L_x_3464) ;  /* 0x000001f000808947 */ /* 0x001fea0003800000 */
.L_x_3463:
[----:B------:R-:W-:Y:S05]  /*a560*/  BSYNC B0 ;  /* 0x0000000000007941 */ /* 0x000fea0003800000 */
.L_x_3462:
        /* <DEDUP_REMOVED lines=204> */
.L_x_3466:
[----:B------:R-:W-:Y:S05]  /*b230*/  BSYNC B0 ;  /* 0x0000000000007941 */ /* 0x000fea0003800000 */
.L_x_3465:
        /* <DEDUP_REMOVED lines=10> */
[-C--:B------:R-:W-:Y:S01]  /*b2e0*/  FMUL.FTZ R11, R28, R8.reuse ;  /* 0x000000081c0b7220 */ /* 0x080fe20000410000 */
[-C--:B------:R-:W-:Y:S01]  /*b2f0*/  FMUL.FTZ R20, R29, R8.reuse ;  /* 0x000000081d147220 */ /* 0x080fe20000410000 */
[-C--:B------:R-:W-:Y:S01]  /*b300*/  FMUL.FTZ R6, R26, R8.reuse ;  /* 0x000000081a067220 */ /* 0x080fe20000410000 */
[-C--:B------:R-:W-:Y:S01]  /*b310*/  FMUL.FTZ R52, R52, R8.reuse ;  /* 0x0000000834347220 */ /* 0x080fe20000410000 */
[----:B------:R-:W3:Y:S01]  /*b320*/  MUFU.TANH R3, R3 ;  /* 0x0000000300037308 */ /* 0x000ee20000002400 */
[-C--:B------:R-:W-:Y:S01]  /*b330*/  FMUL.FTZ R26, R32, R8.reuse ;  /* 0x00000008201a7220 */ /* 0x080fe20000410000 */
[-C--:B------:R-:W-:Y:S01]  /*b340*/  FMUL.FTZ R13, R27, R8.reuse ;  /* 0x000000081b0d7220 */ /* 0x080fe20000410000 */
[-C--:B------:R-:W-:Y:S01]  /*b350*/  FMUL.FTZ R9, R53, R8.reuse ;  /* 0x0000000835097220 */ /* 0x080fe20000410000 */
[-C--:B------:R-:W-:Y:S01]  /*b360*/  FMUL.FTZ R56, R56, R8.reuse ;  /* 0x0000000838387220 */ /* 0x080fe20000410000 */
[-C--:B------:R-:W-:Y:S01]  /*b370*/  FMUL.FTZ R57, R57, R8.reuse ;  /* 0x0000000839397220 */ /* 0x080fe20000410000 */
[-C--:B------:R-:W-:Y:S01]  /*b380*/  FMUL.FTZ R60, R60, R8.reuse ;  /* 0x000000083c3c7220 */ /* 0x080fe20000410000 */
[-C--:B------:R-:W-:Y:S01]  /*b390*/  FMUL.FTZ R61, R61, R8.reuse ;  /* 0x000000083d3d7220 */ /* 0x080fe20000410000 */
[----:B------:R-:W0:Y:S01]  /*b3a0*/  MUFU.TANH R7, R7 ;  /* 0x0000000700077308 */ /* 0x000e220000002400 */
[-C--:B------:R-:W-:Y:S01]  /*b3b0*/  FMUL.FTZ R28, R33, R8.reuse ;  /* 0x00000008211c7220 */ /* 0x080fe20000410000 */
[-C--:B------:R-:W-:Y:S01]  /*b3c0*/  FMUL.FTZ R64, R64, R8.reuse ;  /* 0x0000000840407220 */ /* 0x080fe20000410000 */
[-C--:B------:R-:W-:Y:S01]  /*b3d0*/  FMUL.FTZ R65, R65, R8.reuse ;  /* 0x0000000841417220 */ /* 0x080fe20000410000 */
[-C--:B------:R-:W-:Y:S01]  /*b3e0*/  FMUL.FTZ R68, R68, R8.reuse ;  /* 0x0000000844447220 */ /* 0x080fe20000410000 */
[-C--:B------:R-:W-:Y:S01]  /*b3f0*/  FMUL.FTZ R69, R69, R8.reuse ;  /* 0x0000000845457220 */ /* 0x080fe20000410000 */
[----:B------:R-:W2:Y:S02]  /*b400*/  LDL R24, [R1+0x440] ;  /* 0x0004400001187983 */ /* 0x000ea40000100800 */
[----:B------:R-:W1:Y:S01]  /*b410*/  MUFU.TANH R11, R11 ;  /* 0x0000000b000b7308 */ /* 0x000e620000002400 */
[----:B------:R-:W-:Y:S01]  /*b420*/  FMUL.FTZ R25, R30, R8 ;  /* 0x000000081e197220 */ /* 0x000fe20000410000 */
[----:B---3--:R-:W-:-:S06]  /*b430*/  FMNMX.FTZ R12, R3, R4, !PT ;  /* 0x00000004030c7209 */ /* 0x008fcc0007810000 */
[----:B------:R-:W3:Y:S01]  /*b440*/  MUFU.TANH R20, R20 ;  /* 0x0000001400147308 */ /* 0x000ee20000002400 */
[----:B------:R-:W-:Y:S01]  /*b450*/  FMUL.FTZ R30, R36, R8 ;  /* 0x00000008241e7220 */ /* 0x000fe20000410000 */
[----:B0-----:R-:W-:-:S06]  /*b460*/  FMNMX.FTZ R12, R7, R12, !PT ;  /* 0x0000000c070c7209 */ /* 0x001fcc0007810000 */
[----:B------:R-:W0:Y:S01]  /*b470*/  MUFU.TANH R26, R26 ;  /* 0x0000001a001a7308 */ /* 0x000e220000002400 */
[-C--:B------:R-:W-:Y:S01]  /*b480*/  FMUL.FTZ R32, R37, R8.reuse ;  /* 0x0000000825207220 */ /* 0x080fe20000410000 */
[----:B------:R-:W-:Y:S01]  /*b490*/  FMUL.FTZ R29, R34, R8 ;  /* 0x00000008221d7220 */ /* 0x000fe20000410000 */
[----:B-1----:R-:W-:-:S05]  /*b4a0*/  FMNMX.FTZ R15, R11, R12, !PT ;  /* 0x0000000c0b0f7209 */ /* 0x002fca0007810000 */
[----:B------:R-:W1:Y:S01]  /*b4b0*/  MUFU.TANH R28, R28 ;  /* 0x0000001c001c7308 */ /* 0x000e620000002400 */
[----:B------:R-:W-:Y:S01]  /*b4c0*/  FMUL.FTZ R34, R40, R8 ;  /* 0x0000000828227220 */ /* 0x000fe20000410000 */
[----:B---3--:R-:W-:-:S06]  /*b4d0*/  FMNMX.FTZ R15, R20, R15, !PT ;  /* 0x0000000f140f7209 */ /* 0x008fcc0007810000 */
[----:B------:R-:W3:Y:S01]  /*b4e0*/  MUFU.TANH R30, R30 ;  /* 0x0000001e001e7308 */ /* 0x000ee20000002400 */
[-C--:B------:R-:W-:Y:S01]  /*b4f0*/  FMUL.FTZ R36, R41, R8.reuse ;  /* 0x0000000829247220 */ /* 0x080fe20000410000 */
[----:B------:R-:W-:Y:S01]  /*b500*/  FMUL.FTZ R33, R38, R8 ;  /* 0x0000000826217220 */ /* 0x000fe20000410000 */
[----:B0-----:R-:W-:-:S05]  /*b510*/  FMNMX.FTZ R15, R26, R15, !PT ;  /* 0x0000000f1a0f7209 */ /* 0x001fca0007810000 */
[----:B------:R-:W0:Y:S01]  /*b520*/  MUFU.TANH R32, R32 ;  /* 0x0000002000207308 */ /* 0x000e220000002400 */
[----:B------:R-:W-:Y:S01]  /*b530*/  FMUL.FTZ R38, R44, R8 ;  /* 0x000000082c267220 */ /* 0x000fe20000410000 */
[----:B-1----:R-:W-:-:S06]  /*b540*/  FMNMX.FTZ R15, R28, R15, !PT ;  /* 0x0000000f1c0f7209 */ /* 0x002fcc0007810000 */
        /* <DEDUP_REMOVED lines=11> */
[----:B---3--:R-:W-:-:S07]  /*b600*/  FMNMX.FTZ R15, R36, R15, !PT ;  /* 0x0000000f240f7209 */ /* 0x008fce0007810000 */
[----:B------:R-:W3:Y:S01]  /*b610*/  MUFU.TANH R44, R44 ;  /* 0x0000002c002c7308 */ /* 0x000ee20000002400 */
[----:B0-----:R-:W-:-:S07]  /*b620*/  FMNMX.FTZ R15, R38, R15, !PT ;  /* 0x0000000f260f7209 */ /* 0x001fce0007810000 */
[----:B------:R-:W0:Y:S01]  /*b630*/  MUFU.TANH R42, R42 ;  /* 0x0000002a002a7308 */ /* 0x000e220000002400 */
[----:B------:R-:W-:Y:S01]  /*b640*/  FMUL.FTZ R41, R46, R8 ;  /* 0x000000082e297220 */ /* 0x000fe20000410000 */
[----:B-1----:R-:W-:-:S06]  /*b650*/  FMNMX.FTZ R15, R40, R15, !PT ;  /* 0x0000000f280f7209 */ /* 0x002fcc0007810000 */
[----:B------:R-:W1:Y:S01]  /*b660*/  MUFU.TANH R52, R52 ;  /* 0x0000003400347308 */ /* 0x000e620000002400 */
[----:B------:R-:W-:-:S07]  /*b670*/  FMUL.FTZ R27, R31, R8 ;  /* 0x000000081f1b7220 */ /* 0x000fce0000410000 */
[----:B------:R-:W4:Y:S01]  /*b680*/  MUFU.TANH R6, R6 ;  /* 0x0000000600067308 */ /* 0x000f220000002400 */
[----:B---3--:R-:W-:-:S07]  /*b690*/  FMNMX.FTZ R15, R44, R15, !PT ;  /* 0x0000000f2c0f7209 */ /* 0x008fce0007810000 */
[----:B------:R-:W3:Y:S08]  /*b6a0*/  MUFU.TANH R46, R9 ;  /* 0x00000009002e7308 */ /* 0x000ef00000002400 */
[----:B------:R-:W3:Y:S01]  /*b6b0*/  MUFU.TANH R13, R13 ;  /* 0x0000000d000d7308 */ /* 0x000ee20000002400 */
[----:B0-----:R-:W-:-:S07]  /*b6c0*/  FMNMX.FTZ R15, R42, R15, !PT ;  /* 0x0000000f2a0f7209 */ /* 0x001fce0007810000 */
[----:B------:R-:W0:Y:S01]  /*b6d0*/  MUFU.TANH R56, R56 ;  /* 0x0000003800387308 */ /* 0x000e220000002400 */
[----:B------:R-:W-:-:S07]  /*b6e0*/  FMUL.FTZ R31, R35, R8 ;  /* 0x00000008231f7220 */ /* 0x000fce0000410000 */
[----:B------:R-:W0:Y:S01]  /*b6f0*/  MUFU.TANH R25, R25 ;  /* 0x0000001900197308 */ /* 0x000e220000002400 */
[----:B-1----:R-:W-:Y:S01]  /*b700*/  FMNMX.FTZ R15, R52, R15, !PT ;  /* 0x0000000f340f7209 */ /* 0x002fe20007810000 */
[----:B------:R-:W-:-:S06]  /*b710*/  FMUL.FTZ R45, R47, R8 ;  /* 0x000000082f2d7220 */ /* 0x000fcc0000410000 */
[----:B------:R-:W1:Y:S01]  /*b720*/  MUFU.TANH R48, R57 ;  /* 0x0000003900307308 */ /* 0x000e620000002400 */
[----:B----4-:R-:W-:Y:S01]  /*b730*/  FMNMX.FTZ R12, R6, R5, !PT ;  /* 0x00000005060c7209 */ /* 0x010fe20007810000 */
[----:B------:R-:W-:-:S06]  /*b740*/  FMUL.FTZ R47, R50, R8 ;  /* 0x00000008322f7220 */ /* 0x000fcc0000410000 */
[----:B------:R-:W4:Y:S01]  /*b750*/  MUFU.TANH R27, R27 ;  /* 0x0000001b001b7308 */ /* 0x000f220000002400 */
[----:B---3--:R-:W-:-:S07]  /*b760*/  FMNMX.FTZ R15, R46, R15, !PT ;  /* 0x0000000f2e0f7209 */ /* 0x008fce0007810000 */
[----:B------:R-:W3:Y:S01]  /*b770*/  MUFU.TANH R60, R60 ;  /* 0x0000003c003c7308 */ /* 0x000ee20000002400 */
[----:B------:R-:W-:Y:S01]  /*b780*/  FMNMX.FTZ R12, R13, R12, !PT ;  /* 0x0000000c0d0c7209 */ /* 0x000fe20007810000 */
[----:B------:R-:W-:-:S06]  /*b790*/  FMUL.FTZ R35, R39, R8 ;  /* 0x0000000827237220 */ /* 0x000fcc0000410000 */
[----:B------:R-:W3:Y:S01]  /*b7a0*/  MUFU.TANH R29, R29 ;  /* 0x0000001d001d7308 */ /* 0x000ee20000002400 */
[----:B0-----:R-:W-:Y:S01]  /*b7b0*/  FMNMX.FTZ R15, R56, R15, !PT ;  /* 0x0000000f380f7209 */ /* 0x001fe20007810000 */
[----:B------:R-:W-:-:S06]  /*b7c0*/  FMUL.FTZ R49, R51, R8 ;  /* 0x0000000833317220 */ /* 0x000fcc0000410000 */
[----:B------:R-:W0:Y:S01]  /*b7d0*/  MUFU.TANH R50, R61 ;  /* 0x0000003d00327308 */ /* 0x000e220000002400 */
[----:B------:R-:W-:Y:S01]  /*b7e0*/  FMNMX.FTZ R12, R25, R12, !PT ;  /* 0x0000000c190c7209 */ /* 0x000fe20007810000 */
[----:B------:R-:W-:-:S06]  /*b7f0*/  FMUL.FTZ R51, R54, R8 ;  /* 0x0000000836337220 */ /* 0x000fcc0000410000 */
[----:B------:R-:W0:Y:S01]  /*b800*/  MUFU.TANH R31, R31 ;  /* 0x0000001f001f7308 */ /* 0x000e220000002400 */
[----:B-1----:R-:W-:-:S07]  /*b810*/  FMNMX.FTZ R15, R48, R15, !PT ;  /* 0x0000000f300f7209 */ /* 0x002fce0007810000 */
[----:B------:R-:W1:Y:S01]  /*b820*/  MUFU.TANH R64, R64 ;  /* 0x0000004000407308 */ /* 0x000e620000002400 */
[----:B----4-:R-:W-:Y:S01]  /*b830*/  FMNMX.FTZ R12, R27, R12, !PT ;  /* 0x0000000c1b0c7209 */ /* 0x010fe20007810000 */
[----:B------:R-:W-:-:S06]  /*b840*/  FMUL.FTZ R39, R43, R8 ;  /* 0x000000082b277220 */ /* 0x000fcc0000410000 */
[----:B------:R-:W4:Y:S01]  /*b850*/  MUFU.TANH R33, R33 ;  /* 0x0000002100217308 */ /* 0x000f220000002400 */
[----:B---3--:R-:W-:Y:S01]  /*b860*/  FMNMX.FTZ R15, R60, R15, !PT ;  /* 0x0000000f3c0f7209 */ /* 0x008fe20007810000 */
[----:B------:R-:W-:-:S06]  /*b870*/  FMUL.FTZ R53, R55, R8 ;  /* 0x0000000837357220 */ /* 0x000fcc0000410000 */
[----:B------:R-:W3:Y:S01]  /*b880*/  MUFU.TANH R54, R65 ;  /* 0x0000004100367308 */ /* 0x000ee20000002400 */
[----:B------:R-:W-:Y:S01]  /*b890*/  FMNMX.FTZ R12, R29, R12, !PT ;  /* 0x0000000c1d0c7209 */ /* 0x000fe20007810000 */
[----:B------:R-:W-:-:S06]  /*b8a0*/  FMUL.FTZ R55, R58, R8 ;  /* 0x000000083a377220 */ /* 0x000fcc0000410000 */
[----:B------:R-:W3:Y:S01]  /*b8b0*/  MUFU.TANH R35, R35 ;  /* 0x0000002300237308 */ /* 0x000ee20000002400 */
[----:B0-----:R-:W-:-:S07]  /*b8c0*/  FMNMX.FTZ R15, R50, R15, !PT ;  /* 0x0000000f320f7209 */ /* 0x001fce0007810000 */
[----:B------:R-:W0:Y:S01]  /*b8d0*/  MUFU.TANH R68, R68 ;  /* 0x0000004400447308 */ /* 0x000e220000002400 */
[----:B------:R-:W-:-:S07]  /*b8e0*/  FMNMX.FTZ R12, R31, R12, !PT ;  /* 0x0000000c1f0c7209 */ /* 0x000fce0007810000 */
[----:B------:R-:W0:Y:S01]  /*b8f0*/  MUFU.TANH R37, R37 ;  /* 0x0000002500257308 */ /* 0x000e220000002400 */
[----:B-1----:R-:W-:-:S07]  /*b900*/  FMNMX.FTZ R15, R64, R15, !PT ;  /* 0x0000000f400f7209 */ /* 0x002fce0007810000 */
[----:B------:R-:W1:Y:S01]  /*b910*/  MUFU.TANH R58, R69 ;  /* 0x00000045003a7308 */ /* 0x000e620000002400 */
[----:B----4-:R-:W-:-:S07]  /*b920*/  FMNMX.FTZ R12, R33, R12, !PT ;  /* 0x0000000c210c7209 */ /* 0x010fce0007810000 */
[----:B------:R-:W4:Y:S01]  /*b930*/  MUFU.TANH R39, R39 ;  /* 0x0000002700277308 */ /* 0x000f220000002400 */
[----:B---3--:R-:W-:Y:S02]  /*b940*/  FMNMX.FTZ R15, R54, R15, !PT ;  /* 0x0000000f360f7209 */ /* 0x008fe40007810000 */
[----:B------:R-:W-:-:S05]  /*b950*/  FMNMX.FTZ R12, R35, R12, !PT ;  /* 0x0000000c230c7209 */ /* 0x000fca0007810000 */
[----:B------:R-:W3:Y:S01]  /*b960*/  MUFU.TANH R41, R41 ;  /* 0x0000002900297308 */ /* 0x000ee20000002400 */
[----:B0-----:R-:W-:Y:S02]  /*b970*/  FMNMX.FTZ R15, R68, R15, !PT ;  /* 0x0000000f440f7209 */ /* 0x001fe40007810000 */
[----:B------:R-:W-:-:S05]  /*b980*/  FMNMX.FTZ R12, R37, R12, !PT ;  /* 0x0000000c250c7209 */ /* 0x000fca0007810000 */
[----:B------:R-:W0:Y:S01]  /*b990*/  MUFU.TANH R45, R45 ;  /* 0x0000002d002d7308 */ /* 0x000e220000002400 */
[----:B-1----:R-:W-:Y:S02]  /*b9a0*/  FMNMX.FTZ R14, R58, R15, !PT ;  /* 0x0000000f3a0e7209 */ /* 0x002fe40007810000 */
[----:B----4-:R-:W-:-:S05]  /*b9b0*/  FMNMX.FTZ R12, R39, R12, !PT ;  /* 0x0000000c270c7209 */ /* 0x010fca0007810000 */
[----:B------:R-:W1:Y:S01]  /*b9c0*/  MUFU.TANH R47, R47 ;  /* 0x0000002f002f7308 */ /* 0x000e620000002400 */
[----:B---3--:R-:W-:Y:S01]  /*b9d0*/  FMNMX.FTZ R12, R41, R12, !PT ;  /* 0x0000000c290c7209 */ /* 0x008fe20007810000 */
[----:B------:R-:W3:Y:S06]  /*b9e0*/  SHFL.BFLY PT, R9, R14, 0x2, 0x1f ;  /* 0x0c401f000e097f89 */ /* 0x000eec00000e0000 */
[----:B------:R-:W4:Y:S01]  /*b9f0*/  MUFU.TANH R49, R49 ;  /* 0x0000003100317308 */ /* 0x000f220000002400 */
[----:B0-----:R-:W-:Y:S01]  /*ba00*/  FMNMX.FTZ R12, R45, R12, !PT ;  /* 0x0000000c2d0c7209 */ /* 0x001fe20007810000 */
[----:B------:R-:W-:-:S06]  /*ba10*/  FMUL.FTZ R57, R59, R8 ;  /* 0x000000083b397220 */ /* 0x000fcc0000410000 */
[----:B------:R-:W0:Y:S01]  /*ba20*/  MUFU.TANH R51, R51 ;  /* 0x0000003300337308 */ /* 0x000e220000002400 */
[----:B-1----:R-:W-:Y:S01]  /*ba30*/  FMNMX.FTZ R12, R47, R12, !PT ;  /* 0x0000000c2f0c7209 */ /* 0x002fe20007810000 */
[----:B------:R-:W-:-:S06]  /*ba40*/  FMUL.FTZ R59, R62, R8 ;  /* 0x000000083e3b7220 */ /* 0x000fcc0000410000 */
[----:B------:R-:W1:Y:S01]  /*ba50*/  MUFU.TANH R53, R53 ;  /* 0x0000003500357308 */ /* 0x000e620000002400 */
[----:B----4-:R-:W-:Y:S01]  /*ba60*/  FMNMX.FTZ R12, R49, R12, !PT ;  /* 0x0000000c310c7209 */ /* 0x010fe20007810000 */
[----:B------:R-:W-:-:S06]  /*ba70*/  FMUL.FTZ R61, R63, R8 ;  /* 0x000000083f3d7220 */ /* 0x000fcc0000410000 */
        /* <DEDUP_REMOVED lines=8> */
[----:B------:R-:W-:Y:S01]  /*bb00*/  FMUL.FTZ R67, R70, R8 ;  /* 0x0000000846437220 */ /* 0x000fe20000410000 */
[----:B---3--:R-:W-:-:S05]  /*bb10*/  FMNMX.FTZ R9, R14, R9, !PT ;  /* 0x000000090e097209 */ /* 0x008fca0007810000 */
[----:B------:R-:W3:Y:S01]  /*bb20*/  MUFU.TANH R61, R61 ;  /* 0x0000003d003d7308 */ /* 0x000ee20000002400 */
[----:B0-----:R-:W-:Y:S01]  /*bb30*/  FMNMX.FTZ R12, R57, R12, !PT ;  /* 0x0000000c390c7209 */ /* 0x001fe20007810000 */
[----:B------:R-:W0:Y:S06]  /*bb40*/  SHFL.BFLY PT, R18, R9, 0x1, 0x1f ;  /* 0x0c201f0009127f89 */ /* 0x000e2c00000e0000 */
[----:B------:R-:W4:Y:S01]  /*bb50*/  MUFU.TANH R63, R63 ;  /* 0x0000003f003f7308 */ /* 0x000f220000002400 */
[----:B------:R-:W-:Y:S01]  /*bb60*/  FMUL.FTZ R69, R71, R8 ;  /* 0x0000000847457220 */ /* 0x000fe20000410000 */
[----:B-1----:R-:W-:-:S06]  /*bb70*/  FMNMX.FTZ R12, R59, R12, !PT ;  /* 0x0000000c3b0c7209 */ /* 0x002fcc0007810000 */
[----:B------:R-:W1:Y:S01]  /*bb80*/  MUFU.TANH R65, R65 ;  /* 0x0000004100417308 */ /* 0x000e620000002400 */
[----:B---3--:R-:W-:-:S07]  /*bb90*/  FMNMX.FTZ R12, R61, R12, !PT ;  /* 0x0000000c3d0c7209 */ /* 0x008fce0007810000 */
[----:B------:R-:W3:Y:S01]  /*bba0*/  MUFU.TANH R67, R67 ;  /* 0x0000004300437308 */ /* 0x000ee20000002400 */
[----:B----4-:R-:W-:-:S07]  /*bbb0*/  FMNMX.FTZ R12, R63, R12, !PT ;  /* 0x0000000c3f0c7209 */ /* 0x010fce0007810000 */
[----:B------:R-:W4:Y:S01]  /*bbc0*/  MUFU.TANH R69, R69 ;  /* 0x0000004500457308 */ /* 0x000f220000002400 */
[----:B-1----:R-:W-:-:S04]  /*bbd0*/  FMNMX.FTZ R12, R65, R12, !PT ;  /* 0x0000000c410c7209 */ /* 0x002fc80007810000 */
[----:B---3--:R-:W-:-:S04]  /*bbe0*/  FMNMX.FTZ R12, R67, R12, !PT ;  /* 0x0000000c430c7209 */ /* 0x008fc80007810000 */
[----:B----4-:R-:W-:Y:S02]  /*bbf0*/  FMNMX.FTZ R15, R69, R12, !PT ;  /* 0x0000000c450f7209 */ /* 0x010fe40007810000 */
[----:B0-----:R-:W-:Y:S02]  /*bc00*/  FMNMX.FTZ R12, R9, R18, !PT ;  /* 0x00000012090c7209 */ /* 0x001fe40007810000 */
[----:B------:R-:W3:Y:S04]  /*bc10*/  LDL.64 R8, [R1+0x430] ;  /* 0x0004300001087983 */ /* 0x000ee80000100a00 */
[----:B------:R-:W-:Y:S04]  /*bc20*/  STL.64 [R1+0x420], R14 ;  /* 0x0004200e01007387 */ /* 0x000fe80000100a00 */
[----:B------:R-:W-:Y:S04]  /*bc30*/  STL [R1+0x420], R12 ;  /* 0x0004200c01007387 */ /* 0x000fe80000100800 */
[----:B------:R-:W4:Y:S04]  /*bc40*/  LDL R21, [R1+0x420] ;  /* 0x0004200001157983 */ /* 0x000f280000100800 */
[----:B------:R-:W3:Y:S01]  /*bc50*/  LDL R18, [R1+0x424] ;  /* 0x0004240001127983 */ /* 0x000ee20000100800 */
[----:B----4-:R-:W-:-:S04]  /*bc60*/  FADD.FTZ R19, R4, -R21 ;  /* 0x8000001504137221 */ /* 0x010fc80000010000 */
[----:B--2---:R-:W-:Y:S01]  /*bc70*/  FMUL.FTZ R4, R19, R24 ;  /* 0x0000001813047220 */ /* 0x004fe20000410000 */
[----:B------:R-:W-:-:S04]  /*bc80*/  FMUL.FTZ R19, R24, R21 ;  /* 0x0000001518137220 */ /* 0x000fc80000410000 */
[-CC-:B------:R-:W-:Y:S02]  /*bc90*/  FFMA.FTZ R154, R11, R24.reuse, -R19.reuse ;  /* 0x000000180b9a7223 */ /* 0x180fe40000010813 */
[----:B---3--:R-:W0:Y:S01]  /*bca0*/  SHFL.BFLY PT, R11, R18, 0x2, 0x1f ;  /* 0x0c401f00120b7f89 */ /* 0x008e2200000e0000 */
[----:B------:R-:W-:Y:S01]  /*bcb0*/  FFMA.FTZ R186, R26, R24, -R19 ;  /* 0x000000181aba7223 */ /* 0x000fe20000010813 */
[----:B0-----:R-:W-:-:S05]  /*bcc0*/  FMNMX.FTZ R11, R11, R18, !PT ;  /* 0x000000120b0b7209 */ /* 0x001fca0007810000 */
[----:B------:R-:W0:Y:S01]  /*bcd0*/  SHFL.BFLY PT, R26, R11, 0x1, 0x1f ;  /* 0x0c201f000b1a7f89 */ /* 0x000e2200000e0000 */
[-CC-:B------:R-:W-:Y:S01]  /*bce0*/  FFMA.FTZ R183, R28, R24.reuse, -R19.reuse ;  /* 0x000000181cb77223 */ /* 0x180fe20000010813 */
[-CC-:B------:R-:W-:Y:S01]  /*bcf0*/  FFMA.FTZ R3, R3, R24.reuse, -R19.reuse ;  /* 0x0000001803037223 */ /* 0x180fe20000010813 */
[----:B------:R-:W-:Y:S01]  /*bd00*/  FFMA.FTZ R152, R7, R24, -R19 ;  /* 0x0000001807987223 */ /* 0x000fe20000010813 */
[----:B------:R-:W-:Y:S01]  /*bd10*/  MUFU.EX2 R4, R4 ;  /* 0x0000000400047308 */ /* 0x000fe20000000800 */
        /* <DEDUP_REMOVED lines=11> */
[----:B------:R-:W0:Y:S01]  /*bdd0*/  MUFU.EX2 R188, R188 ;  /* 0x000000bc00bc7308 */ /* 0x000e220000000800 */
[----:B------:R-:W-:-:S07]  /*bde0*/  FFMA.FTZ R181, R29, R24, -R28 ;  /* 0x000000181db57223 */ /* 0x000fce000001081c */
[----:B------:R-:W1:Y:S08]  /*bdf0*/  MUFU.EX2 R153, R153 ;  /* 0x0000009900997308 */ /* 0x000e700000000800 */
[----:B------:R-:W2:Y:S01]  /*be00*/  MUFU.EX2 R152, R152 ;  /* 0x0000009800987308 */ /* 0x000ea20000000800 */
[----:B------:R-:W-:-:S07]  /*be10*/  FFMA.FTZ R182, R31, R24, -R28 ;  /* 0x000000181fb67223 */ /* 0x000fce000001081c */
[----:B------:R-:W3:Y:S08]  /*be20*/  MUFU.EX2 R155, R155 ;  /* 0x0000009b009b7308 */ /* 0x000ef00000000800 */
[----:B------:R-:W4:Y:S01]  /*be30*/  MUFU.EX2 R154, R154 ;  /* 0x0000009a009a7308 */ /* 0x000f220000000800 */
[----:B0-----:R-:W-:Y:S01]  /*be40*/  FFMA.FTZ R14, R9, R43, R188 ;  /* 0x0000002b090e7223 */ /* 0x001fe200000100bc */
[----:B------:R-:W-:-:S06]  /*be50*/  FFMA.FTZ R177, R33, R24, -R28 ;  /* 0x0000001821b17223 */ /* 0x000fcc000001081c */
[----:B------:R-:W0:Y:S01]  /*be60*/  MUFU.EX2 R6, R6 ;  /* 0x0000000600067308 */ /* 0x000e220000000800 */
[----:B------:R-:W-:Y:S01]  /*be70*/  FFMA.FTZ R5, R4, R8, R3 ;  /* 0x0000000804057223 */ /* 0x000fe20000010003 */
        /* <DEDUP_REMOVED lines=14> */
[----:B0-----:R-:W-:Y:S01]  /*bf60*/  FADD.FTZ R14, R6, R9 ;  /* 0x00000009060e7221 */ /* 0x001fe20000010000 */
[----:B------:R-:W-:-:S06]  /*bf70*/  FFMA.FTZ R174, R39, R24, -R28 ;  /* 0x0000001827ae7223 */ /* 0x000fcc000001081c */
[----:B------:R-:W0:Y:S01]  /*bf80*/  MUFU.EX2 R177, R177 ;  /* 0x000000b100b17308 */ /* 0x000e220000000800 */
[----:B------:R-:W-:Y:S01]  /*bf90*/  FADD.FTZ R5, R7, R8 ;  /* 0x0000000807057221 */ /* 0x000fe20000010000 */
        /* <DEDUP_REMOVED lines=9> */
[----:B----4-:R-:W-:-:S06]  /*c030*/  FADD.FTZ R8, R183, R8 ;  /* 0x00000008b7087221 */ /* 0x010fcc0000010000 */
[----:B------:R-:W3:Y:S01]  /*c040*/  MUFU.EX2 R173, R173 ;  /* 0x000000ad00ad7308 */ /* 0x000ee20000000800 */
[-C--:B------:R-:W-:Y:S01]  /*c050*/  FFMA.FTZ R171, R40, R24.reuse, -R19 ;  /* 0x0000001828ab7223 */ /* 0x080fe20000010813 */
[----:B------:R-:W-:-:S06]  /*c060*/  FFMA.FTZ R170, R45, R24, -R28 ;  /* 0x000000182daa7223 */ /* 0x000fcc000001081c */
[----:B------:R-:W4:Y:S01]  /*c070*/  MUFU.EX2 R175, R175 ;  /* 0x000000af00af7308 */ /* 0x000f220000000800 */
[----:B0-----:R-:W-:Y:S01]  /*c080*/  FADD.FTZ R9, R177, R14 ;  /* 0x0000000eb1097221 */ /* 0x001fe20000010000 */
[----:B------:R-:W-:-:S06]  /*c090*/  FADD.FTZ R5, R179, R8 ;  /* 0x00000008b3057221 */ /* 0x000fcc0000010000 */
[----:B------:R-:W0:Y:S01]  /*c0a0*/  MUFU.EX2 R174, R174 ;  /* 0x000000ae00ae7308 */ /* 0x000e220000000800 */
[-C--:B------:R-:W-:Y:S01]  /*c0b0*/  FFMA.FTZ R168, R44, R24.reuse, -R19 ;  /* 0x000000182ca87223 */ /* 0x080fe20000010813 */
[----:B------:R-:W-:-:S06]  /*c0c0*/  FFMA.FTZ R165, R47, R24, -R28 ;  /* 0x000000182fa57223 */ /* 0x000fcc000001081c */
[----:B------:R-:W0:Y:S01]  /*c0d0*/  MUFU.EX2 R176, R176 ;  /* 0x000000b000b07308 */ /* 0x000e220000000800 */
[----:B-1----:R-:W-:Y:S01]  /*c0e0*/  FADD.FTZ R14, R178, R9 ;  /* 0x00000009b20e7221 */ /* 0x002fe20000010000 */
[----:B--2---:R-:W-:-:S06]  /*c0f0*/  FADD.FTZ R8, R180, R5 ;  /* 0x00000005b4087221 */ /* 0x004fcc0000010000 */
[----:B------:R-:W1:Y:S01]  /*c100*/  MUFU.EX2 R169, R169 ;  /* 0x000000a900a97308 */ /* 0x000e620000000800 */
[-C--:B------:R-:W-:Y:S01]  /*c110*/  FFMA.FTZ R167, R42, R24.reuse, -R19 ;  /* 0x000000182aa77223 */ /* 0x080fe20000010813 */
[----:B------:R-:W-:-:S06]  /*c120*/  FFMA.FTZ R166, R49, R24, -R28 ;  /* 0x0000001831a67223 */ /* 0x000fcc000001081c */
[----:B------:R-:W2:Y:S01]  /*c130*/  MUFU.EX2 R172, R172 ;  /* 0x000000ac00ac7308 */ /* 0x000ea20000000800 */
[----:B---3--:R-:W-:Y:S01]  /*c140*/  FADD.FTZ R9, R173, R14 ;  /* 0x0000000ead097221 */ /* 0x008fe20000010000 */
[----:B----4-:R-:W-:-:S06]  /*c150*/  FADD.FTZ R5, R175, R8 ;  /* 0x00000008af057221 */ /* 0x010fcc0000010000 */
[----:B------:R-:W-:Y:S01]  /*c160*/  MUFU.EX2 R171, R171 ;  /* 0x000000ab00ab7308 */ /* 0x000fe20000000800 */
[-C--:B------:R-:W-:Y:S01]  /*c170*/  FFMA.FTZ R163, R52, R24.reuse, -R19 ;  /* 0x0000001834a37223 */ /* 0x080fe20000010813 */
[----:B------:R-:W-:-:S06]  /*c180*/  FFMA.FTZ R161, R51, R24, -R28 ;  /* 0x0000001833a17223 */ /* 0x000fcc000001081c */
[----:B------:R-:W3:Y:S01]  /*c190*/  MUFU.EX2 R170, R170 ;  /* 0x000000aa00aa7308 */ /* 0x000ee20000000800 */
[----:B0-----:R-:W-:Y:S01]  /*c1a0*/  FADD.FTZ R8, R174, R9 ;  /* 0x00000009ae087221 */ /* 0x001fe20000010000 */
[----:B------:R-:W-:-:S06]  /*c1b0*/  FADD.FTZ R5, R176, R5 ;  /* 0x00000005b0057221 */ /* 0x000fcc0000010000 */
[----:B------:R-:W-:Y:S01]  /*c1c0*/  MUFU.EX2 R168, R168 ;  /* 0x000000a800a87308 */ /* 0x000fe20000000800 */
[-C--:B------:R-:W-:Y:S01]  /*c1d0*/  FFMA.FTZ R164, R46, R24.reuse, -R19 ;  /* 0x000000182ea47223 */ /* 0x080fe20000010813 */
[----:B------:R-:W-:-:S06]  /*c1e0*/  FFMA.FTZ R162, R53, R24, -R28 ;  /* 0x0000001835a27223 */ /* 0x000fcc000001081c */
[----:B------:R-:W0:Y:S01]  /*c1f0*/  MUFU.EX2 R165, R165 ;  /* 0x000000a500a57308 */ /* 0x000e220000000800 */
[----:B-1----:R-:W-:Y:S01]  /*c200*/  FADD.FTZ R9, R169, R8 ;  /* 0x00000008a9097221 */ /* 0x002fe20000010000 */
[----:B--2---:R-:W-:-:S06]  /*c210*/  FADD.FTZ R8, R172, R5 ;  /* 0x00000005ac087221 */ /* 0x004fcc0000010000 */
[----:B------:R-:W-:Y:S01]  /*c220*/  MUFU.EX2 R167, R167 ;  /* 0x000000a700a77308 */ /* 0x000fe20000000800 */
[-C--:B------:R-:W-:Y:S01]  /*c230*/  FFMA.FTZ R159, R56, R24.reuse, -R19 ;  /* 0x00000018389f7223 */ /* 0x080fe20000010813 */
[----:B------:R-:W-:-:S06]  /*c240*/  FFMA.FTZ R157, R55, R24, -R28 ;  /* 0x00000018379d7223 */ /* 0x000fcc000001081c */
[----:B------:R-:W1:Y:S01]  /*c250*/  MUFU.EX2 R166, R166 ;  /* 0x000000a600a67308 */ /* 0x000e620000000800 */
[----:B---3--:R-:W-:Y:S01]  /*c260*/  FADD.FTZ R14, R170, R9 ;  /* 0x00000009aa0e7221 */ /* 0x008fe20000010000 */
[----:B------:R-:W-:-:S06]  /*c270*/  FADD.FTZ R5, R171, R8 ;  /* 0x00000008ab057221 */ /* 0x000fcc0000010000 */
[----:B------:R-:W-:Y:S01]  /*c280*/  MUFU.EX2 R163, R163 ;  /* 0x000000a300a37308 */ /* 0x000fe20000000800 */
[-C--:B------:R-:W-:Y:S01]  /*c290*/  FFMA.FTZ R160, R48, R24.reuse, -R19 ;  /* 0x0000001830a07223 */ /* 0x080fe20000010813 */
[----:B------:R-:W-:-:S06]  /*c2a0*/  FFMA.FTZ R158, R57, R24, -R28 ;  /* 0x00000018399e7223 */ /* 0x000fcc000001081c */
[----:B------:R-:W2:Y:S01]  /*c2b0*/  MUFU.EX2 R161, R161 ;  /* 0x000000a100a17308 */ /* 0x000ea20000000800 */
[-CC-:B------:R-:W-:Y:S01]  /*c2c0*/  FFMA.FTZ R156, R60, R24.reuse, -R19.reuse ;  /* 0x000000183c9c7223 */ /* 0x180fe20000010813 */
[-CC-:B------:R-:W-:Y:S01]  /*c2d0*/  FFMA.FTZ R21, R50, R24.reuse, -R19.reuse ;  /* 0x0000001832157223 */ /* 0x180fe20000010813 */
[----:B------:R-:W-:-:S05]  /*c2e0*/  FFMA.FTZ R15, R64, R24, -R19 ;  /* 0x00000018400f7223 */ /* 0x000fca0000010813 */
[----:B------:R-:W-:Y:S01]  /*c2f0*/  MUFU.EX2 R164, R164 ;  /* 0x000000a400a47308 */ /* 0x000fe20000000800 */
[-CC-:B------:R-:W-:Y:S01]  /*c300*/  FFMA.FTZ R18, R54, R24.reuse, -R19.reuse ;  /* 0x0000001836127223 */ /* 0x180fe20000010813 */
[-CC-:B------:R-:W-:Y:S01]  /*c310*/  FFMA.FTZ R68, R68, R24.reuse, -R19.reuse ;  /* 0x0000001844447223 */ /* 0x180fe20000010813 */
[----:B------:R-:W-:-:S05]  /*c320*/  FFMA.FTZ R12, R58, R24, -R19 ;  /* 0x000000183a0c7223 */ /* 0x000fca0000010813 */
[----:B------:R-:W3:Y:S01]  /*c330*/  MUFU.EX2 R162, R162 ;  /* 0x000000a200a27308 */ /* 0x000ee20000000800 */
[----:B0-----:R-:W-:Y:S01]  /*c340*/  FADD.FTZ R9, R165, R14 ;  /* 0x0000000ea5097221 */ /* 0x001fe20000010000 */
[----:B------:R-:W-:Y:S01]  /*c350*/  FADD.FTZ R8, R168, R5 ;  /* 0x00000005a8087221 */ /* 0x000fe20000010000 */
[----:B------:R-:W-:-:S05]  /*c360*/  FFMA.FTZ R19, R59, R24, -R28 ;  /* 0x000000183b137223 */ /* 0x000fca000001081c */
[----:B------:R-:W-:Y:S01]  /*c370*/  MUFU.EX2 R159, R159 ;  /* 0x0000009f009f7308 */ /* 0x000fe20000000800 */
[----:B-1----:R-:W-:Y:S01]  /*c380*/  FADD.FTZ R30, R166, R9 ;  /* 0x00000009a61e7221 */ /* 0x002fe20000010000 */
[----:B------:R-:W-:-:S06]  /*c390*/  FADD.FTZ R8, R167, R8 ;  /* 0x00000008a7087221 */ /* 0x000fcc0000010000 */
[----:B------:R-:W0:Y:S01]  /*c3a0*/  MUFU.EX2 R157, R157 ;  /* 0x0000009d009d7308 */ /* 0x000e220000000800 */
[----:B------:R-:W-:Y:S01]  /*c3b0*/  FFMA.FTZ R20, R61, R24, -R28 ;  /* 0x000000183d147223 */ /* 0x000fe2000001081c */
[----:B--2---:R-:W-:Y:S01]  /*c3c0*/  FADD.FTZ R9, R161, R30 ;  /* 0x0000001ea1097221 */ /* 0x004fe20000010000 */
[----:B------:R-:W-:-:S05]  /*c3d0*/  FADD.FTZ R5, R163, R8 ;  /* 0x00000008a3057221 */ /* 0x000fca0000010000 */
[----:B------:R-:W-:Y:S01]  /*c3e0*/  MUFU.EX2 R160, R160 ;  /* 0x000000a000a07308 */ /* 0x000fe20000000800 */
[----:B------:R-:W-:-:S07]  /*c3f0*/  FFMA.FTZ R13, R63, R24, -R28 ;  /* 0x000000183f0d7223 */ /* 0x000fce000001081c */
[----:B------:R-:W1:Y:S01]  /*c400*/  MUFU.EX2 R158, R158 ;  /* 0x0000009e009e7308 */ /* 0x000e620000000800 */
[----:B---3--:R-:W-:Y:S01]  /*c410*/  FADD.FTZ R32, R162, R9 ;  /* 0x00000009a2207221 */ /* 0x008fe20000010000 */
        /* <DEDUP_REMOVED lines=16> */
[----:B------:R-:W-:Y:S08]  /*c520*/  MUFU.EX2 R18, R18 ;  /* 0x0000001200127308 */ /* 0x000ff00000000800 */
[----:B------:R-:W2:Y:S01]  /*c530*/  MUFU.EX2 R14, R14 ;  /* 0x0000000e000e7308 */ /* 0x000ea20000000800 */
[----:B0-----:R-:W-:Y:S01]  /*c540*/  FADD.FTZ R28, R20, R25 ;  /* 0x00000019141c7221 */ /* 0x001fe20000010000 */
[----:B------:R-:W-:-:S06]  /*c550*/  FADD.FTZ R24, R21, R24 ;  /* 0x0000001815187221 */ /* 0x000fcc0000010000 */
[----:B------:R-:W-:Y:S08]  /*c560*/  MUFU.EX2 R11, R68 ;  /* 0x00000044000b7308 */ /* 0x000ff00000000800 */
[----:B------:R-:W0:Y:S01]  /*c570*/  MUFU.EX2 R8, R8 ;  /* 0x0000000800087308 */ /* 0x000e220000000800 */
[----:B-1----:R-:W-:Y:S01]  /*c580*/  FADD.FTZ R25, R13, R28 ;  /* 0x0000001c0d197221 */ /* 0x002fe20000010000 */
[----:B------:R-:W-:-:S06]  /*c590*/  FADD.FTZ R5, R15, R24 ;  /* 0x000000180f057221 */ /* 0x000fcc0000010000 */
[----:B------:R-:W1:Y:S08]  /*c5a0*/  MUFU.EX2 R12, R12 ;  /* 0x0000000c000c7308 */ /* 0x000e700000000800 */
[----:B------:R-:W3:Y:S01]  /*c5b0*/  MUFU.EX2 R9, R9 ;  /* 0x0000000900097308 */ /* 0x000ee20000000800 */
[----:B--2---:R-:W-:Y:S01]  /*c5c0*/  FADD.FTZ R25, R14, R25 ;  /* 0x000000190e197221 */ /* 0x004fe20000010000 */
[----:B------:R-:W-:-:S03]  /*c5d0*/  FADD.FTZ R24, R18, R5 ;  /* 0x0000000512187221 */ /* 0x000fc60000010000 */
[----:B0-----:R-:W-:Y:S01]  /*c5e0*/  FADD.FTZ R28, R8, R25 ;  /* 0x00000019081c7221 */ /* 0x001fe20000010000 */
[----:B------:R-:W-:-:S04]  /*c5f0*/  FADD.FTZ R5, R11, R24 ;  /* 0x000000180b057221 */ /* 0x000fc80000010000 */
[----:B-1----:R-:W-:Y:S01]  /*c600*/  FADD.FTZ R36, R12, R5 ;  /* 0x000000050c247221 */ /* 0x002fe20000010000 */
        /* <DEDUP_REMOVED lines=136> */
[C---:B------:R-:W-:Y:S01]  /*ce90*/  FMUL.FTZ R27, R4.reuse, R27 ;  /* 0x0000001b041b7220 */ /* 0x040fe20000410000 */
[C---:B------:R-:W-:Y:S01]  /*cea0*/  FMUL.FTZ R29, R4.reuse, R29 ;  /* 0x0000001d041d7220 */ /* 0x040fe20000410000 */
[C---:B------:R-:W-:Y:S01]  /*ceb0*/  FMUL.FTZ R25, R4.reuse, R25 ;  /* 0x0000001904197220 */ /* 0x040fe20000410000 */
[C---:B------:R-:W-:Y:S01]  /*cec0*/  FMUL.FTZ R5, R4.reuse, R5 ;  /* 0x0000000504057220 */ /* 0x040fe20000410000 */
[----:B------:R-:W-:Y:S01]  /*ced0*/  FMUL.FTZ R37, R4, R37 ;  /* 0x0000002504257220 */ /* 0x000fe20000410000 */
        /* <DEDUP_REMOVED lines=19> */
[----:B-1----:R-:W-:-:S04]  /*d010*/  FMUL.FTZ R37, R43, R130 ;  /* 0x000000822b257220 */ /* 0x002fc80000410000 */
        /* <DEDUP_REMOVED lines=61> */
[C---:B------:R-:W-:Y:S01]  /*d3f0*/  FMUL.FTZ R47, R4.reuse, R47 ;  /* 0x0000002f042f7220 */ /* 0x040fe20000410000 */
[----:B------:R-:W-:Y:S02]  /*d400*/  FMUL.FTZ R45, R4, R45 ;  /* 0x0000002d042d7220 */ /* 0x000fe40000410000 */
        /* <DEDUP_REMOVED lines=48> */
[C---:B------:R-:W-:Y:S02]  /*d710*/  FMUL.FTZ R131, R4.reuse, R131 ;  /* 0x0000008304837220 */ /* 0x040fe40000410000 */
[----:B------:R2:W-:Y:S01]  /*d720*/  ST.E desc[UR36][R16.64+0x3ac], R37 ;  /* 0x0003ac2510007985 */ /* 0x0005e2000c101924 */
[----:B---3--:R-:W-:Y:S01]  /*d730*/  FMUL.FTZ R33, R43, R42 ;  /* 0x0000002a2b217220 */ /* 0x008fe20000410000 */
[----:B------:R-:W-:-:S02]  /*d740*/  FMUL.FTZ R129, R4, R129 ;  /* 0x0000008104817220 */ /* 0x000fc40000410000 */
[----:B------:R3:W-:Y:S01]  /*d750*/  ST.E desc[UR36][R16.64+0x3b8], R41 ;  /* 0x0003b82910007985 */ /* 0x0007e2000c101924 */
[C---:B0-----:R-:W-:Y:S01]  /*d760*/  FMUL.FTZ R35, R43.reuse, R40 ;  /* 0x000000282b237220 */ /* 0x041fe20000410000 */
        /* <DEDUP_REMOVED lines=10> */
[C---:B---3--:R-:W-:Y:S01]  /*d810*/  FMUL.FTZ R41, R43.reuse, R26 ;  /* 0x0000001a2b297220 */ /* 0x048fe20000410000 */
        /* <DEDUP_REMOVED lines=92> */
[----:B------:R-:W-:Y:S04]  /*dde0*/  ST.E desc[UR36][R16.64+0x3dc], R39 ;  /* 0x0003dc2710007985 */ /* 0x000fe8000c101924 */
[----:B------:R4:W-:Y:S04]  /*ddf0*/  ST.E desc[UR36][R16.64+0x3e8], R37 ;  /* 0x0003e82510007985 */ /* 0x0009e8000c101924 */
[----:B------:R4:W-:Y:S04]  /*de00*/  ST.E desc[UR36][R16.64+0x3ec], R41 ;  /* 0x0003ec2910007985 */ /* 0x0009e8000c101924 */
[----:B------:R-:W-:Y:S04]  /*de10*/  ST.E desc[UR36][R16.64+0x3f8], R45 ;  /* 0x0003f82d10007985 */ /* 0x000fe8000c101924 */
[----:B------:R-:W-:Y:S04]  /*de20*/  ST.E desc[UR36][R16.64+0x3fc], R47 ;  /* 0x0003fc2f10007985 */ /* 0x000fe8000c101924 */
[----:B------:R4:W-:Y:S01]  /*de30*/  ST.E desc[UR36][R16.64+0x408], R43 ;  /* 0x0004082b10007985 */ /* 0x0009e2000c101924 */
[----:B------:R1:W-:Y:S06]  /*de40*/  BAR.SYNC.DEFER_BLOCKING R209, 0x100 ;  /* 0x000400d10000751d */ /* 0x0003ec0000010000 */
[----:B------:R-:W4:Y:S04]  /*de50*/  LDL R144, [R1+0x1f8] ;  /* 0x0001f80001907983 */ /* 0x000f280000100800 */
        /* <DEDUP_REMOVED lines=128> */
[----:B------:R-:W4:Y:S04]  /*e660*/  LD.E.64 R4, desc[UR36][R16.64+0x88] ;  /* 0x0000882410047980 */ /* 0x000f28000c101b00 */
        /* <DEDUP_REMOVED lines=128> */
[----:B0-----:R-:W4:Y:S01]  /*ee70*/  LDL R187, [R1+0x68] ;  /* 0x0000680001bb7983 */ /* 0x001f220000100800 */
[----:B------:R-:W-:-:S03]  /*ee80*/  IMAD R4, R144, 0xc00, R4 ;  /* 0x00000c0090047824 */ /* 0x000fc600078e0204 */
        /* <DEDUP_REMOVED lines=1230> */
.L_x_3468:
[----:B------:R-:W-:Y:S05]  /*13b70*/  BSYNC B0 ;  /* 0x0000000000007941 */ /* 0x000fea0003800000 */
.L_x_3467:
        /* <DEDUP_REMOVED lines=9> */
.L_x_3450:
[----:B------:R-:W-:-:S13]  /*13c10*/  ISETP.GE.AND P0, PT, R10, UR40, PT ;  /* 0x000000280a007c0c */ /* 0x000fda000bf06270 */
[----:B------:R-:W-:Y:S05]  /*13c20*/  @!P0 BRA `(.L_x_3470) ;  /* 0x000000b000b88947 */ /* 0x000fea0003800000 */
[----:B------:R1:W5:Y:S01]  /*13c30*/  LDL.64 R2, [R1+0x158] ;  /* 0x0001580001027983 */ /* 0x0003620000100a00 */
[----:B------:R-:W-:-:S05]  /*13c40*/  IADD3 R4, P0, R16, 0x28, RZ ;  /* 0x0000002810047810 */ /* 0x000fca0007f1e0ff */
[----:B------:R-:W-:-:S08]  /*13c50*/  IMAD.X R5, RZ, RZ, R17, P0 ;  /* 0x000000ffff057224 */ /* 0x000fd000000e0611 */
.L_x_3503:
        /* <DEDUP_REMOVED lines=20> */
.L_x_3472:
[----:B------:R-:W-:Y:S05]  /*13da0*/  BSYNC B0 ;  /* 0x0000000000007941 */ /* 0x000fea0003800000 */
.L_x_3471:
        /* <DEDUP_REMOVED lines=10> */
.L_x_3474:
[----:B------:R-:W-:Y:S05]  /*13e50*/  BSYNC B0 ;  /* 0x0000000000007941 */ /* 0x000fea0003800000 */
.L_x_3473:
[----:B------:R-:W-:Y:S04]  /*13e60*/  BSSY B0, `(.L_x_3475) ;  /* 0x0000006000007945 */ /* 0x000fe80003800000 */
[----:B--2---:R-:W-:Y:S05]  /*13e70*/  @P0 BRA `(.L_x_3476) ;  /* 0x0000000000100947 */ /* 0x004fea0003800000 */
[----:B-----5:R-:W-:Y:S01]  /*13e80*/  IMAD R0, R0, 0x8, R8 ;  /* 0x0000000800007824 */ /* 0x020fe200078e0208 */
[----:B0-----:R-:W-:-:S04]  /*13e90*/  SHF.L.U32 R7, R6, 0x1f, RZ ;  /* 0x0000001f06077819 */ /* 0x001fc800000006ff */
[----:B------:R-:W0:Y:S02]  /*13ea0*/  SYNCS.PHASECHK.TRANS64.TRYWAIT P0, [R0+URZ], R7 ;  /* 0x00000007000075a7 */ /* 0x000e24000800017f */
[----:B0-----:R-:W-:Y:S05]  /*13eb0*/  @!P0 BRA `(.L_x_3477) ;  /* 0x00000158003c8947 */ /* 0x001fea0003800000 */
.L_x_3476:
[----:B------:R-:W-:Y:S05]  /*13ec0*/  BSYNC B0 ;  /* 0x0000000000007941 */ /* 0x000fea0003800000 */
.L_x_3475:
        /* <DEDUP_REMOVED lines=59> */
.L_x_3479:
[----:B------:R-:W-:Y:S05]  /*14280*/  BSYNC B0 ;  /* 0x0000000000007941 */ /* 0x000fea0003800000 */
.L_x_3478:
        /* <DEDUP_REMOVED lines=13> */
.L_x_3481:
[----:B------:R-:W-:Y:S05]  /*14360*/  BSYNC B0 ;  /* 0x0000000000007941 */ /* 0x000fea0003800000 */
.L_x_3480:
        /* <DEDUP_REMOVED lines=8> */
.L_x_3483:
[----:B------:R-:W-:Y:S05]  /*143f0*/  BSYNC B0 ;  /* 0x0000000000007941 */ /* 0x000fea0003800000 */
.L_x_3482:
[----:B------:R-:W2:Y:S04]  /*14400*/  LDL R5, [R1+0x70] ;  /* 0x0000700001057983 */ /* 0x000ea80000100800 */
[----:B------:R-:W3:Y:S04]  /*14410*/  LD.E R11, desc[UR36][R2.64] ;  /* 0x00000024020b7980 */ /* 0x000ee8000c101900 */
[----:B------:R-:W3:Y:S04]  /*14420*/  LDL.64 R20, [R1+0xf8] ;  /* 0x0000f80001147983 */ /* 0x000ee80000100a00 */
[----:B0----5:R-:W4:Y:S04]  /*14430*/  LDL.64 R6, [R1+0xf0] ;  /* 0x0000f00001067983 */ /* 0x021f280000100a00 */
[----:B------:R-:W4:Y:S04]  /*14440*/  LDL.64 R8, [R1+0xf0] ;  /* 0x0000f00001087983 */ /* 0x000f280000100a00 */
        /* <DEDUP_REMOVED lines=14> */
[----:B------:R-:W2:Y:S08]  /*14530*/  LDL R5, [R1] ;  /* 0x0000000001057983 */ /* 0x000eb00000100800 */
[----:B------:R-:W-:Y:S01]  /*14540*/  HGMMA.64x96x16.F32 R24, gdesc[UR4], R24, UP0, gsb0 ;  /* 0x01600000041879f0 */ /* 0x000fe2000b800818 */
[----:B------:R-:W-:-:S02]  /*14550*/  VIADD R6, R4, 0x2 ;  /* 0x0000000204067836 */ /* 0x000fc40000000000 */
[----:B------:R-:W-:Y:S01]  /*14560*/  IMAD.MOV.U32 R7, RZ, RZ, R21 ;  /* 0x000000ffff077224 */ /* 0x000fe200078e0015 */
[----:B------:R-:W-:Y:S02]  /*14570*/  R2UR UR4, R8 ;  /* 0x00000000080472ca */ /* 0x000fe400000e0000 */
[----:B------:R-:W-:Y:S02]  /*14580*/  R2UR UR6, R6 ;  /* 0x00000000060672ca */ /* 0x000fe400000e0000 */
[----:B------:R-:W-:Y:S02]  /*14590*/  R2UR UR7, R7 ;  /* 0x00000000070772ca */ /* 0x000fe400000e0000 */
[----:B------:R-:W-:Y:S02]  /*145a0*/  R2UR UR5, R9 ;  /* 0x00000000090572ca */ /* 0x000fe400000e0000 */
[----:B------:R-:W3:Y:S01]  /*145b0*/  LDL.64 R8, [R1+0xf0] ;  /* 0x0000f00001087983 */ /* 0x000ee20000100a00 */
[----:B------:R-:W-:Y:S01]  /*145c0*/  VIADD R12, R12, 0x4 ;  /* 0x000000040c0c7836 */ /* 0x000fe20000000000 */
[----:B------:R-:W-:-:S02]  /*145d0*/  WARPGROUP.DEPBAR.LE gsb0, 0x0 ;  /* 0x00008000000079c5 */ /* 0x000fc40000010000 */
[----:B------:R-:W-:-:S07]  /*145e0*/  WARPGROUP.ARRIVE ;  /* 0x00000000000079c5 */ /* 0x000fce0000000000 */
[----:B------:R-:W-:Y:S01]  /*145f0*/  HGMMA.64x96x16.F32 R24, gdesc[UR4], R24, gsb0 ;  /* 0x01600000041879f0 */ /* 0x000fe20008000818 */
[----:B------:R-:W-:Y:S02]  /*14600*/  VIADD R6, R4, 0x4 ;  /* 0x0000000404067836 */ /* 0x000fe40000000000 */
[----:B------:R-:W-:Y:S01]  /*14610*/  IMAD.MOV.U32 R7, RZ, RZ, R21 ;  /* 0x000000ffff077224 */ /* 0x000fe200078e0015 */
[----:B------:R-:W-:Y:S02]  /*14620*/  R2UR UR4, R12 ;  /* 0x000000000c0472ca */ /* 0x000fe400000e0000 */
[----:B------:R-:W-:Y:S02]  /*14630*/  R2UR UR6, R6 ;  /* 0x00000000060672ca */ /* 0x000fe400000e0000 */
[----:B------:R-:W-:Y:S02]  /*14640*/  R2UR UR7, R7 ;  /* 0x00000000070772ca */ /* 0x000fe400000e0000 */
[----:B------:R-:W-:-:S02]  /*14650*/  R2UR UR5, R13 ;  /* 0x000000000d0572ca */ /* 0x000fc400000e0000 */
[----:B------:R-:W4:Y:S01]  /*14660*/  LDL.64 R12, [R1+0xf0] ;  /* 0x0000f000010c7983 */ /* 0x000f220000100a00 */
[----:B------:R-:W-:Y:S01]  /*14670*/  VIADD R14, R14, 0x6 ;  /* 0x000000060e0e7836 */ /* 0x000fe20000000000 */
[----:B------:R-:W-:Y:S02]  /*14680*/  WARPGROUP.DEPBAR.LE gsb0, 0x0 ;  /* 0x00008000000079c5 */ /* 0x000fe40000010000 */
        /* <DEDUP_REMOVED lines=8> */
[----:B------:R-:W2:Y:S01]  /*14710*/  LDL.64 R14, [R1+0xf0] ;  /* 0x0000f000010e7983 */ /* 0x000ea20000100a00 */
        /* <DEDUP_REMOVED lines=11> */
[----:B---3--:R-:W-:Y:S01]  /*147d0*/  VIADD R8, R8, 0x402 ;  /* 0x0000040208087836 */ /* 0x008fe20000000000 */
        /* <DEDUP_REMOVED lines=9> */
[----:B------:R-:W3:Y:S01]  /*14870*/  LDL.64 R8, [R1+0xf0] ;  /* 0x0000f00001087983 */ /* 0x000ee20000100a00 */
[----:B----4-:R-:W-:Y:S01]  /*14880*/  VIADD R12, R12, 0x404 ;  /* 0x000004040c0c7836 */ /* 0x010fe20000000000 */
        /* <DEDUP_REMOVED lines=10> */
[----:B--2---:R-:W-:Y:S01]  /*14930*/  VIADD R14, R14, 0x406 ;  /* 0x000004060e0e7836 */ /* 0x004fe20000000000 */
        /* <DEDUP_REMOVED lines=63> */
[----:B------:R-:W-:Y:S01]  /*14d30*/  R2UR UR5, R19 ;  /* 0x00000000130572ca */ /* 0x000fe200000e0000 */
[----:B---3--:R-:W-:-:S02]  /*14d40*/  VIADD R8, R8, 0xc02 ;  /* 0x00000c0208087836 */ /* 0x008fc40000000000 */
        /* <DEDUP_REMOVED lines=9> */
[----:B----4-:R-:W-:Y:S01]  /*14de0*/  VIADD R12, R12, 0xc04 ;  /* 0x00000c040c0c7836 */ /* 0x010fe20000000000 */
[----:B------:R0:W-:Y:S01]  /*14df0*/  STL [R1+0x70], R0 ;  /* 0x0000700001007387 */ /* 0x0001e20000100800 */
[----:B------:R-:W-:Y:S01]  /*14e00*/  VIADD R20, R4, 0x904 ;  /* 0x0000090404147836 */ /* 0x000fe20000000000 */
[----:B------:R-:W-:-:S02]  /*14e10*/  WARPGROUP.DEPBAR.LE gsb0, 0x0 ;  /* 0x00008000000079c5 */ /* 0x000fc40000010000 */
[----:B------:R-:W-:Y:S01]  /*14e20*/  WARPGROUP.ARRIVE ;  /* 0x00000000000079c5 */ /* 0x000fe20000000000 */
[----:B--2---:R-:W-:Y:S01]  /*14e30*/  VIADD R14, R14, 0xc06 ;  /* 0x00000c060e0e7836 */ /* 0x004fe20000000000 */
[----:B------:R0:W5:Y:S05]  /*14e40*/  LDL R7, [R1+0xc] ;  /* 0x00000c0001077983 */ /* 0x00016a0000100800 */
[----:B------:R-:W-:Y:S01]  /*14e50*/  HGMMA.64x96x16.F32 R24, gdesc[UR4], R24, gsb0 ;  /* 0x01600000041879f0 */ /* 0x000fe20008000818 */
[----:B------:R-:W-:Y:S02]  /*14e60*/  R2UR UR6, R20 ;  /* 0x00000000140672ca */ /* 0x000fe400000e0000 */
[----:B------:R-:W-:-:S02]  /*14e70*/  R2UR UR7, R21 ;  /* 0x00000000150772ca */ /* 0x000fc400000e0000 */
[----:B------:R-:W-:Y:S02]  /*14e80*/  R2UR UR4, R12 ;  /* 0x000000000c0472ca */ /* 0x000fe400000e0000 */
[----:B------:R-:W-:Y:S01]  /*14e90*/  R2UR UR5, R13 ;  /* 0x000000000d0572ca */ /* 0x000fe200000e0000 */
[----:B------:R-:W-:Y:S01]  /*14ea0*/  VIADD R20, R4, 0x906 ;  /* 0x0000090604147836 */ /* 0x000fe20000000000 */
[----:B------:R-:W-:Y:S02]  /*14eb0*/  WARPGROUP.DEPBAR.LE gsb0, 0x0 ;  /* 0x00008000000079c5 */ /* 0x000fe40000010000 */
[----:B------:R-:W-:-:S09]  /*14ec0*/  WARPGROUP.ARRIVE ;  /* 0x00000000000079c5 */ /* 0x000fd20000000000 */
        /* <DEDUP_REMOVED lines=26> */
[----:B------:R-:W-:-:S04]  /*15070*/  LOP3.LUT R5, R5, 0x1, RZ, 0xfc, !PT ;  /* 0x0000000105057812 */ /* 0x000fc800078efcff */
[----:B------:R-:W-:Y:S01]  /*15080*/  ISETP.NE.AND P0, PT, R5, 0x3, PT ;  /* 0x000000030500780c */ /* 0x000fe20003f05270 */
[----:B------:R-:W-:-:S12]  /*15090*/  BSSY B0, `(.L_x_3485) ;  /* 0x0000003000007945 */ /* 0x000fd80003800000 */
[----:B0-----:R-:W-:Y:S05]  /*150a0*/  @!P0 BRA `(.L_x_3486) ;  /* 0x0000000000048947 */ /* 0x001fea0003800000 */
[----:B------:R-:W-:Y:S01]  /*150b0*/  BPT.TRAP 0x1 ;  /* 0x000000040000795c */ /* 0x000fe20000300000 */
.L_x_3486:
[----:B------:R-:W-:Y:S05]  /*150c0*/  BSYNC B0 ;  /* 0x0000000000007941 */ /* 0x000fea0003800000 */
.L_x_3485:
        /* <DEDUP_REMOVED lines=23> */
[----:B------:R-:W-:-:S03]  /*15240*/  FMUL.FTZ R74, R29, R11 ;  /* 0x0000000b1d4a7220 */ /* 0x000fc60000410000 */
[----:B------:R0:W2:Y:S01]  /*15250*/  MUFU.TANH R83, R33 ;  /* 0x0000002100537308 */ /* 0x0000a20000002400 */
[-C--:B------:R-:W-:Y:S01]  /*15260*/  FMUL.FTZ R29, R42, R11.reuse ;  /* 0x0000000b2a1d7220 */ /* 0x080fe20000410000 */
[-C--:B------:R-:W-:Y:S01]  /*15270*/  FMUL.FTZ R20, R30, R11.reuse ;  /* 0x0000000b1e147220 */ /* 0x080fe20000410000 */
[----:B0-----:R-:W-:Y:S01]  /*15280*/  SHF.R.S32.HI R33, RZ, 0x1f, R14 ;  /* 0x0000001fff217819 */ /* 0x001fe2000001140e */
[----:B------:R-:W-:-:S03]  /*15290*/  FMUL.FTZ R30, R43, R11 ;  /* 0x0000000b2b1e7220 */ /* 0x000fc60000410000 */
[----:B------:R-:W-:-:S04]  /*152a0*/  LEA.HI R42, R33, R14, RZ, 0x7 ;  /* 0x0000000e212a7211 */ /* 0x000fc800078f38ff */
[----:B------:R-:W-:Y:S01]  /*152b0*/  LOP3.LUT R43, R42, 0xffffff80, RZ, 0xc0, !PT ;  /* 0xffffff802a2b7812 */ /* 0x000fe200078ec0ff */
[-C--:B------:R-:W-:Y:S01]  /*152c0*/  FMUL.FTZ R13, R27, R11.reuse ;  /* 0x0000000b1b0d7220 */ /* 0x080fe20000410000 */
[----:B------:R-:W-:-:S03]  /*152d0*/  FMUL.FTZ R27, R38, R11 ;  /* 0x0000000b261b7220 */ /* 0x000fc60000410000 */
[----:B------:R-:W-:Y:S02]  /*152e0*/  IMAD.IADD R43, R14, 0x1, -R43 ;  /* 0x000000010e2b7824 */ /* 0x000fe400078e0a2b */
[-C--:B------:R-:W-:Y:S01]  /*152f0*/  FMUL.FTZ R38, R40, R11.reuse ;  /* 0x0000000b28267220 */ /* 0x080fe20000410000 */
[-C--:B------:R-:W-:Y:S01]  /*15300*/  FMUL.FTZ R72, R25, R11.reuse ;  /* 0x0000000b19487220 */ /* 0x080fe20000410000 */
[-C--:B------:R-:W-:Y:S01]  /*15310*/  FMUL.FTZ R73, R28, R11.reuse ;  /* 0x0000000b1c497220 */ /* 0x080fe20000410000 */
[-C--:B------:R-:W-:Y:S01]  /*15320*/  FMUL.FTZ R40, R44, R11.reuse ;  /* 0x0000000b2c287220 */ /* 0x080fe20000410000 */
[-C--:B------:R-:W-:Y:S01]  /*15330*/  FMUL.FTZ R25, R34, R11.reuse ;  /* 0x0000000b22197220 */ /* 0x080fe20000410000 */
[-C--:B------:R-:W-:Y:S01]  /*15340*/  FMUL.FTZ R28, R39, R11.reuse ;  /* 0x0000000b271c7220 */ /* 0x080fe20000410000 */
[----:B------:R-:W-:Y:S01]  /*15350*/  SHF.R.S32.HI R44, RZ, 0x1f, R43 ;  /* 0x0000001fff2c7819 */ /* 0x000fe2000001142b */
[-C--:B------:R-:W-:Y:S01]  /*15360*/  FMUL.FTZ R34, R36, R11.reuse ;  /* 0x0000000b24227220 */ /* 0x080fe20000410000 */
[-C--:B------:R-:W-:Y:S01]  /*15370*/  FMUL.FTZ R39, R41, R11.reuse ;  /* 0x0000000b29277220 */ /* 0x080fe20000410000 */
[-C--:B------:R-:W-:Y:S01]  /*15380*/  FMUL.FTZ R36, R37, R11.reuse ;  /* 0x0000000b25247220 */ /* 0x080fe20000410000 */
[-C--:B------:R-:W-:Y:S01]  /*15390*/  FMUL.FTZ R41, R45, R11.reuse ;  /* 0x0000000b2d297220 */ /* 0x080fe20000410000 */
[-C--:B------:R-:W-:Y:S01]  /*153a0*/  FMUL.FTZ R37, R46, R11.reuse ;  /* 0x0000000b2e257220 */ /* 0x080fe20000410000 */
[-C--:B------:R-:W-:Y:S01]  /*153b0*/  FMUL.FTZ R48, R48, R11.reuse ;  /* 0x0000000b30307220 */ /* 0x080fe20000410000 */
[----:B------:R-:W-:Y:S01]  /*153c0*/  LEA.HI R45, R33, R14, RZ, 0x2 ;  /* 0x0000000e212d7211 */ /* 0x000fe200078f10ff */
[----:B------:R-:W-:Y:S01]  /*153d0*/  FMUL.FTZ R12, R26, R11 ;  /* 0x0000000b1a0c7220 */ /* 0x000fe20000410000 */
[----:B------:R-:W-:Y:S01]  /*153e0*/  LEA.HI R46, R44, R43, RZ, 0x2 ;  /* 0x0000002b2c2e7211 */ /* 0x000fe200078f10ff */
[-C--:B------:R-:W-:Y:S01]  /*153f0*/  FMUL.FTZ R26, R35, R11.reuse ;  /* 0x0000000b231a7220 */ /* 0x080fe20000410000 */
[----:B------:R-:W-:Y:S01]  /*15400*/  FMUL.FTZ R35, R47, R11 ;  /* 0x0000000b2f237220 */ /* 0x000fe20000410000 */
[----:B------:R0:W3:Y:S01]  /*15410*/  MUFU.TANH R77, R48 ;  /* 0x00000030004d7308 */ /* 0x0000e20000002400 */
[----:B------:R-:W-:-:S02]  /*15420*/  LOP3.LUT R45, R45, 0xfffffffc, RZ, 0xc0, !PT ;  /* 0xfffffffc2d2d7812 */ /* 0x000fc400078ec0ff */
[--C-:B------:R-:W-:Y:S02]  /*15430*/  SHF.R.S32.HI R47, RZ, 0x2, R46.reuse ;  /* 0x00000002ff2f7819 */ /* 0x100fe4000001142e */
[----:B0-----:R-:W-:Y:S01]  /*15440*/  SHF.R.S32.HI R48, RZ, 0x1f, R46 ;  /* 0x0000001fff307819 */ /* 0x001fe2000001142e */
        /* <DEDUP_REMOVED lines=22> */
[-C--:B------:R-:W-:Y:S01]  /*155b0*/  FMUL.FTZ R32, R52, R11.reuse ;  /* 0x0000000b34207220 */ /* 0x080fe20000410000 */
[----:B------:R-:W-:Y:S01]  /*155c0*/  LOP3.LUT R46, R46, 0x7ffffffc, RZ, 0xc0, !PT ;  /* 0x7ffffffc2e2e7812 */ /* 0x000fe200078ec0ff */
[----:B------:R-:W0:Y:S01]  /*155d0*/  SHFL.IDX PT, R18, R47, RZ, 0x1c1f ;  /* 0x001c1fff2f127589 */ /* 0x000e2200000e0000 */
[----:B------:R-:W-:Y:S02]  /*155e0*/  IMAD.MOV.U32 R19, RZ, RZ, -0x60 ;  /* 0xffffffa0ff137424 */ /* 0x000fe400078e00ff */
        /* <DEDUP_REMOVED lines=18> */
[-C--:B-1----:R-:W-:Y:S01]  /*15710*/  FMUL.FTZ R32, R62, R11.reuse ;  /* 0x0000000b3e207220 */ /* 0x082fe20000410000 */
[-C--:B------:R-:W-:Y:S01]  /*15720*/  FMUL.FTZ R68, R68, R11.reuse ;  /* 0x0000000b44447220 */ /* 0x080fe20000410000 */
[-C--:B------:R-:W-:Y:S01]  /*15730*/  FMUL.FTZ R69, R69, R11.reuse ;  /* 0x0000000b45457220 */ /* 0x080fe20000410000 */
[----:B------:R-:W-:Y:S01]  /*15740*/  FMUL.FTZ R54, R70, R11 ;  /* 0x0000000b46367220 */ /* 0x000fe20000410000 */
[----:B------:R-:W-:-:S02]  /*15750*/  IMAD.IADD R46, R43, 0x1, -R46 ;  /* 0x000000012b2e7824 */ /* 0x000fc400078e0a2e */
[----:B------:R-:W-:Y:S01]  /*15760*/  FMUL.FTZ R11, R71, R11 ;  /* 0x0000000b470b7220 */ /* 0x000fe20000410000 */
[----:B------:R-:W-:Y:S01]  /*15770*/  IMAD R19, R10, R19, 0x1 ;  /* 0x000000010a137424 */ /* 0x000fe200078e0213 */
[----:B------:R-:W1:Y:S03]  /*15780*/  MUFU.TANH R24, R24 ;  /* 0x0000001800187308 */ /* 0x000e660000002400 */
[----:B------:R-:W-:Y:S01]  /*15790*/  IMAD R19, R46, -0x2, R19 ;  /* 0xfffffffe2e137824 */ /* 0x000fe200078e0213 */
        /* <DEDUP_REMOVED lines=64> */
.L_x_3492:
[----:B------:R-:W-:Y:S05]  /*15ba0*/  BSYNC B2 ;  /* 0x0000000000027941 */ /* 0x000fea0003800000 */
.L_x_3491:
[----:B------:R-:W-:Y:S01]  /*15bb0*/  LOP3.LUT R9, RZ, R9, RZ, 0x33, !PT ;  /* 0x00000009ff097212 */ /* 0x000fe200078e33ff */
[----:B------:R-:W-:Y:S06]  /*15bc0*/  BRA `(.L_x_3493) ;  /* 0x0000000000187947 */ /* 0x000fec0003800000 */
.L_x_3490:
[----:B------:R-:W-:-:S13]  /*15bd0*/  ISETP.NE.AND P0, PT, R6, 0x1, PT ;  /* 0x000000010600780c */ /* 0x000fda0003f05270 */
[----:B------:R-:W-:Y:S05]  /*15be0*/  @!P0 BRA `(.L_x_3493) ;  /* 0x0000000000108947 */ /* 0x000fea0003800000 */
[----:B------:R-:W2:Y:S04]  /*15bf0*/  LDL R14, [R197+0x1c] ;  /* 0x00001c00c50e7983 */ /* 0x000ea80000100800 */
[----:B------:R-:W3:Y:S01]  /*15c00*/  LDL R18, [R197+0x20] ;  /* 0x00002000c5127983 */ /* 0x000ee20000100800 */
[----:B--2---:R-:W-:-:S05]  /*15c10*/  IMAD.HI.U32 R9, R9, R14, RZ ;  /* 0x0000000e09097227 */ /* 0x004fca00078e00ff */
[----:B---3--:R-:W-:-:S07]  /*15c20*/  SHF.R.U32.HI R9, RZ, R18, R9 ;  /* 0x00000012ff097219 */ /* 0x008fce0000011609 */
.L_x_3493:
[----:B------:R-:W-:Y:S05]  /*15c30*/  BSYNC B1 ;  /* 0x0000000000017941 */ /* 0x000fea0003800000 */
.L_x_3489:
[----:B------:R-:W-:-:S05]  /*15c40*/  IMAD R9, R6, R9, R19 ;  /* 0x0000000906097224 */ /* 0x000fca00078e0213 */
[----:B------:R-:W-:Y:S02]  /*15c50*/  VIMNMX R8, R8, R9, !PT ;  /* 0x0000000908087248 */ /* 0x000fe40007fe0100 */
[----:B------:R-:W-:-:S07]  /*15c60*/  VIADDMNMX R7, R9, R6, R7, PT ;  /* 0x0000000609077246 */ /* 0x000fce0003800107 */
.L_x_3488:
[----:B------:R-:W-:Y:S05]  /*15c70*/  BSYNC B0 ;  /* 0x0000000000007941 */ /* 0x000fea0003800000 */
.L_x_3487:
        /* <DEDUP_REMOVED lines=132> */
.L_x_3499:
[----:B------:R-:W-:Y:S05]  /*164c0*/  BSYNC B2 ;  /* 0x0000000000027941 */ /* 0x000fea0003800000 */
.L_x_3498:
[----:B------:R-:W-:Y:S01]  /*164d0*/  LOP3.LUT R5, RZ, R5, RZ, 0x33, !PT ;  /* 0x00000005ff057212 */ /* 0x000fe200078e33ff */
[----:B------:R-:W-:Y:S06]  /*164e0*/  BRA `(.L_x_3500) ;  /* 0x0000000000187947 */ /* 0x000fec0003800000 */
.L_x_3497:
[----:B------:R-:W-:-:S13]  /*164f0*/  ISETP.NE.AND P6, PT, R6, 0x1, PT ;  /* 0x000000010600780c */ /* 0x000fda0003fc5270 */
[----:B------:R-:W-:Y:S05]  /*16500*/  @!P6 BRA `(.L_x_3500) ;  /* 0x000000000010e947 */ /* 0x000fea0003800000 */
[----:B------:R-:W2:Y:S04]  /*16510*/  LDL R4, [R197+0x1c] ;  /* 0x00001c00c5047983 */ /* 0x000ea80000100800 */
[----:B------:R-:W3:Y:S01]  /*16520*/  LDL R40, [R197+0x20] ;  /* 0x00002000c5287983 */ /* 0x000ee20000100800 */
[----:B--2---:R-:W-:-:S05]  /*16530*/  IMAD.HI.U32 R5, R5, R4, RZ ;  /* 0x0000000405057227 */ /* 0x004fca00078e00ff */
[----:B---3--:R-:W-:-:S07]  /*16540*/  SHF.R.U32.HI R5, RZ, R40, R5 ;  /* 0x00000028ff057219 */ /* 0x008fce0000011605 */
.L_x_3500:
[----:B------:R-:W-:Y:S05]  /*16550*/  BSYNC B1 ;  /* 0x0000000000017941 */ /* 0x000fea0003800000 */
.L_x_3496:
[----:B------:R-:W-:-:S05]  /*16560*/  IMAD R5, R6, R5, R19 ;  /* 0x0000000506057224 */ /* 0x000fca00078e0213 */
[----:B------:R-:W-:Y:S02]  /*16570*/  VIADDMNMX R7, R5, R6, R7, PT ;  /* 0x0000000605077246 */ /* 0x000fe40003800107 */
[----:B------:R-:W-:-:S07]  /*16580*/  VIMNMX R8, R8, R5, !PT ;  /* 0x0000000508087248 */ /* 0x000fce0007fe0100 */
.L_x_3495:
[----:B------:R-:W-:Y:S05]  /*16590*/  BSYNC B0 ;  /* 0x0000000000007941 */ /* 0x000fea0003800000 */
.L_x_3494:
        /* <DEDUP_REMOVED lines=65> */
[C---:B------:R-:W-:Y:S02]  /*169b0*/  ISETP.GT.AND P0, PT, R8.reuse, RZ, !P6 ;  /* 0x000000ff0800720c */ /* 0x040fe40007704270 */
[C---:B------:R-:W-:Y:S02]  /*169c0*/  ISETP.GT.AND P1, PT, R8.reuse, 0x48, !P1 ;  /* 0x000000480800780c */ /* 0x040fe40004f24270 */
        /* <DEDUP_REMOVED lines=38> */
[----:B------:R-:W-:-:S02]  /*16c30*/  FMNMX.FTZ R9, R56, R9, !PT ;  /* 0x0000000938097209 */ /* 0x000fc40007810000 */
[----:B------:R-:W-:Y:S02]  /*16c40*/  FMNMX.FTZ R4, R26, R5, !PT ;  /* 0x000000051a047209 */ /* 0x000fe40007810000 */
[----:B------:R-:W-:Y:S02]  /*16c50*/  ISETP.LT.OR P0, PT, R7, 0x42, P0 ;  /* 0x000000420700780c */ /* 0x000fe40000701670 */
[----:B------:R-:W-:Y:S02]  /*16c60*/  FMNMX.FTZ R4, R25, R4, !PT ;  /* 0x0000000419047209 */ /* 0x000fe40007810000 */
[----:B------:R-:W-:Y:S02]  /*16c70*/  FMNMX.FTZ R9, R48, R9, !PT ;  /* 0x0000000930097209 */ /* 0x000fe40007810000 */
[----:B------:R-:W-:Y:S02]  /*16c80*/  ISETP.LT.OR P1, PT, R7, 0x49, P1 ;  /* 0x000000490700780c */ /* 0x000fe40000f21670 */
[----:B------:R-:W-:-:S02]  /*16c90*/  FSEL R31, R31, -INF , !P0 ;  /* 0xff8000001f1f7808 */ /* 0x000fc40004000000 */
        /* <DEDUP_REMOVED lines=10> */
[----:B------:R-:W-:Y:S02]  /*16d40*/  ISETP.GT.AND P5, PT, R8, 0x58, !P5 ;  /* 0x000000580800780c */ /* 0x000fe40006fa4270 */
[----:B------:R-:W-:-:S02]  /*16d50*/  ISETP.LT.OR P4, PT, R7, 0x52, P4 ;  /* 0x000000520700780c */ /* 0x000fc40002781670 */
[----:B------:R-:W-:Y:S02]  /*16d60*/  FSEL R32, R15, -INF , !P3 ;  /* 0xff8000000f207808 */ /* 0x000fe40005800000 */
[----:B------:R-:W-:Y:S02]  /*16d70*/  FMNMX.FTZ R5, R33, R4, !PT ;  /* 0x0000000421057209 */ /* 0x000fe40007810000 */
[----:B------:R-:W-:Y:S02]  /*16d80*/  FMNMX.FTZ R9, R18, R9, !PT ;  /* 0x0000000912097209 */ /* 0x000fe40007810000 */
[----:B------:R-:W-:Y:S02]  /*16d90*/  ISETP.GT.AND P0, PT, R8, 0x59, !P6 ;  /* 0x000000590800780c */ /* 0x000fe40007704270 */
[----:B------:R-:W-:Y:S02]  /*16da0*/  ISETP.LT.OR P5, PT, R7, 0x59, P5 ;  /* 0x000000590700780c */ /* 0x000fe40002fa1670 */
[----:B------:R-:W-:-:S02]  /*16db0*/  FSEL R50, R51, -INF , !P4 ;  /* 0xff80000033327808 */ /* 0x000fc40006000000 */
[----:B------:R-:W-:Y:S02]  /*16dc0*/  FMNMX.FTZ R5, R32, R5, !PT ;  /* 0x0000000520057209 */ /* 0x000fe40007810000 */
[----:B------:R-:W-:Y:S02]  /*16dd0*/  FMNMX.FTZ R9, R14, R9, !PT ;  /* 0x000000090e097209 */ /* 0x000fe40007810000 */
[----:B------:R-:W-:Y:S02]  /*16de0*/  ISETP.LT.OR P0, PT, R7, 0x5a, P0 ;  /* 0x0000005a0700780c */ /* 0x000fe40000701670 */
[----:B------:R-:W-:Y:S02]  /*16df0*/  FSEL R51, R54, -INF , !P5 ;  /* 0xff80000036337808 */ /* 0x000fe40006800000 */
[----:B------:R-:W-:Y:S01]  /*16e00*/  FMNMX.FTZ R4, R50, R5, !PT ;  /* 0x0000000532047209 */ /* 0x000fe20007810000 */
[----:B------:R-:W2:Y:S01]  /*16e10*/  LDL R54, [R1+0x440] ;  /* 0x0004400001367983 */ /* 0x000ea20000100800 */
[----:B------:R-:W-:-:S02]  /*16e20*/  FMNMX.FTZ R6, R24, R9, !PT ;  /* 0x0000000918067209 */ /* 0x000fc40007810000 */
[----:B------:R-:W-:Y:S02]  /*16e30*/  FSEL R52, R11, -INF , !P0 ;  /* 0xff8000000b347808 */ /* 0x000fe40004000000 */
[----:B------:R-:W-:Y:S01]  /*16e40*/  FMNMX.FTZ R7, R51, R4, !PT ;  /* 0x0000000433077209 */ /* 0x000fe20007810000 */
[----:B------:R-:W0:Y:S03]  /*16e50*/  SHFL.BFLY PT, R9, R6, 0x2, 0x1f ;  /* 0x0c401f0006097f89 */ /* 0x000e2600000e0000 */
[----:B------:R-:W-:Y:S01]  /*16e60*/  FMNMX.FTZ R7, R52, R7, !PT ;  /* 0x0000000734077209 */ /* 0x000fe20007810000 */
[----:B------:R-:W3:Y:S04]  /*16e70*/  LDL.64 R4, [R1+0x430] ;  /* 0x0004300001047983 */ /* 0x000ee80000100a00 */
[----:B------:R-:W-:Y:S04]  /*16e80*/  STL.64 [R1+0x420], R6 ;  /* 0x0004200601007387 */ /* 0x000fe80000100a00 */
[----:B------:R-:W4:Y:S01]  /*16e90*/  LDL R11, [R1+0x424] ;  /* 0x00042400010b7983 */ /* 0x000f220000100800 */
[----:B0-----:R-:W-:-:S05]  /*16ea0*/  FMNMX.FTZ R9, R6, R9, !PT ;  /* 0x0000000906097209 */ /* 0x001fca0007810000 */
[----:B------:R-:W0:Y:S02]  /*16eb0*/  SHFL.BFLY PT, R12, R9, 0x1, 0x1f ;  /* 0x0c201f00090c7f89 */ /* 0x000e2400000e0000 */
[----:B0-----:R-:W-:-:S05]  /*16ec0*/  FMNMX.FTZ R8, R9, R12, !PT ;  /* 0x0000000c09087209 */ /* 0x001fca0007810000 */
[----:B------:R-:W-:Y:S04]  /*16ed0*/  STL [R1+0x420], R8 ;  /* 0x0004200801007387 */ /* 0x000fe80000100800 */
[----:B------:R-:W2:Y:S04]  /*16ee0*/  LDL R12, [R1+0x420] ;  /* 0x00042000010c7983 */ /* 0x000ea80000100800 */
[----:B----4-:R-:W0:Y:S02]  /*16ef0*/  SHFL.BFLY PT, R6, R11, 0x2, 0x1f ;  /* 0x0c401f000b067f89 */ /* 0x010e2400000e0000 */
[----:B0-----:R-:W-:-:S05]  /*16f00*/  FMNMX.FTZ R6, R6, R11, !PT ;  /* 0x0000000b06067209 */ /* 0x001fca0007810000 */
[----:B------:R-:W0:Y:S01]  /*16f10*/  SHFL.BFLY PT, R7, R6, 0x1, 0x1f ;  /* 0x0c201f0006077f89 */ /* 0x000e2200000e0000 */
[----:B--2---:R-:W-:Y:S01]  /*16f20*/  FMUL.FTZ R9, R54, R12 ;  /* 0x0000000c36097220 */ /* 0x004fe20000410000 */
[----:B------:R-:W-:Y:S02]  /*16f30*/  FSETP.NEU.FTZ.AND P0, PT, R12, -INF , PT ;  /* 0xff8000000c00780b */ /* 0x000fe40003f1d000 */
[----:B0-----:R-:W-:Y:S02]  /*16f40*/  FMNMX.FTZ R30, R6, R7, !PT ;  /* 0x00000007061e7209 */ /* 0x001fe40007810000 */
[----:B------:R-:W-:Y:S02]  /*16f50*/  FSEL R9, R9, RZ, P0 ;  /* 0x000000ff09097208 */ /* 0x000fe40000000000 */
[----:B------:R-:W-:Y:S01]  /*16f60*/  FSEL R11, R12, RZ, P0 ;  /* 0x000000ff0c0b7208 */ /* 0x000fe20000000000 */
[CC--:B------:R-:W-:Y:S01]  /*16f70*/  FMUL.FTZ R6, R30.reuse, R54.reuse ;  /* 0x000000361e067220 */ /* 0x0c0fe20000410000 */
[----:B------:R-:W-:Y:S01]  /*16f80*/  FSETP.NEU.FTZ.AND P0, PT, R30, -INF , PT ;  /* 0xff8000001e00780b */ /* 0x000fe20003f1d000 */
[-CC-:B------:R-:W-:Y:S01]  /*16f90*/  FFMA.FTZ R13, R14, R54.reuse, -R9.reuse ;  /* 0x000000360e0d7223 */ /* 0x180fe20000010809 */
[-CC-:B------:R-:W-:Y:S01]  /*16fa0*/  FFMA.FTZ R152, R152, R54.reuse, -R9.reuse ;  /* 0x0000003698987223 */ /* 0x180fe20000010809 */
[-CC-:B------:R-:W-:Y:S01]  /*16fb0*/  FFMA.FTZ R188, R188, R54.reuse, -R9.reuse ;  /* 0x00000036bcbc7223 */ /* 0x180fe20000010809 */
[----:B------:R-:W-:Y:S01]  /*16fc0*/  FSEL R8, R30, RZ, P0 ;  /* 0x000000ff1e087208 */ /* 0x000fe20000000000 */
        /* <DEDUP_REMOVED lines=21> */
[----:B------:R-:W-:Y:S01]  /*17120*/  FSEL R9, R6, RZ, P0 ;  /* 0x000000ff06097208 */ /* 0x000fe20000000000 */
[----:B------:R-:W-:Y:S01]  /*17130*/  FADD.FTZ R11, R20, -R11 ;  /* 0x8000000b140b7221 */ /* 0x000fe20000010000 */
[----:B------:R-:W-:-:S03]  /*17140*/  FADD.FTZ R21, R21, -R8 ;  /* 0x8000000815157221 */ /* 0x000fc60000010000 */
[-CC-:B------:R-:W-:Y:S01]  /*17150*/  FFMA.FTZ R153, R53, R54.reuse, -R9.reuse ;  /* 0x0000003635997223 */ /* 0x180fe20000010809 */
[-C--:B------:R-:W-:Y:S01]  /*17160*/  FMUL.FTZ R11, R11, R54.reuse ;  /* 0x000000360b0b7220 */ /* 0x080fe20000410000 */
[----:B------:R-:W-:Y:S01]  /*17170*/  FMUL.FTZ R21, R54, R21 ;  /* 0x0000001536157220 */ /* 0x000fe20000410000 */
[-CC-:B------:R-:W-:Y:S01]  /*17180*/  FFMA.FTZ R7, R40, R54.reuse, -R9.reuse ;  /* 0x0000003628077223 */ /* 0x180fe20000010809 */
[----:B------:R-:W-:Y:S01]  /*17190*/  MUFU.EX2 R152, R152 ;  /* 0x0000009800987308 */ /* 0x000fe20000000800 */
[----:B------:R-:W-:-:S07]  /*171a0*/  FFMA.FTZ R155, R47, R54, -R9 ;  /* 0x000000362f9b7223 */ /* 0x000fce0000010809 */
[----:B------:R-:W3:Y:S01]  /*171b0*/  MUFU.EX2 R35, R11 ;  /* 0x0000000b00237308 */ /* 0x000ee20000000800 */
[----:B------:R-:W-:-:S07]  /*171c0*/  FFMA.FTZ R6, R39, R54, -R9 ;  /* 0x0000003627067223 */ /* 0x000fce0000010809 */
[----:B------:R-:W-:Y:S08]  /*171d0*/  MUFU.EX2 R153, R153 ;  /* 0x0000009900997308 */ /* 0x000ff00000000800 */
[----:B------:R-:W0:Y:S01]  /*171e0*/  MUFU.EX2 R36, R21 ;  /* 0x0000001500247308 */ /* 0x000e220000000800 */
[----:B------:R-:W-:-:S07]  /*171f0*/  FFMA.FTZ R179, R46, R54, -R9 ;  /* 0x000000362eb37223 */ /* 0x000fce0000010809 */
[----:B------:R-:W1:Y:S08]  /*17200*/  MUFU.EX2 R188, R188 ;  /* 0x000000bc00bc7308 */ /* 0x000e700000000800 */
[----:B------:R-:W2:Y:S01]  /*17210*/  MUFU.EX2 R7, R7 ;  /* 0x0000000700077308 */ /* 0x000ea20000000800 */
[----:B------:R-:W-:-:S07]  /*17220*/  FFMA.FTZ R180, R45, R54, -R9 ;  /* 0x000000362db47223 */ /* 0x000fce0000010809 */
[----:B------:R-:W4:Y:S08]  /*17230*/  MUFU.EX2 R154, R154 ;  /* 0x0000009a009a7308 */ /* 0x000f300000000800 */
[----:B------:R-:W4:Y:S01]  /*17240*/  MUFU.EX2 R155, R155 ;  /* 0x0000009b009b7308 */ /* 0x000f220000000800 */
[----:B---3--:R-:W-:Y:S01]  /*17250*/  FFMA.FTZ R11, R35, R4, R152 ;  /* 0x00000004230b7223 */ /* 0x008fe20000010098 */
[----:B0-----:R-:W-:-:S06]  /*17260*/  FFMA.FTZ R4, R5, R36, R153 ;  /* 0x0000002405047223 */ /* 0x001fcc0000010099 */
[----:B------:R-:W0:Y:S01]  /*17270*/  MUFU.EX2 R187, R187 ;  /* 0x000000bb00bb7308 */ /* 0x000e220000000800 */
[----:B------:R-:W-:-:S07]  /*17280*/  FFMA.FTZ R177, R43, R54, -R9 ;  /* 0x000000362bb17223 */ /* 0x000fce0000010809 */
[----:B------:R-:W3:Y:S01]  /*17290*/  MUFU.EX2 R6, R6 ;  /* 0x0000000600067308 */ /* 0x000ee20000000800 */
[----:B-1----:R-:W-:Y:S01]  /*172a0*/  FADD.FTZ R11, R188, R11 ;  /* 0x0000000bbc0b7221 */ /* 0x002fe20000010000 */
[----:B--2---:R-:W-:-:S06]  /*172b0*/  FADD.FTZ R4, R7, R4 ;  /* 0x0000000407047221 */ /* 0x004fcc0000010000 */
[----:B------:R-:W1:Y:S01]  /*172c0*/  MUFU.EX2 R186, R186 ;  /* 0x000000ba00ba7308 */ /* 0x000e620000000800 */
[----:B------:R-:W-:-:S07]  /*172d0*/  FFMA.FTZ R178, R44, R54, -R9 ;  /* 0x000000362cb27223 */ /* 0x000fce0000010809 */
[----:B------:R-:W2:Y:S01]  /*172e0*/  MUFU.EX2 R179, R179 ;  /* 0x000000b300b37308 */ /* 0x000ea20000000800 */
[----:B----4-:R-:W-:Y:S01]  /*172f0*/  FADD.FTZ R8, R154, R11 ;  /* 0x0000000b9a087221 */ /* 0x010fe20000010000 */
[----:B------:R-:W-:-:S06]  /*17300*/  FADD.FTZ R5, R155, R4 ;  /* 0x000000049b057221 */ /* 0x000fcc0000010000 */
[----:B------:R-:W4:Y:S01]  /*17310*/  MUFU.EX2 R183, R183 ;  /* 0x000000b700b77308 */ /* 0x000f220000000800 */
[----:B------:R-:W-:-:S07]  /*17320*/  FFMA.FTZ R171, R42, R54, -R9 ;  /* 0x000000362aab7223 */ /* 0x000fce0000010809 */
[----:B------:R-:W4:Y:S01]  /*17330*/  MUFU.EX2 R180, R180 ;  /* 0x000000b400b47308 */ /* 0x000f220000000800 */
[----:B0-----:R-:W-:Y:S01]  /*17340*/  FADD.FTZ R11, R187, R8 ;  /* 0x00000008bb0b7221 */ /* 0x001fe20000010000 */
[----:B---3--:R-:W-:-:S06]  /*17350*/  FADD.FTZ R4, R6, R5 ;  /* 0x0000000506047221 */ /* 0x008fcc0000010000 */
        /* <DEDUP_REMOVED lines=75> */
[----:B------:R-:W0:Y:S08]  /*17810*/  MUFU.EX2 R18, R18 ;  /* 0x0000001200127308 */ /* 0x000e300000000800 */
[----:B------:R-:W3:Y:S01]  /*17820*/  MUFU.EX2 R12, R12 ;  /* 0x0000000c000c7308 */ /* 0x000ee20000000800 */
[----:B-1----:R-:W-:Y:S01]  /*17830*/  FADD.FTZ R4, R158, R5 ;  /* 0x000000059e047221 */ /* 0x002fe20000010000 */
[----:B--2---:R-:W-:-:S06]  /*17840*/  FADD.FTZ R24, R20, R25 ;  /* 0x0000001914187221 */ /* 0x004fcc0000010000 */
[----:B------:R-:W1:Y:S08]  /*17850*/  MUFU.EX2 R13, R13 ;  /* 0x0000000d000d7308 */ /* 0x000e700000000800 */
[----:B------:R-:W2:Y:S01]  /*17860*/  MUFU.EX2 R8, R8 ;  /* 0x0000000800087308 */ /* 0x000ea20000000800 */
[----:B----4-:R-:W-:Y:S01]  /*17870*/  FADD.FTZ R5, R15, R4 ;  /* 0x000000040f057221 */ /* 0x010fe20000010000 */
[----:B------:R-:W-:-:S06]  /*17880*/  FADD.FTZ R25, R11, R24 ;  /* 0x000000180b197221 */ /* 0x000fcc0000010000 */
[----:B------:R-:W4:Y:S08]  /*17890*/  MUFU.EX2 R14, R14 ;  /* 0x0000000e000e7308 */ /* 0x000f300000000800 */
[----:B------:R-:W4:Y:S01]  /*178a0*/  MUFU.EX2 R9, R9 ;  /* 0x0000000900097308 */ /* 0x000f220000000800 */
[----:B0-----:R-:W-:Y:S01]  /*178b0*/  FADD.FTZ R4, R18, R5 ;  /* 0x0000000512047221 */ /* 0x001fe20000010000 */
[----:B---3--:R-:W-:-:S03]  /*178c0*/  FADD.FTZ R25, R12, R25 ;  /* 0x000000190c197221 */ /* 0x008fc60000010000 */
[----:B-1----:R-:W-:Y:S01]  /*178d0*/  FADD.FTZ R5, R13, R4 ;  /* 0x000000040d057221 */ /* 0x002fe20000010000 */
[----:B--2---:R-:W-:-:S03]  /*178e0*/  FADD.FTZ R4, R8, R25 ;  /* 0x0000001908047221 */ /* 0x004fc60000010000 */
[----:B----4-:R-:W-:Y:S01]  /*178f0*/  FADD.FTZ R32, R14, R5 ;  /* 0x000000050e207221 */ /* 0x010fe20000010000 */
[----:B------:R0:W-:Y:S01]  /*17900*/  STL [R1+0x424], R30 ;  /* 0x0004241e01007387 */ /* 0x0001e20000100800 */
        /* <DEDUP_REMOVED lines=136> */
[----:B------:R0:W-:Y:S04]  /*18190*/  ST.E desc[UR36][R16.64+0x210], R29 ;  /* 0x0002101d10007985 */ /* 0x0001e8000c101924 */
[----:B------:R1:W-:Y:S04]  /*181a0*/  ST.E desc[UR36][R16.64+0x214], R31 ;  /* 0x0002141f10007985 */ /* 0x0003e8000c101924 */
[----:B------:R2:W-:Y:S04]  /*181b0*/  ST.E desc[UR36][R16.64+0x220], R27 ;  /* 0x0002201b10007985 */ /* 0x0005e8000c101924 */
        /* <DEDUP_REMOVED lines=16> */
[C---:B0-----:R-:W-:Y:S02]  /*182c0*/  FMUL.FTZ R25, R35.reuse, R110 ;  /* 0x0000006e23197220 */ /* 0x041fe40000410000 */
        /* <DEDUP_REMOVED lines=30> */
[----:B------:R0:W-:Y:S01]  /*184b0*/  ST.E desc[UR36][R16.64+0x380], R27 ;  /* 0x0003801b10007985 */ /* 0x0001e2000c101924 */
[C---:B------:R-:W-:Y:S01]  /*184c0*/  FMUL.FTZ R26, R35.reuse, R26 ;  /* 0x0000001a231a7220 */ /* 0x040fe20000410000 */
        /* <DEDUP_REMOVED lines=28> */
[----:B------:R4:W-:Y:S01]  /*18690*/  ST.E desc[UR36][R16.64+0x3b0], R25 ;  /* 0x0003b01910007985 */ /* 0x0009e2000c101924 */
[C---:B0-----:R-:W-:Y:S01]  /*186a0*/  FMUL.FTZ R27, R35.reuse, R48 ;  /* 0x00000030231b7220 */ /* 0x041fe20000410000 */
[C---:B-1----:R-:W-:Y:S01]  /*186b0*/  FMUL.FTZ R29, R35.reuse, R40 ;  /* 0x00000028231d7220 */ /* 0x042fe20000410000 */
[C---:B--2---:R-:W-:Y:S01]  /*186c0*/  FMUL.FTZ R31, R35.reuse, R46 ;  /* 0x0000002e231f7220 */ /* 0x044fe20000410000 */
[C---:B------:R-:W-:Y:S01]  /*186d0*/  FMUL.FTZ R44, R35.reuse, R44 ;  /* 0x0000002c232c7220 */ /* 0x040fe20000410000 */
[C---:B------:R-:W-:Y:S01]  /*186e0*/  FMUL.FTZ R42, R35.reuse, R42 ;  /* 0x0000002a232a7220 */ /* 0x040fe20000410000 */
[C---:B---3--:R-:W-:Y:S01]  /*186f0*/  FMUL.FTZ R5, R35.reuse, R38 ;  /* 0x0000002623057220 */ /* 0x048fe20000410000 */
[C---:B------:R-:W-:Y:S01]  /*18700*/  FMUL.FTZ R34, R36.reuse, R34 ;  /* 0x0000002224227220 */ /* 0x040fe20000410000 */
[----:B------:R-:W-:Y:S01]  /*18710*/  FMUL.FTZ R35, R35, R30 ;  /* 0x0000001e23237220 */ /* 0x000fe20000410000 */
[C---:B------:R-:W-:Y:S01]  /*18720*/  FMUL.FTZ R229, R36.reuse, R229 ;  /* 0x000000e524e57220 */ /* 0x040fe20000410000 */
[C---:B------:R-:W-:Y:S01]  /*18730*/  FMUL.FTZ R191, R36.reuse, R191 ;  /* 0x000000bf24bf7220 */ /* 0x040fe20000410000 */
[C---:B------:R-:W-:Y:S01]  /*18740*/  FMUL.FTZ R189, R36.reuse, R189 ;  /* 0x000000bd24bd7220 */ /* 0x040fe20000410000 */
[C---:B----4-:R-:W-:Y:S01]  /*18750*/  FMUL.FTZ R25, R36.reuse, R32 ;  /* 0x0000002024197220 */ /* 0x050fe20000410000 */
        /* <DEDUP_REMOVED lines=159> */
[----:B------:R-:W4:Y:S04]  /*19150*/  LD.E R27, desc[UR36][R16.64+0x214] ;  /* 0x00021424101b7980 */ /* 0x000f28000c101900 */
[----:B------:R-:W4:Y:S04]  /*19160*/  LD.E R29, desc[UR36][R16.64+0x218] ;  /* 0x00021824101d7980 */ /* 0x000f28000c101900 */
[----:B------:R-:W4:Y:S04]  /*19170*/  LD.E R31, desc[UR36][R16.64+0x21c] ;  /* 0x00021c24101f7980 */ /* 0x000f28000c101900 */
        /* <DEDUP_REMOVED lines=255> */
[----:B------:R-:W4:Y:S04]  /*1a170*/  LD.E R24, desc[UR36][R16.64+0x210] ;  /* 0x0002102410187980 */ /* 0x000f28000c101900 */
        /* <DEDUP_REMOVED lines=72> */
[----:B------:R-:W-:-:S03]  /*1a600*/  IMAD R4, R25, 0xc00, R4 ;  /* 0x00000c0019047824 */ /* 0x000fc600078e0204 */
        /* <DEDUP_REMOVED lines=1158> */
.L_x_3502:
[----:B------:R-:W-:Y:S05]  /*1ee70*/  BSYNC B0 ;  /* 0x0000000000007941 */ /* 0x000fea0003800000 */
.L_x_3501:
        /* <DEDUP_REMOVED lines=9> */
.L_x_3470:
        /* <DEDUP_REMOVED lines=77> */
[----:B------:R-:W3:Y:S04]  /*1f3e0*/  LDL.64 R4, [R1+0x230] ;  /* 0x0002300001047983 */ /* 0x000ee80000100a00 */
[----:B------:R-:W0:Y:S08]  /*1f3f0*/  SHFL.BFLY PT, R3, R6, 0x1, 0x1f ;  /* 0x0c201f0006037f89 */ /* 0x000e3000000e0000 */
[----:B------:R-:W3:Y:S01]  /*1f400*/  @!P2 LDL R134, [R1+0x1fc] ;  /* 0x0001fc000186a983 */ /* 0x000ee20000100800 */
[----:B0-----:R-:W-:-:S03]  /*1f410*/  FADD.FTZ R140, R6, R3 ;  /* 0x00000003068c7221 */ /* 0x001fc60000010000 */
[----:B------:R-:W3:Y:S02]  /*1f420*/  LDL.64 R2, [R1+0x220] ;  /* 0x0002200001027983 */ /* 0x000ee40000100a00 */
[----:B------:R-:W-:Y:S02]  /*1f430*/  FSETP.NE.FTZ.AND P1, PT, R140, RZ, PT ;  /* 0x000000ff8c00720b */ /* 0x000fe40003f35000 */
[----:B--2---:R-:W2:Y:S11]  /*1f440*/  LDL.64 R6, [R1+0x240] ;  /* 0x0002400001067983 */ /* 0x004eb60000100a00 */
[----:B------:R-:W2:Y:S04]  /*1f450*/  @P1 LDL R143, [R1+0x440] ;  /* 0x00044000018f1983 */ /* 0x000ea80000100800 */
[----:B------:R-:W2:Y:S01]  /*1f460*/  @P1 LDL R145, [R1+0x424] ;  /* 0x0004240001911983 */ /* 0x000ea20000100800 */
[----:B------:R-:W-:-:S02]  /*1f470*/  IMAD.MOV.U32 R137, RZ, RZ, RZ ;  /* 0x000000ffff897224 */ /* 0x000fc400078e00ff */
[----:B------:R-:W-:Y:S02]  /*1f480*/  IMAD.MOV.U32 R142, RZ, RZ, -0x800000 ;  /* 0xff800000ff8e7424 */ /* 0x000fe400078e00ff */
[----:B------:R-:W-:Y:S01]  /*1f490*/  IMAD.MOV.U32 R144, RZ, RZ, -0x800000 ;  /* 0xff800000ff907424 */ /* 0x000fe200078e00ff */
[----:B------:R1:W-:Y:S08]  /*1f4a0*/  BAR.ARV R208, 0x100 ;  /* 0x000400d00000751d */ /* 0x0003f00000002000 */
[----:B------:R-:W-:Y:S06]  /*1f4b0*/  BAR.ARV 0x8, 0x180 ;  /* 0x0206000000007b1d */ /* 0x000fec0000002000 */
[----:B-----5:R-:W-:-:S13]  /*1f4c0*/  FSETP.NE.FTZ.AND P0, PT, R147, RZ, PT ;  /* 0x000000ff9300720b */ /* 0x020fda0003f15000 */
[----:B------:R-:W5:Y:S04]  /*1f4d0*/  @P0 LDL R138, [R1+0x440] ;  /* 0x00044000018a0983 */ /* 0x000f680000100800 */
[----:B------:R-:W5:Y:S01]  /*1f4e0*/  @P0 LDL R139, [R1+0x420] ;  /* 0x00042000018b0983 */ /* 0x000f620000100800 */
[----:B------:R-:W0:Y:S08]  /*1f4f0*/  @P0 MUFU.LG2 R141, R147 ;  /* 0x00000093008d0308 */ /* 0x000e300000000c00 */
[----:B------:R-:W1:Y:S01]  /*1f500*/  @P0 MUFU.RCP R137, R147 ;  /* 0x0000009300890308 */ /* 0x000e620000001000 */
[----:B0-----:R-:W-:-:S07]  /*1f510*/  @P0 FMUL.FTZ R141, R141, 0.69314718246459960938 ;  /* 0x3f3172188d8d0820 */ /* 0x001fce0000410000 */
[----:B------:R-:W0:Y:S01]  /*1f520*/  @P1 MUFU.LG2 R146, R140 ;  /* 0x0000008c00921308 */ /* 0x000e220000000c00 */
[----:B----4-:R-:W-:Y:S01]  /*1f530*/  VIADD R0, R0, 0x1 ;  /* 0x0000000100007836 */ /* 0x010fe20000000000 */
[----:B------:R-:W-:Y:S01]  /*1f540*/  STL [R1+0x434], R140 ;  /* 0x0004348c01007387 */ /* 0x000fe20000100800 */
[----:B---3--:R-:W-:Y:S01]  /*1f550*/  @!P2 LOP3.LUT R134, R134, 0x1, RZ, 0x3c, !PT ;  /* 0x000000018686a812 */ /* 0x008fe200078e3cff */
        /* <DEDUP_REMOVED lines=98> */
[----:B------:R1:W-:Y:S04]  /*1fb80*/  STL [R1+0x200], R2 ;  /* 0x0002000201007387 */ /* 0x0003e80000100800 */
[----:B------:R1:W-:Y:S04]  /*1fb90*/  @!P2 STL [R1+0x1fc], R134 ;  /* 0x0001fc860100a387 */ /* 0x0003e80000100800 */
[----:B------:R1:W-:Y:S04]  /*1fba0*/  STL [R1+0x204], R0 ;  /* 0x0002040001007387 */ /* 0x0003e80000100800 */
[----:B------:R1:W-:Y:S01]  /*1fbb0*/  @!P2 STL [R1+0x1f8], RZ ;  /* 0x0001f8ff0100a387 */ /* 0x0003e20000100800 */
[----:B-----5:R-:W-:-:S04]  /*1fbc0*/  @P0 FMUL.FTZ R138, R138, 0.69314718246459960938 ;  /* 0x3f3172188a8a0820 */ /* 0x020fc80000410000 */
[----:B------:R-:W-:Y:S01]  /*1fbd0*/  @P0 FFMA.FTZ R142, R138, R139, R141 ;  /* 0x0000008b8a8e0223 */ /* 0x000fe2000001008d */
[----:B------:R-:W-:-:S06]  /*1fbe0*/  IMAD.MOV.U32 R138, RZ, RZ, RZ ;  /* 0x000000ffff8a7224 */ /* 0x000fcc00078e00ff */
[----:B------:R-:W2:Y:S01]  /*1fbf0*/  @P1 MUFU.RCP R138, R140 ;  /* 0x0000008c008a1308 */ /* 0x000ea20000001000 */
[----:B0-----:R-:W-:Y:S01]  /*1fc00*/  @P1 FMUL.FTZ R139, R146, 0.69314718246459960938 ;  /* 0x3f317218928b1820 */ /* 0x001fe20000410000 */
[----:B------:R-:W-:-:S04]  /*1fc10*/  @P1 FMUL.FTZ R146, R143, 0.69314718246459960938 ;  /* 0x3f3172188f921820 */ /* 0x000fc80000410000 */
[----:B------:R-:W-:Y:S01]  /*1fc20*/  @P1 FFMA.FTZ R144, R146, R145, R139 ;  /* 0x0000009192901223 */ /* 0x000fe2000001008b */
[----:B------:R1:W-:Y:S04]  /*1fc30*/  STL [R1+0x430], R142 ;  /* 0x0004308e01007387 */ /* 0x0003e80000100800 */
[----:B------:R1:W-:Y:S01]  /*1fc40*/  STL [R1+0x434], R144 ;  /* 0x0004349001007387 */ /* 0x0003e20000100800 */
        /* <DEDUP_REMOVED lines=95> */
[----:B------:R1:W-:Y:S01]  /*20240*/  STL.64 [R1+0x408], R130 ;  /* 0x0004088201007387 */ /* 0x0003e20000100a00 */
[----:B------:R-:W-:-:S13]  /*20250*/  PLOP3.LUT P0, PT, PT, PT, PT, 0x8, 0x0 ;  /* 0x000000000000781c */ /* 0x000fda0003f0e170 */
.L_x_3400:
[----:B------:R-:W2:Y:S08]  /*20260*/  S2UR UR12, SR_CgaCtaId ;  /* 0x00000000000c79c3 */ /* 0x000eb00000008800 */
[----:B------:R-:W-:Y:S06]  /*20270*/  BAR.SYNC.DEFER_BLOCKING 0x5, 0x180 ;  /* 0x0146000000007b1d */ /* 0x000fec0000010000 */
[----:B------:R-:W-:Y:S01]  /*20280*/  UMOV UR42, 0x400 ;  /* 0x00000400002a7882 */ /* 0x000fe20000000000 */
[----:B------:R-:W-:Y:S01]  /*20290*/  BSSY B0, `(.L_x_3504) ;  /* 0x00002c8000007945 */ /* 0x000fe20003800000 */
[----:B--2---:R-:W-:-:S09]  /*202a0*/  ULEA UR42, UR12, UR42, 0x18 ;  /* 0x0000002a0c2a7291 */ /* 0x004fd2000f8ec03f */
[----:B01----:R-:W0:Y:S02]  /*202b0*/  LDS.128 R4, [UR42+0x324d0] ;  /* 0x0324d02aff047984 */ /* 0x003e240008000c00 */
[----:B0-----:R-:W-:Y:S02]  /*202c0*/  R2UR UR5, R5 ;  /* 0x00000000050572ca */ /* 0x001fe400000e0000 */
[----:B------:R-:W-:Y:S02]  /*202d0*/  R2UR UR7, R6 ;  /* 0x00000000060772ca */ /* 0x000fe400000e0000 */
[----:B------:R-:W-:Y:S01]  /*202e0*/  R2UR UR6, R7 ;  /* 0x00000000070672ca */ /* 0x000fe200000e0000 */
[----:B------:R-:W-:Y:S06]  /*202f0*/  BAR.ARV 0x4, 0x180 ;  /* 0x0106000000007b1d */ /* 0x000fec0000002000 */
[----:B------:R-:W-:Y:S08]  /*20300*/  @P0 BRA `(.L_x_3505) ;  /* 0x0000001c00980947 */ /* 0x000ff00003800000 */
[----:B------:R-:W2:Y:S01]  /*20310*/  LDL.128 R136, [R1+0x210] ;  /* 0x0002100001887983 */ /* 0x000ea20000100c00 */
[----:B------:R-:W-:Y:S01]  /*20320*/  R2UR UR4, R204 ;  /* 0x00000000cc0472ca */ /* 0x000fe200000e0000 */
[----:B------:R-:W-:Y:S02]  /*20330*/  ULDC.64 UR8, c[0x0][0xd00] ;  /* 0x0003400000087ab9 */ /* 0x000fe40000000a00 */
        /* <DEDUP_REMOVED lines=31> */
[----:B------:R-:W-:-:S02]  /*20530*/  IADD3 R3, P6, R184, 0x8020, RZ ;  /* 0x00008020b8037810 */ /* 0x000fc40007fde0ff */
[C---:B------:R-:W-:Y:S02]  /*20540*/  LOP3.LUT R149, R184.reuse, 0x380, RZ, 0xc0, !PT ;  /* 0x00000380b8957812 */ /* 0x040fe400078ec0ff */
[C---:B------:R-:W-:Y:S02]  /*20550*/  IADD3 R19, P5, R184.reuse, 0x8040, RZ ;  /* 0x00008040b8137810 */ /* 0x040fe40007fbe0ff */
[----:B------:R-:W-:Y:S02]  /*20560*/  LOP3.LUT R0, R3, 0x380, RZ, 0xc0, !PT ;  /* 0x0000038003007812 */ /* 0x000fe400078ec0ff */
[C---:B------:R-:W-:Y:S02]  /*20570*/  IADD3 R20, P4, R184.reuse, 0x8060, RZ ;  /* 0x00008060b8147810 */ /* 0x040fe40007f9e0ff */
[----:B------:R-:W-:Y:S02]  /*20580*/  SHF.R.U64 R149, R149, 0x3, RZ ;  /* 0x0000000395957819 */ /* 0x000fe400000012ff */
[----:B------:R-:W-:-:S02]  /*20590*/  IADD3 R141, P3, R184, 0xc000, RZ ;  /* 0x0000c000b88d7810 */ /* 0x000fc40007f7e0ff */
[----:B------:R-:W-:Y:S02]  /*205a0*/  LOP3.LUT R2, R19, 0x380, RZ, 0xc0, !PT ;  /* 0x0000038013027812 */ /* 0x000fe400078ec0ff */
[----:B------:R-:W-:Y:S02]  /*205b0*/  SHF.R.U64 R0, R0, 0x3, RZ ;  /* 0x0000000300007819 */ /* 0x000fe400000012ff */
[----:B------:R-:W-:Y:S02]  /*205c0*/  LOP3.LUT R18, R20, 0x380, RZ, 0xc0, !PT ;  /* 0x0000038014127812 */ /* 0x000fe400078ec0ff */
[----:B------:R-:W-:Y:S01]  /*205d0*/  LOP3.LUT R148, R149, R184, RZ, 0x3c, !PT ;  /* 0x000000b895947212 */ /* 0x000fe200078e3cff */
[----:B------:R-:W-:Y:S01]  /*205e0*/  IMAD.MOV.U32 R149, RZ, RZ, R185 ;  /* 0x000000ffff957224 */ /* 0x000fe200078e00b9 */
[----:B------:R-:W-:Y:S02]  /*205f0*/  LOP3.LUT R21, R141, 0x380, RZ, 0xc0, !PT ;  /* 0x000003808d157812 */ /* 0x000fe400078ec0ff */
[----:B------:R-:W-:-:S02]  /*20600*/  IADD3 R145, P2, R184, 0xc020, RZ ;  /* 0x0000c020b8917810 */ /* 0x000fc40007f5e0ff */
[----:B------:R-:W-:Y:S02]  /*20610*/  SHF.R.U64 R2, R2, 0x3, RZ ;  /* 0x0000000302027819 */ /* 0x000fe400000012ff */
[----:B------:R-:W-:Y:S02]  /*20620*/  LOP3.LUT R140, R0, R3, RZ, 0x3c, !PT ;  /* 0x00000003008c7212 */ /* 0x000fe400078e3cff */
[C---:B------:R-:W-:Y:S02]  /*20630*/  IADD3 R143, P1, R184.reuse, 0xc040, RZ ;  /* 0x0000c040b88f7810 */ /* 0x040fe40007f3e0ff */
[----:B------:R-:W-:Y:S02]  /*20640*/  IADD3 R3, P0, R184, 0xc060, RZ ;  /* 0x0000c060b8037810 */ /* 0x000fe40007f1e0ff */
[----:B------:R-:W-:Y:S02]  /*20650*/  SHF.R.U64 R147, R18, 0x3, RZ ;  /* 0x0000000312937819 */ /* 0x000fe400000012ff */
[----:B------:R-:W-:-:S02]  /*20660*/  SHF.R.U64 R0, R21, 0x3, RZ ;  /* 0x0000000315007819 */ /* 0x000fc400000012ff */
[----:B------:R-:W-:Y:S02]  /*20670*/  LOP3.LUT R144, R145, 0x380, RZ, 0xc0, !PT ;  /* 0x0000038091907812 */ /* 0x000fe400078ec0ff */
[----:B------:R-:W-:Y:S02]  /*20680*/  LOP3.LUT R18, R2, R19, RZ, 0x3c, !PT ;  /* 0x0000001302127212 */ /* 0x000fe400078e3cff */
[----:B------:R-:W-:Y:S02]  /*20690*/  LOP3.LUT R142, R143, 0x380, RZ, 0xc0, !PT ;  /* 0x000003808f8e7812 */ /* 0x000fe400078ec0ff */
[----:B------:R-:W-:Y:S02]  /*206a0*/  MOV R148, R148 ;  /* 0x0000009400947202 */ /* 0x000fe40000000f00 */
[----:B------:R-:W-:Y:S02]  /*206b0*/  LOP3.LUT R2, R3, 0x380, RZ, 0xc0, !PT ;  /* 0x0000038003027812 */ /* 0x000fe400078ec0ff */
[----:B------:R-:W-:-:S02]  /*206c0*/  LOP3.LUT R146, R147, R20, RZ, 0x3c, !PT ;  /* 0x0000001493927212 */ /* 0x000fc400078e3cff */
[----:B------:R-:W-:Y:S01]  /*206d0*/  LOP3.LUT R20, R0, R141, RZ, 0x3c, !PT ;  /* 0x0000008d00147212 */ /* 0x000fe200078e3cff */
[--C-:B------:R-:W-:Y:S01]  /*206e0*/  IMAD.X R141, RZ, RZ, R185.reuse, P6 ;  /* 0x000000ffff8d7224 */ /* 0x100fe200030e06b9 */
[----:B------:R-:W-:Y:S01]  /*206f0*/  SHF.R.U64 R144, R144, 0x3, RZ ;  /* 0x0000000390907819 */ /* 0x000fe200000012ff */
[--C-:B------:R-:W-:Y:S01]  /*20700*/  IMAD.X R19, RZ, RZ, R185.reuse, P5 ;  /* 0x000000ffff137224 */ /* 0x100fe200028e06b9 */
[----:B------:R-:W-:Y:S01]  /*20710*/  SHF.R.U64 R142, R142, 0x3, RZ ;  /* 0x000000038e8e7819 */ /* 0x000fe200000012ff */
[--C-:B------:R-:W-:Y:S01]  /*20720*/  IMAD.X R147, RZ, RZ, R185.reuse, P4 ;  /* 0x000000ffff937224 */ /* 0x100fe200020e06b9 */
[----:B------:R-:W-:Y:S01]  /*20730*/  SHF.R.U64 R2, R2, 0x3, RZ ;  /* 0x0000000302027819 */ /* 0x000fe200000012ff */
[--C-:B------:R-:W-:Y:S01]  /*20740*/  IMAD.X R21, RZ, RZ, R185.reuse, P3 ;  /* 0x000000ffff157224 */ /* 0x100fe200018e06b9 */
[----:B------:R-:W-:Y:S01]  /*20750*/  LOP3.LUT R144, R144, R145, RZ, 0x3c, !PT ;  /* 0x0000009190907212 */ /* 0x000fe200078e3cff */
[--C-:B------:R-:W-:Y:S01]  /*20760*/  IMAD.X R145, RZ, RZ, R185.reuse, P2 ;  /* 0x000000ffff917224 */ /* 0x100fe200010e06b9 */
[----:B------:R-:W-:Y:S01]  /*20770*/  LOP3.LUT R142, R142, R143, RZ, 0x3c, !PT ;  /* 0x0000008f8e8e7212 */ /* 0x000fe200078e3cff */
[----:B------:R-:W-:Y:S01]  /*20780*/  UISETP.NE.U32.AND UP0, UPT, UR8, URZ, UPT ;  /* 0x0000003f0800728c */ /* 0x000fe2000bf05070 */
[----:B------:R-:W-:Y:S01]  /*20790*/  LOP3.LUT R2, R2, R3, RZ, 0x3c, !PT ;  /* 0x0000000302027212 */ /* 0x000fe200078e3cff */
[--C-:B------:R-:W-:Y:S01]  /*207a0*/  IMAD.X R143, RZ, RZ, R185.reuse, P1 ;  /* 0x000000ffff8f7224 */ /* 0x100fe200008e06b9 */
[----:B------:R-:W-:Y:S01]  /*207b0*/  MOV R0, R140 ;  /* 0x0000008c00007202 */ /* 0x000fe20000000f00 */
[----:B------:R-:W-:Y:S01]  /*207c0*/  IMAD.X R3, RZ, RZ, R185, P0 ;  /* 0x000000ffff037224 */ /* 0x000fe200000e06b9 */
[----:B------:R-:W-:Y:S01]  /*207d0*/  MOV R18, R18 ;  /* 0x0000001200127202 */ /* 0x000fe20000000f00 */
[----:B------:R-:W-:Y:S01]  /*207e0*/  UISETP.NE.AND.EX UP0, UPT, UR9, URZ, UPT, UP0 ;  /* 0x0000003f0900728c */ /* 0x000fe2000bf05300 */
[----:B------:R-:W-:-:S02]  /*207f0*/  MOV R19, R146 ;  /* 0x0000009200137202 */ /* 0x000fc40000000f00 */
[----:B------:R-:W-:Y:S01]  /*20800*/  MOV R20, R20 ;  /* 0x0000001400147202 */ /* 0x000fe20000000f00 */
[----:B------:R-:W-:Y:S01]  /*20810*/  ULDC.64 UR8, c[0x0][0xd00] ;  /* 0x0003400000087ab9 */ /* 0x000fe20000000a00 */
[----:B------:R-:W-:Y:S01]  /*20820*/  MOV R21, R144 ;  /* 0x0000009000157202 */ /* 0x000fe20000000f00 */
[----:B------:R-:W-:Y:S01]  /*20830*/  UIMAD.WIDE UR8, UR4, 0x4, UR8 ;  /* 0x00000004040878a5 */ /* 0x000fe2000f8e0208 */
[----:B------:R-:W-:Y:S02]  /*20840*/  MOV R142, R142 ;  /* 0x0000008e008e7202 */ /* 0x000fe40000000f00 */
[----:B------:R-:W-:Y:S02]  /*20850*/  MOV R2, R2 ;  /* 0x0000000200027202 */ /* 0x000fe40000000f00 */
[----:B------:R-:W-:Y:S02]  /*20860*/  PLOP3.LUT P1, PT, PT, PT, UP0, 0x80, 0x0 ;  /* 0x000000000000781c */ /* 0x000fe40003f2f008 */
[----:B--2---:R-:W-:-:S02]  /*20870*/  F2FP.F16.F32.PACK_AB R136, R137, R136 ;  /* 0x000000888988723e */ /* 0x004fc400000000ff */
[----:B------:R-:W-:Y:S02]  /*20880*/  F2FP.F16.F32.PACK_AB R137, R139, R138 ;  /* 0x0000008a8b89723e */ /* 0x000fe400000000ff */
[----:B---3--:R-:W-:Y:S02]  /*20890*/  F2FP.F16.F32.PACK_AB R128, R129, R128 ;  /* 0x000000808180723e */ /* 0x008fe400000000ff */
[----:B------:R-:W-:Y:S02]  /*208a0*/  F2FP.F16.F32.PACK_AB R129, R131, R130 ;  /* 0x000000828381723e */ /* 0x000fe400000000ff */
[----:B----4-:R-:W-:Y:S02]  /*208b0*/  F2FP.F16.F32.PACK_AB R138, R133, R132 ;  /* 0x00000084858a723e */ /* 0x010fe400000000ff */
[----:B------:R-:W-:Y:S01]  /*208c0*/  F2FP.F16.F32.PACK_AB R139, R135, R134 ;  /* 0x00000086878b723e */ /* 0x000fe200000000ff */
[----:B------:R-:W-:Y:S01]  /*208d0*/  BAR.SYNC.DEFER_BLOCKING 0x1, 0x100 ;  /* 0x0044000000007b1d */ /* 0x000fe20000010000 */
        /* <DEDUP_REMOVED lines=34> */
[----:B------:R-:W-:Y:S01]  /*20b00*/  F2FP.F16.F32.PACK_AB R65, R67, R66 ;  /* 0x000000424341723e */ /* 0x000fe200000000ff */
[----:B------:R-:W0:Y:S01]  /*20b10*/  LDC R76, c[0x0][0xce8] ;  /* 0x00033a00ff4c7b82 */ /* 0x000e220000000800 */
        /* <DEDUP_REMOVED lines=26> */
[----:B------:R-:W-:Y:S02]  /*20cc0*/  F2FP.F16.F32.PACK_AB R35, R31, R30 ;  /* 0x0000001e1f23723e */ /* 0x000fe400000000ff */
[----:B------:R-:W-:Y:S01]  /*20cd0*/  F2FP.F16.F32.PACK_AB R8, R9, R8 ;  /* 0x000000080908723e */ /* 0x000fe200000000ff */
[----:B------:R2:W-:Y:S01]  /*20ce0*/  STSM.16.M88.4 [R18], R56 ;  /* 0x0000003812007844 */ /* 0x0005e20000000200 */
[----:B------:R-:W-:Y:S02]  /*20cf0*/  F2FP.F16.F32.PACK_AB R9, R11, R10 ;  /* 0x0000000a0b09723e */ /* 0x000fe400000000ff */
[----:B------:R-:W-:Y:S02]  /*20d00*/  F2FP.F16.F32.PACK_AB R26, R13, R12 ;  /* 0x0000000c0d1a723e */ /* 0x000fe400000000ff */
[----:B------:R-:W-:Y:S01]  /*20d10*/  F2FP.F16.F32.PACK_AB R27, R15, R14 ;  /* 0x0000000e0f1b723e */ /* 0x000fe200000000ff */
[----:B------:R2:W-:Y:S01]  /*20d20*/  STSM.16.M88.4 [R19], R48 ;  /* 0x0000003013007844 */ /* 0x0005e20000000200 */
[----:B------:R-:W-:-:S02]  /*20d30*/  F2FP.F16.F32.PACK_AB R10, R5, R4 ;  /* 0x00000004050a723e */ /* 0x000fc400000000ff */
[----:B------:R-:W-:Y:S01]  /*20d40*/  F2FP.F16.F32.PACK_AB R11, R7, R6 ;  /* 0x00000006070b723e */ /* 0x000fe200000000ff */
[----:B------:R2:W-:Y:S01]  /*20d50*/  STSM.16.M88.4 [R20], R40 ;  /* 0x0000002814007844 */ /* 0x0005e20000000200 */
[----:B------:R-:W-:-:S03]  /*20d60*/  IMAD.U32 R4, RZ, RZ, UR8 ;  /* 0x00000008ff047e24 */ /* 0x000fc6000f8e00ff */
[----:B------:R2:W-:Y:S01]  /*20d70*/  STSM.16.M88.4 [R21], R32 ;  /* 0x0000002015007844 */ /* 0x0005e20000000200 */
[----:B------:R-:W-:Y:S01]  /*20d80*/  IMAD.U32 R5, RZ, RZ, UR9 ;  /* 0x00000009ff057e24 */ /* 0x000fe2000f8e00ff */
[----:B------:R-:W-:Y:S02]  /*20d90*/  ULDC.64 UR8, c[0x0][0xd08] ;  /* 0x0003420000087ab9 */ /* 0x000fe40000000a00 */
[----:B------:R2:W-:Y:S04]  /*20da0*/  STSM.16.M88.4 [R142], R24 ;  /* 0x000000188e007844 */ /* 0x0005e80000000200 */
[----:B------:R2:W-:Y:S01]  /*20db0*/  STSM.16.M88.4 [R2], R8 ;  /* 0x0000000802007844 */ /* 0x0005e20000000200 */
[----:B------:R-:W-:Y:S01]  /*20dc0*/  UISETP.NE.U32.AND UP1, UPT, UR8, URZ, UPT ;  /* 0x0000003f0800728c */ /* 0x000fe2000bf25070 */
[----:B------:R-:W-:Y:S03]  /*20dd0*/  BAR.SYNC.DEFER_BLOCKING 0x1, 0x100 ;  /* 0x0044000000007b1d */ /* 0x000fe60000010000 */
[----:B------:R-:W-:-:S06]  /*20de0*/  UISETP.NE.AND.EX UP1, UPT, UR9, URZ, UPT, UP1 ;  /* 0x0000003f0900728c */ /* 0x000fcc000bf25310 */
[----:B------:R-:W-:-:S05]  /*20df0*/  PLOP3.LUT P2, PT, PT, PT, UP1, 0x80, 0x0 ;  /* 0x000000000000781c */ /* 0x000fca0003f4f018 */
[----:B------:R-:W-:Y:S02]  /*20e00*/  @UP1 ULDC.64 UR8, c[0x0][0xd08] ;  /* 0x0003420000081ab9 */ /* 0x000fe40000000a00 */
[----:B------:R-:W-:-:S03]  /*20e10*/  @UP1 UIMAD.WIDE UR8, UR4, 0x4, UR8 ;  /* 0x00000004040818a5 */ /* 0x000fc6000f8e0208 */
[----:B------:R-:W-:Y:S02]  /*20e20*/  ULDC UR4, c[0x0][0xb88] ;  /* 0x0002e20000047ab9 */ /* 0x000fe40000000800 */
[----:B------:R-:W-:Y:S02]  /*20e30*/  IMAD.U32 R3, RZ, RZ, UR4 ;  /* 0x00000004ff037e24 */ /* 0x000fe4000f8e00ff */
[----:B------:R-:W-:Y:S01]  /*20e40*/  IMAD.U32 R6, RZ, RZ, UR8 ;  /* 0x00000008ff067e24 */ /* 0x000fe2000f8e00ff */
[----:B-1----:R-:W3:Y:S01]  /*20e50*/  @P1 LDG.E R0, desc[UR36][R4.64] ;  /* 0x0000002404001981 */ /* 0x002ee2000c1e1900 */
[----:B------:R-:W-:-:S05]  /*20e60*/  IMAD.U32 R7, RZ, RZ, UR9 ;  /* 0x00000009ff077e24 */ /* 0x000fca000f8e00ff */
[----:B------:R2:W5:Y:S01]  /*20e70*/  @P2 LDG.E R3, desc[UR36][R6.64] ;  /* 0x0000002406032981 */ /* 0x000562000c1e1900 */
[----:B------:R-:W-:Y:S01]  /*20e80*/  UMOV UR4, URZ ;  /* 0x0000003f00047c82 */ /* 0x000fe20008000000 */
[----:B------:R-:W-:Y:S02]  /*20e90*/  LOP3.LUT P0, RZ, R211, 0x3, RZ, 0xc0, !PT ;  /* 0x00000003d3ff7812 */ /* 0x000fe4000780c0ff */
[----:B---3--:R-:W-:Y:S01]  /*20ea0*/  @P1 R2UR UR4, R0 ;  /* 0x00000000000412ca */ /* 0x008fe200000e0000 */
[----:B0-2---:R-:W-:-:S14]  /*20eb0*/  @P2 BRA `(.L_x_3506) ;  /* 0x0000000000102947 */ /* 0x005fdc0003800000 */
[----:B------:R-:W-:Y:S05]  /*20ec0*/  @!P1 BRA `(.L_x_3506) ;  /* 0x00000000000c9947 */ /* 0x000fea0003800000 */
[----:B------:R-:W2:Y:S04]  /*20ed0*/  LDG.E R0, desc[UR36][R4.64] ;  /* 0x0000002404007981 */ /* 0x000ea8000c1e1900 */
[----:B-----5:R-:W2:Y:S02]  /*20ee0*/  LDG.E R3, desc[UR36][R4.64+0x4] ;  /* 0x0000042404037981 */ /* 0x020ea4000c1e1900 */
[----:B--2---:R-:W-:-:S07]  /*20ef0*/  IMAD.IADD R3, R3, 0x1, -R0 ;  /* 0x0000000103037824 */ /* 0x004fce00078e0a00 */
.L_x_3506:
[----:B-----5:R-:W-:Y:S01]  /*20f00*/  IMAD R18, R3, R76, RZ ;  /* 0x0000004c03127224 */ /* 0x020fe200078e02ff */
[----:B------:R-:W-:Y:S01]  /*20f10*/  R2UR UR15, R204 ;  /* 0x00000000cc0f72ca */ /* 0x000fe200000e0000 */
[----:B------:R-:W-:Y:S01]  /*20f20*/  VIADD R13, R206, UR60 ;  /* 0x0000003cce0d7c36 */ /* 0x000fe20008000000 */
[----:B------:R-:W-:Y:S01]  /*20f30*/  ISETP.NE.AND P1, PT, R76, 0x1, PT ;  /* 0x000000014c00780c */ /* 0x000fe20003f25270 */
[----:B------:R-:W-:Y:S01]  /*20f40*/  VIADD R5, R228, UR60 ;  /* 0x0000003ce4057c36 */ /* 0x000fe20008000000 */
[----:B------:R-:W-:Y:S02]  /*20f50*/  USHF.R.S32.HI UR18, URZ, 0x1f, UR61 ;  /* 0x0000001f3f127899 */ /* 0x000fe4000801143d */
[----:B------:R-:W-:Y:S01]  /*20f60*/  ISETP.GE.OR P2, PT, R13, R18, P0 ;  /* 0x000000120d00720c */ /* 0x000fe20000746670 */
[----:B------:R-:W-:-:S08]  /*20f70*/  ULDC.64 UR16, c[0x0][0xc90] ;  /* 0x0003240000107ab9 */ /* 0x000fd00000000a00 */
[----:B------:R-:W0:Y:S04]  /*20f80*/  @P1 LDC R2, c[0x0][0xcec] ;  /* 0x00033b00ff021b82 */ /* 0x000e280000000800 */
[----:B------:R-:W2:Y:S01]  /*20f90*/  @!P2 LDL R11, [R1+0x430] ;  /* 0x00043000010ba983 */ /* 0x000ea20000100800 */
[----:B------:R-:W-:Y:S01]  /*20fa0*/  USHF.R.S32.HI UR13, URZ, 0x1f, UR15 ;  /* 0x0000001f3f0d7899 */ /* 0x000fe2000801140f */
[----:B------:R-:W-:Y:S01]  /*20fb0*/  IMAD.MOV.U32 R0, RZ, RZ, R5 ;  /* 0x000000ffff007224 */ /* 0x000fe200078e0005 */
[----:B------:R-:W-:Y:S01]  /*20fc0*/  USHF.R.S32.HI UR11, URZ, 0x1f, UR4 ;  /* 0x0000001f3f0b7899 */ /* 0x000fe20008011404 */
[----:B------:R-:W1:Y:S01]  /*20fd0*/  @P1 LDC R3, c[0x0][0xcf0] ;  /* 0x00033c00ff031b82 */ /* 0x000e620000000800 */
[----:B------:R-:W-:Y:S01]  /*20fe0*/  UIMAD UR14, UR18, UR16, URZ ;  /* 0x00000010120e72a4 */ /* 0x000fe2000f8e023f */
[----:B------:R-:W-:Y:S01]  /*20ff0*/  UMOV UR10, UR4 ;  /* 0x00000004000a7c82 */ /* 0x000fe20008000000 */
[----:B------:R-:W-:-:S02]  /*21000*/  USEL UR13, UR13, URZ, !UP0 ;  /* 0x0000003f0d0d7287 */ /* 0x000fc4000c000000 */
[----:B------:R-:W-:Y:S02]  /*21010*/  UIMAD.WIDE.U32 UR8, UR61, UR16, UR10 ;  /* 0x000000103d0872a5 */ /* 0x000fe4000f8e000a */
[----:B------:R-:W-:Y:S02]  /*21020*/  UIMAD UR14, UR61, UR17, UR14 ;  /* 0x000000113d0e72a4 */ /* 0x000fe4000f8e020e */
[----:B------:R-:W-:Y:S01]  /*21030*/  USEL UR19, UR15, URZ, !UP0 ;  /* 0x0000003f0f137287 */ /* 0x000fe2000c000000 */
[----:B------:R-:W-:Y:S01]  /*21040*/  ULDC.64 UR16, c[0x0][0xc98] ;  /* 0x0003260000107ab9 */ /* 0x000fe20000000a00 */
[----:B------:R-:W-:Y:S02]  /*21050*/  UIADD3 UR9, UR9, UR14, URZ ;  /* 0x0000000e09097290 */ /* 0x000fe4000fffe03f */
[----:B------:R-:W-:Y:S01]  /*21060*/  UIMAD UR10, UR13, UR16, URZ ;  /* 0x000000100d0a72a4 */ /* 0x000fe2000f8e023f */
[----:B0-----:R-:W-:Y:S01]  /*21070*/  @P1 IMAD.HI.U32 R2, R5, R2, RZ ;  /* 0x0000000205021227 */ /* 0x001fe200078e00ff */
[----:B------:R-:W-:-:S02]  /*21080*/  UIMAD.WIDE.U32 UR8, UR19, UR16, UR8 ;  /* 0x00000010130872a5 */ /* 0x000fc4000f8e0008 */
[----:B------:R-:W-:Y:S01]  /*21090*/  UIMAD UR10, UR19, UR17, UR10 ;  /* 0x00000011130a72a4 */ /* 0x000fe2000f8e020a */
[----:B------:R-:W-:Y:S01]  /*210a0*/  ULDC.64 UR14, c[0x0][0xc88] ;  /* 0x00032200000e7ab9 */ /* 0x000fe20000000a00 */
[----:B-1----:R-:W-:-:S04]  /*210b0*/  @P1 SHF.R.U32.HI R0, RZ, R3, R2 ;  /* 0x00000003ff001219 */ /* 0x002fc80000011602 */
[----:B------:R-:W-:Y:S01]  /*210c0*/  IMAD.U32 R7, RZ, RZ, UR10 ;  /* 0x0000000aff077e24 */ /* 0x000fe2000f8e00ff */
[--C-:B------:R-:W-:Y:S01]  /*210d0*/  SHF.R.S32.HI R4, RZ, 0x1f, R0.reuse ;  /* 0x0000001fff047819 */ /* 0x100fe20000011400 */
[----:B------:R-:W-:-:S04]  /*210e0*/  IMAD.MOV R2, RZ, RZ, -R0 ;  /* 0x000000ffff027224 */ /* 0x000fc800078e0a00 */
[----:B------:R-:W-:Y:S01]  /*210f0*/  IMAD R5, R76, R2, R5 ;  /* 0x000000024c057224 */ /* 0x000fe200078e0205 */
[----:B------:R-:W-:-:S04]  /*21100*/  IADD3 R2, P3, R0, UR8, RZ ;  /* 0x0000000800027c10 */ /* 0x000fc8000ff7e0ff */
[----:B------:R-:W-:-:S05]  /*21110*/  SHF.R.S32.HI R3, RZ, 0x1f, R5 ;  /* 0x0000001fff037819 */ /* 0x000fca0000011405 */
[----:B------:R-:W-:Y:S01]  /*21120*/  IMAD R0, R3, UR14, RZ ;  /* 0x0000000e03007c24 */ /* 0x000fe2000f8e02ff */
[----:B------:R-:W-:Y:S01]  /*21130*/  IADD3.X R3, R4, UR9, R7, P3, !PT ;  /* 0x0000000904037c10 */ /* 0x000fe20009ffe407 */
[----:B------:R-:W-:Y:S02]  /*21140*/  ULDC.64 UR8, c[0x0][0xc50] ;  /* 0x0003140000087ab9 */ /* 0x000fe40000000a00 */
[C---:B------:R-:W-:Y:S02]  /*21150*/  IMAD R7, R5.reuse, UR15, R0 ;  /* 0x0000000f05077c24 */ /* 0x040fe4000f8e0200 */
[----:B------:R-:W-:Y:S01]  /*21160*/  IMAD.WIDE.U32 R2, R5, UR14, R2 ;  /* 0x0000000e05027c25 */ /* 0x000fe2000f8e0002 */
[----:B------:R-:W-:-:S03]  /*21170*/  ULDC.64 UR14, c[0x0][0xba0] ;  /* 0x0002e800000e7ab9 */ /* 0x000fc60000000a00 */
[----:B------:R-:W-:Y:S01]  /*21180*/  IMAD.IADD R3, R3, 0x1, R7 ;  /* 0x0000000103037824 */ /* 0x000fe200078e0207 */
[----:B------:R-:W-:-:S04]  /*21190*/  LEA R6, P3, R2, UR8, 0x2 ;  /* 0x0000000802067c11 */ /* 0x000fc8000f8610ff */
[----:B------:R-:W-:Y:S01]  /*211a0*/  LEA.HI.X R10, R2, UR9, R3, 0x2, P3 ;  /* 0x00000009020a7c11 */ /* 0x000fe200098f1403 */
[----:B------:R-:W-:Y:S01]  /*211b0*/  SHFL.IDX PT, R8, R6, RZ, 0x1c1f ;  /* 0x001c1fff06087589 */ /* 0x000fe200000e0000 */
[----:B------:R-:W-:-:S03]  /*211c0*/  VIADD R3, R13, 0x8 ;  /* 0x000000080d037836 */ /* 0x000fc60000000000 */
[----:B------:R-:W2:Y:S02]  /*211d0*/  SHFL.IDX PT, R9, R10, RZ, 0x1c1f ;  /* 0x001c1fff0a097589 */ /* 0x000ea400000e0000 */
[----:B------:R-:W-:Y:S02]  /*211e0*/  ISETP.GE.OR P0, PT, R3, R18, P0 ;  /* 0x000000120300720c */ /* 0x000fe40000706670 */
[----:B--2---:R0:W-:Y:S11]  /*211f0*/  @!P2 ST.E desc[UR36][R8.64], R11 ;  /* 0x0000000b0800a985 */ /* 0x0041f6000c101924 */
[----:B------:R-:W2:Y:S01]  /*21200*/  @!P0 LDL R19, [R1+0x434] ;  /* 0x0004340001138983 */ /* 0x000ea20000100800 */
[----:B------:R-:W-:-:S02]  /*21210*/  IMAD R0, R203, 0x40, R193 ;  /* 0x00000040cb007824 */ /* 0x000fc400078e02c1 */
[----:B------:R-:W-:Y:S01]  /*21220*/  IMAD.MOV.U32 R3, RZ, RZ, 0x2 ;  /* 0x00000002ff037424 */ /* 0x000fe200078e00ff */
[----:B------:R-:W-:Y:S03]  /*21230*/  SHFL.IDX PT, R20, R6, 0x1, 0x1c1f ;  /* 0x003c1f0006147f89 */ /* 0x000fe600000e0000 */
[----:B------:R-:W-:Y:S01]  /*21240*/  IMAD.WIDE R2, R0, R3, UR58 ;  /* 0x0000003a00027e25 */ /* 0x000fe2000f8e0203 */
[----:B------:R-:W2:Y:S02]  /*21250*/  SHFL.IDX PT, R21, R10, 0x1, 0x1c1f ;  /* 0x003c1f000a157f89 */ /* 0x000ea400000e0000 */
[C---:B------:R-:W-:Y:S02]  /*21260*/  IADD3 R5, P3, R2.reuse, 0x2000, RZ ;  /* 0x0000200002057810 */ /* 0x040fe40007f7e0ff */
[C---:B------:R-:W-:Y:S02]  /*21270*/  IADD3 R25, P4, R2.reuse, 0x3000, RZ ;  /* 0x0000300002197810 */ /* 0x040fe40007f9e0ff */
[----:B------:R-:W-:Y:S01]  /*21280*/  IADD3 R29, P5, R2, 0x4000, RZ ;  /* 0x00004000021d7810 */ /* 0x000fe20007fbe0ff */
[----:B------:R-:W-:Y:S01]  /*21290*/  IMAD.X R13, RZ, RZ, R3, P3 ;  /* 0x000000ffff0d7224 */ /* 0x000fe200018e0603 */
[----:B------:R-:W-:-:S02]  /*212a0*/  LOP3.LUT R0, R5, 0x380, RZ, 0xc0, !PT ;  /* 0x0000038005007812 */ /* 0x000fc400078ec0ff */
[----:B------:R-:W-:Y:S02]  /*212b0*/  LOP3.LUT R24, R25, 0x380, RZ, 0xc0, !PT ;  /* 0x0000038019187812 */ /* 0x000fe400078ec0ff */
[----:B------:R-:W-:Y:S02]  /*212c0*/  LOP3.LUT R28, R29, 0x380, RZ, 0xc0, !PT ;  /* 0x000003801d1c7812 */ /* 0x000fe400078ec0ff */
[C---:B------:R-:W-:Y:S02]  /*212d0*/  IADD3 R33, P6, R2.reuse, 0x5000, RZ ;  /* 0x0000500002217810 */ /* 0x040fe40007fde0ff */
[----:B------:R-:W-:Y:S02]  /*212e0*/  IADD3 R7, P2, R2, 0x1000, RZ ;  /* 0x0000100002077810 */ /* 0x000fe40007f5e0ff */
[----:B------:R-:W-:Y:S02]  /*212f0*/  SHF.R.U64 R0, R0, 0x3, RZ ;  /* 0x0000000300007819 */ /* 0x000fe400000012ff */
[----:B------:R-:W-:-:S02]  /*21300*/  SHF.R.U64 R24, R24, 0x3, RZ ;  /* 0x0000000318187819 */ /* 0x000fc400000012ff */
[----:B------:R-:W-:Y:S02]  /*21310*/  SHF.R.U64 R28, R28, 0x3, RZ ;  /* 0x000000031c1c7819 */ /* 0x000fe400000012ff */
[----:B------:R-:W-:Y:S02]  /*21320*/  LOP3.LUT R32, R33, 0x380, RZ, 0xc0, !PT ;  /* 0x0000038021207812 */ /* 0x000fe400078ec0ff */
[----:B------:R-:W-:Y:S01]  /*21330*/  LOP3.LUT R12, R0, R5, RZ, 0x3c, !PT ;  /* 0x00000005000c7212 */ /* 0x000fe200078e3cff */
[--C-:B------:R-:W-:Y:S01]  /*21340*/  IMAD.X R5, RZ, RZ, R3.reuse, P2 ;  /* 0x000000ffff057224 */ /* 0x100fe200010e0603 */
[----:B------:R-:W-:Y:S01]  /*21350*/  LOP3.LUT R24, R24, R25, RZ, 0x3c, !PT ;  /* 0x0000001918187212 */ /* 0x000fe200078e3cff */
[--C-:B------:R-:W-:Y:S01]  /*21360*/  IMAD.X R25, RZ, RZ, R3.reuse, P4 ;  /* 0x000000ffff197224 */ /* 0x100fe200020e0603 */
[----:B------:R-:W-:Y:S01]  /*21370*/  LOP3.LUT R28, R28, R29, RZ, 0x3c, !PT ;  /* 0x0000001d1c1c7212 */ /* 0x000fe200078e3cff */
[----:B------:R-:W-:Y:S01]  /*21380*/  IMAD.X R29, RZ, RZ, R3, P5 ;  /* 0x000000ffff1d7224 */ /* 0x000fe200028e0603 */
[----:B------:R-:W-:-:S02]  /*21390*/  IADD3 R37, P2, R2, 0x6000, RZ ;  /* 0x0000600002257810 */ /* 0x000fc40007f5e0ff */
[C---:B------:R-:W-:Y:S02]  /*213a0*/  IADD3 R41, P3, R2.reuse, 0x7000, RZ ;  /* 0x0000700002297810 */ /* 0x040fe40007f7e0ff */
[C---:B------:R-:W-:Y:S02]  /*213b0*/  IADD3 R45, P4, R2.reuse, 0x8000, RZ ;  /* 0x00008000022d7810 */ /* 0x040fe40007f9e0ff */
[----:B------:R-:W-:Y:S02]  /*213c0*/  IADD3 R49, P5, R2, 0x9000, RZ ;  /* 0x0000900002317810 */ /* 0x000fe40007fbe0ff */
[----:B------:R-:W-:Y:S02]  /*213d0*/  SHF.R.U64 R32, R32, 0x3, RZ ;  /* 0x0000000320207819 */ /* 0x000fe400000012ff */
[----:B------:R-:W-:Y:S02]  /*213e0*/  LOP3.LUT R36, R37, 0x380, RZ, 0xc0, !PT ;  /* 0x0000038025247812 */ /* 0x000fe400078ec0ff */
[----:B------:R-:W-:-:S02]  /*213f0*/  LOP3.LUT R40, R41, 0x380, RZ, 0xc0, !PT ;  /* 0x0000038029287812 */ /* 0x000fc400078ec0ff */
[----:B------:R-:W-:Y:S02]  /*21400*/  LOP3.LUT R44, R45, 0x380, RZ, 0xc0, !PT ;  /* 0x000003802d2c7812 */ /* 0x000fe400078ec0ff */
[----:B------:R-:W-:Y:S02]  /*21410*/  LOP3.LUT R48, R49, 0x380, RZ, 0xc0, !PT ;  /* 0x0000038031307812 */ /* 0x000fe400078ec0ff */
[----:B------:R-:W-:Y:S01]  /*21420*/  LOP3.LUT R32, R32, R33, RZ, 0x3c, !PT ;  /* 0x0000002120207212 */ /* 0x000fe200078e3cff */
[----:B------:R-:W-:Y:S01]  /*21430*/  IMAD.X R33, RZ, RZ, R3, P6 ;  /* 0x000000ffff217224 */ /* 0x000fe200030e0603 */
[----:B------:R-:W-:Y:S02]  /*21440*/  IADD3 R53, P6, R2, 0xa000, RZ ;  /* 0x0000a00002357810 */ /* 0x000fe40007fde0ff */
[----:B------:R-:W-:Y:S02]  /*21450*/  SHF.R.U64 R36, R36, 0x3, RZ ;  /* 0x0000000324247819 */ /* 0x000fe400000012ff */
[----:B------:R-:W-:-:S02]  /*21460*/  SHF.R.U64 R40, R40, 0x3, RZ ;  /* 0x0000000328287819 */ /* 0x000fc400000012ff */
[----:B------:R-:W-:Y:S02]  /*21470*/  SHF.R.U64 R44, R44, 0x3, RZ ;  /* 0x000000032c2c7819 */ /* 0x000fe400000012ff */
[----:B------:R-:W-:Y:S02]  /*21480*/  SHF.R.U64 R48, R48, 0x3, RZ ;  /* 0x0000000330307819 */ /* 0x000fe400000012ff */
[----:B------:R-:W-:Y:S02]  /*21490*/  LOP3.LUT R52, R53, 0x380, RZ, 0xc0, !PT ;  /* 0x0000038035347812 */ /* 0x000fe400078ec0ff */
        /* <DEDUP_REMOVED lines=13> */
[----:B0-----:R-:W-:Y:S02]  /*21570*/  LOP3.LUT R9, R2, 0x380, RZ, 0xc0, !PT ;  /* 0x0000038002097812 */ /* 0x001fe400078ec0ff */
[----:B------:R-:W-:Y:S02]  /*21580*/  SHF.R.U64 R52, R52, 0x3, RZ ;  /* 0x0000000334347819 */ /* 0x000fe400000012ff */
[----:B------:R-:W-:-:S02]  /*21590*/  SHF.R.U64 R4, R4, 0x3, RZ ;  /* 0x0000000304047819 */ /* 0x000fc400000012ff */
[----:B------:R-:W-:Y:S02]  /*215a0*/  LOP3.LUT R56, R57, 0x380, RZ, 0xc0, !PT ;  /* 0x0000038039387812 */ /* 0x000fe400078ec0ff */
        /* <DEDUP_REMOVED lines=9> */
[----:B------:R-:W-:Y:S01]  /*21640*/  SHF.R.U64 R60, R60, 0x3, RZ ;  /* 0x000000033c3c7819 */ /* 0x000fe200000012ff */
[----:B------:R-:W-:Y:S01]  /*21650*/  IMAD.X R73, RZ, RZ, R3, P6 ;  /* 0x000000ffff497224 */ /* 0x000fe200030e0603 */
[----:B------:R-:W-:Y:S02]  /*21660*/  SHF.R.U64 R64, R64, 0x3, RZ ;  /* 0x0000000340407819 */ /* 0x000fe400000012ff */
[----:B------:R-:W-:Y:S02]  /*21670*/  SHF.R.U64 R68, R68, 0x3, RZ ;  /* 0x0000000344447819 */ /* 0x000fe400000012ff */
[----:B------:R-:W-:-:S02]  /*21680*/  LOP3.LUT R2, R9, R2, RZ, 0x3c, !PT ;  /* 0x0000000209027212 */ /* 0x000fc400078e3cff */
        /* <DEDUP_REMOVED lines=9> */
[----:B------:R-:W-:-:S03]  /*21720*/  UIMAD UR10, UR11, UR14, URZ ;  /* 0x0000000e0b0a72a4 */ /* 0x000fc6000f8e023f */
[----:B------:R-:W-:Y:S01]  /*21730*/  SHF.R.U64 R0, R0, 0x3, RZ ;  /* 0x0000000300007819 */ /* 0x000fe200000012ff */
[----:B------:R-:W-:Y:S02]  /*21740*/  UIMAD.WIDE.U32 UR8, UR4, UR14, URZ ;  /* 0x0000000e040872a5 */ /* 0x000fe4000f8e003f */
[----:B------:R-:W-:Y:S01]  /*21750*/  UIMAD UR10, UR4, UR15, UR10 ;  /* 0x0000000f040a72a4 */ /* 0x000fe2000f8e020a */
[----:B------:R-:W-:Y:S01]  /*21760*/  LOP3.LUT R72, R0, R7, RZ, 0x3c, !PT ;  /* 0x0000000700487212 */ /* 0x000fe200078e3cff */
[----:B------:R-:W-:Y:S01]  /*21770*/  IMAD R0, R210, 0x20, R203 ;  /* 0x00000020d2007824 */ /* 0x000fe200078e02cb */
[----:B------:R-:W-:Y:S01]  /*21780*/  ULDC.64 UR14, c[0x0][0xbe8] ;  /* 0x0002fa00000e7ab9 */ /* 0x000fe20000000a00 */
[----:B------:R-:W-:Y:S02]  /*21790*/  UIADD3 UR9, UR9, UR10, URZ ;  /* 0x0000000a09097290 */ /* 0x000fe4000fffe03f */
[----:B------:R-:W-:Y:S02]  /*217a0*/  UIMAD UR4, UR18, UR14, URZ ;  /* 0x0000000e120472a4 */ /* 0x000fe4000f8e023f */
[----:B------:R-:W-:-:S02]  /*217b0*/  UIMAD.WIDE.U32 UR8, UR61, UR14, UR8 ;  /* 0x0000000e3d0872a5 */ /* 0x000fc4000f8e0008 */
[----:B------:R-:W-:Y:S01]  /*217c0*/  UIMAD UR4, UR61, UR15, UR4 ;  /* 0x0000000f3d0472a4 */ /* 0x000fe2000f8e0204 */
[----:B------:R-:W-:-:S03]  /*217d0*/  ULDC.64 UR10, c[0x0][0xbf0] ;  /* 0x0002fc00000a7ab9 */ /* 0x000fc60000000a00 */
[----:B------:R-:W-:Y:S02]  /*217e0*/  UIADD3 UR9, UR9, UR4, URZ ;  /* 0x0000000409097290 */ /* 0x000fe4000fffe03f */
[----:B------:R-:W-:Y:S02]  /*217f0*/  UIMAD UR4, UR13, UR10, URZ ;  /* 0x0000000a0d0472a4 */ /* 0x000fe4000f8e023f */
[----:B------:R-:W-:Y:S02]  /*21800*/  UIMAD.WIDE.U32 UR8, UR19, UR10, UR8 ;  /* 0x0000000a130872a5 */ /* 0x000fe4000f8e0008 */
[----:B------:R-:W-:-:S03]  /*21810*/  UIMAD UR4, UR19, UR11, UR4 ;  /* 0x0000000b130472a4 */ /* 0x000fc6000f8e0204 */
[----:B------:R-:W-:Y:S01]  /*21820*/  ULDC.64 UR10, c[0x0][0xbe0] ;  /* 0x0002f800000a7ab9 */ /* 0x000fe20000000a00 */
[----:B------:R-:W-:Y:S01]  /*21830*/  UIADD3 UR4, UR9, UR4, URZ ;  /* 0x0000000409047290 */ /* 0x000fe2000fffe03f */
[----:B------:R-:W-:-:S05]  /*21840*/  VIADD R81, R203, UR60 ;  /* 0x0000003ccb517c36 */ /* 0x000fca0008000000 */
[----:B------:R-:W-:Y:S01]  /*21850*/  ISETP.GE.AND P2, PT, R81, R18, PT ;  /* 0x000000125100720c */ /* 0x000fe20003f46270 */
[----:B------:R-:W-:Y:S01]  /*21860*/  BSSY B1, `(.L_x_3507) ;  /* 0x000004c000017945 */ /* 0x000fe20003800000 */
[----:B--2---:R0:W-:Y:S04]  /*21870*/  @!P0 ST.E desc[UR36][R20.64], R19 ;  /* 0x0000001314008985 */ /* 0x0041e8000c101924 */
[----:B------:R1:W5:Y:S04]  /*21880*/  LD.E.128 R8, desc[UR36][R2.64] ;  /* 0x0000002402087980 */ /* 0x000368000c101d00 */
[----:B------:R-:W5:Y:S01]  /*21890*/  LD.E.128 R4, desc[UR36][R4.64] ;  /* 0x0000002404047980 */ /* 0x000f62000c101d00 */
[----:B0-----:R-:W0:Y:S01]  /*218a0*/  @P1 LDC R21, c[0x0][0xcf0] ;  /* 0x00033c00ff151b82 */ /* 0x001e220000000800 */
[----:B------:R-:W-:-:S02]  /*218b0*/  VIADD R20, R0, UR60 ;  /* 0x0000003c00147c36 */ /* 0x000fc40008000000 */
[----:B------:R-:W5:Y:S04]  /*218c0*/  LD.E.128 R12, desc[UR36][R12.64] ;  /* 0x000000240c0c7980 */ /* 0x000f68000c101d00 */
[----:B------:R-:W5:Y:S01]  /*218d0*/  LD.E.128 R24, desc[UR36][R24.64] ;  /* 0x0000002418187980 */ /* 0x000f62000c101d00 */
[----:B-1----:R-:W1:Y:S01]  /*218e0*/  @P1 LDC R3, c[0x0][0xcec] ;  /* 0x00033b00ff031b82 */ /* 0x002e620000000800 */
[----:B------:R-:W-:Y:S02]  /*218f0*/  IMAD.MOV.U32 R19, RZ, RZ, R20 ;  /* 0x000000ffff137224 */ /* 0x000fe400078e0014 */
[----:B------:R-:W5:Y:S01]  /*21900*/  LD.E.128 R28, desc[UR36][R28.64] ;  /* 0x000000241c1c7980 */ /* 0x000f62000c101d00 */
[----:B------:R-:W-:-:S03]  /*21910*/  IMAD.U32 R2, RZ, RZ, UR8 ;  /* 0x00000008ff027e24 */ /* 0x000fc6000f8e00ff */
[----:B------:R-:W5:Y:S04]  /*21920*/  LD.E.128 R32, desc[UR36][R32.64] ;  /* 0x0000002420207980 */ /* 0x000f68000c101d00 */
[----:B------:R-:W5:Y:S04]  /*21930*/  LD.E.128 R36, desc[UR36][R36.64] ;  /* 0x0000002424247980 */ /* 0x000f68000c101d00 */
[----:B------:R-:W5:Y:S04]  /*21940*/  LD.E.128 R40, desc[UR36][R40.64] ;  /* 0x0000002428287980 */ /* 0x000f68000c101d00 */
[----:B------:R-:W5:Y:S04]  /*21950*/  LD.E.128 R44, desc[UR36][R44.64] ;  /* 0x000000242c2c7980 */ /* 0x000f68000c101d00 */
[----:B------:R-:W5:Y:S01]  /*21960*/  LD.E.128 R48, desc[UR36][R48.64] ;  /* 0x0000002430307980 */ /* 0x000f62000c101d00 */
[----:B-1----:R-:W-:-:S03]  /*21970*/  @P1 IMAD.HI.U32 R0, R20, R3, RZ ;  /* 0x0000000314001227 */ /* 0x002fc600078e00ff */
[----:B------:R-:W5:Y:S02]  /*21980*/  LD.E.128 R52, desc[UR36][R52.64] ;  /* 0x0000002434347980 */ /* 0x000f64000c101d00 */
[----:B0-----:R-:W-:Y:S02]  /*21990*/  @P1 SHF.R.U32.HI R19, RZ, R21, R0 ;  /* 0x00000015ff131219 */ /* 0x001fe40000011600 */
[----:B------:R-:W5:Y:S02]  /*219a0*/  LD.E.128 R56, desc[UR36][R56.64] ;  /* 0x0000002438387980 */ /* 0x000f64000c101d00 */
[--C-:B------:R-:W-:Y:S01]  /*219b0*/  SHF.R.S32.HI R0, RZ, 0x1f, R19.reuse ;  /* 0x0000001fff007819 */ /* 0x100fe20000011413 */
[----:B------:R-:W-:Y:S01]  /*219c0*/  IMAD.MOV R21, RZ, RZ, -R19 ;  /* 0x000000ffff157224 */ /* 0x000fe200078e0a13 */
[----:B------:R-:W5:Y:S01]  /*219d0*/  LD.E.128 R60, desc[UR36][R60.64] ;  /* 0x000000243c3c7980 */ /* 0x000f62000c101d00 */
[----:B------:R-:W-:Y:S01]  /*219e0*/  IMAD.U32 R3, RZ, RZ, UR9 ;  /* 0x00000009ff037e24 */ /* 0x000fe2000f8e00ff */
[----:B------:R-:W-:Y:S01]  /*219f0*/  ULDC.64 UR8, c[0x0][0xbd8] ;  /* 0x0002f60000087ab9 */ /* 0x000fe20000000a00 */
[----:B------:R-:W-:Y:S01]  /*21a00*/  IMAD R0, R0, UR10, RZ ;  /* 0x0000000a00007c24 */ /* 0x000fe2000f8e02ff */
[----:B------:R-:W5:Y:S01]  /*21a10*/  LD.E.128 R64, desc[UR36][R64.64] ;  /* 0x0000002440407980 */ /* 0x000f62000c101d00 */
[----:B------:R-:W-:-:S02]  /*21a20*/  IMAD R21, R76, R21, R20 ;  /* 0x000000154c157224 */ /* 0x000fc400078e0214 */
[----:B------:R-:W-:Y:S01]  /*21a30*/  IMAD.U32 R3, RZ, RZ, UR4 ;  /* 0x00000004ff037e24 */ /* 0x000fe2000f8e00ff */
[----:B------:R-:W5:Y:S01]  /*21a40*/  LD.E.128 R68, desc[UR36][R68.64] ;  /* 0x0000002444447980 */ /* 0x000f62000c101d00 */
[C---:B------:R-:W-:Y:S01]  /*21a50*/  IMAD R77, R19.reuse, UR11, R0 ;  /* 0x0000000b134d7c24 */ /* 0x040fe2000f8e0200 */
[----:B------:R-:W-:Y:S02]  /*21a60*/  SHF.R.S32.HI R0, RZ, 0x1f, R21 ;  /* 0x0000001fff007819 */ /* 0x000fe40000011415 */
[----:B------:R-:W5:Y:S01]  /*21a70*/  LD.E.128 R72, desc[UR36][R72.64] ;  /* 0x0000002448487980 */ /* 0x000f62000c101d00 */
[----:B------:R-:W-:Y:S01]  /*21a80*/  IMAD.WIDE.U32 R2, R19, UR10, R2 ;  /* 0x0000000a13027c25 */ /* 0x000fe2000f8e0002 */
[----:B------:R-:W-:Y:S01]  /*21a90*/  UIADD3 UR4, UR42, 0x32420, URZ ;  /* 0x000324202a047890 */ /* 0x000fe2000fffe03f */
[----:B------:R-:W-:Y:S01]  /*21aa0*/  @!PT LDS RZ, [RZ] ;  /* 0x00000000fffff984 */ /* 0x000fe20000000800 */
[----:B------:R-:W-:Y:S01]  /*21ab0*/  @!PT LDS RZ, [RZ] ;  /* 0x00000000fffff984 */ /* 0x000fe20000000800 */
[----:B------:R-:W-:Y:S01]  /*21ac0*/  @!PT LDS RZ, [RZ] ;  /* 0x00000000fffff984 */ /* 0x000fe20000000800 */
[----:B------:R-:W-:Y:S01]  /*21ad0*/  @!PT LDS RZ, [RZ] ;  /* 0x00000000fffff984 */ /* 0x000fe20000000800 */
[----:B------:R0:W-:Y:S06]  /*21ae0*/  MEMBAR.ALL.CTA ;  /* 0x0000000000007992 */ /* 0x0001ec0000008000 */
[----:B0-----:R-:W0:Y:S01]  /*21af0*/  FENCE.VIEW.ASYNC.S ;  /* 0x00000000000073c6 */ /* 0x001e220000000000 */
[----:B------:R-:W-:Y:S01]  /*21b00*/  IMAD.IADD R3, R3, 0x1, R77 ;  /* 0x0000000103037824 */ /* 0x000fe200078e024d */
[----:B------:R-:W-:Y:S01]  /*21b10*/  UPRMT UR4, URZ, 0x654, UR4 ;  /* 0x000006543f047896 */ /* 0x000fe20008000004 */
[----:B------:R-:W-:-:S02]  /*21b20*/  IMAD R0, R0, UR8, RZ ;  /* 0x0000000800007c24 */ /* 0x000fc4000f8e02ff */
[----:B------:R-:W-:Y:S02]  /*21b30*/  VIADD R19, R81, 0x20 ;  /* 0x0000002051137836 */ /* 0x000fe40000000000 */
[C---:B------:R-:W-:Y:S02]  /*21b40*/  IMAD R77, R21.reuse, UR9, R0 ;  /* 0x00000009154d7c24 */ /* 0x040fe4000f8e0200 */
[----:B------:R-:W-:Y:S01]  /*21b50*/  IMAD.WIDE.U32 R2, R21, UR8, R2 ;  /* 0x0000000815027c25 */ /* 0x000fe2000f8e0002 */
[----:B------:R-:W-:Y:S01]  /*21b60*/  ISETP.GE.AND P1, PT, R19, R18, PT ;  /* 0x000000121300720c */ /* 0x000fe20003f26270 */
[----:B------:R-:W-:Y:S02]  /*21b70*/  ULDC.64 UR8, c[0x0][0xb80] ;  /* 0x0002e00000087ab9 */ /* 0x000fe40000000a00 */
[----:B------:R-:W-:Y:S01]  /*21b80*/  VIADD R19, R81, 0x40 ;  /* 0x0000004051137836 */ /* 0x000fe20000000000 */
[----:B------:R-:W-:Y:S01]  /*21b90*/  LEA R0, P3, R2, UR8, 0x1 ;  /* 0x0000000802007c11 */ /* 0x000fe2000f8608ff */
[----:B------:R-:W-:-:S03]  /*21ba0*/  IMAD.IADD R3, R3, 0x1, R77 ;  /* 0x0000000103037824 */ /* 0x000fc600078e024d */
[----:B------:R-:W-:Y:S01]  /*21bb0*/  ISETP.GE.AND P0, PT, R19, R18, PT ;  /* 0x000000121300720c */ /* 0x000fe20003f06270 */
[----:B0-----:R0:W1:Y:S01]  /*21bc0*/  SHFL.IDX PT, R78, R0, RZ, 0x181f ;  /* 0x00181fff004e7589 */ /* 0x00106200000e0000 */
[----:B------:R-:W-:Y:S01]  /*21bd0*/  LEA.HI.X R19, R2, UR9, R3, 0x1, P3 ;  /* 0x0000000902137c11 */ /* 0x000fe200098f0c03 */
[----:B------:R-:W-:Y:S04]  /*21be0*/  SYNCS.ARRIVE.TRANS64.RED.A1T0 RZ, [UR4], RZ ;  /* 0x000000ffffff79a7 */ /* 0x000fe80008100404 */
[----:B------:R0:W2:Y:S01]  /*21bf0*/  SHFL.IDX PT, R79, R19, RZ, 0x181f ;  /* 0x00181fff134f7589 */ /* 0x0000a200000e0000 */
[----:B------:R-:W-:Y:S05]  /*21c00*/  @P2 BRA `(.L_x_3508) ;  /* 0x0000000000442947 */ /* 0x000fea0003800000 */
        /* <DEDUP_REMOVED lines=17> */
.L_x_3508:
[----:B------:R-:W-:Y:S05]  /*21d20*/  BSYNC B1 ;  /* 0x0000000000017941 */ /* 0x000fea0003800000 */
.L_x_3507:
        /* <DEDUP_REMOVED lines=21> */
.L_x_3510:
[----:B------:R-:W-:Y:S05]  /*21e80*/  BSYNC B1 ;  /* 0x0000000000017941 */ /* 0x000fea0003800000 */
.L_x_3509:
        /* <DEDUP_REMOVED lines=21> */
.L_x_3512:
[----:B------:R-:W-:Y:S05]  /*21fe0*/  BSYNC B1 ;  /* 0x0000000000017941 */ /* 0x000fea0003800000 */
.L_x_3511:
[----:B0-----:R-:W-:Y:S01]  /*21ff0*/  VIADD R3, R81, 0x60 ;  /* 0x0000006051037836 */ /* 0x001fe20000000000 */
[----:B---3--:R-:W3:Y:S04]  /*22000*/  SHFL.IDX PT, R19, R19, 0x3, 0x181f ;  /* 0x00781f0013137f89 */ /* 0x008ee800000e0000 */
        /* <DEDUP_REMOVED lines=22> */
.L_x_3505:
[----:B------:R-:W-:Y:S01]  /*22170*/  R2UR UR4, R204 ;  /* 0x00000000cc0472ca */ /* 0x000fe200000e0000 */
[----:B------:R-:W-:Y:S01]  /*22180*/  ULDC.64 UR8, c[0x0][0xd00] ;  /* 0x0003400000087ab9 */ /* 0x000fe20000000a00 */
[----:B------:R-:W0:Y:S01]  /*22190*/  LDC R11, c[0x0][0xce8] ;  /* 0x00033a00ff0b7b82 */ /* 0x000e220000000800 */
[----:B------:R-:W-:-:S04]  /*221a0*/  UISETP.NE.U32.AND UP0, UPT, UR8, URZ, UPT ;  /* 0x0000003f0800728c */ /* 0x000fc8000bf05070 */
[----:B------:R-:W-:-:S03]  /*221b0*/  UISETP.NE.AND.EX UP0, UPT, UR9, URZ, UPT, UP0 ;  /* 0x0000003f0900728c */ /* 0x000fc6000bf05300 */
[----:B------:R-:W-:-:S03]  /*221c0*/  ULDC.64 UR8, c[0x0][0xd00] ;  /* 0x0003400000087ab9 */ /* 0x000fc60000000a00 */
[----:B------:R-:W-:Y:S01]  /*221d0*/  UIMAD.WIDE UR8, UR4, 0x4, UR8 ;  /* 0x00000004040878a5 */ /* 0x000fe2000f8e0208 */
[----:B------:R-:W-:-:S05]  /*221e0*/  PLOP3.LUT P2, PT, PT, PT, UP0, 0x80, 0x0 ;  /* 0x000000000000781c */ /* 0x000fca0003f4f008 */
[----:B------:R-:W-:Y:S02]  /*221f0*/  IMAD.U32 R2, RZ, RZ, UR8 ;  /* 0x00000008ff027e24 */ /* 0x000fe4000f8e00ff */
[----:B------:R-:W-:Y:S01]  /*22200*/  IMAD.U32 R3, RZ, RZ, UR9 ;  /* 0x00000009ff037e24 */ /* 0x000fe2000f8e00ff */
[----:B------:R-:W-:Y:S02]  /*22210*/  ULDC.64 UR8, c[0x0][0xd08] ;  /* 0x0003420000087ab9 */ /* 0x000fe40000000a00 */
[----:B------:R-:W-:-:S03]  /*22220*/  UISETP.NE.U32.AND UP1, UPT, UR8, URZ, UPT ;  /* 0x0000003f0800728c */ /* 0x000fc6000bf25070 */
[----:B------:R-:W2:Y:S01]  /*22230*/  @P2 LDG.E R6, desc[UR36][R2.64] ;  /* 0x0000002402062981 */ /* 0x000ea2000c1e1900 */
[----:B------:R-:W-:-:S06]  /*22240*/  UISETP.NE.AND.EX UP1, UPT, UR9, URZ, UPT, UP1 ;  /* 0x0000003f0900728c */ /* 0x000fcc000bf25310 */
[----:B------:R-:W-:-:S05]  /*22250*/  PLOP3.LUT P3, PT, PT, PT, UP1, 0x80, 0x0 ;  /* 0x000000000000781c */ /* 0x000fca0003f6f018 */
[----:B------:R-:W-:Y:S02]  /*22260*/  @UP1 ULDC.64 UR8, c[0x0][0xd08] ;  /* 0x0003420000081ab9 */ /* 0x000fe40000000a00 */
[----:B------:R-:W-:-:S03]  /*22270*/  @UP1 UIMAD.WIDE UR8, UR4, 0x4, UR8 ;  /* 0x00000004040818a5 */ /* 0x000fc6000f8e0208 */
[----:B------:R-:W-:Y:S02]  /*22280*/  ULDC UR4, c[0x0][0xb88] ;  /* 0x0002e20000047ab9 */ /* 0x000fe40000000800 */
[----:B------:R-:W-:Y:S02]  /*22290*/  IMAD.U32 R0, RZ, RZ, UR4 ;  /* 0x00000004ff007e24 */ /* 0x000fe4000f8e00ff */
        /* <DEDUP_REMOVED lines=14> */
.L_x_3514:
[----:B------:R-:W-:Y:S01]  /*22380*/  R2UR UR9, R204 ;  /* 0x00000000cc0972ca */ /* 0x000fe200000e0000 */
[----:B------:R-:W-:Y:S01]  /*22390*/  USHF.R.S32.HI UR11, URZ, 0x1f, UR4 ;  /* 0x0000001f3f0b7899 */ /* 0x000fe20008011404 */
[----:B------:R-:W-:Y:S11]  /*223a0*/  BSSY B1, `(.L_x_3515) ;  /* 0x000002e000017945 */ /* 0x000ff60003800000 */
[----:B------:R-:W-:-:S02]  /*223b0*/  USHF.R.S32.HI UR8, URZ, 0x1f, UR9 ;  /* 0x0000001f3f087899 */ /* 0x000fc40008011409 */
        /* <DEDUP_REMOVED lines=44> */
.L_x_3516:
[----:B------:R-:W-:Y:S05]  /*22680*/  BSYNC B1 ;  /* 0x0000000000017941 */ /* 0x000fea0003800000 */
.L_x_3515:
        /* <DEDUP_REMOVED lines=69> */
.L_x_3518:
[----:B------:R-:W-:Y:S05]  /*22ae0*/  BSYNC B1 ;  /* 0x0000000000017941 */ /* 0x000fea0003800000 */
.L_x_3517:
        /* <DEDUP_REMOVED lines=21> */
.L_x_3520:
[----:B------:R-:W-:Y:S05]  /*22c40*/  BSYNC B1 ;  /* 0x0000000000017941 */ /* 0x000fea0003800000 */
.L_x_3519:
        /* <DEDUP_REMOVED lines=21> */
.L_x_3522:
[----:B------:R-:W-:Y:S05]  /*22da0*/  BSYNC B1 ;  /* 0x0000000000017941 */ /* 0x000fea0003800000 */
.L_x_3521:
[----:B0-----:R-:W-:Y:S01]  /*22db0*/  VIADD R0, R6, 0x60 ;  /* 0x0000006006007836 */ /* 0x001fe20000000000 */
[----:B--2-4-:R-:W0:Y:S04]  /*22dc0*/  SHFL.IDX PT, R5, R5, 0x3, 0x181f ;  /* 0x00781f0005057f89 */ /* 0x014e2800000e0000 */
[----:B------:R-:W-:Y:S01]  /*22dd0*/  ISETP.GE.AND P0, PT, R0, R11, PT ;  /* 0x0000000b0000720c */ /* 0x000fe20003f06270 */
[----:B-1-3--:R1:W2:-:S12]  /*22de0*/  SHFL.IDX PT, R2, R4, 0x3, 0x181f ;  /* 0x00781f0004027f89 */ /* 0x00a29800000e0000 */
[----:B-1----:R-:W-:Y:S05]  /*22df0*/  @P0 BRA `(.L_x_3513) ;  /* 0x0000000000440947 */ /* 0x002fea0003800000 */
[----:B------:R-:W-:Y:S02]  /*22e00*/  ULDC UR4, c[0x0][0xbc8] ;  /* 0x0002f20000047ab9 */ /* 0x000fe40000000800 */
[----:B------:R-:W-:Y:S02]  /*22e10*/  ISETP.GE.AND P3, PT, R193, UR4, PT ;  /* 0x00000004c1007c0c */ /* 0x000fe4000bf66270 */
[----:B------:R-:W-:Y:S02]  /*22e20*/  ISETP.GE.AND P2, PT, R195, UR4, PT ;  /* 0x00000004c3007c0c */ /* 0x000fe4000bf46270 */
[----:B------:R-:W-:Y:S02]  /*22e30*/  ISETP.GE.AND P1, PT, R194, UR4, PT ;  /* 0x00000004c2007c0c */ /* 0x000fe4000bf26270 */
[----:B------:R-:W-:-:S07]  /*22e40*/  ISETP.GE.AND P0, PT, R196, UR4, PT ;  /* 0x00000004c4007c0c */ /* 0x000fce000bf06270 */
[-C--:B--2---:R-:W-:Y:S02]  /*22e50*/  @!P3 LEA R6, P6, R193, R2.reuse, 0x1 ;  /* 0x00000002c106b211 */ /* 0x084fe400078c08ff */
[-C--:B------:R-:W-:Y:S02]  /*22e60*/  @!P2 LEA R8, P5, R195, R2.reuse, 0x1 ;  /* 0x00000002c308a211 */ /* 0x080fe400078a08ff */
[-C--:B------:R-:W-:Y:S02]  /*22e70*/  @!P1 LEA R10, P4, R194, R2.reuse, 0x1 ;  /* 0x00000002c20a9211 */ /* 0x080fe400078808ff */
[-C--:B0-----:R-:W-:Y:S02]  /*22e80*/  @!P3 LEA.HI.X R7, R193, R5.reuse, R202, 0x1, P6 ;  /* 0x00000005c107b211 */ /* 0x081fe400030f0cca */
        /* <DEDUP_REMOVED lines=8> */
.L_x_3513:
[----:B------:R-:W-:Y:S05]  /*22f10*/  BSYNC B0 ;  /* 0x0000000000007941 */ /* 0x000fea0003800000 */
.L_x_3504:
[----:B------:R-:W-:Y:S02]  /*22f20*/  ULDC UR4, c[0x0][0xd3c] ;  /* 0x00034f0000047ab9 */ /* 0x000fe40000000800 */
[----:B------:R-:W-:-:S06]  /*22f30*/  UISETP.GE.AND UP0, UPT, UR6, UR4, UPT ;  /* 0x000000040600728c */ /* 0x000fcc000bf06270 */
[----:B------:R-:W-:-:S13]  /*22f40*/  PLOP3.LUT P0, PT, PT, PT, UP0, 0x80, 0x0 ;  /* 0x000000000000781c */ /* 0x000fda0003f0f008 */
[----:B------:R-:W-:Y:S05]  /*22f50*/  @!P0 BRA `(.L_x_3523) ;  /* 0xfffffde000b08947 */ /* 0x000fea000383ffff */
[----:B------:R-:W-:Y:S05]  /*22f60*/  EXIT ;  /* 0x000000000000794d */ /* 0x000fea0003800000 */
.L_x_3389:
[----:B------:R-:W-:-:S08]  /*22f70*/  NOP ;  /* 0x0000000000007918 */ /* 0x000fd00000000000 */
[----:B-1----:R-:W0:-:S00]  /*22f80*/  USETMAXREG.DEALLOC.CTAPOOL 0x28 ;  /* 0x00000028000079c8 */ /* 0x002e0000080e0500 */
        /* <DEDUP_REMOVED lines=14> */
.L_x_3524:
        /* <DEDUP_REMOVED lines=40> */
.L_x_3530:
        /* <DEDUP_REMOVED lines=12> */
.L_x_3529:
[----:B------:R-:W-:Y:S05]  /*233b0*/  BSYNC B0 ;  /* 0x0000000000007941 */ /* 0x000fea0003800000 */
.L_x_3528:
        /* <DEDUP_REMOVED lines=20> */
.L_x_3526:
        /* <DEDUP_REMOVED lines=20> */
.L_x_3531:
[----:B-1----:R-:W-:Y:S02]  /*23640*/  IMAD.MOV R2, RZ, RZ, -R3 ;  /* 0x000000ffff027224 */ /* 0x002fe400078e0a03 */
[----:B---3--:R-:W-:Y:S02]  /*23650*/  IMAD R16, R16, UR5, R11 ;  /* 0x0000000510107c24 */ /* 0x008fe4000f8e020b */
[----:B------:R-:W-:Y:S01]  /*23660*/  IMAD.MOV.U32 R11, RZ, RZ, R2 ;  /* 0x000000ffff0b7224 */ /* 0x000fe200078e0002 */
[----:B------:R-:W-:Y:S02]  /*23670*/  IABS R2, R4 ;  /* 0x0000000400027213 */ /* 0x000fe40000000000 */
[----:B--2---:R-:W-:Y:S01]  /*23680*/  IADD3 R9, -R16, UR6, RZ ;  /* 0x0000000610097c10 */ /* 0x004fe2000fffe1ff */
[----:B------:R-:W-:Y:S02]  /*23690*/  IMAD R11, R11, R12, RZ ;  /* 0x0000000c0b0b7224 */ /* 0x000fe400078e02ff */
[----:B------:R-:W-:Y:S01]  /*236a0*/  IMAD.MOV R8, RZ, RZ, -R2 ;  /* 0x000000ffff087224 */ /* 0x000fe200078e0a02 */
        /* <DEDUP_REMOVED lines=20> */
[----:B------:R-:W-:Y:S02]  /*237f0*/  IMAD R4, R4, R2, R9 ;  /* 0x0000000204047224 */ /* 0x000fe400078e0209 */
[----:B------:R-:W-:Y:S01]  /*23800*/  IMAD.MOV.U32 R2, RZ, RZ, RZ ;  /* 0x000000ffff027224 */ /* 0x000fe200078e00ff */
[----:B------:R-:W-:Y:S02]  /*23810*/  VIADDMNMX R13, R6, UR5, R7, PT ;  /* 0x00000005060d7c46 */ /* 0x000fe4000b800107 */
[----:B------:R-:W-:-:S02]  /*23820*/  IABS R9, R4 ;  /* 0x0000000400097213 */ /* 0x000fc40000000000 */
[-C--:B------:R-:W-:Y:S01]  /*23830*/  IABS R8, R13.reuse ;  /* 0x0000000d00087213 */ /* 0x080fe20000000000 */
[----:B------:R-:W-:Y:S01]  /*23840*/  IMAD.MOV R18, RZ, RZ, -R13 ;  /* 0x000000ffff127224 */ /* 0x000fe200078e0a0d */
[----:B0-----:R-:W-:Y:S02]  /*23850*/  IABS R10, R13 ;  /* 0x0000000d000a7213 */ /* 0x001fe40000000000 */
[----:B------:R-:W0:Y:S08]  /*23860*/  I2F.RP R6, R8 ;  /* 0x0000000800067306 */ /* 0x000e300000209400 */
[----:B0-----:R-:W0:Y:S02]  /*23870*/  MUFU.RCP R6, R6 ;  /* 0x0000000600067308 */ /* 0x001e240000001000 */
[----:B0-----:R-:W-:-:S06]  /*23880*/  VIADD R3, R6, 0xffffffe ;  /* 0x0ffffffe06037836 */ /* 0x001fcc0000000000 */
[----:B------:R-:W0:Y:S02]  /*23890*/  F2I.FTZ.U32.TRUNC.NTZ R3, R3 ;  /* 0x0000000300037305 */ /* 0x000e24000021f000 */
[----:B0-----:R-:W-:-:S04]  /*238a0*/  IMAD.MOV R7, RZ, RZ, -R3 ;  /* 0x000000ffff077224 */ /* 0x001fc800078e0a03 */
        /* <DEDUP_REMOVED lines=20> */
.L_x_3527:
[----:B------:R-:W-:Y:S01]  /*239f0*/  ULDC UR4, c[0x0][0xd3c] ;  /* 0x00034f0000047ab9 */ /* 0x000fe20000000800 */
[----:B------:R-:W-:Y:S02]  /*23a00*/  IMAD.MOV.U32 R17, RZ, RZ, RZ ;  /* 0x000000ffff117224 */ /* 0x000fe400078e00ff */
[----:B------:R-:W-:Y:S02]  /*23a10*/  IMAD.U32 R16, RZ, RZ, UR6 ;  /* 0x00000006ff107e24 */ /* 0x000fe4000f8e00ff */
[----:B------:R-:W-:Y:S02]  /*23a20*/  IMAD.MOV.U32 R18, RZ, RZ, RZ ;  /* 0x000000ffff127224 */ /* 0x000fe400078e00ff */
[----:B------:R-:W-:-:S07]  /*23a30*/  IMAD.U32 R19, RZ, RZ, UR4 ;  /* 0x00000004ff137e24 */ /* 0x000fce000f8e00ff */
.L_x_3532:
[----:B------:R-:W-:-:S13]  /*23a40*/  ISETP.NE.AND P0, PT, R5, RZ, PT ;  /* 0x000000ff0500720c */ /* 0x000fda0003f05270 */
[----:B------:R-:W0:Y:S01]  /*23a50*/  @!P0 S2R R3, SR_CgaCtaId ;  /* 0x0000000000038919 */ /* 0x000e220000008800 */
[----:B------:R-:W-:-:S04]  /*23a60*/  @!P0 MOV R0, 0x400 ;  /* 0x0000040000008802 */ /* 0x000fc80000000f00 */
[----:B0-----:R-:W-:-:S05]  /*23a70*/  @!P0 LEA R0, R3, R0, 0x18 ;  /* 0x0000000003008211 */ /* 0x001fca00078ec0ff */
[----:B------:R1:W-:Y:S01]  /*23a80*/  @!P0 STS.128 [R0+0x324d0], R16 ;  /* 0x0324d01000008388 */ /* 0x0003e20000000c00 */
[----:B------:R-:W-:Y:S06]  /*23a90*/  BAR.ARV 0x5, 0x180 ;  /* 0x0146000000007b1d */ /* 0x000fec0000002000 */
.L_x_3525:
        /* <DEDUP_REMOVED lines=9> */
[----:B------:R-:W-:Y:S01]  /*23b30*/  IMAD.MOV.U32 R26, RZ, RZ, 0x1 ;  /* 0x00000001ff1a7424 */ /* 0x000fe200078e00ff */
[----:B------:R-:W1:Y:S01]  /*23b40*/  S2R R4, SR_TID.X ;  /* 0x0000000000047919 */ /* 0x000e620000002100 */
[----:B------:R-:W-:Y:S01]  /*23b50*/  IMAD.MOV.U32 R24, RZ, RZ, RZ ;  /* 0x000000ffff187224 */ /* 0x000fe200078e00ff */
[----:B------:R-:W-:Y:S01]  /*23b60*/  ULDC UR39, c[0x0][0xc] ;  /* 0x0000030000277ab9 */ /* 0x000fe20000000800 */
[----:B------:R3:W-:Y:S01]  /*23b70*/  STL [R1+0x470], RZ ;  /* 0x000470ff01007387 */ /* 0x0007e20000100800 */
[----:B-1----:R-:W-:Y:S02]  /*23b80*/  LOP3.LUT R3, R4, 0x7f, RZ, 0xc0, !PT ;  /* 0x0000007f04037812 */ /* 0x002fe400078ec0ff */
        /* <DEDUP_REMOVED lines=17> */
.L_x_3608:
        /* <DEDUP_REMOVED lines=21> */
[----:B------:R0:W5:Y:S01]  /*23df0*/  @P2 LDG.E R35, desc[UR36][R2.64] ;  /* 0x0000002402232981 */ /* 0x000162000c1e1900 */
[----:B-1----:R-:W-:-:S05]  /*23e00*/  @P1 IMAD.WIDE R4, R19, 0x4, R4 ;  /* 0x0000000413041825 */ /* 0x002fca00078e0204 */
[----:B--2---:R-:W2:Y:S01]  /*23e10*/  @P1 LDG.E R0, desc[UR36][R4.64] ;  /* 0x0000002404001981 */ /* 0x004ea2000c1e1900 */
        /* <DEDUP_REMOVED lines=8> */
[----:B---34-:R-:W-:Y:S05]  /*23ea0*/  @P1 BRA `(.L_x_3534) ;  /* 0x0000000000201947 */ /* 0x018fea0003800000 */
[----:B------:R-:W-:Y:S02]  /*23eb0*/  ULDC UR4, c[0x0][0x288] ;  /* 0x0000a20000047ab9 */ /* 0x000fe40000000800 */
[----:B0-----:R-:W-:-:S05]  /*23ec0*/  IMAD.U32 R0, RZ, RZ, UR4 ;  /* 0x00000004ff007e24 */ /* 0x001fca000f8e00ff */
[----:B------:R1:W-:Y:S01]  /*23ed0*/  STL [R1+0x450], R0 ;  /* 0x0004500001007387 */ /* 0x0003e20000100800 */
[----:B------:R-:W-:Y:S05]  /*23ee0*/  @!P2 BRA `(.L_x_3534) ;  /* 0x000000000010a947 */ /* 0x000fea0003800000 */
[----:B------:R-:W2:Y:S04]  /*23ef0*/  LDG.E R5, desc[UR36][R2.64] ;  /* 0x0000002402057981 */ /* 0x000ea8000c1e1900 */
[----:B-1----:R-:W2:Y:S02]  /*23f00*/  LDG.E R0, desc[UR36][R2.64+0x4] ;  /* 0x0000042402007981 */ /* 0x002ea4000c1e1900 */
[----:B--2---:R-:W-:-:S05]  /*23f10*/  IMAD.IADD R0, R0, 0x1, -R5 ;  /* 0x0000000100007824 */ /* 0x004fca00078e0a05 */
[----:B------:R2:W-:Y:S02]  /*23f20*/  STL [R1+0x450], R0 ;  /* 0x0004500001007387 */ /* 0x0005e40000100800 */
.L_x_3534:
[----:B------:R-:W-:Y:S02]  /*23f30*/  ULDC.64 UR4, c[0x0][0xb18] ;  /* 0x0002c60000047ab9 */ /* 0x000fe40000000a00 */
[----:B------:R-:W-:-:S04]  /*23f40*/  ISETP.NE.U32.AND P0, PT, RZ, UR4, PT ;  /* 0x00000004ff007c0c */ /* 0x000fc8000bf05070 */
[----:B------:R-:W-:-:S13]  /*23f50*/  ISETP.NE.AND.EX P0, PT, RZ, UR5, PT, P0 ;  /* 0x00000005ff007c0c */ /* 0x000fda000bf05300 */
[----:B------:R-:W-:Y:S05]  /*23f60*/  @!P0 BRA `(.L_x_3535) ;  /* 0x0000000000108947 */ /* 0x000fea0003800000 */
[----:B0-----:R-:W0:Y:S02]  /*23f70*/  LDC.64 R2, c[0x0][0xb18] ;  /* 0x0002c600ff027b82 */ /* 0x001e240000000a00 */
[----:B0-----:R-:W-:-:S05]  /*23f80*/  IMAD.WIDE R2, R19, 0x4, R2 ;  /* 0x0000000413027825 */ /* 0x001fca00078e0202 */
[----:B------:R3:W5:Y:S01]  /*23f90*/  LDG.E R7, desc[UR36][R2.64] ;  /* 0x0000002402077981 */ /* 0x000762000c1e1900 */
[----:B------:R-:W-:Y:S05]  /*23fa0*/  BRA `(.L_x_3536) ;  /* 0x0000000000247947 */ /* 0x000fea0003800000 */
.L_x_3535:
[----:B------:R-:W-:Y:S02]  /*23fb0*/  ULDC.64 UR4, c[0x0][0xb00] ;  /* 0x0002c00000047ab9 */ /* 0x000fe40000000a00 */
[----:B------:R-:W-:-:S04]  /*23fc0*/  ISETP.NE.U32.AND P0, PT, RZ, UR4, PT ;  /* 0x00000004ff007c0c */ /* 0x000fc8000bf05070 */
[----:B------:R-:W-:-:S13]  /*23fd0*/  ISETP.NE.AND.EX P0, PT, RZ, UR5, PT, P0 ;  /* 0x00000005ff007c0c */ /* 0x000fda000bf05300 */
[----:B------:R-:W-:Y:S05]  /*23fe0*/  @!P0 BRA `(.L_x_3536) ;  /* 0x0000000000148947 */ /* 0x000fea0003800000 */
[----:B0-----:R-:W0:Y:S02]  /*23ff0*/  LDC.64 R2, c[0x0][0xb00] ;  /* 0x0002c000ff027b82 */ /* 0x001e240000000a00 */
[----:B0-----:R-:W-:-:S05]  /*24000*/  IMAD.WIDE R2, R19, 0x4, R2 ;  /* 0x0000000413027825 */ /* 0x001fca00078e0202 */
[----:B------:R-:W3:Y:S04]  /*24010*/  LDG.E R7, desc[UR36][R2.64] ;  /* 0x0000002402077981 */ /* 0x000ee8000c1e1900 */
[----:B-12---:R-:W3:Y:S02]  /*24020*/  LDG.E R0, desc[UR36][R2.64+0x4] ;  /* 0x0000042402007981 */ /* 0x006ee4000c1e1900 */
[----:B---3--:R-:W-:-:S07]  /*24030*/  IMAD.IADD R7, R0, 0x1, -R7 ;  /* 0x0000000100077824 */ /* 0x008fce00078e0a07 */
.L_x_3536:
[----:B------:R-:W4:Y:S01]  /*24040*/  LDL R6, [R1+0x450] ;  /* 0x0004500001067983 */ /* 0x000f220000100800 */
[----:B012---:R-:W0:Y:S01]  /*24050*/  LDC R0, c[0x0][0x448] ;  /* 0x00011200ff007b82 */ /* 0x007e220000000800 */
[----:B------:R-:W-:Y:S01]  /*24060*/  IMAD.SHL.U32 R37, R17, 0x80, RZ ;  /* 0x0000008011257824 */ /* 0x000fe200078e00ff */
[----:B------:R-:W-:Y:S01]  /*24070*/  LOP3.LUT R23, R23, 0xfffeffff, RZ, 0xc0, !PT ;  /* 0xfffeffff17177812 */ /* 0x000fe200078ec0ff */
[----:B-----5:R-:W-:-:S05]  /*24080*/  IMAD.IADD R17, R7, 0x1, -R30 ;  /* 0x0000000107117824 */ /* 0x020fca00078e0a1e */
[----:B---3--:R-:W1:Y:S01]  /*24090*/  LDC.64 R2, c[0x0][0xad8] ;  /* 0x0002b600ff027b82 */ /* 0x008e620000000a00 */
[----:B0-----:R-:W-:Y:S01]  /*240a0*/  ISETP.NE.AND P2, PT, R0, 0x1, PT ;  /* 0x000000010000780c */ /* 0x001fe20003f45270 */
[----:B------:R-:W-:Y:S01]  /*240b0*/  VIADD R0, R37, 0x7f ;  /* 0x0000007f25007836 */ /* 0x000fe20000000000 */
[----:B-1----:R-:W-:-:S11]  /*240c0*/  ISETP.GE.AND P1, PT, R3, 0x1, PT ;  /* 0x000000010300780c */ /* 0x002fd60003f26270 */
[----:B------:R-:W0:Y:S01]  /*240d0*/  @P2 LDC R5, c[0x0][0x44c] ;  /* 0x00011300ff052b82 */ /* 0x000e220000000800 */
[----:B------:R-:W-:-:S07]  /*240e0*/  @P2 LOP3.LUT R23, R23, 0x10000, RZ, 0xfc, !PT ;  /* 0x0001000017172812 */ /* 0x000fce00078efcff */
[----:B------:R-:W1:Y:S01]  /*240f0*/  @P2 LDC R9, c[0x0][0x450] ;  /* 0x00011400ff092b82 */ /* 0x000e620000000800 */
[----:B0-----:R-:W-:-:S05]  /*24100*/  @P2 IMAD.HI.U32 R4, R0, R5, RZ ;  /* 0x0000000500042227 */ /* 0x001fca00078e00ff */
[----:B-1----:R-:W-:Y:S02]  /*24110*/  @P2 SHF.R.U32.HI R0, RZ, R9, R4 ;  /* 0x00000009ff002219 */ /* 0x002fe40000011604 */
[----:B----4-:R-:W-:-:S05]  /*24120*/  IADD3 R5, R17, 0x1, -R6 ;  /* 0x0000000111057810 */ /* 0x010fca0007ffe806 */
        /* <DEDUP_REMOVED lines=14> */
.L_x_3539:
[----:B------:R-:W-:-:S13]  /*24210*/  ISETP.NE.AND P0, PT, R3, 0x1, PT ;  /* 0x000000010300780c */ /* 0x000fda0003f05270 */
[----:B------:R-:W0:Y:S02]  /*24220*/  @P0 LDC.64 R4, c[0x0][0xae0] ;  /* 0x0002b800ff040b82 */ /* 0x000e240000000a00 */
[----:B0-----:R-:W-:-:S05]  /*24230*/  @P0 IMAD.HI.U32 R4, R0, R4, RZ ;  /* 0x0000000400040227 */ /* 0x001fca00078e00ff */
[----:B------:R-:W-:-:S07]  /*24240*/  @P0 SHF.R.U32.HI R0, RZ, R5, R4 ;  /* 0x00000005ff000219 */ /* 0x000fce0000011604 */
.L_x_3540:
[----:B------:R-:W-:Y:S05]  /*24250*/  BSYNC B0 ;  /* 0x0000000000007941 */ /* 0x000fea0003800000 */
.L_x_3538:
[----:B------:R-:W-:-:S05]  /*24260*/  IMAD R5, R0, R3, R3 ;  /* 0x0000000300057224 */ /* 0x000fca00078e0203 */
[----:B------:R-:W-:-:S07]  /*24270*/  VIMNMX R2, R2, R5, PT ;  /* 0x0000000502027248 */ /* 0x000fce0003fe0100 */
.L_x_3537:
        /* <DEDUP_REMOVED lines=29> */
.L_x_3543:
[----:B------:R-:W-:-:S13]  /*24450*/  ISETP.NE.AND P0, PT, R3, 0x1, PT ;  /* 0x000000010300780c */ /* 0x000fda0003f05270 */
[----:B------:R-:W1:Y:S02]  /*24460*/  @P0 LDC.64 R4, c[0x0][0xae0] ;  /* 0x0002b800ff040b82 */ /* 0x000e640000000a00 */
[----:B-1----:R-:W-:-:S05]  /*24470*/  @P0 IMAD.HI.U32 R4, R2, R4, RZ ;  /* 0x0000000402040227 */ /* 0x002fca00078e00ff */
[----:B------:R-:W-:-:S07]  /*24480*/  @P0 SHF.R.U32.HI R2, RZ, R5, R4 ;  /* 0x00000005ff020219 */ /* 0x000fce0000011604 */
.L_x_3544:
[----:B------:R-:W-:Y:S05]  /*24490*/  BSYNC B0 ;  /* 0x0000000000007941 */ /* 0x000fea0003800000 */
.L_x_3542:
[----:B------:R-:W-:-:S05]  /*244a0*/  IMAD R3, R2, R3, RZ ;  /* 0x0000000302037224 */ /* 0x000fca00078e02ff */
[----:B------:R-:W-:-:S07]  /*244b0*/  VIMNMX R0, R0, R3, !PT ;  /* 0x0000000300007248 */ /* 0x000fce0007fe0100 */
.L_x_3541:
        /* <DEDUP_REMOVED lines=24> */
.L_x_3546:
        /* <DEDUP_REMOVED lines=20> */
.L_x_3549:
[----:B------:R-:W-:Y:S05]  /*24780*/  BSYNC B6 ;  /* 0x0000000000067941 */ /* 0x000fea0003800000 */
.L_x_3548:
        /* <DEDUP_REMOVED lines=20> */
.L_x_3552:
        /* <DEDUP_REMOVED lines=15> */
.L_x_3551:
[----:B------:R-:W-:Y:S05]  /*249c0*/  BSYNC B6 ;  /* 0x0000000000067941 */ /* 0x000fea0003800000 */
.L_x_3550:
[----:B------:R-:W1:Y:S01]  /*249d0*/  S2R R20, SR_TID.X ;  /* 0x0000000000147919 */ /* 0x000e620000002100 */
[----:B------:R-:W-:Y:S01]  /*249e0*/  ULDC.64 UR4, c[0x0][0xaf0] ;  /* 0x0002bc0000047ab9 */ /* 0x000fe20000000a00 */
[----:B------:R-:W-:Y:S01]  /*249f0*/  IMAD.MOV.U32 R28, RZ, RZ, R19 ;  /* 0x000000ffff1c7224 */ /* 0x000fe200078e0013 */
[----:B------:R-:W-:Y:S01]  /*24a00*/  ISETP.NE.U32.AND P0, PT, RZ, UR4, PT ;  /* 0x00000004ff007c0c */ /* 0x000fe2000bf05070 */
[----:B------:R-:W-:-:S03]  /*24a10*/  ULDC UR4, c[0x0][0x320] ;  /* 0x0000c80000047ab9 */ /* 0x000fc60000000800 */
[----:B------:R-:W-:-:S13]  /*24a20*/  ISETP.NE.AND.EX P0, PT, RZ, UR5, PT, P0 ;  /* 0x00000005ff007c0c */ /* 0x000fda000bf05300 */
[----:B------:R-:W2:Y:S01]  /*24a30*/  @P0 LDC.64 R2, c[0x0][0xaf0] ;  /* 0x0002bc00ff020b82 */ /* 0x000ea20000000a00 */
[----:B-1----:R-:W-:Y:S01]  /*24a40*/  IMAD.SHL.U32 R34, R20, 0x8, RZ ;  /* 0x0000000814227824 */ /* 0x002fe200078e00ff */
[----:B------:R-:W-:-:S06]  /*24a50*/  LOP3.LUT R23, R23, 0xffffffef, RZ, 0xc0, !PT ;  /* 0xffffffef17177812 */ /* 0x000fcc00078ec0ff */
[----:B------:R-:W1:Y:S01]  /*24a60*/  LDC R20, c[0x0][0x430] ;  /* 0x00010c00ff147b82 */ /* 0x000e620000000800 */
[----:B------:R-:W-:-:S04]  /*24a70*/  LOP3.LUT R34, R34, 0x38, RZ, 0xc0, !PT ;  /* 0x0000003822227812 */ /* 0x000fc800078ec0ff */
[----:B------:R-:W-:Y:S01]  /*24a80*/  LOP3.LUT R32, R34, 0x40, RZ, 0xfc, !PT ;  /* 0x0000004022207812 */ /* 0x000fe200078efcff */
[----:B--2---:R-:W-:-:S03]  /*24a90*/  @P0 IMAD.WIDE R2, R19, 0x4, R2 ;  /* 0x0000000413020825 */ /* 0x004fc600078e0202 */
        /* <DEDUP_REMOVED lines=17> */
.L_x_3626:
[----:B------:R-:W1:Y:S01]  /*24bb0*/  S2R R2, SR_TID.X ;  /* 0x0000000000027919 */ /* 0x000e620000002100 */
[----:B------:R-:W-:Y:S01]  /*24bc0*/  ISETP.NE.AND P1, PT, R20, 0x1, PT ;  /* 0x000000011400780c */ /* 0x000fe20003f25270 */
[----:B------:R-:W-:Y:S01]  /*24bd0*/  IMAD.MOV.U32 R36, RZ, RZ, RZ ;  /* 0x000000ffff247224 */ /* 0x000fe200078e00ff */
[----:B-----5:R-:W-:Y:S01]  /*24be0*/  SHF.R.S32.HI R32, RZ, 0x1f, R28 ;  /* 0x0000001fff207819 */ /* 0x020fe2000001141c */
[----:B------:R-:W2:Y:S01]  /*24bf0*/  S2R R3, SR_TID.X ;  /* 0x0000000000037919 */ /* 0x000ea20000002100 */
[----:B------:R-:W-:-:S09]  /*24c00*/  LOP3.LUT R23, R23, 0xffff7fff, RZ, 0xc0, !PT ;  /* 0xffff7fff17177812 */ /* 0x000fd200078ec0ff */
[----:B------:R-:W3:Y:S01]  /*24c10*/  @P1 LDC R5, c[0x0][0x434] ;  /* 0x00010d00ff051b82 */ /* 0x000ee20000000800 */
[----:B------:R-:W-:-:S07]  /*24c20*/  @P1 LOP3.LUT R23, R23, 0x8000, RZ, 0xfc, !PT ;  /* 0x0000800017171812 */ /* 0x000fce00078efcff */
[----:B------:R-:W4:Y:S01]  /*24c30*/  @P1 LDC R4, c[0x0][0x438] ;  /* 0x00010e00ff041b82 */ /* 0x000f220000000800 */
[----:B-1----:R-:W-:Y:S01]  /*24c40*/  LOP3.LUT R2, R2, 0x7f, RZ, 0xc0, !PT ;  /* 0x0000007f02027812 */ /* 0x002fe200078ec0ff */
[----:B--2---:R-:W-:-:S03]  /*24c50*/  IMAD.SHL.U32 R10, R3, 0x10, RZ ;  /* 0x00000010030a7824 */ /* 0x004fc600078e00ff */
[----:B------:R-:W-:-:S04]  /*24c60*/  SHF.R.U32.HI R2, RZ, 0x3, R2 ;  /* 0x00000003ff027819 */ /* 0x000fc80000011602 */
[----:B------:R-:W-:-:S05]  /*24c70*/  LOP3.LUT R10, R2, 0x70, R10, 0xf8, !PT ;  /* 0x00000070020a7812 */ /* 0x000fca00078ef80a */
[----:B------:R-:W-:-:S05]  /*24c80*/  IMAD R8, R0, 0x60, R10 ;  /* 0x0000006000087824 */ /* 0x000fca00078e020a */
[C---:B------:R-:W-:Y:S01]  /*24c90*/  ISETP.GE.AND P0, PT, R8.reuse, R17, PT ;  /* 0x000000110800720c */ /* 0x040fe20003f06270 */
[----:B------:R-:W-:-:S03]  /*24ca0*/  IMAD.IADD R8, R8, 0x1, R30 ;  /* 0x0000000108087824 */ /* 0x000fc600078e021e */
[----:B------:R-:W-:Y:S01]  /*24cb0*/  ISETP.GT.U32.OR P0, PT, R10, 0x5f, P0 ;  /* 0x0000005f0a00780c */ /* 0x000fe20000704470 */
[----:B---3--:R-:W-:-:S04]  /*24cc0*/  @P1 IMAD.HI.U32 R5, R8, R5, RZ ;  /* 0x0000000508051227 */ /* 0x008fc800078e00ff */
[----:B------:R-:W-:Y:S01]  /*24cd0*/  IMAD.MOV.U32 R6, RZ, RZ, R8 ;  /* 0x000000ffff067224 */ /* 0x000fe200078e0008 */
[----:B----4-:R-:W-:-:S07]  /*24ce0*/  @P1 SHF.R.U32.HI R6, RZ, R4, R5 ;  /* 0x00000004ff061219 */ /* 0x010fce0000011605 */
[----:B------:R-:W1:Y:S01]  /*24cf0*/  @!P0 LDC.64 R2, c[0x0][0x428] ;  /* 0x00010a00ff028b82 */ /* 0x000e620000000a00 */
[----:B------:R-:W-:-:S07]  /*24d00*/  @!P0 SHF.R.S32.HI R7, RZ, 0x1f, R6 ;  /* 0x0000001fff078819 */ /* 0x000fce0000011406 */
[----:B------:R-:W2:Y:S01]  /*24d10*/  @!P0 LDC.64 R4, c[0x0][0x418] ;  /* 0x00010600ff048b82 */ /* 0x000ea20000000a00 */
[----:B-1----:R-:W-:-:S04]  /*24d20*/  @!P0 IMAD R9, R32, R2, RZ ;  /* 0x0000000220098224 */ /* 0x002fc800078e02ff */
[C---:B------:R-:W-:Y:S02]  /*24d30*/  @!P0 IMAD R9, R28.reuse, R3, R9 ;  /* 0x000000031c098224 */ /* 0x040fe400078e0209 */
[----:B------:R-:W-:-:S04]  /*24d40*/  @!P0 IMAD.WIDE.U32 R2, R28, R2, R6 ;  /* 0x000000021c028225 */ /* 0x000fc800078e0006 */
[----:B------:R-:W-:Y:S01]  /*24d50*/  @!P0 IMAD.IADD R9, R3, 0x1, R9 ;  /* 0x0000000103098824 */ /* 0x000fe200078e0209 */
[----:B--2---:R-:W-:Y:S01]  /*24d60*/  @!P0 LEA R4, P1, R2, R4, 0x2 ;  /* 0x0000000402048211 */ /* 0x004fe200078210ff */
[----:B------:R-:W-:-:S03]  /*24d70*/  IMAD.MOV R3, RZ, RZ, -R6 ;  /* 0x000000ffff037224 */ /* 0x000fc600078e0a06 */
[----:B------:R-:W-:Y:S01]  /*24d80*/  @!P0 LEA.HI.X R5, R2, R5, R9, 0x2, P1 ;  /* 0x0000000502058211 */ /* 0x000fe200008f1409 */
[----:B------:R-:W-:Y:S02]  /*24d90*/  IMAD R3, R20, R3, R8 ;  /* 0x0000000314037224 */ /* 0x000fe400078e0208 */
[----:B------:R-:W-:Y:S02]  /*24da0*/  IMAD.U32 R2, RZ, RZ, UR38 ;  /* 0x00000026ff027e24 */ /* 0x000fe4000f8e00ff */
[----:B------:R1:W5:Y:S01]  /*24db0*/  @!P0 LDG.E R36, desc[UR36][R4.64] ;  /* 0x0000002404248981 */ /* 0x000362000c1e1900 */
[----:B------:R-:W-:Y:S02]  /*24dc0*/  ISETP.GT.U32.AND P1, PT, R10, 0x5f, PT ;  /* 0x0000005f0a00780c */ /* 0x000fe40003f24070 */
[----:B------:R-:W-:Y:S01]  /*24dd0*/  ISETP.NE.AND P0, PT, R2, 0x3, PT ;  /* 0x000000030200780c */ /* 0x000fe20003f05270 */
[----:B------:R2:W-:Y:S01]  /*24de0*/  STL [R1+0x454], R3 ;  /* 0x0004540301007387 */ /* 0x0005e20000100800 */
[----:B------:R-:W-:-:S02]  /*24df0*/  LOP3.LUT R23, R23, 0xfffffbff, RZ, 0xc0, !PT ;  /* 0xfffffbff17177812 */ /* 0x000fc400078ec0ff */
[----:B------:R-:W-:Y:S02]  /*24e00*/  SHF.R.S32.HI R27, RZ, 0x1f, R18 ;  /* 0x0000001fff1b7819 */ /* 0x000fe40000011412 */
[----:B--2---:R-:W-:-:S07]  /*24e10*/  SEL R3, RZ, 0x1, P2 ;  /* 0x00000001ff037807 */ /* 0x004fce0001000000 */
[----:B------:R-:W-:Y:S01]  /*24e20*/  @P0 LOP3.LUT R23, R23, 0x400, RZ, 0xfc, !PT ;  /* 0x0000040017170812 */ /* 0x000fe200078efcff */
[----:B------:R1:W-:Y:S03]  /*24e30*/  STL [R1+0x474], R3 ;  /* 0x0004740301007387 */ /* 0x0003e60000100800 */
[----:B------:R-:W-:-:S04]  /*24e40*/  LOP3.LUT R23, R23, 0xffffffdf, RZ, 0xc0, !PT ;  /* 0xffffffdf17177812 */ /* 0x000fc800078ec0ff */
[----:B------:R-:W-:Y:S01]  /*24e50*/  @P1 LOP3.LUT R23, R23, 0x20, RZ, 0xfc, !PT ;  /* 0x0000002017171812 */ /* 0x000fe200078efcff */
[----:B------:R-:W-:Y:S06]  /*24e60*/  @!P0 BRA `(.L_x_3554) ;  /* 0x0000000000048947 */ /* 0x000fec0003800000 */
[----:B------:R-:W-:Y:S01]  /*24e70*/  BPT.TRAP 0x1 ;  /* 0x000000040000795c */ /* 0x000fe20000300000 */
.L_x_3554:
[----:B0-----:R-:W-:Y:S01]  /*24e80*/  IMAD R31, R0, -0x60, R17 ;  /* 0xffffffa0001f7824 */ /* 0x001fe200078e0211 */
[----:B------:R-:W-:Y:S01]  /*24e90*/  SHF.L.U32 R0, R26, 0x1f, RZ ;  /* 0x0000001f1a007819 */ /* 0x000fe200000006ff */
[----:B------:R-:W-:Y:S01]  /*24ea0*/  IMAD R17, R24, 0x8, R22 ;  /* 0x0000000818117824 */ /* 0x000fe200078e0216 */
[----:B------:R-:W-:Y:S03]  /*24eb0*/  BSSY B0, `(.L_x_3555) ;  /* 0x0000003000007945 */ /* 0x000fe60003800000 */
[----:B------:R-:W0:Y:S02]  /*24ec0*/  SYNCS.PHASECHK.TRANS64.TRYWAIT P0, [R17+URZ+0x32440], R0 ;  /* 0x03244000110075a7 */ /* 0x000e24000800017f */
[----:B0-----:R-:W-:Y:S05]  /*24ed0*/  @!P0 BRA `(.L_x_3556) ;  /* 0x0000004800908947 */ /* 0x001fea0003800000 */
.L_x_3627:
[----:B------:R-:W-:Y:S05]  /*24ee0*/  BSYNC B0 ;  /* 0x0000000000007941 */ /* 0x000fea0003800000 */
.L_x_3555:
[----:B------:R-:W0:Y:S01]  /*24ef0*/  LDL R2, [R1+0x454] ;  /* 0x0004540001027983 */ /* 0x000e220000100800 */
[----:B------:R-:W-:Y:S01]  /*24f00*/  ULDC.64 UR4, c[0x0][0x300] ;  /* 0x0000c00000047ab9 */ /* 0x000fe20000000a00 */
[----:B-1---5:R-:W-:Y:S02]  /*24f10*/  SHF.R.S32.HI R4, RZ, 0x1f, R36 ;  /* 0x0000001fff047819 */ /* 0x022fe40000011424 */
[----:B------:R-:W-:-:S03]  /*24f20*/  LOP3.LUT R23, R23, 0xfffffffd, RZ, 0xc0, !PT ;  /* 0xfffffffd17177812 */ /* 0x000fc600078ec0ff */
[----:B------:R-:W-:Y:S01]  /*24f30*/  STL [R1+0x46c], R4 ;  /* 0x00046c0401007387 */ /* 0x000fe20000100800 */
[----:B0-----:R-:W-:-:S05]  /*24f40*/  SHF.R.S32.HI R0, RZ, 0x1f, R2 ;  /* 0x0000001fff007819 */ /* 0x001fca0000011402 */
[----:B------:R0:W-:Y:S02]  /*24f50*/  STL [R1+0x468], R0 ;  /* 0x0004680001007387 */ /* 0x0001e40000100800 */
[----:B0-----:R-:W-:-:S04]  /*24f60*/  IMAD R0, R0, UR4, RZ ;  /* 0x0000000400007c24 */ /* 0x001fc8000f8e02ff */
[C---:B------:R-:W-:Y:S02]  /*24f70*/  IMAD R0, R2.reuse, UR5, R0 ;  /* 0x0000000502007c24 */ /* 0x040fe4000f8e0200 */
[----:B------:R-:W-:Y:S01]  /*24f80*/  IMAD.WIDE.U32 R2, R2, UR4, RZ ;  /* 0x0000000402027c25 */ /* 0x000fe2000f8e00ff */
[----:B------:R-:W-:-:S03]  /*24f90*/  ULDC.64 UR4, c[0x0][0x310] ;  /* 0x0000c40000047ab9 */ /* 0x000fc60000000a00 */
[----:B------:R-:W-:Y:S02]  /*24fa0*/  IMAD.IADD R3, R3, 0x1, R0 ;  /* 0x0000000103037824 */ /* 0x000fe400078e0200 */
[----:B------:R-:W-:Y:S02]  /*24fb0*/  IMAD R0, R4, UR4, RZ ;  /* 0x0000000404007c24 */ /* 0x000fe4000f8e02ff */
[----:B------:R-:W0:Y:S01]  /*24fc0*/  S2R R4, SR_TID.X ;  /* 0x0000000000047919 */ /* 0x000e220000002100 */
        /* <DEDUP_REMOVED lines=76> */
.L_x_3641:
        /* <DEDUP_REMOVED lines=10> */
.L_x_3558:
        /* <DEDUP_REMOVED lines=10> */
.L_x_3559:
[----:B------:R-:W-:Y:S01]  /*255d0*/  VIADD R0, R22, 0x18400 ;  /* 0x0001840016007836 */ /* 0x000fe20000000000 */
[----:B------:R-:W-:Y:S01]  /*255e0*/  LOP3.LUT P1, RZ, R23, 0x40, RZ, 0xc0, !PT ;  /* 0x0000004017ff7812 */ /* 0x000fe2000782c0ff */
[----:B------:R1:W-:-:S12]  /*255f0*/  SYNCS.ARRIVE.TRANS64.A1T0 RZ, [R17+URZ+0x32430], RZ ;  /* 0x032430ff11ff79a7 */ /* 0x0003d8000810003f */
[----:B------:R-:W-:Y:S05]  /*25600*/  WARPSYNC.ALL ;  /* 0x0000000000007948 */ /* 0x000fea0003800000 */
[----:B------:R-:W-:Y:S01]  /*25610*/  BAR.SYNC.DEFER_BLOCKING 0x8, 0x180 ;  /* 0x0206000000007b1d */ /* 0x000fe20000010000 */
[----:B------:R-:W-:Y:S02]  /*25620*/  LOP3.LUT P0, RZ, R0, 0x3ff, RZ, 0xc0, !PT ;  /* 0x000003ff00ff7812 */ /* 0x000fe4000780c0ff */
[----:B------:R-:W-:-:S03]  /*25630*/  SHF.R.S32.HI R0, RZ, 0x1f, R19 ;  /* 0x0000001fff007819 */ /* 0x000fc60000011413 */
[----:B------:R-:W-:Y:S01]  /*25640*/  BSSY B6, `(.L_x_3560) ;  /* 0x0000018000067945 */ /* 0x000fe20003800000 */
[----:B------:R-:W-:Y:S02]  /*25650*/  SEL R34, R0, RZ, !P1 ;  /* 0x000000ff00227207 */ /* 0x000fe40004800000 */
[----:B------:R-:W-:-:S03]  /*25660*/  SEL R0, R19, RZ, !P1 ;  /* 0x000000ff13007207 */ /* 0x000fc60004800000 */
[----:B------:R-:W-:Y:S04]  /*25670*/  STL [R1+0x460], R34 ;  /* 0x0004602201007387 */ /* 0x000fe80000100800 */
[----:B------:R2:W-:Y:S02]  /*25680*/  STL [R1+0x458], R0 ;  /* 0x0004580001007387 */ /* 0x0005e40000100800 */
[----:B--2---:R-:W-:-:S05]  /*25690*/  SHF.R.S32.HI R0, RZ, 0x1f, R35 ;  /* 0x0000001fff007819 */ /* 0x004fca0000011423 */
[----:B------:R2:W-:Y:S01]  /*256a0*/  STL [R1+0x45c], R0 ;  /* 0x00045c0001007387 */ /* 0x0005e20000100800 */
        /* <DEDUP_REMOVED lines=16> */
[----:B012---:R-:W-:Y:S05]  /*257b0*/  CALL.ABS.NOINC R2 ;  /* 0x0000000002007343 */ /* 0x007fea0003c00000 */
.L_x_3561:
[----:B------:R-:W-:Y:S05]  /*257c0*/  BSYNC B6 ;  /* 0x0000000000067941 */ /* 0x000fea0003800000 */
.L_x_3560:
[----:B------:R-:W3:Y:S01]  /*257d0*/  LDL R20, [R1+0x45c] ;  /* 0x00045c0001147983 */ /* 0x000ee20000100800 */
[----:B------:R-:W-:Y:S01]  /*257e0*/  IMAD.MOV.U32 R21, RZ, RZ, R34 ;  /* 0x000000ffff157224 */ /* 0x000fe200078e0022 */
[----:B------:R-:W-:Y:S01]  /*257f0*/  ULDC.64 UR4, c[0x0][0x298] ;  /* 0x0000a60000047ab9 */ /* 0x000fe20000000a00 */
[----:B0-----:R-:W0:Y:S01]  /*25800*/  LDC R5, c[0x0][0x448] ;  /* 0x00011200ff057b82 */ /* 0x001e220000000800 */
[----:B------:R-:W4:Y:S01]  /*25810*/  S2R R2, SR_TID.X ;  /* 0x0000000000027919 */ /* 0x000f220000002100 */
[----:B------:R-:W5:Y:S01]  /*25820*/  S2R R34, SR_TID.X ;  /* 0x0000000000227919 */ /* 0x000f620000002100 */
[----:B----4-:R-:W-:-:S04]  /*25830*/  LOP3.LUT R2, R2, 0x7f, RZ, 0xc0, !PT ;  /* 0x0000007f02027812 */ /* 0x010fc800078ec0ff */
[----:B--2---:R-:W-:Y:S02]  /*25840*/  SHF.R.U32.HI R0, RZ, 0x3, R2 ;  /* 0x00000003ff007819 */ /* 0x004fe40000011602 */
[----:B------:R-:W2:Y:S01]  /*25850*/  LDC R2, c[0x0][0x448] ;  /* 0x00011200ff027b82 */ /* 0x000ea20000000800 */
[----:B---3--:R-:W-:Y:S02]  /*25860*/  IMAD.MOV.U32 R4, RZ, RZ, R20 ;  /* 0x000000ffff047224 */ /* 0x008fe400078e0014 */
[----:B------:R-:W3:Y:S01]  /*25870*/  LDL R20, [R1+0x458] ;  /* 0x0004580001147983 */ /* 0x000ee20000100800 */
[----:B--2---:R-:W-:Y:S01]  /*25880*/  ISETP.NE.AND P6, PT, R2, 0x1, PT ;  /* 0x000000010200780c */ /* 0x004fe20003fc5270 */
[----:B-----5:R-:W-:Y:S02]  /*25890*/  IMAD.SHL.U32 R34, R34, 0x10, RZ ;  /* 0x0000001022227824 */ /* 0x020fe400078e00ff */
[----:B------:R-:W-:Y:S01]  /*258a0*/  IMAD R4, R4, UR4, RZ ;  /* 0x0000000404047c24 */ /* 0x000fe2000f8e02ff */
[----:B------:R-:W2:Y:S02]  /*258b0*/  S2R R6, SR_TID.X ;  /* 0x0000000000067919 */ /* 0x000ea40000002100 */
[----:B------:R-:W-:Y:S01]  /*258c0*/  LOP3.LUT R34, R0, 0x70, R34, 0xf8, !PT ;  /* 0x0000007000227812 */ /* 0x000fe200078ef822 */
[----:B------:R-:W-:-:S04]  /*258d0*/  IMAD R4, R35, UR5, R4 ;  /* 0x0000000523047c24 */ /* 0x000fc8000f8e0204 */
[----:B------:R-:W-:Y:S02]  /*258e0*/  IMAD.IADD R34, R34, 0x1, R37 ;  /* 0x0000000122227824 */ /* 0x000fe400078e0225 */
[----:B------:R-:W4:Y:S02]  /*258f0*/  @P6 LDC R3, c[0x0][0x44c] ;  /* 0x00011300ff036b82 */ /* 0x000f240000000800 */
[----:B------:R-:W-:-:S06]  /*25900*/  IMAD.MOV.U32 R0, RZ, RZ, R34 ;  /* 0x000000ffff007224 */ /* 0x000fcc00078e0022 */
[----:B------:R-:W5:Y:S01]  /*25910*/  @P6 LDC R2, c[0x0][0x450] ;  /* 0x00011400ff026b82 */ /* 0x000f620000000800 */
[----:B----4-:R-:W-:-:S05]  /*25920*/  @P6 IMAD.HI.U32 R3, R34, R3, RZ ;  /* 0x0000000322036227 */ /* 0x010fca00078e00ff */
[----:B-----5:R-:W-:Y:S01]  /*25930*/  @P6 SHF.R.U32.HI R0, RZ, R2, R3 ;  /* 0x00000002ff006219 */ /* 0x020fe20000011603 */
        /* <DEDUP_REMOVED lines=8> */
[----:B------:R-:W-:Y:S01]  /*259c0*/  IMAD R4, R21, UR4, RZ ;  /* 0x0000000415047c24 */ /* 0x000fe2000f8e02ff */
[----:B--2---:R-:W-:-:S04]  /*259d0*/  LOP3.LUT R21, R6, 0x7f, RZ, 0xc0, !PT ;  /* 0x0000007f06157812 */ /* 0x004fc800078ec0ff */
[----:B------:R-:W-:Y:S01]  /*259e0*/  SHF.R.U32.HI R21, RZ, 0x3, R21 ;  /* 0x00000003ff157819 */ /* 0x000fe20000011615 */
[C---:B---3--:R-:W-:Y:S02]  /*259f0*/  IMAD R4, R20.reuse, UR5, R4 ;  /* 0x0000000514047c24 */ /* 0x048fe4000f8e0204 */
[----:B------:R-:W-:Y:S01]  /*25a00*/  IMAD.WIDE.U32 R2, R20, UR4, R2 ;  /* 0x0000000414027c25 */ /* 0x000fe2000f8e0002 */
[----:B------:R-:W-:-:S03]  /*25a10*/  ULDC.64 UR4, c[0x0][0x2d0] ;  /* 0x0000b40000047ab9 */ /* 0x000fc60000000a00 */
[----:B------:R-:W-:Y:S01]  /*25a20*/  IMAD.IADD R3, R3, 0x1, R4 ;  /* 0x0000000103037824 */ /* 0x000fe200078e0204 */
[----:B------:R-:W-:Y:S01]  /*25a30*/  SHF.R.S32.HI R4, RZ, 0x1f, R0 ;  /* 0x0000001fff047819 */ /* 0x000fe20000011400 */
[----:B------:R-:W-:Y:S02]  /*25a40*/  IMAD.SHL.U32 R20, R6, 0x8, RZ ;  /* 0x0000000806147824 */ /* 0x000fe400078e00ff */
[----:B------:R-:W-:-:S03]  /*25a50*/  IMAD.WIDE.U32 R2, R0, UR4, R2 ;  /* 0x0000000400027c25 */ /* 0x000fc6000f8e0002 */
[----:B------:R-:W-:Y:S01]  /*25a60*/  LOP3.LUT R20, R20, 0x38, RZ, 0xc0, !PT ;  /* 0x0000003814147812 */ /* 0x000fe200078ec0ff */
[----:B------:R-:W-:-:S04]  /*25a70*/  IMAD R4, R4, UR4, RZ ;  /* 0x0000000404047c24 */ /* 0x000fc8000f8e02ff */
[----:B------:R-:W-:Y:S01]  /*25a80*/  IMAD R4, R0, UR5, R4 ;  /* 0x0000000500047c24 */ /* 0x000fe2000f8e0204 */
[----:B------:R-:W-:Y:S01]  /*25a90*/  ULDC.64 UR4, c[0x0][0x2c8] ;  /* 0x0000b20000047ab9 */ /* 0x000fe20000000a00 */
[----:B------:R-:W-:Y:S02]  /*25aa0*/  IMAD.MOV R0, RZ, RZ, -R0 ;  /* 0x000000ffff007224 */ /* 0x000fe400078e0a00 */
[----:B------:R-:W-:Y:S02]  /*25ab0*/  IMAD.IADD R3, R3, 0x1, R4 ;  /* 0x0000000103037824 */ /* 0x000fe400078e0204 */
[----:B0-----:R-:W-:-:S04]  /*25ac0*/  IMAD R0, R5, R0, R34 ;  /* 0x0000000005007224 */ /* 0x001fc800078e0222 */
        /* <DEDUP_REMOVED lines=13> */
[----:B------:R-:W-:Y:S01]  /*25ba0*/  IMAD.IADD R37, R21, 0x1, R37 ;  /* 0x0000000115257824 */ /* 0x000fe200078e0225 */
[----:B------:R-:W-:Y:S02]  /*25bb0*/  LOP3.LUT R23, R23, 0xffffdfff, RZ, 0xc0, !PT ;  /* 0xffffdfff17177812 */ /* 0x000fe400078ec0ff */
[----:B------:R-:W0:Y:S01]  /*25bc0*/  SHFL.IDX PT, R3, R0, RZ, 0x181f ;  /* 0x00181fff00037589 */ /* 0x000e2200000e0000 */
[----:B------:R-:W-:-:S03]  /*25bd0*/  VIADD R6, R37, 0x10 ;  /* 0x0000001025067836 */ /* 0x000fc60000000000 */
[----:B------:R-:W-:Y:S04]  /*25be0*/  SHFL.IDX PT, R12, R0, 0x1, 0x181f ;  /* 0x00381f00000c7f89 */ /* 0x000fe800000e0000 */
[----:B------:R-:W-:Y:S04]  /*25bf0*/  SHFL.IDX PT, R10, R0, 0x2, 0x181f ;  /* 0x00581f00000a7f89 */ /* 0x000fe800000e0000 */
[----:B------:R-:W-:Y:S01]  /*25c00*/  SHFL.IDX PT, R9, R0, 0x3, 0x181f ;  /* 0x00781f0000097f89 */ /* 0x000fe200000e0000 */
[----:B--2---:R-:W-:-:S03]  /*25c10*/  IMAD R5, R2, R5, RZ ;  /* 0x0000000502057224 */ /* 0x004fc600078e02ff */
[----:B------:R-:W2:Y:S02]  /*25c20*/  SHFL.IDX PT, R2, R4, RZ, 0x181f ;  /* 0x00181fff04027589 */ /* 0x000ea400000e0000 */
[CC--:B------:R-:W-:Y:S02]  /*25c30*/  ISETP.GE.AND P6, PT, R37.reuse, R5.reuse, PT ;  /* 0x000000052500720c */ /* 0x0c0fe40003fc6270 */
[----:B------:R-:W-:Y:S01]  /*25c40*/  ISETP.GE.AND P5, PT, R6, R5, PT ;  /* 0x000000050600720c */ /* 0x000fe20003fa6270 */
[----:B------:R-:W-:-:S05]  /*25c50*/  VIADD R6, R37, 0x20 ;  /* 0x0000002025067836 */ /* 0x000fca0000000000 */
[----:B------:R-:W-:-:S05]  /*25c60*/  ISETP.GE.AND P3, PT, R6, R5, PT ;  /* 0x000000050600720c */ /* 0x000fca0003f66270 */
[----:B0-----:R-:W-:Y:S02]  /*25c70*/  @!P6 LEA R3, P1, R20, R3, 0x1 ;  /* 0x000000031403e211 */ /* 0x001fe400078208ff */
[----:B------:R-:W-:-:S04]  /*25c80*/  @P6 LOP3.LUT R23, R23, 0x2000, RZ, 0xfc, !PT ;  /* 0x0000200017176812 */ /* 0x000fc800078efcff */
[----:B------:R-:W-:Y:S01]  /*25c90*/  LOP3.LUT R23, R23, 0xffffefff, RZ, 0xc0, !PT ;  /* 0xffffefff17177812 */ /* 0x000fe200078ec0ff */
[----:B--2---:R-:W-:Y:S01]  /*25ca0*/  @!P6 IMAD.X R8, RZ, RZ, R2, P1 ;  /* 0x000000ffff08e224 */ /* 0x004fe200008e0602 */
[----:B------:R-:W-:Y:S01]  /*25cb0*/  @!P5 LEA R12, P1, R20, R12, 0x1 ;  /* 0x0000000c140cd211 */ /* 0x000fe200078208ff */
[----:B------:R-:W0:Y:S01]  /*25cc0*/  SHFL.IDX PT, R2, R4, 0x1, 0x181f ;  /* 0x00381f0004027f89 */ /* 0x000e2200000e0000 */
[----:B------:R-:W-:-:S04]  /*25cd0*/  @P5 LOP3.LUT R23, R23, 0x1000, RZ, 0xfc, !PT ;  /* 0x0000100017175812 */ /* 0x000fc800078efcff */
[----:B------:R-:W-:-:S04]  /*25ce0*/  LOP3.LUT R23, R23, 0xfffff7ff, RZ, 0xc0, !PT ;  /* 0xfffff7ff17177812 */ /* 0x000fc800078ec0ff */
[----:B------:R-:W-:-:S04]  /*25cf0*/  @P3 LOP3.LUT R23, R23, 0x800, RZ, 0xfc, !PT ;  /* 0x0000080017173812 */ /* 0x000fc800078efcff */
[----:B------:R-:W-:Y:S01]  /*25d00*/  LOP3.LUT R23, R23, 0xfffffdff, RZ, 0xc0, !PT ;  /* 0xfffffdff17177812 */ /* 0x000fe200078ec0ff */
[----:B0-----:R-:W-:Y:S01]  /*25d10*/  @!P5 IMAD.X R7, RZ, RZ, R2, P1 ;  /* 0x000000ffff07d224 */ /* 0x001fe200008e0602 */
[----:B------:R-:W-:Y:S01]  /*25d20*/  @!P3 LEA R10, P1, R20, R10, 0x1 ;  /* 0x0000000a140ab211 */ /* 0x000fe200078208ff */
[----:B------:R-:W0:Y:S04]  /*25d30*/  SHFL.IDX PT, R2, R4, 0x2, 0x181f ;  /* 0x00581f0004027f89 */ /* 0x000e2800000e0000 */
[----:B0-----:R-:W-:Y:S02]  /*25d40*/  @!P3 IMAD.X R6, RZ, RZ, R2, P1 ;  /* 0x000000ffff06b224 */ /* 0x001fe400008e0602 */
[----:B------:R-:W-:-:S05]  /*25d50*/  VIADD R2, R37, 0x30 ;  /* 0x0000003025027836 */ /* 0x000fca0000000000 */
[----:B------:R-:W-:Y:S01]  /*25d60*/  ISETP.GE.AND P2, PT, R2, R5, PT ;  /* 0x000000050200720c */ /* 0x000fe20003f46270 */
[----:B------:R-:W-:-:S05]  /*25d70*/  VIADD R2, R37, 0x40 ;  /* 0x0000004025027836 */ /* 0x000fca0000000000 */
[----:B------:R-:W-:Y:S02]  /*25d80*/  ISETP.GE.AND P4, PT, R2, R5, PT ;  /* 0x000000050200720c */ /* 0x000fe40003f86270 */
[----:B------:R-:W0:Y:S05]  /*25d90*/  SHFL.IDX PT, R2, R4, 0x3, 0x181f ;  /* 0x00781f0004027f89 */ /* 0x000e2a00000e0000 */
[----:B------:R-:W-:Y:S02]  /*25da0*/  @!P2 LEA R13, P1, R20, R9, 0x1 ;  /* 0x00000009140da211 */ /* 0x000fe400078208ff */
[----:B------:R-:W2:Y:S01]  /*25db0*/  SHFL.IDX PT, R9, R0, 0x4, 0x181f ;  /* 0x00981f0000097f89 */ /* 0x000ea200000e0000 */
[----:B------:R-:W-:-:S04]  /*25dc0*/  @P2 LOP3.LUT R23, R23, 0x200, RZ, 0xfc, !PT ;  /* 0x0000020017172812 */ /* 0x000fc800078efcff */
[----:B------:R-:W-:-:S04]  /*25dd0*/  LOP3.LUT R23, R23, 0xfffffeff, RZ, 0xc0, !PT ;  /* 0xfffffeff17177812 */ /* 0x000fc800078ec0ff */
[----:B------:R-:W-:-:S04]  /*25de0*/  @P4 LOP3.LUT R23, R23, 0x100, RZ, 0xfc, !PT ;  /* 0x0000010017174812 */ /* 0x000fc800078efcff */
[----:B------:R-:W-:Y:S01]  /*25df0*/  LOP3.LUT R23, R23, 0xffffff7f, RZ, 0xc0, !PT ;  /* 0xffffff7f17177812 */ /* 0x000fe200078ec0ff */
[----:B0-----:R-:W-:Y:S02]  /*25e00*/  @!P2 IMAD.X R11, RZ, RZ, R2, P1 ;  /* 0x000000ffff0ba224 */ /* 0x001fe400008e0602 */
[----:B------:R-:W0:Y:S01]  /*25e10*/  SHFL.IDX PT, R2, R4, 0x4, 0x181f ;  /* 0x00981f0004027f89 */ /* 0x000e2200000e0000 */
[----:B--2---:R-:W-:-:S03]  /*25e20*/  @!P4 LEA R15, P1, R20, R9, 0x1 ;  /* 0x00000009140fc211 */ /* 0x004fc600078208ff */
[----:B------:R-:W-:Y:S02]  /*25e30*/  SHFL.IDX PT, R9, R0, 0x6, 0x181f ;  /* 0x00d81f0000097f89 */ /* 0x000fe400000e0000 */
[----:B0-----:R-:W-:Y:S02]  /*25e40*/  @!P4 IMAD.X R14, RZ, RZ, R2, P1 ;  /* 0x000000ffff0ec224 */ /* 0x001fe400008e0602 */
[----:B------:R-:W-:Y:S02]  /*25e50*/  @!P6 IMAD.MOV.U32 R2, RZ, RZ, R3 ;  /* 0x000000ffff02e224 */ /* 0x000fe400078e0003 */
[----:B------:R-:W-:Y:S02]  /*25e60*/  @!P6 IMAD.MOV.U32 R3, RZ, RZ, R8 ;  /* 0x000000ffff03e224 */ /* 0x000fe400078e0008 */
[----:B------:R-:W-:Y:S04]  /*25e70*/  SHFL.IDX PT, R8, R4, 0x6, 0x181f ;  /* 0x00d81f0004087f89 */ /* 0x000fe800000e0000 */
[----:B------:R0:W-:Y:S02]  /*25e80*/  @!P6 LDGSTS.E.BYPASS.LTC128B.128 [R25+0x18400], desc[UR36][R2.64], !P0 ;  /* 0x184000000219efae */ /* 0x0001e4000c101d64 */
[----:B0-----:R-:W-:-:S02]  /*25e90*/  @!P5 IMAD.MOV.U32 R2, RZ, RZ, R12 ;  /* 0x000000ffff02d224 */ /* 0x001fc400078e000c */
[----:B------:R-:W-:Y:S02]  /*25ea0*/  @!P5 IMAD.MOV.U32 R3, RZ, RZ, R7 ;  /* 0x000000ffff03d224 */ /* 0x000fe400078e0007 */
[----:B------:R-:W0:Y:S04]  /*25eb0*/  SHFL.IDX PT, R7, R0, 0x5, 0x181f ;  /* 0x00b81f0000077f89 */ /* 0x000e2800000e0000 */
[----:B------:R2:W-:Y:S04]  /*25ec0*/  @!P5 LDGSTS.E.BYPASS.LTC128B.128 [R25+0x18c00], desc[UR36][R2.64], !P0 ;  /* 0x18c000000219dfae */ /* 0x0005e8000c101d64 */
[----:B------:R-:W-:Y:S01]  /*25ed0*/  SHFL.IDX PT, R0, R0, 0x7, 0x181f ;  /* 0x00f81f0000007f89 */ /* 0x000fe200000e0000 */
[----:B--2---:R-:W-:-:S02]  /*25ee0*/  @!P3 IMAD.MOV.U32 R2, RZ, RZ, R10 ;  /* 0x000000ffff02b224 */ /* 0x004fc400078e000a */
[----:B------:R-:W-:Y:S02]  /*25ef0*/  @!P3 IMAD.MOV.U32 R3, RZ, RZ, R6 ;  /* 0x000000ffff03b224 */ /* 0x000fe400078e0006 */
[----:B------:R-:W2:Y:S04]  /*25f00*/  SHFL.IDX PT, R6, R4, 0x5, 0x181f ;  /* 0x00b81f0004067f89 */ /* 0x000ea800000e0000 */
[----:B------:R3:W-:Y:S04]  /*25f10*/  @!P3 LDGSTS.E.BYPASS.LTC128B.128 [R25+0x19400], desc[UR36][R2.64], !P0 ;  /* 0x194000000219bfae */ /* 0x0007e8000c101d64 */
[----:B------:R-:W4:Y:S01]  /*25f20*/  SHFL.IDX PT, R4, R4, 0x7, 0x181f ;  /* 0x00f81f0004047f89 */ /* 0x000f2200000e0000 */
[----:B---3--:R-:W-:-:S02]  /*25f30*/  VIADD R2, R37, 0x50 ;  /* 0x0000005025027836 */ /* 0x008fc40000000000 */
[----:B------:R-:W-:-:S03]  /*25f40*/  @!P2 IMAD.MOV.U32 R3, RZ, RZ, R11 ;  /* 0x000000ffff03a224 */ /* 0x000fc600078e000b */
[----:B------:R-:W-:Y:S01]  /*25f50*/  ISETP.GE.AND P3, PT, R2, R5, PT ;  /* 0x000000050200720c */ /* 0x000fe20003f66270 */
[----:B------:R-:W-:-:S05]  /*25f60*/  @!P2 IMAD.MOV.U32 R2, RZ, RZ, R13 ;  /* 0x000000ffff02a224 */ /* 0x000fca00078e000d */
[----:B------:R3:W-:Y:S07]  /*25f70*/  @!P2 LDGSTS.E.BYPASS.LTC128B.128 [R25+0x19c00], desc[UR36][R2.64], !P0 ;  /* 0x19c000000219afae */ /* 0x0007ee000c101d64 */
[----:B0-----:R-:W-:Y:S02]  /*25f80*/  @!P3 LEA R7, P1, R20, R7, 0x1 ;  /* 0x000000071407b211 */ /* 0x001fe400078208ff */
[----:B------:R-:W-:Y:S01]  /*25f90*/  @P3 LOP3.LUT R23, R23, 0x80, RZ, 0xfc, !PT ;  /* 0x0000008017173812 */ /* 0x000fe200078efcff */
[----:B---3--:R-:W-:-:S03]  /*25fa0*/  VIADD R2, R37, 0x60 ;  /* 0x0000006025027836 */ /* 0x008fc60000000000 */
[----:B------:R-:W-:Y:S01]  /*25fb0*/  LOP3.LUT R23, R23, 0xffffffbf, RZ, 0xc0, !PT ;  /* 0xffffffbf17177812 */ /* 0x000fe200078ec0ff */
[----:B------:R-:W-:Y:S02]  /*25fc0*/  @!P4 IMAD.MOV.U32 R3, RZ, RZ, R14 ;  /* 0x000000ffff03c224 */ /* 0x000fe400078e000e */
[----:B--2---:R-:W-:Y:S01]  /*25fd0*/  @!P3 IMAD.X R6, RZ, RZ, R6, P1 ;  /* 0x000000ffff06b224 */ /* 0x004fe200008e0606 */
[----:B------:R-:W-:Y:S01]  /*25fe0*/  ISETP.GE.AND P2, PT, R2, R5, PT ;  /* 0x000000050200720c */ /* 0x000fe20003f46270 */
[----:B------:R-:W-:-:S05]  /*25ff0*/  @!P4 IMAD.MOV.U32 R2, RZ, RZ, R15 ;  /* 0x000000ffff02c224 */ /* 0x000fca00078e000f */
[----:B------:R0:W-:Y:S07]  /*26000*/  @!P4 LDGSTS.E.BYPASS.LTC128B.128 [R25+0x1a400], desc[UR36][R2.64], !P0 ;  /* 0x1a4000000219cfae */ /* 0x0001ee000c101d64 */
[----:B------:R-:W-:Y:S02]  /*26010*/  @!P2 LEA R9, P1, R20, R9, 0x1 ;  /* 0x000000091409a211 */ /* 0x000fe400078208ff */
[----:B------:R-:W-:Y:S01]  /*26020*/  @P2 LOP3.LUT R23, R23, 0x40, RZ, 0xfc, !PT ;  /* 0x0000004017172812 */ /* 0x000fe200078efcff */
[----:B0-----:R-:W-:-:S02]  /*26030*/  @!P3 IMAD.MOV.U32 R2, RZ, RZ, R7 ;  /* 0x000000ffff02b224 */ /* 0x001fc400078e0007 */
[----:B------:R-:W-:Y:S02]  /*26040*/  @!P3 IMAD.MOV.U32 R3, RZ, RZ, R6 ;  /* 0x000000ffff03b224 */ /* 0x000fe400078e0006 */
[----:B------:R-:W-:-:S03]  /*26050*/  @!P2 IMAD.X R8, RZ, RZ, R8, P1 ;  /* 0x000000ffff08a224 */ /* 0x000fc600008e0608 */
[----:B------:R0:W-:Y:S02]  /*26060*/  @!P3 LDGSTS.E.BYPASS.LTC128B.128 [R25+0x1ac00], desc[UR36][R2.64], !P0 ;  /* 0x1ac000000219bfae */ /* 0x0001e4000c101d64 */
[----:B0-----:R-:W-:Y:S02]  /*26070*/  @!P2 IMAD.MOV.U32 R2, RZ, RZ, R9 ;  /* 0x000000ffff02a224 */ /* 0x001fe400078e0009 */
[----:B------:R-:W-:-:S05]  /*26080*/  @!P2 IMAD.MOV.U32 R3, RZ, RZ, R8 ;  /* 0x000000ffff03a224 */ /* 0x000fca00078e0008 */
[----:B----4-:R0:W-:Y:S02]  /*26090*/  @!P2 LDGSTS.E.BYPASS.LTC128B.128 [R25+0x1b400], desc[UR36][R2.64], !P0 ;  /* 0x1b4000000219afae */ /* 0x0101e4000c101d64 */
.L_x_3658:
        /* <DEDUP_REMOVED lines=12> */
.L_x_3563:
        /* <DEDUP_REMOVED lines=28> */
.L_x_3565:
[----:B------:R-:W-:Y:S05]  /*26320*/  BSYNC B6 ;  /* 0x0000000000067941 */ /* 0x000fea0003800000 */
.L_x_3564:
[----:B------:R-:W2:Y:S01]  /*26330*/  LDL.LU R4, [R1+0x45c] ;  /* 0x00045c0001047983 */ /* 0x000ea20000300800 */
[----:B0-----:R-:W0:Y:S01]  /*26340*/  LDC R2, c[0x0][0x448] ;  /* 0x00011200ff027b82 */ /* 0x001e220000000800 */
[----:B------:R-:W-:Y:S02]  /*26350*/  ULDC.64 UR4, c[0x0][0x398] ;  /* 0x0000e60000047ab9 */ /* 0x000fe40000000a00 */
[----:B------:R-:W3:Y:S04]  /*26360*/  LDL.LU R21, [R1+0x460] ;  /* 0x0004600001157983 */ /* 0x000ee80000300800 */
[----:B------:R-:W4:Y:S01]  /*26370*/  LDL.LU R20, [R1+0x458] ;  /* 0x0004580001147983 */ /* 0x000f220000300800 */
[----:B0-----:R-:W-:-:S13]  /*26380*/  ISETP.NE.AND P6, PT, R2, 0x1, PT ;  /* 0x000000010200780c */ /* 0x001fda0003fc5270 */
[----:B------:R-:W0:Y:S08]  /*26390*/  @P6 LDC R3, c[0x0][0x44c] ;  /* 0x00011300ff036b82 */ /* 0x000e300000000800 */
[----:B------:R-:W5:Y:S01]  /*263a0*/  @P6 LDC R2, c[0x0][0x450] ;  /* 0x00011400ff026b82 */ /* 0x000f620000000800 */
[----:B------:R-:W-:Y:S02]  /*263b0*/  IMAD.MOV.U32 R0, RZ, RZ, R34 ;  /* 0x000000ffff007224 */ /* 0x000fe400078e0022 */
[----:B0-----:R-:W-:-:S05]  /*263c0*/  @P6 IMAD.HI.U32 R3, R34, R3, RZ ;  /* 0x0000000322036227 */ /* 0x001fca00078e00ff */
[----:B-----5:R-:W-:Y:S01]  /*263d0*/  @P6 SHF.R.U32.HI R0, RZ, R2, R3 ;  /* 0x00000002ff006219 */ /* 0x020fe20000011603 */
        /* <DEDUP_REMOVED lines=15> */
[----:B----4-:R-:W-:Y:S01]  /*264d0*/  IMAD.WIDE.U32 R2, R20, UR4, R2 ;  /* 0x0000000414027c25 */ /* 0x010fe2000f8e0002 */
        /* <DEDUP_REMOVED lines=10> */
[----:B------:R-:W-:Y:S02]  /*26580*/  ULDC.64 UR4, c[0x0][0x3c8] ;  /* 0x0000f20000047ab9 */ /* 0x000fe40000000a00 */
[----:B------:R-:W-:Y:S02]  /*26590*/  IMAD.IADD R3, R3, 0x1, R5 ;  /* 0x0000000103037824 */ /* 0x000fe400078e0205 */
[----:B------:R-:W-:Y:S02]  /*265a0*/  IMAD R0, R0, UR4, RZ ;  /* 0x0000000400007c24 */ /* 0x000fe4000f8e02ff */
[----:B------:R-:W-:Y:S02]  /*265b0*/  IMAD.SHL.U32 R20, R7, 0x8, RZ ;  /* 0x0000000807147824 */ /* 0x000fe400078e00ff */
[----:B------:R-:W-:-:S02]  /*265c0*/  IMAD R0, R4, UR5, R0 ;  /* 0x0000000504007c24 */ /* 0x000fc4000f8e0200 */
[----:B------:R-:W-:Y:S01]  /*265d0*/  IMAD.WIDE.U32 R2, R4, UR4, R2 ;  /* 0x0000000404027c25 */ /* 0x000fe2000f8e0002 */
[----:B------:R-:W-:Y:S01]  /*265e0*/  ULDC.64 UR4, c[0x0][0x390] ;  /* 0x0000e40000047ab9 */ /* 0x000fe20000000a00 */
[----:B------:R-:W-:Y:S02]  /*265f0*/  LOP3.LUT R20, R20, 0x38, RZ, 0xc0, !PT ;  /* 0x0000003814147812 */ /* 0x000fe400078ec0ff */
[----:B------:R-:W-:Y:S01]  /*26600*/  IMAD.IADD R4, R3, 0x1, R0 ;  /* 0x0000000103047824 */ /* 0x000fe200078e0200 */
[----:B------:R-:W-:Y:S01]  /*26610*/  LEA R0, P0, R2, UR4, 0x1 ;  /* 0x0000000402007c11 */ /* 0x000fe2000f8008ff */
[----:B------:R-:W-:Y:S01]  /*26620*/  ULDC UR4, c[0x0][0x3b8] ;  /* 0x0000ee0000047ab9 */ /* 0x000fe20000000800 */
[C---:B------:R-:W-:Y:S02]  /*26630*/  LOP3.LUT R9, R20.reuse, 0x40, RZ, 0xfc, !PT ;  /* 0x0000004014097812 */ /* 0x040fe400078efcff */
[C---:B------:R-:W-:Y:S02]  /*26640*/  LOP3.LUT R8, R20.reuse, 0x80, RZ, 0xfc, !PT ;  /* 0x0000008014087812 */ /* 0x040fe400078efcff */
[----:B------:R-:W-:-:S02]  /*26650*/  LOP3.LUT R7, R20, 0xc0, RZ, 0xfc, !PT ;  /* 0x000000c014077812 */ /* 0x000fc400078efcff */
[----:B------:R-:W-:Y:S01]  /*26660*/  LEA.HI.X R4, R2, UR5, R4, 0x1, P0 ;  /* 0x0000000502047c11 */ /* 0x000fe200080f0c04 */
[----:B------:R-:W-:Y:S01]  /*26670*/  UMOV UR5, 0xffffffff ;  /* 0xffffffff00057882 */ /* 0x000fe20000000000 */
[----:B------:R-:W-:Y:S02]  /*26680*/  ISETP.GE.AND P4, PT, R6, UR4, PT ;  /* 0x0000000406007c0c */ /* 0x000fe4000bf86270 */
[----:B------:R-:W-:Y:S02]  /*26690*/  ISETP.GE.AND P3, PT, R9, UR4, PT ;  /* 0x0000000409007c0c */ /* 0x000fe4000bf66270 */
[----:B------:R-:W-:Y:S02]  /*266a0*/  ISETP.GE.AND P2, PT, R8, UR4, PT ;  /* 0x0000000408007c0c */ /* 0x000fe4000bf46270 */
[----:B------:R-:W-:Y:S01]  /*266b0*/  ISETP.GE.AND P1, PT, R7, UR4, PT ;  /* 0x0000000407007c0c */ /* 0x000fe2000bf26270 */
[----:B------:R-:W-:-:S12]  /*266c0*/  BRA.DIV UR5, `(.L_x_3566) ;  /* 0x0000004605747947 */ /* 0x000fd8000b800000 */
[----:B------:R-:W0:Y:S01]  /*266d0*/  SHFL.IDX PT, R3, R0, RZ, 0x181f ;  /* 0x00181fff00037589 */ /* 0x000e2200000e0000 */
[C---:B------:R-:W-:Y:S02]  /*266e0*/  LOP3.LUT P6, RZ, R23.reuse, 0x2000, RZ, 0xc0, !PT ;  /* 0x0000200017ff7812 */ /* 0x040fe400078cc0ff */
[----:B------:R-:W-:Y:S01]  /*266f0*/  LOP3.LUT P5, RZ, R23, 0x1000, RZ, 0xc0, !PT ;  /* 0x0000100017ff7812 */ /* 0x000fe200078ac0ff */
[----:B------:R-:W2:Y:S04]  /*26700*/  SHFL.IDX PT, R2, R4, RZ, 0x181f ;  /* 0x00181fff04027589 */ /* 0x000ea800000e0000 */
[----:B------:R-:W-:Y:S04]  /*26710*/  SHFL.IDX PT, R5, R4, 0x1, 0x181f ;  /* 0x00381f0004057f89 */ /* 0x000fe800000e0000 */
[----:B------:R-:W-:Y:S02]  /*26720*/  SHFL.IDX PT, R14, R0, 0x7, 0x181f ;  /* 0x00f81f00000e7f89 */ /* 0x000fe400000e0000 */
[----:B0-----:R-:W-:-:S05]  /*26730*/  @!P6 LEA R3, P0, R6, R3, 0x1 ;  /* 0x000000030603e211 */ /* 0x001fca00078008ff */
[----:B--2---:R-:W-:-:S05]  /*26740*/  @!P6 IMAD.X R2, RZ, RZ, R2, P0 ;  /* 0x000000ffff02e224 */ /* 0x004fca00000e0602 */
        /* <DEDUP_REMOVED lines=64> */
[----:B------:R0:W2:Y:S04]  /*26b50*/  SHFL.IDX PT, R5, R4, 0x7, 0x181f ;  /* 0x00f81f0004057f89 */ /* 0x0000a800000e0000 */
[----:B------:R0:W-:Y:S04]  /*26b60*/  @!P5 LDGSTS.E.BYPASS.LTC128B.128 [R25+0x25400], desc[UR36][R2.64], !P4 ;  /* 0x254000000219dfae */ /* 0x0001e8000e101d64 */
[----:B------:R0:W-:Y:S04]  /*26b70*/  @!P5 LDGSTS.E.BYPASS.LTC128B.128 [R25+0x29400], desc[UR36][R2.64+0x80], !P3 ;  /* 0x294000800219dfae */ /* 0x0001e8000d901d64 */
[----:B------:R0:W-:Y:S04]  /*26b80*/  @!P5 LDGSTS.E.BYPASS.LTC128B.128 [R25+0x2d400], desc[UR36][R2.64+0x100], !P2 ;  /* 0x2d4001000219dfae */ /* 0x0001e8000d101d64 */
[----:B------:R0:W-:Y:S02]  /*26b90*/  @!P5 LDGSTS.E.BYPASS.LTC128B.128 [R25+0x31400], desc[UR36][R2.64+0x180], !P1 ;  /* 0x314001800219dfae */ /* 0x0001e4000c901d64 */
.L_x_3676:
[----:B------:R-:W-:Y:S01]  /*26ba0*/  LOP3.LUT P0, RZ, R23, 0x4000, RZ, 0xc0, !PT ;  /* 0x0000400017ff7812 */ /* 0x000fe2000780c0ff */
[----:B------:R-:W-:-:S12]  /*26bb0*/  BSSY B0, `(.L_x_3567) ;  /* 0x000000b000007945 */ /* 0x000fd80003800000 */
        /* <DEDUP_REMOVED lines=10> */
.L_x_3568:
[----:B------:R-:W-:Y:S05]  /*26c60*/  BSYNC B0 ;  /* 0x0000000000007941 */ /* 0x000fea0003800000 */
.L_x_3567:
[----:B------:R-:W-:Y:S01]  /*26c70*/  NOP ;  /* 0x0000000000007918 */ /* 0x000fe20000000000 */
[----:B------:R-:W-:-:S13]  /*26c80*/  PLOP3.LUT P0, PT, PT, PT, PT, 0x80, 0x0 ;  /* 0x000000000000781c */ /* 0x000fda0003f0f070 */
.L_x_3569:
[----:B------:R-:W-:Y:S02]  /*26c90*/  PLOP3.LUT P1, PT, P1, P0, PT, 0xa2, 0x0 ;  /* 0x000000000000781c */ /* 0x000fe40000f21472 */
[----:B------:R-:W-:-:S08]  /*26ca0*/  @P0 R2UR P1, UR4, R22 ;  /* 0x00000000160402ca */ /* 0x000fd00000020000 */
[----:B------:R-:W-:-:S05]  /*26cb0*/  @P0 PLOP3.LUT P0, PT, P1, PT, PT, 0x80, 0x0 ;  /* 0x000000000000081c */ /* 0x000fca0000f0f070 */
[----:B------:R-:W-:Y:S01]  /*26cc0*/  @!P1 SYNCS.ARRIVE.TRANS64.RED.A0T1 RZ, [UR4+0x32410], RZ ;  /* 0x032410ffffff99a7 */ /* 0x000fe20008200404 */
[----:B------:R-:W-:Y:S07]  /*26cd0*/  @!P1 ARRIVES.LDGSTSBAR.64.TRANSCNT [UR4+0x32410] ;  /* 0x03241000ff0099b0 */ /* 0x000fee0008000a84 */
[----:B------:R-:W-:Y:S05]  /*26ce0*/  @P0 BRA.U.ANY `(.L_x_3569) ;  /* 0xfffffffd00e80947 */ /* 0x000fea000393ffff */
[----:B0--3--:R-:W3:Y:S02]  /*26cf0*/  LDL.LU R2, [R1+0x470] ;  /* 0x0004700001027983 */ /* 0x009ee40000300800 */
[----:B---3--:R-:W-:-:S05]  /*26d00*/  VIADD R2, R2, 0x1 ;  /* 0x0000000102027836 */ /* 0x008fca0000000000 */
        /* <DEDUP_REMOVED lines=8> */
[----:B------:R-:W3:Y:S03]  /*26d90*/  SYNCS.PHASECHK.TRANS64.TRYWAIT P0, [R22+URZ+0x32420], R3 ;  /* 0x03242003160075a7 */ /* 0x000ee6000800017f */
[----:B0--3--:R-:W-:Y:S05]  /*26da0*/  @!P0 BRA `(.L_x_3571) ;  /* 0x0000004800508947 */ /* 0x009fea0003800000 */
.L_x_3677:
[----:B------:R-:W-:Y:S05]  /*26db0*/  BSYNC B0 ;  /* 0x0000000000007941 */ /* 0x000fea0003800000 */
.L_x_3570:
[----:B------:R-:W-:-:S13]  /*26dc0*/  LOP3.LUT P0, RZ, R23, 0x400, RZ, 0xc0, !PT ;  /* 0x0000040017ff7812 */ /* 0x000fda000780c0ff */
[----:B------:R-:W-:Y:S05]  /*26dd0*/  @!P0 BRA `(.L_x_3572) ;  /* 0x0000000000048947 */ /* 0x000fea0003800000 */
[----:B------:R-:W-:Y:S01]  /*26de0*/  BPT.TRAP 0x1 ;  /* 0x000000040000795c */ /* 0x000fe20000300000 */
.L_x_3572:
[----:B------:R-:W-:Y:S01]  /*26df0*/  SHF.L.U32 R0, R26, 0x1f, RZ ;  /* 0x0000001f1a007819 */ /* 0x000fe200000006ff */
[----:B------:R-:W-:Y:S03]  /*26e00*/  BSSY B0, `(.L_x_3573) ;  /* 0x0000003000007945 */ /* 0x000fe60003800000 */
[----:B------:R-:W3:Y:S02]  /*26e10*/  SYNCS.PHASECHK.TRANS64.TRYWAIT P0, [R17+URZ+0x32460], R0 ;  /* 0x03246000110075a7 */ /* 0x000ee4000800017f */
[----:B---3--:R-:W-:Y:S05]  /*26e20*/  @!P0 BRA `(.L_x_3574) ;  /* 0x0000004800448947 */ /* 0x008fea0003800000 */
.L_x_3678:
[----:B------:R-:W-:Y:S05]  /*26e30*/  BSYNC B0 ;  /* 0x0000000000007941 */ /* 0x000fea0003800000 */
.L_x_3573:
[----:B0-----:R-:W3:Y:S01]  /*26e40*/  LDL.LU R3, [R1+0x468] ;  /* 0x0004680001037983 */ /* 0x001ee20000300800 */
[----:B------:R-:W-:-:S03]  /*26e50*/  ULDC.64 UR4, c[0x0][0x328] ;  /* 0x0000ca0000047ab9 */ /* 0x000fc60000000a00 */
[----:B------:R-:W2:Y:S04]  /*26e60*/  LDL.LU R2, [R1+0x454] ;  /* 0x0004540001027983 */ /* 0x000ea80000300800 */
[----:B------:R-:W4:Y:S04]  /*26e70*/  LDL.LU R6, [R1+0x46c] ;  /* 0x00046c0001067983 */ /* 0x000f280000300800 */
[----:B------:R-:W5:Y:S01]  /*26e80*/  LDL.LU R4, [R1+0x474] ;  /* 0x0004740001047983 */ /* 0x000f620000300800 */
[C---:B------:R-:W-:Y:S02]  /*26e90*/  LOP3.LUT P3, RZ, R23.reuse, 0x10, RZ, 0xc0, !PT ;  /* 0x0000001017ff7812 */ /* 0x040fe4000786c0ff */
[----:B------:R-:W-:-:S02]  /*26ea0*/  LOP3.LUT P2, RZ, R23, 0x8, RZ, 0xc0, !PT ;  /* 0x0000000817ff7812 */ /* 0x000fc4000784c0ff */
[C---:B------:R-:W-:Y:S02]  /*26eb0*/  LOP3.LUT P1, RZ, R23.reuse, 0x4, RZ, 0xc0, !PT ;  /* 0x0000000417ff7812 */ /* 0x040fe4000782c0ff */
[----:B------:R-:W-:Y:S02]  /*26ec0*/  LOP3.LUT P4, RZ, R23, 0x1, RZ, 0xc0, !PT ;  /* 0x0000000117ff7812 */ /* 0x000fe4000788c0ff */
[----:B------:R-:W-:Y:S01]  /*26ed0*/  SEL R7, RZ, 0x8, P1 ;  /* 0x00000008ff077807 */ /* 0x000fe20000800000 */
[----:B---3--:R-:W-:-:S04]  /*26ee0*/  IMAD R0, R3, UR4, RZ ;  /* 0x0000000403007c24 */ /* 0x008fc8000f8e02ff */
[C---:B--2---:R-:W-:Y:S01]  /*26ef0*/  IMAD R5, R2.reuse, UR5, R0 ;  /* 0x0000000502057c24 */ /* 0x044fe2000f8e0200 */
[----:B------:R-:W-:Y:S01]  /*26f00*/  SEL R0, RZ, 0x2, P3 ;  /* 0x00000002ff007807 */ /* 0x000fe20001800000 */
[----:B------:R-:W-:Y:S01]  /*26f10*/  IMAD.WIDE.U32 R2, R2, UR4, RZ ;  /* 0x0000000402027c25 */ /* 0x000fe2000f8e00ff */
[----:B------:R-:W-:-:S03]  /*26f20*/  ULDC.64 UR4, c[0x0][0x338] ;  /* 0x0000ce0000047ab9 */ /* 0x000fc60000000a00 */
[----:B------:R-:W-:Y:S02]  /*26f30*/  IMAD.IADD R3, R3, 0x1, R5 ;  /* 0x0000000103037824 */ /* 0x000fe400078e0205 */
[----:B----4-:R-:W-:Y:S02]  /*26f40*/  IMAD R5, R6, UR4, RZ ;  /* 0x0000000406057c24 */ /* 0x010fe4000f8e02ff */
        /* <DEDUP_REMOVED lines=13> */
[----:B-----5:R-:W-:Y:S01]  /*27020*/  IADD3 R0, R3, R0, R4 ;  /* 0x0000000003007210 */ /* 0x020fe20007ffe004 */
        /* <DEDUP_REMOVED lines=73> */
.L_x_3692:
        /* <DEDUP_REMOVED lines=15> */
.L_x_3576:
        /* <DEDUP_REMOVED lines=10> */
.L_x_3577:
[----:B0-----:R-:W2:Y:S01]  /*27650*/  LDL.LU R2, [R1+0x464] ;  /* 0x0004640001027983 */ /* 0x001ea20000300800 */
[----:B------:R0:W-:Y:S01]  /*27660*/  SYNCS.ARRIVE.TRANS64.A1T0 RZ, [R17+URZ+0x32450], RZ ;  /* 0x032450ff11ff79a7 */ /* 0x0001e2000810003f */
[----:B------:R-:W-:Y:S01]  /*27670*/  BSSY B0, `(.L_x_3578) ;  /* 0x00000dd000007945 */ /* 0x000fe20003800000 */
[----:B--2---:R-:W-:-:S05]  /*27680*/  VIADD R10, R2, 0xfffffffe ;  /* 0xfffffffe020a7836 */ /* 0x004fca0000000000 */
[----:B------:R-:W-:-:S13]  /*27690*/  ISETP.GE.AND P0, PT, R10, R33, PT ;  /* 0x000000210a00720c */ /* 0x000fda0003f06270 */
[----:B0-----:R-:W-:Y:S05]  /*276a0*/  @!P0 BRA `(.L_x_3579) ;  /* 0x0000000c00648947 */ /* 0x001fea0003800000 */
.L_x_3592:
        /* <DEDUP_REMOVED lines=12> */
[----:B--2---:R-:W2:Y:S01]  /*27770*/  @!P2 LDC.64 R4, c[0x0][0x428] ;  /* 0x00010a00ff04ab82 */ /* 0x004ea20000000a00 */
[----:B0-----:R-:W-:-:S13]  /*27780*/  ISETP.NE.AND P0, PT, R3, 0x1, PT ;  /* 0x000000010300780c */ /* 0x001fda0003f05270 */
[----:B------:R-:W0:Y:S08]  /*27790*/  @P0 LDC R3, c[0x0][0x434] ;  /* 0x00010d00ff030b82 */ /* 0x000e300000000800 */
[----:B---3--:R-:W3:Y:S01]  /*277a0*/  @P0 LDC R7, c[0x0][0x438] ;  /* 0x00010e00ff070b82 */ /* 0x008ee20000000800 */
[----:B0-----:R-:W-:-:S05]  /*277b0*/  @P0 IMAD.HI.U32 R2, R8, R3, RZ ;  /* 0x0000000308020227 */ /* 0x001fca00078e00ff */
[----:B---3--:R-:W-:Y:S01]  /*277c0*/  @P0 SHF.R.U32.HI R9, RZ, R7, R2 ;  /* 0x00000007ff090219 */ /* 0x008fe20000011602 */
[----:B--2---:R-:W-:Y:S01]  /*277d0*/  @!P2 IMAD R2, R32, R4, RZ ;  /* 0x000000042002a224 */ /* 0x004fe200078e02ff */
[----:B----4-:R-:W0:Y:S02]  /*277e0*/  @!P2 LDC.64 R6, c[0x0][0x418] ;  /* 0x00010600ff06ab82 */ /* 0x010e240000000a00 */
[--C-:B------:R-:W-:Y:S01]  /*277f0*/  @!P2 SHF.R.S32.HI R3, RZ, 0x1f, R9.reuse ;  /* 0x0000001fff03a819 */ /* 0x100fe20000011409 */
[----:B------:R-:W-:Y:S02]  /*27800*/  @!P2 IMAD R5, R28, R5, R2 ;  /* 0x000000051c05a224 */ /* 0x000fe400078e0202 */
[----:B------:R-:W-:-:S04]  /*27810*/  @!P2 IMAD.MOV.U32 R2, RZ, RZ, R9 ;  /* 0x000000ffff02a224 */ /* 0x000fc800078e0009 */
[----:B------:R-:W-:-:S04]  /*27820*/  @!P2 IMAD.WIDE.U32 R2, R28, R4, R2 ;  /* 0x000000041c02a225 */ /* 0x000fc800078e0002 */
[----:B------:R-:W-:Y:S01]  /*27830*/  @!P2 IMAD.IADD R5, R5, 0x1, R3 ;  /* 0x000000010505a824 */ /* 0x000fe200078e0203 */
[----:B------:R-:W-:Y:S05]  /*27840*/  YIELD ;  /* 0x0000000000007946 */ /* 0x000fea0003800000 */
[----:B------:R-:W-:Y:S01]  /*27850*/  IMAD.MOV.U32 R4, RZ, RZ, RZ ;  /* 0x000000ffff047224 */ /* 0x000fe200078e00ff */
[----:B------:R-:W-:Y:S01]  /*27860*/  ULDC UR4, c[0x0][0x430] ;  /* 0x00010c0000047ab9 */ /* 0x000fe20000000800 */
[----:B0-----:R-:W-:-:S04]  /*27870*/  @!P2 LEA R6, P0, R2, R6, 0x2 ;  /* 0x000000060206a211 */ /* 0x001fc800078010ff */
[----:B------:R-:W-:Y:S01]  /*27880*/  @!P2 LEA.HI.X R7, R2, R7, R5, 0x2, P0 ;  /* 0x000000070207a211 */ /* 0x000fe200000f1405 */
[----:B------:R-:W-:Y:S01]  /*27890*/  IMAD.MOV R5, RZ, RZ, -R9 ;  /* 0x000000ffff057224 */ /* 0x000fe200078e0a09 */
[C---:B------:R-:W-:Y:S01]  /*278a0*/  ISETP.NE.AND P0, PT, R24.reuse, 0x2, PT ;  /* 0x000000021800780c */ /* 0x040fe20003f05270 */
[----:B------:R-:W-:Y:S02]  /*278b0*/  IMAD.MOV.U32 R2, RZ, RZ, R10 ;  /* 0x000000ffff027224 */ /* 0x000fe400078e000a */
[----:B------:R-:W-:Y:S01]  /*278c0*/  IMAD R5, R5, UR4, R8 ;  /* 0x0000000405057c24 */ /* 0x000fe2000f8e0208 */
[----:B------:R-:W-:Y:S01]  /*278d0*/  SEL R3, RZ, 0x1, P0 ;  /* 0x00000001ff037807 */ /* 0x000fe20000000000 */
[----:B------:R0:W5:Y:S01]  /*278e0*/  @!P2 LDG.E R4, desc[UR36][R6.64] ;  /* 0x000000240604a981 */ /* 0x000162000c1e1900 */
[----:B------:R-:W-:Y:S01]  /*278f0*/  SEL R24, R24, RZ, P0 ;  /* 0x000000ff18187207 */ /* 0x000fe20000000000 */
[----:B------:R-:W-:Y:S01]  /*27900*/  VIADD R10, R10, 0xffffffff ;  /* 0xffffffff0a0a7836 */ /* 0x000fe20000000000 */
[----:B------:R-:W-:-:S02]  /*27910*/  LOP3.LUT R26, R26, R3, RZ, 0x3c, !PT ;  /* 0x000000031a1a7212 */ /* 0x000fc400078e3cff */
[----:B------:R-:W-:Y:S01]  /*27920*/  ISETP.GT.AND P2, PT, R2, R33, PT ;  /* 0x000000210200720c */ /* 0x000fe20003f44270 */
[----:B------:R-:W-:-:S12]  /*27930*/  @!P1 BRA `(.L_x_3580) ;  /* 0x0000000000049947 */ /* 0x000fd80003800000 */
[----:B------:R-:W-:Y:S01]  /*27940*/  BPT.TRAP 0x1 ;  /* 0x000000040000795c */ /* 0x000fe20000300000 */
.L_x_3580:
[----:B0-----:R-:W-:Y:S01]  /*27950*/  IMAD R6, R24, 0x8, R22 ;  /* 0x0000000818067824 */ /* 0x001fe200078e0216 */
[----:B------:R-:W-:Y:S01]  /*27960*/  SHF.L.U32 R21, R26, 0x1f, RZ ;  /* 0x0000001f1a157819 */ /* 0x000fe200000006ff */
[----:B------:R-:W-:Y:S01]  /*27970*/  BSSY B1, `(.L_x_3581) ;  /* 0x0000004000017945 */ /* 0x000fe20003800000 */
[----:B-1----:R-:W-:Y:S02]  /*27980*/  SHF.R.S32.HI R17, RZ, 0x1f, R5 ;  /* 0x0000001fff117819 */ /* 0x002fe40000011405 */
[----:B------:R-:W0:Y:S02]  /*27990*/  SYNCS.PHASECHK.TRANS64.TRYWAIT P0, [R6+URZ+0x32440], R21 ;  /* 0x03244015060075a7 */ /* 0x000e24000800017f */
[----:B0-----:R-:W-:Y:S05]  /*279a0*/  @!P0 BRA `(.L_x_3582) ;  /* 0x0000004400b88947 */ /* 0x001fea0003800000 */
.L_x_3693:
[----:B------:R-:W-:Y:S05]  /*279b0*/  BSYNC B1 ;  /* 0x0000000000017941 */ /* 0x000fea0003800000 */
.L_x_3581:
        /* <DEDUP_REMOVED lines=52> */
.L_x_3707:
        /* <DEDUP_REMOVED lines=8> */
.L_x_3584:
        /* <DEDUP_REMOVED lines=10> */
.L_x_3585:
[----:B------:R3:W-:Y:S01]  /*27e20*/  SYNCS.ARRIVE.TRANS64.A1T0 RZ, [R6+URZ+0x32430], RZ ;  /* 0x032430ff06ff79a7 */ /* 0x0007e2000810003f */
[----:B------:R-:W-:Y:S05]  /*27e30*/  @!P3 BRA `(.L_x_3586) ;  /* 0x000000000004b947 */ /* 0x000fea0003800000 */
[----:B------:R-:W-:Y:S01]  /*27e40*/  BPT.TRAP 0x1 ;  /* 0x000000040000795c */ /* 0x000fe20000300000 */
.L_x_3586:
[----:B------:R-:W4:Y:S01]  /*27e50*/  SYNCS.PHASECHK.TRANS64.TRYWAIT P0, [R6+URZ+0x32460], R21 ;  /* 0x03246015060075a7 */ /* 0x000f22000800017f */
[----:B------:R-:W-:Y:S04]  /*27e60*/  BSSY B1, `(.L_x_3587) ;  /* 0x0000002000017945 */ /* 0x000fe80003800000 */
[----:B----4-:R-:W-:Y:S05]  /*27e70*/  @!P0 BRA `(.L_x_3588) ;  /* 0x00000048003c8947 */ /* 0x010fea0003800000 */
.L_x_3708:
[----:B------:R-:W-:Y:S05]  /*27e80*/  BSYNC B1 ;  /* 0x0000000000017941 */ /* 0x000fea0003800000 */
.L_x_3587:
[----:B------:R-:W-:Y:S01]  /*27e90*/  ULDC.64 UR4, c[0x0][0x328] ;  /* 0x0000ca0000047ab9 */ /* 0x000fe20000000a00 */
[----:B------:R-:W-:Y:S01]  /*27ea0*/  LOP3.LUT P5, RZ, R23, 0x1, RZ, 0xc0, !PT ;  /* 0x0000000117ff7812 */ /* 0x000fe200078ac0ff */
[----:B--2---:R-:W-:Y:S01]  /*27eb0*/  IMAD R2, R17, UR4, RZ ;  /* 0x0000000411027c24 */ /* 0x004fe2000f8e02ff */
[C---:B------:R-:W-:Y:S01]  /*27ec0*/  LOP3.LUT P4, RZ, R23.reuse, 0x10, RZ, 0xc0, !PT ;  /* 0x0000001017ff7812 */ /* 0x040fe2000788c0ff */
[----:B------:R-:W-:Y:S01]  /*27ed0*/  IMAD R8, R24, 0x6000, R29 ;  /* 0x0000600018087824 */ /* 0x000fe200078e021d */
[----:B------:R-:W-:Y:S01]  /*27ee0*/  LOP3.LUT P3, RZ, R23, 0x8, RZ, 0xc0, !PT ;  /* 0x0000000817ff7812 */ /* 0x000fe2000786c0ff */
[----:B-1----:R-:W-:Y:S01]  /*27ef0*/  IMAD R7, R5, UR5, R2 ;  /* 0x0000000505077c24 */ /* 0x002fe2000f8e0202 */
        /* <DEDUP_REMOVED lines=20> */
[----:B------:R-:W2:Y:S04]  /*28040*/  SHFL.IDX PT, R3, R9, RZ, 0x181f ;  /* 0x00181fff09037589 */ /* 0x000ea800000e0000 */
[----:B------:R-:W-:Y:S04]  /*28050*/  SHFL.IDX PT, R5, R9, 0x1, 0x181f ;  /* 0x00381f0009057f89 */ /* 0x000fe800000e0000 */
[----:B------:R-:W-:Y:S01]  /*28060*/  SHFL.IDX PT, R17, R9, 0x2, 0x181f ;  /* 0x00581f0009117f89 */ /* 0x000fe200000e0000 */
[----:B-1----:R-:W-:-:S03]  /*28070*/  IADD3 R2, P0, R14, R0, RZ ;  /* 0x000000000e027210 */ /* 0x002fc60007f1e0ff */
[----:B------:R-:W1:Y:S02]  /*28080*/  SHFL.IDX PT, R14, R7, 0x1, 0x181f ;  /* 0x00381f00070e7f89 */ /* 0x000e6400000e0000 */
[----:B--2---:R-:W-:-:S05]  /*28090*/  IMAD.X R3, RZ, RZ, R3, P0 ;  /* 0x000000ffff037224 */ /* 0x004fca00000e0603 */
[----:B------:R-:W-:Y:S04]  /*280a0*/  LDGSTS.E.BYPASS.LTC128B.128 [R8+0x400], desc[UR36][R2.64], !P5 ;  /* 0x0040000002087fae */ /* 0x000fe8000e901d64 */
[----:B------:R-:W-:Y:S04]  /*280b0*/  LDGSTS.E.BYPASS.LTC128B.128 [R8+0x3400], desc[UR36][R2.64+0x80], !P4 ;  /* 0x0340008002087fae */ /* 0x000fe8000e101d64 */
[----:B------:R-:W-:Y:S04]  /*280c0*/  LDGSTS.E.BYPASS.LTC128B.128 [R8+0x6400], desc[UR36][R2.64+0x100], !P3 ;  /* 0x0640010002087fae */ /* 0x000fe8000d901d64 */
[----:B------:R2:W-:Y:S01]  /*280d0*/  LDGSTS.E.BYPASS.LTC128B.128 [R8+0x9400], desc[UR36][R2.64+0x180], !P1 ;  /* 0x0940018002087fae */ /* 0x0005e2000c901d64 */
[----:B-1----:R-:W-:-:S03]  /*280e0*/  IADD3 R4, P0, R14, R0, RZ ;  /* 0x000000000e047210 */ /* 0x002fc60007f1e0ff */
[----:B------:R-:W2:Y:S02]  /*280f0*/  SHFL.IDX PT, R14, R7, 0x2, 0x181f ;  /* 0x00581f00070e7f89 */ /* 0x000ea400000e0000 */
[----:B------:R-:W-:-:S05]  /*28100*/  IMAD.X R5, RZ, RZ, R5, P0 ;  /* 0x000000ffff057224 */ /* 0x000fca00000e0605 */
[----:B------:R-:W-:Y:S04]  /*28110*/  LDGSTS.E.BYPASS.LTC128B.128 [R8+0xc00], desc[UR36][R4.64], !P5 ;  /* 0x00c0000004087fae */ /* 0x000fe8000e901d64 */
[----:B------:R-:W-:Y:S04]  /*28120*/  LDGSTS.E.BYPASS.LTC128B.128 [R8+0x3c00], desc[UR36][R4.64+0x80], !P4 ;  /* 0x03c0008004087fae */ /* 0x000fe8000e101d64 */
[----:B------:R-:W-:Y:S04]  /*28130*/  LDGSTS.E.BYPASS.LTC128B.128 [R8+0x6c00], desc[UR36][R4.64+0x100], !P3 ;  /* 0x06c0010004087fae */ /* 0x000fe8000d901d64 */
[----:B------:R1:W-:Y:S01]  /*28140*/  LDGSTS.E.BYPASS.LTC128B.128 [R8+0x9c00], desc[UR36][R4.64+0x180], !P1 ;  /* 0x09c0018004087fae */ /* 0x0003e2000c901d64 */
[----:B--2---:R-:W-:-:S03]  /*28150*/  IADD3 R2, P0, R14, R0, RZ ;  /* 0x000000000e027210 */ /* 0x004fc60007f1e0ff */
[----:B------:R-:W2:Y:S02]  /*28160*/  SHFL.IDX PT, R14, R7, 0x3, 0x181f ;  /* 0x00781f00070e7f89 */ /* 0x000ea400000e0000 */
[----:B------:R-:W-:Y:S02]  /*28170*/  IMAD.X R3, RZ, RZ, R17, P0 ;  /* 0x000000ffff037224 */ /* 0x000fe400000e0611 */
[----:B------:R-:W-:Y:S04]  /*28180*/  SHFL.IDX PT, R17, R9, 0x4, 0x181f ;  /* 0x00981f0009117f89 */ /* 0x000fe800000e0000 */
[----:B-1----:R-:W1:Y:S04]  /*28190*/  SHFL.IDX PT, R5, R9, 0x3, 0x181f ;  /* 0x00781f0009057f89 */ /* 0x002e6800000e0000 */
[----:B------:R-:W-:Y:S04]  /*281a0*/  LDGSTS.E.BYPASS.LTC128B.128 [R8+0x1400], desc[UR36][R2.64], !P5 ;  /* 0x0140000002087fae */ /* 0x000fe8000e901d64 */
[----:B------:R-:W-:Y:S04]  /*281b0*/  LDGSTS.E.BYPASS.LTC128B.128 [R8+0x4400], desc[UR36][R2.64+0x80], !P4 ;  /* 0x0440008002087fae */ /* 0x000fe8000e101d64 */
[----:B------:R-:W-:Y:S01]  /*281c0*/  LDGSTS.E.BYPASS.LTC128B.128 [R8+0x7400], desc[UR36][R2.64+0x100], !P3 ;  /* 0x0740010002087fae */ /* 0x000fe2000d901d64 */
[----:B--2---:R-:W-:-:S03]  /*281d0*/  IADD3 R4, P0, R14, R0, RZ ;  /* 0x000000000e047210 */ /* 0x004fc60007f1e0ff */
[----:B------:R2:W-:Y:S04]  /*281e0*/  LDGSTS.E.BYPASS.LTC128B.128 [R8+0xa400], desc[UR36][R2.64+0x180], !P1 ;  /* 0x0a40018002087fae */ /* 0x0005e8000c901d64 */
[----:B------:R-:W2:Y:S01]  /*281f0*/  SHFL.IDX PT, R14, R7, 0x4, 0x181f ;  /* 0x00981f00070e7f89 */ /* 0x000ea200000e0000 */
[----:B-1----:R-:W-:-:S03]  /*28200*/  IMAD.X R5, RZ, RZ, R5, P0 ;  /* 0x000000ffff057224 */ /* 0x002fc600000e0605 */
[----:B------:R-:W1:Y:S04]  /*28210*/  SHFL.IDX PT, R9, R9, 0x5, 0x181f ;  /* 0x00b81f0009097f89 */ /* 0x000e6800000e0000 */
[----:B------:R0:W-:Y:S04]  /*28220*/  LDGSTS.E.BYPASS.LTC128B.128 [R8+0x1c00], desc[UR36][R4.64], !P5 ;  /* 0x01c0000004087fae */ /* 0x0001e8000e901d64 */
[----:B------:R0:W-:Y:S04]  /*28230*/  LDGSTS.E.BYPASS.LTC128B.128 [R8+0x4c00], desc[UR36][R4.64+0x80], !P4 ;  /* 0x04c0008004087fae */ /* 0x0001e8000e101d64 */
[----:B------:R0:W-:Y:S04]  /*28240*/  LDGSTS.E.BYPASS.LTC128B.128 [R8+0x7c00], desc[UR36][R4.64+0x100], !P3 ;  /* 0x07c0010004087fae */ /* 0x0001e8000d901d64 */
[----:B------:R0:W-:Y:S01]  /*28250*/  LDGSTS.E.BYPASS.LTC128B.128 [R8+0xac00], desc[UR36][R4.64+0x180], !P1 ;  /* 0x0ac0018004087fae */ /* 0x0001e2000c901d64 */
[----:B--2---:R-:W-:-:S03]  /*28260*/  IADD3 R2, P0, R14, R0, RZ ;  /* 0x000000000e027210 */ /* 0x004fc60007f1e0ff */
[----:B------:R0:W2:Y:S02]  /*28270*/  SHFL.IDX PT, R14, R7, 0x5, 0x181f ;  /* 0x00b81f00070e7f89 */ /* 0x0000a400000e0000 */
[----:B------:R-:W-:-:S05]  /*28280*/  IMAD.X R3, RZ, RZ, R17, P0 ;  /* 0x000000ffff037224 */ /* 0x000fca00000e0611 */
[----:B------:R0:W-:Y:S04]  /*28290*/  LDGSTS.E.BYPASS.LTC128B.128 [R8+0x2400], desc[UR36][R2.64], !P5 ;  /* 0x0240000002087fae */ /* 0x0001e8000e901d64 */
[----:B------:R0:W-:Y:S04]  /*282a0*/  LDGSTS.E.BYPASS.LTC128B.128 [R8+0x5400], desc[UR36][R2.64+0x80], !P4 ;  /* 0x0540008002087fae */ /* 0x0001e8000e101d64 */
[----:B------:R0:W-:Y:S04]  /*282b0*/  LDGSTS.E.BYPASS.LTC128B.128 [R8+0x8400], desc[UR36][R2.64+0x100], !P3 ;  /* 0x0840010002087fae */ /* 0x0001e8000d901d64 */
[----:B-1----:R0:W-:Y:S02]  /*282c0*/  LDGSTS.E.BYPASS.LTC128B.128 [R8+0xb400], desc[UR36][R2.64+0x180], !P1 ;  /* 0x0b40018002087fae */ /* 0x0021e4000c901d64 */
.L_x_3722:
[----:B0-2---:R-:W-:-:S05]  /*282d0*/  IADD3 R2, P0, R14, R0, RZ ;  /* 0x000000000e027210 */ /* 0x005fca0007f1e0ff */
        /* <DEDUP_REMOVED lines=10> */
.L_x_3590:
        /* <DEDUP_REMOVED lines=10> */
.L_x_3591:
[----:B------:R2:W-:Y:S01]  /*28420*/  SYNCS.ARRIVE.TRANS64.A1T0 RZ, [R6+URZ+0x32450], RZ ;  /* 0x032450ff06ff79a7 */ /* 0x0005e2000810003f */
[----:B------:R-:W-:Y:S05]  /*28430*/  @P2 BRA `(.L_x_3592) ;  /* 0xfffffff0009c2947 */ /* 0x000fea000383ffff */
.L_x_3579:
[----:B------:R-:W-:Y:S05]  /*28440*/  BSYNC B0 ;  /* 0x0000000000007941 */ /* 0x000fea0003800000 */
.L_x_3578:
        /* <DEDUP_REMOVED lines=10> */
[----:B------:R-:W5:Y:S01]  /*284f0*/  LDC.64 R2, c[0x0][0xd60] ;  /* 0x00035800ff027b82 */ /* 0x000f620000000a00 */
[----:B------:R-:W0:Y:S02]  /*28500*/  FLO.U32 R0, UR4 ;  /* 0x0000000400007d00 */ /* 0x000e2400080e0000 */
[----:B0-----:R-:W-:-:S06]  /*28510*/  ISETP.EQ.U32.AND P1, PT, R0, R7, PT ;  /* 0x000000070000720c */ /* 0x001fcc0003f22070 */
[----:B------:R-:W5:Y:S07]  /*28520*/  POPC R7, UR4 ;  /* 0x0000000400077d09 */ /* 0x000f6e0008000000 */
[----:B-----5:R-:W5:Y:S01]  /*28530*/  @P1 ATOMG.E.ADD.STRONG.GPU PT, R3, desc[UR36][R2.64], R7 ;  /* 0x00000007020319a8 */ /* 0x020f6200081ee1e4 */
[----:B------:R-:W0:Y:S02]  /*28540*/  S2R R4, SR_LTMASK ;  /* 0x0000000000047919 */ /* 0x000e240000003900 */
[----:B0-----:R-:W-:-:S04]  /*28550*/  LOP3.LUT R4, R4, UR4, RZ, 0xc0, !PT ;  /* 0x0000000404047c12 */ /* 0x001fc8000f8ec0ff */
[----:B------:R-:W0:Y:S01]  /*28560*/  POPC R9, R4 ;  /* 0x0000000400097309 */ /* 0x000e220000000000 */
[----:B-----5:R-:W0:Y:S02]  /*28570*/  SHFL.IDX PT, R0, R3, R0, 0x1f ;  /* 0x00001f0003007589 */ /* 0x020e2400000e0000 */
[----:B0-----:R-:W-:-:S07]  /*28580*/  IADD3 R16, R0, UR39, R9 ;  /* 0x0000002700107c10 */ /* 0x001fce000fffe009 */
.L_x_3594:
[----:B------:R-:W-:Y:S05]  /*28590*/  BSYNC B0 ;  /* 0x0000000000007941 */ /* 0x000fea0003800000 */
.L_x_3593:
[----:B------:R-:W-:Y:S02]  /*285a0*/  SEL R24, R24, RZ, P0 ;  /* 0x000000ff18187207 */ /* 0x000fe40000000000 */
[----:B------:R-:W-:-:S07]  /*285b0*/  LOP3.LUT R26, R26, R5, RZ, 0x3c, !PT ;  /* 0x000000051a1a7212 */ /* 0x000fce00078e3cff */
.L_x_3547:
[----:B------:R-:W-:Y:S05]  /*285c0*/  BSYNC B7 ;  /* 0x0000000000077941 */ /* 0x000fea0003800000 */
.L_x_3545:
[----:B------:R-:W-:-:S13]  /*285d0*/  LOP3.LUT P0, RZ, R23, 0x20000, RZ, 0xc0, !PT ;  /* 0x0002000017ff7812 */ /* 0x000fda000780c0ff */
[----:B------:R-:W-:Y:S05]  /*285e0*/  @!P0 BRA `(.L_x_3595) ;  /* 0x0000000000248947 */ /* 0x000fea0003800000 */
[----:B------:R-:W-:Y:S05]  /*285f0*/  WARPSYNC.ALL ;  /* 0x0000000000007948 */ /* 0x000fea0003800000 */
[----:B------:R-:W5:Y:S08]  /*28600*/  S2UR UR5, SR_CgaCtaId ;  /* 0x00000000000579c3 */ /* 0x000f700000008800 */
[----:B------:R-:W-:Y:S06]  /*28610*/  BAR.SYNC.DEFER_BLOCKING 0x5, 0x180 ;  /* 0x0146000000007b1d */ /* 0x000fec0000010000 */
[----:B------:R-:W-:-:S02]  /*28620*/  UMOV UR4, 0x400 ;  /* 0x0000040000047882 */ /* 0x000fc40000000000 */
[----:B-----5:R-:W-:-:S06]  /*28630*/  ULEA UR4, UR5, UR4, 0x18 ;  /* 0x0000000405047291 */ /* 0x020fcc000f8ec03f */
[----:B------:R-:W-:-:S05]  /*28640*/  IMAD.U32 R22, RZ, RZ, UR4 ;  /* 0x00000004ff167e24 */ /* 0x000fca000f8e00ff */
[----:B-1----:R1:W0:Y:S01]  /*28650*/  LDS.128 R16, [R22+0x324d0] ;  /* 0x0324d00016107984 */ /* 0x0022220000000c00 */
[----:B------:R-:W-:Y:S06]  /*28660*/  BAR.ARV 0x4, 0x180 ;  /* 0x0106000000007b1d */ /* 0x000fec0000002000 */
[----:B------:R-:W-:Y:S05]  /*28670*/  BRA `(.L_x_3596) ;  /* 0x0000000800cc7947 */ /* 0x000fea0003800000 */
.L_x_3595:
[----:B------:R-:W5:Y:S01]  /*28680*/  S2R R0, SR_TID.X ;  /* 0x0000000000007919 */ /* 0x000f620000002100 */
[----:B------:R-:W-:Y:S01]  /*28690*/  UMOV UR4, 0xffffffff ;  /* 0xffffffff00047882 */ /* 0x000fe20000000000 */
[----:B-----5:R-:W-:-:S04]  /*286a0*/  LOP3.LUT R8, R0, 0x1f, RZ, 0xc0, !PT ;  /* 0x0000001f00087812 */ /* 0x020fc800078ec0ff */
[----:B------:R-:W-:Y:S01]  /*286b0*/  ISETP.NE.AND P0, PT, R8, 0x1f, PT ;  /* 0x0000001f0800780c */ /* 0x000fe20003f05270 */
[----:B------:R-:W-:-:S12]  /*286c0*/  BRA.DIV UR4, `(.L_x_3597) ;  /* 0x0000004a04047947 */ /* 0x000fd8000b800000 */
[----:B------:R-:W-:Y:S01]  /*286d0*/  IMAD.IADD R5, R19, 0x1, R8 ;  /* 0x0000000113057824 */ /* 0x000fe200078e0208 */
[----:B------:R-:W-:-:S04]  /*286e0*/  ULDC UR4, c[0x0][0xd3c] ;  /* 0x00034f0000047ab9 */ /* 0x000fc80000000800 */
[----:B------:R-:W-:-:S13]  /*286f0*/  ISETP.GE.OR P1, PT, R5, UR4, !P0 ;  /* 0x0000000405007c0c */ /* 0x000fda000c726670 */
[----:B------:R-:W5:Y:S02]  /*28700*/  @!P1 LDC.64 R2, c[0x0][0xd80] ;  /* 0x00036000ff029b82 */ /* 0x000f640000000a00 */
[----:B-----5:R-:W-:-:S06]  /*28710*/  @!P1 IMAD.WIDE R2, R5, 0x4, R2 ;  /* 0x0000000405029825 */ /* 0x020fcc00078e0202 */
[----:B------:R-:W5:Y:S01]  /*28720*/  @!P1 LDG.E R2, desc[UR36][R2.64] ;  /* 0x0000002402029981 */ /* 0x000f62000c1e1900 */
[----:B------:R-:W-:Y:S01]  /*28730*/  IMAD.MOV.U32 R5, RZ, RZ, RZ ;  /* 0x000000ffff057224 */ /* 0x000fe200078e00ff */
[C---:B------:R-:W-:Y:S02]  /*28740*/  ISETP.GE.U32.AND P2, PT, R8.reuse, 0x2, PT ;  /* 0x000000020800780c */ /* 0x040fe40003f46070 */
[C---:B------:R-:W-:Y:S01]  /*28750*/  ISETP.GE.U32.AND P3, PT, R8.reuse, 0x4, PT ;  /* 0x000000040800780c */ /* 0x040fe20003f66070 */
[----:B------:R-:W-:Y:S01]  /*28760*/  SHFL.IDX PT, R0, R16, RZ, 0x1f ;  /* 0x00001fff10007589 */ /* 0x000fe200000e0000 */
[C---:B------:R-:W-:Y:S02]  /*28770*/  ISETP.GE.U32.AND P4, PT, R8.reuse, 0x8, PT ;  /* 0x000000080800780c */ /* 0x040fe40003f86070 */
[C---:B------:R-:W-:Y:S01]  /*28780*/  ISETP.GE.U32.AND P5, PT, R8.reuse, 0x10, PT ;  /* 0x000000100800780c */ /* 0x040fe20003fa6070 */
[----:B------:R-:W-:Y:S01]  /*28790*/  SHFL.IDX PT, R4, R16, 0x1, 0x1f ;  /* 0x00201f0010047f89 */ /* 0x000fe200000e0000 */
[----:B-----5:R-:W-:Y:S01]  /*287a0*/  @!P1 IMAD.MOV.U32 R5, RZ, RZ, R2 ;  /* 0x000000ffff059224 */ /* 0x020fe200078e0002 */
[----:B------:R-:W-:-:S04]  /*287b0*/  ISETP.NE.AND P1, PT, R8, RZ, PT ;  /* 0x000000ff0800720c */ /* 0x000fc80003f25270 */
[----:B------:R-:W2:Y:S02]  /*287c0*/  SHFL.UP PT, R14, R5, 0x1, RZ ;  /* 0x04200000050e7989 */ /* 0x000ea400000e00ff */
[----:B--234-:R-:W-:-:S05]  /*287d0*/  SEL R6, R14, RZ, P1 ;  /* 0x000000ff0e067207 */ /* 0x01cfca0000800000 */
        /* <DEDUP_REMOVED lines=13> */
[----:B------:R2:W3:Y:S02]  /*288b0*/  SHFL.IDX PT, R14, R6, 0x1f, 0x1f ;  /* 0x03e01f00060e7f89 */ /* 0x0004e400000e0000 */
.L_x_3732:
[----:B------:R-:W-:Y:S02]  /*288c0*/  ULDC UR4, c[0x0][0xd38] ;  /* 0x00034e0000047ab9 */ /* 0x000fe40000000800 */
[----:B------:R-:W-:-:S04]  /*288d0*/  IMAD.U32 R7, RZ, RZ, UR4 ;  /* 0x00000004ff077e24 */ /* 0x000fc8000f8e00ff */
[----:B---3--:R-:W-:-:S04]  /*288e0*/  IMAD R14, R14, R7, RZ ;  /* 0x000000070e0e7224 */ /* 0x008fc800078e02ff */
[----:B------:R-:W-:-:S05]  /*288f0*/  IMAD.IADD R9, R4, 0x1, R14 ;  /* 0x0000000104097824 */ /* 0x000fca00078e020e */
[----:B------:R-:W-:-:S13]  /*28900*/  ISETP.GT.AND P6, PT, R9, R0, PT ;  /* 0x000000000900720c */ /* 0x000fda0003fc4270 */
[----:B------:R-:W-:Y:S05]  /*28910*/  @P6 BRA `(.L_x_3598) ;  /* 0x00000000009c6947 */ /* 0x000fea0003800000 */
.L_x_3603:
[----:B------:R-:W3:Y:S01]  /*28920*/  LDC R2, c[0x0][0xd3c] ;  /* 0x00034f00ff027b82 */ /* 0x000ee20000000800 */
[----:B------:R-:W-:-:S05]  /*28930*/  VIADD R19, R19, 0x1f ;  /* 0x0000001f13137836 */ /* 0x000fca0000000000 */
[----:B---3--:R-:W-:-:S13]  /*28940*/  ISETP.GE.AND P6, PT, R19, R2, PT ;  /* 0x000000021300720c */ /* 0x008fda0003fc6270 */
[----:B------:R-:W-:Y:S05]  /*28950*/  @P6 BRA `(.L_x_3599) ;  /* 0x0000000400d06947 */ /* 0x000fea0003800000 */
[----:B------:R-:W3:Y:S01]  /*28960*/  S2R R3, SR_TID.X ;  /* 0x0000000000037919 */ /* 0x000ee20000002100 */
[----:B------:R-:W-:Y:S01]  /*28970*/  BSSY B0, `(.L_x_3600) ;  /* 0x0000009000007945 */ /* 0x000fe20003800000 */
[----:B------:R-:W-:Y:S01]  /*28980*/  IMAD.MOV.U32 R5, RZ, RZ, RZ ;  /* 0x000000ffff057224 */ /* 0x000fe200078e00ff */
[----:B---3--:R-:W-:-:S05]  /*28990*/  LOP3.LUT R3, R3, 0x1f, RZ, 0xc0, !PT ;  /* 0x0000001f03037812 */ /* 0x008fca00078ec0ff */
[----:B------:R-:W-:-:S05]  /*289a0*/  IMAD.IADD R7, R19, 0x1, R3 ;  /* 0x0000000113077824 */ /* 0x000fca00078e0203 */
[----:B------:R-:W-:-:S13]  /*289b0*/  ISETP.GE.OR P6, PT, R7, R2, !P0 ;  /* 0x000000020700720c */ /* 0x000fda00047c6670 */
[----:B------:R-:W-:Y:S05]  /*289c0*/  @P6 BRA `(.L_x_3601) ;  /* 0x00000000000c6947 */ /* 0x000fea0003800000 */
[----:B------:R-:W3:Y:S02]  /*289d0*/  LDC.64 R2, c[0x0][0xd80] ;  /* 0x00036000ff027b82 */ /* 0x000ee40000000a00 */
[----:B---3--:R-:W-:-:S05]  /*289e0*/  IMAD.WIDE R2, R7, 0x4, R2 ;  /* 0x0000000407027825 */ /* 0x008fca00078e0202 */
[----:B------:R3:W5:Y:S02]  /*289f0*/  LDG.E R5, desc[UR36][R2.64] ;  /* 0x0000002402057981 */ /* 0x000764000c1e1900 */
.L_x_3601:
[----:B------:R-:W-:Y:S05]  /*28a00*/  BSYNC B0 ;  /* 0x0000000000007941 */ /* 0x000fea0003800000 */
.L_x_3600:
[----:B------:R-:W-:-:S03]  /*28a10*/  UMOV UR4, 0xffffffff ;  /* 0xffffffff00047882 */ /* 0x000fc60000000000 */
[----:B------:R-:W-:Y:S05]  /*28a20*/  BRA.DIV UR4, `(.L_x_3602) ;  /* 0x0000004a04507947 */ /* 0x000fea000b800000 */
[----:B-----5:R-:W4:Y:S02]  /*28a30*/  SHFL.UP PT, R14, R5, 0x1, RZ ;  /* 0x04200000050e7989 */ /* 0x020f2400000e00ff */
        /* <DEDUP_REMOVED lines=13> */
[----:B--2---:R-:W-:-:S05]  /*28b10*/  IMAD.IADD R6, R4, 0x1, R7 ;  /* 0x0000000104067824 */ /* 0x004fca00078e0207 */
[----:B------:R2:W3:Y:S02]  /*28b20*/  SHFL.IDX PT, R14, R6, 0x1f, 0x1f ;  /* 0x03e01f00060e7f89 */ /* 0x0004e400000e0000 */
.L_x_3740:
[----:B------:R-:W-:Y:S02]  /*28b30*/  ULDC UR4, c[0x0][0xd38] ;  /* 0x00034e0000047ab9 */ /* 0x000fe40000000800 */
[----:B------:R-:W-:-:S04]  /*28b40*/  IMAD.U32 R7, RZ, RZ, UR4 ;  /* 0x00000004ff077e24 */ /* 0x000fc8000f8e00ff */
[----:B---3--:R-:W-:-:S04]  /*28b50*/  IMAD R14, R14, R7, RZ ;  /* 0x000000070e0e7224 */ /* 0x008fc800078e02ff */
[----:B------:R-:W-:-:S05]  /*28b60*/  IMAD.IADD R9, R14, 0x1, R9 ;  /* 0x000000010e097824 */ /* 0x000fca00078e0209 */
[----:B------:R-:W-:-:S13]  /*28b70*/  ISETP.GT.AND P6, PT, R9, R0, PT ;  /* 0x000000000900720c */ /* 0x000fda0003fc4270 */
[----:B------:R-:W-:Y:S05]  /*28b80*/  @!P6 BRA `(.L_x_3603) ;  /* 0xfffffffc0064e947 */ /* 0x000fea000383ffff */
.L_x_3598:
        /* <DEDUP_REMOVED lines=8> */
.L_x_3744:
[----:B------:R-:W-:Y:S01]  /*28c10*/  ISETP.NE.AND P0, PT, R2, RZ, PT ;  /* 0x000000ff0200720c */ /* 0x000fe20003f05270 */
[----:B------:R-:W-:-:S12]  /*28c20*/  IMAD.MOV.U32 R14, RZ, RZ, RZ ;  /* 0x000000ffff0e7224 */ /* 0x000fd800078e00ff */
[----:B------:R-:W-:Y:S05]  /*28c30*/  @!P0 BRA `(.L_x_3605) ;  /* 0x0000000000108947 */ /* 0x000fea0003800000 */
[----:B------:R-:W-:Y:S01]  /*28c40*/  UMOV UR4, 0xffffffff ;  /* 0xffffffff00047882 */ /* 0x000fe20000000000 */
[----:B------:R-:W-:Y:S02]  /*28c50*/  VIADD R12, R4, 0xffffffff ;  /* 0xffffffff040c7836 */ /* 0x000fe40000000000 */
[----:B------:R-:W-:Y:S05]  /*28c60*/  BRA.DIV UR4, `(.L_x_3606) ;  /* 0x0000004a04c47947 */ /* 0x000fea000b800000 */
[----:B------:R0:W0:Y:S02]  /*28c70*/  SHFL.IDX PT, R14, R6, R12, 0x1f ;  /* 0x00001f0c060e7589 */ /* 0x00002400000e0000 */
.L_x_3605:
[----:B------:R-:W5:Y:S01]  /*28c80*/  LDC.64 R2, c[0x0][0xd90] ;  /* 0x00036400ff027b82 */ /* 0x000f620000000a00 */
[----:B------:R-:W-:-:S04]  /*28c90*/  IMAD.IADD R19, R4, 0x1, R19 ;  /* 0x0000000104137824 */ /* 0x000fc800078e0213 */
[----:B-----5:R-:W-:-:S05]  /*28ca0*/  IMAD.WIDE R2, R19, 0x4, R2 ;  /* 0x0000000413027825 */ /* 0x020fca00078e0202 */
[----:B0-2---:R0:W3:Y:S01]  /*28cb0*/  LDG.E R6, desc[UR36][R2.64] ;  /* 0x0000002402067981 */ /* 0x0050e2000c1e1900 */
[----:B------:R-:W-:Y:S02]  /*28cc0*/  IMAD R16, R14, R7, R16 ;  /* 0x000000070e107224 */ /* 0x000fe400078e0210 */
[----:B0-----:R-:W-:Y:S02]  /*28cd0*/  IMAD.MOV.U32 R2, RZ, RZ, RZ ;  /* 0x000000ffff027224 */ /* 0x001fe400078e00ff */
[----:B---34-:R-:W-:-:S05]  /*28ce0*/  IMAD R4, R5, R6, RZ ;  /* 0x0000000605047224 */ /* 0x018fca00078e02ff */
        /* <DEDUP_REMOVED lines=57> */
[----:B-1----:R-:W-:Y:S01]  /*29080*/  IMAD.IADD R17, R5, 0x1, R2 ;  /* 0x0000000105117824 */ /* 0x002fe200078e0202 */
[----:B------:R-:W-:Y:S06]  /*29090*/  BRA `(.L_x_3607) ;  /* 0x00000000001c7947 */ /* 0x000fec0003800000 */
.L_x_3599:
[----:B------:R-:W-:Y:S01]  /*290a0*/  UMOV UR4, URZ ;  /* 0x0000003f00047c82 */ /* 0x000fe20008000000 */
[----:B------:R-:W-:Y:S01]  /*290b0*/  UMOV UR5, URZ ;  /* 0x0000003f00057c82 */ /* 0x000fe20008000000 */
[----:B------:R-:W-:Y:S01]  /*290c0*/  ULDC UR6, c[0x0][0xd3c] ;  /* 0x00034f0000067ab9 */ /* 0x000fe20000000800 */
[----:B------:R-:W-:Y:S02]  /*290d0*/  IMAD.MOV.U32 R16, RZ, RZ, R0 ;  /* 0x000000ffff107224 */ /* 0x000fe400078e0000 */
[----:B-1----:R-:W-:Y:S02]  /*290e0*/  IMAD.U32 R17, RZ, RZ, UR4 ;  /* 0x00000004ff117e24 */ /* 0x002fe4000f8e00ff */
[----:B------:R-:W-:Y:S02]  /*290f0*/  IMAD.U32 R18, RZ, RZ, UR5 ;  /* 0x00000005ff127e24 */ /* 0x000fe4000f8e00ff */
[----:B------:R-:W-:-:S07]  /*29100*/  IMAD.U32 R19, RZ, RZ, UR6 ;  /* 0x00000006ff137e24 */ /* 0x000fce000f8e00ff */
.L_x_3607:
[----:B------:R-:W1:Y:S01]  /*29110*/  S2R R0, SR_TID.X ;  /* 0x0000000000007919 */ /* 0x000e620000002100 */
[----:B------:R-:W-:Y:S05]  /*29120*/  WARPSYNC.ALL ;  /* 0x0000000000007948 */ /* 0x000fea0003800000 */
[----:B------:R-:W-:Y:S01]  /*29130*/  BAR.SYNC.DEFER_BLOCKING 0x4, 0x180 ;  /* 0x0106000000007b1d */ /* 0x000fe20000010000 */
[----:B-1----:R-:W-:-:S04]  /*29140*/  LOP3.LUT R0, R0, 0x1f, RZ, 0xc0, !PT ;  /* 0x0000001f00007812 */ /* 0x002fc800078ec0ff */
[----:B------:R-:W-:-:S13]  /*29150*/  ISETP.NE.AND P0, PT, R0, RZ, PT ;  /* 0x000000ff0000720c */ /* 0x000fda0003f05270 */
[----:B------:R-:W1:Y:S01]  /*29160*/  @!P0 S2R R3, SR_CgaCtaId ;  /* 0x0000000000038919 */ /* 0x000e620000008800 */
[----:B------:R-:W-:-:S04]  /*29170*/  @!P0 MOV R0, 0x400 ;  /* 0x0000040000008802 */ /* 0x000fc80000000f00 */
[----:B-1----:R-:W-:-:S05]  /*29180*/  @!P0 LEA R22, R3, R0, 0x18 ;  /* 0x0000000003168211 */ /* 0x002fca00078ec0ff */
[----:B------:R1:W-:Y:S01]  /*29190*/  @!P0 STS.128 [R22+0x324d0], R16 ;  /* 0x0324d01016008388 */ /* 0x0003e20000000c00 */
[----:B------:R-:W-:Y:S06]  /*291a0*/  BAR.ARV 0x5, 0x180 ;  /* 0x0146000000007b1d */ /* 0x000fec0000002000 */
.L_x_3596:
[----:B------:R-:W-:Y:S02]  /*291b0*/  ULDC UR4, c[0x0][0xd3c] ;  /* 0x00034f0000047ab9 */ /* 0x000fe40000000800 */
[----:B0-----:R-:W-:-:S13]  /*291c0*/  ISETP.GE.AND P0, PT, R19, UR4, PT ;  /* 0x0000000413007c0c */ /* 0x001fda000bf06270 */
[----:B------:R-:W-:Y:S05]  /*291d0*/  @!P0 BRA `(.L_x_3608) ;  /* 0xffffffa800b08947 */ /* 0x000fea000383ffff */
[----:B------:R-:W-:Y:S05]  /*291e0*/  BSYNC B8 ;  /* 0x0000000000087941 */ /* 0x000fea0003800000 */
.L_x_3533:
[----:B-1----:R-:W5:Y:S01]  /*291f0*/  LDL.LU R0, [R1+0x470] ;  /* 0x0004700001007983 */ /* 0x002f620000300800 */
[----:B------:R-:W-:Y:S01]  /*29200*/  BSSY B0, `(.L_x_3609) ;  /* 0x000000b000007945 */ /* 0x000fe20003800000 */
[----:B------:R-:W0:Y:S01]  /*29210*/  S2R R5, SR_CgaCtaId ;  /* 0x0000000000057919 */ /* 0x000e220000008800 */
[----:B-----5:R-:W-:-:S05]  /*29220*/  VIADD R0, R0, 0x1 ;  /* 0x0000000100007836 */ /* 0x020fca0000000000 */
        /* <DEDUP_REMOVED lines=8> */
.L_x_3747:
[----:B------:R-:W-:Y:S05]  /*292b0*/  BSYNC B0 ;  /* 0x0000000000007941 */ /* 0x000fea0003800000 */
.L_x_3609:
[----:B------:R-:W-:-:S03]  /*292c0*/  UMOV UR4, 0xffffffff ;  /* 0xffffffff00047882 */ /* 0x000fc60000000000 */
[----:B------:R-:W-:Y:S05]  /*292d0*/  BRA.DIV UR4, `(.L_x_3611) ;  /* 0x0000004604607947 */ /* 0x000fea000b800000 */
[----:B0-----:R-:W0:Y:S02]  /*292e0*/  S2R R0, SR_TID.X ;  /* 0x0000000000007919 */ /* 0x001e240000002100 */
[----:B0-----:R-:W-:-:S04]  /*292f0*/  SHF.R.U32.HI R0, RZ, 0x5, R0 ;  /* 0x00000005ff007819 */ /* 0x001fc80000011600 */
[----:B------:R-:W-:-:S05]  /*29300*/  LOP3.LUT R0, R0, 0x3, RZ, 0xc0, !PT ;  /* 0x0000000300007812 */ /* 0x000fca00078ec0ff */
[----:B------:R0:W1:Y:S02]  /*29310*/  SHFL.IDX PT, R14, R0, RZ, 0x1f ;  /* 0x00001fff000e7589 */ /* 0x00006400000e0000 */
.L_x_3750:
[----:B-1----:R-:W-:Y:S01]  /*29320*/  ISETP.NE.AND P0, PT, R14, RZ, PT ;  /* 0x000000ff0e00720c */ /* 0x002fe20003f05270 */
[----:B------:R-:W-:-:S12]  /*29330*/  BSSY B0, `(.L_x_3612) ;  /* 0x0000026000007945 */ /* 0x000fd80003800000 */
[----:B------:R-:W-:Y:S05]  /*29340*/  @P0 BRA `(.L_x_3613) ;  /* 0x0000000000900947 */ /* 0x000fea0003800000 */
[----:B------:R-:W-:-:S03]  /*29350*/  UMOV UR4, 0xffffffff ;  /* 0xffffffff00047882 */ /* 0x000fc60000000000 */
[----:B------:R-:W-:Y:S05]  /*29360*/  BRA.DIV UR4, `(.L_x_3614) ;  /* 0x0000004604707947 */ /* 0x000fea000b800000 */
[----:B------:R-:W-:-:S13]  /*29370*/  ELECT P6, URZ, PT ;  /* 0x00000000003f782f */ /* 0x000fda00038c0000 */
.L_x_3753:
[----:B------:R-:W-:Y:S05]  /*29380*/  @!P6 BRA `(.L_x_3613) ;  /* 0x000000000080e947 */ /* 0x000fea0003800000 */
[----:B0-----:R-:W5:Y:S02]  /*29390*/  LDL R0, [R1+0x478] ;  /* 0x0004780001007983 */ /* 0x001f640000100800 */
[----:B-----5:R-:W-:-:S13]  /*293a0*/  R2UR UR4, R0 ;  /* 0x00000000000472ca */ /* 0x020fda00000e0000 */
[----:B------:R-:W-:-:S06]  /*293b0*/  ULOP3.LUT UR4, UR4, 0x2, URZ, 0xfc, !UPT ;  /* 0x0000000204047892 */ /* 0x000fcc000f8efc3f */
[----:B------:R-:W-:-:S05]  /*293c0*/  IMAD.U32 R0, RZ, RZ, UR4 ;  /* 0x00000004ff007e24 */ /* 0x000fca000f8e00ff */
[----:B------:R-:W-:-:S13]  /*293d0*/  ISETP.NE.AND P0, PT, R0, 0x3, PT ;  /* 0x000000030000780c */ /* 0x000fda0003f05270 */
[----:B------:R-:W-:Y:S05]  /*293e0*/  @!P0 BRA `(.L_x_3615) ;  /* 0x0000000000048947 */ /* 0x000fea0003800000 */
[----:B------:R-:W-:Y:S01]  /*293f0*/  BPT.TRAP 0x1 ;  /* 0x000000040000795c */ /* 0x000fe20000300000 */
.L_x_3615:
[----:B------:R-:W-:Y:S01]  /*29400*/  IMAD R5, R24, 0x8, R7 ;  /* 0x0000000818057824 */ /* 0x000fe200078e0207 */
[----:B------:R-:W-:Y:S01]  /*29410*/  SHF.L.U32 R0, R26, 0x1f, RZ ;  /* 0x0000001f1a007819 */ /* 0x000fe200000006ff */
[----:B------:R-:W-:-:S03]  /*29420*/  VIADD R24, R24, 0x1 ;  /* 0x0000000118187836 */ /* 0x000fc60000000000 */
[----:B------:R-:W0:Y:S02]  /*29430*/  SYNCS.PHASECHK.TRANS64.TRYWAIT P1, [R5+URZ+0x32440], R0 ;  /* 0x03244000050075a7 */ /* 0x000e24000802017f */
[----:B------:R-:W-:-:S04]  /*29440*/  ISETP.NE.AND P2, PT, R24, 0x2, PT ;  /* 0x000000021800780c */ /* 0x000fc80003f45270 */
[----:B------:R-:W-:Y:S01]  /*29450*/  SEL R3, RZ, 0x1, P2 ;  /* 0x00000001ff037807 */ /* 0x000fe20001000000 */
[----:B0-----:R-:W-:Y:S08]  /*29460*/  @!P1 BRA `(.L_x_3616) ;  /* 0x0000004400509947 */ /* 0x001ff00003800000 */
.L_x_3754:
[----:B------:R-:W-:Y:S02]  /*29470*/  SEL R24, R24, RZ, P2 ;  /* 0x000000ff18187207 */ /* 0x000fe40001000000 */
[----:B------:R-:W-:Y:S01]  /*29480*/  LOP3.LUT R2, R26, R3, RZ, 0x3c, !PT ;  /* 0x000000031a027212 */ /* 0x000fe200078e3cff */
[----:B------:R-:W-:Y:S06]  /*29490*/  @!P0 BRA `(.L_x_3617) ;  /* 0x0000000000048947 */ /* 0x000fec0003800000 */
[----:B------:R-:W-:Y:S01]  /*294a0*/  BPT.TRAP 0x1 ;  /* 0x000000040000795c */ /* 0x000fe20000300000 */
.L_x_3617:
[----:B------:R-:W-:Y:S01]  /*294b0*/  IMAD R3, R24, 0x8, R7 ;  /* 0x0000000818037824 */ /* 0x000fe200078e0207 */
[----:B------:R-:W-:-:S04]  /*294c0*/  SHF.L.U32 R2, R2, 0x1f, RZ ;  /* 0x0000001f02027819 */ /* 0x000fc800000006ff */
[----:B------:R-:W1:Y:S02]  /*294d0*/  SYNCS.PHASECHK.TRANS64.TRYWAIT P1, [R3+URZ+0x32440], R2 ;  /* 0x03244002030075a7 */ /* 0x000e64000802017f */
[----:B-1----:R-:W-:Y:S05]  /*294e0*/  @!P1 BRA `(.L_x_3618) ;  /* 0x0000004400449947 */ /* 0x002fea0003800000 */
.L_x_3755:
[----:B------:R-:W-:Y:S05]  /*294f0*/  @!P0 BRA `(.L_x_3619) ;  /* 0x0000000000048947 */ /* 0x000fea0003800000 */
[----:B------:R-:W-:Y:S01]  /*29500*/  BPT.TRAP 0x1 ;  /* 0x000000040000795c */ /* 0x000fe20000300000 */
.L_x_3619:
[----:B------:R-:W5:Y:S02]  /*29510*/  SYNCS.PHASECHK.TRANS64.TRYWAIT P1, [R5+URZ+0x32460], R0 ;  /* 0x03246000050075a7 */ /* 0x000f64000802017f */
[----:B-----5:R-:W-:Y:S05]  /*29520*/  @!P1 BRA `(.L_x_3620) ;  /* 0x0000004400489947 */ /* 0x020fea0003800000 */
.L_x_3756:
[----:B------:R-:W-:Y:S05]  /*29530*/  @!P0 BRA `(.L_x_3621) ;  /* 0x0000000000048947 */ /* 0x000fea0003800000 */
[----:B------:R-:W-:Y:S01]  /*29540*/  BPT.TRAP 0x1 ;  /* 0x000000040000795c */ /* 0x000fe20000300000 */
.L_x_3621:
[----:B------:R0:W0:Y:S02]  /*29550*/  SYNCS.PHASECHK.TRANS64.TRYWAIT P0, [R3+URZ+0x32460], R2 ;  /* 0x03246002030075a7 */ /* 0x000024000800017f */
[----:B0-----:R-:W-:Y:S05]  /*29560*/  @!P0 NANOSLEEP.SYNCS 0x989680 ;  /* 0x009896800000895d */ /* 0x001fea0003900000 */
[----:B------:R-:W0:Y:S02]  /*29570*/  @!P0 SYNCS.PHASECHK.TRANS64 P0, [R3+URZ+0x32460], R2 ;  /* 0x03246002030085a7 */ /* 0x000e24000800007f */
[----:B0-----:R-:W-:Y:S05]  /*29580*/  @!P0 BRA `(.L_x_3621) ;  /* 0xfffffffc00f08947 */ /* 0x001fea000383ffff */
.L_x_3613:
[----:B------:R-:W-:Y:S05]  /*29590*/  BSYNC B0 ;  /* 0x0000000000007941 */ /* 0x000fea0003800000 */
.L_x_3612:
[----:B------:R-:W-:Y:S05]  /*295a0*/  EXIT ;  /* 0x000000000000794d */ /* 0x000fea0003800000 */
.L_x_3403:
[----:B0-----:R-:W-:-:S04]  /*295b0*/  IMAD.U32 R9, RZ, RZ, UR42 ;  /* 0x0000002aff097e24 */ /* 0x001fc8000f8e00ff */
[----:B------:R0:W1:Y:S03]  /*295c0*/  SYNCS.PHASECHK.TRANS64.TRYWAIT P0, [R9+URZ+0x32400], R0 ;  /* 0x03240000090075a7 */ /* 0x000066000800017f */
[----:B-1----:R-:W-:Y:S05]  /*295d0*/  @!P0 NANOSLEEP.SYNCS 0x989680 ;  /* 0x009896800000895d */ /* 0x002fea0003900000 */
[----:B------:R-:W1:Y:S02]  /*295e0*/  @!P0 SYNCS.PHASECHK.TRANS64 P0, [R9+URZ+0x32400], R0 ;  /* 0x03240000090085a7 */ /* 0x000e64000800007f */
[----:B-1----:R-:W-:Y:S05]  /*295f0*/  @!P0 BRA `(.L_x_3403) ;  /* 0xfffffffc00ec8947 */ /* 0x002fea000383ffff */
[----:B------:R-:W-:Y:S05]  /*29600*/  BRA `(.L_x_3622) ;  /* 0xfffffd90009c7947 */ /* 0x000fea000383ffff */
.L_x_3410:
[----:B-1----:R1:W2:Y:S02]  /*29610*/  SYNCS.PHASECHK.TRANS64.TRYWAIT P0, [R20+URZ], R21 ;  /* 0x00000015140075a7 */ /* 0x0022a4000800017f */
[----:B--2---:R-:W-:Y:S05]  /*29620*/  @!P0 NANOSLEEP.SYNCS 0x989680 ;  /* 0x009896800000895d */ /* 0x004fea0003900000 */
[----:B------:R-:W2:Y:S02]  /*29630*/  @!P0 SYNCS.PHASECHK.TRANS64 P0, [R20+URZ], R21 ;  /* 0x00000015140085a7 */ /* 0x000ea4000800007f */
[----:B--2---:R-:W-:Y:S05]  /*29640*/  @!P0 BRA `(.L_x_3410) ;  /* 0xfffffffc00f08947 */ /* 0x004fea000383ffff */
[----:B------:R-:W-:Y:S05]  /*29650*/  BRA `(.L_x_3409) ;  /* 0xfffffd9400b47947 */ /* 0x000fea000383ffff */
.L_x_3412:
[----:B0-----:R-:W-:-:S04]  /*29660*/  IMAD.U32 R9, RZ, RZ, UR42 ;  /* 0x0000002aff097e24 */ /* 0x001fc8000f8e00ff */
[----:B------:R0:W1:Y:S03]  /*29670*/  SYNCS.PHASECHK.TRANS64.TRYWAIT P0, [R9+URZ+0x32410], R6 ;  /* 0x03241006090075a7 */ /* 0x000066000800017f */
[----:B-1----:R-:W-:Y:S05]  /*29680*/  @!P0 NANOSLEEP.SYNCS 0x989680 ;  /* 0x009896800000895d */ /* 0x002fea0003900000 */
[----:B------:R-:W1:Y:S02]  /*29690*/  @!P0 SYNCS.PHASECHK.TRANS64 P0, [R9+URZ+0x32410], R6 ;  /* 0x03241006090085a7 */ /* 0x000e64000800007f */
[----:B-1----:R-:W-:Y:S05]  /*296a0*/  @!P0 BRA `(.L_x_3412) ;  /* 0xfffffffc00ec8947 */ /* 0x002fea000383ffff */
[----:B------:R-:W-:Y:S05]  /*296b0*/  BRA `(.L_x_3623) ;  /* 0xfffffd9800887947 */ /* 0x000fea000383ffff */
.L_x_3419:
[----:B-1----:R1:W2:Y:S02]  /*296c0*/  SYNCS.PHASECHK.TRANS64.TRYWAIT P0, [R8+URZ], R9 ;  /* 0x00000009080075a7 */ /* 0x0022a4000800017f */
[----:B--2---:R-:W-:Y:S05]  /*296d0*/  @!P0 NANOSLEEP.SYNCS 0x989680 ;  /* 0x009896800000895d */ /* 0x004fea0003900000 */
[----:B------:R-:W2:Y:S02]  /*296e0*/  @!P0 SYNCS.PHASECHK.TRANS64 P0, [R8+URZ], R9 ;  /* 0x00000009080085a7 */ /* 0x000ea4000800007f */
[----:B--2---:R-:W-:Y:S05]  /*296f0*/  @!P0 BRA `(.L_x_3419) ;  /* 0xfffffffc00f08947 */ /* 0x004fea000383ffff */
[----:B------:R-:W-:Y:S05]  /*29700*/  BRA `(.L_x_3418) ;  /* 0xfffffd9800cc7947 */ /* 0x000fea000383ffff */
.L_x_3457:
[----:B0-----:R0:W2:Y:S02]  /*29710*/  SYNCS.PHASECHK.TRANS64.TRYWAIT P0, [R6+URZ], R7 ;  /* 0x00000007060075a7 */ /* 0x0010a4000800017f */
[----:B--2---:R-:W-:Y:S05]  /*29720*/  @!P0 NANOSLEEP.SYNCS 0x989680 ;  /* 0x009896800000895d */ /* 0x004fea0003900000 */
[----:B------:R-:W2:Y:S02]  /*29730*/  @!P0 SYNCS.PHASECHK.TRANS64 P0, [R6+URZ], R7 ;  /* 0x00000007060085a7 */ /* 0x000ea4000800007f */
[----:B--2---:R-:W-:Y:S05]  /*29740*/  @!P0 BRA `(.L_x_3457) ;  /* 0xfffffffc00f08947 */ /* 0x004fea000383ffff */
[----:B------:R-:W-:Y:S05]  /*29750*/  BRA `(.L_x_3456) ;  /* 0xfffffe0800487947 */ /* 0x000fea000383ffff */
.L_x_3464:
[----:B0-----:R0:W1:Y:S02]  /*29760*/  SYNCS.PHASECHK.TRANS64.TRYWAIT P0, [R18+URZ], R19 ;  /* 0x00000013120075a7 */ /* 0x001064000800017f */
[----:B-1----:R-:W-:Y:S05]  /*29770*/  @!P0 NANOSLEEP.SYNCS 0x989680 ;  /* 0x009896800000895d */ /* 0x002fea0003900000 */
[----:B------:R-:W1:Y:S02]  /*29780*/  @!P0 SYNCS.PHASECHK.TRANS64 P0, [R18+URZ], R19 ;  /* 0x00000013120085a7 */ /* 0x000e64000800007f */
[----:B-1----:R-:W-:Y:S05]  /*29790*/  @!P0 BRA `(.L_x_3464) ;  /* 0xfffffffc00f08947 */ /* 0x002fea000383ffff */
[----:B------:R-:W-:Y:S05]  /*297a0*/  BRA `(.L_x_3463) ;  /* 0xfffffe0c006c7947 */ /* 0x000fea000383ffff */
.L_x_3477:
[----:B0-----:R0:W2:Y:S02]  /*297b0*/  SYNCS.PHASECHK.TRANS64.TRYWAIT P0, [R0+URZ], R7 ;  /* 0x00000007000075a7 */ /* 0x0010a4000800017f */
[----:B--2---:R-:W-:Y:S05]  /*297c0*/  @!P0 NANOSLEEP.SYNCS 0x989680 ;  /* 0x009896800000895d */ /* 0x004fea0003900000 */
[----:B------:R-:W2:Y:S02]  /*297d0*/  @!P0 SYNCS.PHASECHK.TRANS64 P0, [R0+URZ], R7 ;  /* 0x00000007000085a7 */ /* 0x000ea4000800007f */
[----:B--2---:R-:W-:Y:S05]  /*297e0*/  @!P0 BRA `(.L_x_3477) ;  /* 0xfffffffc00f08947 */ /* 0x004fea000383ffff */
[----:B------:R-:W-:Y:S05]  /*297f0*/  BRA `(.L_x_3476) ;  /* 0xfffffea400b07947 */ /* 0x000fea000383ffff */
.L_x_3484:
[----:B0-----:R0:W2:Y:S02]  /*29800*/  SYNCS.PHASECHK.TRANS64.TRYWAIT P0, [R7+URZ], R8 ;  /* 0x00000008070075a7 */ /* 0x0010a4000800017f */
[----:B--2---:R-:W-:Y:S05]  /*29810*/  @!P0 NANOSLEEP.SYNCS 0x989680 ;  /* 0x009896800000895d */ /* 0x004fea0003900000 */
[----:B------:R-:W2:Y:S02]  /*29820*/  @!P0 SYNCS.PHASECHK.TRANS64 P0, [R7+URZ], R8 ;  /* 0x00000008070085a7 */ /* 0x000ea4000800007f */
[----:B--2---:R-:W-:Y:S05]  /*29830*/  @!P0 BRA `(.L_x_3484) ;  /* 0xfffffffc00f08947 */ /* 0x004fea000383ffff */
[----:B------:R-:W-:Y:S05]  /*29840*/  BRA `(.L_x_3483) ;  /* 0xfffffea800e87947 */ /* 0x000fea000383ffff */
.L_x_3553:
        /* <DEDUP_REMOVED lines=11> */
.L_x_3625:
[----:B------:R-:W-:Y:S05]  /*29900*/  BSYNC B0 ;  /* 0x0000000000007941 */ /* 0x000fea0003800000 */
.L_x_3624:
[----:B------:R-:W-:Y:S05]  /*29910*/  BRA `(.L_x_3626) ;  /* 0xffffffb000a47947 */ /* 0x000fea000383ffff */
.L_x_3556:
[----:B0-----:R0:W2:Y:S02]  /*29920*/  SYNCS.PHASECHK.TRANS64.TRYWAIT P0, [R17+URZ+0x32440], R0 ;  /* 0x03244000110075a7 */ /* 0x0010a4000800017f */
[----:B--2---:R-:W-:Y:S05]  /*29930*/  @!P0 NANOSLEEP.SYNCS 0x989680 ;  /* 0x009896800000895d */ /* 0x004fea0003900000 */
[----:B------:R-:W2:Y:S02]  /*29940*/  @!P0 SYNCS.PHASECHK.TRANS64 P0, [R17+URZ+0x32440], R0 ;  /* 0x03244000110085a7 */ /* 0x000ea4000800007f */
[----:B--2---:R-:W-:Y:S05]  /*29950*/  @!P0 BRA `(.L_x_3556) ;  /* 0xfffffffc00f08947 */ /* 0x004fea000383ffff */
[----:B------:R-:W-:Y:S05]  /*29960*/  BRA `(.L_x_3627) ;  /* 0xffffffb4005c7947 */ /* 0x000fea000383ffff */
.L_x_3557:
        /* <DEDUP_REMOVED lines=8> */
.L_x_3629:
[----:B------:R-:W-:Y:S05]  /*299f0*/  BSYNC B0 ;  /* 0x0000000000007941 */ /* 0x000fea0003800000 */
.L_x_3628:
        /* <DEDUP_REMOVED lines=9> */
.L_x_3630:
[----:B------:R-:W-:Y:S02]  /*29a90*/  IMAD.MOV.U32 R13, RZ, RZ, R4 ;  /* 0x000000ffff0d7224 */ /* 0x000fe400078e0004 */
[----:B------:R-:W-:Y:S02]  /*29aa0*/  IMAD.MOV.U32 R12, RZ, RZ, 0x1 ;  /* 0x00000001ff0c7424 */ /* 0x000fe400078e00ff */
[----:B------:R-:W-:-:S07]  /*29ab0*/  IMAD.MOV.U32 R3, RZ, RZ, R14 ;  /* 0x000000ffff037224 */ /* 0x000fce00078e000e */
[----:B------:R-:W-:Y:S05]  /*29ac0*/  WARPSYNC.COLLECTIVE R15, `(.L_x_3631) ;  /* 0x000000000f087348 */ /* 0x000fea0003c00000 */
[----:B------:R0:W1:Y:S02]  /*29ad0*/  SHFL.IDX P6, R14, R13, R12, R11 ;  /* 0x0000000c0d0e7389 */ /* 0x00006400000c000b */
[----:B01----:R-:W-:Y:S01]  /*29ae0*/  ENDCOLLECTIVE ;  /* 0x000000000000791b */ /* 0x003fe20003800000 */
.L_x_3631:
        /* <DEDUP_REMOVED lines=15> */
.L_x_3632:
[----:B------:R-:W-:Y:S02]  /*29be0*/  @P0 IMAD R6, R5, 0x2, R22 ;  /* 0x0000000205060824 */ /* 0x000fe400078e0216 */
[----:B------:R-:W-:Y:S02]  /*29bf0*/  IMAD.MOV.U32 R13, RZ, RZ, R4 ;  /* 0x000000ffff0d7224 */ /* 0x000fe400078e0004 */
[----:B------:R-:W-:Y:S02]  /*29c00*/  IMAD.MOV.U32 R12, RZ, RZ, 0x2 ;  /* 0x00000002ff0c7424 */ /* 0x000fe400078e00ff */
[----:B------:R-:W-:-:S07]  /*29c10*/  IMAD.MOV.U32 R3, RZ, RZ, R14 ;  /* 0x000000ffff037224 */ /* 0x000fce00078e000e */
[----:B------:R-:W-:Y:S05]  /*29c20*/  WARPSYNC.COLLECTIVE R15, `(.L_x_3633) ;  /* 0x000000000f087348 */ /* 0x000fea0003c00000 */
[----:B------:R0:W1:Y:S02]  /*29c30*/  SHFL.IDX P6, R14, R13, R12, R11 ;  /* 0x0000000c0d0e7389 */ /* 0x00006400000c000b */
[----:B01----:R-:W-:Y:S01]  /*29c40*/  ENDCOLLECTIVE ;  /* 0x000000000000791b */ /* 0x003fe20003800000 */
.L_x_3633:
        /* <DEDUP_REMOVED lines=15> */
.L_x_3634:
[----:B------:R-:W-:Y:S02]  /*29d40*/  @P0 IMAD R6, R5, 0x2, R22 ;  /* 0x0000000205060824 */ /* 0x000fe400078e0216 */
[----:B------:R-:W-:Y:S02]  /*29d50*/  IMAD.MOV.U32 R13, RZ, RZ, R4 ;  /* 0x000000ffff0d7224 */ /* 0x000fe400078e0004 */
[----:B------:R-:W-:Y:S02]  /*29d60*/  IMAD.MOV.U32 R12, RZ, RZ, 0x3 ;  /* 0x00000003ff0c7424 */ /* 0x000fe400078e00ff */
[----:B------:R-:W-:-:S07]  /*29d70*/  IMAD.MOV.U32 R3, RZ, RZ, R14 ;  /* 0x000000ffff037224 */ /* 0x000fce00078e000e */
[----:B------:R-:W-:Y:S05]  /*29d80*/  WARPSYNC.COLLECTIVE R15, `(.L_x_3635) ;  /* 0x000000000f087348 */ /* 0x000fea0003c00000 */
[----:B------:R0:W1:Y:S02]  /*29d90*/  SHFL.IDX P6, R14, R13, R12, R11 ;  /* 0x0000000c0d0e7389 */ /* 0x00006400000c000b */
[----:B01----:R-:W-:Y:S01]  /*29da0*/  ENDCOLLECTIVE ;  /* 0x000000000000791b */ /* 0x003fe20003800000 */
.L_x_3635:
        /* <DEDUP_REMOVED lines=15> */
.L_x_3636:
[----:B------:R-:W-:Y:S02]  /*29ea0*/  @P0 IMAD R6, R5, 0x2, R22 ;  /* 0x0000000205060824 */ /* 0x000fe400078e0216 */
[----:B------:R-:W-:Y:S02]  /*29eb0*/  IMAD.MOV.U32 R13, RZ, RZ, R4 ;  /* 0x000000ffff0d7224 */ /* 0x000fe400078e0004 */
[----:B------:R-:W-:Y:S02]  /*29ec0*/  IMAD.MOV.U32 R12, RZ, RZ, 0x4 ;  /* 0x00000004ff0c7424 */ /* 0x000fe400078e00ff */
[----:B------:R-:W-:-:S07]  /*29ed0*/  IMAD.MOV.U32 R3, RZ, RZ, R14 ;  /* 0x000000ffff037224 */ /* 0x000fce00078e000e */
[----:B------:R-:W-:Y:S05]  /*29ee0*/  WARPSYNC.COLLECTIVE R15, `(.L_x_3637) ;  /* 0x000000000f087348 */ /* 0x000fea0003c00000 */
[----:B------:R0:W1:Y:S02]  /*29ef0*/  SHFL.IDX P6, R14, R13, R12, R11 ;  /* 0x0000000c0d0e7389 */ /* 0x00006400000c000b */
[----:B01----:R-:W-:Y:S01]  /*29f00*/  ENDCOLLECTIVE ;  /* 0x000000000000791b */ /* 0x003fe20003800000 */
.L_x_3637:
        /* <DEDUP_REMOVED lines=15> */
.L_x_3638:
[----:B------:R-:W-:Y:S02]  /*2a000*/  @P0 IMAD R6, R5, 0x2, R22 ;  /* 0x0000000205060824 */ /* 0x000fe400078e0216 */
[----:B------:R-:W-:Y:S02]  /*2a010*/  IMAD.MOV.U32 R13, RZ, RZ, R4 ;  /* 0x000000ffff0d7224 */ /* 0x000fe400078e0004 */
[----:B------:R-:W-:Y:S02]  /*2a020*/  IMAD.MOV.U32 R12, RZ, RZ, 0x5 ;  /* 0x00000005ff0c7424 */ /* 0x000fe400078e00ff */
[----:B------:R-:W-:-:S07]  /*2a030*/  IMAD.MOV.U32 R3, RZ, RZ, R14 ;  /* 0x000000ffff037224 */ /* 0x000fce00078e000e */
[----:B------:R-:W-:Y:S05]  /*2a040*/  WARPSYNC.COLLECTIVE R15, `(.L_x_3639) ;  /* 0x000000000f087348 */ /* 0x000fea0003c00000 */
[----:B------:R0:W1:Y:S02]  /*2a050*/  SHFL.IDX P6, R14, R13, R12, R11 ;  /* 0x0000000c0d0e7389 */ /* 0x00006400000c000b */
[----:B01----:R-:W-:Y:S01]  /*2a060*/  ENDCOLLECTIVE ;  /* 0x000000000000791b */ /* 0x003fe20003800000 */
.L_x_3639:
        /* <DEDUP_REMOVED lines=10> */
.L_x_3640:
[----:B------:R-:W-:Y:S01]  /*2a110*/  @!PT LDS RZ, [RZ] ;  /* 0x00000000fffff984 */ /* 0x000fe20000000800 */
[----:B------:R-:W-:Y:S01]  /*2a120*/  @!PT LDS RZ, [RZ] ;  /* 0x00000000fffff984 */ /* 0x000fe20000000800 */
[----:B------:R-:W-:Y:S01]  /*2a130*/  @!PT LDS RZ, [RZ] ;  /* 0x00000000fffff984 */ /* 0x000fe20000000800 */
[----:B------:R1:W-:Y:S01]  /*2a140*/  @P0 LDGSTS.E.BYPASS.LTC128B.128 [R6+0x1e400], desc[UR36][R2.64], !P2 ;  /* 0x1e40000002060fae */ /* 0x0003e2000d101d64 */
[----:B------:R-:W-:Y:S01]  /*2a150*/  IMAD.MOV.U32 R0, RZ, RZ, R14 ;  /* 0x000000ffff007224 */ /* 0x000fe200078e000e */
[----:B------:R-:W-:Y:S06]  /*2a160*/  BRA `(.L_x_3641) ;  /* 0xffffffb000c87947 */ /* 0x000fec000383ffff */
.L_x_3562:
[----:B------:R0:W5:Y:S01]  /*2a170*/  LDL.LU R6, [R1+0x450] ;  /* 0x0004500001067983 */ /* 0x0001620000300800 */
[----:B------:R-:W-:Y:S01]  /*2a180*/  IMAD.MOV.U32 R13, RZ, RZ, R4 ;  /* 0x000000ffff0d7224 */ /* 0x000fe200078e0004 */
[----:B------:R-:W-:Y:S01]  /*2a190*/  LOP3.LUT R23, R23, 0xffffdfff, RZ, 0xc0, !PT ;  /* 0xffffdfff17177812 */ /* 0x000fe200078ec0ff */
[----:B------:R-:W-:Y:S02]  /*2a1a0*/  IMAD.MOV.U32 R12, RZ, RZ, RZ ;  /* 0x000000ffff0c7224 */ /* 0x000fe400078e00ff */
[----:B------:R-:W-:Y:S02]  /*2a1b0*/  IMAD.MOV.U32 R11, RZ, RZ, 0x181f ;  /* 0x0000181fff0b7424 */ /* 0x000fe400078e00ff */
[----:B------:R-:W-:Y:S02]  /*2a1c0*/  IMAD.MOV.U32 R15, RZ, RZ, -0x1 ;  /* 0xffffffffff0f7424 */ /* 0x000fe400078e00ff */
[----:B0-----:R-:W-:-:S07]  /*2a1d0*/  IMAD.IADD R37, R21, 0x1, R37 ;  /* 0x0000000115257824 */ /* 0x001fce00078e0225 */
[----:B-1---5:R-:W-:Y:S05]  /*2a1e0*/  WARPSYNC.COLLECTIVE R15, `(.L_x_3642) ;  /* 0x000000000f087348 */ /* 0x022fea0003c00000 */
[----:B------:R0:W2:Y:S02]  /*2a1f0*/  SHFL.IDX P6, R14, R13, R12, R11 ;  /* 0x0000000c0d0e7389 */ /* 0x0000a400000c000b */
[----:B012--5:R-:W-:Y:S01]  /*2a200*/  ENDCOLLECTIVE ;  /* 0x000000000000791b */ /* 0x027fe20003800000 */
.L_x_3642:
[----:B------:R-:W-:Y:S02]  /*2a210*/  IMAD.MOV.U32 R13, RZ, RZ, R0 ;  /* 0x000000ffff0d7224 */ /* 0x000fe400078e0000 */
[----:B------:R-:W-:-:S07]  /*2a220*/  IMAD.MOV.U32 R2, RZ, RZ, R14 ;  /* 0x000000ffff027224 */ /* 0x000fce00078e000e */
[----:B------:R-:W-:Y:S05]  /*2a230*/  WARPSYNC.COLLECTIVE R15, `(.L_x_3643) ;  /* 0x000000000f087348 */ /* 0x000fea0003c00000 */
[----:B------:R0:W1:Y:S02]  /*2a240*/  SHFL.IDX P6, R14, R13, R12, R11 ;  /* 0x0000000c0d0e7389 */ /* 0x00006400000c000b */
[----:B01----:R-:W-:Y:S01]  /*2a250*/  ENDCOLLECTIVE ;  /* 0x000000000000791b */ /* 0x003fe20003800000 */
.L_x_3643:
[----:B------:R-:W-:Y:S02]  /*2a260*/  IMAD.MOV.U32 R13, RZ, RZ, R4 ;  /* 0x000000ffff0d7224 */ /* 0x000fe400078e0004 */
[----:B------:R-:W-:Y:S02]  /*2a270*/  IMAD.MOV.U32 R12, RZ, RZ, 0x1 ;  /* 0x00000001ff0c7424 */ /* 0x000fe400078e00ff */
[----:B------:R-:W-:-:S07]  /*2a280*/  IMAD.MOV.U32 R3, RZ, RZ, R14 ;  /* 0x000000ffff037224 */ /* 0x000fce00078e000e */
[----:B------:R-:W-:Y:S05]  /*2a290*/  WARPSYNC.COLLECTIVE R15, `(.L_x_3644) ;  /* 0x000000000f087348 */ /* 0x000fea0003c00000 */
[----:B------:R0:W1:Y:S02]  /*2a2a0*/  SHFL.IDX P6, R14, R13, R12, R11 ;  /* 0x0000000c0d0e7389 */ /* 0x00006400000c000b */
[----:B01----:R-:W-:Y:S01]  /*2a2b0*/  ENDCOLLECTIVE ;  /* 0x000000000000791b */ /* 0x003fe20003800000 */
.L_x_3644:
[----:B------:R-:W-:Y:S02]  /*2a2c0*/  IMAD.MOV.U32 R13, RZ, RZ, R0 ;  /* 0x000000ffff0d7224 */ /* 0x000fe400078e0000 */
[----:B------:R-:W-:-:S05]  /*2a2d0*/  IMAD R5, R6, R5, RZ ;  /* 0x0000000506057224 */ /* 0x000fca00078e02ff */
[----:B------:R-:W-:-:S13]  /*2a2e0*/  ISETP.GE.AND P2, PT, R37, R5, PT ;  /* 0x000000052500720c */ /* 0x000fda0003f46270 */
[----:B------:R-:W-:Y:S02]  /*2a2f0*/  @!P2 LEA R3, P1, R20, R3, 0x1 ;  /* 0x000000031403a211 */ /* 0x000fe400078208ff */
[----:B------:R-:W-:-:S03]  /*2a300*/  @P2 LOP3.LUT R23, R23, 0x2000, RZ, 0xfc, !PT ;  /* 0x0000200017172812 */ /* 0x000fc600078efcff */
[----:B------:R-:W-:Y:S01]  /*2a310*/  @!P2 IMAD.X R8, RZ, RZ, R2, P1 ;  /* 0x000000ffff08a224 */ /* 0x000fe200008e0602 */
[----:B------:R-:W-:Y:S01]  /*2a320*/  LOP3.LUT R23, R23, 0xffffefff, RZ, 0xc0, !PT ;  /* 0xffffefff17177812 */ /* 0x000fe200078ec0ff */
[----:B------:R-:W-:Y:S02]  /*2a330*/  @!P2 IMAD.MOV.U32 R2, RZ, RZ, R3 ;  /* 0x000000ffff02a224 */ /* 0x000fe400078e0003 */
        /* <DEDUP_REMOVED lines=11> */
.L_x_3645:
[----:B------:R-:W-:Y:S01]  /*2a3f0*/  @P2 LOP3.LUT R23, R23, 0x1000, RZ, 0xfc, !PT ;  /* 0x0000100017172812 */ /* 0x000fe200078efcff */
[----:B------:R-:W-:-:S03]  /*2a400*/  IMAD.MOV.U32 R13, RZ, RZ, R4 ;  /* 0x000000ffff0d7224 */ /* 0x000fc600078e0004 */
[----:B------:R-:W-:Y:S01]  /*2a410*/  LOP3.LUT R23, R23, 0xfffff7ff, RZ, 0xc0, !PT ;  /* 0xfffff7ff17177812 */ /* 0x000fe200078ec0ff */
[----:B------:R-:W-:-:S05]  /*2a420*/  IMAD.MOV.U32 R12, RZ, RZ, R14 ;  /* 0x000000ffff0c7224 */ /* 0x000fca00078e000e */
[----:B------:R-:W-:-:S05]  /*2a430*/  @!P2 LEA R12, P1, R20, R12, 0x1 ;  /* 0x0000000c140ca211 */ /* 0x000fca00078208ff */
[----:B------:R-:W-:Y:S02]  /*2a440*/  @!P2 IMAD.X R7, RZ, RZ, R2, P1 ;  /* 0x000000ffff07a224 */ /* 0x000fe400008e0602 */
[----:B------:R-:W-:Y:S02]  /*2a450*/  @!P2 IMAD.MOV.U32 R2, RZ, RZ, R12 ;  /* 0x000000ffff02a224 */ /* 0x000fe400078e000c */
[----:B------:R-:W-:Y:S02]  /*2a460*/  IMAD.MOV.U32 R12, RZ, RZ, 0x2 ;  /* 0x00000002ff0c7424 */ /* 0x000fe400078e00ff */
[----:B------:R-:W-:-:S07]  /*2a470*/  @!P2 IMAD.MOV.U32 R3, RZ, RZ, R7 ;  /* 0x000000ffff03a224 */ /* 0x000fce00078e0007 */
[----:B------:R-:W-:Y:S05]  /*2a480*/  WARPSYNC.COLLECTIVE R15, `(.L_x_3646) ;  /* 0x000000000f087348 */ /* 0x000fea0003c00000 */
[----:B------:R0:W1:Y:S02]  /*2a490*/  SHFL.IDX P6, R14, R13, R12, R11 ;  /* 0x0000000c0d0e7389 */ /* 0x00006400000c000b */
[----:B01----:R-:W-:Y:S01]  /*2a4a0*/  ENDCOLLECTIVE ;  /* 0x000000000000791b */ /* 0x003fe20003800000 */
.L_x_3646:
        /* <DEDUP_REMOVED lines=11> */
.L_x_3647:
        /* <DEDUP_REMOVED lines=8> */
.L_x_3648:
        /* <DEDUP_REMOVED lines=15> */
.L_x_3649:
[----:B------:R-:W-:Y:S01]  /*2a6d0*/  @P2 LOP3.LUT R23, R23, 0x200, RZ, 0xfc, !PT ;  /* 0x0000020017172812 */ /* 0x000fe200078efcff */
[----:B------:R-:W-:-:S03]  /*2a6e0*/  IMAD.MOV.U32 R12, RZ, RZ, 0x4 ;  /* 0x00000004ff0c7424 */ /* 0x000fc600078e00ff */
[----:B------:R-:W-:Y:S01]  /*2a6f0*/  LOP3.LUT R23, R23, 0xfffffeff, RZ, 0xc0, !PT ;  /* 0xfffffeff17177812 */ /* 0x000fe200078ec0ff */
[----:B------:R-:W-:-:S05]  /*2a700*/  IMAD.MOV.U32 R9, RZ, RZ, R14 ;  /* 0x000000ffff097224 */ /* 0x000fca00078e000e */
[----:B------:R-:W-:-:S05]  /*2a710*/  @!P2 LEA R13, P1, R20, R9, 0x1 ;  /* 0x00000009140da211 */ /* 0x000fca00078208ff */
[----:B------:R-:W-:Y:S02]  /*2a720*/  @!P2 IMAD.X R11, RZ, RZ, R2, P1 ;  /* 0x000000ffff0ba224 */ /* 0x000fe400008e0602 */
[----:B------:R-:W-:Y:S02]  /*2a730*/  @!P2 IMAD.MOV.U32 R2, RZ, RZ, R13 ;  /* 0x000000ffff02a224 */ /* 0x000fe400078e000d */
[----:B------:R-:W-:Y:S02]  /*2a740*/  @!P2 IMAD.MOV.U32 R3, RZ, RZ, R11 ;  /* 0x000000ffff03a224 */ /* 0x000fe400078e000b */
[----:B------:R-:W-:Y:S02]  /*2a750*/  IMAD.MOV.U32 R13, RZ, RZ, R4 ;  /* 0x000000ffff0d7224 */ /* 0x000fe400078e0004 */
[----:B------:R-:W-:Y:S01]  /*2a760*/  IMAD.MOV.U32 R11, RZ, RZ, 0x181f ;  /* 0x0000181fff0b7424 */ /* 0x000fe200078e00ff */
[----:B------:R-:W-:Y:S01]  /*2a770*/  @!PT LDS RZ, [RZ] ;  /* 0x00000000fffff984 */ /* 0x000fe20000000800 */
[----:B------:R-:W-:Y:S01]  /*2a780*/  @!PT LDS RZ, [RZ] ;  /* 0x00000000fffff984 */ /* 0x000fe20000000800 */
[----:B------:R-:W-:Y:S01]  /*2a790*/  @!PT LDS RZ, [RZ] ;  /* 0x00000000fffff984 */ /* 0x000fe20000000800 */
[----:B------:R0:W-:Y:S06]  /*2a7a0*/  @!P2 LDGSTS.E.BYPASS.LTC128B.128 [R25+0x19c00], desc[UR36][R2.64], !P0 ;  /* 0x19c000000219afae */ /* 0x0001ec000c101d64 */
[----:B0-----:R-:W-:Y:S05]  /*2a7b0*/  WARPSYNC.COLLECTIVE R15, `(.L_x_3650) ;  /* 0x000000000f087348 */ /* 0x001fea0003c00000 */
[----:B------:R1:W2:Y:S02]  /*2a7c0*/  SHFL.IDX P6, R14, R13, R12, R11 ;  /* 0x0000000c0d0e7389 */ /* 0x0002a400000c000b */
[----:B012---:R-:W-:Y:S01]  /*2a7d0*/  ENDCOLLECTIVE ;  /* 0x000000000000791b */ /* 0x007fe20003800000 */
.L_x_3650:
[----:B------:R-:W-:-:S05]  /*2a7e0*/  VIADD R2, R37, 0x40 ;  /* 0x0000004025027836 */ /* 0x000fca0000000000 */
[----:B------:R-:W-:Y:S01]  /*2a7f0*/  ISETP.GE.AND P2, PT, R2, R5, PT ;  /* 0x000000050200720c */ /* 0x000fe20003f46270 */
[----:B------:R-:W-:Y:S02]  /*2a800*/  IMAD.MOV.U32 R13, RZ, RZ, R0 ;  /* 0x000000ffff0d7224 */ /* 0x000fe400078e0000 */
[----:B------:R-:W-:-:S10]  /*2a810*/  IMAD.MOV.U32 R2, RZ, RZ, R14 ;  /* 0x000000ffff027224 */ /* 0x000fd400078e000e */
[----:B------:R-:W-:Y:S05]  /*2a820*/  WARPSYNC.COLLECTIVE R15, `(.L_x_3651) ;  /* 0x000000000f087348 */ /* 0x000fea0003c00000 */
[----:B------:R0:W1:Y:S02]  /*2a830*/  SHFL.IDX P6, R14, R13, R12, R11 ;  /* 0x0000000c0d0e7389 */ /* 0x00006400000c000b */
[----:B01----:R-:W-:Y:S01]  /*2a840*/  ENDCOLLECTIVE ;  /* 0x000000000000791b */ /* 0x003fe20003800000 */
.L_x_3651:
[----:B------:R-:W-:-:S04]  /*2a850*/  @P2 LOP3.LUT R23, R23, 0x100, RZ, 0xfc, !PT ;  /* 0x0000010017172812 */ /* 0x000fc800078efcff */
[----:B------:R-:W-:Y:S01]  /*2a860*/  LOP3.LUT R23, R23, 0xffffff7f, RZ, 0xc0, !PT ;  /* 0xffffff7f17177812 */ /* 0x000fe200078ec0ff */
[----:B------:R-:W-:Y:S02]  /*2a870*/  IMAD.MOV.U32 R13, RZ, RZ, R4 ;  /* 0x000000ffff0d7224 */ /* 0x000fe400078e0004 */
[----:B------:R-:W-:Y:S02]  /*2a880*/  IMAD.MOV.U32 R12, RZ, RZ, 0x5 ;  /* 0x00000005ff0c7424 */ /* 0x000fe400078e00ff */
[----:B------:R-:W-:-:S05]  /*2a890*/  IMAD.MOV.U32 R9, RZ, RZ, R14 ;  /* 0x000000ffff097224 */ /* 0x000fca00078e000e */
[----:B------:R-:W-:-:S05]  /*2a8a0*/  @!P2 LEA R15, P1, R20, R9, 0x1 ;  /* 0x00000009140fa211 */ /* 0x000fca00078208ff */
[----:B------:R-:W-:Y:S02]  /*2a8b0*/  @!P2 IMAD.X R14, RZ, RZ, R2, P1 ;  /* 0x000000ffff0ea224 */ /* 0x000fe400008e0602 */
[----:B------:R-:W-:Y:S02]  /*2a8c0*/  @!P2 IMAD.MOV.U32 R2, RZ, RZ, R15 ;  /* 0x000000ffff02a224 */ /* 0x000fe400078e000f */
[----:B------:R-:W-:Y:S02]  /*2a8d0*/  IMAD.MOV.U32 R15, RZ, RZ, -0x1 ;  /* 0xffffffffff0f7424 */ /* 0x000fe400078e00ff */
[----:B------:R-:W-:-:S07]  /*2a8e0*/  @!P2 IMAD.MOV.U32 R3, RZ, RZ, R14 ;  /* 0x000000ffff03a224 */ /* 0x000fce00078e000e */
[----:B------:R-:W-:Y:S05]  /*2a8f0*/  WARPSYNC.COLLECTIVE R15, `(.L_x_3652) ;  /* 0x000000000f087348 */ /* 0x000fea0003c00000 */
[----:B------:R0:W1:Y:S02]  /*2a900*/  SHFL.IDX P6, R14, R13, R12, R11 ;  /* 0x0000000c0d0e7389 */ /* 0x00006400000c000b */
[----:B01----:R-:W-:Y:S01]  /*2a910*/  ENDCOLLECTIVE ;  /* 0x000000000000791b */ /* 0x003fe20003800000 */
.L_x_3652:
        /* <DEDUP_REMOVED lines=11> */
.L_x_3653:
        /* <DEDUP_REMOVED lines=8> */
.L_x_3654:
        /* <DEDUP_REMOVED lines=13> */
.L_x_3655:
        /* <DEDUP_REMOVED lines=9> */
.L_x_3656:
        /* <DEDUP_REMOVED lines=13> */
.L_x_3657:
[----:B------:R-:W-:Y:S01]  /*2ac80*/  IMAD.MOV.U32 R0, RZ, RZ, R14 ;  /* 0x000000ffff007224 */ /* 0x000fe200078e000e */
[----:B------:R-:W-:Y:S06]  /*2ac90*/  BRA `(.L_x_3658) ;  /* 0xffffffb400007947 */ /* 0x000fec000383ffff */
.L_x_3566:
        /* <DEDUP_REMOVED lines=8> */
.L_x_3660:
[----:B------:R-:W-:Y:S05]  /*2ad20*/  BSYNC B0 ;  /* 0x0000000000007941 */ /* 0x000fea0003800000 */
.L_x_3659:
        /* <DEDUP_REMOVED lines=9> */
.L_x_3661:
[----:B------:R-:W-:Y:S02]  /*2adc0*/  IMAD.MOV.U32 R13, RZ, RZ, R4 ;  /* 0x000000ffff0d7224 */ /* 0x000fe400078e0004 */
[----:B------:R-:W-:Y:S02]  /*2add0*/  IMAD.MOV.U32 R12, RZ, RZ, 0x1 ;  /* 0x00000001ff0c7424 */ /* 0x000fe400078e00ff */
[----:B------:R-:W-:-:S07]  /*2ade0*/  IMAD.MOV.U32 R3, RZ, RZ, R14 ;  /* 0x000000ffff037224 */ /* 0x000fce00078e000e */
[----:B------:R-:W-:Y:S05]  /*2adf0*/  WARPSYNC.COLLECTIVE R15, `(.L_x_3662) ;  /* 0x000000000f087348 */ /* 0x000fea0003c00000 */
[----:B------:R0:W1:Y:S02]  /*2ae00*/  SHFL.IDX P6, R14, R13, R12, R11 ;  /* 0x0000000c0d0e7389 */ /* 0x00006400000c000b */
[----:B01----:R-:W-:Y:S01]  /*2ae10*/  ENDCOLLECTIVE ;  /* 0x000000000000791b */ /* 0x003fe20003800000 */
.L_x_3662:
        /* <DEDUP_REMOVED lines=10> */
.L_x_3663:
        /* <DEDUP_REMOVED lines=12> */
[----:B------:R-:W-:-:S05]  /*2af80*/  @!P6 LEA R2, P0, R6, R2, 0x1 ;  /* 0x000000020602e211 */ /* 0x000fca00078008ff */
[----:B------:R-:W-:-:S05]  /*2af90*/  @!P6 IMAD.X R3, RZ, RZ, R5, P0 ;  /* 0x000000ffff03e224 */ /* 0x000fca00000e0605 */
[----:B------:R0:W-:Y:S04]  /*2afa0*/  @!P6 LDGSTS.E.BYPASS.LTC128B.128 [R25+0x22c00], desc[UR36][R2.64], !P4 ;  /* 0x22c000000219efae */ /* 0x0001e8000e101d64 */
[----:B------:R0:W-:Y:S04]  /*2afb0*/  @!P6 LDGSTS.E.BYPASS.LTC128B.128 [R25+0x26c00], desc[UR36][R2.64+0x80], !P3 ;  /* 0x26c000800219efae */ /* 0x0001e8000d901d64 */
[----:B------:R0:W-:Y:S04]  /*2afc0*/  @!P6 LDGSTS.E.BYPASS.LTC128B.128 [R25+0x2ac00], desc[UR36][R2.64+0x100], !P2 ;  /* 0x2ac001000219efae */ /* 0x0001e8000d101d64 */
[----:B------:R0:W-:Y:S02]  /*2afd0*/  @!P6 LDGSTS.E.BYPASS.LTC128B.128 [R25+0x2ec00], desc[UR36][R2.64+0x180], !P1 ;  /* 0x2ec001800219efae */ /* 0x0001e4000c901d64 */
[----:B0-----:R-:W-:Y:S05]  /*2afe0*/  WARPSYNC.COLLECTIVE R15, `(.L_x_3664) ;  /* 0x000000000f087348 */ /* 0x001fea0003c00000 */
[----:B------:R1:W2:Y:S02]  /*2aff0*/  SHFL.IDX P6, R14, R13, R12, R11 ;  /* 0x0000000c0d0e7389 */ /* 0x0002a400000c000b */
[----:B012---:R-:W-:Y:S01]  /*2b000*/  ENDCOLLECTIVE ;  /* 0x000000000000791b */ /* 0x007fe20003800000 */
.L_x_3664:
[----:B------:R-:W-:Y:S02]  /*2b010*/  IMAD.MOV.U32 R13, RZ, RZ, R0 ;  /* 0x000000ffff0d7224 */ /* 0x000fe400078e0000 */
[----:B------:R-:W-:-:S07]  /*2b020*/  IMAD.MOV.U32 R5, RZ, RZ, R14 ;  /* 0x000000ffff057224 */ /* 0x000fce00078e000e */
[----:B------:R-:W-:Y:S05]  /*2b030*/  WARPSYNC.COLLECTIVE R15, `(.L_x_3665) ;  /* 0x000000000f087348 */ /* 0x000fea0003c00000 */
[----:B------:R0:W1:Y:S02]  /*2b040*/  SHFL.IDX P6, R14, R13, R12, R11 ;  /* 0x0000000c0d0e7389 */ /* 0x00006400000c000b */
[----:B01----:R-:W-:Y:S01]  /*2b050*/  ENDCOLLECTIVE ;  /* 0x000000000000791b */ /* 0x003fe20003800000 */
.L_x_3665:
[----:B------:R-:W-:Y:S02]  /*2b060*/  IMAD.MOV.U32 R13, RZ, RZ, R4 ;  /* 0x000000ffff0d7224 */ /* 0x000fe400078e0004 */
[----:B------:R-:W-:Y:S02]  /*2b070*/  IMAD.MOV.U32 R12, RZ, RZ, 0x3 ;  /* 0x00000003ff0c7424 */ /* 0x000fe400078e00ff */
[----:B------:R-:W-:-:S07]  /*2b080*/  IMAD.MOV.U32 R2, RZ, RZ, R14 ;  /* 0x000000ffff027224 */ /* 0x000fce00078e000e */
[----:B------:R-:W-:Y:S05]  /*2b090*/  WARPSYNC.COLLECTIVE R15, `(.L_x_3666) ;  /* 0x000000000f087348 */ /* 0x000fea0003c00000 */
[----:B------:R0:W1:Y:S02]  /*2b0a0*/  SHFL.IDX P6, R14, R13, R12, R11 ;  /* 0x0000000c0d0e7389 */ /* 0x00006400000c000b */
[----:B01----:R-:W-:Y:S01]  /*2b0b0*/  ENDCOLLECTIVE ;  /* 0x000000000000791b */ /* 0x003fe20003800000 */
.L_x_3666:
        /* <DEDUP_REMOVED lines=15> */
.L_x_3667:
        /* <DEDUP_REMOVED lines=16> */
.L_x_3668:
[----:B------:R-:W-:Y:S02]  /*2b2b0*/  IMAD.MOV.U32 R13, RZ, RZ, R0 ;  /* 0x000000ffff0d7224 */ /* 0x000fe400078e0000 */
[----:B------:R-:W-:-:S07]  /*2b2c0*/  IMAD.MOV.U32 R5, RZ, RZ, R14 ;  /* 0x000000ffff057224 */ /* 0x000fce00078e000e */
[----:B------:R-:W-:Y:S05]  /*2b2d0*/  WARPSYNC.COLLECTIVE R15, `(.L_x_3669) ;  /* 0x000000000f087348 */ /* 0x000fea0003c00000 */
[----:B------:R0:W1:Y:S02]  /*2b2e0*/  SHFL.IDX P6, R14, R13, R12, R11 ;  /* 0x0000000c0d0e7389 */ /* 0x00006400000c000b */
[----:B01----:R-:W-:Y:S01]  /*2b2f0*/  ENDCOLLECTIVE ;  /* 0x000000000000791b */ /* 0x003fe20003800000 */
.L_x_3669:
[----:B------:R-:W-:Y:S02]  /*2b300*/  IMAD.MOV.U32 R13, RZ, RZ, R4 ;  /* 0x000000ffff0d7224 */ /* 0x000fe400078e0004 */
[----:B------:R-:W-:Y:S02]  /*2b310*/  IMAD.MOV.U32 R12, RZ, RZ, 0x5 ;  /* 0x00000005ff0c7424 */ /* 0x000fe400078e00ff */
[----:B------:R-:W-:-:S07]  /*2b320*/  IMAD.MOV.U32 R2, RZ, RZ, R14 ;  /* 0x000000ffff027224 */ /* 0x000fce00078e000e */
[----:B------:R-:W-:Y:S05]  /*2b330*/  WARPSYNC.COLLECTIVE R15, `(.L_x_3670) ;  /* 0x000000000f087348 */ /* 0x000fea0003c00000 */
[----:B------:R0:W1:Y:S02]  /*2b340*/  SHFL.IDX P6, R14, R13, R12, R11 ;  /* 0x0000000c0d0e7389 */ /* 0x00006400000c000b */
[----:B01----:R-:W-:Y:S01]  /*2b350*/  ENDCOLLECTIVE ;  /* 0x000000000000791b */ /* 0x003fe20003800000 */
.L_x_3670:
        /* <DEDUP_REMOVED lines=15> */
.L_x_3671:
        /* <DEDUP_REMOVED lines=16> */
.L_x_3672:
[----:B------:R-:W-:Y:S02]  /*2b550*/  IMAD.MOV.U32 R13, RZ, RZ, R0 ;  /* 0x000000ffff0d7224 */ /* 0x000fe400078e0000 */
[----:B------:R-:W-:-:S07]  /*2b560*/  IMAD.MOV.U32 R5, RZ, RZ, R14 ;  /* 0x000000ffff057224 */ /* 0x000fce00078e000e */
[----:B------:R-:W-:Y:S05]  /*2b570*/  WARPSYNC.COLLECTIVE R15, `(.L_x_3673) ;  /* 0x000000000f087348 */ /* 0x000fea0003c00000 */
[----:B------:R0:W1:Y:S02]  /*2b580*/  SHFL.IDX P6, R14, R13, R12, R11 ;  /* 0x0000000c0d0e7389 */ /* 0x00006400000c000b */
[----:B01----:R-:W-:Y:S01]  /*2b590*/  ENDCOLLECTIVE ;  /* 0x000000000000791b */ /* 0x003fe20003800000 */
.L_x_3673:
[----:B------:R-:W-:Y:S02]  /*2b5a0*/  IMAD.MOV.U32 R13, RZ, RZ, R4 ;  /* 0x000000ffff0d7224 */ /* 0x000fe400078e0004 */
[----:B------:R-:W-:Y:S02]  /*2b5b0*/  IMAD.MOV.U32 R12, RZ, RZ, 0x7 ;  /* 0x00000007ff0c7424 */ /* 0x000fe400078e00ff */
[----:B------:R-:W-:-:S07]  /*2b5c0*/  IMAD.MOV.U32 R2, RZ, RZ, R14 ;  /* 0x000000ffff027224 */ /* 0x000fce00078e000e */
[----:B------:R-:W-:Y:S05]  /*2b5d0*/  WARPSYNC.COLLECTIVE R15, `(.L_x_3674) ;  /* 0x000000000f087348 */ /* 0x000fea0003c00000 */
[----:B------:R0:W1:Y:S02]  /*2b5e0*/  SHFL.IDX P6, R14, R13, R12, R11 ;  /* 0x0000000c0d0e7389 */ /* 0x00006400000c000b */
[----:B01----:R-:W-:Y:S01]  /*2b5f0*/  ENDCOLLECTIVE ;  /* 0x000000000000791b */ /* 0x003fe20003800000 */
.L_x_3674:
        /* <DEDUP_REMOVED lines=14> */
.L_x_3675:
[----:B------:R-:W-:Y:S05]  /*2b6e0*/  BRA `(.L_x_3676) ;  /* 0xffffffb4002c7947 */ /* 0x000fea000383ffff */
.L_x_3571:
[----:B0-----:R0:W3:Y:S02]  /*2b6f0*/  SYNCS.PHASECHK.TRANS64.TRYWAIT P0, [R22+URZ+0x32420], R3 ;  /* 0x03242003160075a7 */ /* 0x0010e4000800017f */
[----:B---3--:R-:W-:Y:S05]  /*2b700*/  @!P0 NANOSLEEP.SYNCS 0x989680 ;  /* 0x009896800000895d */ /* 0x008fea0003900000 */
[----:B------:R-:W3:Y:S02]  /*2b710*/  @!P0 SYNCS.PHASECHK.TRANS64 P0, [R22+URZ+0x32420], R3 ;  /* 0x03242003160085a7 */ /* 0x000ee4000800007f */
[----:B---3--:R-:W-:Y:S05]  /*2b720*/  @!P0 BRA `(.L_x_3571) ;  /* 0xfffffffc00f08947 */ /* 0x008fea000383ffff */
[----:B------:R-:W-:Y:S05]  /*2b730*/  BRA `(.L_x_3677) ;  /* 0xffffffb4009c7947 */ /* 0x000fea000383ffff */
.L_x_3574:
[----:B---3--:R3:W4:Y:S02]  /*2b740*/  SYNCS.PHASECHK.TRANS64.TRYWAIT P0, [R17+URZ+0x32460], R0 ;  /* 0x03246000110075a7 */ /* 0x008724000800017f */
[----:B----4-:R-:W-:Y:S05]  /*2b750*/  @!P0 NANOSLEEP.SYNCS 0x989680 ;  /* 0x009896800000895d */ /* 0x010fea0003900000 */
[----:B------:R-:W4:Y:S02]  /*2b760*/  @!P0 SYNCS.PHASECHK.TRANS64 P0, [R17+URZ+0x32460], R0 ;  /* 0x03246000110085a7 */ /* 0x000f24000800007f */
[----:B----4-:R-:W-:Y:S05]  /*2b770*/  @!P0 BRA `(.L_x_3574) ;  /* 0xfffffffc00f08947 */ /* 0x010fea000383ffff */
[----:B------:R-:W-:Y:S05]  /*2b780*/  BRA `(.L_x_3678) ;  /* 0xffffffb400a87947 */ /* 0x000fea000383ffff */
.L_x_3575:
        /* <DEDUP_REMOVED lines=8> */
.L_x_3680:
[----:B------:R-:W-:Y:S05]  /*2b810*/  BSYNC B0 ;  /* 0x0000000000007941 */ /* 0x000fea0003800000 */
.L_x_3679:
        /* <DEDUP_REMOVED lines=13> */
.L_x_3681:
        /* <DEDUP_REMOVED lines=9> */
.L_x_3682:
        /* <DEDUP_REMOVED lines=17> */
.L_x_3683:
[----:B------:R-:W-:Y:S02]  /*2ba90*/  IMAD.MOV.U32 R13, RZ, RZ, R6 ;  /* 0x000000ffff0d7224 */ /* 0x000fe400078e0006 */
[----:B------:R-:W-:Y:S01]  /*2baa0*/  IMAD.MOV.U32 R12, RZ, RZ, 0x2 ;  /* 0x00000002ff0c7424 */ /* 0x000fe200078e00ff */
[----:B------:R-:W-:-:S13]  /*2bab0*/  IADD3 R2, P3, R14, R0, RZ ;  /* 0x000000000e027210 */ /* 0x000fda0007f7e0ff */
[----:B------:R-:W-:Y:S05]  /*2bac0*/  WARPSYNC.COLLECTIVE R15, `(.L_x_3684) ;  /* 0x000000000f087348 */ /* 0x000fea0003c00000 */
[----:B------:R0:W1:Y:S02]  /*2bad0*/  SHFL.IDX P6, R14, R13, R12, R11 ;  /* 0x0000000c0d0e7389 */ /* 0x00006400000c000b */
[----:B01----:R-:W-:Y:S01]  /*2bae0*/  ENDCOLLECTIVE ;  /* 0x000000000000791b */ /* 0x003fe20003800000 */
.L_x_3684:
        /* <DEDUP_REMOVED lines=17> */
.L_x_3685:
[----:B------:R-:W-:Y:S02]  /*2bc00*/  IMAD.MOV.U32 R13, RZ, RZ, R6 ;  /* 0x000000ffff0d7224 */ /* 0x000fe400078e0006 */
[----:B------:R-:W-:Y:S01]  /*2bc10*/  IMAD.MOV.U32 R12, RZ, RZ, 0x3 ;  /* 0x00000003ff0c7424 */ /* 0x000fe200078e00ff */
[----:B------:R-:W-:-:S13]  /*2bc20*/  IADD3 R2, P3, R14, R0, RZ ;  /* 0x000000000e027210 */ /* 0x000fda0007f7e0ff */
[----:B------:R-:W-:Y:S05]  /*2bc30*/  WARPSYNC.COLLECTIVE R15, `(.L_x_3686) ;  /* 0x000000000f087348 */ /* 0x000fea0003c00000 */
[----:B------:R0:W1:Y:S02]  /*2bc40*/  SHFL.IDX P6, R14, R13, R12, R11 ;  /* 0x0000000c0d0e7389 */ /* 0x00006400000c000b */
[----:B01----:R-:W-:Y:S01]  /*2bc50*/  ENDCOLLECTIVE ;  /* 0x000000000000791b */ /* 0x003fe20003800000 */
.L_x_3686:
        /* <DEDUP_REMOVED lines=17> */
.L_x_3687:
[----:B------:R-:W-:Y:S02]  /*2bd70*/  IMAD.MOV.U32 R13, RZ, RZ, R6 ;  /* 0x000000ffff0d7224 */ /* 0x000fe400078e0006 */
[----:B------:R-:W-:Y:S01]  /*2bd80*/  IMAD.MOV.U32 R12, RZ, RZ, 0x4 ;  /* 0x00000004ff0c7424 */ /* 0x000fe200078e00ff */
[----:B------:R-:W-:-:S13]  /*2bd90*/  IADD3 R2, P3, R14, R0, RZ ;  /* 0x000000000e027210 */ /* 0x000fda0007f7e0ff */
[----:B------:R-:W-:Y:S05]  /*2bda0*/  WARPSYNC.COLLECTIVE R15, `(.L_x_3688) ;  /* 0x000000000f087348 */ /* 0x000fea0003c00000 */
[----:B------:R0:W1:Y:S02]  /*2bdb0*/  SHFL.IDX P6, R14, R13, R12, R11 ;  /* 0x0000000c0d0e7389 */ /* 0x00006400000c000b */
[----:B01----:R-:W-:Y:S01]  /*2bdc0*/  ENDCOLLECTIVE ;  /* 0x000000000000791b */ /* 0x003fe20003800000 */
.L_x_3688:
        /* <DEDUP_REMOVED lines=17> */
.L_x_3689:
[----:B------:R-:W-:Y:S02]  /*2bee0*/  IMAD.MOV.U32 R13, RZ, RZ, R6 ;  /* 0x000000ffff0d7224 */ /* 0x000fe400078e0006 */
[----:B------:R-:W-:Y:S01]  /*2bef0*/  IMAD.MOV.U32 R12, RZ, RZ, 0x5 ;  /* 0x00000005ff0c7424 */ /* 0x000fe200078e00ff */
[----:B------:R-:W-:-:S13]  /*2bf00*/  IADD3 R2, P3, R14, R0, RZ ;  /* 0x000000000e027210 */ /* 0x000fda0007f7e0ff */
[----:B------:R-:W-:Y:S05]  /*2bf10*/  WARPSYNC.COLLECTIVE R15, `(.L_x_3690) ;  /* 0x000000000f087348 */ /* 0x000fea0003c00000 */
[----:B------:R0:W1:Y:S02]  /*2bf20*/  SHFL.IDX P6, R14, R13, R12, R11 ;  /* 0x0000000c0d0e7389 */ /* 0x00006400000c000b */
[----:B01----:R-:W-:Y:S01]  /*2bf30*/  ENDCOLLECTIVE ;  /* 0x000000000000791b */ /* 0x003fe20003800000 */
.L_x_3690:
        /* <DEDUP_REMOVED lines=12> */
.L_x_3691:
        /* <DEDUP_REMOVED lines=9> */
.L_x_3582:
[----:B0-----:R0:W1:Y:S02]  /*2c090*/  SYNCS.PHASECHK.TRANS64.TRYWAIT P0, [R6+URZ+0x32440], R21 ;  /* 0x03244015060075a7 */ /* 0x001064000800017f */
[----:B-1----:R-:W-:Y:S05]  /*2c0a0*/  @!P0 NANOSLEEP.SYNCS 0x989680 ;  /* 0x009896800000895d */ /* 0x002fea0003900000 */
[----:B------:R-:W1:Y:S02]  /*2c0b0*/  @!P0 SYNCS.PHASECHK.TRANS64 P0, [R6+URZ+0x32440], R21 ;  /* 0x03244015060085a7 */ /* 0x000e64000800007f */
[----:B-1----:R-:W-:Y:S05]  /*2c0c0*/  @!P0 BRA `(.L_x_3582) ;  /* 0xfffffffc00f08947 */ /* 0x002fea000383ffff */
[----:B------:R-:W-:Y:S05]  /*2c0d0*/  BRA `(.L_x_3693) ;  /* 0xffffffb800347947 */ /* 0x000fea000383ffff */
.L_x_3583:
        /* <DEDUP_REMOVED lines=8> */
.L_x_3695:
[----:B------:R-:W-:Y:S05]  /*2c160*/  BSYNC B1 ;  /* 0x0000000000017941 */ /* 0x000fea0003800000 */
.L_x_3694:
        /* <DEDUP_REMOVED lines=9> */
.L_x_3696:
[----:B------:R-:W-:Y:S02]  /*2c200*/  IMAD.MOV.U32 R13, RZ, RZ, R9 ;  /* 0x000000ffff0d7224 */ /* 0x000fe400078e0009 */
[----:B------:R-:W-:Y:S02]  /*2c210*/  IMAD.MOV.U32 R12, RZ, RZ, 0x1 ;  /* 0x00000001ff0c7424 */ /* 0x000fe400078e00ff */
[----:B------:R-:W-:-:S07]  /*2c220*/  IMAD.MOV.U32 R2, RZ, RZ, R14 ;  /* 0x000000ffff027224 */ /* 0x000fce00078e000e */
[----:B------:R-:W-:Y:S05]  /*2c230*/  WARPSYNC.COLLECTIVE R15, `(.L_x_3697) ;  /* 0x000000000f087348 */ /* 0x000fea0003c00000 */
[----:B------:R0:W1:Y:S02]  /*2c240*/  SHFL.IDX P6, R14, R13, R12, R11 ;  /* 0x0000000c0d0e7389 */ /* 0x00006400000c000b */
[----:B01----:R-:W-:Y:S01]  /*2c250*/  ENDCOLLECTIVE ;  /* 0x000000000000791b */ /* 0x003fe20003800000 */
.L_x_3697:
        /* <DEDUP_REMOVED lines=11> */
.L_x_3698:
[----:B------:R-:W-:Y:S02]  /*2c310*/  IMAD.MOV.U32 R13, RZ, RZ, R9 ;  /* 0x000000ffff0d7224 */ /* 0x000fe400078e0009 */
[----:B------:R-:W-:Y:S02]  /*2c320*/  IMAD.MOV.U32 R12, RZ, RZ, 0x2 ;  /* 0x00000002ff0c7424 */ /* 0x000fe400078e00ff */
[----:B------:R-:W-:-:S07]  /*2c330*/  IMAD.MOV.U32 R2, RZ, RZ, R14 ;  /* 0x000000ffff027224 */ /* 0x000fce00078e000e */
[----:B------:R-:W-:Y:S05]  /*2c340*/  WARPSYNC.COLLECTIVE R15, `(.L_x_3699) ;  /* 0x000000000f087348 */ /* 0x000fea0003c00000 */
[----:B------:R0:W1:Y:S02]  /*2c350*/  SHFL.IDX P6, R14, R13, R12, R11 ;  /* 0x0000000c0d0e7389 */ /* 0x00006400000c000b */
[----:B01----:R-:W-:Y:S01]  /*2c360*/  ENDCOLLECTIVE ;  /* 0x000000000000791b */ /* 0x003fe20003800000 */
.L_x_3699:
        /* <DEDUP_REMOVED lines=11> */
.L_x_3700:
[----:B------:R-:W-:Y:S02]  /*2c420*/  IMAD.MOV.U32 R13, RZ, RZ, R9 ;  /* 0x000000ffff0d7224 */ /* 0x000fe400078e0009 */
[----:B------:R-:W-:Y:S02]  /*2c430*/  IMAD.MOV.U32 R12, RZ, RZ, 0x3 ;  /* 0x00000003ff0c7424 */ /* 0x000fe400078e00ff */
[----:B------:R-:W-:-:S07]  /*2c440*/  IMAD.MOV.U32 R2, RZ, RZ, R14 ;  /* 0x000000ffff027224 */ /* 0x000fce00078e000e */
[----:B------:R-:W-:Y:S05]  /*2c450*/  WARPSYNC.COLLECTIVE R15, `(.L_x_3701) ;  /* 0x000000000f087348 */ /* 0x000fea0003c00000 */
[----:B------:R0:W1:Y:S02]  /*2c460*/  SHFL.IDX P6, R14, R13, R12, R11 ;  /* 0x0000000c0d0e7389 */ /* 0x00006400000c000b */
[----:B01----:R-:W-:Y:S01]  /*2c470*/  ENDCOLLECTIVE ;  /* 0x000000000000791b */ /* 0x003fe20003800000 */
.L_x_3701:
        /* <DEDUP_REMOVED lines=11> */
.L_x_3702:
[----:B------:R-:W-:Y:S02]  /*2c530*/  IMAD.MOV.U32 R13, RZ, RZ, R9 ;  /* 0x000000ffff0d7224 */ /* 0x000fe400078e0009 */
[----:B------:R-:W-:Y:S02]  /*2c540*/  IMAD.MOV.U32 R12, RZ, RZ, 0x4 ;  /* 0x00000004ff0c7424 */ /* 0x000fe400078e00ff */
[----:B------:R-:W-:-:S07]  /*2c550*/  IMAD.MOV.U32 R2, RZ, RZ, R14 ;  /* 0x000000ffff027224 */ /* 0x000fce00078e000e */
[----:B------:R-:W-:Y:S05]  /*2c560*/  WARPSYNC.COLLECTIVE R15, `(.L_x_3703) ;  /* 0x000000000f087348 */ /* 0x000fea0003c00000 */
[----:B------:R0:W1:Y:S02]  /*2c570*/  SHFL.IDX P6, R14, R13, R12, R11 ;  /* 0x0000000c0d0e7389 */ /* 0x00006400000c000b */
[----:B01----:R-:W-:Y:S01]  /*2c580*/  ENDCOLLECTIVE ;  /* 0x000000000000791b */ /* 0x003fe20003800000 */
.L_x_3703:
        /* <DEDUP_REMOVED lines=11> */
.L_x_3704:
[----:B------:R-:W-:Y:S02]  /*2c640*/  IMAD.MOV.U32 R13, RZ, RZ, R9 ;  /* 0x000000ffff0d7224 */ /* 0x000fe400078e0009 */
[----:B------:R-:W-:Y:S02]  /*2c650*/  IMAD.MOV.U32 R12, RZ, RZ, 0x5 ;  /* 0x00000005ff0c7424 */ /* 0x000fe400078e00ff */
[----:B------:R-:W-:-:S07]  /*2c660*/  IMAD.MOV.U32 R2, RZ, RZ, R14 ;  /* 0x000000ffff027224 */ /* 0x000fce00078e000e */
[----:B------:R-:W-:Y:S05]  /*2c670*/  WARPSYNC.COLLECTIVE R15, `(.L_x_3705) ;  /* 0x000000000f087348 */ /* 0x000fea0003c00000 */
[----:B------:R0:W1:Y:S02]  /*2c680*/  SHFL.IDX P6, R14, R13, R12, R11 ;  /* 0x0000000c0d0e7389 */ /* 0x00006400000c000b */
[----:B01----:R-:W-:Y:S01]  /*2c690*/  ENDCOLLECTIVE ;  /* 0x000000000000791b */ /* 0x003fe20003800000 */
.L_x_3705:
        /* <DEDUP_REMOVED lines=11> */
.L_x_3706:
[----:B------:R-:W-:Y:S01]  /*2c750*/  IMAD.MOV.U32 R2, RZ, RZ, R14 ;  /* 0x000000ffff027224 */ /* 0x000fe200078e000e */
[----:B------:R-:W-:Y:S06]  /*2c760*/  BRA `(.L_x_3707) ;  /* 0xffffffb400647947 */ /* 0x000fec000383ffff */
.L_x_3588:
[----:B----4-:R4:W0:Y:S02]  /*2c770*/  SYNCS.PHASECHK.TRANS64.TRYWAIT P0, [R6+URZ+0x32460], R21 ;  /* 0x03246015060075a7 */ /* 0x010824000800017f */
[----:B0-----:R-:W-:Y:S05]  /*2c780*/  @!P0 NANOSLEEP.SYNCS 0x989680 ;  /* 0x009896800000895d */ /* 0x001fea0003900000 */
[----:B------:R-:W0:Y:S02]  /*2c790*/  @!P0 SYNCS.PHASECHK.TRANS64 P0, [R6+URZ+0x32460], R21 ;  /* 0x03246015060085a7 */ /* 0x000e24000800007f */
[----:B0-----:R-:W-:Y:S05]  /*2c7a0*/  @!P0 BRA `(.L_x_3588) ;  /* 0xfffffffc00f08947 */ /* 0x001fea000383ffff */
[----:B------:R-:W-:Y:S05]  /*2c7b0*/  BRA `(.L_x_3708) ;  /* 0xffffffb400b07947 */ /* 0x000fea000383ffff */
.L_x_3589:
[----:B------:R-:W-:Y:S01]  /*2c7c0*/  BSSY B1, `(.L_x_3709) ;  /* 0x0000008000017945 */ /* 0x000fe20003800000 */
[----:B------:R-:W-:Y:S02]  /*2c7d0*/  IMAD.MOV.U32 R13, RZ, RZ, R9 ;  /* 0x000000ffff0d7224 */ /* 0x000fe400078e0009 */
[----:B------:R-:W-:Y:S02]  /*2c7e0*/  IMAD.MOV.U32 R12, RZ, RZ, RZ ;  /* 0x000000ffff0c7224 */ /* 0x000fe400078e00ff */
[----:B------:R-:W-:Y:S02]  /*2c7f0*/  IMAD.MOV.U32 R11, RZ, RZ, 0x181f ;  /* 0x0000181fff0b7424 */ /* 0x000fe400078e00ff */
[----:B------:R-:W-:-:S07]  /*2c800*/  IMAD.MOV.U32 R15, RZ, RZ, -0x1 ;  /* 0xffffffffff0f7424 */ /* 0x000fce00078e00ff */
[----:B0--34-:R-:W-:Y:S05]  /*2c810*/  WARPSYNC.COLLECTIVE R15, `(.L_x_3710) ;  /* 0x000000000f087348 */ /* 0x019fea0003c00000 */
[----:B------:R1:W2:Y:S02]  /*2c820*/  SHFL.IDX P6, R14, R13, R12, R11 ;  /* 0x0000000c0d0e7389 */ /* 0x0002a400000c000b */
[----:B01234-:R-:W-:Y:S01]  /*2c830*/  ENDCOLLECTIVE ;  /* 0x000000000000791b */ /* 0x01ffe20003800000 */
.L_x_3710:
[----:B------:R-:W-:Y:S05]  /*2c840*/  BSYNC B1 ;  /* 0x0000000000017941 */ /* 0x000fea0003800000 */
.L_x_3709:
        /* <DEDUP_REMOVED lines=9> */
.L_x_3711:
[----:B------:R-:W-:Y:S02]  /*2c8e0*/  IMAD.MOV.U32 R13, RZ, RZ, R9 ;  /* 0x000000ffff0d7224 */ /* 0x000fe400078e0009 */
[----:B------:R-:W-:Y:S01]  /*2c8f0*/  IMAD.MOV.U32 R12, RZ, RZ, 0x1 ;  /* 0x00000001ff0c7424 */ /* 0x000fe200078e00ff */
[----:B------:R-:W-:-:S13]  /*2c900*/  IADD3 R2, P0, R14, R0, RZ ;  /* 0x000000000e027210 */ /* 0x000fda0007f1e0ff */
[----:B------:R-:W-:Y:S05]  /*2c910*/  WARPSYNC.COLLECTIVE R15, `(.L_x_3712) ;  /* 0x000000000f087348 */ /* 0x000fea0003c00000 */
[----:B------:R0:W1:Y:S02]  /*2c920*/  SHFL.IDX P6, R14, R13, R12, R11 ;  /* 0x0000000c0d0e7389 */ /* 0x00006400000c000b */
[----:B01----:R-:W-:Y:S01]  /*2c930*/  ENDCOLLECTIVE ;  /* 0x000000000000791b */ /* 0x003fe20003800000 */
.L_x_3712:
        /* <DEDUP_REMOVED lines=13> */
.L_x_3713:
[----:B------:R-:W-:Y:S02]  /*2ca10*/  IMAD.MOV.U32 R13, RZ, RZ, R9 ;  /* 0x000000ffff0d7224 */ /* 0x000fe400078e0009 */
[----:B------:R-:W-:Y:S01]  /*2ca20*/  IMAD.MOV.U32 R12, RZ, RZ, 0x2 ;  /* 0x00000002ff0c7424 */ /* 0x000fe200078e00ff */
[----:B------:R-:W-:-:S13]  /*2ca30*/  IADD3 R2, P0, R14, R0, RZ ;  /* 0x000000000e027210 */ /* 0x000fda0007f1e0ff */
[----:B------:R-:W-:Y:S05]  /*2ca40*/  WARPSYNC.COLLECTIVE R15, `(.L_x_3714) ;  /* 0x000000000f087348 */ /* 0x000fea0003c00000 */
[----:B------:R0:W1:Y:S02]  /*2ca50*/  SHFL.IDX P6, R14, R13, R12, R11 ;  /* 0x0000000c0d0e7389 */ /* 0x00006400000c000b */
[----:B01----:R-:W-:Y:S01]  /*2ca60*/  ENDCOLLECTIVE ;  /* 0x000000000000791b */ /* 0x003fe20003800000 */
.L_x_3714:
        /* <DEDUP_REMOVED lines=13> */
.L_x_3715:
[----:B------:R-:W-:Y:S02]  /*2cb40*/  IMAD.MOV.U32 R13, RZ, RZ, R9 ;  /* 0x000000ffff0d7224 */ /* 0x000fe400078e0009 */
[----:B------:R-:W-:Y:S01]  /*2cb50*/  IMAD.MOV.U32 R12, RZ, RZ, 0x3 ;  /* 0x00000003ff0c7424 */ /* 0x000fe200078e00ff */
[----:B------:R-:W-:-:S13]  /*2cb60*/  IADD3 R2, P0, R14, R0, RZ ;  /* 0x000000000e027210 */ /* 0x000fda0007f1e0ff */
[----:B------:R-:W-:Y:S05]  /*2cb70*/  WARPSYNC.COLLECTIVE R15, `(.L_x_3716) ;  /* 0x000000000f087348 */ /* 0x000fea0003c00000 */
[----:B------:R0:W1:Y:S02]  /*2cb80*/  SHFL.IDX P6, R14, R13, R12, R11 ;  /* 0x0000000c0d0e7389 */ /* 0x00006400000c000b */
[----:B01----:R-:W-:Y:S01]  /*2cb90*/  ENDCOLLECTIVE ;  /* 0x000000000000791b */ /* 0x003fe20003800000 */
.L_x_3716:
        /* <DEDUP_REMOVED lines=13> */
.L_x_3717:
[----:B------:R-:W-:Y:S02]  /*2cc70*/  IMAD.MOV.U32 R13, RZ, RZ, R9 ;  /* 0x000000ffff0d7224 */ /* 0x000fe400078e0009 */
[----:B------:R-:W-:Y:S01]  /*2cc80*/  IMAD.MOV.U32 R12, RZ, RZ, 0x4 ;  /* 0x00000004ff0c7424 */ /* 0x000fe200078e00ff */
[----:B------:R-:W-:-:S13]  /*2cc90*/  IADD3 R2, P0, R14, R0, RZ ;  /* 0x000000000e027210 */ /* 0x000fda0007f1e0ff */
[----:B------:R-:W-:Y:S05]  /*2cca0*/  WARPSYNC.COLLECTIVE R15, `(.L_x_3718) ;  /* 0x000000000f087348 */ /* 0x000fea0003c00000 */
[----:B------:R0:W1:Y:S02]  /*2ccb0*/  SHFL.IDX P6, R14, R13, R12, R11 ;  /* 0x0000000c0d0e7389 */ /* 0x00006400000c000b */
[----:B01----:R-:W-:Y:S01]  /*2ccc0*/  ENDCOLLECTIVE ;  /* 0x000000000000791b */ /* 0x003fe20003800000 */
.L_x_3718:
        /* <DEDUP_REMOVED lines=13> */
.L_x_3719:
[----:B------:R-:W-:Y:S02]  /*2cda0*/  IMAD.MOV.U32 R13, RZ, RZ, R9 ;  /* 0x000000ffff0d7224 */ /* 0x000fe400078e0009 */
[----:B------:R-:W-:Y:S01]  /*2cdb0*/  IMAD.MOV.U32 R12, RZ, RZ, 0x5 ;  /* 0x00000005ff0c7424 */ /* 0x000fe200078e00ff */
[----:B------:R-:W-:-:S13]  /*2cdc0*/  IADD3 R2, P0, R14, R0, RZ ;  /* 0x000000000e027210 */ /* 0x000fda0007f1e0ff */
[----:B------:R-:W-:Y:S05]  /*2cdd0*/  WARPSYNC.COLLECTIVE R15, `(.L_x_3720) ;  /* 0x000000000f087348 */ /* 0x000fea0003c00000 */
[----:B------:R0:W1:Y:S02]  /*2cde0*/  SHFL.IDX P6, R14, R13, R12, R11 ;  /* 0x0000000c0d0e7389 */ /* 0x00006400000c000b */
[----:B01----:R-:W-:Y:S01]  /*2cdf0*/  ENDCOLLECTIVE ;  /* 0x000000000000791b */ /* 0x003fe20003800000 */
.L_x_3720:
        /* <DEDUP_REMOVED lines=13> */
.L_x_3721:
[----:B------:R-:W-:Y:S05]  /*2ced0*/  BRA `(.L_x_3722) ;  /* 0xffffffb000fc7947 */ /* 0x000fea000383ffff */
.L_x_3597:
[----:B------:R-:W-:Y:S01]  /*2cee0*/  BSSY B0, `(.L_x_3723) ;  /* 0x0000008000007945 */ /* 0x000fe20003800000 */
[----:B------:R-:W-:Y:S02]  /*2cef0*/  IMAD.MOV.U32 R13, RZ, RZ, R16 ;  /* 0x000000ffff0d7224 */ /* 0x000fe400078e0010 */
[----:B------:R-:W-:Y:S02]  /*2cf00*/  IMAD.MOV.U32 R12, RZ, RZ, RZ ;  /* 0x000000ffff0c7224 */ /* 0x000fe400078e00ff */
[----:B------:R-:W-:Y:S02]  /*2cf10*/  IMAD.MOV.U32 R11, RZ, RZ, 0x1f ;  /* 0x0000001fff0b7424 */ /* 0x000fe400078e00ff */
[----:B------:R-:W-:-:S07]  /*2cf20*/  IMAD.MOV.U32 R15, RZ, RZ, -0x1 ;  /* 0xffffffffff0f7424 */ /* 0x000fce00078e00ff */
[----:B01234-:R-:W-:Y:S05]  /*2cf30*/  WARPSYNC.COLLECTIVE R15, `(.L_x_3724) ;  /* 0x000000000f087348 */ /* 0x01ffea0003c00000 */
[----:B------:R0:W0:Y:S02]  /*2cf40*/  SHFL.IDX P6, R14, R13, R12, R11 ;  /* 0x0000000c0d0e7389 */ /* 0x00002400000c000b */
[----:B01234-:R-:W-:Y:S01]  /*2cf50*/  ENDCOLLECTIVE ;  /* 0x000000000000791b */ /* 0x01ffe20003800000 */
.L_x_3724:
[----:B------:R-:W-:Y:S05]  /*2cf60*/  BSYNC B0 ;  /* 0x0000000000007941 */ /* 0x000fea0003800000 */
.L_x_3723:
        /* <DEDUP_REMOVED lines=9> */
.L_x_3725:
        /* <DEDUP_REMOVED lines=18> */
.L_x_3726:
[----:B------:R-:W-:Y:S01]  /*2d120*/  IMAD.MOV.U32 R12, RZ, RZ, 0x2 ;  /* 0x00000002ff0c7424 */ /* 0x000fe200078e00ff */
[----:B------:R-:W-:-:S05]  /*2d130*/  SEL R6, R14, RZ, P1 ;  /* 0x000000ff0e067207 */ /* 0x000fca0000800000 */
[----:B------:R-:W-:-:S04]  /*2d140*/  IMAD.IADD R6, R5, 0x1, R6 ;  /* 0x0000000105067824 */ /* 0x000fc800078e0206 */
[----:B------:R-:W-:-:S07]  /*2d150*/  IMAD.MOV.U32 R13, RZ, RZ, R6 ;  /* 0x000000ffff0d7224 */ /* 0x000fce00078e0006 */
[----:B------:R-:W-:Y:S05]  /*2d160*/  WARPSYNC.COLLECTIVE R15, `(.L_x_3727) ;  /* 0x000000000f087348 */ /* 0x000fea0003c00000 */
[----:B------:R0:W1:Y:S02]  /*2d170*/  SHFL.UP P6, R14, R13, R12, R11 ;  /* 0x0400000c0d0e7389 */ /* 0x00006400000c000b */
[----:B01----:R-:W-:Y:S01]  /*2d180*/  ENDCOLLECTIVE ;  /* 0x000000000000791b */ /* 0x003fe20003800000 */
.L_x_3727:
[----:B------:R-:W-:Y:S01]  /*2d190*/  IMAD.MOV.U32 R12, RZ, RZ, 0x4 ;  /* 0x00000004ff0c7424 */ /* 0x000fe200078e00ff */
[----:B------:R-:W-:-:S05]  /*2d1a0*/  SEL R7, R14, RZ, P2 ;  /* 0x000000ff0e077207 */ /* 0x000fca0001000000 */
[----:B------:R-:W-:-:S04]  /*2d1b0*/  IMAD.IADD R7, R6, 0x1, R7 ;  /* 0x0000000106077824 */ /* 0x000fc800078e0207 */
[----:B------:R-:W-:-:S07]  /*2d1c0*/  IMAD.MOV.U32 R13, RZ, RZ, R7 ;  /* 0x000000ffff0d7224 */ /* 0x000fce00078e0007 */
[----:B------:R-:W-:Y:S05]  /*2d1d0*/  WARPSYNC.COLLECTIVE R15, `(.L_x_3728) ;  /* 0x000000000f087348 */ /* 0x000fea0003c00000 */
[----:B------:R0:W1:Y:S02]  /*2d1e0*/  SHFL.UP P6, R14, R13, R12, R11 ;  /* 0x0400000c0d0e7389 */ /* 0x00006400000c000b */
[----:B01----:R-:W-:Y:S01]  /*2d1f0*/  ENDCOLLECTIVE ;  /* 0x000000000000791b */ /* 0x003fe20003800000 */
.L_x_3728:
[----:B------:R-:W-:Y:S01]  /*2d200*/  IMAD.MOV.U32 R12, RZ, RZ, 0x8 ;  /* 0x00000008ff0c7424 */ /* 0x000fe200078e00ff */
[----:B------:R-:W-:-:S05]  /*2d210*/  SEL R2, R14, RZ, P3 ;  /* 0x000000ff0e027207 */ /* 0x000fca0001800000 */
[----:B------:R-:W-:-:S04]  /*2d220*/  IMAD.IADD R2, R7, 0x1, R2 ;  /* 0x0000000107027824 */ /* 0x000fc800078e0202 */
[----:B------:R-:W-:-:S07]  /*2d230*/  IMAD.MOV.U32 R13, RZ, RZ, R2 ;  /* 0x000000ffff0d7224 */ /* 0x000fce00078e0002 */
[----:B------:R-:W-:Y:S05]  /*2d240*/  WARPSYNC.COLLECTIVE R15, `(.L_x_3729) ;  /* 0x000000000f087348 */ /* 0x000fea0003c00000 */
[----:B------:R0:W1:Y:S02]  /*2d250*/  SHFL.UP P6, R14, R13, R12, R11 ;  /* 0x0400000c0d0e7389 */ /* 0x00006400000c000b */
[----:B01----:R-:W-:Y:S01]  /*2d260*/  ENDCOLLECTIVE ;  /* 0x000000000000791b */ /* 0x003fe20003800000 */
.L_x_3729:
[----:B------:R-:W-:Y:S01]  /*2d270*/  IMAD.MOV.U32 R12, RZ, RZ, 0x10 ;  /* 0x00000010ff0c7424 */ /* 0x000fe200078e00ff */
[----:B------:R-:W-:-:S05]  /*2d280*/  SEL R3, R14, RZ, P4 ;  /* 0x000000ff0e037207 */ /* 0x000fca0002000000 */
[----:B------:R-:W-:-:S04]  /*2d290*/  IMAD.IADD R3, R2, 0x1, R3 ;  /* 0x0000000102037824 */ /* 0x000fc800078e0203 */
[----:B------:R-:W-:-:S07]  /*2d2a0*/  IMAD.MOV.U32 R13, RZ, RZ, R3 ;  /* 0x000000ffff0d7224 */ /* 0x000fce00078e0003 */
[----:B------:R-:W-:Y:S05]  /*2d2b0*/  WARPSYNC.COLLECTIVE R15, `(.L_x_3730) ;  /* 0x000000000f087348 */ /* 0x000fea0003c00000 */
[----:B------:R0:W1:Y:S02]  /*2d2c0*/  SHFL.UP P6, R14, R13, R12, R11 ;  /* 0x0400000c0d0e7389 */ /* 0x00006400000c000b */
[----:B01----:R-:W-:Y:S01]  /*2d2d0*/  ENDCOLLECTIVE ;  /* 0x000000000000791b */ /* 0x003fe20003800000 */
.L_x_3730:
        /* <DEDUP_REMOVED lines=8> */
.L_x_3731:
[----:B------:R-:W-:Y:S05]  /*2d360*/  BRA `(.L_x_3732) ;  /* 0xffffffb400547947 */ /* 0x000fea000383ffff */
.L_x_3602:
        /* <DEDUP_REMOVED lines=8> */
.L_x_3734:
[----:B------:R-:W-:Y:S05]  /*2d3f0*/  BSYNC B0 ;  /* 0x0000000000007941 */ /* 0x000fea0003800000 */
.L_x_3733:
        /* <DEDUP_REMOVED lines=8> */
.L_x_3735:
[----:B------:R-:W-:Y:S01]  /*2d480*/  IMAD.MOV.U32 R12, RZ, RZ, 0x4 ;  /* 0x00000004ff0c7424 */ /* 0x000fe200078e00ff */
[----:B------:R-:W-:-:S05]  /*2d490*/  SEL R2, R14, RZ, P2 ;  /* 0x000000ff0e027207 */ /* 0x000fca0001000000 */
[----:B------:R-:W-:-:S04]  /*2d4a0*/  IMAD.IADD R2, R13, 0x1, R2 ;  /* 0x000000010d027824 */ /* 0x000fc800078e0202 */
[----:B------:R-:W-:-:S07]  /*2d4b0*/  IMAD.MOV.U32 R13, RZ, RZ, R2 ;  /* 0x000000ffff0d7224 */ /* 0x000fce00078e0002 */
[----:B------:R-:W-:Y:S05]  /*2d4c0*/  WARPSYNC.COLLECTIVE R15, `(.L_x_3736) ;  /* 0x000000000f087348 */ /* 0x000fea0003c00000 */
[----:B------:R0:W1:Y:S02]  /*2d4d0*/  SHFL.UP P6, R14, R13, R12, R11 ;  /* 0x0400000c0d0e7389 */ /* 0x00006400000c000b */
[----:B01----:R-:W-:Y:S01]  /*2d4e0*/  ENDCOLLECTIVE ;  /* 0x000000000000791b */ /* 0x003fe20003800000 */
.L_x_3736:
[----:B------:R-:W-:Y:S01]  /*2d4f0*/  IMAD.MOV.U32 R12, RZ, RZ, 0x8 ;  /* 0x00000008ff0c7424 */ /* 0x000fe200078e00ff */
[----:B------:R-:W-:-:S05]  /*2d500*/  SEL R3, R14, RZ, P3 ;  /* 0x000000ff0e037207 */ /* 0x000fca0001800000 */
[----:B------:R-:W-:-:S04]  /*2d510*/  IMAD.IADD R3, R2, 0x1, R3 ;  /* 0x0000000102037824 */ /* 0x000fc800078e0203 */
[----:B------:R-:W-:-:S07]  /*2d520*/  IMAD.MOV.U32 R13, RZ, RZ, R3 ;  /* 0x000000ffff0d7224 */ /* 0x000fce00078e0003 */
[----:B------:R-:W-:Y:S05]  /*2d530*/  WARPSYNC.COLLECTIVE R15, `(.L_x_3737) ;  /* 0x000000000f087348 */ /* 0x000fea0003c00000 */
[----:B------:R0:W1:Y:S02]  /*2d540*/  SHFL.UP P6, R14, R13, R12, R11 ;  /* 0x0400000c0d0e7389 */ /* 0x00006400000c000b */
[----:B01----:R-:W-:Y:S01]  /*2d550*/  ENDCOLLECTIVE ;  /* 0x000000000000791b */ /* 0x003fe20003800000 */
.L_x_3737:
[----:B------:R-:W-:Y:S01]  /*2d560*/  IMAD.MOV.U32 R12, RZ, RZ, 0x10 ;  /* 0x00000010ff0c7424 */ /* 0x000fe200078e00ff */
[----:B------:R-:W-:-:S05]  /*2d570*/  SEL R4, R14, RZ, P4 ;  /* 0x000000ff0e047207 */ /* 0x000fca0002000000 */
[----:B------:R-:W-:-:S04]  /*2d580*/  IMAD.IADD R4, R3, 0x1, R4 ;  /* 0x0000000103047824 */ /* 0x000fc800078e0204 */
[----:B------:R-:W-:-:S07]  /*2d590*/  IMAD.MOV.U32 R13, RZ, RZ, R4 ;  /* 0x000000ffff0d7224 */ /* 0x000fce00078e0004 */
[----:B------:R-:W-:Y:S05]  /*2d5a0*/  WARPSYNC.COLLECTIVE R15, `(.L_x_3738) ;  /* 0x000000000f087348 */ /* 0x000fea0003c00000 */
[----:B------:R0:W1:Y:S02]  /*2d5b0*/  SHFL.UP P6, R14, R13, R12, R11 ;  /* 0x0400000c0d0e7389 */ /* 0x00006400000c000b */
[----:B01----:R-:W-:Y:S01]  /*2d5c0*/  ENDCOLLECTIVE ;  /* 0x000000000000791b */ /* 0x003fe20003800000 */
.L_x_3738:
        /* <DEDUP_REMOVED lines=8> */
.L_x_3739:
[----:B------:R-:W-:Y:S05]  /*2d650*/  BRA `(.L_x_3740) ;  /* 0xffffffb400347947 */ /* 0x000fea000383ffff */
.L_x_3604:
[----:B------:R-:W-:Y:S01]  /*2d660*/  BSSY B0, `(.L_x_3741) ;  /* 0x0000006000007945 */ /* 0x000fe20003800000 */
[----:B------:R-:W-:Y:S01]  /*2d670*/  PLOP3.LUT P6, PT, P6, PT, PT, 0x8, 0x0 ;  /* 0x000000000000781c */ /* 0x000fe200037ce170 */
[----:B------:R-:W-:-:S12]  /*2d680*/  IMAD.MOV.U32 R15, RZ, RZ, -0x1 ;  /* 0xffffffffff0f7424 */ /* 0x000fd800078e00ff */
[----:B012---:R-:W-:Y:S05]  /*2d690*/  WARPSYNC.COLLECTIVE R15, `(.L_x_3742) ;  /* 0x000000000f087348 */ /* 0x007fea0003c00000 */
[----:B------:R-:W-:Y:S01]  /*2d6a0*/  VOTE.ANY R14, PT, P6 ;  /* 0x00000000000e7806 */ /* 0x000fe200030e0100 */
[----:B012---:R-:W-:Y:S06]  /*2d6b0*/  ENDCOLLECTIVE ;  /* 0x000000000000791b */ /* 0x007fec0003800000 */
.L_x_3742:
[----:B------:R-:W-:Y:S05]  /*2d6c0*/  BSYNC B0 ;  /* 0x0000000000007941 */ /* 0x000fea0003800000 */
.L_x_3741:
        /* <DEDUP_REMOVED lines=9> */
.L_x_3743:
[----:B------:R-:W-:Y:S01]  /*2d760*/  IMAD.MOV.U32 R5, RZ, RZ, R14 ;  /* 0x000000ffff057224 */ /* 0x000fe200078e000e */
[----:B------:R-:W-:Y:S06]  /*2d770*/  BRA `(.L_x_3744) ;  /* 0xffffffb400247947 */ /* 0x000fec000383ffff */
.L_x_3606:
[----:B------:R-:W-:Y:S01]  /*2d780*/  BSSY B0, `(.L_x_3745) ;  /* 0x0000007000007945 */ /* 0x000fe20003800000 */
[----:B------:R-:W-:Y:S02]  /*2d790*/  IMAD.MOV.U32 R13, RZ, RZ, R6 ;  /* 0x000000ffff0d7224 */ /* 0x000fe400078e0006 */
[----:B------:R-:W-:Y:S02]  /*2d7a0*/  IMAD.MOV.U32 R11, RZ, RZ, 0x1f ;  /* 0x0000001fff0b7424 */ /* 0x000fe400078e00ff */
[----:B------:R-:W-:-:S07]  /*2d7b0*/  IMAD.MOV.U32 R15, RZ, RZ, -0x1 ;  /* 0xffffffffff0f7424 */ /* 0x000fce00078e00ff */
[----:B01234-:R-:W-:Y:S05]  /*2d7c0*/  WARPSYNC.COLLECTIVE R15, `(.L_x_3746) ;  /* 0x000000000f087348 */ /* 0x01ffea0003c00000 */
[----:B------:R0:W0:Y:S02]  /*2d7d0*/  SHFL.IDX P6, R14, R13, R12, R11 ;  /* 0x0000000c0d0e7389 */ /* 0x00002400000c000b */
[----:B01234-:R-:W-:Y:S01]  /*2d7e0*/  ENDCOLLECTIVE ;  /* 0x000000000000791b */ /* 0x01ffe20003800000 */
.L_x_3746:
[----:B------:R-:W-:Y:S05]  /*2d7f0*/  BSYNC B0 ;  /* 0x0000000000007941 */ /* 0x000fea0003800000 */
.L_x_3745:
[----:B------:R-:W-:Y:S05]  /*2d800*/  BRA `(.L_x_3605) ;  /* 0xffffffb4001c7947 */ /* 0x000fea000383ffff */
.L_x_3610:
[----:B0-----:R0:W1:Y:S02]  /*2d810*/  SYNCS.PHASECHK.TRANS64.TRYWAIT P0, [R7+URZ+0x32420], R0 ;  /* 0x03242000070075a7 */ /* 0x001064000800017f */
[----:B-1----:R-:W-:Y:S05]  /*2d820*/  @!P0 NANOSLEEP.SYNCS 0x989680 ;  /* 0x009896800000895d */ /* 0x002fea0003900000 */
[----:B------:R-:W1:Y:S02]  /*2d830*/  @!P0 SYNCS.PHASECHK.TRANS64 P0, [R7+URZ+0x32420], R0 ;  /* 0x03242000070085a7 */ /* 0x000e64000800007f */
[----:B-1----:R-:W-:Y:S05]  /*2d840*/  @!P0 BRA `(.L_x_3610) ;  /* 0xfffffffc00f08947 */ /* 0x002fea000383ffff */
[----:B------:R-:W-:Y:S05]  /*2d850*/  BRA `(.L_x_3747) ;  /* 0xffffffb800947947 */ /* 0x000fea000383ffff */
.L_x_3611:
        /* <DEDUP_REMOVED lines=11> */
.L_x_3749:
[----:B------:R-:W-:Y:S05]  /*2d910*/  BSYNC B0 ;  /* 0x0000000000007941 */ /* 0x000fea0003800000 */
.L_x_3748:
[----:B------:R-:W-:Y:S05]  /*2d920*/  BRA `(.L_x_3750) ;  /* 0xffffffb8007c7947 */ /* 0x000fea000383ffff */
.L_x_3614:
[----:B------:R-:W-:Y:S01]  /*2d930*/  BSSY B1, `(.L_x_3751) ;  /* 0x0000006000017945 */ /* 0x000fe20003800000 */
[----:B------:R-:W-:-:S07]  /*2d940*/  IMAD.MOV.U32 R15, RZ, RZ, -0x1 ;  /* 0xffffffffff0f7424 */ /* 0x000fce00078e00ff */
[----:B0-234-:R-:W-:Y:S05]  /*2d950*/  WARPSYNC.COLLECTIVE R15, `(.L_x_3752) ;  /* 0x000000000f0c7348 */ /* 0x01dfea0003c00000 */
[----:B------:R-:W-:Y:S02]  /*2d960*/  ELECT P6, UR62, PT ;  /* 0x00000000003e782f */ /* 0x000fe400038c0000 */
[----:B------:R-:W-:Y:S01]  /*2d970*/  MOV R14, UR62 ;  /* 0x0000003e000e7c02 */ /* 0x000fe20008000f00 */
[----:B0-234-:R-:W-:Y:S10]  /*2d980*/  ENDCOLLECTIVE ;  /* 0x000000000000791b */ /* 0x01dff40003800000 */
.L_x_3752:
[----:B------:R-:W-:Y:S05]  /*2d990*/  BSYNC B1 ;  /* 0x0000000000017941 */ /* 0x000fea0003800000 */
.L_x_3751:
[----:B------:R-:W-:Y:S05]  /*2d9a0*/  BRA `(.L_x_3753) ;  /* 0xffffffb800747947 */ /* 0x000fea000383ffff */
.L_x_3616:
[----:B0-----:R0:W1:Y:S02]  /*2d9b0*/  SYNCS.PHASECHK.TRANS64.TRYWAIT P1, [R5+URZ+0x32440], R0 ;  /* 0x03244000050075a7 */ /* 0x001064000802017f */
[----:B-1----:R-:W-:Y:S05]  /*2d9c0*/  @!P1 NANOSLEEP.SYNCS 0x989680 ;  /* 0x009896800000995d */ /* 0x002fea0003900000 */
[----:B------:R-:W1:Y:S02]  /*2d9d0*/  @!P1 SYNCS.PHASECHK.TRANS64 P1, [R5+URZ+0x32440], R0 ;  /* 0x03244000050095a7 */ /* 0x000e64000802007f */
[----:B-1----:R-:W-:Y:S05]  /*2d9e0*/  @!P1 BRA `(.L_x_3616) ;  /* 0xfffffffc00f09947 */ /* 0x002fea000383ffff */
[----:B------:R-:W-:Y:S05]  /*2d9f0*/  BRA `(.L_x_3754) ;  /* 0xffffffb8009c7947 */ /* 0x000fea000383ffff */
.L_x_3618:
[----:B-1----:R1:W0:Y:S02]  /*2da00*/  SYNCS.PHASECHK.TRANS64.TRYWAIT P1, [R3+URZ+0x32440], R2 ;  /* 0x03244002030075a7 */ /* 0x002224000802017f */
[----:B0-----:R-:W-:Y:S05]  /*2da10*/  @!P1 NANOSLEEP.SYNCS 0x989680 ;  /* 0x009896800000995d */ /* 0x001fea0003900000 */
[----:B------:R-:W0:Y:S02]  /*2da20*/  @!P1 SYNCS.PHASECHK.TRANS64 P1, [R3+URZ+0x32440], R2 ;  /* 0x03244002030095a7 */ /* 0x000e24000802007f */
[----:B0-----:R-:W-:Y:S05]  /*2da30*/  @!P1 BRA `(.L_x_3618) ;  /* 0xfffffffc00f09947 */ /* 0x001fea000383ffff */
[----:B------:R-:W-:Y:S05]  /*2da40*/  BRA `(.L_x_3755) ;  /* 0xffffffb800a87947 */ /* 0x000fea000383ffff */
.L_x_3620:
[----:B------:R0:W0:Y:S02]  /*2da50*/  SYNCS.PHASECHK.TRANS64.TRYWAIT P1, [R5+URZ+0x32460], R0 ;  /* 0x03246000050075a7 */ /* 0x000024000802017f */
[----:B0-----:R-:W-:Y:S05]  /*2da60*/  @!P1 NANOSLEEP.SYNCS 0x989680 ;  /* 0x009896800000995d */ /* 0x001fea0003900000 */
[----:B------:R-:W0:Y:S02]  /*2da70*/  @!P1 SYNCS.PHASECHK.TRANS64 P1, [R5+URZ+0x32460], R0 ;  /* 0x03246000050095a7 */ /* 0x000e24000802007f */
[----:B0-----:R-:W-:Y:S05]  /*2da80*/  @!P1 BRA `(.L_x_3620) ;  /* 0xfffffffc00f09947 */ /* 0x001fea000383ffff */
[----:B------:R-:W-:Y:S05]  /*2da90*/  BRA `(.L_x_3756) ;  /* 0xffffffb800a47947 */ /* 0x000fea000383ffff */
        .type           $_ZN7cutlass13device_kernelIN5flash11enable_sm90INS1_16FlashAttnFwdSm90INS1_25CollectiveMainloopFwdSm90ILi2EN4cute5tupleIJNS5_1CILi1EEES8_S8_EEENS6_IJNS7_ILi128EEENS7_ILi96EEENS7_ILi64EEEEEELi256ENS_6half_tEfNS_4arch4Sm90ELb0ELb1ELb1ELb1ELb1ELb0ELb1ELb1ELb0ELb1ELb0ELb0EEENS1_21CollectiveEpilogueFwdINS6_IJSA_NS7_ILi256EEESB_EEES9_SE_SG_Li256ELb1ELb1ELb0ELb0EEENS1_36VarlenDynamicPersistentTileSchedulerILi128ELi96ELi256ELi128ELb0ELb1ELb1ELb1ELb0ELb1EEEEEEEEEvNT_6ParamsE$_ZZN5flash25CollectiveMainloopFwdSm90ILi2EN4cute5tupleIJNS1_1CILi1EEES4_S4_EEENS2_IJNS3_ILi128EEENS3_ILi96EEENS3_ILi64EEEEEELi256EN7cutlass6half_tEfNSA_4arch4Sm90ELb0ELb1ELb1ELb1ELb1ELb0ELb1ELb1ELb0ELb1ELb0ELb0EE3mmaINS_16FlashAttnFwdSm90ISE_NS_21CollectiveEpilogueFwdINS2_IJS6_NS3_ILi256EEES7_EEES5_SB_SD_Li256ELb1ELb1ELb0ELb0EEENS_36VarlenDynamicPersistentTileSchedulerILi128ELi96ELi256ELi128ELb0ELb1ELb1ELb1ELb0ELb1EEEE13SharedStorageENS1_6TensorINS1_11ArrayEngineIfLm128EEENS1_6LayoutINS2_IJNS2_IJNS3_ILi2EEEST_NS3_ILi32EEEEEES4_S4_EEENS2_IJNS2_IJS4_ST_NS3_ILi4EEEEEENS3_ILi0EEESZ_EEEEEEENS_7SoftmaxILi2ELi0EEEEEbRKNSE_6ParamsENSA_13PipelineAsyncILi2EEES19_RNSA_13PipelineStateILj2EEERT0_RT1_iRiRKNS_16SeqlenInfoQKNewKILb1ELb0EEENS2_IJiiiiEEERT_ENKUliT_T0_T1_E_clIZSF_ISO_S12_S14_EbS17_S19_S19_S1C_S1E_S1G_iS1H_S1L_S1M_S1O_EUlRS1P_iE1_NS3_ILb0EEENS3_ILb1EEEEEDaiS1P_S1Q_S1R_,@function
        .size           $_ZN7cutlass13device_kernelIN5flash11enable_sm90INS1_16FlashAttnFwdSm90INS1_25CollectiveMainloopFwdSm90ILi2EN4cute5tupleIJNS5_1CILi1EEES8_S8_EEENS6_IJNS7_ILi128EEENS7_ILi96EEENS7_ILi64EEEEEELi256ENS_6half_tEfNS_4arch4Sm90ELb0ELb1ELb1ELb1ELb1ELb0ELb1ELb1ELb0ELb1ELb0ELb0EEENS1_21CollectiveEpilogueFwdINS6_IJSA_NS7_ILi256EEESB_EEES9_SE_SG_Li256ELb1ELb1ELb0ELb0EEENS1_36VarlenDynamicPersistentTileSchedulerILi128ELi96ELi256ELi128ELb0ELb1ELb1ELb1ELb0ELb1EEEEEEEEEvNT_6ParamsE$_ZZN5flash25CollectiveMainloopFwdSm90ILi2EN4cute5tupleIJNS1_1CILi1EEES4_S4_EEENS2_IJNS3_ILi128EEENS3_ILi96EEENS3_ILi64EEEEEELi256EN7cutlass6half_tEfNSA_4arch4Sm90ELb0ELb1ELb1ELb1ELb1ELb0ELb1ELb1ELb0ELb1ELb0ELb0EE3mmaINS_16FlashAttnFwdSm90ISE_NS_21CollectiveEpilogueFwdINS2_IJS6_NS3_ILi256EEES7_EEES5_SB_SD_Li256ELb1ELb1ELb0ELb0EEENS_36VarlenDynamicPersistentTileSchedulerILi128ELi96ELi256ELi128ELb0ELb1ELb1ELb1ELb0ELb1EEEE13SharedStorageENS1_6TensorINS1_11ArrayEngineIfLm128EEENS1_6LayoutINS2_IJNS2_IJNS3_ILi2EEEST_NS3_ILi32EEEEEES4_S4_EEENS2_IJNS2_IJS4_ST_NS3_ILi4EEEEEENS3_ILi0EEESZ_EEEEEEENS_7SoftmaxILi2ELi0EEEEEbRKNSE_6ParamsENSA_13PipelineAsyncILi2EEES19_RNSA_13PipelineStateILj2EEERT0_RT1_iRiRKNS_16SeqlenInfoQKNewKILb1ELb0EEENS2_IJiiiiEEERT_ENKUliT_T0_T1_E_clIZSF_ISO_S12_S14_EbS17_S19_S19_S1C_S1E_S1G_iS1H_S1L_S1M_S1O_EUlRS1P_iE1_NS3_ILb0EEENS3_ILb1EEEEEDaiS1P_S1Q_S1R_,(.L_x_6459 - $_ZN7cutlass13device_kernelIN5flash11enable_sm90INS1_16FlashAttnFwdSm90INS1_25CollectiveMainloopFwdSm90ILi2EN4cute5tupleIJNS5_1CILi1EEES8_S8_EEENS6_IJNS7_ILi128EEENS7_ILi96EEENS7_ILi64EEEEEELi256ENS_6half_tEfNS_4arch4Sm90ELb0ELb1ELb1ELb1ELb1ELb0ELb1ELb1ELb0ELb1ELb0ELb0EEENS1_21CollectiveEpilogueFwdINS6_IJSA_NS7_ILi256EEESB_EEES9_SE_SG_Li256ELb1ELb1ELb0ELb0EEENS1_36VarlenDynamicPersistentTileSchedulerILi128ELi96ELi256ELi128ELb0ELb1ELb1ELb1ELb0ELb1EEEEEEEEEvNT_6ParamsE$_ZZN5flash25CollectiveMainloopFwdSm90ILi2EN4cute5tupleIJNS1_1CILi1EEES4_S4_EEENS2_IJNS3_ILi128EEENS3_ILi96EEENS3_ILi64EEEEEELi256EN7cutlass6half_tEfNSA_4arch4Sm90ELb0ELb1ELb1ELb1ELb1ELb0ELb1ELb1ELb0ELb1ELb0ELb0EE3mmaINS_16FlashAttnFwdSm90ISE_NS_21CollectiveEpilogueFwdINS2_IJS6_NS3_ILi256EEES7_EEES5_SB_SD_Li256ELb1ELb1ELb0ELb0EEENS_36VarlenDynamicPersistentTileSchedulerILi128ELi96ELi256ELi128ELb0ELb1ELb1ELb1ELb0ELb1EEEE13SharedStorageENS1_6TensorINS1_11ArrayEngineIfLm128EEENS1_6LayoutINS2_IJNS2_IJNS3_ILi2EEEST_NS3_ILi32EEEEEES4_S4_EEENS2_IJNS2_IJS4_ST_NS3_ILi4EEEEEENS3_ILi0EEESZ_EEEEEEENS_7SoftmaxILi2ELi0EEEEEbRKNSE_6ParamsENSA_13PipelineAsyncILi2EEES19_RNSA_13PipelineStateILj2EEERT0_RT1_iRiRKNS_16SeqlenInfoQKNewKILb1ELb0EEENS2_IJiiiiEEERT_ENKUliT_T0_T1_E_clIZSF_ISO_S12_S14_EbS17_S19_S19_S1C_S1E_S1G_iS1H_S1L_S1M_S1O_EUlRS1P_iE1_NS3_ILb0EEENS3_ILb1EEEEEDaiS1P_S1Q_S1R_)
$_ZN7cutlass13device_kernelIN5flash11enable_sm90INS1_16FlashAttnFwdSm90INS1_25CollectiveMainloopFwdSm90ILi2EN4cute5tupleIJNS5_1CILi1EEES8_S8_EEENS6_IJNS7_ILi128EEENS7_ILi96EEENS7_ILi64EEEEEELi256ENS_6half_tEfNS_4arch4Sm90ELb0ELb1ELb1ELb1ELb1ELb0ELb1ELb1ELb0ELb1ELb0ELb0EEENS1_21CollectiveEpilogueFwdINS6_IJSA_NS7_ILi256EEESB_EEES9_SE_SG_Li256ELb1ELb1ELb0ELb0EEENS1_36VarlenDynamicPersistentTileSchedulerILi128ELi96ELi256ELi128ELb0ELb1ELb1ELb1ELb0ELb1EEEEEEEEEvNT_6ParamsE$_ZZN5flash25CollectiveMainloopFwdSm90ILi2EN4cute5tupleIJNS1_1CILi1EEES4_S4_EEENS2_IJNS3_ILi128EEENS3_ILi96EEENS3_ILi64EEEEEELi256EN7cutlass6half_tEfNSA_4arch4Sm90ELb0ELb1ELb1ELb1ELb1ELb0ELb1ELb1ELb0ELb1ELb0ELb0EE3mmaINS_16FlashAttnFwdSm90ISE_NS_21CollectiveEpilogueFwdINS2_IJS6_NS3_ILi256EEES7_EEES5_SB_SD_Li256ELb1ELb1ELb0ELb0EEENS_36VarlenDynamicPersistentTileSchedulerILi128ELi96ELi256ELi128ELb0ELb1ELb1ELb1ELb0ELb1EEEE13SharedStorageENS1_6TensorINS1_11ArrayEngineIfLm128EEENS1_6LayoutINS2_IJNS2_IJNS3_ILi2EEEST_NS3_ILi32EEEEEES4_S4_EEENS2_IJNS2_IJS4_ST_NS3_ILi4EEEEEENS3_ILi0EEESZ_EEEEEEENS_7SoftmaxILi2ELi0EEEEEbRKNSE_6ParamsENSA_13PipelineAsyncILi2EEES19_RNSA_13PipelineStateILj2EEERT0_RT1_iRiRKNS_16SeqlenInfoQKNewKILb1ELb0EEENS2_IJiiiiEEERT_ENKUliT_T0_T1_E_clIZSF_ISO_S12_S14_EbS17_S19_S19_S1C_S1E_S1G_iS1H_S1L_S1M_S1O_EUlRS1P_iE1_NS3_ILb0EEENS3_ILb1EEEEEDaiS1P_S1Q_S1R_:
        /* <DEDUP_REMOVED lines=46> */
.L_x_3758:
[----:B------:R-:W-:Y:S05]  /*2dd80*/  BSYNC B2 ;  /* 0x0000000000027941 */ /* 0x000fea0003800000 */
.L_x_3757:
        /* <DEDUP_REMOVED lines=17> */
.L_x_3760:
[----:B------:R-:W-:Y:S05]  /*2dea0*/  BSYNC B2 ;  /* 0x0000000000027941 */ /* 0x000fea0003800000 */
.L_x_3759:
        /* <DEDUP_REMOVED lines=10> */
.L_x_3762:
[----:B------:R-:W-:Y:S05]  /*2df50*/  BSYNC B2 ;  /* 0x0000000000027941 */ /* 0x000fea0003800000 */
.L_x_3761:
        /* <DEDUP_REMOVED lines=92> */
.L_x_3765:
[----:B------:R-:W-:Y:S05]  /*2e520*/  BSYNC B2 ;  /* 0x0000000000027941 */ /* 0x000fea0003800000 */
.L_x_3764:
        /* <DEDUP_REMOVED lines=17> */
.L_x_3767:
[----:B------:R-:W-:Y:S05]  /*2e640*/  BSYNC B2 ;  /* 0x0000000000027941 */ /* 0x000fea0003800000 */
.L_x_3766:
        /* <DEDUP_REMOVED lines=10> */
.L_x_3769:
[----:B------:R-:W-:Y:S05]  /*2e6f0*/  BSYNC B2 ;  /* 0x0000000000027941 */ /* 0x000fea0003800000 */
.L_x_3768:
        /* <DEDUP_REMOVED lines=288> */
.L_x_3772:
[----:B------:R-:W-:Y:S05]  /*2f900*/  BSYNC B2 ;  /* 0x0000000000027941 */ /* 0x000fea0003800000 */
.L_x_3771:
        /* <DEDUP_REMOVED lines=48> */
[-C--:B------:R-:W-:Y:S01]  /*2fc10*/  FMUL.FTZ R24, R38, R18.reuse ;  /* 0x0000001226187220 */ /* 0x080fe20000410000 */
[----:B------:R-:W-:Y:S01]  /*2fc20*/  SHF.R.S32.HI R38, RZ, 0x1f, R81 ;  /* 0x0000001fff267819 */ /* 0x000fe20000011451 */
[-C--:B------:R-:W-:Y:S01]  /*2fc30*/  FMUL.FTZ R72, R25, R18.reuse ;  /* 0x0000001219487220 */ /* 0x080fe20000410000 */
[-C--:B------:R-:W-:Y:S02]  /*2fc40*/  FMUL.FTZ R25, R39, R18.reuse ;  /* 0x0000001227197220 */ /* 0x080fe40000410000 */
[----:B------:R-:W-:Y:S01]  /*2fc50*/  LEA.HI R39, R38, R81, RZ, 0x7 ;  /* 0x0000005126277211 */ /* 0x000fe200078f38ff */
[-C--:B------:R-:W-:Y:S01]  /*2fc60*/  FMUL.FTZ R77, R36, R18.reuse ;  /* 0x00000012244d7220 */ /* 0x080fe20000410000 */
[----:B------:R-:W-:-:S02]  /*2fc70*/  FMUL.FTZ R13, R31, R18 ;  /* 0x000000121f0d7220 */ /* 0x000fc40000410000 */
[----:B------:R-:W-:Y:S01]  /*2fc80*/  LOP3.LUT R36, R39, 0xffffff80, RZ, 0xc0, !PT ;  /* 0xffffff8027247812 */ /* 0x000fe200078ec0ff */
[-C--:B------:R-:W-:Y:S01]  /*2fc90*/  FMUL.FTZ R31, R47, R18.reuse ;  /* 0x000000122f1f7220 */ /* 0x080fe20000410000 */
[-C--:B------:R-:W-:Y:S01]  /*2fca0*/  FMUL.FTZ R47, R48, R18.reuse ;  /* 0x00000012302f7220 */ /* 0x080fe20000410000 */
[-C--:B------:R-:W-:Y:S02]  /*2fcb0*/  FMUL.FTZ R12, R30, R18.reuse ;  /* 0x000000121e0c7220 */ /* 0x080fe40000410000 */
[----:B------:R-:W-:Y:S02]  /*2fcc0*/  IMAD.IADD R48, R81, 0x1, -R36 ;  /* 0x0000000151307824 */ /* 0x000fe400078e0a24 */
[-C--:B------:R-:W-:Y:S01]  /*2fcd0*/  FMUL.FTZ R30, R46, R18.reuse ;  /* 0x000000122e1e7220 */ /* 0x080fe20000410000 */
[-C--:B------:R-:W-:Y:S01]  /*2fce0*/  FMUL.FTZ R46, R49, R18.reuse ;  /* 0x00000012312e7220 */ /* 0x080fe20000410000 */
[-C--:B------:R-:W-:Y:S01]  /*2fcf0*/  FMUL.FTZ R73, R33, R18.reuse ;  /* 0x0000001221497220 */ /* 0x080fe20000410000 */
[----:B------:R-:W-:Y:S01]  /*2fd00*/  SHF.R.S32.HI R49, RZ, 0x1f, R48 ;  /* 0x0000001fff317819 */ /* 0x000fe20000011430 */
[-C--:B0-----:R-:W-:Y:S01]  /*2fd10*/  FMUL.FTZ R2, R26, R18.reuse ;  /* 0x000000121a027220 */ /* 0x081fe20000410000 */
[-C--:B------:R-:W-:Y:S01]  /*2fd20*/  FMUL.FTZ R33, R50, R18.reuse ;  /* 0x0000001232217220 */ /* 0x080fe20000410000 */
[----:B------:R-:W-:Y:S01]  /*2fd30*/  FMUL.FTZ R26, R42, R18 ;  /* 0x000000122a1a7220 */ /* 0x000fe20000410000 */
[----:B------:R-:W-:Y:S01]  /*2fd40*/  LEA.HI R50, R49, R48, RZ, 0x2 ;  /* 0x0000003031327211 */ /* 0x000fe200078f10ff */
[-C--:B------:R-:W-:Y:S01]  /*2fd50*/  FMUL.FTZ R42, R44, R18.reuse ;  /* 0x000000122c2a7220 */ /* 0x080fe20000410000 */
[-C--:B------:R-:W-:Y:S01]  /*2fd60*/  FMUL.FTZ R14, R34, R18.reuse ;  /* 0x00000012220e7220 */ /* 0x080fe20000410000 */
[-C--:B------:R-:W-:Y:S01]  /*2fd70*/  FMUL.FTZ R44, R52, R18.reuse ;  /* 0x00000012342c7220 */ /* 0x080fe20000410000 */
[----:B------:R-:W-:Y:S01]  /*2fd80*/  FMUL.FTZ R34, R51, R18 ;  /* 0x0000001233227220 */ /* 0x000fe20000410000 */
[----:B------:R-:W-:-:S02]  /*2fd90*/  LEA.HI R52, R38, R81, RZ, 0x2 ;  /* 0x0000005126347211 */ /* 0x000fc400078f10ff */
[--C-:B------:R-:W-:Y:S02]  /*2fda0*/  SHF.R.S32.HI R51, RZ, 0x2, R50.reuse ;  /* 0x00000002ff337819 */ /* 0x100fe40000011432 */
[----:B------:R-:W-:Y:S01]  /*2fdb0*/  SHF.R.S32.HI R38, RZ, 0x1f, R50 ;  /* 0x0000001fff267819 */ /* 0x000fe20000011432 */
[----:B------:R-:W-:Y:S01]  /*2fdc0*/  FMUL.FTZ R74, R54, R18 ;  /* 0x00000012364a7220 */ /* 0x000fe20000410000 */
[----:B------:R-:W-:Y:S02]  /*2fdd0*/  LOP3.LUT R54, R52, 0xfffffffc, RZ, 0xc0, !PT ;  /* 0xfffffffc34367812 */ /* 0x000fe400078ec0ff */
[----:B------:R-:W-:Y:S02]  /*2fde0*/  LEA.HI R52, R38, R51, RZ, 0x3 ;  /* 0x0000003326347211 */ /* 0x000fe400078f18ff */
[----:B------:R-:W-:Y:S02]  /*2fdf0*/  SHF.R.S32.HI R38, RZ, 0x7, R39 ;  /* 0x00000007ff267819 */ /* 0x000fe40000011427 */
[----:B------:R-:W-:Y:S01]  /*2fe00*/  LEA.HI R49, R49, R48, RZ, 0x5 ;  /* 0x0000003031317211 */ /* 0x000fe200078f28ff */
[----:B------:R-:W-:Y:S01]  /*2fe10*/  IMAD.IADD R54, R81, 0x1, -R54 ;  /* 0x0000000151367824 */ /* 0x000fe200078e0a36 */
        /* <DEDUP_REMOVED lines=15> */
[----:B------:R-:W-:Y:S01]  /*2ff10*/  @P0 IMAD.HI.U32 R79, R56, R79, RZ ;  /* 0x0000004f384f0227 */ /* 0x000fe200078e00ff */
[----:B------:R-:W-:-:S04]  /*2ff20*/  LOP3.LUT R49, R50, 0x7ffffffc, RZ, 0xc0, !PT ;  /* 0x7ffffffc32317812 */ /* 0x000fc800078ec0ff */
[----:B------:R-:W-:Y:S01]  /*2ff30*/  @P0 SHF.R.U32.HI R56, RZ, R76, R79 ;  /* 0x0000004cff380219 */ /* 0x000fe2000001164f */
[----:B------:R-:W-:Y:S01]  /*2ff40*/  FMUL.FTZ R64, R64, R18 ;  /* 0x0000001240407220 */ /* 0x000fe20000410000 */
[----:B------:R-:W-:-:S03]  /*2ff50*/  IMAD.MOV.U32 R51, RZ, RZ, -0x60 ;  /* 0xffffffa0ff337424 */ /* 0x000fc600078e00ff */
[----:B------:R-:W0:Y:S01]  /*2ff60*/  SHFL.IDX PT, R50, R56, RZ, 0x1c1f ;  /* 0x001c1fff38327589 */ /* 0x000e2200000e0000 */
[-C--:B------:R-:W-:Y:S01]  /*2ff70*/  FMUL.FTZ R11, R27, R18.reuse ;  /* 0x000000121b0b7220 */ /* 0x080fe20000410000 */
[-C--:B------:R-:W-:Y:S01]  /*2ff80*/  FMUL.FTZ R15, R35, R18.reuse ;  /* 0x00000012230f7220 */ /* 0x080fe20000410000 */
[-C--:B------:R-:W-:Y:S01]  /*2ff90*/  FMUL.FTZ R78, R37, R18.reuse ;  /* 0x00000012254e7220 */ /* 0x080fe20000410000 */
[-C--:B------:R-:W-:Y:S01]  /*2ffa0*/  FMUL.FTZ R27, R43, R18.reuse ;  /* 0x000000122b1b7220 */ /* 0x080fe20000410000 */
[-C--:B------:R-:W-:Y:S01]  /*2ffb0*/  FMUL.FTZ R35, R59, R18.reuse ;  /* 0x000000123b237220 */ /* 0x080fe20000410000 */
[-C--:B------:R-:W-:Y:S01]  /*2ffc0*/  FMUL.FTZ R43, R45, R18.reuse ;  /* 0x000000122d2b7220 */ /* 0x080fe20000410000 */
[-C--:B------:R-:W-:Y:S01]  /*2ffd0*/  FMUL.FTZ R37, R63, R18.reuse ;  /* 0x000000123f257220 */ /* 0x080fe20000410000 */
[----:B------:R2:W3:Y:S01]  /*2ffe0*/  MUFU.TANH R59, R64 ;  /* 0x00000040003b7308 */ /* 0x0004e20000002400 */
[----:B------:R-:W-:Y:S02]  /*2fff0*/  IMAD.IADD R49, R48, 0x1, -R49 ;  /* 0x0000000130317824 */ /* 0x000fe400078e0a31 */
        /* <DEDUP_REMOVED lines=18> */
[----:B------:R-:W-:-:S02]  /*30120*/  IMAD R48, R10, R51, 0x1 ;  /* 0x000000010a307424 */ /* 0x000fc400078e0233 */
[----:B--2---:R-:W-:Y:S01]  /*30130*/  FMUL.FTZ R64, R71, R18 ;  /* 0x0000001247407220 */ /* 0x004fe20000410000 */
[----:B------:R-:W2:Y:S01]  /*30140*/  MUFU.TANH R9, R9 ;  /* 0x0000000900097308 */ /* 0x000ea20000002400 */
[----:B------:R-:W-:Y:S01]  /*30150*/  IMAD R48, R49, -0x2, R48 ;  /* 0xfffffffe31307824 */ /* 0x000fe200078e0230 */
[----:B------:R-:W-:-:S06]  /*30160*/  LOP3.LUT R18, RZ, R19, RZ, 0x33, !PT ;  /* 0x00000013ff127212 */ /* 0x000fcc00078e33ff */
        /* <DEDUP_REMOVED lines=69> */
.L_x_3778:
[----:B------:R-:W-:Y:S05]  /*305c0*/  BSYNC B4 ;  /* 0x0000000000047941 */ /* 0x000fea0003800000 */
.L_x_3777:
[----:B------:R-:W-:Y:S01]  /*305d0*/  LOP3.LUT R18, RZ, R18, RZ, 0x33, !PT ;  /* 0x00000012ff127212 */ /* 0x000fe200078e33ff */
[----:B------:R-:W-:Y:S06]  /*305e0*/  BRA `(.L_x_3779) ;  /* 0x0000000000287947 */ /* 0x000fec0003800000 */
.L_x_3776:
        /* <DEDUP_REMOVED lines=10> */
.L_x_3779:
[----:B------:R-:W-:Y:S05]  /*30690*/  BSYNC B3 ;  /* 0x0000000000037941 */ /* 0x000fea0003800000 */
.L_x_3775:
[----:B------:R-:W-:-:S05]  /*306a0*/  IMAD R18, R7, R18, R71 ;  /* 0x0000001207127224 */ /* 0x000fca00078e0247 */
[----:B------:R-:W-:Y:S02]  /*306b0*/  VIMNMX R55, R55, R18, !PT ;  /* 0x0000001237377248 */ /* 0x000fe40007fe0100 */
[----:B------:R-:W-:-:S07]  /*306c0*/  VIADDMNMX R58, R18, R7, R58, PT ;  /* 0x00000007123a7246 */ /* 0x000fce000380013a */
.L_x_3774:
[----:B------:R-:W-:Y:S05]  /*306d0*/  BSYNC B2 ;  /* 0x0000000000027941 */ /* 0x000fea0003800000 */
.L_x_3773:
        /* <DEDUP_REMOVED lines=136> */
.L_x_3785:
[----:B------:R-:W-:Y:S05]  /*30f60*/  BSYNC B4 ;  /* 0x0000000000047941 */ /* 0x000fea0003800000 */
.L_x_3784:
[----:B------:R-:W-:Y:S01]  /*30f70*/  LOP3.LUT R8, RZ, R8, RZ, 0x33, !PT ;  /* 0x00000008ff087212 */ /* 0x000fe200078e33ff */
[----:B------:R-:W-:Y:S06]  /*30f80*/  BRA `(.L_x_3786) ;  /* 0x0000000000287947 */ /* 0x000fec0003800000 */
.L_x_3783:
        /* <DEDUP_REMOVED lines=10> */
.L_x_3786:
[----:B------:R-:W-:Y:S05]  /*31030*/  BSYNC B3 ;  /* 0x0000000000037941 */ /* 0x000fea0003800000 */
.L_x_3782:
[----:B------:R-:W-:-:S05]  /*31040*/  IMAD R8, R7, R8, R71 ;  /* 0x0000000807087224 */ /* 0x000fca00078e0247 */
[----:B------:R-:W-:Y:S02]  /*31050*/  VIADDMNMX R68, R8, R7, R68, PT ;  /* 0x0000000708447246 */ /* 0x000fe40003800144 */
[----:B------:R-:W-:-:S07]  /*31060*/  VIMNMX R65, R65, R8, !PT ;  /* 0x0000000841417248 */ /* 0x000fce0007fe0100 */
.L_x_3781:
[----:B------:R-:W-:Y:S05]  /*31070*/  BSYNC B2 ;  /* 0x0000000000027941 */ /* 0x000fea0003800000 */
.L_x_3780:
        /* <DEDUP_REMOVED lines=77> */
[----:B------:R-:W-:Y:S02]  /*31550*/  ISETP.GT.AND P2, PT, R65, 0x49, !P2 ;  /* 0x000000494100780c */ /* 0x000fe40005744270 */
[----:B------:R-:W-:Y:S02]  /*31560*/  ISETP.LT.OR P1, PT, R68, 0x49, P1 ;  /* 0x000000494400780c */ /* 0x000fe40000f21670 */
[----:B------:R-:W-:Y:S02]  /*31570*/  FSEL R35, R35, -INF , !P0 ;  /* 0xff80000023237808 */ /* 0x000fe40004000000 */
[----:B------:R-:W-:-:S02]  /*31580*/  ISETP.GT.AND P3, PT, R65, 0x50, !P3 ;  /* 0x000000504100780c */ /* 0x000fc40005f64270 */
[----:B------:R-:W-:Y:S02]  /*31590*/  ISETP.LT.OR P2, PT, R68, 0x4a, P2 ;  /* 0x0000004a4400780c */ /* 0x000fe40001741670 */
        /* <DEDUP_REMOVED lines=51> */
[----:B------:R-:W-:Y:S01]  /*318d0*/  FMNMX.FTZ R7, R35, R24, !PT ;  /* 0x0000001823077209 */ /* 0x000fe20007810000 */
[----:B------:R-:W2:Y:S01]  /*318e0*/  LD.E R70, desc[UR4][R8.64+0x20] ;  /* 0x0000200408467980 */ /* 0x000ea2000c101900 */
        /* <DEDUP_REMOVED lines=99> */
[----:B------:R-:W-:Y:S01]  /*31f20*/  FFMA.FTZ R174, R34, R65, -R8 ;  /* 0x0000004122ae7223 */ /* 0x000fe20000010808 */
[----:B--2---:R-:W-:-:S06]  /*31f30*/  FADD.FTZ R34, R154, R21 ;  /* 0x000000159a227221 */ /* 0x004fcc0000010000 */
[----:B------:R-:W2:Y:S01]  /*31f40*/  MUFU.EX2 R19, R19 ;  /* 0x0000001300137308 */ /* 0x000ea20000000800 */
[----:B------:R-:W-:Y:S01]  /*31f50*/  FADD.FTZ R9, R155, R32 ;  /* 0x000000209b097221 */ /* 0x000fe20000010000 */
[----:B------:R-:W-:-:S06]  /*31f60*/  FFMA.FTZ R167, R59, R65, -R8 ;  /* 0x000000413ba77223 */ /* 0x000fcc0000010808 */
        /* <DEDUP_REMOVED lines=239> */
[----:B------:R-:W-:-:S03]  /*32e60*/  FMUL.FTZ R107, R24, R107 ;  /* 0x0000006b186b7220 */ /* 0x000fc60000410000 */
[----:B------:R-:W2:Y:S04]  /*32e70*/  LD.E R138, desc[UR20][R8.64+0x1b8] ;  /* 0x0001b814088a7980 */ /* 0x000ea8000c101900 */
[----:B------:R-:W2:Y:S04]  /*32e80*/  LD.E R136, desc[UR22][R8.64+0x1bc] ;  /* 0x0001bc1608887980 */ /* 0x000ea8000c101900 */
[----:B------:R-:W2:Y:S04]  /*32e90*/  LD.E R144, desc[UR10][R8.64+0x1c8] ;  /* 0x0001c80a08907980 */ /* 0x000ea8000c101900 */
[----:B------:R-:W2:Y:S04]  /*32ea0*/  LD.E R140, desc[UR12][R8.64+0x1cc] ;  /* 0x0001cc0c088c7980 */ /* 0x000ea8000c101900 */
[----:B------:R-:W2:Y:S04]  /*32eb0*/  LD.E R142, desc[UR14][R8.64+0x1d8] ;  /* 0x0001d80e088e7980 */ /* 0x000ea8000c101900 */
[----:B------:R-:W2:Y:S04]  /*32ec0*/  LD.E R190, desc[UR16][R8.64+0x1dc] ;  /* 0x0001dc1008be7980 */ /* 0x000ea8000c101900 */
[----:B------:R-:W2:Y:S04]  /*32ed0*/  LD.E R146, desc[UR18][R8.64+0x1e8] ;  /* 0x0001e81208927980 */ /* 0x000ea8000c101900 */
[----:B------:R0:W-:Y:S04]  /*32ee0*/  ST.E desc[UR4][R8.64+0xb0], R107 ;  /* 0x0000b06b08007985 */ /* 0x0001e8000c101904 */
[----:B------:R-:W2:Y:S04]  /*32ef0*/  LD.E R150, desc[UR20][R8.64+0x1ec] ;  /* 0x0001ec1408967980 */ /* 0x000ea8000c101900 */
[----:B------:R-:W2:Y:S01]  /*32f00*/  LD.E R148, desc[UR22][R8.64+0x1f8] ;  /* 0x0001f81608947980 */ /* 0x000ea2000c101900 */
[----:B0-----:R-:W-:-:S03]  /*32f10*/  FMUL.FTZ R107, R24, R83 ;  /* 0x00000053186b7220 */ /* 0x001fc60000410000 */
        /* <DEDUP_REMOVED lines=234> */
[C---:B---3--:R-:W-:Y:S01]  /*33dc0*/  FMUL.FTZ R35, R7.reuse, R146 ;  /* 0x0000009207237220 */ /* 0x048fe20000410000 */
[C---:B------:R-:W-:Y:S02]  /*33dd0*/  FMUL.FTZ R83, R7.reuse, R83 ;  /* 0x0000005307537220 */ /* 0x040fe40000410000 */
[----:B------:R3:W-:Y:S01]  /*33de0*/  ST.E desc[UR4][R8.64+0x1c8], R3 ;  /* 0x0001c80308007985 */ /* 0x0007e2000c101904 */
[C---:B0-----:R-:W-:Y:S01]  /*33df0*/  FMUL.FTZ R37, R7.reuse, R150 ;  /* 0x0000009607257220 */ /* 0x041fe20000410000 */
[C---:B-1----:R-:W-:Y:S02]  /*33e00*/  FMUL.FTZ R29, R7.reuse, R190 ;  /* 0x000000be071d7220 */ /* 0x042fe40000410000 */
[----:B------:R0:W-:Y:S01]  /*33e10*/  ST.E desc[UR8][R8.64+0x1cc], R31 ;  /* 0x0001cc1f08007985 */ /* 0x0001e2000c101908 */
[----:B--2---:R-:W-:-:S03]  /*33e20*/  FMUL.FTZ R39, R7, R148 ;  /* 0x0000009407277220 */ /* 0x004fc60000410000 */
[----:B------:R-:W-:Y:S04]  /*33e30*/  ST.E desc[UR10][R8.64+0x1d8], R33 ;  /* 0x0001d82108007985 */ /* 0x000fe8000c10190a */
[----:B------:R-:W-:Y:S04]  /*33e40*/  ST.E desc[UR6][R8.64+0x1dc], R29 ;  /* 0x0001dc1d08007985 */ /* 0x000fe8000c101906 */
[----:B------:R-:W-:Y:S04]  /*33e50*/  ST.E desc[UR12][R8.64+0x1e8], R35 ;  /* 0x0001e82308007985 */ /* 0x000fe8000c10190c */
[----:B------:R-:W-:Y:S04]  /*33e60*/  ST.E desc[UR14][R8.64+0x1ec], R37 ;  /* 0x0001ec2508007985 */ /* 0x000fe8000c10190e */
[----:B------:R-:W-:Y:S04]  /*33e70*/  ST.E desc[UR16][R8.64+0x1f8], R39 ;  /* 0x0001f82708007985 */ /* 0x000fe8000c101910 */
[----:B------:R1:W-:Y:S04]  /*33e80*/  ST.E desc[UR18][R8.64+0x1fc], R83 ;  /* 0x0001fc5308007985 */ /* 0x0003e8000c101912 */
[----:B---3--:R-:W2:Y:S01]  /*33e90*/  LDL.64 R2, [R0+0x80] ;  /* 0x0000800000027983 */ /* 0x008ea20000100a00 */
[----:B------:R-:W-:-:S02]  /*33ea0*/  LEA.HI R24, R6, 0x8, RZ, 0x19 ;  /* 0x0000000806187811 */ /* 0x000fc400078fc8ff */
[----:B------:R-:W-:Y:S01]  /*33eb0*/  R2UR UR28, R4 ;  /* 0x00000000041c72ca */ /* 0x000fe200000e0000 */
[----:B0-----:R-:W3:Y:S02]  /*33ec0*/  LDL.64 R30, [R0] ;  /* 0x00000000001e7983 */ /* 0x001ee40000100a00 */
[----:B------:R0:W-:Y:S01]  /*33ed0*/  BAR.SYNC.DEFER_BLOCKING R24, 0x100 ;  /* 0x000400180000751d */ /* 0x0001e20000010000 */
[----:B------:R-:W-:-:S05]  /*33ee0*/  R2UR UR29, R5 ;  /* 0x00000000051d72ca */ /* 0x000fca00000e0000 */
[----:B------:R-:W4:Y:S04]  /*33ef0*/  LDL.64 R6, [R0+0x98] ;  /* 0x0000980000067983 */ /* 0x000f280000100a00 */
[----:B-1----:R-:W4:Y:S04]  /*33f00*/  LDL.64 R8, [R0+0x88] ;  /* 0x0000880000087983 */ /* 0x002f280000100a00 */
        /* <DEDUP_REMOVED lines=64> */
[----:B0-----:R-:W2:Y:S04]  /*34310*/  LD.E R24, desc[UR26][R2.64+0x100] ;  /* 0x0001001a02187980 */ /* 0x001ea8000c101900 */
        /* <DEDUP_REMOVED lines=218> */
[----:B0-----:R-:W4:Y:S01]  /*350c0*/  LD.E R29, desc[UR22][R2.64+0x14] ;  /* 0x00001416021d7980 */ /* 0x001f22000c101900 */
[----:B------:R-:W-:Y:S02]  /*350d0*/  F2FP.F16.F32.PACK_AB R154, R27, R154 ;  /* 0x0000009a1b9a723e */ /* 0x000fe400000000ff */
[----:B------:R-:W-:Y:S01]  /*350e0*/  F2FP.F16.F32.PACK_AB R153, R26, R153 ;  /* 0x000000991a99723e */ /* 0x000fe200000000ff */
[----:B------:R-:W4:Y:S01]  /*350f0*/  LD.E R25, desc[UR30][R2.64+0x4] ;  /* 0x0000041e02197980 */ /* 0x000f22000c101900 */
[----:B------:R-:W-:-:S03]  /*35100*/  F2FP.F16.F32.PACK_AB R155, R28, R155 ;  /* 0x0000009b1c9b723e */ /* 0x000fc600000000ff */
        /* <DEDUP_REMOVED lines=128> */
[----:B------:R-:W-:Y:S01]  /*35910*/  R2UR UR7, R7 ;  /* 0x00000000070772ca */ /* 0x000fe200000e0000 */
[----:B------:R-:W-:Y:S01]  /*35920*/  VOTEU.ANY UP0, P0 ;  /* 0x00000000003f7886 */ /* 0x000fe20000000100 */
        /* <DEDUP_REMOVED lines=52> */
[----:B------:R-:W-:Y:S02]  /*35c70*/  R2UR UR4, R4 ;  /* 0x00000000040472ca */ /* 0x000fe400000e0000 */
[----:B------:R-:W-:-:S13]  /*35c80*/  R2UR UR5, R5 ;  /* 0x00000000050572ca */ /* 0x000fda00000e0000 */
        /* <DEDUP_REMOVED lines=3849> */
[----:B------:R-:W-:-:S04]  /*44d20*/  R2UR UR7, R7 ;  /* 0x00000000070772ca */ /* 0x000fc800000e0000 */
[----:B------:R-:W-:Y:S02]  /*44d30*/  R2UR UR6, R6 ;  /* 0x00000000060672ca */ /* 0x000fe400000e0000 */
[----:B------:R-:W-:Y:S02]  /*44d40*/  F2FP.F16.F32.PACK_AB R188, R187, R188 ;  /* 0x000000bcbbbc723e */ /* 0x000fe400000000ff */
        /* <DEDUP_REMOVED lines=1174> */
.L_x_3788:
[----:B------:R-:W-:Y:S05]  /*496b0*/  BSYNC B2 ;  /* 0x0000000000027941 */ /* 0x000fea0003800000 */
.L_x_3787:
[C---:B------:R-:W-:Y:S02]  /*496c0*/  R2UR UR6, R4.reuse ;  /* 0x00000000040672ca */ /* 0x040fe400000e0000 */
[C---:B------:R-:W-:Y:S02]  /*496d0*/  R2UR UR7, R5.reuse ;  /* 0x00000000050772ca */ /* 0x040fe400000e0000 */
[----:B------:R-:W-:Y:S02]  /*496e0*/  R2UR UR4, R4 ;  /* 0x00000000040472ca */ /* 0x000fe400000e0000 */
[----:B------:R-:W-:-:S09]  /*496f0*/  R2UR UR5, R5 ;  /* 0x00000000050572ca */ /* 0x000fd200000e0000 */
[----:B------:R-:W2:Y:S04]  /*49700*/  LD.E.64 R2, desc[UR6][R8.64+0x20] ;  /* 0x0000200608027980 */ /* 0x000ea8000c101b00 */
[----:B------:R-:W3:Y:S01]  /*49710*/  LD.E R0, desc[UR4][R8.64+0xc] ;  /* 0x00000c0408007980 */ /* 0x000ee2000c101900 */
[----:B--2---:R-:W-:Y:S01]  /*49720*/  MOV R3, R2 ;  /* 0x0000000200037202 */ /* 0x004fe20000000f00 */
[----:B------:R-:W-:-:S04]  /*49730*/  IMAD.MOV.U32 R2, RZ, RZ, R224 ;  /* 0x000000ffff027224 */ /* 0x000fc800078e00e0 */
[----:B-----5:R-:W-:-:S05]  /*49740*/  IMAD R3, R6, 0x8, R3 ;  /* 0x0000000806037824 */ /* 0x020fca00078e0203 */
[----:B---3--:R-:W-:Y:S01]  /*49750*/  PRMT R0, R0, 0x654, R3 ;  /* 0x0000065400007816 */ /* 0x008fe20000000003 */
[----:B------:R-:W-:-:S03]  /*49760*/  IMAD.MOV.U32 R3, RZ, RZ, 0x0 ;  /* 0x00000000ff037424 */ /* 0x000fc600078e00ff */
[----:B------:R0:W-:Y:S02]  /*49770*/  SYNCS.ARRIVE.TRANS64.RED.A1T0 RZ, [R0+URZ], RZ ;  /* 0x000000ff00ff79a7 */ /* 0x0001e4000810043f */
[----:B0-----:R-:W-:Y:S05]  /*49780*/  RET.REL.NODEC R2 `(_ZN7cutlass13device_kernelIN5flash11enable_sm90INS1_16FlashAttnFwdSm90INS1_25CollectiveMainloopFwdSm90ILi2EN4cute5tupleIJNS5_1CILi1EEES8_S8_EEENS6_IJNS7_ILi128EEENS7_ILi96EEENS7_ILi64EEEEEELi256ENS_6half_tEfNS_4arch4Sm90ELb0ELb1ELb1ELb1ELb1ELb0ELb1ELb1ELb0ELb1ELb0ELb0EEENS1_21CollectiveEpilogueFwdINS6_IJSA_NS7_ILi256EEESB_EEES9_SE_SG_Li256ELb1ELb1ELb0ELb0EEENS1_36VarlenDynamicPersistentTileSchedulerILi128ELi96ELi256ELi128ELb0ELb1ELb1ELb1ELb0ELb1EEEEEEEEEvNT_6ParamsE) ;  /* 0xfffffb68021c7950 */ /* 0x001fea0003c3ffff */
.L_x_3763:
[----:B0-----:R0:W1:Y:S02]  /*49790*/  SYNCS.PHASECHK.TRANS64.TRYWAIT P0, [R2+URZ], R3 ;  /* 0x00000003020075a7 */ /* 0x001064000800017f */
[----:B-1----:R-:W-:Y:S05]  /*497a0*/  @!P0 NANOSLEEP.SYNCS 0x989680 ;  /* 0x009896800000895d */ /* 0x002fea0003900000 */
[----:B------:R-:W1:Y:S02]  /*497b0*/  @!P0 SYNCS.PHASECHK.TRANS64 P0, [R2+URZ], R3 ;  /* 0x00000003020085a7 */ /* 0x000e64000800007f */
[----:B-1----:R-:W-:Y:S05]  /*497c0*/  @!P0 BRA `(.L_x_3763) ;  /* 0xfffffffc00f08947 */ /* 0x002fea000383ffff */
[----:B------:R-:W-:Y:S05]  /*497d0*/  BRA `(.L_x_3762) ;  /* 0xfffffe4400dc7947 */ /* 0x000fea000383ffff */
.L_x_3770:
[----:B0-----:R0:W1:Y:S02]  /*497e0*/  SYNCS.PHASECHK.TRANS64.TRYWAIT P0, [R8+URZ], R9 ;  /* 0x00000009080075a7 */ /* 0x001064000800017f */
[----:B-1----:R-:W-:Y:S05]  /*497f0*/  @!P0 NANOSLEEP.SYNCS 0x989680 ;  /* 0x009896800000895d */ /* 0x002fea0003900000 */
[----:B------:R-:W1:Y:S02]  /*49800*/  @!P0 SYNCS.PHASECHK.TRANS64 P0, [R8+URZ], R9 ;  /* 0x00000009080085a7 */ /* 0x000e64000800007f */
[----:B-1----:R-:W-:Y:S05]  /*49810*/  @!P0 BRA `(.L_x_3770) ;  /* 0xfffffffc00f08947 */ /* 0x002fea000383ffff */
[----:B------:R-:W-:Y:S05]  /*49820*/  BRA `(.L_x_3769) ;  /* 0xfffffe4c00b07947 */ /* 0x000fea000383ffff */
.L_x_3789:
        /* <DEDUP_REMOVED lines=13> */
.L_x_6459:


//--------------------- .text._ZN7cutlass13device_kernelIN5flash11enable_sm90INS1_16FlashAttnFwdSm90INS1_25CollectiveMainloopFwdSm90ILi2EN4cute5tupleIJNS5_1CILi1EEES8_S8_EEENS6_IJNS7_ILi128EEENS7_ILi96EEENS7_ILi64EEEEEELi256ENS_6half_tEfNS_4arch4Sm90ELb0ELb1ELb1ELb1ELb1ELb1ELb1ELb1ELb0ELb1ELb0ELb0EEENS1_21CollectiveEpilogueFwdINS6_IJSA_NS7_ILi256EEESB_EEES9_SE_SG_Li256ELb1ELb1ELb0ELb0EEENS1_36VarlenDynamicPersistentTileSchedulerILi128ELi96ELi256ELi128ELb0ELb1ELb1ELb1ELb0ELb1EEEEEEEEEvNT_6ParamsE --------------------------
	.section	.text._ZN7cutlass13device_kernelIN5flash11enable_sm90INS1_16FlashAttnFwdSm90INS1_25CollectiveMainloopFwdSm90ILi2EN4cute5tupleIJNS5_1CILi1EEES8_S8_EEENS6_IJNS7_ILi128EEENS7_ILi96EEENS7_ILi64EEEEEELi256ENS_6half_tEfNS_4arch4Sm90ELb0ELb1ELb1ELb1ELb1ELb1ELb1ELb1ELb0ELb1ELb0ELb0EEENS1_21CollectiveEpilogueFwdINS6_IJSA_NS7_ILi256EEESB_EEES9_SE_SG_Li256ELb1ELb1ELb0ELb0EEENS1_36VarlenDynamicPersistentTileSchedulerILi128ELi96ELi256ELi128ELb0ELb1ELb1ELb1ELb0ELb1EEEEEEEEEvNT_6ParamsE,"ax",@progbits
	.align	128
.text._ZN7cutlass13device_kernelIN5flash11enable_sm90INS1_16FlashAttnFwdSm90INS1_25CollectiveMainloopFwdSm90ILi2EN4cute5tupleIJNS5_1CILi1EEES8_S8_EEENS6_IJNS7_ILi128EEENS7_ILi96EEENS7_ILi64EEEEEELi256ENS_6half_tEfNS_4arch4Sm90ELb0ELb1ELb1ELb1ELb1ELb1ELb1ELb1ELb0ELb1ELb0ELb0EEENS1_21CollectiveEpilogueFwdINS6_IJSA_NS7_ILi256EEESB_EEES9_SE_SG_Li256ELb1ELb1ELb0ELb0EEENS1_36VarlenDynamicPersistentTileSchedulerILi128ELi96ELi256ELi128ELb0ELb1ELb1ELb1ELb0ELb1EEEEEEEEEvNT_6ParamsE:
        .type           _ZN7cutlass13device_kernelIN5flash11enable_sm90INS1_16FlashAttnFwdSm90INS1_25CollectiveMainloopFwdSm90ILi2EN4cute5tupleIJNS5_1CILi1EEES8_S8_EEENS6_IJNS7_ILi128EEENS7_ILi96EEENS7_ILi64EEEEEELi256ENS_6half_tEfNS_4arch4Sm90ELb0ELb1ELb1ELb1ELb1ELb1ELb1ELb1ELb0ELb1ELb0ELb0EEENS1_21CollectiveEpilogueFwdINS6_IJSA_NS7_ILi256EEESB_EEES9_SE_SG_Li256ELb1ELb1ELb0ELb0EEENS1_36VarlenDynamicPersistentTileSchedulerILi128ELi96ELi256ELi128ELb0ELb1ELb1ELb1ELb0ELb1EEEEEEEEEvNT_6ParamsE,@function
        .size           _ZN7cutlass13device_kernelIN5flash11enable_sm90INS1_16FlashAttnFwdSm90INS1_25CollectiveMainloopFwdSm90ILi2EN4cute5tupleIJNS5_1CILi1EEES8_S8_EEENS6_IJNS7_ILi128EEENS7_ILi96EEENS7_ILi64EEEEEELi256ENS_6half_tEfNS_4arch4Sm90ELb0ELb1ELb1ELb1ELb1ELb1ELb1ELb1ELb0ELb1ELb0ELb0EEENS1_21CollectiveEpilogueFwdINS6_IJSA_NS7_ILi256EEESB_EEES9_SE_SG_Li256ELb1ELb1ELb0ELb0EEENS1_36VarlenDynamicPersistentTileSchedulerILi128ELi96ELi256ELi128ELb0ELb1ELb1ELb1ELb0ELb1EEEEEEEEEvNT_6ParamsE,(.L_x_6461 - _ZN7cutlass13device_kernelIN5flash11enable_sm90INS1_16FlashAttnFwdSm90INS1_25CollectiveMainloopFwdSm90ILi2EN4cute5tupleIJNS5_1CILi1EEES8_S8_EEENS6_IJNS7_ILi128EEENS7_ILi96EEENS7_ILi64EEEEEELi256ENS_6half_tEfNS_4arch4Sm90ELb0ELb1ELb1ELb1ELb1ELb1ELb1ELb1ELb0ELb1ELb0ELb0EEENS1_21CollectiveEpilogueFwdINS6_IJSA_NS7_ILi256EEESB_EEES9_SE_SG_Li256ELb1ELb1ELb0ELb0EEENS1_36VarlenDynamicPersistentTileSchedulerILi128ELi96ELi256ELi128ELb0ELb1ELb1ELb1ELb0ELb1EEEEEEEEEvNT_6ParamsE)
        .other          _ZN7cutlass13device_kernelIN5flash11enable_sm90INS1_16FlashAttnFwdSm90INS1_25CollectiveMainloopFwdSm90ILi2EN4cute5tupleIJNS5_1CILi1EEES8_S8_EEENS6_IJNS7_ILi128EEENS7_ILi96EEENS7_ILi64EEEEEELi256ENS_6half_tEfNS_4arch4Sm90ELb0ELb1ELb1ELb1ELb1ELb1ELb1ELb1ELb0ELb1ELb0ELb0EEENS1_21CollectiveEpilogueFwdINS6_IJSA_NS7_ILi256EEESB_EEES9_SE_SG_Li256ELb1ELb1ELb0ELb0EEENS1_36VarlenDynamicPersistentTileSchedulerILi128ELi96ELi256ELi128ELb0ELb1ELb1ELb1ELb0ELb1EEEEEEEEEvNT_6ParamsE,@"STO_CUDA_ENTRY STV_DEFAULT"
_ZN7cutlass13device_kernelIN5flash11enable_sm90INS1_16FlashAttnFwdSm90INS1_25CollectiveMainloopFwdSm90ILi2EN4cute5tupleIJNS5_1CILi1EEES8_S8_EEENS6_IJNS7_ILi128EEENS7_ILi96EEENS7_ILi64EEEEEELi256ENS_6half_tEfNS_4arch4Sm90ELb0ELb1ELb1ELb1ELb1ELb1ELb1ELb1ELb0ELb1ELb0ELb0EEENS1_21CollectiveEpilogueFwdINS6_IJSA_NS7_ILi256EEESB_EEES9_SE_SG_Li256ELb1ELb1ELb0ELb0EEENS1_36VarlenDynamicPersistentTileSchedulerILi128ELi96ELi256ELi128ELb0ELb1ELb1ELb1ELb0ELb1EEEEEEEEEvNT_6ParamsE:
[----:B------:R-:W0:Y:S02]  /*0000*/  LDC R1, c[0x0][0x28] ;  /* 0x00000a00ff017b82 */ /* 0x000e240000000800 */
[----:B0-----:R-:W-:-:S05]  /*0010*/  VIADD R1, R1, 0xfffffb50 ;  /* 0xfffffb5001017836 */ /* 0x001fca0000000000 */
[----:B------:R-:W-:Y:S01]  /*0020*/  R2UR UR4, R1 ;  /* 0x00000000010472ca */ /* 0x000fe200000e0000 */
[----:B------:R-:W0:Y:S01]  /*0030*/  S2R R3, SR_TID.X ;  /* 0x0000000000037919 */ /* 0x000e220000002100 */
[----:B------:R-:W-:Y:S01]  /*0040*/  ELECT P0, URZ, PT ;  /* 0x00000000003f782f */ /* 0x000fe20003800000 */
[----:B------:R-:W-:Y:S01]  /*0050*/  BSSY B0, `(.L_x_3790) ;  /* 0x0000012000007945 */ /* 0x000fe20003800000 */
[----:B------:R-:W-:Y:S01]  /*0060*/  ULDC UR37, c[0x0][0x20] ;  /* 0x0000080000257ab9 */ /* 0x000fe20000000800 */
[----:B------:R-:W-:-:S08]  /*0070*/  ULDC UR36, c[0x0][0x24] ;  /* 0x0000090000247ab9 */ /* 0x000fd00000000800 */
[----:B------:R-:W-:-:S04]  /*0080*/  UIADD3 UR37, UP0, UR4, UR37, URZ ;  /* 0x0000002504257290 */ /* 0x000fc8000ff1e03f */
[----:B------:R-:W-:Y:S01]  /*0090*/  UIADD3.X UR36, URZ, UR36, URZ, UP0, !UPT ;  /* 0x000000243f247290 */ /* 0x000fe200087fe43f */
        /* <DEDUP_REMOVED lines=13> */
.L_x_3791:
[----:B------:R-:W-:Y:S05]  /*0170*/  BSYNC B0 ;  /* 0x0000000000007941 */ /* 0x000fea0003800000 */
.L_x_3790:
        /* <DEDUP_REMOVED lines=21> */
[----:B0-----:R0:W1:Y:S01]  /*02d0*/  @UP1 SYNCS.EXCH.64 URZ, [UR8+0x32400], UR4 ;  /* 0x03240004083f15b2 */ /* 0x0010620008000100 */
[----:B------:R0:W2:Y:S04]  /*02e0*/  @UP2 SYNCS.EXCH.64 URZ, [UR8+0x32410], UR4 ;  /* 0x03241004083f25b2 */ /* 0x0000a80008000100 */
[----:B------:R0:W3:Y:S01]  /*02f0*/  @UP3 SYNCS.EXCH.64 URZ, [UR8+0x32420], UR6 ;  /* 0x03242006083f35b2 */ /* 0x0000e20008000100 */
        /* <DEDUP_REMOVED lines=18> */
[----:B----4-:R-:W-:Y:S01]  /*0420*/  NOP ;  /* 0x0000000000007918 */ /* 0x010fe20000000000 */
.L_x_3792:
[----:B------:R-:W4:Y:S01]  /*0430*/  SHFL.IDX PT, R2, R0, RZ, 0x1f ;  /* 0x00001fff00027589 */ /* 0x000f2200000e0000 */
[----:B------:R-:W-:Y:S01]  /*0440*/  NOP ;  /* 0x0000000000007918 */ /* 0x000fe20000000000 */
[----:B----4-:R-:W-:-:S13]  /*0450*/  ISETP.NE.AND P0, PT, R2, RZ, PT ;  /* 0x000000ff0200720c */ /* 0x010fda0003f05270 */
        /* <DEDUP_REMOVED lines=19> */
.L_x_3793:
[----:B------:R-:W4:Y:S01]  /*0590*/  SHFL.IDX PT, R2, R0, RZ, 0x1f ;  /* 0x00001fff00027589 */ /* 0x000f2200000e0000 */
[----:B------:R-:W-:Y:S01]  /*05a0*/  NOP ;  /* 0x0000000000007918 */ /* 0x000fe20000000000 */
[----:B----4-:R-:W-:-:S13]  /*05b0*/  ISETP.NE.AND P0, PT, R2, RZ, PT ;  /* 0x000000ff0200720c */ /* 0x010fda0003f05270 */
        /* <DEDUP_REMOVED lines=14> */
[----:B----4-:R-:W-:Y:S01]  /*06a0*/  NOP ;  /* 0x0000000000007918 */ /* 0x010fe20000000000 */
.L_x_3794:
        /* <DEDUP_REMOVED lines=22> */
.L_x_3795:
        /* <DEDUP_REMOVED lines=22> */
.L_x_3796:
[----:B------:R-:W-:Y:S01]  /*0970*/  PLOP3.LUT P0, PT, PT, PT, UP0, 0x80, 0x0 ;  /* 0x000000000000781c */ /* 0x000fe20003f0f008 */
[----:B------:R-:W-:Y:S01]  /*0980*/  UMOV UR38, 0x1 ;  /* 0x0000000100267882 */ /* 0x000fe20000000000 */
[----:B------:R-:W-:Y:S01]  /*0990*/  NOP ;  /* 0x0000000000007918 */ /* 0x000fe20000000000 */
[----:B------:R-:W-:Y:S01]  /*09a0*/  USEL UR38, UR38, 0x2, !UP0 ;  /* 0x0000000226267887 */ /* 0x000fe2000c000000 */
[----:B------:R-:W-:Y:S01]  /*09b0*/  BSSY B9, `(.L_x_3797) ;  /* 0x000366d000097945 */ /* 0x000fe20003800000 */
[----:B------:R-:W-:Y:S01]  /*09c0*/  ULDC.64 UR44, c[0x0][0x208] ;  /* 0x00008200002c7ab9 */ /* 0x000fe20000000a00 */
[----:B------:R-:W-:Y:S02]  /*09d0*/  IMAD.U32 R16, RZ, RZ, UR37 ;  /* 0x00000025ff107e24 */ /* 0x000fe4000f8e00ff */
[----:B------:R-:W-:Y:S01]  /*09e0*/  IMAD.U32 R17, RZ, RZ, UR36 ;  /* 0x00000024ff117e24 */ /* 0x000fe2000f8e00ff */
[----:B0123--:R-:W-:Y:S06]  /*09f0*/  BAR.SYNC.DEFER_BLOCKING 0x0 ;  /* 0x0000000000007b1d */ /* 0x00ffec0000010000 */
[----:B------:R-:W-:Y:S05]  /*0a00*/  @!P0 BRA `(.L_x_3798) ;  /* 0x000002e400f08947 */ /* 0x000fea0003800000 */
.L_x_3799:
[----:B------:R-:W-:-:S08]  /*0a10*/  NOP ;  /* 0x0000000000007918 */ /* 0x000fd00000000000 */
[----:B------:R-:W0:Y:S02]  /*0a20*/  USETMAXREG.TRY_ALLOC.CTAPOOL UP0, 0xe8 ;  /* 0x000000e8000079c8 */ /* 0x000e240008000600 */
[----:B0-----:R-:W-:-:S13]  /*0a30*/  PLOP3.LUT P0, PT, PT, PT, UP0, 0x80, 0x0 ;  /* 0x000000000000781c */ /* 0x001fda0003f0f008 */
[----:B------:R-:W-:Y:S05]  /*0a40*/  @!P0 BRA `(.L_x_3799) ;  /* 0xfffffffc00f08947 */ /* 0x000fea000383ffff */
[----:B------:R-:W0:Y:S01]  /*0a50*/  S2R R0, SR_TID.X ;  /* 0x0000000000007919 */ /* 0x000e220000002100 */
[----:B------:R-:W1:Y:S01]  /*0a60*/  S2UR UR4, SR_CgaCtaId ;  /* 0x00000000000479c3 */ /* 0x000e620000008800 */
[----:B------:R-:W-:Y:S01]  /*0a70*/  MOV R148, 0x400 ;  /* 0x0000040000947802 */ /* 0x000fe20000000f00 */
[----:B------:R-:W-:-:S06]  /*0a80*/  UIADD3 UR39, UP0, UR37, 0x1f8, URZ ;  /* 0x000001f825277890 */ /* 0x000fcc000ff1e03f */
[----:B------:R-:W-:Y:S06]  /*0a90*/  BAR.ARV 0x8, 0x180 ;  /* 0x0206000000007b1d */ /* 0x000fec0000002000 */
[----:B------:R-:W-:Y:S01]  /*0aa0*/  UIADD3 UR40, UP1, UR37, 0x204, URZ ;  /* 0x0000020425287890 */ /* 0x000fe2000ff3e03f */
[----:B------:R-:W-:Y:S01]  /*0ab0*/  STL.64 [R1+0x1f8], RZ ;  /* 0x0001f8ff01007387 */ /* 0x000fe20000100a00 */
[----:B------:R-:W-:Y:S02]  /*0ac0*/  UIADD3.X UR41, URZ, UR36, URZ, UP0, !UPT ;  /* 0x000000243f297290 */ /* 0x000fe400087fe43f */
[----:B------:R-:W-:Y:S01]  /*0ad0*/  UIADD3.X UR42, URZ, UR36, URZ, UP1, !UPT ;  /* 0x000000243f2a7290 */ /* 0x000fe20008ffe43f */
[----:B------:R-:W-:Y:S04]  /*0ae0*/  STL [R1+0x200], RZ ;  /* 0x000200ff01007387 */ /* 0x000fe80000100800 */
[----:B------:R-:W-:Y:S01]  /*0af0*/  STL [R1+0x204], RZ ;  /* 0x000204ff01007387 */ /* 0x000fe20000100800 */
[----:B-1----:R-:W-:Y:S01]  /*0b00*/  IMAD.U32 R27, RZ, RZ, UR4 ;  /* 0x00000004ff1b7e24 */ /* 0x002fe2000f8e00ff */
[----:B------:R-:W-:-:S04]  /*0b10*/  ULDC UR4, c[0x0][0xd3c] ;  /* 0x00034f0000047ab9 */ /* 0x000fc80000000800 */
[----:B------:R-:W-:Y:S02]  /*0b20*/  LEA R148, R27, R148, 0x18 ;  /* 0x000000941b947211 */ /* 0x000fe400078ec0ff */
[----:B0-----:R-:W-:-:S04]  /*0b30*/  SHF.R.U32.HI R12, RZ, 0x7, R0 ;  /* 0x00000007ff0c7819 */ /* 0x001fc80000011600 */
[----:B------:R-:W-:-:S13]  /*0b40*/  ISETP.NE.AND P0, PT, R12, 0x1, PT ;  /* 0x000000010c00780c */ /* 0x000fda0003f05270 */
[----:B------:R-:W-:Y:S08]  /*0b50*/  @!P0 BAR.ARV 0x9, 0x100 ;  /* 0x0244000000008b1d */ /* 0x000ff00000002000 */
[----:B------:R-:W-:Y:S06]  /*0b60*/  BAR.SYNC.DEFER_BLOCKING 0x5, 0x180 ;  /* 0x0146000000007b1d */ /* 0x000fec0000010000 */
[----:B------:R-:W0:Y:S02]  /*0b70*/  LDS.128 R124, [R148+0x324d0] ;  /* 0x0324d000947c7984 */ /* 0x000e240000000c00 */
[----:B------:R-:W-:Y:S06]  /*0b80*/  BAR.ARV 0x4, 0x180 ;  /* 0x0106000000007b1d */ /* 0x000fec0000002000 */
[----:B0-----:R-:W-:-:S13]  /*0b90*/  ISETP.GE.AND P0, PT, R127, UR4, PT ;  /* 0x000000047f007c0c */ /* 0x001fda000bf06270 */
[----:B------:R-:W-:Y:S05]  /*0ba0*/  @P0 BRA `(.L_x_3800) ;  /* 0x0000036400340947 */ /* 0x000fea0003800000 */
[----:B------:R-:W-:Y:S02]  /*0bb0*/  VIADD R227, R0, 0xffffff80 ;  /* 0xffffff8000e37836 */ /* 0x000fe40000000000 */
[----:B------:R-:W-:Y:S02]  /*0bc0*/  VIADD R213, R12, 0x8 ;  /* 0x000000080cd57836 */ /* 0x000fe40000000000 */
[----:B------:R-:W-:Y:S01]  /*0bd0*/  IMAD.MOV.U32 R153, RZ, RZ, RZ ;  /* 0x000000ffff997224 */ /* 0x000fe200078e00ff */
[----:B------:R-:W-:Y:S01]  /*0be0*/  SHF.R.S32.HI R0, RZ, 0x1f, R227 ;  /* 0x0000001fff007819 */ /* 0x000fe200000114e3 */
[----:B------:R-:W-:-:S03]  /*0bf0*/  IMAD.MOV.U32 R158, RZ, RZ, RZ ;  /* 0x000000ffff9e7224 */ /* 0x000fc600078e00ff */
[CC--:B------:R-:W-:Y:S02]  /*0c00*/  LEA.HI R2, R0.reuse, R227.reuse, RZ, 0x7 ;  /* 0x000000e300027211 */ /* 0x0c0fe400078f38ff */
[-C--:B------:R-:W-:Y:S02]  /*0c10*/  LEA.HI R7, R0, R227.reuse, RZ, 0x4 ;  /* 0x000000e300077211 */ /* 0x080fe400078f20ff */
[----:B------:R-:W-:Y:S02]  /*0c20*/  LOP3.LUT R4, R2, 0xffffff80, RZ, 0xc0, !PT ;  /* 0xffffff8002047812 */ /* 0x000fe400078ec0ff */
[----:B------:R-:W-:Y:S02]  /*0c30*/  SHF.R.S32.HI R13, RZ, 0x7, R2 ;  /* 0x00000007ff0d7819 */ /* 0x000fe40000011402 */
[----:B------:R-:W-:Y:S01]  /*0c40*/  LEA.HI R9, R0, R227, RZ, 0x5 ;  /* 0x000000e300097211 */ /* 0x000fe200078f28ff */
[----:B------:R-:W-:Y:S01]  /*0c50*/  IMAD.IADD R11, R227, 0x1, -R4 ;  /* 0x00000001e30b7824 */ /* 0x000fe200078e0a04 */
[----:B------:R-:W-:Y:S01]  /*0c60*/  LEA.HI R2, R2, R13, RZ, 0x1 ;  /* 0x0000000d02027211 */ /* 0x000fe200078f08ff */
[----:B------:R-:W-:Y:S01]  /*0c70*/  STL [R1+0x474], R13 ;  /* 0x0004740d01007387 */ /* 0x000fe20000100800 */
[----:B------:R-:W-:-:S02]  /*0c80*/  SHF.R.S32.HI R10, RZ, 0x4, R7 ;  /* 0x00000004ff0a7819 */ /* 0x000fc40000011407 */
[----:B------:R-:W-:Y:S01]  /*0c90*/  SHF.R.S32.HI R3, RZ, 0x1f, R11 ;  /* 0x0000001fff037819 */ /* 0x000fe2000001140b */
[----:B------:R-:W-:Y:S01]  /*0ca0*/  STL [R1+0x46c], R11 ;  /* 0x00046c0b01007387 */ /* 0x000fe20000100800 */
[----:B------:R-:W-:Y:S02]  /*0cb0*/  LOP3.LUT R2, R2, 0x3fffffe, RZ, 0xc0, !PT ;  /* 0x03fffffe02027812 */ /* 0x000fe400078ec0ff */
[CC--:B------:R-:W-:Y:S02]  /*0cc0*/  LEA.HI R4, R3.reuse, R11.reuse, RZ, 0x2 ;  /* 0x0000000b03047211 */ /* 0x0c0fe400078f10ff */
[----:B------:R-:W-:Y:S02]  /*0cd0*/  LEA.HI R3, R3, R11, RZ, 0x5 ;  /* 0x0000000b03037211 */ /* 0x000fe400078f28ff */
[--C-:B------:R-:W-:Y:S02]  /*0ce0*/  SHF.R.S32.HI R5, RZ, 0x2, R4.reuse ;  /* 0x00000002ff057819 */ /* 0x100fe40000011404 */
[----:B------:R-:W-:-:S02]  /*0cf0*/  SHF.R.S32.HI R6, RZ, 0x1f, R4 ;  /* 0x0000001fff067819 */ /* 0x000fc40000011404 */
[----:B------:R-:W-:Y:S02]  /*0d00*/  SHF.R.S32.HI R3, RZ, 0x5, R3 ;  /* 0x00000005ff037819 */ /* 0x000fe40000011403 */
[----:B------:R-:W-:Y:S02]  /*0d10*/  LEA.HI R6, R6, R5, RZ, 0x3 ;  /* 0x0000000506067211 */ /* 0x000fe400078f18ff */
[----:B------:R-:W-:Y:S02]  /*0d20*/  IADD3 R2, R13, -R2, RZ ;  /* 0x800000020d027210 */ /* 0x000fe40007ffe0ff */
[----:B------:R-:W-:Y:S02]  /*0d30*/  LOP3.LUT R6, R6, 0xfffffff8, RZ, 0xc0, !PT ;  /* 0xfffffff806067812 */ /* 0x000fe400078ec0ff */
[C---:B------:R-:W-:Y:S02]  /*0d40*/  LOP3.LUT R8, R7.reuse, 0x3fffff0, RZ, 0xc0, !PT ;  /* 0x03fffff007087812 */ /* 0x040fe400078ec0ff */
[----:B------:R-:W-:Y:S01]  /*0d50*/  LEA.HI R7, R7, R10, RZ, 0x1 ;  /* 0x0000000a07077211 */ /* 0x000fe200078f08ff */
[----:B------:R-:W-:Y:S01]  /*0d60*/  IMAD.IADD R6, R5, 0x1, -R6 ;  /* 0x0000000105067824 */ /* 0x000fe200078e0a06 */
[----:B------:R-:W-:Y:S01]  /*0d70*/  LEA.HI R5, R0, R227, RZ, 0x3 ;  /* 0x000000e300057211 */ /* 0x000fe200078f18ff */
[----:B------:R-:W-:Y:S01]  /*0d80*/  IMAD.IADD R8, R227, 0x1, -R8 ;  /* 0x00000001e3087824 */ /* 0x000fe200078e0a08 */
[----:B------:R-:W-:Y:S01]  /*0d90*/  SHF.R.S32.HI R9, RZ, 0x5, R9 ;  /* 0x00000005ff097819 */ /* 0x000fe20000011409 */
[----:B------:R-:W-:Y:S01]  /*0da0*/  IMAD R3, R3, 0x10, R6 ;  /* 0x0000001003037824 */ /* 0x000fe200078e0206 */
[----:B------:R-:W-:-:S02]  /*0db0*/  SHF.R.S32.HI R218, RZ, 0x3, R5 ;  /* 0x00000003ffda7819 */ /* 0x000fc40000011405 */
[----:B------:R-:W-:Y:S01]  /*0dc0*/  LOP3.LUT R7, R7, 0x1ffffffe, RZ, 0xc0, !PT ;  /* 0x1ffffffe07077812 */ /* 0x000fe200078ec0ff */
[----:B------:R-:W-:Y:S01]  /*0dd0*/  IMAD R228, R2, 0x40, R3 ;  /* 0x0000004002e47824 */ /* 0x000fe200078e0203 */
[----:B------:R-:W-:Y:S01]  /*0de0*/  LEA.HI R2, R0, R227, RZ, 0x2 ;  /* 0x000000e300027211 */ /* 0x000fe200078f10ff */
[C---:B------:R-:W-:Y:S01]  /*0df0*/  IMAD R8, R9.reuse, 0x10, R8 ;  /* 0x0000001009087824 */ /* 0x040fe200078e0208 */
[----:B------:R-:W-:Y:S01]  /*0e00*/  LOP3.LUT R4, R4, 0x7ffffffc, RZ, 0xc0, !PT ;  /* 0x7ffffffc04047812 */ /* 0x000fe200078ec0ff */
[----:B------:R-:W-:Y:S01]  /*0e10*/  IMAD.IADD R7, R10, 0x1, -R7 ;  /* 0x000000010a077824 */ /* 0x000fe200078e0a07 */
[----:B------:R-:W-:Y:S01]  /*0e20*/  LOP3.LUT R0, R2, 0xfffffffc, RZ, 0xc0, !PT ;  /* 0xfffffffc02007812 */ /* 0x000fe200078ec0ff */
[----:B------:R-:W-:Y:S01]  /*0e30*/  IMAD.SHL.U32 R192, R9, 0x200, RZ ;  /* 0x0000020009c07824 */ /* 0x000fe200078e00ff */
[--C-:B------:R-:W-:Y:S01]  /*0e40*/  SHF.R.S32.HI R154, RZ, 0x2, R2.reuse ;  /* 0x00000002ff9a7819 */ /* 0x100fe20000011402 */
[----:B------:R-:W-:Y:S01]  /*0e50*/  IMAD R7, R8, 0x8, R7 ;  /* 0x0000000808077824 */ /* 0x000fe200078e0207 */
[----:B------:R-:W-:Y:S01]  /*0e60*/  SHF.R.S32.HI R3, RZ, 0x1f, R2 ;  /* 0x0000001fff037819 */ /* 0x000fe20000011402 */
[----:B------:R-:W-:Y:S01]  /*0e70*/  IMAD.IADD R193, R227, 0x1, -R0 ;  /* 0x00000001e3c17824 */ /* 0x000fe200078e0a00 */
[----:B------:R-:W-:Y:S01]  /*0e80*/  LOP3.LUT R2, R5, 0xfffffff8, RZ, 0xc0, !PT ;  /* 0xfffffff805027812 */ /* 0x000fe200078ec0ff */
[----:B------:R-:W-:Y:S01]  /*0e90*/  VIADD R166, R154, 0x40 ;  /* 0x000000409aa67836 */ /* 0x000fe20000000000 */
[----:B------:R-:W-:Y:S01]  /*0ea0*/  LEA.HI R3, R3, R154, RZ, 0x3 ;  /* 0x0000009a03037211 */ /* 0x000fe200078f18ff */
[C---:B------:R-:W-:Y:S01]  /*0eb0*/  IMAD.SHL.U32 R156, R193.reuse, 0x4, RZ ;  /* 0x00000004c19c7824 */ /* 0x040fe200078e00ff */
[----:B------:R-:W-:Y:S01]  /*0ec0*/  LEA.HI R0, R193, R193, RZ, 0x1 ;  /* 0x000000c1c1007211 */ /* 0x000fe200078f08ff */
[----:B------:R-:W-:Y:S01]  /*0ed0*/  IMAD.IADD R6, R227, 0x1, -R2 ;  /* 0x00000001e3067824 */ /* 0x000fe200078e0a02 */
[----:B------:R-:W-:Y:S01]  /*0ee0*/  LOP3.LUT R3, R3, 0xfffffff8, RZ, 0xc0, !PT ;  /* 0xfffffff803037812 */ /* 0x000fe200078ec0ff */
[----:B------:R-:W-:Y:S01]  /*0ef0*/  IMAD.SHL.U32 R206, R166, 0x40, RZ ;  /* 0x00000040a6ce7824 */ /* 0x000fe200078e00ff */
[----:B------:R-:W-:Y:S01]  /*0f00*/  SHF.R.S32.HI R5, RZ, 0x1f, R166 ;  /* 0x0000001fff057819 */ /* 0x000fe200000114a6 */
[----:B------:R-:W-:Y:S01]  /*0f10*/  IMAD.SHL.U32 R186, R6, 0x8, RZ ;  /* 0x0000000806ba7824 */ /* 0x000fe200078e00ff */
[----:B------:R0:W-:Y:S01]  /*0f20*/  STL [R1+0x464], R6 ;  /* 0x0004640601007387 */ /* 0x0001e20000100800 */
[----:B------:R-:W-:Y:S01]  /*0f30*/  LOP3.LUT R0, R0, 0x1ffffffe, RZ, 0xc0, !PT ;  /* 0x1ffffffe00007812 */ /* 0x000fe200078ec0ff */
[----:B------:R-:W-:Y:S01]  /*0f40*/  IMAD.IADD R4, R11, 0x1, -R4 ;  /* 0x000000010b047824 */ /* 0x000fe200078e0a04 */
[----:B------:R-:W-:Y:S01]  /*0f50*/  IADD3 R159, R156, 0x10, RZ ;  /* 0x000000109c9f7810 */ /* 0x000fe20007ffe0ff */
[C---:B------:R-:W-:Y:S01]  /*0f60*/  VIADD R188, R186.reuse, 0x40 ;  /* 0x00000040babc7836 */ /* 0x040fe20000000000 */
[----:B------:R-:W-:Y:S01]  /*0f70*/  LEA.HI R5, R5, R166, RZ, 0x3 ;  /* 0x000000a605057211 */ /* 0x000fe200078f18ff */
[C---:B------:R-:W-:Y:S01]  /*0f80*/  VIADD R187, R186.reuse, 0x80 ;  /* 0x00000080babb7836 */ /* 0x040fe20000000000 */
[C---:B------:R-:W-:Y:S01]  /*0f90*/  SHF.L.U32 R22, R193.reuse, 0x3, RZ ;  /* 0x00000003c1167819 */ /* 0x040fe200000006ff */
[----:B------:R-:W-:Y:S01]  /*0fa0*/  VIADD R189, R186, 0xc0 ;  /* 0x000000c0babd7836 */ /* 0x000fe20000000000 */
[----:B------:R-:W-:Y:S01]  /*0fb0*/  LOP3.LUT R206, R206, 0x1c0, RZ, 0xc0, !PT ;  /* 0x000001c0cece7812 */ /* 0x000fe200078ec0ff */
[----:B0-----:R-:W-:Y:S01]  /*0fc0*/  IMAD.IADD R6, R154, 0x1, -R3 ;  /* 0x000000019a067824 */ /* 0x001fe200078e0a03 */
[----:B------:R-:W-:Y:S01]  /*0fd0*/  SHF.R.S32.HI R23, RZ, 0x1f, R22 ;  /* 0x0000001fff177819 */ /* 0x000fe20000011416 */
[----:B------:R-:W-:Y:S01]  /*0fe0*/  IMAD.IADD R3, R193, 0x1, -R0 ;  /* 0x00000001c1037824 */ /* 0x000fe200078e0a00 */
[----:B------:R-:W-:Y:S01]  /*0ff0*/  SHF.R.S32.HI R0, RZ, 0x1f, R159 ;  /* 0x0000001fff007819 */ /* 0x000fe2000001149f */
[----:B------:R-:W-:Y:S01]  /*1000*/  IMAD.SHL.U32 R191, R6, 0x40, RZ ;  /* 0x0000004006bf7824 */ /* 0x000fe200078e00ff */
[----:B------:R-:W-:Y:S01]  /*1010*/  SHF.R.U32.HI R208, RZ, 0x3, R206 ;  /* 0x00000003ffd07819 */ /* 0x000fe200000116ce */
[----:B------:R-:W-:Y:S01]  /*1020*/  IMAD.SHL.U32 R5, R5, 0x40, RZ ;  /* 0x0000004005057824 */ /* 0x000fe200078e00ff */
[----:B------:R-:W-:Y:S01]  /*1030*/  LOP3.LUT R2, R206, 0x38, R22, 0xf8, !PT ;  /* 0x00000038ce027812 */ /* 0x000fe200078ef816 */
[----:B------:R0:W-:Y:S01]  /*1040*/  STL [R1+0x45c], R0 ;  /* 0x00045c0001007387 */ /* 0x0001e20000100800 */
[----:B------:R-:W-:Y:S01]  /*1050*/  LOP3.LUT R191, R191, 0x1c0, RZ, 0xc0, !PT ;  /* 0x000001c0bfbf7812 */ /* 0x000fe200078ec0ff */
[C---:B------:R-:W-:Y:S01]  /*1060*/  VIADD R152, R22.reuse, 0x20 ;  /* 0x0000002016987836 */ /* 0x040fe20000000000 */
[----:B------:R-:W-:Y:S01]  /*1070*/  LOP3.LUT R209, R5, 0xfffffe00, RZ, 0xc0, !PT ;  /* 0xfffffe0005d17812 */ /* 0x000fe200078ec0ff */
[----:B------:R1:W-:Y:S01]  /*1080*/  STL [R1+0x460], R6 ;  /* 0x0004600601007387 */ /* 0x0003e20000100800 */
[----:B------:R-:W-:Y:S01]  /*1090*/  SHF.R.U32.HI R207, RZ, 0x3, R191 ;  /* 0x00000003ffcf7819 */ /* 0x000fe200000116bf */
[C---:B------:R-:W-:Y:S01]  /*10a0*/  VIADD R163, R22.reuse, 0x40 ;  /* 0x0000004016a37836 */ /* 0x040fe20000000000 */
[----:B------:R-:W-:Y:S01]  /*10b0*/  LOP3.LUT R5, R209, R2, R208, 0xf6, !PT ;  /* 0x00000002d1057212 */ /* 0x000fe200078ef6d0 */
[C---:B------:R-:W-:Y:S01]  /*10c0*/  VIADD R162, R22.reuse, 0x60 ;  /* 0x0000006016a27836 */ /* 0x040fe20000000000 */
[----:B------:R-:W-:Y:S01]  /*10d0*/  SHF.R.S32.HI R217, RZ, 0x1f, R186 ;  /* 0x0000001fffd97819 */ /* 0x000fe200000114ba */
[----:B------:R-:W-:Y:S01]  /*10e0*/  VIADD R161, R22, 0x80 ;  /* 0x0000008016a17836 */ /* 0x000fe20000000000 */
[----:B0-----:R-:W-:Y:S01]  /*10f0*/  LOP3.LUT R0, R191, 0x18, R22, 0xf8, !PT ;  /* 0x00000018bf007812 */ /* 0x001fe200078ef816 */
[----:B------:R-:W-:Y:S01]  /*1100*/  IMAD R2, R5, 0x2, R148 ;  /* 0x0000000205027824 */ /* 0x000fe200078e0294 */
[----:B------:R-:W-:Y:S01]  /*1110*/  SHF.R.S32.HI R155, RZ, 0x1f, R152 ;  /* 0x0000001fff9b7819 */ /* 0x000fe20000011498 */
[----:B-1----:R-:W-:Y:S01]  /*1120*/  IMAD.SHL.U32 R6, R7, 0x8, RZ ;  /* 0x0000000807067824 */ /* 0x002fe200078e00ff */
[----:B------:R-:W-:Y:S01]  /*1130*/  LOP3.LUT R0, R0, R207, RZ, 0x3c, !PT ;  /* 0x000000cf00007212 */ /* 0x000fe200078e3cff */
[C---:B------:R-:W-:Y:S01]  /*1140*/  VIADD R160, R22.reuse, 0xa0 ;  /* 0x000000a016a07836 */ /* 0x040fe20000000000 */
[----:B------:R-:W-:Y:S01]  /*1150*/  STL [R1+0x468], R2 ;  /* 0x0004680201007387 */ /* 0x000fe20000100800 */
[----:B------:R-:W-:Y:S01]  /*1160*/  VIADD R165, R22, 0xc0 ;  /* 0x000000c016a57836 */ /* 0x000fe20000000000 */
[----:B------:R-:W-:Y:S01]  /*1170*/  LOP3.LUT R167, R0, R192, RZ, 0xfc, !PT ;  /* 0x000000c000a77212 */ /* 0x000fe200078efcff */
[----:B------:R-:W-:Y:S01]  /*1180*/  VIADD R164, R22, 0xe0 ;  /* 0x000000e016a47836 */ /* 0x000fe20000000000 */
[----:B------:R0:W-:Y:S01]  /*1190*/  STL [R1+0x470], R0 ;  /* 0x0004700001007387 */ /* 0x0001e20000100800 */
[----:B------:R-:W-:Y:S01]  /*11a0*/  SHF.R.S32.HI R185, RZ, 0x1f, R163 ;  /* 0x0000001fffb97819 */ /* 0x000fe200000114a3 */
[----:B------:R-:W-:Y:S01]  /*11b0*/  IMAD.SHL.U32 R229, R4, 0x2, RZ ;  /* 0x0000000204e57824 */ /* 0x000fe200078e00ff */
[----:B------:R-:W-:Y:S01]  /*11c0*/  SHF.R.S32.HI R184, RZ, 0x1f, R162 ;  /* 0x0000001fffb87819 */ /* 0x000fe200000114a2 */
[----:B------:R1:W-:Y:S01]  /*11d0*/  STL [R1+0x47c], R6 ;  /* 0x00047c0601007387 */ /* 0x0003e20000100800 */
[----:B------:R-:W-:-:S02]  /*11e0*/  SHF.R.S32.HI R183, RZ, 0x1f, R161 ;  /* 0x0000001fffb77819 */ /* 0x000fc400000114a1 */
[----:B------:R-:W-:Y:S02]  /*11f0*/  SHF.R.S32.HI R182, RZ, 0x1f, R160 ;  /* 0x0000001fffb67819 */ /* 0x000fe400000114a0 */
[----:B------:R-:W-:Y:S02]  /*1200*/  SHF.R.S32.HI R181, RZ, 0x1f, R165 ;  /* 0x0000001fffb57819 */ /* 0x000fe400000114a5 */
[----:B0-----:R-:W-:Y:S02]  /*1210*/  LEA R0, R3, R228, 0x3 ;  /* 0x000000e403007211 */ /* 0x001fe400078e18ff */
[----:B------:R-:W-:Y:S02]  /*1220*/  SHF.R.S32.HI R180, RZ, 0x1f, R164 ;  /* 0x0000001fffb47819 */ /* 0x000fe400000114a4 */
[----:B------:R-:W-:Y:S01]  /*1230*/  SHF.R.S32.HI R216, RZ, 0x1f, R188 ;  /* 0x0000001fffd87819 */ /* 0x000fe200000114bc */
[----:B------:R1:W-:Y:S01]  /*1240*/  STL [R1+0x478], R0 ;  /* 0x0004780001007387 */ /* 0x0003e20000100800 */
[----:B------:R-:W-:-:S02]  /*1250*/  SHF.R.S32.HI R215, RZ, 0x1f, R187 ;  /* 0x0000001fffd77819 */ /* 0x000fc400000114bb */
[----:B------:R-:W-:-:S07]  /*1260*/  SHF.R.S32.HI R214, RZ, 0x1f, R189 ;  /* 0x0000001fffd67819 */ /* 0x000fce00000114bd */
.L_x_4030:
[----:B------:R-:W-:Y:S05]  /*1270*/  YIELD ;  /* 0x0000000000007946 */ /* 0x000fea0003800000 */
[----:B------:R-:W-:Y:S01]  /*1280*/  ULDC.64 UR4, c[0x0][0xb20] ;  /* 0x0002c80000047ab9 */ /* 0x000fe20000000a00 */
[----:B0-----:R-:W0:Y:S01]  /*1290*/  LDC.64 R4, c[0x0][0xb00] ;  /* 0x0002c000ff047b82 */ /* 0x001e220000000a00 */
[----:B------:R-:W-:Y:S01]  /*12a0*/  ISETP.NE.U32.AND P1, PT, RZ, UR4, PT ;  /* 0x00000004ff007c0c */ /* 0x000fe2000bf25070 */
[----:B------:R-:W-:Y:S02]  /*12b0*/  IMAD.MOV.U32 R11, RZ, RZ, RZ ;  /* 0x000000ffff0b7224 */ /* 0x000fe400078e00ff */
[----:B------:R-:W-:Y:S01]  /*12c0*/  IMAD.MOV.U32 R19, RZ, RZ, RZ ;  /* 0x000000ffff137224 */ /* 0x000fe200078e00ff */
[----:B------:R-:W-:Y:S01]  /*12d0*/  ISETP.NE.AND.EX P1, PT, RZ, UR5, PT, P1 ;  /* 0x00000005ff007c0c */ /* 0x000fe2000bf25310 */
[----:B------:R-:W-:-:S02]  /*12e0*/  ULDC.64 UR4, c[0x0][0xb10] ;  /* 0x0002c40000047ab9 */ /* 0x000fc40000000a00 */
[----:B------:R-:W-:-:S04]  /*12f0*/  ISETP.NE.U32.AND P2, PT, RZ, UR4, PT ;  /* 0x00000004ff007c0c */ /* 0x000fc8000bf45070 */
[----:B------:R-:W-:Y:S01]  /*1300*/  ISETP.NE.AND.EX P2, PT, RZ, UR5, PT, P2 ;  /* 0x00000005ff007c0c */ /* 0x000fe2000bf45320 */
[----:B------:R-:W-:Y:S02]  /*1310*/  ULDC.64 UR4, c[0x0][0xb00] ;  /* 0x0002c00000047ab9 */ /* 0x000fe40000000a00 */
[----:B------:R-:W-:-:S03]  /*1320*/  ISETP.NE.U32.AND P0, PT, RZ, UR4, PT ;  /* 0x00000004ff007c0c */ /* 0x000fc6000bf05070 */
[----:B--2---:R-:W2:Y:S01]  /*1330*/  @P1 LDC.64 R2, c[0x0][0xb20] ;  /* 0x0002c800ff021b82 */ /* 0x004ea20000000a00 */
[----:B------:R-:W-:Y:S01]  /*1340*/  ISETP.NE.AND.EX P0, PT, RZ, UR5, PT, P0 ;  /* 0x00000005ff007c0c */ /* 0x000fe2000bf05300 */
[----:B0--3--:R-:W-:-:S06]  /*1350*/  IMAD.WIDE R8, R127, 0x4, R4 ;  /* 0x000000047f087825 */ /* 0x009fcc00078e0204 */
[----:B-1----:R-:W0:Y:S01]  /*1360*/  @P2 LDC.64 R6, c[0x0][0xb10] ;  /* 0x0002c400ff062b82 */ /* 0x002e220000000a00 */
[----:B------:R-:W-:Y:S02]  /*1370*/  ULDC UR4, c[0x0][0x288] ;  /* 0x0000a20000047ab9 */ /* 0x000fe40000000800 */
[----:B------:R-:W-:Y:S01]  /*1380*/  IMAD.U32 R28, RZ, RZ, UR4 ;  /* 0x00000004ff1c7e24 */ /* 0x000fe2000f8e00ff */
[----:B------:R-:W-:Y:S02]  /*1390*/  ULDC.64 UR4, c[0x0][0x418] ;  /* 0x0001060000047ab9 */ /* 0x000fe40000000a00 */
[----:B------:R1:W5:Y:S01]  /*13a0*/  @P0 LDG.E R19, desc[UR44][R8.64] ;  /* 0x0000002c08130981 */ /* 0x000362000c1e1900 */
[----:B--2---:R-:W-:-:S05]  /*13b0*/  @P1 IMAD.WIDE R2, R127, 0x4, R2 ;  /* 0x000000047f021825 */ /* 0x004fca00078e0202 */
        /* <DEDUP_REMOVED lines=12> */
[----:B-1--4-:R-:W-:Y:S06]  /*1480*/  @P2 BRA `(.L_x_3801) ;  /* 0x0000000000242947 */ /* 0x012fec0003800000 */
        /* <DEDUP_REMOVED lines=9> */
.L_x_3801:
[----:B------:R-:W-:Y:S01]  /*1520*/  ULDC.64 UR4, c[0x0][0xb18] ;  /* 0x0002c60000047ab9 */ /* 0x000fe20000000a00 */
[----:B------:R-:W-:Y:S01]  /*1530*/  IMAD.MOV.U32 R211, RZ, RZ, R126 ;  /* 0x000000ffffd37224 */ /* 0x000fe200078e007e */
[----:B------:R-:W-:Y:S01]  /*1540*/  ISETP.NE.U32.AND P1, PT, RZ, UR4, PT ;  /* 0x00000004ff007c0c */ /* 0x000fe2000bf25070 */
[----:B------:R-:W-:-:S03]  /*1550*/  IMAD.MOV.U32 R212, RZ, RZ, R127 ;  /* 0x000000ffffd47224 */ /* 0x000fc600078e007f */
[----:B------:R-:W-:-:S13]  /*1560*/  ISETP.NE.AND.EX P1, PT, RZ, UR5, PT, P1 ;  /* 0x00000005ff007c0c */ /* 0x000fda000bf25310 */
[----:B------:R-:W-:Y:S05]  /*1570*/  @!P1 BRA `(.L_x_3802) ;  /* 0x0000000000109947 */ /* 0x000fea0003800000 */
[----:B------:R-:W0:Y:S02]  /*1580*/  LDC.64 R2, c[0x0][0xb18] ;  /* 0x0002c600ff027b82 */ /* 0x000e240000000a00 */
[----:B0-----:R-:W-:-:S05]  /*1590*/  IMAD.WIDE R2, R127, 0x4, R2 ;  /* 0x000000047f027825 */ /* 0x001fca00078e0202 */
[----:B------:R0:W5:Y:S01]  /*15a0*/  LDG.E R18, desc[UR44][R2.64] ;  /* 0x0000002c02127981 */ /* 0x000162000c1e1900 */
[----:B------:R-:W-:Y:S05]  /*15b0*/  BRA `(.L_x_3803) ;  /* 0x0000000000107947 */ /* 0x000fea0003800000 */
.L_x_3802:
[----:B------:R-:W-:Y:S05]  /*15c0*/  @!P0 BRA `(.L_x_3803) ;  /* 0x00000000000c8947 */ /* 0x000fea0003800000 */
[----:B------:R-:W2:Y:S04]  /*15d0*/  LDG.E R3, desc[UR44][R8.64] ;  /* 0x0000002c08037981 */ /* 0x000ea8000c1e1900 */
[----:B------:R-:W2:Y:S02]  /*15e0*/  LDG.E R18, desc[UR44][R8.64+0x4] ;  /* 0x0000042c08127981 */ /* 0x000ea4000c1e1900 */
[----:B--2---:R-:W-:-:S07]  /*15f0*/  IMAD.IADD R18, R18, 0x1, -R3 ;  /* 0x0000000112127824 */ /* 0x004fce00078e0a03 */
.L_x_3803:
[----:B------:R-:W-:Y:S01]  /*1600*/  ULDC.64 UR4, c[0x0][0xb08] ;  /* 0x0002c20000047ab9 */ /* 0x000fe20000000a00 */
[----:B------:R-:W1:Y:S01]  /*1610*/  LDC R8, c[0x0][0x448] ;  /* 0x00011200ff087b82 */ /* 0x000e620000000800 */
[----:B------:R-:W-:-:S04]  /*1620*/  ISETP.NE.U32.AND P0, PT, RZ, UR4, PT ;  /* 0x00000004ff007c0c */ /* 0x000fc8000bf05070 */
[----:B------:R-:W-:Y:S01]  /*1630*/  ISETP.NE.AND.EX P0, PT, RZ, UR5, PT, P0 ;  /* 0x00000005ff007c0c */ /* 0x000fe2000bf05300 */
[----:B------:R-:W-:Y:S02]  /*1640*/  ULDC.64 UR4, c[0x0][0xb28] ;  /* 0x0002ca0000047ab9 */ /* 0x000fe40000000a00 */
[----:B------:R-:W-:Y:S01]  /*1650*/  ISETP.NE.U32.AND P1, PT, RZ, UR4, PT ;  /* 0x00000004ff007c0c */ /* 0x000fe2000bf25070 */
[----:B0----5:R-:W-:Y:S01]  /*1660*/  IMAD.MOV.U32 R2, RZ, RZ, R18 ;  /* 0x000000ffff027224 */ /* 0x021fe200078e0012 */
[----:B------:R-:W0:Y:S02]  /*1670*/  LDC.64 R12, c[0x0][0xad8] ;  /* 0x0002b600ff0c7b82 */ /* 0x000e240000000a00 */
[----:B------:R-:W-:-:S06]  /*1680*/  ISETP.NE.AND.EX P1, PT, RZ, UR5, PT, P1 ;  /* 0x00000005ff007c0c */ /* 0x000fcc000bf25310 */
[----:B------:R-:W2:Y:S08]  /*1690*/  @P0 LDC.64 R4, c[0x0][0xb08] ;  /* 0x0002c200ff040b82 */ /* 0x000eb00000000a00 */
[----:B------:R-:W3:Y:S01]  /*16a0*/  @P1 LDC.64 R6, c[0x0][0xb28] ;  /* 0x0002ca00ff061b82 */ /* 0x000ee20000000a00 */
[----:B--2---:R-:W-:-:S05]  /*16b0*/  @P0 IMAD.WIDE R4, R127, 0x4, R4 ;  /* 0x000000047f040825 */ /* 0x004fca00078e0204 */
[----:B------:R-:W2:Y:S04]  /*16c0*/  @P0 LDG.E R0, desc[UR44][R4.64] ;  /* 0x0000002c04000981 */ /* 0x000ea8000c1e1900 */
[----:B------:R-:W2:Y:S01]  /*16d0*/  @P0 LDG.E R3, desc[UR44][R4.64+0x4] ;  /* 0x0000042c04030981 */ /* 0x000ea2000c1e1900 */
[----:B---3--:R-:W-:-:S05]  /*16e0*/  @P1 IMAD.WIDE R6, R127, 0x4, R6 ;  /* 0x000000047f061825 */ /* 0x008fca00078e0206 */
[----:B------:R3:W5:Y:S01]  /*16f0*/  @P1 LDG.E R2, desc[UR44][R6.64] ;  /* 0x0000002c06021981 */ /* 0x000762000c1e1900 */
[----:B-1----:R-:W-:Y:S01]  /*1700*/  ISETP.NE.AND P1, PT, R8, 0x1, PT ;  /* 0x000000010800780c */ /* 0x002fe20003f25270 */
[----:B------:R-:W-:Y:S01]  /*1710*/  IMAD.SHL.U32 R210, R125, 0x80, RZ ;  /* 0x000000807dd27824 */ /* 0x000fe200078e00ff */
[----:B0-----:R-:W-:Y:S01]  /*1720*/  ISETP.GE.AND P2, PT, R13, 0x1, PT ;  /* 0x000000010d00780c */ /* 0x001fe20003f46270 */
[----:B------:R-:W-:-:S10]  /*1730*/  IMAD.IADD R10, R18, 0x1, -R11 ;  /* 0x00000001120a7824 */ /* 0x000fd400078e0a0b */
[----:B------:R-:W0:Y:S08]  /*1740*/  @P1 LDC R8, c[0x0][0x44c] ;  /* 0x00011300ff081b82 */ /* 0x000e300000000800 */
[----:B------:R-:W1:Y:S01]  /*1750*/  @P1 LDC R9, c[0x0][0x450] ;  /* 0x00011400ff091b82 */ /* 0x000e620000000800 */
[----:B--2---:R-:W-:Y:S01]  /*1760*/  @P0 IADD3 R45, -R0, R3, RZ ;  /* 0x00000003002d0210 */ /* 0x004fe20007ffe1ff */
[----:B------:R-:W-:-:S04]  /*1770*/  VIADD R3, R210, 0x7f ;  /* 0x0000007fd2037836 */ /* 0x000fc80000000000 */
[----:B------:R-:W-:Y:S02]  /*1780*/  IMAD.IADD R29, R10, 0x1, R45 ;  /* 0x000000010a1d7824 */ /* 0x000fe400078e022d */
[----:B0-----:R-:W-:-:S03]  /*1790*/  @P1 IMAD.HI.U32 R4, R3, R8, RZ ;  /* 0x0000000803041227 */ /* 0x001fc600078e00ff */
[C---:B------:R-:W-:Y:S01]  /*17a0*/  IADD3 R194, R29.reuse, 0x1, -R28 ;  /* 0x000000011dc27810 */ /* 0x040fe20007ffe81c */
[----:B------:R-:W-:Y:S02]  /*17b0*/  VIADD R0, R29, 0x5f ;  /* 0x0000005f1d007836 */ /* 0x000fe40000000000 */
[----:B------:R-:W-:Y:S01]  /*17c0*/  IMAD.MOV.U32 R5, RZ, RZ, R3 ;  /* 0x000000ffff057224 */ /* 0x000fe200078e0003 */
[----:B-1----:R-:W-:Y:S01]  /*17d0*/  @P1 SHF.R.U32.HI R5, RZ, R9, R4 ;  /* 0x00000009ff051219 */ /* 0x002fe20000011604 */
[----:B------:R-:W-:-:S04]  /*17e0*/  IMAD.HI R0, R0, 0x2aaaaaab, RZ ;  /* 0x2aaaaaab00007827 */ /* 0x000fc800078e02ff */
[----:B---3--:R-:W-:Y:S01]  /*17f0*/  IMAD.IADD R7, R194, 0x1, R5 ;  /* 0x00000001c2077824 */ /* 0x008fe200078e0205 */
        /* <DEDUP_REMOVED lines=15> */
.L_x_3806:
[----:B------:R-:W-:-:S13]  /*18f0*/  ISETP.NE.AND P0, PT, R13, 0x1, PT ;  /* 0x000000010d00780c */ /* 0x000fda0003f05270 */
[----:B------:R-:W0:Y:S02]  /*1900*/  @P0 LDC.64 R4, c[0x0][0xae0] ;  /* 0x0002b800ff040b82 */ /* 0x000e240000000a00 */
[----:B0-----:R-:W-:-:S05]  /*1910*/  @P0 IMAD.HI.U32 R4, R3, R4, RZ ;  /* 0x0000000403040227 */ /* 0x001fca00078e00ff */
[----:B------:R-:W-:-:S07]  /*1920*/  @P0 SHF.R.U32.HI R3, RZ, R5, R4 ;  /* 0x00000005ff030219 */ /* 0x000fce0000011604 */
.L_x_3807:
[----:B------:R-:W-:Y:S05]  /*1930*/  BSYNC B0 ;  /* 0x0000000000007941 */ /* 0x000fea0003800000 */
.L_x_3805:
[----:B------:R-:W-:-:S05]  /*1940*/  IMAD R3, R3, R13, R13 ;  /* 0x0000000d03037224 */ /* 0x000fca00078e020d */
[----:B------:R-:W-:-:S07]  /*1950*/  VIMNMX R0, R0, R3, PT ;  /* 0x0000000300007248 */ /* 0x000fce0003fe0100 */
.L_x_3804:
[----:B------:R-:W0:Y:S01]  /*1960*/  @P1 LDC R3, c[0x0][0x44c] ;  /* 0x00011300ff031b82 */ /* 0x000e220000000800 */
[----:B------:R-:W-:Y:S01]  /*1970*/  MOV R4, R210 ;  /* 0x000000d200047202 */ /* 0x000fe20000000f00 */
[----:B------:R-:W-:Y:S01]  /*1980*/  IMAD.IADD R173, R29, 0x1, -R28 ;  /* 0x000000011dad7824 */ /* 0x000fe200078e0a1c */
[----:B------:R-:W-:-:S05]  /*1990*/  ULDC UR4, c[0x0][0xad4] ;  /* 0x0002b50000047ab9 */ /* 0x000fca0000000800 */
        /* <DEDUP_REMOVED lines=16> */
.L_x_3810:
[----:B------:R-:W-:-:S13]  /*1aa0*/  ISETP.NE.AND P0, PT, R13, 0x1, PT ;  /* 0x000000010d00780c */ /* 0x000fda0003f05270 */
[----:B------:R-:W0:Y:S02]  /*1ab0*/  @P0 LDC.64 R6, c[0x0][0xae0] ;  /* 0x0002b800ff060b82 */ /* 0x000e240000000a00 */
[----:B0-----:R-:W-:-:S05]  /*1ac0*/  @P0 IMAD.HI.U32 R6, R3, R6, RZ ;  /* 0x0000000603060227 */ /* 0x001fca00078e00ff */
[----:B------:R-:W-:-:S07]  /*1ad0*/  @P0 SHF.R.U32.HI R3, RZ, R7, R6 ;  /* 0x00000007ff030219 */ /* 0x000fce0000011606 */
.L_x_3811:
[----:B------:R-:W-:Y:S05]  /*1ae0*/  BSYNC B0 ;  /* 0x0000000000007941 */ /* 0x000fea0003800000 */
.L_x_3809:
[----:B------:R-:W-:-:S05]  /*1af0*/  IMAD R3, R3, R13, RZ ;  /* 0x0000000d03037224 */ /* 0x000fca00078e02ff */
[----:B------:R-:W-:-:S07]  /*1b00*/  VIMNMX R4, R4, R3, !PT ;  /* 0x0000000304047248 */ /* 0x000fce0007fe0100 */
.L_x_3808:
        /* <DEDUP_REMOVED lines=44> */
.L_x_3814:
[----:B------:R-:W-:Y:S05]  /*1dd0*/  BSYNC B6 ;  /* 0x0000000000067941 */ /* 0x000fea0003800000 */
.L_x_3813:
        /* <DEDUP_REMOVED lines=20> */
.L_x_3816:
[----:B------:R-:W-:Y:S05]  /*1f20*/  BSYNC B6 ;  /* 0x0000000000067941 */ /* 0x000fea0003800000 */
.L_x_3815:
[----:B------:R-:W-:Y:S01]  /*1f30*/  ULDC.64 UR4, c[0x0][0xaf0] ;  /* 0x0002bc0000047ab9 */ /* 0x000fe20000000a00 */
[----:B------:R-:W2:Y:S01]  /*1f40*/  LDL R32, [R1+0x460] ;  /* 0x0004600001207983 */ /* 0x000ea20000100800 */
[----:B------:R-:W-:Y:S01]  /*1f50*/  ISETP.NE.U32.AND P0, PT, RZ, UR4, PT ;  /* 0x00000004ff007c0c */ /* 0x000fe2000bf05070 */
[----:B------:R-:W-:Y:S01]  /*1f60*/  IMAD.MOV.U32 R0, RZ, RZ, R127 ;  /* 0x000000ffff007224 */ /* 0x000fe200078e007f */
[----:B------:R-:W-:Y:S01]  /*1f70*/  SHF.R.S32.HI R3, RZ, 0x1f, R154 ;  /* 0x0000001fff037819 */ /* 0x000fe2000001149a */
[----:B------:R-:W-:Y:S01]  /*1f80*/  ULDC UR8, c[0x0][0x320] ;  /* 0x0000c80000087ab9 */ /* 0x000fe20000000800 */
[----:B------:R-:W-:Y:S01]  /*1f90*/  ISETP.NE.AND.EX P0, PT, RZ, UR5, PT, P0 ;  /* 0x00000005ff007c0c */ /* 0x000fe2000bf05300 */
[----:B------:R-:W0:Y:S01]  /*1fa0*/  S2R R20, SR_TID.X ;  /* 0x0000000000147919 */ /* 0x000e220000002100 */
[----:B------:R-:W-:Y:S01]  /*1fb0*/  ULDC.64 UR4, c[0x0][0x3f8] ;  /* 0x0000fe0000047ab9 */ /* 0x000fe20000000a00 */
[----:B------:R-:W1:Y:S01]  /*1fc0*/  LDC R33, c[0x0][0x3f4] ;  /* 0x0000fd00ff217b82 */ /* 0x000e620000000800 */
[----:B------:R-:W-:-:S09]  /*1fd0*/  ULDC.64 UR6, c[0x0][0x408] ;  /* 0x0001020000067ab9 */ /* 0x000fd20000000a00 */
[----:B------:R-:W3:Y:S02]  /*1fe0*/  @P0 LDC.64 R4, c[0x0][0xaf0] ;  /* 0x0002bc00ff040b82 */ /* 0x000ee40000000a00 */
[----:B---3--:R-:W-:-:S05]  /*1ff0*/  @P0 IMAD.WIDE R4, R127, 0x4, R4 ;  /* 0x000000047f040825 */ /* 0x008fca00078e0204 */
[----:B------:R3:W4:Y:S01]  /*2000*/  @P0 LDG.E R0, desc[UR44][R4.64] ;  /* 0x0000002c04000981 */ /* 0x000722000c1e1900 */
[C---:B------:R-:W-:Y:S01]  /*2010*/  IMAD R9, R3.reuse, UR4, RZ ;  /* 0x0000000403097c24 */ /* 0x040fe2000f8e02ff */
[----:B------:R-:W-:Y:S01]  /*2020*/  ISETP.GE.AND P1, PT, R152, UR8, PT ;  /* 0x0000000898007c0c */ /* 0x000fe2000bf26270 */
[----:B------:R-:W-:Y:S01]  /*2030*/  IMAD R11, R3, UR6, RZ ;  /* 0x00000006030b7c24 */ /* 0x000fe2000f8e02ff */
[----:B------:R-:W-:Y:S01]  /*2040*/  ISETP.GE.AND P0, PT, R22, UR8, PT ;  /* 0x0000000816007c0c */ /* 0x000fe2000bf06270 */
[C---:B------:R-:W-:Y:S01]  /*2050*/  IMAD R13, R154.reuse, UR5, R9 ;  /* 0x000000059a0d7c24 */ /* 0x040fe2000f8e0209 */
[----:B------:R-:W-:Y:S01]  /*2060*/  SEL R9, RZ, 0xffffffff, P1 ;  /* 0xffffffffff097807 */ /* 0x000fe20000800000 */
[C---:B------:R-:W-:Y:S01]  /*2070*/  IMAD R11, R154.reuse, UR7, R11 ;  /* 0x000000079a0b7c24 */ /* 0x040fe2000f8e020b */
[----:B------:R-:W-:Y:S01]  /*2080*/  SHF.R.S32.HI R157, RZ, 0x1f, R156 ;  /* 0x0000001fff9d7819 */ /* 0x000fe2000001149c */
[----:B------:R-:W-:Y:S01]  /*2090*/  IMAD.IADD R46, R19, 0x1, R18 ;  /* 0x00000001132e7824 */ /* 0x000fe200078e0212 */
[----:B0-----:R-:W-:Y:S01]  /*20a0*/  SHF.R.U32.HI R34, RZ, 0x7, R20 ;  /* 0x00000007ff227819 */ /* 0x001fe20000011614 */
[----:B------:R-:W-:Y:S01]  /*20b0*/  IMAD.SHL.U32 R9, R9, 0x2, RZ ;  /* 0x0000000209097824 */ /* 0x000fe200078e00ff */
[----:B------:R-:W-:Y:S01]  /*20c0*/  SEL R8, RZ, 0x1, P0 ;  /* 0x00000001ff087807 */ /* 0x000fe20000000000 */
[----:B---3--:R-:W-:Y:S01]  /*20d0*/  IMAD.WIDE.U32 R4, R154, UR6, R156 ;  /* 0x000000069a047c25 */ /* 0x008fe2000f8e009c */
[----:B------:R-:W-:-:S02]  /*20e0*/  ISETP.NE.AND P6, PT, R34, 0x1, PT ;  /* 0x000000012200780c */ /* 0x000fc40003fc5270 */
[----:B------:R-:W-:Y:S01]  /*20f0*/  LOP3.LUT R10, R9, 0x2, R8, 0xe2, !PT ;  /* 0x00000002090a7812 */ /* 0x000fe200078ee208 */
[----:B------:R-:W-:Y:S01]  /*2100*/  IMAD.WIDE.U32 R6, R154, UR4, R156 ;  /* 0x000000049a067c25 */ /* 0x000fe2000f8e009c */
[----:B------:R-:W-:Y:S02]  /*2110*/  ISETP.GE.AND P0, PT, R163, UR8, PT ;  /* 0x00000008a3007c0c */ /* 0x000fe4000bf06270 */
[----:B------:R-:W-:Y:S01]  /*2120*/  ISETP.GE.AND P1, PT, R162, UR8, PT ;  /* 0x00000008a2007c0c */ /* 0x000fe2000bf26270 */
[----:B------:R-:W-:Y:S01]  /*2130*/  IMAD.WIDE.U32 R8, R154, UR4, R22 ;  /* 0x000000049a087c25 */ /* 0x000fe2000f8e0016 */
[----:B-----5:R-:W-:Y:S02]  /*2140*/  SHF.R.S32.HI R47, RZ, 0x1f, R2 ;  /* 0x0000001fff2f7819 */ /* 0x020fe40000011402 */
[----:B------:R-:W-:Y:S01]  /*2150*/  SEL R12, RZ, 0x8, P1 ;  /* 0x00000008ff0c7807 */ /* 0x000fe20000800000 */
[----:B------:R-:W-:Y:S01]  /*2160*/  IMAD.IADD R5, R5, 0x1, R11 ;  /* 0x0000000105057824 */ /* 0x000fe200078e020b */
[----:B------:R-:W-:Y:S01]  /*2170*/  SEL R11, RZ, 0x4, P0 ;  /* 0x00000004ff0b7807 */ /* 0x000fe20000000000 */
[----:B------:R-:W-:Y:S01]  /*2180*/  IMAD.IADD R7, R7, 0x1, R13 ;  /* 0x0000000107077824 */ /* 0x000fe200078e020d */
[----:B------:R-:W-:Y:S01]  /*2190*/  ISETP.GE.AND P1, PT, R160, UR8, PT ;  /* 0x00000008a0007c0c */ /* 0x000fe2000bf26270 */
[----:B------:R-:W-:Y:S01]  /*21a0*/  IMAD.IADD R9, R13, 0x1, R9 ;  /* 0x000000010d097824 */ /* 0x000fe200078e0209 */
[----:B------:R-:W-:Y:S01]  /*21b0*/  ISETP.GE.AND P0, PT, R161, UR8, PT ;  /* 0x00000008a1007c0c */ /* 0x000fe2000bf06270 */
[C---:B------:R-:W-:Y:S01]  /*21c0*/  IMAD R15, R47.reuse, UR6, RZ ;  /* 0x000000062f0f7c24 */ /* 0x040fe2000f8e02ff */
[----:B------:R-:W-:Y:S01]  /*21d0*/  LOP3.LUT R10, R12, R10, R11, 0xfe, !PT ;  /* 0x0000000a0c0a7212 */ /* 0x000fe200078efe0b */
[----:B------:R-:W-:Y:S01]  /*21e0*/  IMAD R13, R47, UR4, RZ ;  /* 0x000000042f0d7c24 */ /* 0x000fe2000f8e02ff */
[----:B------:R-:W-:Y:S01]  /*21f0*/  SEL R12, RZ, 0x20, P1 ;  /* 0x00000020ff0c7807 */ /* 0x000fe20000800000 */
[C---:B------:R-:W-:Y:S01]  /*2200*/  IMAD R15, R2.reuse, UR7, R15 ;  /* 0x00000007020f7c24 */ /* 0x040fe2000f8e020f */
[----:B------:R-:W-:Y:S01]  /*2210*/  ISETP.GE.AND P1, PT, R165, UR8, PT ;  /* 0x00000008a5007c0c */ /* 0x000fe2000bf26270 */
[----:B------:R-:W-:Y:S01]  /*2220*/  IMAD.WIDE.U32 R18, R2, UR6, R4 ;  /* 0x0000000602127c25 */ /* 0x000fe2000f8e0004 */
[----:B------:R-:W-:-:S02]  /*2230*/  ISETP.GE.AND P2, PT, R164, UR8, PT ;  /* 0x00000008a4007c0c */ /* 0x000fc4000bf46270 */
[----:B------:R-:W-:Y:S01]  /*2240*/  SEL R11, RZ, 0x10, P0 ;  /* 0x00000010ff0b7807 */ /* 0x000fe20000000000 */
[----:B------:R-:W-:Y:S01]  /*2250*/  IMAD R13, R2, UR5, R13 ;  /* 0x00000005020d7c24 */ /* 0x000fe2000f8e020d */
[----:B-1----:R-:W-:Y:S01]  /*2260*/  ISETP.GE.AND P0, PT, R22, R33, PT ;  /* 0x000000211600720c */ /* 0x002fe20003f06270 */
[C---:B------:R-:W-:Y:S01]  /*2270*/  IMAD.WIDE.U32 R20, R2.reuse, UR4, R6 ;  /* 0x0000000402147c25 */ /* 0x040fe2000f8e0006 */
[----:B------:R-:W-:Y:S02]  /*2280*/  SEL R5, RZ, 0x40, P1 ;  /* 0x00000040ff057807 */ /* 0x000fe40000800000 */
[C---:B------:R-:W-:Y:S01]  /*2290*/  SEL R7, R33.reuse, RZ, P0 ;  /* 0x000000ff21077207 */ /* 0x040fe20000000000 */
[----:B------:R-:W-:Y:S01]  /*22a0*/  IMAD.WIDE.U32 R24, R2, UR4, R8 ;  /* 0x0000000402187c25 */ /* 0x000fe2000f8e0008 */
[----:B------:R-:W-:Y:S05]  /*22b0*/  @!P6 WARPSYNC.ALL ;  /* 0x000000000000e948 */ /* 0x000fea0003800000 */
[----:B------:R-:W-:Y:S01]  /*22c0*/  ULDC UR4, c[0x0][0x2f4] ;  /* 0x0000bd0000047ab9 */ /* 0x000fe20000000800 */
[----:B------:R-:W-:Y:S01]  /*22d0*/  IADD3 R7, R22, R7, RZ ;  /* 0x0000000716077210 */ /* 0x000fe20007ffe0ff */
[----:B------:R-:W-:Y:S01]  /*22e0*/  IMAD.MOV.U32 R50, RZ, RZ, 0x20 ;  /* 0x00000020ff327424 */ /* 0x000fe200078e00ff */
[----:B------:R-:W-:Y:S01]  /*22f0*/  ISETP.GE.AND P3, PT, R152, UR4, PT ;  /* 0x0000000498007c0c */ /* 0x000fe2000bf66270 */
[----:B------:R-:W-:Y:S01]  /*2300*/  IMAD.SHL.U32 R52, R33, 0x2, RZ ;  /* 0x0000000221347824 */ /* 0x000fe200078e00ff */
[----:B------:R-:W-:Y:S01]  /*2310*/  ISETP.GE.AND P1, PT, R22, UR4, PT ;  /* 0x0000000416007c0c */ /* 0x000fe2000bf26270 */
[----:B------:R-:W-:Y:S01]  /*2320*/  IMAD.IADD R54, R19, 0x1, R15 ;  /* 0x0000000113367824 */ /* 0x000fe200078e020f */
[----:B------:R-:W-:Y:S01]  /*2330*/  SEL R4, RZ, 0xffffffff, P3 ;  /* 0xffffffffff047807 */ /* 0x000fe20001800000 */
[----:B------:R-:W-:Y:S01]  /*2340*/  IMAD.IADD R55, R21, 0x1, R13 ;  /* 0x0000000115377824 */ /* 0x000fe200078e020d */
[----:B------:R-:W-:Y:S01]  /*2350*/  LOP3.LUT R10, R12, R10, R11, 0xfe, !PT ;  /* 0x0000000a0c0a7212 */ /* 0x000fe200078efe0b */
[----:B------:R-:W-:Y:S01]  /*2360*/  IMAD.IADD R56, R13, 0x1, R25 ;  /* 0x000000010d387824 */ /* 0x000fe200078e0219 */
[----:B------:R-:W-:Y:S01]  /*2370*/  SEL R48, RZ, 0x7fff80, P2 ;  /* 0x007fff80ff307807 */ /* 0x000fe20001000000 */
[----:B------:R-:W-:Y:S01]  /*2380*/  IMAD.SHL.U32 R6, R4, 0x2, RZ ;  /* 0x0000000204067824 */ /* 0x000fe200078e00ff */
[----:B------:R-:W-:-:S02]  /*2390*/  SHF.R.S32.HI R4, RZ, 0x1f, R7 ;  /* 0x0000001fff047819 */ /* 0x000fc40000011407 */
[----:B------:R-:W-:Y:S02]  /*23a0*/  SEL R49, RZ, 0x1, P1 ;  /* 0x00000001ff317807 */ /* 0x000fe40000800000 */
[----:B------:R-:W-:Y:S02]  /*23b0*/  LOP3.LUT R48, R48, R10, R5, 0xfe, !PT ;  /* 0x0000000a30307212 */ /* 0x000fe400078efe05 */
[----:B------:R-:W-:Y:S02]  /*23c0*/  LEA.HI R4, R4, R7, RZ, 0x3 ;  /* 0x0000000704047211 */ /* 0x000fe400078f18ff */
[----:B------:R-:W-:Y:S02]  /*23d0*/  LOP3.LUT R49, R6, 0x2, R49, 0xe2, !PT ;  /* 0x0000000206317812 */ /* 0x000fe400078ee231 */
[--C-:B------:R-:W-:Y:S02]  /*23e0*/  LOP3.LUT R6, R191, 0x38, R4.reuse, 0xf8, !PT ;  /* 0x00000038bf067812 */ /* 0x100fe400078ef804 */
[----:B------:R-:W-:-:S02]  /*23f0*/  LOP3.LUT R5, R206, 0x38, R4, 0xf8, !PT ;  /* 0x00000038ce057812 */ /* 0x000fc400078ef804 */
[----:B------:R-:W-:Y:S02]  /*2400*/  PRMT R69, R48, 0x8880, RZ ;  /* 0x0000888030457816 */ /* 0x000fe400000000ff */
[----:B------:R-:W-:Y:S02]  /*2410*/  LOP3.LUT R61, R6, R207, RZ, 0x3c, !PT ;  /* 0x000000cf063d7212 */ /* 0x000fe400078e3cff */
[----:B------:R-:W-:Y:S02]  /*2420*/  LOP3.LUT R62, R5, R208, RZ, 0x3c, !PT ;  /* 0x000000d0053e7212 */ /* 0x000fe400078e3cff */
[----:B------:R-:W-:Y:S01]  /*2430*/  PRMT R69, R69, 0x7710, RZ ;  /* 0x0000771045457816 */ /* 0x000fe200000000ff */
[----:B------:R-:W-:Y:S01]  /*2440*/  IMAD.IADD R61, R192, 0x1, R61 ;  /* 0x00000001c03d7824 */ /* 0x000fe200078e023d */
[----:B------:R-:W-:Y:S01]  /*2450*/  LOP3.LUT R59, R4, 0xfffffff8, RZ, 0xc0, !PT ;  /* 0xfffffff8043b7812 */ /* 0x000fe200078ec0ff */
[----:B------:R-:W-:Y:S01]  /*2460*/  IMAD.IADD R62, R209, 0x1, R62 ;  /* 0x00000001d13e7824 */ /* 0x000fe200078e023e */
[----:B------:R-:W-:-:S02]  /*2470*/  LOP3.LUT R63, R69, 0x1, RZ, 0xc0, !PT ;  /* 0x00000001453f7812 */ /* 0x000fc400078ec0ff */
[C---:B------:R-:W-:Y:S02]  /*2480*/  LOP3.LUT R64, R69.reuse, 0x2, RZ, 0xc0, !PT ;  /* 0x0000000245407812 */ /* 0x040fe400078ec0ff */
[C---:B------:R-:W-:Y:S02]  /*2490*/  LOP3.LUT R65, R69.reuse, 0x4, RZ, 0xc0, !PT ;  /* 0x0000000445417812 */ /* 0x040fe400078ec0ff */
[C---:B------:R-:W-:Y:S02]  /*24a0*/  LOP3.LUT R66, R69.reuse, 0x8, RZ, 0xc0, !PT ;  /* 0x0000000845427812 */ /* 0x040fe400078ec0ff */
[C---:B------:R-:W-:Y:S02]  /*24b0*/  LOP3.LUT R67, R69.reuse, 0x10, RZ, 0xc0, !PT ;  /* 0x0000001045437812 */ /* 0x040fe400078ec0ff */
[----:B------:R-:W-:Y:S02]  /*24c0*/  LOP3.LUT R68, R69, 0x20, RZ, 0xc0, !PT ;  /* 0x0000002045447812 */ /* 0x000fe400078ec0ff */
[----:B------:R-:W-:-:S02]  /*24d0*/  SHF.R.S32.HI R51, RZ, 0x1f, R126 ;  /* 0x0000001fff337819 */ /* 0x000fc4000001147e */
[----:B------:R-:W-:Y:S02]  /*24e0*/  SHF.R.S32.HI R58, RZ, 0x3, R4 ;  /* 0x00000003ff3a7819 */ /* 0x000fe40000011404 */
[----:B------:R-:W-:Y:S02]  /*24f0*/  SHF.R.S32.HI R60, RZ, 0x1f, R59 ;  /* 0x0000001fff3c7819 */ /* 0x000fe4000001143b */
[----:B------:R-:W-:Y:S01]  /*2500*/  LOP3.LUT R69, R69, 0x40, RZ, 0xc0, !PT ;  /* 0x0000004045457812 */ /* 0x000fe200078ec0ff */
[----:B------:R-:W-:Y:S01]  /*2510*/  @!P6 BAR.SYNC.DEFER_BLOCKING 0x9, 0x100 ;  /* 0x024400000000eb1d */ /* 0x000fe20000010000 */
[----:B--2---:R-:W-:-:S04]  /*2520*/  LOP3.LUT P4, RZ, R32, 0x4, RZ, 0xc0, !PT ;  /* 0x0000000420ff7812 */ /* 0x004fc8000788c0ff */
[----:B------:R-:W-:-:S05]  /*2530*/  SEL R50, R50, 0xffffffe0, !P4 ;  /* 0xffffffe032327807 */ /* 0x000fca0006000000 */
[----:B------:R-:W-:Y:S01]  /*2540*/  IMAD.IADD R53, R167, 0x1, R50 ;  /* 0x00000001a7357824 */ /* 0x000fe200078e0232 */
[----:B----4-:R-:W-:-:S07]  /*2550*/  SHF.R.S32.HI R57, RZ, 0x1f, R0 ;  /* 0x0000001fff397819 */ /* 0x010fce0000011400 */
.L_x_3874:
[----:B------:R-:W0:Y:S01]  /*2560*/  LDC R77, c[0x0][0x430] ;  /* 0x00010c00ff4d7b82 */ /* 0x000e220000000800 */
[----:B------:R-:W-:Y:S01]  /*2570*/  LEA R4, R193, R154, 0x6 ;  /* 0x0000009ac1047211 */ /* 0x000fe200078e30ff */
[----:B------:R-:W-:Y:S02]  /*2580*/  VIADD R31, R31, 0xffffffff ;  /* 0xffffffff1f1f7836 */ /* 0x000fe40000000000 */
[----:B------:R-:W-:Y:S02]  /*2590*/  IMAD.MOV.U32 R76, RZ, RZ, RZ ;  /* 0x000000ffff4c7224 */ /* 0x000fe400078e00ff */
[----:B--2---:R-:W-:Y:S02]  /*25a0*/  IMAD R8, R31, 0x60, R4 ;  /* 0x000000601f087824 */ /* 0x004fe400078e0204 */
[----:B------:R-:W1:Y:S02]  /*25b0*/  LDC R85, c[0x0][0x3f4] ;  /* 0x0000fd00ff557b82 */ /* 0x000e640000000800 */
[----:B------:R-:W-:Y:S01]  /*25c0*/  IMAD.IADD R11, R46, 0x1, R8 ;  /* 0x000000012e0b7824 */ /* 0x000fe200078e0208 */
[----:B------:R-:W-:-:S03]  /*25d0*/  ISETP.GE.AND P2, PT, R8, R45, PT ;  /* 0x0000002d0800720c */ /* 0x000fc60003f46270 */
[----:B------:R-:W-:Y:S01]  /*25e0*/  IMAD.MOV.U32 R9, RZ, RZ, R11 ;  /* 0x000000ffff097224 */ /* 0x000fe200078e000b */
[----:B------:R-:W-:Y:S02]  /*25f0*/  ISETP.GT.OR P2, PT, R4, 0x5f, P2 ;  /* 0x0000005f0400780c */ /* 0x000fe40001744670 */
[----:B0-----:R-:W-:-:S11]  /*2600*/  ISETP.NE.AND P3, PT, R77, 0x1, PT ;  /* 0x000000014d00780c */ /* 0x001fd60003f65270 */
[----:B------:R-:W0:Y:S08]  /*2610*/  @!P2 LDC.64 R6, c[0x0][0x428] ;  /* 0x00010a00ff06ab82 */ /* 0x000e300000000a00 */
[----:B------:R-:W2:Y:S08]  /*2620*/  @!P2 LDC.64 R12, c[0x0][0x418] ;  /* 0x00010600ff0cab82 */ /* 0x000eb00000000a00 */
[----:B---3--:R-:W3:Y:S08]  /*2630*/  @P3 LDC R4, c[0x0][0x434] ;  /* 0x00010d00ff043b82 */ /* 0x008ef00000000800 */
[----:B----4-:R-:W4:Y:S01]  /*2640*/  @P3 LDC R5, c[0x0][0x438] ;  /* 0x00010e00ff053b82 */ /* 0x010f220000000800 */
        /* <DEDUP_REMOVED lines=9> */
[----:B------:R-:W-:Y:S02]  /*26e0*/  @!P2 LEA.HI.X R7, R4, R13, R5, 0x2, P3 ;  /* 0x0000000d0407a211 */ /* 0x000fe400018f1405 */
[----:B-1----:R-:W-:Y:S01]  /*26f0*/  ISETP.GE.AND P3, PT, R85, 0x1, PT ;  /* 0x000000015500780c */ /* 0x002fe20003f66270 */
[----:B------:R-:W-:Y:S01]  /*2700*/  IMAD.MOV R4, RZ, RZ, -R9 ;  /* 0x000000ffff047224 */ /* 0x000fe200078e0a09 */
[----:B------:R-:W-:Y:S05]  /*2710*/  YIELD ;  /* 0x0000000000007946 */ /* 0x000fea0003800000 */
[C---:B------:R-:W-:Y:S01]  /*2720*/  IMAD R75, R153.reuse, 0x1800, R167 ;  /* 0x00001800994b7824 */ /* 0x040fe200078e02a7 */
[----:B------:R-:W-:Y:S01]  /*2730*/  BSSY B0, `(.L_x_3817) ;  /* 0x0000317000007945 */ /* 0x000fe20003800000 */
[----:B------:R-:W-:Y:S01]  /*2740*/  IMAD R5, R153, 0x1800, R53 ;  /* 0x0000180099057824 */ /* 0x000fe200078e0235 */
[----:B------:R0:W5:Y:S01]  /*2750*/  @!P2 LDG.E R76, desc[UR44][R6.64] ;  /* 0x0000002c064ca981 */ /* 0x000162000c1e1900 */
[----:B------:R-:W-:Y:S01]  /*2760*/  IMAD R77, R77, R4, R11 ;  /* 0x000000044d4d7224 */ /* 0x000fe200078e020b */
[----:B------:R-:W-:Y:S01]  /*2770*/  ISETP.GT.AND P2, PT, R31, R44, PT ;  /* 0x0000002c1f00720c */ /* 0x000fe20003f44270 */
[----:B------:R-:W-:-:S02]  /*2780*/  IMAD R75, R75, 0x2, R30 ;  /* 0x000000024b4b7824 */ /* 0x000fc400078e021e */
[----:B------:R-:W-:Y:S01]  /*2790*/  IMAD R74, R5, 0x2, R30 ;  /* 0x00000002054a7824 */ /* 0x000fe200078e021e */
[----:B------:R-:W-:Y:S09]  /*27a0*/  @!P3 BRA `(.L_x_3818) ;  /* 0x0000002c0024b947 */ /* 0x000ff20003800000 */
[----:B------:R-:W-:Y:S01]  /*27b0*/  SHF.R.S32.HI R78, RZ, 0x1f, R77 ;  /* 0x0000001fff4e7819 */ /* 0x000fe2000001144d */
[----:B------:R-:W-:Y:S01]  /*27c0*/  ULDC.64 UR4, c[0x0][0x300] ;  /* 0x0000c00000047ab9 */ /* 0x000fe20000000a00 */
[----:B------:R-:W1:Y:S01]  /*27d0*/  LDC.64 R10, c[0x0][0x3f8] ;  /* 0x0000fe00ff0a7b82 */ /* 0x000e620000000a00 */
[----:B------:R-:W-:Y:S01]  /*27e0*/  IMAD.WIDE.U32 R4, R77, UR4, RZ ;  /* 0x000000044d047c25 */ /* 0x000fe2000f8e00ff */
[----:B-----5:R-:W-:Y:S01]  /*27f0*/  SHF.R.S32.HI R79, RZ, 0x1f, R76 ;  /* 0x0000001fff4f7819 */ /* 0x020fe2000001144c */
[----:B------:R-:W-:Y:S02]  /*2800*/  ULDC.U8 UR6, c[0x0][0x410] ;  /* 0x0001040000067ab9 */ /* 0x000fe40000000000 */
[----:B0-----:R-:W-:Y:S01]  /*2810*/  IMAD R6, R78, UR4, RZ ;  /* 0x000000044e067c24 */ /* 0x001fe2000f8e02ff */
[----:B------:R-:W-:Y:S01]  /*2820*/  ISETP.NE.AND P3, PT, RZ, UR6, PT ;  /* 0x00000006ff007c0c */ /* 0x000fe2000bf65270 */
[----:B------:R-:W-:Y:S01]  /*2830*/  IMAD R81, R31, -0x60, R45 ;  /* 0xffffffa01f517824 */ /* 0x000fe200078e022d */
[----:B------:R-:W0:Y:S01]  /*2840*/  LDC.64 R12, c[0x0][0x408] ;  /* 0x00010200ff0c7b82 */ /* 0x000e220000000a00 */
[----:B------:R-:W-:Y:S01]  /*2850*/  IMAD R7, R77, UR5, R6 ;  /* 0x000000054d077c24 */ /* 0x000fe2000f8e0206 */
[----:B------:R-:W-:-:S02]  /*2860*/  ULDC.64 UR4, c[0x0][0x310] ;  /* 0x0000c40000047ab9 */ /* 0x000fc40000000a00 */
[----:B------:R-:W-:Y:S01]  /*2870*/  VIMNMX R81, R81, 0x60, PT ;  /* 0x0000006051517848 */ /* 0x000fe20003fe0100 */
[----:B------:R-:W-:Y:S02]  /*2880*/  IMAD.IADD R5, R5, 0x1, R7 ;  /* 0x0000000105057824 */ /* 0x000fe400078e0207 */
[----:B------:R-:W-:Y:S02]  /*2890*/  IMAD R7, R79, UR4, RZ ;  /* 0x000000044f077c24 */ /* 0x000fe4000f8e02ff */
[----:B------:R-:W-:-:S04]  /*28a0*/  IMAD.WIDE.U32 R4, R76, UR4, R4 ;  /* 0x000000044c047c25 */ /* 0x000fc8000f8e0004 */
[----:B------:R-:W-:Y:S01]  /*28b0*/  IMAD R7, R76, UR5, R7 ;  /* 0x000000054c077c24 */ /* 0x000fe2000f8e0207 */
[----:B------:R-:W-:Y:S01]  /*28c0*/  ULDC.64 UR4, c[0x0][0x308] ;  /* 0x0000c20000047ab9 */ /* 0x000fe20000000a00 */
[----:B-1----:R-:W-:-:S04]  /*28d0*/  IMAD.WIDE.U32 R14, R31, R10, RZ ;  /* 0x0000000a1f0e7225 */ /* 0x002fc800078e00ff */
[----:B------:R-:W-:Y:S02]  /*28e0*/  IMAD.IADD R5, R5, 0x1, R7 ;  /* 0x0000000105057824 */ /* 0x000fe400078e0207 */
[----:B------:R-:W-:Y:S02]  /*28f0*/  IMAD R7, R51, UR4, RZ ;  /* 0x0000000433077c24 */ /* 0x000fe4000f8e02ff */
[----:B------:R-:W-:Y:S01]  /*2900*/  IMAD.WIDE.U32 R82, R126, UR4, R4 ;  /* 0x000000047e527c25 */ /* 0x000fe2000f8e0004 */
[----:B------:R-:W-:-:S03]  /*2910*/  SHF.R.S32.HI R5, RZ, 0x1f, R31 ;  /* 0x0000001fff057819 */ /* 0x000fc6000001141f */
[----:B------:R-:W-:Y:S01]  /*2920*/  IMAD R7, R126, UR5, R7 ;  /* 0x000000057e077c24 */ /* 0x000fe2000f8e0207 */
[----:B------:R-:W-:Y:S01]  /*2930*/  ULDC.64 UR4, c[0x0][0x2e8] ;  /* 0x0000ba0000047ab9 */ /* 0x000fe20000000a00 */
[C---:B------:R-:W-:Y:S01]  /*2940*/  IMAD R4, R5.reuse, R10, RZ ;  /* 0x0000000a05047224 */ /* 0x040fe200078e02ff */
[----:B------:R-:W-:Y:S01]  /*2950*/  LEA R80, P4, R82, UR4, 0x1 ;  /* 0x0000000452507c11 */ /* 0x000fe2000f8808ff */
[-C--:B0-----:R-:W-:Y:S01]  /*2960*/  IMAD R6, R5, R12.reuse, RZ ;  /* 0x0000000c05067224 */ /* 0x081fe200078e02ff */
[----:B------:R-:W-:Y:S01]  /*2970*/  IADD3 R5, R83, R7, RZ ;  /* 0x0000000753057210 */ /* 0x000fe20007ffe0ff */
[----:B------:R-:W-:-:S03]  /*2980*/  IMAD.WIDE.U32 R70, R31, R12, RZ ;  /* 0x0000000c1f467225 */ /* 0x000fc600078e00ff */
[----:B------:R-:W-:Y:S01]  /*2990*/  LEA.HI.X R82, R82, UR5, R5, 0x1, P4 ;  /* 0x0000000552527c11 */ /* 0x000fe2000a0f0c05 */
[C---:B------:R-:W-:Y:S02]  /*29a0*/  IMAD R7, R31.reuse, R11, R4 ;  /* 0x0000000b1f077224 */ /* 0x040fe400078e0204 */
[----:B------:R-:W-:Y:S02]  /*29b0*/  IMAD R83, R31, R13, R6 ;  /* 0x0000000d1f537224 */ /* 0x000fe400078e0206 */
        /* <DEDUP_REMOVED lines=11> */
[----:B------:R-:W-:Y:S01]  /*2a70*/  IMAD.MOV.U32 R4, RZ, RZ, R20 ;  /* 0x000000ffff047224 */ /* 0x000fe200078e0014 */
[----:B------:R-:W-:Y:S01]  /*2a80*/  ULDC.64 UR4, c[0x0][0x3e8] ;  /* 0x0000fa0000047ab9 */ /* 0x000fe20000000a00 */
[----:B------:R-:W-:Y:S01]  /*2a90*/  IMAD.MOV.U32 R5, RZ, RZ, R55 ;  /* 0x000000ffff057224 */ /* 0x000fe200078e0037 */
[----:B------:R-:W-:Y:S01]  /*2aa0*/  ULDC.64 UR6, c[0x0][0x400] ;  /* 0x0001000000067ab9 */ /* 0x000fe20000000a00 */
[----:B------:R-:W-:Y:S01]  /*2ab0*/  IMAD R7, R84, 0x60, RZ ;  /* 0x0000006054077824 */ /* 0x000fe200078e02ff */
[----:B------:R-:W-:Y:S01]  /*2ac0*/  CS2R R42, SRZ ;  /* 0x00000000002a7805 */ /* 0x000fe2000001ff00 */
[----:B------:R-:W-:Y:S01]  /*2ad0*/  IMAD.WIDE.U32 R32, R14, 0x60, R4 ;  /* 0x000000600e207825 */ /* 0x000fe200078e0004 */
[----:B------:R-:W-:Y:S02]  /*2ae0*/  CS2R R38, SRZ ;  /* 0x0000000000267805 */ /* 0x000fe4000001ff00 */
[----:B------:R-:W-:Y:S02]  /*2af0*/  CS2R R72, SRZ ;  /* 0x0000000000487805 */ /* 0x000fe4000001ff00 */
[----:B------:R-:W-:Y:S01]  /*2b00*/  CS2R R40, SRZ ;  /* 0x0000000000287805 */ /* 0x000fe2000001ff00 */
[----:B------:R-:W-:-:S02]  /*2b10*/  IMAD.MOV.U32 R4, RZ, RZ, R18 ;  /* 0x000000ffff047224 */ /* 0x000fc400078e0012 */
[----:B------:R-:W-:Y:S02]  /*2b20*/  IMAD.MOV.U32 R5, RZ, RZ, R54 ;  /* 0x000000ffff057224 */ /* 0x000fe400078e0036 */
[----:B------:R-:W-:Y:S02]  /*2b30*/  IMAD R37, R83, 0x60, RZ ;  /* 0x0000006053257824 */ /* 0x000fe400078e02ff */
[----:B------:R-:W-:Y:S01]  /*2b40*/  IMAD.WIDE.U32 R34, R70, 0x60, R4 ;  /* 0x0000006046227825 */ /* 0x000fe200078e0004 */
[----:B------:R-:W-:-:S03]  /*2b50*/  LEA R4, P4, R32, UR4, 0x1 ;  /* 0x0000000420047c11 */ /* 0x000fc6000f8808ff */
[----:B------:R-:W-:Y:S01]  /*2b60*/  IMAD.IADD R5, R33, 0x1, R7 ;  /* 0x0000000121057824 */ /* 0x000fe200078e0207 */
[----:B------:R-:W-:Y:S01]  /*2b70*/  LEA R6, P5, R34, UR6, 0x1 ;  /* 0x0000000622067c11 */ /* 0x000fe2000f8a08ff */
[----:B------:R-:W-:-:S03]  /*2b80*/  IMAD.IADD R7, R35, 0x1, R37 ;  /* 0x0000000123077824 */ /* 0x000fc600078e0225 */
[----:B------:R-:W-:Y:S02]  /*2b90*/  LEA.HI.X R5, R32, UR5, R5, 0x1, P4 ;  /* 0x0000000520057c11 */ /* 0x000fe4000a0f0c05 */
[----:B------:R-:W-:Y:S02]  /*2ba0*/  LEA.HI.X R7, R34, UR7, R7, 0x1, P5 ;  /* 0x0000000722077c11 */ /* 0x000fe4000a8f0c07 */
[-C--:B------:R-:W-:Y:S02]  /*2bb0*/  ISETP.GE.AND P4, PT, R156, R85.reuse, PT ;  /* 0x000000559c00720c */ /* 0x080fe40003f86270 */
[----:B------:R-:W-:-:S11]  /*2bc0*/  ISETP.GE.AND P5, PT, R159, R85, PT ;  /* 0x000000559f00720c */ /* 0x000fd60003fa6270 */
[----:B------:R0:W5:Y:S04]  /*2bd0*/  @!P4 LDG.E.64 R42, desc[UR44][R4.64] ;  /* 0x0000002c042ac981 */ /* 0x000168000c1e1b00 */
[----:B------:R0:W5:Y:S04]  /*2be0*/  @!P5 LDG.E.64 R38, desc[UR44][R4.64+0x20] ;  /* 0x0000202c0426d981 */ /* 0x000168000c1e1b00 */
[----:B------:R0:W5:Y:S04]  /*2bf0*/  @!P4 LDG.E.64 R72, desc[UR44][R6.64] ;  /* 0x0000002c0648c981 */ /* 0x000168000c1e1b00 */
[----:B------:R0:W5:Y:S02]  /*2c00*/  @!P5 LDG.E.64 R40, desc[UR44][R6.64+0x20] ;  /* 0x0000202c0628d981 */ /* 0x000164000c1e1b00 */
.L_x_3821:
[----:B------:R-:W-:Y:S05]  /*2c10*/  BSYNC B1 ;  /* 0x0000000000017941 */ /* 0x000fea0003800000 */
.L_x_3820:
[----:B------:R-:W-:Y:S01]  /*2c20*/  ISETP.GE.AND P4, PT, R166, R81, PT ;  /* 0x00000051a600720c */ /* 0x000fe20003f86270 */
[----:B------:R-:W-:Y:S01]  /*2c30*/  BSSY B1, `(.L_x_3822) ;  /* 0x0000023000017945 */ /* 0x000fe20003800000 */
[----:B------:R-:W-:Y:S02]  /*2c40*/  CS2R R34, SRZ ;  /* 0x0000000000227805 */ /* 0x000fe4000001ff00 */
[----:B------:R-:W-:Y:S01]  /*2c50*/  CS2R R32, SRZ ;  /* 0x0000000000207805 */ /* 0x000fe2000001ff00 */
[----:B-----5:R-:W-:Y:S01]  /*2c60*/  IMAD.MOV.U32 R86, RZ, RZ, R38 ;  /* 0x000000ffff567224 */ /* 0x020fe200078e0026 */
[----:B------:R-:W-:Y:S01]  /*2c70*/  CS2R R36, SRZ ;  /* 0x0000000000247805 */ /* 0x000fe2000001ff00 */
[----:B------:R-:W-:-:S06]  /*2c80*/  IMAD.MOV.U32 R87, RZ, RZ, R39 ;  /* 0x000000ffff577224 */ /* 0x000fcc00078e0027 */
[----:B------:R-:W-:Y:S05]  /*2c90*/  @P4 BRA `(.L_x_3823) ;  /* 0x0000000000704947 */ /* 0x000fea0003800000 */
[----:B0-----:R-:W-:Y:S01]  /*2ca0*/  SHF.L.U64.HI R5, R10, 0x6, R11 ;  /* 0x000000060a057819 */ /* 0x001fe2000001020b */
[----:B------:R-:W-:Y:S01]  /*2cb0*/  IMAD.SHL.U32 R6, R12, 0x40, RZ ;  /* 0x000000400c067824 */ /* 0x000fe200078e00ff */
[----:B------:R-:W-:Y:S01]  /*2cc0*/  SHF.L.U32 R4, R10, 0x6, RZ ;  /* 0x000000060a047819 */ /* 0x000fe200000006ff */
[----:B------:R-:W-:Y:S01]  /*2cd0*/  IMAD R10, R84, 0x60, RZ ;  /* 0x00000060540a7824 */ /* 0x000fe200078e02ff */
[----:B------:R-:W-:Y:S01]  /*2ce0*/  SHF.L.U64.HI R7, R12, 0x6, R13 ;  /* 0x000000060c077819 */ /* 0x000fe2000001020d */
[----:B------:R-:W-:Y:S01]  /*2cf0*/  IMAD R83, R83, 0x60, RZ ;  /* 0x0000006053537824 */ /* 0x000fe200078e02ff */
[----:B------:R-:W-:Y:S01]  /*2d00*/  ULDC.64 UR4, c[0x0][0x3e8] ;  /* 0x0000fa0000047ab9 */ /* 0x000fe20000000a00 */
[----:B------:R-:W-:Y:S01]  /*2d10*/  IMAD.WIDE.U32 R4, R14, 0x60, R4 ;  /* 0x000000600e047825 */ /* 0x000fe200078e0004 */
[----:B------:R-:W-:Y:S01]  /*2d20*/  ULDC.64 UR6, c[0x0][0x400] ;  /* 0x0001000000067ab9 */ /* 0x000fe20000000a00 */
[----:B------:R-:W-:Y:S02]  /*2d30*/  CS2R R34, SRZ ;  /* 0x0000000000227805 */ /* 0x000fe4000001ff00 */
[----:B------:R-:W-:Y:S01]  /*2d40*/  CS2R R36, SRZ ;  /* 0x0000000000247805 */ /* 0x000fe2000001ff00 */
[----:B------:R-:W-:Y:S01]  /*2d50*/  IMAD.WIDE.U32 R6, R70, 0x60, R6 ;  /* 0x0000006046067825 */ /* 0x000fe200078e0006 */
[----:B------:R-:W-:-:S04]  /*2d60*/  IADD3 R9, P5, R20, R4, RZ ;  /* 0x0000000414097210 */ /* 0x000fc80007fbe0ff */
[----:B------:R-:W-:Y:S02]  /*2d70*/  IADD3.X R10, R55, R10, R5, P5, !PT ;  /* 0x0000000a370a7210 */ /* 0x000fe40002ffe405 */
[----:B------:R-:W-:-:S04]  /*2d80*/  IADD3 R8, P5, R18, R6, RZ ;  /* 0x0000000612087210 */ /* 0x000fc80007fbe0ff */
[----:B------:R-:W-:Y:S02]  /*2d90*/  IADD3.X R7, R54, R83, R7, P5, !PT ;  /* 0x0000005336077210 */ /* 0x000fe40002ffe407 */
[----:B------:R-:W-:-:S04]  /*2da0*/  LEA R4, P5, R9, UR4, 0x1 ;  /* 0x0000000409047c11 */ /* 0x000fc8000f8a08ff */
[----:B------:R-:W-:Y:S02]  /*2db0*/  LEA.HI.X R5, R9, UR5, R10, 0x1, P5 ;  /* 0x0000000509057c11 */ /* 0x000fe4000a8f0c0a */
        /* <DEDUP_REMOVED lines=10> */
.L_x_3823:
[----:B------:R-:W-:Y:S05]  /*2e60*/  BSYNC B1 ;  /* 0x0000000000017941 */ /* 0x000fea0003800000 */
.L_x_3822:
[----:B------:R-:W-:Y:S01]  /*2e70*/  ULOP3.LUT UR4, UR38, 0x1, URZ, 0xfc, !UPT ;  /* 0x0000000126047892 */ /* 0x000fe2000f8efc3f */
[----:B01----:R-:W-:Y:S01]  /*2e80*/  IMAD.MOV.U32 R4, RZ, RZ, R42 ;  /* 0x000000ffff047224 */ /* 0x003fe200078e002a */
[----:B------:R-:W-:Y:S01]  /*2e90*/  PRMT R89, R87, 0x5410, R86 ;  /* 0x0000541057597816 */ /* 0x000fe20000000056 */
[----:B------:R-:W-:Y:S01]  /*2ea0*/  IMAD.MOV.U32 R5, RZ, RZ, R43 ;  /* 0x000000ffff057224 */ /* 0x000fe200078e002b */
[----:B------:R-:W-:Y:S01]  /*2eb0*/  UISETP.NE.AND UP0, UPT, UR4, 0x3, UPT ;  /* 0x000000030400788c */ /* 0x000fe2000bf05270 */
[----:B------:R-:W-:Y:S02]  /*2ec0*/  IMAD.MOV.U32 R6, RZ, RZ, R40 ;  /* 0x000000ffff067224 */ /* 0x000fe400078e0028 */
[----:B-----5:R-:W-:Y:S01]  /*2ed0*/  IMAD.MOV.U32 R7, RZ, RZ, R8 ;  /* 0x000000ffff077224 */ /* 0x020fe200078e0008 */
[----:B------:R-:W-:Y:S01]  /*2ee0*/  PRMT R94, R4, 0x5410, R5 ;  /* 0x00005410045e7816 */ /* 0x000fe20000000005 */
[----:B------:R-:W-:Y:S01]  /*2ef0*/  IMAD.MOV.U32 R4, RZ, RZ, R41 ;  /* 0x000000ffff047224 */ /* 0x000fe200078e0029 */
[----:B------:R-:W-:Y:S01]  /*2f00*/  PRMT R95, R6, 0x7610, R95 ;  /* 0x00007610065f7816 */ /* 0x000fe2000000005f */
[----:B------:R-:W-:Y:S01]  /*2f10*/  IMAD.MOV.U32 R5, RZ, RZ, R72 ;  /* 0x000000ffff057224 */ /* 0x000fe200078e0048 */
[----:B------:R-:W-:Y:S01]  /*2f20*/  PLOP3.LUT P5, PT, PT, PT, UP0, 0x80, 0x0 ;  /* 0x000000000000781c */ /* 0x000fe20003faf008 */
[----:B------:R-:W-:Y:S01]  /*2f30*/  IMAD.MOV.U32 R6, RZ, RZ, R73 ;  /* 0x000000ffff067224 */ /* 0x000fe200078e0049 */
[----:B------:R-:W-:Y:S01]  /*2f40*/  PRMT R95, R95, 0x5410, R4 ;  /* 0x000054105f5f7816 */ /* 0x000fe20000000004 */
[----:B------:R-:W-:Y:S01]  /*2f50*/  IMAD.MOV.U32 R4, RZ, RZ, R9 ;  /* 0x000000ffff047224 */ /* 0x000fe200078e0009 */
[----:B------:R-:W-:Y:S01]  /*2f60*/  PRMT R84, R7, 0x7610, R84 ;  /* 0x0000761007547816 */ /* 0x000fe20000000054 */
[----:B------:R-:W-:Y:S01]  /*2f70*/  IMAD.MOV.U32 R7, RZ, RZ, R37 ;  /* 0x000000ffff077224 */ /* 0x000fe200078e0025 */
[----:B------:R-:W-:Y:S01]  /*2f80*/  PRMT R96, R5, 0x5410, R6 ;  /* 0x0000541005607816 */ /* 0x000fe20000000006 */
[----:B------:R-:W-:Y:S01]  /*2f90*/  IMAD.MOV.U32 R5, RZ, RZ, R34 ;  /* 0x000000ffff057224 */ /* 0x000fe200078e0022 */
[----:B------:R-:W-:-:S02]  /*2fa0*/  MOV R6, R35 ;  /* 0x0000002300067202 */ /* 0x000fc40000000f00 */
[----:B------:R-:W-:Y:S01]  /*2fb0*/  PRMT R84, R84, 0x5410, R4 ;  /* 0x0000541054547816 */ /* 0x000fe20000000004 */
[----:B------:R-:W-:Y:S01]  /*2fc0*/  IMAD.MOV.U32 R4, RZ, RZ, R32 ;  /* 0x000000ffff047224 */ /* 0x000fe200078e0020 */
[----:B------:R-:W-:Y:S01]  /*2fd0*/  PRMT R87, R6, 0x5410, R5 ;  /* 0x0000541006577816 */ /* 0x000fe20000000005 */
[----:B------:R-:W-:Y:S02]  /*2fe0*/  IMAD.MOV.U32 R5, RZ, RZ, R33 ;  /* 0x000000ffff057224 */ /* 0x000fe400078e0021 */
[----:B------:R-:W-:-:S03]  /*2ff0*/  IMAD.MOV.U32 R6, RZ, RZ, R36 ;  /* 0x000000ffff067224 */ /* 0x000fc600078e0024 */
[----:B------:R-:W-:Y:S02]  /*3000*/  PRMT R86, R4, 0x5410, R5 ;  /* 0x0000541004567816 */ /* 0x000fe40000000005 */
[----:B------:R-:W-:Y:S01]  /*3010*/  PRMT R88, R7, 0x5410, R6 ;  /* 0x0000541007587816 */ /* 0x000fe20000000006 */
[----:B------:R-:W-:Y:S06]  /*3020*/  @!P5 BRA `(.L_x_3824) ;  /* 0x000000000004d947 */ /* 0x000fec0003800000 */
[----:B------:R-:W-:Y:S01]  /*3030*/  BPT.TRAP 0x1 ;  /* 0x000000040000795c */ /* 0x000fe20000300000 */
.L_x_3824:
[----:B------:R-:W-:Y:S01]  /*3040*/  IMAD R70, R153, 0x8, R148 ;  /* 0x0000000899467824 */ /* 0x000fe200078e0294 */
[----:B------:R-:W-:Y:S01]  /*3050*/  SHF.L.U32 R83, R158, 0x1f, RZ ;  /* 0x0000001f9e537819 */ /* 0x000fe200000006ff */
[----:B------:R-:W-:Y:S03]  /*3060*/  BSSY B1, `(.L_x_3825) ;  /* 0x0000003000017945 */ /* 0x000fe60003800000 */
[----:B------:R-:W0:Y:S02]  /*3070*/  SYNCS.PHASECHK.TRANS64.TRYWAIT P6, [R70+URZ+0x32490], R83 ;  /* 0x03249053460075a7 */ /* 0x000e2400080c017f */
[----:B0-----:R-:W-:Y:S05]  /*3080*/  @!P6 BRA `(.L_x_3826) ;  /* 0x000003400004e947 */ /* 0x001fea0003800000 */
.L_x_4173:
[----:B------:R-:W-:Y:S05]  /*3090*/  BSYNC B1 ;  /* 0x0000000000017941 */ /* 0x000fea0003800000 */
.L_x_3825:
[----:B------:R-:W-:-:S03]  /*30a0*/  UMOV UR4, 0xffffffff ;  /* 0xffffffff00047882 */ /* 0x000fc60000000000 */
[----:B------:R-:W-:Y:S05]  /*30b0*/  BRA.DIV UR4, `(.L_x_3827) ;  /* 0x00000342040c7947 */ /* 0x000fea000b800000 */
[----:B------:R1:W2:Y:S04]  /*30c0*/  SHFL.IDX PT, R71, R82, RZ, 0x1c1f ;  /* 0x001c1fff52477589 */ /* 0x0002a800000e0000 */
[----:B------:R1:W3:Y:S02]  /*30d0*/  SHFL.IDX PT, R14, R80, RZ, 0x1c1f ;  /* 0x001c1fff500e7589 */ /* 0x0002e400000e0000 */
.L_x_4177:
        /* <DEDUP_REMOVED lines=11> */
[----:B0-----:R-:W-:Y:S01]  /*3190*/  IMAD.MOV.U32 R12, RZ, RZ, R6 ;  /* 0x000000ffff0c7224 */ /* 0x001fe200078e0006 */
[----:B------:R-:W-:Y:S01]  /*31a0*/  SHF.R.U32.HI R42, RZ, 0x10, R43 ;  /* 0x00000010ff2a7819 */ /* 0x000fe2000001162b */
[--C-:B------:R-:W-:Y:S01]  /*31b0*/  HADD2.F32 R6, -RZ, R5.reuse.H1_H1 ;  /* 0x30000005ff067230 */ /* 0x100fe20000004100 */
[--C-:B------:R-:W-:Y:S01]  /*31c0*/  SHF.R.U64 R43, R72, 0x10, R73.reuse ;  /* 0x00000010482b7819 */ /* 0x100fe20000001249 */
[----:B------:R-:W-:Y:S01]  /*31d0*/  HADD2.F32 R5, -RZ, R5.H0_H0 ;  /* 0x20000005ff057230 */ /* 0x000fe20000004100 */
[----:B------:R-:W-:Y:S01]  /*31e0*/  SHF.R.U32.HI R72, RZ, 0x10, R73 ;  /* 0x00000010ff487819 */ /* 0x000fe20000011649 */
[----:B------:R-:W-:Y:S02]  /*31f0*/  HADD2.F32 R15, -RZ, R15.H0_H0 ;  /* 0x2000000fff0f7230 */ /* 0x000fe40000004100 */
[----:B------:R-:W-:Y:S02]  /*3200*/  HADD2.F32 R43, -RZ, R43.H0_H0 ;  /* 0x2000002bff2b7230 */ /* 0x000fe40000004100 */
[----:B------:R-:W-:-:S02]  /*3210*/  HADD2.F32 R72, -RZ, R72.H0_H0 ;  /* 0x20000048ff487230 */ /* 0x000fc40000004100 */
[--C-:B------:R-:W-:Y:S02]  /*3220*/  HADD2.F32 R13, -RZ, R7.reuse.H1_H1 ;  /* 0x30000007ff0d7230 */ /* 0x100fe40000004100 */
[CC--:B------:R-:W-:Y:S01]  /*3230*/  FMUL.FTZ R90, R6.reuse, R43.reuse ;  /* 0x0000002b065a7220 */ /* 0x0c0fe20000410000 */
[----:B------:R-:W-:Y:S02]  /*3240*/  HADD2.F32 R7, -RZ, R7.H0_H0 ;  /* 0x20000007ff077230 */ /* 0x000fe40000004100 */
[C---:B------:R-:W-:Y:S01]  /*3250*/  FMUL.FTZ R43, R5.reuse, R43 ;  /* 0x0000002b052b7220 */ /* 0x040fe20000410000 */
[----:B------:R-:W-:Y:S02]  /*3260*/  HADD2.F32 R42, -RZ, R42.H0_H0 ;  /* 0x2000002aff2a7230 */ /* 0x000fe40000004100 */
[-C--:B------:R-:W-:Y:S01]  /*3270*/  FFMA.FTZ R90, R5, R15.reuse, -R90 ;  /* 0x0000000f055a7223 */ /* 0x080fe2000001085a */
[----:B------:R-:W-:Y:S01]  /*3280*/  FMUL.FTZ R92, R13, R72 ;  /* 0x000000480d5c7220 */ /* 0x000fe20000410000 */
[----:B------:R-:W-:Y:S01]  /*3290*/  FFMA.FTZ R91, R6, R15, R43 ;  /* 0x0000000f065b7223 */ /* 0x000fe2000001002b */
[----:B------:R-:W-:-:S02]  /*32a0*/  HADD2.F32 R5, -RZ, R4.H1_H1 ;  /* 0x30000004ff057230 */ /* 0x000fc40000004100 */
[C---:B------:R-:W-:Y:S01]  /*32b0*/  FMUL.FTZ R72, R7.reuse, R72 ;  /* 0x0000004807487220 */ /* 0x040fe20000410000 */
[----:B------:R-:W-:Y:S02]  /*32c0*/  HADD2.F32 R15, -RZ, R96.H0_H0 ;  /* 0x20000060ff0f7230 */ /* 0x000fe40000004100 */
[-C--:B------:R-:W-:Y:S01]  /*32d0*/  FFMA.FTZ R92, R7, R42.reuse, -R92 ;  /* 0x0000002a075c7223 */ /* 0x080fe2000001085c */
[----:B------:R-:W-:Y:S02]  /*32e0*/  HADD2.F32 R4, -RZ, R4.H0_H0 ;  /* 0x20000004ff047230 */ /* 0x000fe40000004100 */
[----:B------:R-:W-:Y:S01]  /*32f0*/  FFMA.FTZ R93, R13, R42, R72 ;  /* 0x0000002a0d5d7223 */ /* 0x000fe20000010048 */
[----:B------:R-:W-:Y:S02]  /*3300*/  HADD2.F32 R43, -RZ, R96.H1_H1 ;  /* 0x30000060ff2b7230 */ /* 0x000fe40000004100 */
[----:B------:R-:W-:Y:S01]  /*3310*/  FMUL.FTZ R73, R5, R15 ;  /* 0x0000000f05497220 */ /* 0x000fe20000410000 */
[----:B------:R-:W-:-:S02]  /*3320*/  HADD2.F32 R6, -RZ, R12.H1_H1 ;  /* 0x3000000cff067230 */ /* 0x000fc40000004100 */
[----:B------:R-:W-:Y:S01]  /*3330*/  FMUL.FTZ R42, R4, R15 ;  /* 0x0000000f042a7220 */ /* 0x000fe20000410000 */
[----:B------:R-:W-:Y:S02]  /*3340*/  HADD2.F32 R12, -RZ, R12.H0_H0 ;  /* 0x2000000cff0c7230 */ /* 0x000fe40000004100 */
        /* <DEDUP_REMOVED lines=12> */
.L_x_3833:
[----:B------:R-:W-:Y:S05]  /*3410*/  BSYNC B3 ;  /* 0x0000000000037941 */ /* 0x000fea0003800000 */
.L_x_3832:
[----:B0-----:R4:W-:Y:S02]  /*3420*/  ST.E.128 desc[UR44][R10.64], R4 ;  /* 0x000000040a007985 */ /* 0x0019e4000c101d2c */
.L_x_3831:
[----:B------:R-:W-:Y:S05]  /*3430*/  BSYNC B2 ;  /* 0x0000000000027941 */ /* 0x000fea0003800000 */
.L_x_3830:
[----:B------:R-:W-:-:S13]  /*3440*/  LOP3.LUT P3, RZ, R49, 0x2, RZ, 0xc0, !PT ;  /* 0x0000000231ff7812 */ /* 0x000fda000786c0ff */
[----:B------:R-:W-:Y:S05]  /*3450*/  @!P3 BRA `(.L_x_3829) ;  /* 0x0000000000c4b947 */ /* 0x000fea0003800000 */
[----:B----4-:R4:W0:Y:S01]  /*3460*/  LDS.128 R4, [R74] ;  /* 0x000000004a047984 */ /* 0x0108220000000c00 */
        /* <DEDUP_REMOVED lines=8> */
[----:B------:R-:W-:Y:S01]  /*34f0*/  HADD2.F32 R6, -RZ, R5.H1_H1 ;  /* 0x30000005ff067230 */ /* 0x000fe20000004100 */
[--C-:B------:R-:W-:Y:S01]  /*3500*/  SHF.R.U64 R14, R38, 0x10, R39.reuse ;  /* 0x00000010260e7819 */ /* 0x100fe20000001227 */
[----:B------:R-:W-:Y:S01]  /*3510*/  HADD2.F32 R15, -RZ, R15.H0_H0 ;  /* 0x2000000fff0f7230 */ /* 0x000fe20000004100 */
[----:B------:R-:W-:Y:S01]  /*3520*/  SHF.R.U32.HI R38, RZ, 0x10, R39 ;  /* 0x00000010ff267819 */ /* 0x000fe20000011627 */
[----:B------:R-:W-:Y:S02]  /*3530*/  HADD2.F32 R40, -RZ, R40.H0_H0 ;  /* 0x20000028ff287230 */ /* 0x000fe40000004100 */
[--C-:B------:R-:W-:Y:S02]  /*3540*/  HADD2.F32 R13, -RZ, R7.reuse.H1_H1 ;  /* 0x30000007ff0d7230 */ /* 0x100fe40000004100 */
[----:B------:R-:W-:Y:S01]  /*3550*/  FMUL.FTZ R42, R6, R15 ;  /* 0x0000000f062a7220 */ /* 0x000fe20000410000 */
[----:B------:R-:W-:-:S02]  /*3560*/  HADD2.F32 R7, -RZ, R7.H0_H0 ;  /* 0x20000007ff077230 */ /* 0x000fc40000004100 */
[----:B------:R-:W-:Y:S02]  /*3570*/  HADD2.F32 R5, -RZ, R5.H0_H0 ;  /* 0x20000005ff057230 */ /* 0x000fe40000004100 */
[-C--:B------:R-:W-:Y:S01]  /*3580*/  FMUL.FTZ R72, R13, R40.reuse ;  /* 0x000000280d487220 */ /* 0x080fe20000410000 */
[----:B------:R-:W-:Y:S02]  /*3590*/  HADD2.F32 R14, -RZ, R14.H0_H0 ;  /* 0x2000000eff0e7230 */ /* 0x000fe40000004100 */
[----:B------:R-:W-:Y:S01]  /*35a0*/  FMUL.FTZ R40, R7, R40 ;  /* 0x0000002807287220 */ /* 0x000fe20000410000 */
[----:B------:R-:W-:Y:S02]  /*35b0*/  HADD2.F32 R38, -RZ, R38.H0_H0 ;  /* 0x20000026ff267230 */ /* 0x000fe40000004100 */
[C---:B------:R-:W-:Y:S01]  /*35c0*/  FMUL.FTZ R15, R5.reuse, R15 ;  /* 0x0000000f050f7220 */ /* 0x040fe20000410000 */
[----:B------:R-:W-:Y:S01]  /*35d0*/  FFMA.FTZ R42, R5, R14, -R42 ;  /* 0x0000000e052a7223 */ /* 0x000fe2000001082a */
[----:B------:R-:W-:-:S02]  /*35e0*/  HADD2.F32 R5, -RZ, R4.H1_H1 ;  /* 0x30000004ff057230 */ /* 0x000fc40000004100 */
[----:B------:R-:W-:Y:S01]  /*35f0*/  FFMA.FTZ R43, R13, R38, R40 ;  /* 0x000000260d2b7223 */ /* 0x000fe20000010028 */
[----:B------:R-:W-:Y:S01]  /*3600*/  FFMA.FTZ R41, R6, R14, R15 ;  /* 0x0000000e06297223 */ /* 0x000fe2000001000f */
[--C-:B------:R-:W-:Y:S02]  /*3610*/  HADD2.F32 R13, -RZ, R95.reuse.H0_H0 ;  /* 0x2000005fff0d7230 */ /* 0x100fe40000004100 */
[----:B------:R-:W-:Y:S01]  /*3620*/  FFMA.FTZ R72, R7, R38, -R72 ;  /* 0x0000002607487223 */ /* 0x000fe20000010848 */
[----:B------:R-:W-:Y:S02]  /*3630*/  HADD2.F32 R4, -RZ, R4.H0_H0 ;  /* 0x20000004ff047230 */ /* 0x000fe40000004100 */
[----:B------:R-:W-:Y:S02]  /*3640*/  HADD2.F32 R15, -RZ, R95.H1_H1 ;  /* 0x3000005fff0f7230 */ /* 0x000fe40000004100 */
[----:B------:R-:W-:Y:S01]  /*3650*/  FMUL.FTZ R39, R5, R13 ;  /* 0x0000000d05277220 */ /* 0x000fe20000410000 */
[----:B------:R-:W-:-:S02]  /*3660*/  HADD2.F32 R6, -RZ, R12.H1_H1 ;  /* 0x3000000cff067230 */ /* 0x000fc40000004100 */
[----:B------:R-:W-:Y:S01]  /*3670*/  FMUL.FTZ R14, R4, R13 ;  /* 0x0000000d040e7220 */ /* 0x000fe20000410000 */
[----:B------:R-:W-:Y:S02]  /*3680*/  HADD2.F32 R12, -RZ, R12.H0_H0 ;  /* 0x2000000cff0c7230 */ /* 0x000fe40000004100 */
[--C-:B------:R-:W-:Y:S02]  /*3690*/  HADD2.F32 R7, -RZ, R89.reuse.H1_H1 ;  /* 0x30000059ff077230 */ /* 0x100fe40000004100 */
[-C--:B------:R-:W-:Y:S01]  /*36a0*/  FMUL.FTZ R13, R6, R15.reuse ;  /* 0x0000000f060d7220 */ /* 0x080fe20000410000 */
        /* <DEDUP_REMOVED lines=10> */
.L_x_3835:
[----:B------:R-:W-:Y:S05]  /*3750*/  BSYNC B2 ;  /* 0x0000000000027941 */ /* 0x000fea0003800000 */
.L_x_3834:
[----:B0-----:R0:W-:Y:S02]  /*3760*/  ST.E.128 desc[UR44][R10.64], R4 ;  /* 0x000000040a007985 */ /* 0x0011e4000c101d2c */
.L_x_3829:
[----:B------:R-:W-:Y:S05]  /*3770*/  BSYNC B1 ;  /* 0x0000000000017941 */ /* 0x000fea0003800000 */
.L_x_3828:
[----:B------:R-:W-:-:S03]  /*3780*/  UMOV UR4, 0xffffffff ;  /* 0xffffffff00047882 */ /* 0x000fc60000000000 */
[----:B------:R-:W-:Y:S05]  /*3790*/  BRA.DIV UR4, `(.L_x_3836) ;  /* 0x0000033a049c7947 */ /* 0x000fea000b800000 */
[----:B------:R0:W0:Y:S04]  /*37a0*/  SHFL.IDX PT, R39, R82, 0x1, 0x1c1f ;  /* 0x003c1f0052277f89 */ /* 0x00002800000e0000 */
[----:B---3--:R3:W0:Y:S02]  /*37b0*/  SHFL.IDX PT, R14, R80, 0x1, 0x1c1f ;  /* 0x003c1f00500e7f89 */ /* 0x00862400000e0000 */
.L_x_4181:
[----:B------:R-:W-:Y:S05]  /*37c0*/  @P4 BRA `(.L_x_3837) ;  /* 0x0000002000344947 */ /* 0x000fea0003800000 */
[----:B------:R-:W-:Y:S04]  /*37d0*/  BSSY B1, `(.L_x_3838) ;  /* 0x0000033000017945 */ /* 0x000fe80003800000 */
[----:B------:R-:W-:Y:S05]  /*37e0*/  @P1 BRA `(.L_x_3839) ;  /* 0x0000000000c41947 */ /* 0x000fea0003800000 */
[----:B0---4-:R0:W4:Y:S01]  /*37f0*/  LDS.128 R4, [R75+0x2000] ;  /* 0x002000004b047984 */ /* 0x0111220000000c00 */
[----:B------:R-:W-:Y:S01]  /*3800*/  ISETP.GE.AND P4, PT, R156, R85, PT ;  /* 0x000000559c00720c */ /* 0x000fe20003f86270 */
[----:B------:R-:W-:Y:S01]  /*3810*/  BSSY B2, `(.L_x_3840) ;  /* 0x000002d000027945 */ /* 0x000fe20003800000 */
[----:B------:R-:W-:-:S04]  /*3820*/  LEA R10, P3, R22, R14, 0x1 ;  /* 0x0000000e160a7211 */ /* 0x000fc800078608ff */
[----:B------:R-:W-:-:S07]  /*3830*/  LEA.HI.X R11, R22, R39, R23, 0x1, P3 ;  /* 0x00000027160b7211 */ /* 0x000fce00018f0c17 */
[----:B0-----:R-:W-:Y:S05]  /*3840*/  @P4 BRA `(.L_x_3841) ;  /* 0x0000000000a44947 */ /* 0x001fea0003800000 */
[--C-:B------:R-:W-:Y:S01]  /*3850*/  SHF.R.U64 R15, R34, 0x10, R35.reuse ;  /* 0x00000010220f7819 */ /* 0x100fe20000001223 */
[----:B----4-:R-:W-:Y:S01]  /*3860*/  IMAD.MOV.U32 R12, RZ, RZ, R6 ;  /* 0x000000ffff0c7224 */ /* 0x010fe200078e0006 */
[----:B------:R-:W-:Y:S01]  /*3870*/  SHF.R.U32.HI R34, RZ, 0x10, R35 ;  /* 0x00000010ff227819 */ /* 0x000fe20000011623 */
[----:B------:R-:W-:Y:S01]  /*3880*/  HADD2.F32 R6, -RZ, R5.H1_H1 ;  /* 0x30000005ff067230 */ /* 0x000fe20000004100 */
[--C-:B------:R-:W-:Y:S01]  /*3890*/  SHF.R.U64 R35, R36, 0x10, R37.reuse ;  /* 0x0000001024237819 */ /* 0x100fe20000001225 */
[--C-:B------:R-:W-:Y:S01]  /*38a0*/  HADD2.F32 R13, -RZ, R7.reuse.H1_H1 ;  /* 0x30000007ff0d7230 */ /* 0x100fe20000004100 */
[----:B------:R-:W-:Y:S01]  /*38b0*/  SHF.R.U32.HI R36, RZ, 0x10, R37 ;  /* 0x00000010ff247819 */ /* 0x000fe20000011625 */
[----:B------:R-:W-:Y:S02]  /*38c0*/  HADD2.F32 R7, -RZ, R7.H0_H0 ;  /* 0x20000007ff077230 */ /* 0x000fe40000004100 */
[----:B------:R-:W-:Y:S02]  /*38d0*/  HADD2.F32 R35, -RZ, R35.H0_H0 ;  /* 0x20000023ff237230 */ /* 0x000fe40000004100 */
[----:B------:R-:W-:-:S02]  /*38e0*/  HADD2.F32 R36, -RZ, R36.H0_H0 ;  /* 0x20000024ff247230 */ /* 0x000fc40000004100 */
[----:B------:R-:W-:Y:S02]  /*38f0*/  HADD2.F32 R5, -RZ, R5.H0_H0 ;  /* 0x20000005ff057230 */ /* 0x000fe40000004100 */
[-C--:B------:R-:W-:Y:S01]  /*3900*/  FMUL.FTZ R38, R6, R35.reuse ;  /* 0x0000002306267220 */ /* 0x080fe20000410000 */
[----:B------:R-:W-:Y:S02]  /*3910*/  HADD2.F32 R15, -RZ, R15.H0_H0 ;  /* 0x2000000fff0f7230 */ /* 0x000fe40000004100 */
[-C--:B------:R-:W-:Y:S01]  /*3920*/  FMUL.FTZ R40, R13, R36.reuse ;  /* 0x000000240d287220 */ /* 0x080fe20000410000 */
[----:B------:R-:W-:Y:S02]  /*3930*/  HADD2.F32 R34, -RZ, R34.H0_H0 ;  /* 0x20000022ff227230 */ /* 0x000fe40000004100 */
[----:B------:R-:W-:Y:S01]  /*3940*/  FMUL.FTZ R36, R7, R36 ;  /* 0x0000002407247220 */ /* 0x000fe20000410000 */
[C---:B------:R-:W-:Y:S01]  /*3950*/  FMUL.FTZ R35, R5.reuse, R35 ;  /* 0x0000002305237220 */ /* 0x040fe20000410000 */
[----:B------:R-:W-:Y:S01]  /*3960*/  FFMA.FTZ R38, R5, R15, -R38 ;  /* 0x0000000f05267223 */ /* 0x000fe20000010826 */
[----:B------:R-:W-:-:S02]  /*3970*/  HADD2.F32 R5, -RZ, R4.H1_H1 ;  /* 0x30000004ff057230 */ /* 0x000fc40000004100 */
[-C--:B------:R-:W-:Y:S01]  /*3980*/  FFMA.FTZ R41, R13, R34.reuse, R36 ;  /* 0x000000220d297223 */ /* 0x080fe20000010024 */
[----:B------:R-:W-:Y:S01]  /*3990*/  FFMA.FTZ R37, R6, R15, R35 ;  /* 0x0000000f06257223 */ /* 0x000fe20000010023 */
[----:B------:R-:W-:Y:S02]  /*39a0*/  HADD2.F32 R13, -RZ, R88.H1_H1 ;  /* 0x30000058ff0d7230 */ /* 0x000fe40000004100 */
[----:B------:R-:W-:Y:S01]  /*39b0*/  FFMA.FTZ R40, R7, R34, -R40 ;  /* 0x0000002207287223 */ /* 0x000fe20000010828 */
[----:B------:R-:W-:Y:S02]  /*39c0*/  HADD2.F32 R4, -RZ, R4.H0_H0 ;  /* 0x20000004ff047230 */ /* 0x000fe40000004100 */
[----:B------:R-:W-:Y:S02]  /*39d0*/  HADD2.F32 R15, -RZ, R88.H0_H0 ;  /* 0x20000058ff0f7230 */ /* 0x000fe40000004100 */
        /* <DEDUP_REMOVED lines=16> */
.L_x_3841:
[----:B------:R-:W-:Y:S05]  /*3ae0*/  BSYNC B2 ;  /* 0x0000000000027941 */ /* 0x000fea0003800000 */
.L_x_3840:
[----:B----4-:R0:W-:Y:S02]  /*3af0*/  ST.E.128 desc[UR44][R10.64], R4 ;  /* 0x000000040a007985 */ /* 0x0101e4000c101d2c */
.L_x_3839:
[----:B------:R-:W-:Y:S05]  /*3b00*/  BSYNC B1 ;  /* 0x0000000000017941 */ /* 0x000fea0003800000 */
.L_x_3838:
[----:B------:R-:W-:-:S13]  /*3b10*/  LOP3.LUT P3, RZ, R49, 0x2, RZ, 0xc0, !PT ;  /* 0x0000000231ff7812 */ /* 0x000fda000786c0ff */
[----:B------:R-:W-:Y:S05]  /*3b20*/  @!P3 BRA `(.L_x_3837) ;  /* 0x0000001c005cb947 */ /* 0x000fea0003800000 */
[----:B0---4-:R0:W4:Y:S01]  /*3b30*/  LDS.128 R4, [R74+0x2000] ;  /* 0x002000004a047984 */ /* 0x0111220000000c00 */
[----:B------:R-:W-:Y:S01]  /*3b40*/  ISETP.GE.AND P4, PT, R159, R85, PT ;  /* 0x000000559f00720c */ /* 0x000fe20003f86270 */
[----:B------:R-:W-:Y:S01]  /*3b50*/  BSSY B1, `(.L_x_3842) ;  /* 0x000002d000017945 */ /* 0x000fe20003800000 */
[----:B------:R-:W-:-:S04]  /*3b60*/  LEA R14, P3, R152, R14, 0x1 ;  /* 0x0000000e980e7211 */ /* 0x000fc800078608ff */
[----:B------:R-:W-:-:S07]  /*3b70*/  LEA.HI.X R15, R152, R39, R155, 0x1, P3 ;  /* 0x00000027980f7211 */ /* 0x000fce00018f0c9b */
[----:B0-----:R-:W-:Y:S05]  /*3b80*/  @P4 BRA `(.L_x_3843) ;  /* 0x0000000000a44947 */ /* 0x001fea0003800000 */
[----:B------:R-:W-:Y:S02]  /*3b90*/  SHF.R.U64 R11, R32, 0x10, R33 ;  /* 0x00000010200b7819 */ /* 0x000fe40000001221 */
[----:B------:R-:W-:Y:S01]  /*3ba0*/  SHF.R.U64 R10, R8, 0x10, R9 ;  /* 0x00000010080a7819 */ /* 0x000fe20000001209 */
[----:B----4-:R-:W-:Y:S01]  /*3bb0*/  IMAD.MOV.U32 R8, RZ, RZ, R6 ;  /* 0x000000ffff087224 */ /* 0x010fe200078e0006 */
[----:B------:R-:W-:Y:S01]  /*3bc0*/  SHF.R.U32.HI R32, RZ, 0x10, R33 ;  /* 0x00000010ff207819 */ /* 0x000fe20000011621 */
[----:B------:R-:W-:Y:S01]  /*3bd0*/  HADD2.F32 R11, -RZ, R11.H0_H0 ;  /* 0x2000000bff0b7230 */ /* 0x000fe20000004100 */
[----:B------:R-:W-:Y:S01]  /*3be0*/  SHF.R.U32.HI R12, RZ, 0x10, R9 ;  /* 0x00000010ff0c7819 */ /* 0x000fe20000011609 */
[--C-:B------:R-:W-:Y:S02]  /*3bf0*/  HADD2.F32 R6, -RZ, R5.reuse.H1_H1 ;  /* 0x30000005ff067230 */ /* 0x100fe40000004100 */
[----:B------:R-:W-:Y:S02]  /*3c00*/  HADD2.F32 R5, -RZ, R5.H0_H0 ;  /* 0x20000005ff057230 */ /* 0x000fe40000004100 */
[----:B------:R-:W-:-:S02]  /*3c10*/  HADD2.F32 R10, -RZ, R10.H0_H0 ;  /* 0x2000000aff0a7230 */ /* 0x000fc40000004100 */
[CC--:B------:R-:W-:Y:S01]  /*3c20*/  FMUL.FTZ R34, R6.reuse, R11.reuse ;  /* 0x0000000b06227220 */ /* 0x0c0fe20000410000 */
[----:B------:R-:W-:Y:S02]  /*3c30*/  HADD2.F32 R32, -RZ, R32.H0_H0 ;  /* 0x20000020ff207230 */ /* 0x000fe40000004100 */
[C---:B------:R-:W-:Y:S01]  /*3c40*/  FMUL.FTZ R11, R5.reuse, R11 ;  /* 0x0000000b050b7220 */ /* 0x040fe20000410000 */
[--C-:B------:R-:W-:Y:S02]  /*3c50*/  HADD2.F32 R9, -RZ, R7.reuse.H1_H1 ;  /* 0x30000007ff097230 */ /* 0x100fe40000004100 */
[-C--:B------:R-:W-:Y:S01]  /*3c60*/  FFMA.FTZ R34, R5, R10.reuse, -R34 ;  /* 0x0000000a05227223 */ /* 0x080fe20000010822 */
[----:B------:R-:W-:Y:S02]  /*3c70*/  HADD2.F32 R7, -RZ, R7.H0_H0 ;  /* 0x20000007ff077230 */ /* 0x000fe40000004100 */
[----:B------:R-:W-:Y:S01]  /*3c80*/  FFMA.FTZ R33, R6, R10, R11 ;  /* 0x0000000a06217223 */ /* 0x000fe2000001000b */
[----:B------:R-:W-:-:S02]  /*3c90*/  HADD2.F32 R12, -RZ, R12.H0_H0 ;  /* 0x2000000cff0c7230 */ /* 0x000fc40000004100 */
[-C--:B------:R-:W-:Y:S01]  /*3ca0*/  FMUL.FTZ R36, R9, R32.reuse ;  /* 0x0000002009247220 */ /* 0x080fe20000410000 */
[--C-:B------:R-:W-:Y:S02]  /*3cb0*/  HADD2.F32 R10, -RZ, R86.reuse.H0_H0 ;  /* 0x20000056ff0a7230 */ /* 0x100fe40000004100 */
[C---:B------:R-:W-:Y:S01]  /*3cc0*/  FMUL.FTZ R32, R7.reuse, R32 ;  /* 0x0000002007207220 */ /* 0x040fe20000410000 */
[----:B------:R-:W-:Y:S02]  /*3cd0*/  HADD2.F32 R11, -RZ, R86.H1_H1 ;  /* 0x30000056ff0b7230 */ /* 0x000fe40000004100 */
[-C--:B------:R-:W-:Y:S01]  /*3ce0*/  FFMA.FTZ R36, R7, R12.reuse, -R36 ;  /* 0x0000000c07247223 */ /* 0x080fe20000010824 */
[----:B------:R-:W-:Y:S02]  /*3cf0*/  HADD2.F32 R5, -RZ, R4.H1_H1 ;  /* 0x30000004ff057230 */ /* 0x000fe40000004100 */
[----:B------:R-:W-:Y:S01]  /*3d00*/  FFMA.FTZ R37, R9, R12, R32 ;  /* 0x0000000c09257223 */ /* 0x000fe20000010020 */
[----:B------:R-:W-:-:S02]  /*3d10*/  HADD2.F32 R6, -RZ, R8.H1_H1 ;  /* 0x30000008ff067230 */ /* 0x000fc40000004100 */
[----:B------:R-:W-:Y:S02]  /*3d20*/  HADD2.F32 R4, -RZ, R4.H0_H0 ;  /* 0x20000004ff047230 */ /* 0x000fe40000004100 */
[CC--:B------:R-:W-:Y:S01]  /*3d30*/  FMUL.FTZ R13, R5.reuse, R10.reuse ;  /* 0x0000000a050d7220 */ /* 0x0c0fe20000410000 */
[----:B------:R-:W-:Y:S02]  /*3d40*/  HADD2.F32 R8, -RZ, R8.H0_H0 ;  /* 0x20000008ff087230 */ /* 0x000fe40000004100 */
        /* <DEDUP_REMOVED lines=13> */
.L_x_3843:
[----:B------:R-:W-:Y:S05]  /*3e20*/  BSYNC B1 ;  /* 0x0000000000017941 */ /* 0x000fea0003800000 */
.L_x_3842:
[----:B----4-:R0:W-:Y:S01]  /*3e30*/  ST.E.128 desc[UR44][R14.64], R4 ;  /* 0x000000040e007985 */ /* 0x0101e2000c101d2c */
[----:B------:R-:W-:Y:S05]  /*3e40*/  BRA `(.L_x_3837) ;  /* 0x0000001800947947 */ /* 0x000fea0003800000 */
.L_x_3819:
[-C--:B------:R-:W-:Y:S01]  /*3e50*/  ISETP.GE.AND P4, PT, R154, R81.reuse, PT ;  /* 0x000000519a00720c */ /* 0x080fe20003f86270 */
[----:B------:R-:W-:Y:S01]  /*3e60*/  BSSY B1, `(.L_x_3844) ;  /* 0x0000027000017945 */ /* 0x000fe20003800000 */
[----:B------:R-:W-:Y:S02]  /*3e70*/  ISETP.GE.AND P5, PT, R166, R81, PT ;  /* 0x00000051a600720c */ /* 0x000fe40003fa6270 */
[----:B------:R-:W-:Y:S02]  /*3e80*/  CS2R R34, SRZ ;  /* 0x0000000000227805 */ /* 0x000fe4000001ff00 */
[CC--:B------:R-:W-:Y:S02]  /*3e90*/  ISETP.GE.OR P4, PT, R22.reuse, R85.reuse, P4 ;  /* 0x000000551600720c */ /* 0x0c0fe40002786670 */
[----:B------:R-:W-:Y:S02]  /*3ea0*/  CS2R R6, SRZ ;  /* 0x0000000000067805 */ /* 0x000fe4000001ff00 */
[----:B------:R-:W-:-:S02]  /*3eb0*/  ISETP.GE.AND P3, PT, R22, R85, PT ;  /* 0x000000551600720c */ /* 0x000fc40003f66270 */
[----:B------:R-:W-:Y:S02]  /*3ec0*/  CS2R R4, SRZ ;  /* 0x0000000000047805 */ /* 0x000fe4000001ff00 */
[----:B------:R-:W-:Y:S02]  /*3ed0*/  ISETP.GE.OR P5, PT, R22, R85, P5 ;  /* 0x000000551600720c */ /* 0x000fe40002fa6670 */
[----:B------:R-:W-:Y:S02]  /*3ee0*/  CS2R R38, SRZ ;  /* 0x0000000000267805 */ /* 0x000fe4000001ff00 */
[----:B------:R-:W-:Y:S02]  /*3ef0*/  CS2R R32, SRZ ;  /* 0x0000000000207805 */ /* 0x000fe4000001ff00 */
[----:B------:R-:W-:Y:S02]  /*3f00*/  CS2R R42, SRZ ;  /* 0x00000000002a7805 */ /* 0x000fe4000001ff00 */
[----:B------:R-:W-:Y:S01]  /*3f10*/  CS2R R36, SRZ ;  /* 0x0000000000247805 */ /* 0x000fe2000001ff00 */
[----:B------:R-:W-:Y:S06]  /*3f20*/  @P4 BRA `(.L_x_3845) ;  /* 0x0000000000684947 */ /* 0x000fec0003800000 */
[----:B------:R-:W-:Y:S01]  /*3f30*/  MOV R5, R23 ;  /* 0x0000001700057202 */ /* 0x000fe20000000f00 */
[-C--:B------:R-:W-:Y:S01]  /*3f40*/  IMAD R6, R3, R12.reuse, RZ ;  /* 0x0000000c03067224 */ /* 0x080fe200078e02ff */
[----:B------:R-:W-:Y:S01]  /*3f50*/  ULDC.64 UR6, c[0x0][0x400] ;  /* 0x0001000000067ab9 */ /* 0x000fe20000000a00 */
[----:B------:R-:W-:Y:S01]  /*3f60*/  IMAD.MOV.U32 R4, RZ, RZ, R22 ;  /* 0x000000ffff047224 */ /* 0x000fe200078e0016 */
[----:B------:R-:W-:Y:S01]  /*3f70*/  ULDC.64 UR4, c[0x0][0x3e8] ;  /* 0x0000fa0000047ab9 */ /* 0x000fe20000000a00 */
[C---:B------:R-:W-:Y:S02]  /*3f80*/  IMAD R7, R154.reuse, R13, R6 ;  /* 0x0000000d9a077224 */ /* 0x040fe400078e0206 */
[----:B------:R-:W-:-:S04]  /*3f90*/  IMAD.WIDE.U32 R4, R154, R12, R4 ;  /* 0x0000000c9a047225 */ /* 0x000fc800078e0004 */
[-C--:B------:R-:W-:Y:S02]  /*3fa0*/  IMAD R6, R47, R12.reuse, RZ ;  /* 0x0000000c2f067224 */ /* 0x080fe400078e02ff */
[----:B------:R-:W-:Y:S02]  /*3fb0*/  IMAD.IADD R5, R7, 0x1, R5 ;  /* 0x0000000107057824 */ /* 0x000fe400078e0205 */
[C---:B------:R-:W-:Y:S02]  /*3fc0*/  IMAD R7, R2.reuse, R13, R6 ;  /* 0x0000000d02077224 */ /* 0x040fe400078e0206 */
[----:B------:R-:W-:-:S04]  /*3fd0*/  IMAD.WIDE.U32 R4, R2, R12, R4 ;  /* 0x0000000c02047225 */ /* 0x000fc800078e0004 */
[----:B------:R-:W-:Y:S02]  /*3fe0*/  IMAD.IADD R5, R7, 0x1, R5 ;  /* 0x0000000107057824 */ /* 0x000fe400078e0205 */
[----:B------:R-:W-:Y:S02]  /*3ff0*/  IMAD R37, R83, 0x60, RZ ;  /* 0x0000006053257824 */ /* 0x000fe400078e02ff */
[----:B------:R-:W-:-:S04]  /*4000*/  IMAD.WIDE.U32 R6, R70, 0x60, R4 ;  /* 0x0000006046067825 */ /* 0x000fc800078e0004 */
[----:B------:R-:W-:Y:S01]  /*4010*/  IMAD.MOV.U32 R4, RZ, RZ, R24 ;  /* 0x000000ffff047224 */ /* 0x000fe200078e0018 */
[----:B------:R-:W-:Y:S01]  /*4020*/  LEA R36, P4, R6, UR6, 0x1 ;  /* 0x0000000606247c11 */ /* 0x000fe2000f8808ff */
[----:B------:R-:W-:Y:S02]  /*4030*/  IMAD.MOV.U32 R5, RZ, RZ, R56 ;  /* 0x000000ffff057224 */ /* 0x000fe400078e0038 */
[----:B------:R-:W-:Y:S02]  /*4040*/  IMAD.IADD R7, R37, 0x1, R7 ;  /* 0x0000000125077824 */ /* 0x000fe400078e0207 */
[----:B------:R-:W-:Y:S02]  /*4050*/  IMAD R9, R84, 0x60, RZ ;  /* 0x0000006054097824 */ /* 0x000fe400078e02ff */
[----:B------:R-:W-:Y:S01]  /*4060*/  IMAD.WIDE.U32 R4, R14, 0x60, R4 ;  /* 0x000000600e047825 */ /* 0x000fe200078e0004 */
[----:B------:R-:W-:-:S03]  /*4070*/  LEA.HI.X R37, R6, UR7, R7, 0x1, P4 ;  /* 0x0000000706257c11 */ /* 0x000fc6000a0f0c07 */
[----:B------:R-:W-:Y:S01]  /*4080*/  IMAD.IADD R5, R9, 0x1, R5 ;  /* 0x0000000109057824 */ /* 0x000fe200078e0205 */
[C---:B------:R-:W-:Y:S02]  /*4090*/  LEA R6, P4, R4.reuse, UR4, 0x1 ;  /* 0x0000000404067c11 */ /* 0x040fe4000f8808ff */
[----:B------:R-:W5:Y:S02]  /*40a0*/  LDG.E.128 R36, desc[UR44][R36.64] ;  /* 0x0000002c24247981 */ /* 0x000f64000c1e1d00 */
[----:B------:R-:W-:-:S06]  /*40b0*/  LEA.HI.X R7, R4, UR5, R5, 0x1, P4 ;  /* 0x0000000504077c11 */ /* 0x000fcc000a0f0c05 */
[----:B------:R-:W5:Y:S03]  /*40c0*/  LDG.E.128 R4, desc[UR44][R6.64] ;  /* 0x0000002c06047981 */ /* 0x000f66000c1e1d00 */
.L_x_3845:
[----:B------:R-:W-:Y:S05]  /*40d0*/  BSYNC B1 ;  /* 0x0000000000017941 */ /* 0x000fea0003800000 */
.L_x_3844:
[----:B------:R-:W-:Y:S01]  /*40e0*/  BSSY B1, `(.L_x_3846) ;  /* 0x0000022000017945 */ /* 0x000fe20003800000 */
[----:B-----5:R-:W-:Y:S01]  /*40f0*/  IMAD.MOV.U32 R72, RZ, RZ, R6 ;  /* 0x000000ffff487224 */ /* 0x020fe200078e0006 */
[----:B------:R-:W-:Y:S02]  /*4100*/  CS2R R40, SRZ ;  /* 0x0000000000287805 */ /* 0x000fe4000001ff00 */
[----:B------:R-:W-:Y:S05]  /*4110*/  @P5 BRA `(.L_x_3847) ;  /* 0x0000000000785947 */ /* 0x000fea0003800000 */
[C---:B------:R-:W-:Y:S01]  /*4120*/  SHF.L.U64.HI R9, R10.reuse, 0x6, R11 ;  /* 0x000000060a097819 */ /* 0x040fe2000001020b */
[----:B------:R-:W-:Y:S01]  /*4130*/  IMAD.SHL.U32 R8, R10, 0x40, RZ ;  /* 0x000000400a087824 */ /* 0x000fe200078e00ff */
[C---:B------:R-:W-:Y:S01]  /*4140*/  SHF.L.U64.HI R33, R12.reuse, 0x6, R13 ;  /* 0x000000060c217819 */ /* 0x040fe2000001020d */
[-C--:B------:R-:W-:Y:S01]  /*4150*/  IMAD R15, R3, R12.reuse, RZ ;  /* 0x0000000c030f7224 */ /* 0x080fe200078e02ff */
[----:B------:R-:W-:Y:S01]  /*4160*/  SHF.L.U32 R32, R12, 0x6, RZ ;  /* 0x000000060c207819 */ /* 0x000fe200000006ff */
[----:B------:R-:W-:Y:S01]  /*4170*/  IMAD.MOV.U32 R10, RZ, RZ, R22 ;  /* 0x000000ffff0a7224 */ /* 0x000fe200078e0016 */
[----:B------:R-:W-:Y:S01]  /*4180*/  ULDC.64 UR4, c[0x0][0x3e8] ;  /* 0x0000fa0000047ab9 */ /* 0x000fe20000000a00 */
[----:B------:R-:W-:Y:S01]  /*4190*/  IMAD.MOV.U32 R11, RZ, RZ, R23 ;  /* 0x000000ffff0b7224 */ /* 0x000fe200078e0017 */
[----:B------:R-:W-:Y:S01]  /*41a0*/  ULDC.64 UR6, c[0x0][0x400] ;  /* 0x0001000000067ab9 */ /* 0x000fe20000000a00 */
[C---:B------:R-:W-:Y:S02]  /*41b0*/  IMAD R15, R154.reuse, R13, R15 ;  /* 0x0000000d9a0f7224 */ /* 0x040fe400078e020f */
[----:B------:R-:W-:-:S04]  /*41c0*/  IMAD.WIDE.U32 R10, R154, R12, R10 ;  /* 0x0000000c9a0a7225 */ /* 0x000fc800078e000a */
[----:B------:R-:W-:Y:S02]  /*41d0*/  IMAD.IADD R11, R15, 0x1, R11 ;  /* 0x000000010f0b7824 */ /* 0x000fe400078e020b */
[----:B------:R-:W-:-:S04]  /*41e0*/  IMAD.WIDE.U32 R8, R14, 0x60, R8 ;  /* 0x000000600e087825 */ /* 0x000fc800078e0008 */
[----:B------:R-:W-:Y:S01]  /*41f0*/  IMAD.WIDE.U32 R32, R70, 0x60, R32 ;  /* 0x0000006046207825 */ /* 0x000fe200078e0020 */
[----:B------:R-:W-:-:S03]  /*4200*/  IADD3 R14, P4, R24, R8, RZ ;  /* 0x00000008180e7210 */ /* 0x000fc60007f9e0ff */
[----:B------:R-:W-:Y:S02]  /*4210*/  IMAD R83, R83, 0x60, RZ ;  /* 0x0000006053537824 */ /* 0x000fe400078e02ff */
[-C--:B------:R-:W-:Y:S02]  /*4220*/  IMAD R34, R47, R12.reuse, RZ ;  /* 0x0000000c2f227224 */ /* 0x080fe400078e02ff */
[----:B------:R-:W-:-:S04]  /*4230*/  IMAD.WIDE.U32 R10, R2, R12, R10 ;  /* 0x0000000c020a7225 */ /* 0x000fc800078e000a */
[----:B------:R-:W-:Y:S01]  /*4240*/  IMAD R15, R84, 0x60, RZ ;  /* 0x00000060540f7824 */ /* 0x000fe200078e02ff */
[----:B------:R-:W-:Y:S01]  /*4250*/  IADD3 R8, P5, R32, R10, RZ ;  /* 0x0000000a20087210 */ /* 0x000fe20007fbe0ff */
[----:B------:R-:W-:Y:S02]  /*4260*/  IMAD R34, R2, R13, R34 ;  /* 0x0000000d02227224 */ /* 0x000fe400078e0222 */
[----:B------:R-:W-:Y:S01]  /*4270*/  IMAD.IADD R83, R83, 0x1, R33 ;  /* 0x0000000153537824 */ /* 0x000fe200078e0221 */
[----:B------:R-:W-:Y:S02]  /*4280*/  IADD3.X R9, R56, R15, R9, P4, !PT ;  /* 0x0000000f38097210 */ /* 0x000fe400027fe409 */
[----:B------:R-:W-:Y:S02]  /*4290*/  LEA R32, P4, R14, UR4, 0x1 ;  /* 0x000000040e207c11 */ /* 0x000fe4000f8808ff */
[----:B------:R-:W-:Y:S02]  /*42a0*/  IADD3.X R11, R83, R34, R11, P5, !PT ;  /* 0x00000022530b7210 */ /* 0x000fe40002ffe40b */
[----:B------:R-:W-:-:S02]  /*42b0*/  LEA R40, P5, R8, UR6, 0x1 ;  /* 0x0000000608287c11 */ /* 0x000fc4000f8a08ff */
[----:B------:R-:W-:Y:S02]  /*42c0*/  LEA.HI.X R33, R14, UR5, R9, 0x1, P4 ;  /* 0x000000050e217c11 */ /* 0x000fe4000a0f0c09 */
[----:B------:R-:W-:-:S04]  /*42d0*/  LEA.HI.X R41, R8, UR7, R11, 0x1, P5 ;  /* 0x0000000708297c11 */ /* 0x000fc8000a8f0c0b */
[----:B------:R-:W5:Y:S04]  /*42e0*/  LDG.E.128 R32, desc[UR44][R32.64] ;  /* 0x0000002c20207981 */ /* 0x000f68000c1e1d00 */
[----:B------:R-:W5:Y:S02]  /*42f0*/  LDG.E.128 R40, desc[UR44][R40.64] ;  /* 0x0000002c28287981 */ /* 0x000f64000c1e1d00 */
.L_x_3847:
[----:B------:R-:W-:Y:S05]  /*4300*/  BSYNC B1 ;  /* 0x0000000000017941 */ /* 0x000fea0003800000 */
.L_x_3846:
[----:B------:R-:W-:Y:S01]  /*4310*/  ULOP3.LUT UR4, UR38, 0x1, URZ, 0xfc, !UPT ;  /* 0x0000000126047892 */ /* 0x000fe2000f8efc3f */
[----:B------:R-:W-:Y:S01]  /*4320*/  IMAD.MOV.U32 R9, RZ, RZ, R4 ;  /* 0x000000ffff097224 */ /* 0x000fe200078e0004 */
[----:B------:R-:W-:Y:S01]  /*4330*/  PRMT R89, R72, 0x7610, R89 ;  /* 0x0000761048597816 */ /* 0x000fe20000000059 */
[----:B------:R-:W-:Y:S01]  /*4340*/  IMAD.MOV.U32 R10, RZ, RZ, R5 ;  /* 0x000000ffff0a7224 */ /* 0x000fe200078e0005 */
[----:B------:R-:W-:Y:S01]  /*4350*/  UISETP.NE.AND UP0, UPT, UR4, 0x3, UPT ;  /* 0x000000030400788c */ /* 0x000fe2000bf05270 */
[----:B------:R-:W-:Y:S01]  /*4360*/  IMAD.MOV.U32 R8, RZ, RZ, R7 ;  /* 0x000000ffff087224 */ /* 0x000fe200078e0007 */
[----:B------:R-:W-:Y:S01]  /*4370*/  PRMT R101, R9, 0x7610, R101 ;  /* 0x0000761009657816 */ /* 0x000fe20000000065 */
[----:B------:R-:W-:Y:S01]  /*4380*/  IMAD.MOV.U32 R11, RZ, RZ, R38 ;  /* 0x000000ffff0b7224 */ /* 0x000fe200078e0026 */
[----:B------:R-:W-:Y:S01]  /*4390*/  PRMT R92, R10, 0x7610, R92 ;  /* 0x000076100a5c7816 */ /* 0x000fe2000000005c */
[----:B------:R-:W-:Y:S01]  /*43a0*/  IMAD.MOV.U32 R9, RZ, RZ, R36 ;  /* 0x000000ffff097224 */ /* 0x000fe200078e0024 */
[----:B------:R-:W-:Y:S01]  /*43b0*/  PRMT R94, R8, 0x7610, R94 ;  /* 0x00007610085e7816 */ /* 0x000fe2000000005e */
[----:B------:R-:W-:Y:S01]  /*43c0*/  IMAD.MOV.U32 R10, RZ, RZ, R37 ;  /* 0x000000ffff0a7224 */ /* 0x000fe200078e0025 */
[----:B------:R-:W-:Y:S01]  /*43d0*/  PRMT R89, R89, 0x5410, R11 ;  /* 0x0000541059597816 */ /* 0x000fe2000000000b */
[----:B------:R-:W-:Y:S01]  /*43e0*/  IMAD.MOV.U32 R8, RZ, RZ, R39 ;  /* 0x000000ffff087224 */ /* 0x000fe200078e0027 */
[----:B------:R-:W-:Y:S01]  /*43f0*/  PLOP3.LUT P5, PT, PT, PT, UP0, 0x80, 0x0 ;  /* 0x000000000000781c */ /* 0x000fe20003faf008 */
[----:B-----5:R-:W-:Y:S01]  /*4400*/  IMAD.MOV.U32 R11, RZ, RZ, R34 ;  /* 0x000000ffff0b7224 */ /* 0x020fe200078e0022 */
[----:B------:R-:W-:Y:S01]  /*4410*/  PRMT R101, R101, 0x5410, R9 ;  /* 0x0000541065657816 */ /* 0x000fe20000000009 */
[----:B------:R-:W-:Y:S01]  /*4420*/  IMAD.MOV.U32 R9, RZ, RZ, R32 ;  /* 0x000000ffff097224 */ /* 0x000fe200078e0020 */
[----:B------:R-:W-:Y:S01]  /*4430*/  PRMT R92, R92, 0x5410, R10 ;  /* 0x000054105c5c7816 */ /* 0x000fe2000000000a */
[----:B------:R-:W-:Y:S01]  /*4440*/  IMAD.MOV.U32 R10, RZ, RZ, R33 ;  /* 0x000000ffff0a7224 */ /* 0x000fe200078e0021 */
[----:B------:R-:W-:-:S02]  /*4450*/  PRMT R94, R94, 0x5410, R8 ;  /* 0x000054105e5e7816 */ /* 0x000fc40000000008 */
[----:B------:R-:W-:Y:S01]  /*4460*/  PRMT R84, R11, 0x7610, R84 ;  /* 0x000076100b547816 */ /* 0x000fe20000000054 */
[----:B------:R-:W-:Y:S01]  /*4470*/  IMAD.MOV.U32 R11, RZ, RZ, R41 ;  /* 0x000000ffff0b7224 */ /* 0x000fe200078e0029 */
[----:B------:R-:W-:Y:S02]  /*4480*/  MOV R8, R35 ;  /* 0x0000002300087202 */ /* 0x000fe40000000f00 */
        /* <DEDUP_REMOVED lines=9> */
.L_x_3848:
[----:B------:R-:W-:Y:S01]  /*4520*/  IMAD R70, R153, 0x8, R148 ;  /* 0x0000000899467824 */ /* 0x000fe200078e0294 */
[----:B------:R-:W-:Y:S01]  /*4530*/  SHF.L.U32 R83, R158, 0x1f, RZ ;  /* 0x0000001f9e537819 */ /* 0x000fe200000006ff */
[----:B------:R-:W0:Y:S01]  /*4540*/  LDC R71, c[0x0][0x2f4] ;  /* 0x0000bd00ff477b82 */ /* 0x000e220000000800 */
[----:B------:R-:W-:Y:S02]  /*4550*/  BSSY B1, `(.L_x_3849) ;  /* 0x0000003000017945 */ /* 0x000fe40003800000 */
[----:B------:R-:W1:Y:S02]  /*4560*/  SYNCS.PHASECHK.TRANS64.TRYWAIT P4, [R70+URZ+0x32490], R83 ;  /* 0x03249053460075a7 */ /* 0x000e64000808017f */
[----:B-1----:R-:W-:Y:S05]  /*4570*/  @!P4 BRA `(.L_x_3850) ;  /* 0x0000032c006cc947 */ /* 0x002fea0003800000 */
.L_x_4182:
[----:B------:R-:W-:Y:S05]  /*4580*/  BSYNC B1 ;  /* 0x0000000000017941 */ /* 0x000fea0003800000 */
.L_x_3849:
[----:B------:R-:W-:Y:S01]  /*4590*/  UMOV UR4, 0xffffffff ;  /* 0xffffffff00047882 */ /* 0x000fe20000000000 */
[----:B0-----:R-:W-:Y:S02]  /*45a0*/  IMAD.IADD R85, R71, 0x1, -R52 ;  /* 0x0000000147557824 */ /* 0x001fe400078e0a34 */
[----:B------:R-:W-:Y:S05]  /*45b0*/  BRA.DIV UR4, `(.L_x_3851) ;  /* 0x0000032e04707947 */ /* 0x000fea000b800000 */
[----:B------:R0:W2:Y:S04]  /*45c0*/  SHFL.IDX PT, R75, R82, RZ, 0x1c1f ;  /* 0x001c1fff524b7589 */ /* 0x0000a800000e0000 */
[----:B------:R0:W3:Y:S02]  /*45d0*/  SHFL.IDX PT, R74, R80, RZ, 0x1c1f ;  /* 0x001c1fff504a7589 */ /* 0x0000e400000e0000 */
.L_x_4186:
[----:B------:R-:W-:Y:S01]  /*45e0*/  ISETP.GE.OR P4, PT, R154, R81, P1 ;  /* 0x000000519a00720c */ /* 0x000fe20000f86670 */
[----:B------:R-:W-:-:S12]  /*45f0*/  BSSY B1, `(.L_x_3852) ;  /* 0x000006e000017945 */ /* 0x000fd80003800000 */
[----:B------:R-:W-:Y:S05]  /*4600*/  @P4 BRA `(.L_x_3853) ;  /* 0x0000000400b04947 */ /* 0x000fea0003800000 */
        /* <DEDUP_REMOVED lines=8> */
[----:B------:R-:W-:Y:S02]  /*4690*/  LOP3.LUT R8, R191, 0x38, R90, 0xf8, !PT ;  /* 0x00000038bf087812 */ /* 0x000fe400078ef85a */
[----:B------:R-:W-:Y:S02]  /*46a0*/  ISETP.GE.AND P4, PT, R90, R71, PT ;  /* 0x000000475a00720c */ /* 0x000fe40003f86270 */
[----:B------:R-:W-:-:S05]  /*46b0*/  LOP3.LUT R9, R8, R207, RZ, 0x3c, !PT ;  /* 0x000000cf08097212 */ /* 0x000fca00078e3cff */
[----:B------:R-:W-:Y:S02]  /*46c0*/  IMAD.IADD R8, R192, 0x1, R9 ;  /* 0x00000001c0087824 */ /* 0x000fe400078e0209 */
[C---:B------:R-:W-:Y:S02]  /*46d0*/  IMAD R9, R153.reuse, 0x1800, R61 ;  /* 0x0000180099097824 */ /* 0x040fe400078e023d */
[----:B------:R-:W-:Y:S02]  /*46e0*/  IMAD R11, R153, 0x1800, R8 ;  /* 0x00001800990b7824 */ /* 0x000fe400078e0208 */
[----:B------:R-:W-:Y:S01]  /*46f0*/  @!P4 IMAD.WIDE R74, R90, 0x2, R74 ;  /* 0x000000025a4ac825 */ /* 0x000fe200078e024a */
[----:B------:R-:W-:-:S03]  /*4700*/  LEA R9, R9, R148, 0x1 ;  /* 0x0000009409097211 */ /* 0x000fc600078e08ff */
[----:B------:R-:W-:-:S03]  /*4710*/  IMAD R12, R11, 0x2, R148 ;  /* 0x000000020b0c7824 */ /* 0x000fc600078e0294 */
[----:B------:R-:W2:Y:S04]  /*4720*/  LDS.128 R8, [R9+0x1c400] ;  /* 0x01c4000009087984 */ /* 0x000ea80000000c00 */
[----:B------:R-:W3:Y:S01]  /*4730*/  LDS.128 R12, [R12+0x1c400] ;  /* 0x01c400000c0c7984 */ /* 0x000ee20000000c00 */
[----:B------:R-:W-:Y:S05]  /*4740*/  @P3 BRA `(.L_x_3855) ;  /* 0x0000000400543947 */ /* 0x000fea0003800000 */
[--C-:B------:R-:W-:Y:S02]  /*4750*/  SHF.R.U64 R97, R36, 0x10, R37.reuse ;  /* 0x0000001024617819 */ /* 0x100fe40000001225 */
[----:B------:R-:W-:Y:S02]  /*4760*/  SHF.R.U32.HI R36, RZ, 0x10, R37 ;  /* 0x00000010ff247819 */ /* 0x000fe40000011625 */
[--C-:B------:R-:W-:Y:S01]  /*4770*/  SHF.R.U64 R100, R4, 0x10, R5.reuse ;  /* 0x0000001004647819 */ /* 0x100fe20000001205 */
[----:B--2---:R-:W-:Y:S01]  /*4780*/  HADD2.F32 R4, -RZ, R9.H0_H0 ;  /* 0x20000009ff047230 */ /* 0x004fe20000004100 */
[----:B------:R-:W-:Y:S01]  /*4790*/  SHF.R.U32.HI R90, RZ, 0x10, R5 ;  /* 0x00000010ff5a7819 */ /* 0x000fe20000011605 */
[--C-:B---3--:R-:W-:Y:S01]  /*47a0*/  HADD2.F32 R5, -RZ, R13.reuse.H0_H0 ;  /* 0x2000000dff057230 */ /* 0x108fe20000004100 */
[--C-:B------:R-:W-:Y:S01]  /*47b0*/  SHF.R.U64 R99, R6, 0x10, R7.reuse ;  /* 0x0000001006637819 */ /* 0x100fe20000001207 */
[----:B------:R-:W-:Y:S01]  /*47c0*/  HADD2.F32 R13, -RZ, R13.H1_H1 ;  /* 0x3000000dff0d7230 */ /* 0x000fe20000004100 */
[----:B------:R-:W-:Y:S01]  /*47d0*/  SHF.R.U32.HI R93, RZ, 0x10, R7 ;  /* 0x00000010ff5d7819 */ /* 0x000fe20000011607 */
[----:B------:R-:W-:Y:S01]  /*47e0*/  HADD2.F32 R7, -RZ, R92.H1_H1 ;  /* 0x3000005cff077230 */ /* 0x000fe20000004100 */
[--C-:B------:R-:W-:Y:S01]  /*47f0*/  SHF.R.U64 R95, R38, 0x10, R39.reuse ;  /* 0x00000010265f7819 */ /* 0x100fe20000001227 */
[----:B------:R-:W-:Y:S01]  /*4800*/  HADD2.F32 R38, -RZ, R36.H0_H0 ;  /* 0x20000024ff267230 */ /* 0x000fe20000004100 */
[----:B------:R-:W-:Y:S01]  /*4810*/  SHF.R.U32.HI R91, RZ, 0x10, R39 ;  /* 0x00000010ff5b7819 */ /* 0x000fe20000011627 */
[----:B------:R-:W-:-:S02]  /*4820*/  HADD2.F32 R9, -RZ, R9.H1_H1 ;  /* 0x30000009ff097230 */ /* 0x000fc40000004100 */
[-C--:B------:R-:W-:Y:S01]  /*4830*/  FMUL.FTZ R37, R5, R7.reuse ;  /* 0x0000000705257220 */ /* 0x080fe20000410000 */
[----:B------:R-:W-:Y:S02]  /*4840*/  HADD2.F32 R6, -RZ, R92.H0_H0 ;  /* 0x2000005cff067230 */ /* 0x000fe40000004100 */
[-C--:B------:R-:W-:Y:S01]  /*4850*/  FMUL.FTZ R92, R13, R38.reuse ;  /* 0x000000260d5c7220 */ /* 0x080fe20000410000 */
[----:B------:R-:W-:Y:S02]  /*4860*/  HADD2.F32 R36, -RZ, R90.H0_H0 ;  /* 0x2000005aff247230 */ /* 0x000fe40000004100 */
[C---:B------:R-:W-:Y:S01]  /*4870*/  FMUL.FTZ R90, R4.reuse, R7 ;  /* 0x00000007045a7220 */ /* 0x040fe20000410000 */
[----:B------:R-:W-:Y:S01]  /*4880*/  FMUL.FTZ R38, R9, R38 ;  /* 0x0000002609267220 */ /* 0x000fe20000410000 */
[-C--:B------:R-:W-:Y:S01]  /*4890*/  FFMA.FTZ R37, R4, R6.reuse, -R37 ;  /* 0x0000000604257223 */ /* 0x080fe20000010825 */
[----:B------:R-:W-:Y:S02]  /*48a0*/  HADD2.F32 R7, -RZ, R94.H1_H1 ;  /* 0x3000005eff077230 */ /* 0x000fe40000004100 */
[----:B------:R-:W-:Y:S01]  /*48b0*/  FFMA.FTZ R90, R5, R6, R90 ;  /* 0x00000006055a7223 */ /* 0x000fe2000001005a */
[----:B------:R-:W-:-:S02]  /*48c0*/  HADD2.F32 R5, -RZ, R15.H0_H0 ;  /* 0x2000000fff057230 */ /* 0x000fc40000004100 */
[-C--:B------:R-:W-:Y:S01]  /*48d0*/  FFMA.FTZ R39, R13, R36.reuse, R38 ;  /* 0x000000240d277223 */ /* 0x080fe20000010026 */
[----:B------:R-:W-:Y:S02]  /*48e0*/  HADD2.F32 R4, -RZ, R11.H0_H0 ;  /* 0x2000000bff047230 */ /* 0x000fe40000004100 */
[----:B------:R-:W-:Y:S01]  /*48f0*/  FFMA.FTZ R92, R9, R36, -R92 ;  /* 0x00000024095c7223 */ /* 0x000fe2000001085c */
[----:B------:R-:W-:Y:S02]  /*4900*/  HADD2.F32 R15, -RZ, R15.H1_H1 ;  /* 0x3000000fff0f7230 */ /* 0x000fe40000004100 */
[----:B------:R-:W-:Y:S01]  /*4910*/  FMUL.FTZ R9, R5, R7 ;  /* 0x0000000705097220 */ /* 0x000fe20000410000 */
[----:B------:R-:W-:Y:S01]  /*4920*/  HADD2.F32 R38, -RZ, R91.H0_H0 ;  /* 0x2000005bff267230 */ /* 0x000fe20000004100 */
[----:B------:R-:W-:Y:S01]  /*4930*/  F2FP.F16.F32.PACK_AB R39, R39, R90 ;  /* 0x0000005a2727723e */ /* 0x000fe200000000ff */
[----:B------:R-:W-:Y:S01]  /*4940*/  HADD2.F32 R11, -RZ, R11.H1_H1 ;  /* 0x3000000bff0b7230 */ /* 0x000fe20000004100 */
[----:B------:R-:W-:Y:S01]  /*4950*/  F2FP.F16.F32.PACK_AB R37, R92, R37 ;  /* 0x000000255c25723e */ /* 0x000fe200000000ff */
[----:B------:R-:W-:-:S02]  /*4960*/  HADD2.F32 R6, -RZ, R94.H0_H0 ;  /* 0x2000005eff067230 */ /* 0x000fc40000004100 */
[C---:B------:R-:W-:Y:S01]  /*4970*/  FMUL.FTZ R94, R4.reuse, R7 ;  /* 0x00000007045e7220 */ /* 0x040fe20000410000 */
[----:B------:R-:W-:Y:S02]  /*4980*/  HADD2.F32 R36, -RZ, R93.H0_H0 ;  /* 0x2000005dff247230 */ /* 0x000fe40000004100 */
[-C--:B------:R-:W-:Y:S01]  /*4990*/  FMUL.FTZ R96, R15, R38.reuse ;  /* 0x000000260f607220 */ /* 0x080fe20000410000 */
[----:B------:R-:W-:Y:S01]  /*49a0*/  FMUL.FTZ R98, R11, R38 ;  /* 0x000000260b627220 */ /* 0x000fe20000410000 */
[-C--:B------:R-:W-:Y:S01]  /*49b0*/  FFMA.FTZ R38, R4, R6.reuse, -R9 ;  /* 0x0000000604267223 */ /* 0x080fe20000010809 */
[----:B------:R-:W-:Y:S01]  /*49c0*/  FFMA.FTZ R94, R5, R6, R94 ;  /* 0x00000006055e7223 */ /* 0x000fe2000001005e */
[----:B------:R-:W-:Y:S02]  /*49d0*/  HADD2.F32 R9, -RZ, R101.H1_H1 ;  /* 0x30000065ff097230 */ /* 0x000fe40000004100 */
[----:B------:R-:W-:Y:S01]  /*49e0*/  FFMA.FTZ R91, R11, R36, -R96 ;  /* 0x000000240b5b7223 */ /* 0x000fe20000010860 */
[----:B------:R-:W-:-:S02]  /*49f0*/  HADD2.F32 R5, -RZ, R12.H0_H0 ;  /* 0x2000000cff057230 */ /* 0x000fc40000004100 */
[----:B------:R-:W-:Y:S01]  /*4a00*/  FFMA.FTZ R93, R15, R36, R98 ;  /* 0x000000240f5d7223 */ /* 0x000fe20000010062 */
[----:B------:R-:W-:Y:S02]  /*4a10*/  HADD2.F32 R4, -RZ, R8.H0_H0 ;  /* 0x20000008ff047230 */ /* 0x000fe40000004100 */
[----:B------:R-:W-:Y:S02]  /*4a20*/  HADD2.F32 R11, -RZ, R97.H0_H0 ;  /* 0x20000061ff0b7230 */ /* 0x000fe40000004100 */
[-C--:B------:R-:W-:Y:S01]  /*4a30*/  FMUL.FTZ R13, R5, R9.reuse ;  /* 0x00000009050d7220 */ /* 0x080fe20000410000 */
[----:B------:R-:W-:Y:S02]  /*4a40*/  HADD2.F32 R12, -RZ, R12.H1_H1 ;  /* 0x3000000cff0c7230 */ /* 0x000fe40000004100 */
[----:B------:R-:W-:Y:S01]  /*4a50*/  FMUL.FTZ R36, R4, R9 ;  /* 0x0000000904247220 */ /* 0x000fe20000410000 */
[----:B------:R-:W-:Y:S01]  /*4a60*/  HADD2.F32 R6, -RZ, R101.H0_H0 ;  /* 0x20000065ff067230 */ /* 0x000fe20000004100 */
[----:B------:R-:W-:Y:S01]  /*4a70*/  F2FP.F16.F32.PACK_AB R38, R91, R38 ;  /* 0x000000265b26723e */ /* 0x000fe200000000ff */
[----:B------:R-:W-:-:S02]  /*4a80*/  HADD2.F32 R8, -RZ, R8.H1_H1 ;  /* 0x30000008ff087230 */ /* 0x000fc40000004100 */
[-C--:B------:R-:W-:Y:S01]  /*4a90*/  FMUL.FTZ R9, R12, R11.reuse ;  /* 0x0000000b0c097220 */ /* 0x080fe20000410000 */
[----:B------:R-:W-:Y:S02]  /*4aa0*/  HADD2.F32 R7, -RZ, R100.H0_H0 ;  /* 0x20000064ff077230 */ /* 0x000fe40000004100 */
[-C--:B------:R-:W-:Y:S01]  /*4ab0*/  FFMA.FTZ R13, R4, R6.reuse, -R13 ;  /* 0x00000006040d7223 */ /* 0x080fe2000001080d */
[----:B------:R-:W-:Y:S01]  /*4ac0*/  FFMA.FTZ R36, R5, R6, R36 ;  /* 0x0000000605247223 */ /* 0x000fe20000010024 */
[C---:B------:R-:W-:Y:S01]  /*4ad0*/  FMUL.FTZ R11, R8.reuse, R11 ;  /* 0x0000000b080b7220 */ /* 0x040fe20000410000 */
[--C-:B------:R-:W-:Y:S02]  /*4ae0*/  HADD2.F32 R6, -RZ, R89.reuse.H0_H0 ;  /* 0x20000059ff067230 */ /* 0x100fe40000004100 */
[-C--:B------:R-:W-:Y:S01]  /*4af0*/  FFMA.FTZ R8, R8, R7.reuse, -R9 ;  /* 0x0000000708087223 */ /* 0x080fe20000010809 */
[----:B------:R-:W-:Y:S02]  /*4b00*/  HADD2.F32 R89, -RZ, R89.H1_H1 ;  /* 0x30000059ff597230 */ /* 0x000fe40000004100 */
[----:B------:R-:W-:Y:S01]  /*4b10*/  FFMA.FTZ R11, R12, R7, R11 ;  /* 0x000000070c0b7223 */ /* 0x000fe2000001000b */
[----:B------:R-:W-:Y:S01]  /*4b20*/  HADD2.F32 R5, -RZ, R14.H0_H0 ;  /* 0x2000000eff057230 */ /* 0x000fe20000004100 */
[----:B------:R-:W-:Y:S01]  /*4b30*/  F2FP.F16.F32.PACK_AB R93, R93, R94 ;  /* 0x0000005e5d5d723e */ /* 0x000fe200000000ff */
[----:B------:R-:W-:Y:S01]  /*4b40*/  HADD2.F32 R4, -RZ, R10.H0_H0 ;  /* 0x2000000aff047230 */ /* 0x000fe20000004100 */
[----:B------:R-:W-:Y:S01]  /*4b50*/  F2FP.F16.F32.PACK_AB R8, R8, R13 ;  /* 0x0000000d0808723e */ /* 0x000fe200000000ff */
[----:B------:R-:W-:-:S02]  /*4b60*/  HADD2.F32 R9, -RZ, R95.H0_H0 ;  /* 0x2000005fff097230 */ /* 0x000fc40000004100 */
[CC--:B------:R-:W-:Y:S01]  /*4b70*/  FMUL.FTZ R15, R5.reuse, R89.reuse ;  /* 0x00000059050f7220 */ /* 0x0c0fe20000410000 */
[----:B------:R-:W-:Y:S02]  /*4b80*/  HADD2.F32 R14, -RZ, R14.H1_H1 ;  /* 0x3000000eff0e7230 */ /* 0x000fe40000004100 */
[C---:B------:R-:W-:Y:S01]  /*4b90*/  FMUL.FTZ R12, R4.reuse, R89 ;  /* 0x00000059040c7220 */ /* 0x040fe20000410000 */
[----:B------:R-:W-:Y:S02]  /*4ba0*/  HADD2.F32 R10, -RZ, R10.H1_H1 ;  /* 0x3000000aff0a7230 */ /* 0x000fe40000004100 */
[-C--:B------:R-:W-:Y:S01]  /*4bb0*/  FFMA.FTZ R15, R4, R6.reuse, -R15 ;  /* 0x00000006040f7223 */ /* 0x080fe2000001080f */
[----:B------:R-:W-:Y:S02]  /*4bc0*/  HADD2.F32 R7, -RZ, R99.H0_H0 ;  /* 0x20000063ff077230 */ /* 0x000fe40000004100 */
[-C--:B------:R-:W-:Y:S01]  /*4bd0*/  FMUL.FTZ R89, R14, R9.reuse ;  /* 0x000000090e597220 */ /* 0x080fe20000410000 */
[----:B------:R-:W-:Y:S01]  /*4be0*/  FFMA.FTZ R12, R5, R6, R12 ;  /* 0x00000006050c7223 */ /* 0x000fe2000001000c */
[C---:B------:R-:W-:Y:S01]  /*4bf0*/  FMUL.FTZ R9, R10.reuse, R9 ;  /* 0x000000090a097220 */ /* 0x040fe20000410000 */
[----:B------:R-:W-:Y:S01]  /*4c00*/  F2FP.F16.F32.PACK_AB R36, R11, R36 ;  /* 0x000000240b24723e */ /* 0x000fe200000000ff */
[----:B------:R-:W-:Y:S01]  /*4c10*/  FFMA.FTZ R10, R10, R7, -R89 ;  /* 0x000000070a0a7223 */ /* 0x000fe20000010859 */
[----:B------:R-:W-:-:S02]  /*4c20*/  IMAD.MOV.U32 R13, RZ, RZ, R39 ;  /* 0x000000ffff0d7224 */ /* 0x000fc400078e0027 */
[----:B------:R-:W-:Y:S01]  /*4c30*/  FFMA.FTZ R9, R14, R7, R9 ;  /* 0x000000070e097223 */ /* 0x000fe20000010009 */
[----:B------:R-:W-:Y:S01]  /*4c40*/  IMAD.MOV.U32 R11, RZ, RZ, R38 ;  /* 0x000000ffff0b7224 */ /* 0x000fe200078e0026 */
[----:B------:R-:W-:Y:S01]  /*4c50*/  F2FP.F16.F32.PACK_AB R10, R10, R15 ;  /* 0x0000000f0a0a723e */ /* 0x000fe200000000ff */
[----:B------:R-:W-:Y:S02]  /*4c60*/  IMAD.MOV.U32 R15, RZ, RZ, R93 ;  /* 0x000000ffff0f7224 */ /* 0x000fe400078e005d */
[----:B------:R-:W-:Y:S01]  /*4c70*/  F2FP.F16.F32.PACK_AB R14, R9, R12 ;  /* 0x0000000c090e723e */ /* 0x000fe200000000ff */
[----:B------:R-:W-:Y:S02]  /*4c80*/  IMAD.MOV.U32 R9, RZ, RZ, R37 ;  /* 0x000000ffff097224 */ /* 0x000fe400078e0025 */
[----:B------:R-:W-:-:S07]  /*4c90*/  IMAD.MOV.U32 R12, RZ, RZ, R36 ;  /* 0x000000ffff0c7224 */ /* 0x000fce00078e0024 */
.L_x_3855:
[----:B------:R-:W-:Y:S05]  /*4ca0*/  BSYNC B2 ;  /* 0x0000000000027941 */ /* 0x000fea0003800000 */
.L_x_3854:
[----:B--2---:R4:W-:Y:S04]  /*4cb0*/  ST.E.128 desc[UR44][R72.64], R8 ;  /* 0x0000000848007985 */ /* 0x0049e8000c101d2c */
[----:B---3--:R4:W-:Y:S02]  /*4cc0*/  @!P4 ST.E.128 desc[UR44][R74.64], R12 ;  /* 0x0000000c4a00c985 */ /* 0x0089e4000c101d2c */
.L_x_3853:
[----:B------:R-:W-:Y:S05]  /*4cd0*/  BSYNC B1 ;  /* 0x0000000000017941 */ /* 0x000fea0003800000 */
.L_x_3852:
[----:B------:R-:W-:-:S03]  /*4ce0*/  UMOV UR4, 0xffffffff ;  /* 0xffffffff00047882 */ /* 0x000fc60000000000 */
[----:B------:R-:W-:Y:S05]  /*4cf0*/  BRA.DIV UR4, `(.L_x_3856) ;  /* 0x0000032604ec7947 */ /* 0x000fea000b800000 */
[----:B------:R0:W0:Y:S04]  /*4d00*/  SHFL.IDX PT, R37, R82, 0x1, 0x1c1f ;  /* 0x003c1f0052257f89 */ /* 0x00002800000e0000 */
[----:B----4-:R4:W0:Y:S02]  /*4d10*/  SHFL.IDX PT, R14, R80, 0x1, 0x1c1f ;  /* 0x003c1f00500e7f89 */ /* 0x01082400000e0000 */
.L_x_4190:
[----:B------:R-:W-:-:S13]  /*4d20*/  ISETP.GE.OR P4, PT, R166, R81, P1 ;  /* 0x00000051a600720c */ /* 0x000fda0000f86670 */
[----:B------:R-:W-:Y:S05]  /*4d30*/  @P4 BRA `(.L_x_3837) ;  /* 0x0000000800d84947 */ /* 0x000fea0003800000 */
[----:B------:R-:W-:Y:S01]  /*4d40*/  SEL R85, R52, R85, !P0 ;  /* 0x0000005534557207 */ /* 0x000fe20004000000 */
[----:B------:R-:W-:Y:S01]  /*4d50*/  BSSY B1, `(.L_x_3857) ;  /* 0x0000067000017945 */ /* 0x000fe20003800000 */
[C---:B0-----:R-:W-:Y:S02]  /*4d60*/  LEA R12, P4, R59.reuse, R14, 0x1 ;  /* 0x0000000e3b0c7211 */ /* 0x041fe400078808ff */
[----:B------:R-:W-:Y:S02]  /*4d70*/  SHF.R.S32.HI R4, RZ, 0x1f, R85 ;  /* 0x0000001fff047819 */ /* 0x000fe40000011455 */
[----:B------:R-:W-:Y:S02]  /*4d80*/  LEA.HI.X R13, R59, R37, R60, 0x1, P4 ;  /* 0x000000253b0d7211 */ /* 0x000fe400020f0c3c */
[----:B------:R-:W-:-:S04]  /*4d90*/  LEA.HI R85, R4, R85, RZ, 0x4 ;  /* 0x0000005504557211 */ /* 0x000fc800078f20ff */
[----:B------:R-:W-:-:S05]  /*4da0*/  LEA.HI.SX32 R15, R85, R58, 0x1c ;  /* 0x0000003a550f7211 */ /* 0x000fca00078fe2ff */
[----:B------:R-:W-:-:S05]  /*4db0*/  IMAD.SHL.U32 R15, R15, 0x8, RZ ;  /* 0x000000080f0f7824 */ /* 0x000fca00078e00ff */
[----:B------:R-:W-:-:S04]  /*4dc0*/  LOP3.LUT R5, R206, 0x38, R15, 0xf8, !PT ;  /* 0x00000038ce057812 */ /* 0x000fc800078ef80f */
[----:B------:R-:W-:Y:S01]  /*4dd0*/  LOP3.LUT R4, R5, R208, RZ, 0x3c, !PT ;  /* 0x000000d005047212 */ /* 0x000fe200078e3cff */
[----:B------:R-:W-:-:S04]  /*4de0*/  IMAD R5, R153, 0x1800, R62 ;  /* 0x0000180099057824 */ /* 0x000fc800078e023e */
[----:B------:R-:W-:Y:S02]  /*4df0*/  IMAD.IADD R4, R209, 0x1, R4 ;  /* 0x00000001d1047824 */ /* 0x000fe400078e0204 */
[----:B------:R-:W-:Y:S02]  /*4e00*/  IMAD R5, R5, 0x2, R148 ;  /* 0x0000000205057824 */ /* 0x000fe400078e0294 */
[----:B------:R-:W-:-:S04]  /*4e10*/  IMAD R7, R153, 0x1800, R4 ;  /* 0x0000180099077824 */ /* 0x000fc800078e0204 */
[----:B------:R-:W-:Y:S02]  /*4e20*/  IMAD R8, R7, 0x2, R148 ;  /* 0x0000000207087824 */ /* 0x000fe400078e0294 */
[----:B------:R-:W0:Y:S04]  /*4e30*/  LDS.128 R4, [R5+0x1c400] ;  /* 0x01c4000005047984 */ /* 0x000e280000000c00 */
[----:B------:R-:W0:Y:S01]  /*4e40*/  LDS.128 R8, [R8+0x1c400] ;  /* 0x01c4000008087984 */ /* 0x000e220000000c00 */
[----:B------:R-:W-:Y:S05]  /*4e50*/  @P3 BRA `(.L_x_3858) ;  /* 0x0000000400583947 */ /* 0x000fea0003800000 */
[----:B------:R-:W-:Y:S01]  /*4e60*/  SHF.R.U32.HI R36, RZ, 0x10, R41 ;  /* 0x00000010ff247819 */ /* 0x000fe20000011629 */
[--C-:B------:R-:W-:Y:S01]  /*4e70*/  HADD2.F32 R39, -RZ, R88.reuse.H1_H1 ;  /* 0x30000058ff277230 */ /* 0x100fe20000004100 */
[--C-:B------:R-:W-:Y:S01]  /*4e80*/  SHF.R.U64 R85, R32, 0x10, R33.reuse ;  /* 0x0000001020557819 */ /* 0x100fe20000001221 */
[----:B------:R-:W-:Y:S01]  /*4e90*/  HADD2.F32 R88, -RZ, R88.H0_H0 ;  /* 0x20000058ff587230 */ /* 0x000fe20000004100 */
[----:B------:R-:W-:Y:S01]  /*4ea0*/  SHF.R.U32.HI R38, RZ, 0x10, R33 ;  /* 0x00000010ff267819 */ /* 0x000fe20000011621 */
[----:B0-----:R-:W-:Y:S01]  /*4eb0*/  IMAD.MOV.U32 R33, RZ, RZ, R10 ;  /* 0x000000ffff217224 */ /* 0x001fe200078e000a */
[----:B------:R-:W-:Y:S01]  /*4ec0*/  MOV R32, R8 ;  /* 0x0000000800207202 */ /* 0x000fe20000000f00 */
[----:B------:R-:W-:Y:S01]  /*4ed0*/  IMAD.MOV.U32 R8, RZ, RZ, R6 ;  /* 0x000000ffff087224 */ /* 0x000fe200078e0006 */
[--C-:B------:R-:W-:Y:S01]  /*4ee0*/  SHF.R.U64 R82, R34, 0x10, R35.reuse ;  /* 0x0000001022527819 */ /* 0x100fe20000001223 */
[--C-:B------:R-:W-:Y:S01]  /*4ef0*/  HADD2.F32 R10, -RZ, R9.reuse.H0_H0 ;  /* 0x20000009ff0a7230 */ /* 0x100fe20000004100 */
[----:B------:R-:W-:Y:S01]  /*4f00*/  SHF.R.U32.HI R72, RZ, 0x10, R35 ;  /* 0x00000010ff487819 */ /* 0x000fe20000011623 */
[----:B------:R-:W-:Y:S01]  /*4f10*/  HADD2.F32 R9, -RZ, R9.H1_H1 ;  /* 0x30000009ff097230 */ /* 0x000fe20000004100 */
[----:B----4-:R-:W-:Y:S01]  /*4f20*/  SHF.R.U64 R80, R40, 0x10, R41 ;  /* 0x0000001028507819 */ /* 0x010fe20000001229 */
[----:B------:R-:W-:-:S02]  /*4f30*/  HADD2.F32 R6, -RZ, R5.H0_H0 ;  /* 0x20000005ff067230 */ /* 0x000fc40000004100 */
[-C--:B------:R-:W-:Y:S01]  /*4f40*/  FMUL.FTZ R41, R10, R39.reuse ;  /* 0x000000270a297220 */ /* 0x080fe20000410000 */
[----:B------:R-:W-:Y:S01]  /*4f50*/  HADD2.F32 R36, -RZ, R36.H0_H0 ;  /* 0x20000024ff247230 */ /* 0x000fe20000004100 */
[--C-:B---3--:R-:W-:Y:S01]  /*4f60*/  SHF.R.U64 R74, R42, 0x10, R43.reuse ;  /* 0x000000102a4a7819 */ /* 0x108fe2000000122b */
[----:B------:R-:W-:Y:S01]  /*4f70*/  HADD2.F32 R5, -RZ, R5.H1_H1 ;  /* 0x30000005ff057230 */ /* 0x000fe20000004100 */
[----:B------:R-:W-:Y:S01]  /*4f80*/  SHF.R.U32.HI R42, RZ, 0x10, R43 ;  /* 0x00000010ff2a7819 */ /* 0x000fe2000001162b */
[----:B------:R-:W-:Y:S02]  /*4f90*/  HADD2.F32 R34, -RZ, R38.H0_H0 ;  /* 0x20000026ff227230 */ /* 0x000fe40000004100 */
[-C--:B------:R-:W-:Y:S01]  /*4fa0*/  FMUL.FTZ R38, R9, R36.reuse ;  /* 0x0000002409267220 */ /* 0x080fe20000410000 */
[----:B------:R-:W-:Y:S02]  /*4fb0*/  HADD2.F32 R35, -RZ, R86.H1_H1 ;  /* 0x30000056ff237230 */ /* 0x000fe40000004100 */
[C---:B------:R-:W-:Y:S01]  /*4fc0*/  FMUL.FTZ R36, R5.reuse, R36 ;  /* 0x0000002405247220 */ /* 0x040fe20000410000 */
[----:B------:R-:W-:Y:S01]  /*4fd0*/  FMUL.FTZ R39, R6, R39 ;  /* 0x0000002706277220 */ /* 0x000fe20000410000 */
[----:B------:R-:W-:Y:S01]  /*4fe0*/  FFMA.FTZ R38, R5, R34, -R38 ;  /* 0x0000002205267223 */ /* 0x000fe20000010826 */
[----:B------:R-:W-:-:S02]  /*4ff0*/  HADD2.F32 R5, -RZ, R7.H0_H0 ;  /* 0x20000007ff057230 */ /* 0x000fc40000004100 */
[----:B------:R-:W-:Y:S01]  /*5000*/  FFMA.FTZ R40, R9, R34, R36 ;  /* 0x0000002209287223 */ /* 0x000fe20000010024 */
[-C--:B------:R-:W-:Y:S01]  /*5010*/  FFMA.FTZ R41, R6, R35.reuse, -R41 ;  /* 0x0000002306297223 */ /* 0x080fe20000010829 */
[----:B------:R-:W-:Y:S02]  /*5020*/  HADD2.F32 R34, -RZ, R87.H1_H1 ;  /* 0x30000057ff227230 */ /* 0x000fe40000004100 */
[----:B------:R-:W-:Y:S01]  /*5030*/  FFMA.FTZ R39, R10, R35, R39 ;  /* 0x000000230a277223 */ /* 0x000fe20000010027 */
[--C-:B------:R-:W-:Y:S02]  /*5040*/  HADD2.F32 R6, -RZ, R11.reuse.H0_H0 ;  /* 0x2000000bff067230 */ /* 0x100fe40000004100 */
[----:B------:R-:W-:Y:S02]  /*5050*/  HADD2.F32 R9, -RZ, R84.H1_H1 ;  /* 0x30000054ff097230 */ /* 0x000fe40000004100 */
[----:B------:R-:W-:Y:S01]  /*5060*/  FMUL.FTZ R35, R5, R34 ;  /* 0x0000002205237220 */ /* 0x000fe20000410000 */
[----:B------:R-:W-:Y:S01]  /*5070*/  HADD2.F32 R11, -RZ, R11.H1_H1 ;  /* 0x3000000bff0b7230 */ /* 0x000fe20000004100 */
[----:B------:R-:W-:Y:S01]  /*5080*/  F2FP.F16.F32.PACK_AB R39, R40, R39 ;  /* 0x000000272827723e */ /* 0x000fe200000000ff */
[----:B------:R-:W-:-:S02]  /*5090*/  HADD2.F32 R36, -RZ, R42.H0_H0 ;  /* 0x2000002aff247230 */ /* 0x000fc40000004100 */
[C---:B------:R-:W-:Y:S01]  /*50a0*/  FMUL.FTZ R42, R6.reuse, R34 ;  /* 0x00000022062a7220 */ /* 0x040fe20000410000 */
[----:B------:R-:W-:Y:S02]  /*50b0*/  HADD2.F32 R7, -RZ, R7.H1_H1 ;  /* 0x30000007ff077230 */ /* 0x000fe40000004100 */
[----:B------:R-:W-:Y:S02]  /*50c0*/  HADD2.F32 R10, -RZ, R72.H0_H0 ;  /* 0x20000048ff0a7230 */ /* 0x000fe40000004100 */
[-C--:B------:R-:W-:Y:S01]  /*50d0*/  FFMA.FTZ R72, R6, R9.reuse, R35 ;  /* 0x0000000906487223 */ /* 0x080fe20000010023 */
[-C--:B------:R-:W-:Y:S01]  /*50e0*/  FMUL.FTZ R34, R11, R36.reuse ;  /* 0x000000240b227220 */ /* 0x080fe20000410000 */
[----:B------:R-:W-:Y:S01]  /*50f0*/  FFMA.FTZ R42, R5, R9, -R42 ;  /* 0x00000009052a7223 */ /* 0x000fe2000001082a */
[----:B------:R-:W-:Y:S02]  /*5100*/  HADD2.F32 R6, -RZ, R32.H0_H0 ;  /* 0x20000020ff067230 */ /* 0x000fe40000004100 */
[----:B------:R-:W-:Y:S01]  /*5110*/  FMUL.FTZ R36, R7, R36 ;  /* 0x0000002407247220 */ /* 0x000fe20000410000 */
[----:B------:R-:W-:-:S02]  /*5120*/  HADD2.F32 R9, -RZ, R80.H0_H0 ;  /* 0x20000050ff097230 */ /* 0x000fc40000004100 */
[-C--:B------:R-:W-:Y:S01]  /*5130*/  FFMA.FTZ R73, R7, R10.reuse, -R34 ;  /* 0x0000000a07497223 */ /* 0x080fe20000010822 */
[----:B------:R-:W-:Y:S02]  /*5140*/  HADD2.F32 R5, -RZ, R4.H0_H0 ;  /* 0x20000004ff057230 */ /* 0x000fe40000004100 */
[----:B--2---:R-:W-:Y:S01]  /*5150*/  FFMA.FTZ R75, R11, R10, R36 ;  /* 0x0000000a0b4b7223 */ /* 0x004fe20000010024 */
        /* <DEDUP_REMOVED lines=26> */
[-C--:B------:R-:W-:Y:S01]  /*5300*/  FFMA.FTZ R34, R5, R84.reuse, R34 ;  /* 0x0000005405227223 */ /* 0x080fe20000010022 */
[----:B------:R-:W-:Y:S01]  /*5310*/  FFMA.FTZ R9, R4, R84, -R9 ;  /* 0x0000005404097223 */ /* 0x000fe20000010809 */
[-C--:B------:R-:W-:Y:S01]  /*5320*/  FFMA.FTZ R8, R8, R6.reuse, -R43 ;  /* 0x0000000608087223 */ /* 0x080fe2000001082b */
[----:B------:R-:W-:Y:S01]  /*5330*/  F2FP.F16.F32.PACK_AB R5, R38, R41 ;  /* 0x000000292605723e */ /* 0x000fe200000000ff */
[----:B------:R-:W-:Y:S01]  /*5340*/  FFMA.FTZ R33, R33, R6, R36 ;  /* 0x0000000621217223 */ /* 0x000fe20000010024 */
[----:B------:R-:W-:Y:S01]  /*5350*/  F2FP.F16.F32.PACK_AB R38, R32, R11 ;  /* 0x0000000b2026723e */ /* 0x000fe200000000ff */
[----:B------:R-:W-:Y:S01]  /*5360*/  IMAD.MOV.U32 R11, RZ, RZ, R72 ;  /* 0x000000ffff0b7224 */ /* 0x000fe200078e0048 */
[----:B------:R-:W-:Y:S02]  /*5370*/  F2FP.F16.F32.PACK_AB R4, R35, R10 ;  /* 0x0000000a2304723e */ /* 0x000fe400000000ff */
[----:B------:R-:W-:Y:S01]  /*5380*/  F2FP.F16.F32.PACK_AB R6, R8, R9 ;  /* 0x000000090806723e */ /* 0x000fe200000000ff */
[----:B------:R-:W-:Y:S01]  /*5390*/  IMAD.MOV.U32 R8, RZ, RZ, R38 ;  /* 0x000000ffff087224 */ /* 0x000fe200078e0026 */
[----:B------:R-:W-:Y:S01]  /*53a0*/  F2FP.F16.F32.PACK_AB R10, R33, R34 ;  /* 0x00000022210a723e */ /* 0x000fe200000000ff */
[----:B------:R-:W-:-:S07]  /*53b0*/  IMAD.MOV.U32 R9, RZ, RZ, R39 ;  /* 0x000000ffff097224 */ /* 0x000fce00078e0027 */
.L_x_3858:
[----:B------:R-:W-:Y:S05]  /*53c0*/  BSYNC B1 ;  /* 0x0000000000017941 */ /* 0x000fea0003800000 */
.L_x_3857:
[----:B0-----:R0:W-:Y:S01]  /*53d0*/  ST.E.128 desc[UR44][R12.64], R4 ;  /* 0x000000040c007985 */ /* 0x0011e2000c101d2c */
[----:B------:R-:W-:Y:S01]  /*53e0*/  ISETP.GE.AND P3, PT, R15, R71, PT ;  /* 0x000000470f00720c */ /* 0x000fe20003f66270 */
[----:B------:R-:W-:-:S12]  /*53f0*/  IMAD.MOV.U32 R36, RZ, RZ, R14 ;  /* 0x000000ffff247224 */ /* 0x000fd800078e000e */
[----:B------:R-:W-:Y:S05]  /*5400*/  @P3 BRA `(.L_x_3837) ;  /* 0x0000000400243947 */ /* 0x000fea0003800000 */
[----:B0-----:R-:W-:-:S05]  /*5410*/  IMAD.WIDE R4, R15, 0x2, R36 ;  /* 0x000000020f047825 */ /* 0x001fca00078e0224 */
[----:B------:R0:W-:Y:S01]  /*5420*/  ST.E.128 desc[UR44][R4.64], R8 ;  /* 0x0000000804007985 */ /* 0x0001e2000c101d2c */
[----:B------:R-:W-:Y:S05]  /*5430*/  BRA `(.L_x_3837) ;  /* 0x0000000400187947 */ /* 0x000fea0003800000 */
.L_x_3818:
[----:B------:R-:W-:-:S04]  /*5440*/  ULOP3.LUT UR4, UR38, 0x1, URZ, 0xfc, !UPT ;  /* 0x0000000126047892 */ /* 0x000fc8000f8efc3f */
[----:B------:R-:W-:-:S06]  /*5450*/  UISETP.NE.AND UP0, UPT, UR4, 0x3, UPT ;  /* 0x000000030400788c */ /* 0x000fcc000bf05270 */
[----:B------:R-:W-:-:S13]  /*5460*/  PLOP3.LUT P5, PT, PT, PT, UP0, 0x80, 0x0 ;  /* 0x000000000000781c */ /* 0x000fda0003faf008 */
[----:B------:R-:W-:Y:S05]  /*5470*/  @!P5 BRA `(.L_x_3859) ;  /* 0x000000000004d947 */ /* 0x000fea0003800000 */
[----:B------:R-:W-:Y:S01]  /*5480*/  BPT.TRAP 0x1 ;  /* 0x000000040000795c */ /* 0x000fe20000300000 */
.L_x_3859:
[----:B------:R-:W-:Y:S01]  /*5490*/  IMAD R70, R153, 0x8, R148 ;  /* 0x0000000899467824 */ /* 0x000fe200078e0294 */
[----:B------:R-:W-:Y:S01]  /*54a0*/  SHF.L.U32 R83, R158, 0x1f, RZ ;  /* 0x0000001f9e537819 */ /* 0x000fe200000006ff */
[----:B------:R-:W-:Y:S01]  /*54b0*/  BSSY B1, `(.L_x_3860) ;  /* 0x0000004000017945 */ /* 0x000fe20003800000 */
[----:B------:R-:W-:Y:S02]  /*54c0*/  SHF.R.S32.HI R78, RZ, 0x1f, R77 ;  /* 0x0000001fff4e7819 */ /* 0x000fe4000001144d */
[----:B------:R-:W1:Y:S02]  /*54d0*/  SYNCS.PHASECHK.TRANS64.TRYWAIT P3, [R70+URZ+0x32490], R83 ;  /* 0x03249053460075a7 */ /* 0x000e64000806017f */
[----:B-1----:R-:W-:Y:S05]  /*54e0*/  @!P3 BRA `(.L_x_3861) ;  /* 0x000003200038b947 */ /* 0x002fea0003800000 */
.L_x_4191:
[----:B------:R-:W-:Y:S05]  /*54f0*/  BSYNC B1 ;  /* 0x0000000000017941 */ /* 0x000fea0003800000 */
.L_x_3860:
[----:B------:R-:W-:Y:S01]  /*5500*/  ULDC.64 UR4, c[0x0][0x300] ;  /* 0x0000c00000047ab9 */ /* 0x000fe20000000a00 */
[----:B-----5:R-:W-:Y:S01]  /*5510*/  SHF.R.S32.HI R79, RZ, 0x1f, R76 ;  /* 0x0000001fff4f7819 */ /* 0x020fe2000001144c */
[----:B0-----:R-:W-:Y:S02]  /*5520*/  IMAD R6, R78, UR4, RZ ;  /* 0x000000044e067c24 */ /* 0x001fe4000f8e02ff */
        /* <DEDUP_REMOVED lines=15> */
[----:B------:R-:W-:Y:S01]  /*5620*/  IMAD.IADD R32, R81, 0x1, -R154 ;  /* 0x0000000151207824 */ /* 0x000fe200078e0a9a */
[----:B------:R-:W-:Y:S01]  /*5630*/  LEA R8, P4, R4, UR4, 0x1 ;  /* 0x0000000404087c11 */ /* 0x000fe2000f8808ff */
[----:B------:R-:W-:Y:S01]  /*5640*/  UMOV UR4, 0xffffffff ;  /* 0xffffffff00047882 */ /* 0x000fe20000000000 */
[----:B------:R-:W-:Y:S02]  /*5650*/  IADD3 R7, R5, R7, RZ ;  /* 0x0000000705077210 */ /* 0x000fe40007ffe0ff */
[----:B------:R-:W-:Y:S02]  /*5660*/  ISETP.GE.AND P3, PT, R32, 0x1, PT ;  /* 0x000000012000780c */ /* 0x000fe40003f66270 */
[----:B------:R-:W-:Y:S01]  /*5670*/  LEA.HI.X R10, R4, UR5, R7, 0x1, P4 ;  /* 0x00000005040a7c11 */ /* 0x000fe2000a0f0c07 */
[----:B------:R-:W-:Y:S10]  /*5680*/  BRA.DIV UR4, `(.L_x_3862) ;  /* 0x0000031e04e47947 */ /* 0x000ff4000b800000 */
[----:B------:R0:W2:Y:S04]  /*5690*/  SHFL.IDX PT, R9, R10, RZ, 0x1c1f ;  /* 0x001c1fff0a097589 */ /* 0x0000a800000e0000 */
[----:B------:R0:W3:Y:S02]  /*56a0*/  SHFL.IDX PT, R14, R8, RZ, 0x1c1f ;  /* 0x001c1fff080e7589 */ /* 0x0000e400000e0000 */
.L_x_4195:
[----:B------:R-:W-:Y:S04]  /*56b0*/  BSSY B1, `(.L_x_3863) ;  /* 0x000000d000017945 */ /* 0x000fe80003800000 */
[----:B------:R-:W-:Y:S05]  /*56c0*/  @!P3 BRA `(.L_x_3864) ;  /* 0x00000000002cb947 */ /* 0x000fea0003800000 */
[----:B------:R-:W-:Y:S02]  /*56d0*/  ULDC UR4, c[0x0][0x2f4] ;  /* 0x0000bd0000047ab9 */ /* 0x000fe40000000800 */
[----:B------:R-:W-:-:S13]  /*56e0*/  ISETP.GE.AND P3, PT, R22, UR4, PT ;  /* 0x0000000416007c0c */ /* 0x000fda000bf66270 */
[----:B------:R-:W4:Y:S01]  /*56f0*/  @!P3 LDS.128 R4, [R75] ;  /* 0x000000004b04b984 */ /* 0x000f220000000c00 */
[----:B---3--:R-:W-:-:S04]  /*5700*/  @!P3 LEA R12, P4, R22, R14, 0x1 ;  /* 0x0000000e160cb211 */ /* 0x008fc800078808ff */
[----:B--2---:R-:W-:Y:S02]  /*5710*/  @!P3 LEA.HI.X R13, R22, R9, R23, 0x1, P4 ;  /* 0x00000009160db211 */ /* 0x004fe400020f0c17 */
[----:B------:R-:W-:-:S03]  /*5720*/  ISETP.GE.AND P4, PT, R152, UR4, PT ;  /* 0x0000000498007c0c */ /* 0x000fc6000bf86270 */
[----:B----4-:R-:W-:Y:S10]  /*5730*/  @!P3 ST.E.128 desc[UR44][R12.64], R4 ;  /* 0x000000040c00b985 */ /* 0x010ff4000c101d2c */
[C---:B------:R-:W-:Y:S01]  /*5740*/  @!P4 LEA R14, P3, R152.reuse, R14, 0x1 ;  /* 0x0000000e980ec211 */ /* 0x040fe200078608ff */
[----:B------:R-:W2:Y:S03]  /*5750*/  @!P4 LDS.128 R4, [R74] ;  /* 0x000000004a04c984 */ /* 0x000ea60000000c00 */
[----:B------:R-:W-:-:S05]  /*5760*/  @!P4 LEA.HI.X R15, R152, R9, R155, 0x1, P3 ;  /* 0x00000009980fc211 */ /* 0x000fca00018f0c9b */
[----:B--2---:R4:W-:Y:S04]  /*5770*/  @!P4 ST.E.128 desc[UR44][R14.64], R4 ;  /* 0x000000040e00c985 */ /* 0x0049e8000c101d2c */
.L_x_3864:
[----:B------:R-:W-:Y:S05]  /*5780*/  BSYNC B1 ;  /* 0x0000000000017941 */ /* 0x000fea0003800000 */
.L_x_3863:
[----:B------:R-:W-:-:S03]  /*5790*/  UMOV UR4, 0xffffffff ;  /* 0xffffffff00047882 */ /* 0x000fc60000000000 */
[----:B------:R-:W-:Y:S05]  /*57a0*/  BRA.DIV UR4, `(.L_x_3865) ;  /* 0x0000031e04e47947 */ /* 0x000fea000b800000 */
[----:B--2---:R2:W0:Y:S04]  /*57b0*/  SHFL.IDX PT, R9, R10, 0x1, 0x1c1f ;  /* 0x003c1f000a097f89 */ /* 0x00442800000e0000 */
[----:B---34-:R2:W3:Y:S02]  /*57c0*/  SHFL.IDX PT, R14, R8, 0x1, 0x1c1f ;  /* 0x003c1f00080e7f89 */ /* 0x0184e400000e0000 */
.L_x_4199:
[----:B------:R-:W-:-:S13]  /*57d0*/  ISETP.GE.AND P3, PT, R32, 0x41, PT ;  /* 0x000000412000780c */ /* 0x000fda0003f66270 */
[----:B------:R-:W-:Y:S05]  /*57e0*/  @!P3 BRA `(.L_x_3837) ;  /* 0x00000000002cb947 */ /* 0x000fea0003800000 */
[----:B------:R-:W-:Y:S02]  /*57f0*/  ULDC UR4, c[0x0][0x2f4] ;  /* 0x0000bd0000047ab9 */ /* 0x000fe40000000800 */
[----:B------:R-:W-:-:S13]  /*5800*/  ISETP.GE.AND P3, PT, R22, UR4, PT ;  /* 0x0000000416007c0c */ /* 0x000fda000bf66270 */
[----:B------:R-:W4:Y:S01]  /*5810*/  @!P3 LDS.128 R4, [R75+0x2000] ;  /* 0x002000004b04b984 */ /* 0x000f220000000c00 */
[----:B0-23--:R-:W-:-:S04]  /*5820*/  @!P3 LEA R10, P4, R22, R14, 0x1 ;  /* 0x0000000e160ab211 */ /* 0x00dfc800078808ff */
[----:B------:R-:W-:Y:S02]  /*5830*/  @!P3 LEA.HI.X R11, R22, R9, R23, 0x1, P4 ;  /* 0x00000009160bb211 */ /* 0x000fe400020f0c17 */
[----:B------:R-:W-:-:S03]  /*5840*/  ISETP.GE.AND P4, PT, R152, UR4, PT ;  /* 0x0000000498007c0c */ /* 0x000fc6000bf86270 */
[----:B----4-:R-:W-:Y:S10]  /*5850*/  @!P3 ST.E.128 desc[UR44][R10.64], R4 ;  /* 0x000000040a00b985 */ /* 0x010ff4000c101d2c */
[C---:B------:R-:W-:Y:S01]  /*5860*/  @!P4 LEA R14, P3, R152.reuse, R14, 0x1 ;  /* 0x0000000e980ec211 */ /* 0x040fe200078608ff */
[----:B------:R-:W0:Y:S03]  /*5870*/  @!P4 LDS.128 R4, [R74+0x2000] ;  /* 0x002000004a04c984 */ /* 0x000e260000000c00 */
[----:B------:R-:W-:-:S05]  /*5880*/  @!P4 LEA.HI.X R15, R152, R9, R155, 0x1, P3 ;  /* 0x00000009980fc211 */ /* 0x000fca00018f0c9b */
[----:B0-----:R4:W-:Y:S04]  /*5890*/  @!P4 ST.E.128 desc[UR44][R14.64], R4 ;  /* 0x000000040e00c985 */ /* 0x0019e8000c101d2c */
.L_x_3837:
[----:B------:R-:W-:Y:S05]  /*58a0*/  BSYNC B0 ;  /* 0x0000000000007941 */ /* 0x000fea0003800000 */
.L_x_3817:
[----:B0---4-:R-:W0:Y:S01]  /*58b0*/  S2R R4, SR_TID.X ;  /* 0x0000000000047919 */ /* 0x011e220000002100 */
        /* <DEDUP_REMOVED lines=8> */
[----:B----4-:R4:W-:Y:S01]  /*5940*/  BAR.SYNC.DEFER_BLOCKING R213, 0x80 ;  /* 0x000200d50000751d */ /* 0x0109e20000010000 */
[----:B0-----:R-:W-:-:S13]  /*5950*/  LOP3.LUT P3, RZ, R4, 0x7f, RZ, 0xc0, !PT ;  /* 0x0000007f04ff7812 */ /* 0x001fda000786c0ff */
[----:B------:R-:W-:-:S05]  /*5960*/  @!P3 VIADD R4, R70, 0x324a0 ;  /* 0x000324a04604b836 */ /* 0x000fca0000000000 */
[----:B------:R-:W-:-:S04]  /*5970*/  @!P3 PRMT R4, RZ, 0x654, R4 ;  /* 0x00000654ff04b816 */ /* 0x000fc80000000004 */
[----:B------:R4:W-:Y:S01]  /*5980*/  @!P3 SYNCS.ARRIVE.TRANS64.RED.A1T0 RZ, [R4+URZ], RZ ;  /* 0x000000ff04ffb9a7 */ /* 0x0009e2000810043f */
[----:B------:R-:W-:Y:S05]  /*5990*/  @!P5 BRA `(.L_x_3867) ;  /* 0x000000000004d947 */ /* 0x000fea0003800000 */
[----:B------:R-:W-:Y:S01]  /*59a0*/  BPT.TRAP 0x1 ;  /* 0x000000040000795c */ /* 0x000fe20000300000 */
.L_x_3867:
[----:B------:R-:W-:Y:S05]  /*59b0*/  BSYNC B0 ;  /* 0x0000000000007941 */ /* 0x000fea0003800000 */
.L_x_3866:
[----:B------:R-:W0:Y:S01]  /*59c0*/  SYNCS.PHASECHK.TRANS64.TRYWAIT P4, [R70+URZ+0x324b0], R83 ;  /* 0x0324b053460075a7 */ /* 0x000e22000808017f */
[----:B------:R-:W-:Y:S04]  /*59d0*/  BSSY B0, `(.L_x_3868) ;  /* 0x0000002000007945 */ /* 0x000fe80003800000 */
[----:B0-----:R-:W-:Y:S05]  /*59e0*/  @!P4 BRA `(.L_x_3869) ;  /* 0x0000031c009cc947 */ /* 0x001fea0003800000 */
.L_x_4200:
[----:B------:R-:W-:Y:S05]  /*59f0*/  BSYNC B0 ;  /* 0x0000000000007941 */ /* 0x000fea0003800000 */
.L_x_3868:
[----:B------:R-:W-:Y:S01]  /*5a00*/  ULDC.64 UR4, c[0x0][0x328] ;  /* 0x0000ca0000047ab9 */ /* 0x000fe20000000a00 */
[----:B------:R-:W-:Y:S01]  /*5a10*/  IMAD.IADD R81, R81, 0x1, -R154 ;  /* 0x0000000151517824 */ /* 0x000fe200078e0a9a */
[----:B------:R-:W-:Y:S01]  /*5a20*/  BSSY B0, `(.L_x_3870) ;  /* 0x0000043000007945 */ /* 0x000fe20003800000 */
[----:B------:R-:W-:Y:S02]  /*5a30*/  IMAD R78, R78, UR4, RZ ;  /* 0x000000044e4e7c24 */ /* 0x000fe4000f8e02ff */
[----:B----4-:R-:W-:Y:S01]  /*5a40*/  IMAD.WIDE.U32 R4, R77, UR4, RZ ;  /* 0x000000044d047c25 */ /* 0x010fe2000f8e00ff */
[----:B------:R-:W-:-:S03]  /*5a50*/  ISETP.GE.AND P4, PT, R81, 0x1, PT ;  /* 0x000000015100780c */ /* 0x000fc60003f86270 */
[----:B------:R-:W-:Y:S01]  /*5a60*/  IMAD R77, R77, UR5, R78 ;  /* 0x000000054d4d7c24 */ /* 0x000fe2000f8e024e */
[----:B------:R-:W-:Y:S01]  /*5a70*/  ULDC.64 UR4, c[0x0][0x338] ;  /* 0x0000ce0000047ab9 */ /* 0x000fe20000000a00 */
[----:B------:R-:W-:Y:S02]  /*5a80*/  IMAD R7, R153, 0x6000, R167 ;  /* 0x0000600099077824 */ /* 0x000fe400078e02a7 */
[----:B------:R-:W-:Y:S02]  /*5a90*/  IMAD R79, R79, UR4, RZ ;  /* 0x000000044f4f7c24 */ /* 0x000fe4000f8e02ff */
[----:B------:R-:W-:Y:S02]  /*5aa0*/  IMAD.IADD R5, R5, 0x1, R77 ;  /* 0x0000000105057824 */ /* 0x000fe400078e024d */
        /* <DEDUP_REMOVED lines=10> */
[----:B------:R-:W-:Y:S02]  /*5b50*/  IMAD.IADD R5, R50, 0x1, R7 ;  /* 0x0000000132057824 */ /* 0x000fe400078e0207 */
[--C-:B------:R-:W-:Y:S01]  /*5b60*/  IMAD R34, R7, 0x2, R26.reuse ;  /* 0x0000000207227824 */ /* 0x100fe200078e021a */
[----:B------:R-:W-:Y:S01]  /*5b70*/  LEA.HI.X R32, R4, UR5, R9, 0x1, P5 ;  /* 0x0000000504207c11 */ /* 0x000fe2000a8f0c09 */
[----:B------:R0:W4:Y:S01]  /*5b80*/  SHFL.IDX PT, R35, R15, RZ, 0x1c1f ;  /* 0x001c1fff0f237589 */ /* 0x00012200000e0000 */
[----:B------:R-:W-:-:S03]  /*5b90*/  IMAD R36, R5, 0x2, R26 ;  /* 0x0000000205247824 */ /* 0x000fc600078e021a */
[----:B------:R0:W0:Y:S01]  /*5ba0*/  SHFL.IDX PT, R33, R32, RZ, 0x1c1f ;  /* 0x001c1fff20217589 */ /* 0x00002200000e0000 */
[----:B------:R-:W-:Y:S05]  /*5bb0*/  @!P4 BRA `(.L_x_3871) ;  /* 0x0000000000a4c947 */ /* 0x000fea0003800000 */
[----:B------:R-:W-:Y:S02]  /*5bc0*/  ISETP.NE.AND P5, PT, R63, RZ, PT ;  /* 0x000000ff3f00720c */ /* 0x000fe40003fa5270 */
[----:B---3--:R-:W-:-:S11]  /*5bd0*/  PRMT R14, R48, 0x8880, RZ ;  /* 0x00008880300e7816 */ /* 0x008fd600000000ff */
[----:B------:R-:W3:Y:S01]  /*5be0*/  @P5 LDS.128 R4, [R34] ;  /* 0x0000000022045984 */ /* 0x000ee20000000c00 */
[----:B--2-4-:R-:W-:-:S04]  /*5bf0*/  @P5 LEA R8, P4, R22, R35, 0x1 ;  /* 0x0000002316085211 */ /* 0x014fc800078808ff */
[----:B0-----:R-:W-:Y:S02]  /*5c00*/  @P5 LEA.HI.X R9, R22, R33, R23, 0x1, P4 ;  /* 0x0000002116095211 */ /* 0x001fe400020f0c17 */
[----:B------:R-:W-:-:S03]  /*5c10*/  ISETP.NE.AND P4, PT, R64, RZ, PT ;  /* 0x000000ff4000720c */ /* 0x000fc60003f85270 */
[----:B---3--:R-:W-:Y:S10]  /*5c20*/  @P5 ST.E.128 desc[UR44][R8.64], R4 ;  /* 0x0000000408005985 */ /* 0x008ff4000c101d2c */
[C---:B------:R-:W-:Y:S01]  /*5c30*/  @P4 LEA R10, P5, R152.reuse, R35, 0x1 ;  /* 0x00000023980a4211 */ /* 0x040fe200078a08ff */
[----:B------:R-:W0:Y:S03]  /*5c40*/  @P4 LDS.128 R4, [R36] ;  /* 0x0000000024044984 */ /* 0x000e260000000c00 */
[----:B------:R-:W-:-:S02]  /*5c50*/  @P4 LEA.HI.X R11, R152, R33, R155, 0x1, P5 ;  /* 0x00000021980b4211 */ /* 0x000fc400028f0c9b */
[----:B------:R-:W-:-:S03]  /*5c60*/  ISETP.NE.AND P5, PT, R65, RZ, PT ;  /* 0x000000ff4100720c */ /* 0x000fc60003fa5270 */
[----:B0-----:R-:W-:Y:S10]  /*5c70*/  @P4 ST.E.128 desc[UR44][R10.64], R4 ;  /* 0x000000040a004985 */ /* 0x001ff4000c101d2c */
[C---:B------:R-:W-:Y:S01]  /*5c80*/  @P5 LEA R12, P4, R163.reuse, R35, 0x1 ;  /* 0x00000023a30c5211 */ /* 0x040fe200078808ff */
[----:B------:R-:W0:Y:S03]  /*5c90*/  @P5 LDS.128 R4, [R34+0x3000] ;  /* 0x0030000022045984 */ /* 0x000e260000000c00 */
        /* <DEDUP_REMOVED lines=21> */
[----:B------:R-:W-:-:S03]  /*5df0*/  ISETP.GT.AND P4, PT, R14, -0x1, PT ;  /* 0xffffffff0e00780c */ /* 0x000fc60003f84270 */
[----:B0-----:R-:W-:Y:S10]  /*5e00*/  @P5 ST.E.128 desc[UR44][R8.64], R4 ;  /* 0x0000000408005985 */ /* 0x001ff4000c101d2c */
[C---:B------:R-:W-:Y:S01]  /*5e10*/  @!P4 LEA R10, P5, R164.reuse, R35, 0x1 ;  /* 0x00000023a40ac211 */ /* 0x040fe200078a08ff */
[----:B------:R-:W0:Y:S03]  /*5e20*/  @!P4 LDS.128 R4, [R36+0x9000] ;  /* 0x009000002404c984 */ /* 0x000e260000000c00 */
[----:B------:R-:W-:-:S05]  /*5e30*/  @!P4 LEA.HI.X R11, R164, R33, R180, 0x1, P5 ;  /* 0x00000021a40bc211 */ /* 0x000fca00028f0cb4 */
[----:B0-----:R0:W-:Y:S04]  /*5e40*/  @!P4 ST.E.128 desc[UR44][R10.64], R4 ;  /* 0x000000040a00c985 */ /* 0x0011e8000c101d2c */
.L_x_3871:
[----:B------:R-:W-:Y:S05]  /*5e50*/  BSYNC B0 ;  /* 0x0000000000007941 */ /* 0x000fea0003800000 */
.L_x_3870:
[----:B------:R-:W-:Y:S01]  /*5e60*/  ISETP.GE.AND P4, PT, R81, 0x41, PT ;  /* 0x000000415100780c */ /* 0x000fe20003f86270 */
[----:B0-----:R0:W0:Y:S01]  /*5e70*/  SHFL.IDX PT, R33, R32, 0x1, 0x1c1f ;  /* 0x003c1f0020217f89 */ /* 0x00102200000e0000 */
[----:B------:R-:W-:Y:S03]  /*5e80*/  BSSY B0, `(.L_x_3872) ;  /* 0x000002c000007945 */ /* 0x000fe60003800000 */
[----:B------:R-:W0:Y:S08]  /*5e90*/  SHFL.IDX PT, R15, R15, 0x1, 0x1c1f ;  /* 0x003c1f000f0f7f89 */ /* 0x000e3000000e0000 */
[----:B------:R-:W-:Y:S05]  /*5ea0*/  @!P4 BRA `(.L_x_3873) ;  /* 0x0000000000a4c947 */ /* 0x000fea0003800000 */
[----:B------:R-:W-:Y:S02]  /*5eb0*/  ISETP.NE.AND P5, PT, R63, RZ, PT ;  /* 0x000000ff3f00720c */ /* 0x000fe40003fa5270 */
[----:B---3--:R-:W-:-:S11]  /*5ec0*/  PRMT R14, R48, 0x8880, RZ ;  /* 0x00008880300e7816 */ /* 0x008fd600000000ff */
[----:B------:R-:W3:Y:S01]  /*5ed0*/  @P5 LDS.128 R4, [R34+0x2000] ;  /* 0x0020000022045984 */ /* 0x000ee20000000c00 */
[----:B0-2---:R-:W-:-:S04]  /*5ee0*/  @P5 LEA R8, P4, R22, R15, 0x1 ;  /* 0x0000000f16085211 */ /* 0x005fc800078808ff */
[----:B------:R-:W-:Y:S02]  /*5ef0*/  @P5 LEA.HI.X R9, R22, R33, R23, 0x1, P4 ;  /* 0x0000002116095211 */ /* 0x000fe400020f0c17 */
[----:B------:R-:W-:-:S03]  /*5f00*/  ISETP.NE.AND P4, PT, R64, RZ, PT ;  /* 0x000000ff4000720c */ /* 0x000fc60003f85270 */
[----:B---3--:R-:W-:Y:S10]  /*5f10*/  @P5 ST.E.128 desc[UR44][R8.64], R4 ;  /* 0x0000000408005985 */ /* 0x008ff4000c101d2c */
        /* <DEDUP_REMOVED lines=34> */
.L_x_3873:
[----:B------:R-:W-:Y:S05]  /*6140*/  BSYNC B0 ;  /* 0x0000000000007941 */ /* 0x000fea0003800000 */
.L_x_3872:
[----:B------:R-:W-:Y:S01]  /*6150*/  @!PT LDS RZ, [RZ] ;  /* 0x00000000fffff984 */ /* 0x000fe20000000800 */
[----:B------:R-:W-:Y:S01]  /*6160*/  @!PT LDS RZ, [RZ] ;  /* 0x00000000fffff984 */ /* 0x000fe20000000800 */
[----:B------:R-:W-:Y:S01]  /*6170*/  @!PT LDS RZ, [RZ] ;  /* 0x00000000fffff984 */ /* 0x000fe20000000800 */
[----:B------:R-:W-:Y:S01]  /*6180*/  @!PT LDS RZ, [RZ] ;  /* 0x00000000fffff984 */ /* 0x000fe20000000800 */
[----:B------:R5:W-:Y:S06]  /*6190*/  MEMBAR.ALL.CTA ;  /* 0x0000000000007992 */ /* 0x000bec0000008000 */
[----:B-----5:R-:W5:Y:S01]  /*61a0*/  FENCE.VIEW.ASYNC.S ;  /* 0x00000000000073c6 */ /* 0x020f620000000000 */
[----:B-1----:R-:W-:Y:S02]  /*61b0*/  @!P3 VIADD R70, R70, 0x324c0 ;  /* 0x000324c04646b836 */ /* 0x002fe40000000000 */
[----:B------:R-:W-:-:S03]  /*61c0*/  VIADD R153, R153, 0x1 ;  /* 0x0000000199997836 */ /* 0x000fc60000000000 */
[----:B------:R-:W-:Y:S01]  /*61d0*/  @!P3 PRMT R70, RZ, 0x654, R70 ;  /* 0x00000654ff46b816 */ /* 0x000fe20000000046 */
[----:B-----5:R1:W-:Y:S06]  /*61e0*/  BAR.SYNC.DEFER_BLOCKING R213, 0x80 ;  /* 0x000200d50000751d */ /* 0x0203ec0000010000 */
[----:B------:R1:W-:Y:S01]  /*61f0*/  @!P3 SYNCS.ARRIVE.TRANS64.RED.A1T0 RZ, [R70+URZ], RZ ;  /* 0x000000ff46ffb9a7 */ /* 0x0003e2000810043f */
[----:B------:R-:W-:-:S04]  /*6200*/  ISETP.NE.AND P3, PT, R153, 0x2, PT ;  /* 0x000000029900780c */ /* 0x000fc80003f65270 */
[----:B0-----:R-:W-:Y:S02]  /*6210*/  SEL R5, RZ, 0x1, P3 ;  /* 0x00000001ff057807 */ /* 0x001fe40001800000 */
[----:B------:R-:W-:Y:S02]  /*6220*/  SEL R153, R153, RZ, P3 ;  /* 0x000000ff99997207 */ /* 0x000fe40001800000 */
[----:B------:R-:W-:Y:S01]  /*6230*/  LOP3.LUT R158, R158, R5, RZ, 0x3c, !PT ;  /* 0x000000059e9e7212 */ /* 0x000fe200078e3cff */
[----:B-1----:R-:W-:Y:S06]  /*6240*/  @P2 BRA `(.L_x_3874) ;  /* 0xffffffc000c42947 */ /* 0x002fec000383ffff */
[----:B------:R-:W0:Y:S01]  /*6250*/  S2R R4, SR_TID.X ;  /* 0x0000000000047919 */ /* 0x000e220000002100 */
[----:B------:R-:W-:Y:S02]  /*6260*/  PLOP3.LUT P0, PT, PT, PT, PT, 0x8, 0x0 ;  /* 0x000000000000781c */ /* 0x000fe40003f0e170 */
[----:B0-----:R-:W-:-:S04]  /*6270*/  SHF.R.U32.HI R4, RZ, 0x7, R4 ;  /* 0x00000007ff047819 */ /* 0x001fc80000011604 */
[----:B------:R-:W-:-:S13]  /*6280*/  ISETP.NE.AND P4, PT, R4, 0x1, PT ;  /* 0x000000010400780c */ /* 0x000fda0003f85270 */
[----:B------:R-:W-:Y:S05]  /*6290*/  @!P4 WARPSYNC.ALL ;  /* 0x000000000000c948 */ /* 0x000fea0003800000 */
[----:B------:R-:W-:Y:S06]  /*62a0*/  @!P4 BAR.ARV 0x9, 0x100 ;  /* 0x024400000000cb1d */ /* 0x000fec0000002000 */
.L_x_3812:
[----:B------:R-:W0:Y:S01]  /*62b0*/  S2R R3, SR_SWINHI ;  /* 0x0000000000037919 */ /* 0x000e220000002f00 */
[----:B------:R-:W1:Y:S01]  /*62c0*/  LDC R13, c[0x0][0x448] ;  /* 0x00011200ff0d7b82 */ /* 0x000e620000000800 */
[----:B---3--:R-:W-:Y:S01]  /*62d0*/  MOV R14, UR38 ;  /* 0x00000026000e7c02 */ /* 0x008fe20008000f00 */
[----:B------:R-:W-:Y:S01]  /*62e0*/  IMAD.MOV.U32 R15, RZ, RZ, 0x80 ;  /* 0x00000080ff0f7424 */ /* 0x000fe200078e00ff */
[----:B------:R-:W-:Y:S01]  /*62f0*/  STL [R1+0x50], R125 ;  /* 0x0000507d01007387 */ /* 0x000fe20000100800 */
[----:B------:R-:W-:Y:S02]  /*6300*/  IMAD.MOV.U32 R26, RZ, RZ, 0x100 ;  /* 0x00000100ff1a7424 */ /* 0x000fe400078e00ff */
[----:B------:R-:W-:Y:S01]  /*6310*/  IMAD.U32 R24, RZ, RZ, UR38 ;  /* 0x00000026ff187e24 */ /* 0x000fe2000f8e00ff */
[----:B------:R-:W-:Y:S01]  /*6320*/  STL.64 [R1+0x28], R14 ;  /* 0x0000280e01007387 */ /* 0x000fe20000100a00 */
[----:B------:R-:W3:Y:S01]  /*6330*/  LDC R12, c[0x0][0xa80] ;  /* 0x0002a000ff0c7b82 */ /* 0x000ee20000000800 */
[----:B------:R-:W-:-:S02]  /*6340*/  IMAD.MOV.U32 R25, RZ, RZ, 0x80 ;  /* 0x00000080ff197424 */ /* 0x000fc400078e00ff */
[----:B------:R-:W-:Y:S01]  /*6350*/  STL.64 [R1+0x30], R26 ;  /* 0x0000301a01007387 */ /* 0x000fe20000100a00 */
[----:B------:R-:W-:-:S03]  /*6360*/  IMAD.U32 R72, RZ, RZ, UR37 ;  /* 0x00000025ff487e24 */ /* 0x000fc6000f8e00ff */
[----:B------:R-:W-:Y:S04]  /*6370*/  STL.128 [R1], R24 ;  /* 0x0000001801007387 */ /* 0x000fe80000100c00 */
[----:B------:R-:W-:Y:S04]  /*6380*/  STL.128 [R1+0x420], RZ ;  /* 0x000420ff01007387 */ /* 0x000fe80000100c00 */
[----:B------:R-:W-:Y:S04]  /*6390*/  STL.128 [R1+0x430], RZ ;  /* 0x000430ff01007387 */ /* 0x000fe80000100c00 */
[----:B------:R-:W-:Y:S01]  /*63a0*/  STL.128 [R1+0x210], RZ ;  /* 0x000210ff01007387 */ /* 0x000fe20000100c00 */
[----:B------:R-:W-:-:S02]  /*63b0*/  MOV R4, R148 ;  /* 0x0000009400047202 */ /* 0x000fc40000000f00 */
[----:B0-----:R-:W-:Y:S01]  /*63c0*/  MOV R5, R3 ;  /* 0x0000000300057202 */ /* 0x001fe20000000f00 */
[----:B---3--:R-:W-:Y:S01]  /*63d0*/  STL [R1+0x440], R12 ;  /* 0x0004400c01007387 */ /* 0x008fe20000100800 */
[----:B--2---:R-:W-:-:S03]  /*63e0*/  IADD3 R8, P1, R4, 0x32430, RZ ;  /* 0x0003243004087810 */ /* 0x004fc60007f3e0ff */
[----:B------:R-:W-:Y:S01]  /*63f0*/  STL.128 [R1+0x220], RZ ;  /* 0x000220ff01007387 */ /* 0x000fe20000100c00 */
[C---:B------:R-:W-:Y:S02]  /*6400*/  IADD3 R0, P3, R4.reuse, 0x32450, RZ ;  /* 0x0003245004007810 */ /* 0x040fe40007f7e0ff */
[C---:B------:R-:W-:Y:S01]  /*6410*/  IADD3 R6, P4, R4.reuse, 0x32460, RZ ;  /* 0x0003246004067810 */ /* 0x040fe20007f9e0ff */
[--C-:B------:R-:W-:Y:S01]  /*6420*/  IMAD.X R9, RZ, RZ, R5.reuse, P1 ;  /* 0x000000ffff097224 */ /* 0x100fe200008e0605 */
[----:B-1----:R-:W-:Y:S01]  /*6430*/  ISETP.NE.AND P1, PT, R13, 0x1, PT ;  /* 0x000000010d00780c */ /* 0x002fe20003f25270 */
[--C-:B------:R-:W-:Y:S01]  /*6440*/  IMAD.X R3, RZ, RZ, R5.reuse, P3 ;  /* 0x000000ffff037224 */ /* 0x100fe200018e0605 */
[----:B------:R-:W-:Y:S01]  /*6450*/  IADD3 R10, P2, R4, 0x32440, RZ ;  /* 0x00032440040a7810 */ /* 0x000fe20007f5e0ff */
[--C-:B------:R-:W-:Y:S01]  /*6460*/  IMAD.X R7, RZ, RZ, R5.reuse, P4 ;  /* 0x000000ffff077224 */ /* 0x100fe200020e0605 */
[----:B------:R-:W-:Y:S01]  /*6470*/  STL.64 [R1+0x18], R8 ;  /* 0x0000180801007387 */ /* 0x000fe20000100a00 */
[----:B------:R-:W-:Y:S01]  /*6480*/  IMAD.MOV.U32 R4, RZ, RZ, R0 ;  /* 0x000000ffff047224 */ /* 0x000fe200078e0000 */
[----:B------:R-:W-:Y:S01]  /*6490*/  IADD3 R72, P3, R72, 0x50, RZ ;  /* 0x0000005048487810 */ /* 0x000fe20007f7e0ff */
[----:B------:R-:W-:Y:S01]  /*64a0*/  IMAD.X R11, RZ, RZ, R5, P2 ;  /* 0x000000ffff0b7224 */ /* 0x000fe200010e0605 */
[----:B------:R-:W-:Y:S01]  /*64b0*/  STL.128 [R1+0x230], RZ ;  /* 0x000230ff01007387 */ /* 0x000fe20000100c00 */
[----:B------:R-:W-:Y:S01]  /*64c0*/  IMAD.MOV.U32 R5, RZ, RZ, R3 ;  /* 0x000000ffff057224 */ /* 0x000fe200078e0003 */
[----:B------:R-:W-:-:S02]  /*64d0*/  IADD3 R3, R210, 0x7f, RZ ;  /* 0x0000007fd2037810 */ /* 0x000fc40007ffe0ff */
[----:B------:R-:W-:Y:S01]  /*64e0*/  STL.64 [R1+0x20], R10 ;  /* 0x0000200a01007387 */ /* 0x000fe20000100a00 */
[----:B------:R-:W0:Y:S03]  /*64f0*/  @P1 LDC R0, c[0x0][0x44c] ;  /* 0x00011300ff001b82 */ /* 0x000e260000000800 */
[----:B------:R1:W-:Y:S04]  /*6500*/  STL.128 [R1+0x40], R4 ;  /* 0x0000400401007387 */ /* 0x0003e80000100c00 */
[----:B------:R2:W-:Y:S04]  /*6510*/  STL.128 [R1+0x240], RZ ;  /* 0x000240ff01007387 */ /* 0x0005e80000100c00 */
[----:B------:R2:W-:Y:S04]  /*6520*/  STL.128 [R1+0x250], RZ ;  /* 0x000250ff01007387 */ /* 0x0005e80000100c00 */
[----:B------:R2:W-:Y:S01]  /*6530*/  STL.128 [R1+0x260], RZ ;  /* 0x000260ff01007387 */ /* 0x0005e20000100c00 */
[----:B-1----:R-:W1:Y:S03]  /*6540*/  @P1 LDC R5, c[0x0][0x450] ;  /* 0x00011400ff051b82 */ /* 0x002e660000000800 */
[----:B------:R2:W-:Y:S04]  /*6550*/  STL.128 [R1+0x270], RZ ;  /* 0x000270ff01007387 */ /* 0x0005e80000100c00 */
[----:B------:R2:W-:Y:S01]  /*6560*/  STL.128 [R1+0x280], RZ ;  /* 0x000280ff01007387 */ /* 0x0005e20000100c00 */
[----:B0-----:R-:W-:Y:S01]  /*6570*/  @P1 IMAD.HI.U32 R0, R3, R0, RZ ;  /* 0x0000000003001227 */ /* 0x001fe200078e00ff */
[----:B------:R-:W0:Y:S02]  /*6580*/  LDC.64 R6, c[0x0][0xad8] ;  /* 0x0002b600ff067b82 */ /* 0x000e240000000a00 */
[----:B------:R2:W-:Y:S04]  /*6590*/  STL.128 [R1+0x290], RZ ;  /* 0x000290ff01007387 */ /* 0x0005e80000100c00 */
[----:B------:R2:W-:Y:S04]  /*65a0*/  STL.128 [R1+0x2a0], RZ ;  /* 0x0002a0ff01007387 */ /* 0x0005e80000100c00 */
[----:B------:R2:W-:Y:S04]  /*65b0*/  STL.128 [R1+0x2b0], RZ ;  /* 0x0002b0ff01007387 */ /* 0x0005e80000100c00 */
[----:B------:R2:W-:Y:S01]  /*65c0*/  STL.128 [R1+0x2c0], RZ ;  /* 0x0002c0ff01007387 */ /* 0x0005e20000100c00 */
[----:B-1----:R-:W-:-:S03]  /*65d0*/  @P1 SHF.R.U32.HI R3, RZ, R5, R0 ;  /* 0x00000005ff031219 */ /* 0x002fc60000011600 */
[----:B------:R2:W-:Y:S04]  /*65e0*/  STL.128 [R1+0x2d0], RZ ;  /* 0x0002d0ff01007387 */ /* 0x0005e80000100c00 */
[----:B------:R2:W-:Y:S01]  /*65f0*/  STL.128 [R1+0x2e0], RZ ;  /* 0x0002e0ff01007387 */ /* 0x0005e20000100c00 */
[----:B------:R-:W-:Y:S01]  /*6600*/  IMAD.IADD R3, R194, 0x1, R3 ;  /* 0x00000001c2037824 */ /* 0x000fe200078e0203 */
[----:B0-----:R-:W-:Y:S02]  /*6610*/  ISETP.GE.AND P2, PT, R7, 0x1, PT ;  /* 0x000000010700780c */ /* 0x001fe40003f46270 */
        /* <DEDUP_REMOVED lines=20> */
[----:B------:R-:W-:Y:S05]  /*6760*/  @P0 BRA `(.L_x_3875) ;  /* 0x00000000000c0947 */ /* 0x000fea0003800000 */
[----:B------:R-:W0:Y:S01]  /*6770*/  FENCE.VIEW.ASYNC.G ;  /* 0x00000000000073c6 */ /* 0x000e220000000100 */
[----:B------:R-:W-:Y:S05]  /*6780*/  WARPSYNC.ALL ;  /* 0x0000000000007948 */ /* 0x000fea0003800000 */
[----:B0-----:R-:W-:Y:S06]  /*6790*/  BAR.ARV 0xc, 0x180 ;  /* 0x0306000000007b1d */ /* 0x001fec0000002000 */
.L_x_3875:
[----:B------:R-:W-:Y:S02]  /*67a0*/  IMAD.X R73, RZ, RZ, UR36, P3 ;  /* 0x00000024ff497e24 */ /* 0x000fe400098e06ff */
        /* <DEDUP_REMOVED lines=13> */
.L_x_3878:
[----:B------:R-:W-:-:S13]  /*6880*/  ISETP.NE.AND P0, PT, R7, 0x1, PT ;  /* 0x000000010700780c */ /* 0x000fda0003f05270 */
[----:B------:R-:W0:Y:S02]  /*6890*/  @P0 LDC.64 R4, c[0x0][0xae0] ;  /* 0x0002b800ff040b82 */ /* 0x000e240000000a00 */
[----:B0-----:R-:W-:-:S05]  /*68a0*/  @P0 IMAD.HI.U32 R4, R0, R4, RZ ;  /* 0x0000000400040227 */ /* 0x001fca00078e00ff */
[----:B------:R-:W-:-:S07]  /*68b0*/  @P0 SHF.R.U32.HI R0, RZ, R5, R4 ;  /* 0x00000005ff000219 */ /* 0x000fce0000011604 */
.L_x_3879:
[----:B------:R-:W-:Y:S05]  /*68c0*/  BSYNC B0 ;  /* 0x0000000000007941 */ /* 0x000fea0003800000 */
.L_x_3877:
[----:B------:R-:W-:-:S05]  /*68d0*/  IMAD R3, R0, R7, R7 ;  /* 0x0000000700037224 */ /* 0x000fca00078e0207 */
[----:B------:R-:W-:-:S07]  /*68e0*/  VIMNMX R6, R6, R3, PT ;  /* 0x0000000306067248 */ /* 0x000fce0003fe0100 */
.L_x_3876:
        /* <DEDUP_REMOVED lines=24> */
.L_x_3882:
[----:B------:R-:W-:-:S13]  /*6a70*/  ISETP.NE.AND P0, PT, R7, 0x1, PT ;  /* 0x000000010700780c */ /* 0x000fda0003f05270 */
[----:B------:R-:W0:Y:S02]  /*6a80*/  @P0 LDC.64 R4, c[0x0][0xae0] ;  /* 0x0002b800ff040b82 */ /* 0x000e240000000a00 */
[----:B0-----:R-:W-:-:S05]  /*6a90*/  @P0 IMAD.HI.U32 R4, R0, R4, RZ ;  /* 0x0000000400040227 */ /* 0x001fca00078e00ff */
[----:B------:R-:W-:-:S07]  /*6aa0*/  @P0 SHF.R.U32.HI R0, RZ, R5, R4 ;  /* 0x00000005ff000219 */ /* 0x000fce0000011604 */
.L_x_3883:
[----:B------:R-:W-:Y:S05]  /*6ab0*/  BSYNC B0 ;  /* 0x0000000000007941 */ /* 0x000fea0003800000 */
.L_x_3881:
[----:B------:R-:W-:-:S05]  /*6ac0*/  IMAD R0, R0, R7, RZ ;  /* 0x0000000700007224 */ /* 0x000fca00078e02ff */
[----:B------:R-:W-:-:S07]  /*6ad0*/  VIMNMX R3, R3, R0, !PT ;  /* 0x0000000003037248 */ /* 0x000fce0007fe0100 */
.L_x_3880:
[----:B------:R-:W-:Y:S01]  /*6ae0*/  IMAD.HI R3, R3, 0x2aaaaaab, RZ ;  /* 0x2aaaaaab03037827 */ /* 0x000fe200078e02ff */
[----:B------:R-:W-:-:S04]  /*6af0*/  PLOP3.LUT P0, PT, PT, PT, PT, 0x80, 0x0 ;  /* 0x000000000000781c */ /* 0x000fc80003f0f070 */
[----:B------:R-:W-:-:S04]  /*6b00*/  SHF.R.U32.HI R0, RZ, 0x1f, R3 ;  /* 0x0000001fff007819 */ /* 0x000fc80000011603 */
[----:B------:R-:W-:-:S04]  /*6b10*/  LEA.HI.SX32 R0, R3, R0, 0x1c ;  /* 0x0000000003007211 */ /* 0x000fc800078fe2ff */
[----:B------:R-:W-:-:S04]  /*6b20*/  VIMNMX R190, RZ, R0, !PT ;  /* 0x00000000ffbe7248 */ /* 0x000fc80007fe0100 */
[----:B------:R-:W-:-:S13]  /*6b30*/  ISETP.GT.AND P1, PT, R172, R190, PT ;  /* 0x000000beac00720c */ /* 0x000fda0003f24270 */
[----:B------:R-:W-:Y:S05]  /*6b40*/  @!P1 BRA `(.L_x_3884) ;  /* 0x0000025400d49947 */ /* 0x000fea0003800000 */
[----:B------:R0:W-:Y:S01]  /*6b50*/  STL.64 [R1+0x58], RZ ;  /* 0x000058ff01007387 */ /* 0x0001e20000100a00 */
[----:B------:R-:W-:Y:S01]  /*6b60*/  IMAD.U32 R18, RZ, RZ, UR37 ;  /* 0x00000025ff127e24 */ /* 0x000fe2000f8e00ff */
[----:B------:R-:W-:Y:S01]  /*6b70*/  MOV R32, UR37 ;  /* 0x0000002500207c02 */ /* 0x000fe20008000f00 */
[----:B------:R-:W-:Y:S01]  /*6b80*/  IMAD.U32 R24, RZ, RZ, UR37 ;  /* 0x00000025ff187e24 */ /* 0x000fe2000f8e00ff */
[----:B------:R-:W-:Y:S01]  /*6b90*/  UMOV UR4, 0xffffffff ;  /* 0xffffffff00047882 */ /* 0x000fe20000000000 */
[----:B----4-:R-:W-:Y:S01]  /*6ba0*/  IMAD.U32 R35, RZ, RZ, UR37 ;  /* 0x00000025ff237e24 */ /* 0x010fe2000f8e00ff */
[----:B------:R-:W-:Y:S02]  /*6bb0*/  IADD3 R32, P0, R32, 0x88, RZ ;  /* 0x0000008820207810 */ /* 0x000fe40007f1e0ff */
[----:B------:R-:W-:Y:S02]  /*6bc0*/  IADD3 R18, P1, R18, 0x78, RZ ;  /* 0x0000007812127810 */ /* 0x000fe40007f3e0ff */
[----:B------:R-:W-:Y:S01]  /*6bd0*/  IADD3 R24, P2, R24, 0x58, RZ ;  /* 0x0000005818187810 */ /* 0x000fe20007f5e0ff */
[----:B------:R-:W-:Y:S01]  /*6be0*/  IMAD.X R33, RZ, RZ, UR36, P0 ;  /* 0x00000024ff217e24 */ /* 0x000fe200080e06ff */
[----:B------:R-:W-:Y:S01]  /*6bf0*/  IADD3 R35, P3, R35, 0x60, RZ ;  /* 0x0000006023237810 */ /* 0x000fe20007f7e0ff */
[----:B------:R-:W-:-:S02]  /*6c00*/  IMAD.X R19, RZ, RZ, UR36, P1 ;  /* 0x00000024ff137e24 */ /* 0x000fc400088e06ff */
[----:B------:R-:W-:Y:S02]  /*6c10*/  IMAD.X R25, RZ, RZ, UR36, P2 ;  /* 0x00000024ff197e24 */ /* 0x000fe400090e06ff */
[----:B------:R-:W-:Y:S01]  /*6c20*/  IMAD.X R44, RZ, RZ, UR36, P3 ;  /* 0x00000024ff2c7e24 */ /* 0x000fe200098e06ff */
[----:B0-----:R-:W-:Y:S07]  /*6c30*/  BRA.DIV UR4, `(.L_x_3885) ;  /* 0x0000030e041c7947 */ /* 0x001fee000b800000 */
[----:B------:R-:W3:Y:S04]  /*6c40*/  LDL R0, [R1+0x474] ;  /* 0x0004740001007983 */ /* 0x000ee80000100800 */
[----:B---3--:R0:W1:Y:S02]  /*6c50*/  SHFL.IDX PT, R14, R0, RZ, 0x1f ;  /* 0x00001fff000e7589 */ /* 0x00806400000e0000 */
.L_x_4203:
[----:B01----:R-:W-:Y:S01]  /*6c60*/  LEA.HI R0, R14, R14, RZ, 0x1 ;  /* 0x0000000e0e007211 */ /* 0x003fe200078f08ff */
[C---:B------:R-:W-:Y:S01]  /*6c70*/  VIADD R27, R148.reuse, 0x18400 ;  /* 0x00018400941b7836 */ /* 0x040fe20000000000 */
[----:B------:R-:W-:Y:S01]  /*6c80*/  MOV R6, 0x1 ;  /* 0x0000000100067802 */ /* 0x000fe20000000f00 */
[----:B------:R-:W-:Y:S01]  /*6c90*/  VIADD R8, R148, 0x400 ;  /* 0x0000040094087836 */ /* 0x000fe20000000000 */
[----:B------:R-:W-:Y:S01]  /*6ca0*/  LOP3.LUT R3, R0, 0x7fffe, RZ, 0xc0, !PT ;  /* 0x0007fffe00037812 */ /* 0x000fe200078ec0ff */
[----:B------:R-:W-:Y:S01]  /*6cb0*/  IMAD.MOV.U32 R4, RZ, RZ, 0x1 ;  /* 0x00000001ff047424 */ /* 0x000fe200078e00ff */
[----:B------:R-:W-:Y:S01]  /*6cc0*/  STL.128 [R1+0x90], RZ ;  /* 0x000090ff01007387 */ /* 0x000fe20000100c00 */
[----:B------:R-:W-:Y:S01]  /*6cd0*/  IMAD.MOV.U32 R5, RZ, RZ, RZ ;  /* 0x000000ffff057224 */ /* 0x000fe200078e00ff */
[----:B------:R-:W-:Y:S01]  /*6ce0*/  SHF.R.U32.HI R8, RZ, 0x4, R8 ;  /* 0x00000004ff087819 */ /* 0x000fe20000011608 */
[----:B------:R-:W-:Y:S01]  /*6cf0*/  IMAD.IADD R0, R14, 0x1, -R3 ;  /* 0x000000010e007824 */ /* 0x000fe200078e0a03 */
[----:B------:R-:W-:Y:S01]  /*6d00*/  STL.128 [R1+0xa0], RZ ;  /* 0x0000a0ff01007387 */ /* 0x000fe20000100c00 */
[----:B------:R-:W-:Y:S01]  /*6d10*/  VIADD R3, R148, 0x1c400 ;  /* 0x0001c40094037836 */ /* 0x000fe20000000000 */
[----:B------:R-:W-:Y:S01]  /*6d20*/  LOP3.LUT R8, R8, 0x3fff, RZ, 0xc0, !PT ;  /* 0x00003fff08087812 */ /* 0x000fe200078ec0ff */
[----:B------:R-:W-:Y:S01]  /*6d30*/  IMAD R0, R0, 0x2000, R27 ;  /* 0x0000200000007824 */ /* 0x000fe200078e021b */
[----:B------:R-:W-:Y:S01]  /*6d40*/  STL.128 [R1+0xb0], RZ ;  /* 0x0000b0ff01007387 */ /* 0x000fe20000100c00 */
[----:B------:R-:W-:Y:S01]  /*6d50*/  IMAD.MOV.U32 R7, RZ, RZ, RZ ;  /* 0x000000ffff077224 */ /* 0x000fe200078e00ff */
[----:B------:R-:W-:Y:S01]  /*6d60*/  SHF.R.U32.HI R3, RZ, 0x4, R3 ;  /* 0x00000004ff037819 */ /* 0x000fe20000011603 */
[----:B------:R-:W-:Y:S01]  /*6d70*/  VIADD R9, R0, 0xa000 ;  /* 0x0000a00000097836 */ /* 0x000fe20000000000 */
[----:B------:R-:W-:Y:S01]  /*6d80*/  SHF.R.U32.HI R0, RZ, 0x4, R0 ;  /* 0x00000004ff007819 */ /* 0x000fe20000011600 */
[----:B------:R-:W-:Y:S01]  /*6d90*/  IMAD.MOV.U32 R10, RZ, RZ, 0x1 ;  /* 0x00000001ff0a7424 */ /* 0x000fe200078e00ff */
[----:B------:R-:W-:Y:S01]  /*6da0*/  LOP3.LUT R3, R3, 0x3fff, RZ, 0xc0, !PT ;  /* 0x00003fff03037812 */ /* 0x000fe200078ec0ff */
[----:B------:R0:W-:Y:S01]  /*6db0*/  STL.128 [R1+0x60], R4 ;  /* 0x0000600401007387 */ /* 0x0001e20000100c00 */
[----:B------:R-:W-:Y:S01]  /*6dc0*/  SHF.R.U32.HI R9, RZ, 0x4, R9 ;  /* 0x00000004ff097819 */ /* 0x000fe20000011609 */
[----:B------:R-:W-:Y:S01]  /*6dd0*/  IMAD.MOV.U32 R11, RZ, RZ, RZ ;  /* 0x000000ffff0b7224 */ /* 0x000fe200078e00ff */
[----:B------:R-:W-:Y:S01]  /*6de0*/  LOP3.LUT R3, R3, 0x10000, RZ, 0xfc, !PT ;  /* 0x0001000003037812 */ /* 0x000fe200078efcff */
[----:B------:R-:W-:Y:S01]  /*6df0*/  STL.128 [R1+0xc0], RZ ;  /* 0x0000c0ff01007387 */ /* 0x000fe20000100c00 */
[----:B------:R-:W-:Y:S01]  /*6e00*/  LOP3.LUT R9, R9, 0x3fff, RZ, 0xc0, !PT ;  /* 0x00003fff09097812 */ /* 0x000fe200078ec0ff */
[----:B------:R-:W-:Y:S01]  /*6e10*/  IMAD.U32 R34, RZ, RZ, UR37 ;  /* 0x00000025ff227e24 */ /* 0x000fe2000f8e00ff */
[----:B------:R-:W-:Y:S01]  /*6e20*/  LOP3.LUT R0, R0, 0x3fff, RZ, 0xc0, !PT ;  /* 0x00003fff00007812 */ /* 0x000fe200078ec0ff */
[----:B------:R1:W-:Y:S01]  /*6e30*/  STL.64 [R1+0x70], R10 ;  /* 0x0000700a01007387 */ /* 0x0003e20000100a00 */
[----:B------:R-:W-:Y:S01]  /*6e40*/  LOP3.LUT R9, R9, 0x10000, RZ, 0xfc, !PT ;  /* 0x0001000009097812 */ /* 0x000fe200078efcff */
[----:B------:R-:W-:Y:S01]  /*6e50*/  IMAD.U32 R37, RZ, RZ, UR37 ;  /* 0x00000025ff257e24 */ /* 0x000fe2000f8e00ff */
[----:B------:R-:W-:Y:S01]  /*6e60*/  LOP3.LUT P0, RZ, R27, 0x1bf, RZ, 0xc0, !PT ;  /* 0x000001bf1bff7812 */ /* 0x000fe2000780c0ff */
[----:B------:R-:W-:Y:S01]  /*6e70*/  STL.128 [R1+0xd0], RZ ;  /* 0x0000d0ff01007387 */ /* 0x000fe20000100c00 */
[----:B------:R-:W-:Y:S01]  /*6e80*/  IADD3 R34, P5, R34, 0x68, RZ ;  /* 0x0000006822227810 */ /* 0x000fe20007fbe0ff */
[----:B------:R-:W-:Y:S01]  /*6e90*/  IMAD.U32 R43, RZ, RZ, UR37 ;  /* 0x00000025ff2b7e24 */ /* 0x000fe2000f8e00ff */
[----:B------:R-:W-:Y:S01]  /*6ea0*/  IADD3 R37, P3, R37, 0x80, RZ ;  /* 0x0000008025257810 */ /* 0x000fe20007f7e0ff */
[----:B0-----:R-:W-:Y:S01]  /*6eb0*/  IMAD.MOV.U32 R4, RZ, RZ, R3 ;  /* 0x000000ffff047224 */ /* 0x001fe200078e0003 */
[C---:B------:R-:W-:Y:S01]  /*6ec0*/  LOP3.LUT R6, R8.reuse, 0x3000000, RZ, 0xfc, !PT ;  /* 0x0300000008067812 */ /* 0x040fe200078efcff */
[----:B------:R-:W-:Y:S01]  /*6ed0*/  IMAD.MOV.U32 R5, RZ, RZ, 0x40000040 ;  /* 0x40000040ff057424 */ /* 0x000fe200078e00ff */
[----:B------:R-:W-:Y:S01]  /*6ee0*/  MOV R7, 0x40000040 ;  /* 0x4000004000077802 */ /* 0x000fe20000000f00 */
[----:B-1----:R-:W-:Y:S01]  /*6ef0*/  IMAD.MOV.U32 R11, RZ, RZ, 0x40000040 ;  /* 0x40000040ff0b7424 */ /* 0x002fe200078e00ff */
[----:B------:R-:W-:Y:S01]  /*6f00*/  LOP3.LUT R8, R8, 0x10000, RZ, 0xfc, !PT ;  /* 0x0001000008087812 */ /* 0x000fe200078efcff */
[----:B------:R-:W-:Y:S01]  /*6f10*/  STL.128 [R1+0xe0], RZ ;  /* 0x0000e0ff01007387 */ /* 0x000fe20000100c00 */
[----:B------:R-:W-:Y:S01]  /*6f20*/  LOP3.LUT R10, R0, 0x10000, RZ, 0xfc, !PT ;  /* 0x00010000000a7812 */ /* 0x000fe200078efcff */
[----:B------:R-:W-:Y:S01]  /*6f30*/  IMAD.U32 R47, RZ, RZ, UR37 ;  /* 0x00000025ff2f7e24 */ /* 0x000fe2000f8e00ff */
[----:B------:R-:W-:Y:S01]  /*6f40*/  IADD3 R43, P2, R43, 0x90, RZ ;  /* 0x000000902b2b7810 */ /* 0x000fe20007f5e0ff */
[----:B------:R0:W-:Y:S01]  /*6f50*/  STL.128 [R1+0x80], R4 ;  /* 0x0000800401007387 */ /* 0x0001e20000100c00 */
[----:B------:R-:W-:Y:S01]  /*6f60*/  IMAD.U32 R40, RZ, RZ, UR37 ;  /* 0x00000025ff287e24 */ /* 0x000fe2000f8e00ff */
[----:B------:R-:W-:Y:S01]  /*6f70*/  BSSY B6, `(.L_x_3886) ;  /* 0x0000020000067945 */ /* 0x000fe20003800000 */
[----:B------:R-:W-:Y:S01]  /*6f80*/  IMAD.U32 R36, RZ, RZ, UR37 ;  /* 0x00000025ff247e24 */ /* 0x000fe2000f8e00ff */
[----:B------:R1:W-:Y:S01]  /*6f90*/  STL.64 [R1+0x78], R10 ;  /* 0x0000780a01007387 */ /* 0x0003e20000100a00 */
[----:B------:R-:W-:Y:S01]  /*6fa0*/  IMAD.X R45, RZ, RZ, UR36, P5 ;  /* 0x00000024ff2d7e24 */ /* 0x000fe2000a8e06ff */
[----:B------:R-:W-:Y:S01]  /*6fb0*/  IADD3 R47, P1, R47, 0xf0, RZ ;  /* 0x000000f02f2f7810 */ /* 0x000fe20007f3e0ff */
[----:B------:R-:W-:Y:S01]  /*6fc0*/  IMAD.X R48, RZ, RZ, UR36, P3 ;  /* 0x00000024ff307e24 */ /* 0x000fe200098e06ff */
[----:B------:R-:W-:Y:S01]  /*6fd0*/  IADD3 R40, P5, R40, 0xf8, RZ ;  /* 0x000000f828287810 */ /* 0x000fe20007fbe0ff */
[----:B------:R-:W-:Y:S01]  /*6fe0*/  IMAD.X R42, RZ, RZ, UR36, P2 ;  /* 0x00000024ff2a7e24 */ /* 0x000fe200090e06ff */
[----:B------:R-:W-:Y:S01]  /*6ff0*/  IADD3 R36, P4, R36, 0x70, RZ ;  /* 0x0000007024247810 */ /* 0x000fe20007f9e0ff */
[----:B------:R-:W-:-:S02]  /*7000*/  IMAD.X R46, RZ, RZ, UR36, P1 ;  /* 0x00000024ff2e7e24 */ /* 0x000fc400088e06ff */
[----:B------:R-:W-:Y:S01]  /*7010*/  IMAD.X R39, RZ, RZ, UR36, P5 ;  /* 0x00000024ff277e24 */ /* 0x000fe2000a8e06ff */
[----:B------:R-:W-:Y:S01]  /*7020*/  IADD3.X R49, RZ, UR36, RZ, P4, !PT ;  /* 0x00000024ff317c10 */ /* 0x000fe2000a7fe4ff */
[----:B0-----:R-:W-:Y:S02]  /*7030*/  IMAD.MOV.U32 R6, RZ, RZ, R8 ;  /* 0x000000ffff067224 */ /* 0x001fe400078e0008 */
[----:B------:R-:W-:-:S05]  /*7040*/  IMAD.MOV.U32 R4, RZ, RZ, R9 ;  /* 0x000000ffff047224 */ /* 0x000fca00078e0009 */
[----:B------:R1:W-:Y:S01]  /*7050*/  STL.128 [R1+0xf0], R4 ;  /* 0x0000f00401007387 */ /* 0x0003e20000100c00 */
[----:B------:R-:W-:Y:S05]  /*7060*/  @!P0 BRA `(.L_x_3887) ;  /* 0x0000000000408947 */ /* 0x000fea0003800000 */
[----:B------:R-:W-:Y:S01]  /*7070*/  MOV R0, 0x0 ;  /* 0x0000000000007802 */ /* 0x000fe20000000f00 */
[----:B------:R-:W-:Y:S01]  /*7080*/  ULDC.64 UR4, c[0x4][0x98] ;  /* 0x0100260000047ab9 */ /* 0x000fe20000000a00 */
[----:B------:R-:W-:Y:S01]  /*7090*/  ULDC.64 UR6, c[0x4][0xa0] ;  /* 0x0100280000067ab9 */ /* 0x000fe20000000a00 */
[----:B-1----:R-:W-:Y:S01]  /*70a0*/  IMAD.U32 R4, RZ, RZ, UR4 ;  /* 0x00000004ff047e24 */ /* 0x002fe2000f8e00ff */
        /* <DEDUP_REMOVED lines=11> */
[----:B-12--5:R-:W-:Y:S05]  /*7160*/  CALL.ABS.NOINC R14 ;  /* 0x000000000e007343 */ /* 0x026fea0003c00000 */
.L_x_3887:
[----:B------:R-:W-:Y:S05]  /*7170*/  BSYNC B6 ;  /* 0x0000000000067941 */ /* 0x000fea0003800000 */
.L_x_3886:
[----:B------:R-:W0:Y:S01]  /*7180*/  S2R R26, SR_TID.X ;  /* 0x00000000001a7919 */ /* 0x000e220000002100 */
[----:B-1----:R-:W1:Y:S01]  /*7190*/  LDC.64 R10, c[0x0][0xad0] ;  /* 0x0002b400ff0a7b82 */ /* 0x002e620000000a00 */
[----:B------:R-:W-:Y:S01]  /*71a0*/  UIADD3 UR5, UP0, UR37, 0x100, URZ ;  /* 0x0000010025057890 */ /* 0x000fe2000ff1e03f */
[----:B------:R-:W-:Y:S01]  /*71b0*/  IMAD.MOV.U32 R8, RZ, RZ, RZ ;  /* 0x000000ffff087224 */ /* 0x000fe200078e00ff */
[----:B------:R-:W-:Y:S01]  /*71c0*/  STL.64 [R1+0x110], R24 ;  /* 0x0001101801007387 */ /* 0x000fe20000100a00 */
[----:B------:R-:W-:Y:S01]  /*71d0*/  IMAD.U32 R0, RZ, RZ, UR37 ;  /* 0x00000025ff007e24 */ /* 0x000fe2000f8e00ff */
[----:B------:R-:W-:Y:S01]  /*71e0*/  UIADD3.X UR6, URZ, UR36, URZ, UP0, !UPT ;  /* 0x000000243f067290 */ /* 0x000fe200087fe43f */
[----:B------:R-:W-:Y:S01]  /*71f0*/  IMAD.U32 R38, RZ, RZ, UR37 ;  /* 0x00000025ff267e24 */ /* 0x000fe2000f8e00ff */
[----:B------:R-:W-:Y:S01]  /*7200*/  UIADD3 UR4, UP0, UR37, 0x14c, URZ ;  /* 0x0000014c25047890 */ /* 0x000fe2000ff1e03f */
[----:B------:R-:W3:Y:S01]  /*7210*/  LDC.64 R20, c[0x0][0xad8] ;  /* 0x0002b600ff147b82 */ /* 0x000ee20000000a00 */
[----:B------:R-:W-:Y:S01]  /*7220*/  IMAD.U32 R12, RZ, RZ, UR5 ;  /* 0x00000005ff0c7e24 */ /* 0x000fe2000f8e00ff */
[----:B------:R-:W-:Y:S01]  /*7230*/  STL.64 [R1+0x100], R228 ;  /* 0x000100e401007387 */ /* 0x000fe20000100a00 */
[----:B------:R-:W-:Y:S01]  /*7240*/  UIADD3.X UR5, URZ, UR36, URZ, UP0, !UPT ;  /* 0x000000243f057290 */ /* 0x000fe200087fe43f */
[----:B------:R-:W-:Y:S01]  /*7250*/  IMAD.U32 R13, RZ, RZ, UR6 ;  /* 0x00000006ff0d7e24 */ /* 0x000fe2000f8e00ff */
[----:B------:R-:W-:Y:S01]  /*7260*/  IADD3 R38, P2, R38, 0x118, RZ ;  /* 0x0000011826267810 */ /* 0x000fe20007f5e0ff */
[----:B------:R-:W-:Y:S01]  /*7270*/  IMAD.U32 R14, RZ, RZ, UR4 ;  /* 0x00000004ff0e7e24 */ /* 0x000fe2000f8e00ff */
[----:B------:R-:W-:Y:S01]  /*7280*/  STL.U8 [R1+0x118], RZ ;  /* 0x000118ff01007387 */ /* 0x000fe20000100000 */
[----:B------:R-:W4:Y:S01]  /*7290*/  LDC.64 R50, c[0x0][0xae0] ;  /* 0x0002b800ff327b82 */ /* 0x000f220000000a00 */
[----:B------:R-:W-:Y:S01]  /*72a0*/  IMAD.U32 R15, RZ, RZ, UR5 ;  /* 0x00000005ff0f7e24 */ /* 0x000fe2000f8e00ff */
[----:B------:R-:W-:Y:S01]  /*72b0*/  ULDC UR4, c[0x0][0x3f4] ;  /* 0x0000fd0000047ab9 */ /* 0x000fe20000000800 */
[----:B------:R-:W-:Y:S01]  /*72c0*/  STL.64 [R1+0x108], R12 ;  /* 0x0001080c01007387 */ /* 0x000fe20000100a00 */
[----:B------:R-:W-:Y:S01]  /*72d0*/  ISETP.LT.AND P0, PT, RZ, UR4, PT ;  /* 0x00000004ff007c0c */ /* 0x000fe2000bf01270 */
[----:B------:R-:W-:-:S02]  /*72e0*/  IMAD.U32 R3, RZ, RZ, UR37 ;  /* 0x00000025ff037e24 */ /* 0x000fc4000f8e00ff */
[----:B------:R-:W-:Y:S01]  /*72f0*/  STL.64 [R1+0x150], R14 ;  /* 0x0001500e01007387 */ /* 0x000fe20000100a00 */
[----:B------:R-:W2:Y:S01]  /*7300*/  LDC R6, c[0x0][0x450] ;  /* 0x00011400ff067b82 */ /* 0x000ea20000000800 */
[----:B-1----:R-:W-:Y:S02]  /*7310*/  IMAD.MOV.U32 R30, RZ, RZ, R11 ;  /* 0x000000ffff1e7224 */ /* 0x002fe400078e000b */
[----:B------:R-:W-:Y:S02]  /*7320*/  IMAD.MOV.U32 R7, RZ, RZ, R10 ;  /* 0x000000ffff077224 */ /* 0x000fe400078e000a */
[----:B0-----:R-:W-:-:S03]  /*7330*/  VIADD R227, R26, 0xffffff80 ;  /* 0xffffff801ae37836 */ /* 0x001fc60000000000 */
[----:B------:R-:W2:Y:S01]  /*7340*/  LDC.64 R4, c[0x0][0x448] ;  /* 0x00011200ff047b82 */ /* 0x000ea20000000a00 */
[----:B---3--:R-:W-:Y:S01]  /*7350*/  MOV R9, R21 ;  /* 0x0000001500097202 */ /* 0x008fe20000000f00 */
[----:B------:R-:W-:Y:S01]  /*7360*/  IMAD.MOV.U32 R31, RZ, RZ, R20 ;  /* 0x000000ffff1f7224 */ /* 0x000fe200078e0014 */
[----:B------:R-:W-:Y:S01]  /*7370*/  STL [R1+0x11c], R227 ;  /* 0x00011ce301007387 */ /* 0x000fe20000100800 */
[----:B----4-:R-:W-:-:S03]  /*7380*/  IMAD.MOV.U32 R10, RZ, RZ, R50 ;  /* 0x000000ffff0a7224 */ /* 0x010fc600078e0032 */
[----:B------:R0:W-:Y:S01]  /*7390*/  STL.128 [R1+0x120], R28 ;  /* 0x0001201c01007387 */ /* 0x0001e20000100c00 */
[----:B------:R-:W-:Y:S02]  /*73a0*/  IMAD.MOV.U32 R11, RZ, RZ, R51 ;  /* 0x000000ffff0b7224 */ /* 0x000fe400078e0033 */
[----:B------:R-:W-:-:S03]  /*73b0*/  IMAD.X R51, RZ, RZ, UR36, P2 ;  /* 0x00000024ff337e24 */ /* 0x000fc600090e06ff */
[----:B------:R1:W-:Y:S04]  /*73c0*/  STL.128 [R1+0x130], R8 ;  /* 0x0001300801007387 */ /* 0x0003e80000100c00 */
[----:B--2---:R1:W-:Y:S01]  /*73d0*/  STL.128 [R1+0x140], R4 ;  /* 0x0001400401007387 */ /* 0x0043e20000100c00 */
[----:B0-----:R-:W-:Y:S01]  /*73e0*/  IMAD.U32 R31, RZ, RZ, UR37 ;  /* 0x00000025ff1f7e24 */ /* 0x001fe2000f8e00ff */
[----:B------:R-:W-:Y:S02]  /*73f0*/  IADD3 R30, P1, R0, 0x11c, RZ ;  /* 0x0000011c001e7810 */ /* 0x000fe40007f3e0ff */
[----:B------:R-:W-:Y:S02]  /*7400*/  IADD3 R29, P3, R3, 0x108, RZ ;  /* 0x00000108031d7810 */ /* 0x000fe40007f7e0ff */
[----:B------:R-:W-:Y:S01]  /*7410*/  IADD3 R31, P4, R31, 0x150, RZ ;  /* 0x000001501f1f7810 */ /* 0x000fe20007f9e0ff */
[----:B------:R-:W-:-:S02]  /*7420*/  IMAD.X R41, RZ, RZ, UR36, P1 ;  /* 0x00000024ff297e24 */ /* 0x000fc400088e06ff */
[----:B------:R-:W-:Y:S01]  /*7430*/  IMAD.X R50, RZ, RZ, UR36, P3 ;  /* 0x00000024ff327e24 */ /* 0x000fe200098e06ff */
[----:B------:R-:W-:Y:S01]  /*7440*/  IADD3.X R52, RZ, UR36, RZ, P4, !PT ;  /* 0x00000024ff347c10 */ /* 0x000fe2000a7fe4ff */
[----:B------:R-:W-:Y:S08]  /*7450*/  @P0 BRA `(.L_x_3888) ;  /* 0x0000000000400947 */ /* 0x000ff00003800000 */
[----:B------:R-:W2:Y:S02]  /*7460*/  LDL R3, [R1+0x204] ;  /* 0x0002040001037983 */ /* 0x000ea40000100800 */
[----:B--2---:R-:W-:-:S04]  /*7470*/  LEA.HI R0, R3, R3, RZ, 0x1 ;  /* 0x0000000303007211 */ /* 0x004fc800078f08ff */
[----:B------:R-:W-:-:S05]  /*7480*/  LOP3.LUT R0, R0, 0xfffffffe, RZ, 0xc0, !PT ;  /* 0xfffffffe00007812 */ /* 0x000fca00078ec0ff */
[----:B------:R-:W-:-:S05]  /*7490*/  IMAD.IADD R0, R3, 0x1, -R0 ;  /* 0x0000000103007824 */ /* 0x000fca00078e0a00 */
[----:B------:R-:W-:-:S04]  /*74a0*/  SHF.L.U32 R3, R0, 0x1f, RZ ;  /* 0x0000001f00037819 */ /* 0x000fc800000006ff */
[----:B------:R0:W2:Y:S03]  /*74b0*/  SYNCS.PHASECHK.TRANS64.TRYWAIT P0, [R148+URZ+0x32400], R3 ;  /* 0x03240003940075a7 */ /* 0x0000a6000800017f */
[----:B--2---:R-:W-:Y:S05]  /*74c0*/  @!P0 NANOSLEEP.SYNCS 0x989680 ;  /* 0x009896800000895d */ /* 0x004fea0003900000 */
[----:B------:R-:W2:Y:S01]  /*74d0*/  @!P0 SYNCS.PHASECHK.TRANS64 P0, [R148+URZ+0x32400], R3 ;  /* 0x03240003940085a7 */ /* 0x000ea2000800007f */
[----:B------:R-:W-:Y:S04]  /*74e0*/  BSSY B0, `(.L_x_3889) ;  /* 0x0000006000007945 */ /* 0x000fe80003800000 */
[----:B--2---:R-:W-:Y:S05]  /*74f0*/  @P0 BRA `(.L_x_3890) ;  /* 0x0000000000100947 */ /* 0x004fea0003800000 */
.L_x_3891:
[----:B--2---:R2:W3:Y:S02]  /*7500*/  SYNCS.PHASECHK.TRANS64.TRYWAIT P0, [R148+URZ+0x32400], R3 ;  /* 0x03240003940075a7 */ /* 0x0044e4000800017f */
[----:B---3--:R-:W-:Y:S05]  /*7510*/  @!P0 NANOSLEEP.SYNCS 0x989680 ;  /* 0x009896800000895d */ /* 0x008fea0003900000 */
[----:B------:R-:W3:Y:S02]  /*7520*/  @!P0 SYNCS.PHASECHK.TRANS64 P0, [R148+URZ+0x32400], R3 ;  /* 0x03240003940085a7 */ /* 0x000ee4000800007f */
[----:B---3--:R-:W-:Y:S05]  /*7530*/  @!P0 BRA `(.L_x_3891) ;  /* 0xfffffffc00f08947 */ /* 0x008fea000383ffff */
.L_x_3890:
[----:B------:R-:W-:Y:S05]  /*7540*/  BSYNC B0 ;  /* 0x0000000000007941 */ /* 0x000fea0003800000 */
.L_x_3889:
[----:B------:R-:W-:Y:S05]  /*7550*/  BRA `(.L_x_3892) ;  /* 0x0000002800dc7947 */ /* 0x000fea0003800000 */
.L_x_3888:
[----:B------:R-:W-:Y:S01]  /*7560*/  LOP3.LUT P0, RZ, R27, 0x3ff, RZ, 0xc0, !PT ;  /* 0x000003ff1bff7812 */ /* 0x000fe2000780c0ff */
[----:B------:R-:W-:Y:S01]  /*7570*/  ULDC.64 UR4, c[0x0][0x3f8] ;  /* 0x0000fe0000047ab9 */ /* 0x000fe20000000a00 */
[----:B-1---5:R-:W-:Y:S01]  /*7580*/  SHF.R.S32.HI R5, RZ, 0x1f, R2 ;  /* 0x0000001fff057819 */ /* 0x022fe20000011402 */
        /* <DEDUP_REMOVED lines=27> */
.L_x_3894:
[----:B------:R-:W-:Y:S05]  /*7740*/  BSYNC B6 ;  /* 0x0000000000067941 */ /* 0x000fea0003800000 */
.L_x_3893:
[----:B------:R-:W2:Y:S01]  /*7750*/  LDL R3, [R1+0x50] ;  /* 0x0000500001037983 */ /* 0x000ea20000100800 */
[----:B------:R-:W-:Y:S01]  /*7760*/  ULDC.U8 UR4, c[0x0][0x410] ;  /* 0x0001040000047ab9 */ /* 0x000fe20000000000 */
[----:B------:R-:W-:Y:S01]  /*7770*/  BSSY B0, `(.L_x_3895) ;  /* 0x000028d000007945 */ /* 0x000fe20003800000 */
[----:B------:R-:W-:Y:S01]  /*7780*/  ISETP.NE.AND P0, PT, RZ, UR4, PT ;  /* 0x00000004ff007c0c */ /* 0x000fe2000bf05270 */
[----:B--2---:R-:W-:-:S12]  /*7790*/  IMAD R0, R3, 0x80, R154 ;  /* 0x0000008003007824 */ /* 0x004fd800078e029a */
[----:B------:R-:W-:Y:S05]  /*77a0*/  @!P0 BRA `(.L_x_3896) ;  /* 0x0000001400448947 */ /* 0x000fea0003800000 */
[----:B------:R-:W0:Y:S01]  /*77b0*/  LDC R21, c[0x0][0x448] ;  /* 0x00011200ff157b82 */ /* 0x000e220000000800 */
[----:B------:R-:W-:Y:S01]  /*77c0*/  IMAD R5, R193, 0x40, R0 ;  /* 0x00000040c1057824 */ /* 0x000fe200078e0200 */
[----:B------:R-:W-:Y:S01]  /*77d0*/  ULDC.64 UR4, c[0x0][0x3f8] ;  /* 0x0000fe0000047ab9 */ /* 0x000fe20000000a00 */
[----:B------:R-:W-:Y:S01]  /*77e0*/  ULDC.64 UR6, c[0x0][0x408] ;  /* 0x0001020000067ab9 */ /* 0x000fe20000000a00 */
[----:B------:R-:W-:Y:S02]  /*77f0*/  IMAD.MOV.U32 R6, RZ, RZ, R26 ;  /* 0x000000ffff067224 */ /* 0x000fe400078e001a */
[----:B------:R-:W-:Y:S01]  /*7800*/  IMAD.MOV.U32 R7, RZ, RZ, R53 ;  /* 0x000000ffff077224 */ /* 0x000fe200078e0035 */
[----:B0-----:R-:W-:-:S13]  /*7810*/  ISETP.NE.AND P0, PT, R21, 0x1, PT ;  /* 0x000000011500780c */ /* 0x001fda0003f05270 */
[----:B------:R-:W0:Y:S08]  /*7820*/  @P0 LDC R2, c[0x0][0x44c] ;  /* 0x00011300ff020b82 */ /* 0x000e300000000800 */
[----:B------:R-:W1:Y:S01]  /*7830*/  @P0 LDC R3, c[0x0][0x450] ;  /* 0x00011400ff030b82 */ /* 0x000e620000000800 */
[----:B0-----:R-:W-:-:S05]  /*7840*/  @P0 IMAD.HI.U32 R2, R5, R2, RZ ;  /* 0x0000000205020227 */ /* 0x001fca00078e00ff */
[----:B-1----:R-:W-:Y:S01]  /*7850*/  @P0 SHF.R.U32.HI R5, RZ, R3, R2 ;  /* 0x00000003ff050219 */ /* 0x002fe20000011602 */
[----:B------:R-:W-:Y:S02]  /*7860*/  IMAD.MOV.U32 R2, RZ, RZ, R24 ;  /* 0x000000ffff027224 */ /* 0x000fe400078e0018 */
[----:B------:R-:W-:Y:S01]  /*7870*/  IMAD.MOV.U32 R3, RZ, RZ, R55 ;  /* 0x000000ffff037224 */ /* 0x000fe200078e0037 */
[----:B------:R-:W-:Y:S01]  /*7880*/  SHF.R.S32.HI R4, RZ, 0x1f, R5 ;  /* 0x0000001fff047819 */ /* 0x000fe20000011405 */
[----:B------:R-:W-:-:S04]  /*7890*/  IMAD.WIDE.U32 R6, R5, UR4, R6 ;  /* 0x0000000405067c25 */ /* 0x000fc8000f8e0006 */
[C---:B------:R-:W-:Y:S02]  /*78a0*/  IMAD R8, R4.reuse, UR4, RZ ;  /* 0x0000000404087c24 */ /* 0x040fe4000f8e02ff */
[----:B------:R-:W-:Y:S02]  /*78b0*/  IMAD R4, R4, UR6, RZ ;  /* 0x0000000604047c24 */ /* 0x000fe4000f8e02ff */
[C---:B------:R-:W-:Y:S01]  /*78c0*/  IMAD R9, R5.reuse, UR5, R8 ;  /* 0x0000000505097c24 */ /* 0x040fe2000f8e0208 */
[----:B------:R-:W-:Y:S01]  /*78d0*/  ULDC.64 UR4, c[0x0][0x3e8] ;  /* 0x0000fa0000047ab9 */ /* 0x000fe20000000a00 */
[----:B------:R-:W-:-:S04]  /*78e0*/  IMAD.WIDE.U32 R2, R5, UR6, R2 ;  /* 0x0000000605027c25 */ /* 0x000fc8000f8e0002 */
[----:B------:R-:W-:Y:S01]  /*78f0*/  IMAD R11, R5, UR7, R4 ;  /* 0x00000007050b7c24 */ /* 0x000fe2000f8e0204 */
[----:B------:R-:W-:Y:S01]  /*7900*/  ULDC.64 UR6, c[0x0][0x400] ;  /* 0x0001000000067ab9 */ /* 0x000fe20000000a00 */
[----:B------:R-:W-:Y:S01]  /*7910*/  IMAD.IADD R5, R7, 0x1, R9 ;  /* 0x0000000107057824 */ /* 0x000fe200078e0209 */
[----:B------:R-:W-:Y:S01]  /*7920*/  LEA R4, P0, R6, UR4, 0x1 ;  /* 0x0000000406047c11 */ /* 0x000fe2000f8008ff */
[----:B------:R-:W-:Y:S01]  /*7930*/  IMAD.IADD R7, R3, 0x1, R11 ;  /* 0x0000000103077824 */ /* 0x000fe200078e020b */
[----:B------:R-:W-:Y:S01]  /*7940*/  LEA R8, P1, R2, UR6, 0x1 ;  /* 0x0000000602087c11 */ /* 0x000fe2000f8208ff */
[----:B------:R-:W-:Y:S01]  /*7950*/  UMOV UR4, 0xffffffff ;  /* 0xffffffff00047882 */ /* 0x000fe20000000000 */
[----:B------:R-:W-:Y:S02]  /*7960*/  LEA.HI.X R6, R6, UR5, R5, 0x1, P0 ;  /* 0x0000000506067c11 */ /* 0x000fe400080f0c05 */
[----:B------:R-:W-:Y:S01]  /*7970*/  LEA.HI.X R7, R2, UR7, R7, 0x1, P1 ;  /* 0x0000000702077c11 */ /* 0x000fe200088f0c07 */
[----:B------:R-:W-:Y:S08]  /*7980*/  BRA.DIV UR4, `(.L_x_3897) ;  /* 0x000002fe04f07947 */ /* 0x000ff0000b800000 */
[----:B------:R0:W1:Y:S04]  /*7990*/  SHFL.IDX PT, R3, R6, RZ, 0x1c1f ;  /* 0x001c1fff06037589 */ /* 0x00006800000e0000 */
[----:B------:R0:W2:Y:S04]  /*79a0*/  SHFL.IDX PT, R2, R4, RZ, 0x1c1f ;  /* 0x001c1fff04027589 */ /* 0x0000a800000e0000 */
[----:B------:R0:W3:Y:S04]  /*79b0*/  SHFL.IDX PT, R5, R7, RZ, 0x1c1f ;  /* 0x001c1fff07057589 */ /* 0x0000e800000e0000 */
[----:B------:R0:W4:Y:S02]  /*79c0*/  SHFL.IDX PT, R14, R8, RZ, 0x1c1f ;  /* 0x001c1fff080e7589 */ /* 0x00012400000e0000 */
.L_x_4209:
        /* <DEDUP_REMOVED lines=8> */
[----:B------:R-:W4:Y:S01]  /*7a50*/  LDL R9, [R1+0x45c] ;  /* 0x00045c0001097983 */ /* 0x000f220000100800 */
[----:B------:R-:W-:Y:S01]  /*7a60*/  ULDC UR4, c[0x0][0x3f4] ;  /* 0x0000fd0000047ab9 */ /* 0x000fe20000000800 */
[----:B------:R-:W-:Y:S02]  /*7a70*/  CS2R R54, SRZ ;  /* 0x0000000000367805 */ /* 0x000fe4000001ff00 */
[----:B------:R-:W-:Y:S02]  /*7a80*/  ISETP.GE.AND P3, PT, R159, UR4, PT ;  /* 0x000000049f007c0c */ /* 0x000fe4000bf66270 */
[----:B------:R-:W-:Y:S02]  /*7a90*/  ISETP.GE.AND P2, PT, R156, UR4, PT ;  /* 0x000000049c007c0c */ /* 0x000fe4000bf46270 */
[----:B---3--:R-:W-:-:S09]  /*7aa0*/  MOV R15, R5 ;  /* 0x00000005000f7202 */ /* 0x008fd20000000f00 */
[----:B------:R-:W-:Y:S02]  /*7ab0*/  @!P3 IMAD.SHL.U32 R21, R159, 0x2, RZ ;  /* 0x000000029f15b824 */ /* 0x000fe400078e00ff */
[----:B-12---:R-:W-:-:S03]  /*7ac0*/  @!P2 IMAD.WIDE R10, R156, 0x2, R2 ;  /* 0x000000029c0aa825 */ /* 0x006fc600078e0202 */
[-C--:B------:R-:W-:Y:S02]  /*7ad0*/  @!P3 IADD3 R2, P0, R2, R21.reuse, RZ ;  /* 0x000000150202b210 */ /* 0x080fe40007f1e0ff */
[----:B----4-:R-:W-:Y:S02]  /*7ae0*/  @!P3 IADD3 R20, P1, R14, R21, RZ ;  /* 0x000000150e14b210 */ /* 0x010fe40007f3e0ff */
[----:B------:R-:W-:Y:S02]  /*7af0*/  CS2R R56, SRZ ;  /* 0x0000000000387805 */ /* 0x000fe4000001ff00 */
[----:B------:R-:W-:Y:S01]  /*7b00*/  CS2R R26, SRZ ;  /* 0x00000000001a7805 */ /* 0x000fe2000001ff00 */
[----:B------:R-:W-:Y:S01]  /*7b10*/  @!P2 IMAD.WIDE R12, R156, 0x2, R14 ;  /* 0x000000029c0ca825 */ /* 0x000fe200078e020e */
[----:B------:R1:W5:Y:S04]  /*7b20*/  @!P2 LD.E.64 R54, desc[UR44][R10.64] ;  /* 0x0000002c0a36a980 */ /* 0x000368000c101b00 */
[----:B------:R1:W5:Y:S01]  /*7b30*/  @!P2 LD.E.64 R56, desc[UR44][R12.64] ;  /* 0x0000002c0c38a980 */ /* 0x000362000c101b00 */
[----:B------:R-:W-:-:S05]  /*7b40*/  @!P3 SHF.L.U64.HI R24, R159, 0x1, R9 ;  /* 0x000000019f18b819 */ /* 0x000fca0000010209 */
[--C-:B------:R-:W-:Y:S02]  /*7b50*/  @!P3 IMAD.X R3, R3, 0x1, R24.reuse, P0 ;  /* 0x000000010303b824 */ /* 0x100fe400000e0618 */
[----:B------:R-:W-:Y:S01]  /*7b60*/  @!P3 IMAD.X R21, R5, 0x1, R24, P1 ;  /* 0x000000010515b824 */ /* 0x000fe200008e0618 */
[----:B------:R-:W-:Y:S02]  /*7b70*/  CS2R R24, SRZ ;  /* 0x0000000000187805 */ /* 0x000fe4000001ff00 */
[----:B------:R1:W5:Y:S04]  /*7b80*/  @!P3 LD.E.64 R26, desc[UR44][R2.64] ;  /* 0x0000002c021ab980 */ /* 0x000368000c101b00 */
[----:B------:R1:W5:Y:S02]  /*7b90*/  @!P3 LD.E.64 R24, desc[UR44][R20.64] ;  /* 0x0000002c1418b980 */ /* 0x000364000c101b00 */
.L_x_3899:
[----:B------:R-:W-:Y:S05]  /*7ba0*/  BSYNC B1 ;  /* 0x0000000000017941 */ /* 0x000fea0003800000 */
.L_x_3898:
[----:B-12--5:R-:W-:Y:S01]  /*7bb0*/  IMAD.MOV.U32 R2, RZ, RZ, R26 ;  /* 0x000000ffff027224 */ /* 0x026fe200078e001a */
[----:B------:R-:W-:Y:S01]  /*7bc0*/  UMOV UR4, 0xffffffff ;  /* 0xffffffff00047882 */ /* 0x000fe20000000000 */
[----:B------:R-:W-:Y:S01]  /*7bd0*/  IMAD.MOV.U32 R3, RZ, RZ, R27 ;  /* 0x000000ffff037224 */ /* 0x000fe200078e001b */
[----:B------:R-:W-:Y:S01]  /*7be0*/  CS2R R20, SRZ ;  /* 0x0000000000147805 */ /* 0x000fe2000001ff00 */
[----:B---3--:R-:W-:Y:S02]  /*7bf0*/  IMAD.MOV.U32 R5, RZ, RZ, R54 ;  /* 0x000000ffff057224 */ /* 0x008fe400078e0036 */
[----:B------:R-:W-:Y:S01]  /*7c00*/  IMAD.MOV.U32 R9, RZ, RZ, R55 ;  /* 0x000000ffff097224 */ /* 0x000fe200078e0037 */
[----:B------:R-:W-:Y:S01]  /*7c10*/  PRMT R64, R2, 0x5410, R3 ;  /* 0x0000541002407816 */ /* 0x000fe20000000003 */
[----:B------:R-:W-:Y:S01]  /*7c20*/  IMAD.MOV.U32 R2, RZ, RZ, R24 ;  /* 0x000000ffff027224 */ /* 0x000fe200078e0018 */
[----:B------:R-:W-:Y:S01]  /*7c30*/  PRMT R28, R5, 0x7610, R28 ;  /* 0x00007610051c7816 */ /* 0x000fe2000000001c */
[----:B------:R-:W-:Y:S01]  /*7c40*/  IMAD.MOV.U32 R3, RZ, RZ, R25 ;  /* 0x000000ffff037224 */ /* 0x000fe200078e0019 */
[----:B------:R-:W-:Y:S01]  /*7c50*/  PRMT R66, R9, 0x7610, R66 ;  /* 0x0000761009427816 */ /* 0x000fe20000000042 */
[----:B------:R-:W-:-:S02]  /*7c60*/  IMAD.MOV.U32 R5, RZ, RZ, R56 ;  /* 0x000000ffff057224 */ /* 0x000fc400078e0038 */
[----:B------:R-:W-:Y:S01]  /*7c70*/  IMAD.MOV.U32 R9, RZ, RZ, R57 ;  /* 0x000000ffff097224 */ /* 0x000fe200078e0039 */
[----:B------:R-:W-:Y:S02]  /*7c80*/  PRMT R66, R66, 0x5410, R2 ;  /* 0x0000541042427816 */ /* 0x000fe40000000002 */
[----:B------:R-:W-:Y:S02]  /*7c90*/  PRMT R28, R28, 0x5410, R5 ;  /* 0x000054101c1c7816 */ /* 0x000fe40000000005 */
[----:B------:R-:W-:Y:S01]  /*7ca0*/  PRMT R67, R3, 0x5410, R9 ;  /* 0x0000541003437816 */ /* 0x000fe20000000009 */
[----:B------:R-:W-:Y:S06]  /*7cb0*/  BRA.DIV UR4, `(.L_x_3900) ;  /* 0x000002fe04947947 */ /* 0x000fec000b800000 */
[----:B------:R1:W2:Y:S04]  /*7cc0*/  SHFL.IDX PT, R5, R6, 0x1, 0x1c1f ;  /* 0x003c1f0006057f89 */ /* 0x0002a800000e0000 */
[----:B0-----:R-:W0:Y:S04]  /*7cd0*/  SHFL.IDX PT, R4, R4, 0x1, 0x1c1f ;  /* 0x003c1f0004047f89 */ /* 0x001e2800000e0000 */
[----:B------:R-:W3:Y:S04]  /*7ce0*/  SHFL.IDX PT, R7, R7, 0x1, 0x1c1f ;  /* 0x003c1f0007077f89 */ /* 0x000ee800000e0000 */
[----:B----4-:R1:W4:Y:S02]  /*7cf0*/  SHFL.IDX PT, R14, R8, 0x1, 0x1c1f ;  /* 0x003c1f00080e7f89 */ /* 0x01032400000e0000 */
.L_x_4215:
[----:B------:R-:W5:Y:S01]  /*7d00*/  LDL R3, [R1+0x204] ;  /* 0x0002040001037983 */ /* 0x000f620000100800 */
[----:B------:R-:W-:Y:S01]  /*7d10*/  IADD3 R0, R0, 0x40, RZ ;  /* 0x0000004000007810 */ /* 0x000fe20007ffe0ff */
[----:B------:R-:W-:Y:S01]  /*7d20*/  BSSY B1, `(.L_x_3901) ;  /* 0x000001f000017945 */ /* 0x000fe20003800000 */
[----:B-1----:R-:W-:Y:S02]  /*7d30*/  CS2R R8, SRZ ;  /* 0x0000000000087805 */ /* 0x002fe4000001ff00 */
[----:B------:R-:W-:Y:S02]  /*7d40*/  CS2R R10, SRZ ;  /* 0x00000000000a7805 */ /* 0x000fe4000001ff00 */
[----:B------:R-:W-:Y:S02]  /*7d50*/  ISETP.GE.AND P0, PT, R0, R53, PT ;  /* 0x000000350000720c */ /* 0x000fe40003f06270 */
[----:B-----5:R-:W-:-:S04]  /*7d60*/  LEA.HI R2, R3, R3, RZ, 0x1 ;  /* 0x0000000303027211 */ /* 0x020fc800078f08ff */
[----:B------:R-:W-:-:S05]  /*7d70*/  LOP3.LUT R2, R2, 0xfffffffe, RZ, 0xc0, !PT ;  /* 0xfffffffe02027812 */ /* 0x000fca00078ec0ff */
[----:B------:R-:W-:Y:S01]  /*7d80*/  IMAD.IADD R0, R3, 0x1, -R2 ;  /* 0x0000000103007824 */ /* 0x000fe200078e0a02 */
[----:B------:R-:W-:-:S04]  /*7d90*/  CS2R R2, SRZ ;  /* 0x0000000000027805 */ /* 0x000fc8000001ff00 */
[----:B------:R-:W-:Y:S01]  /*7da0*/  SHF.L.U32 R13, R0, 0x1f, RZ ;  /* 0x0000001f000d7819 */ /* 0x000fe200000006ff */
[----:B------:R-:W-:Y:S06]  /*7db0*/  @P0 BRA `(.L_x_3902) ;  /* 0x0000000000540947 */ /* 0x000fec0003800000 */
[----:B------:R-:W4:Y:S01]  /*7dc0*/  LDL R6, [R1+0x45c] ;  /* 0x00045c0001067983 */ /* 0x000f220000100800 */
[----:B------:R-:W-:Y:S01]  /*7dd0*/  ULDC UR4, c[0x0][0x3f4] ;  /* 0x0000fd0000047ab9 */ /* 0x000fe20000000800 */
[----:B------:R-:W-:Y:S02]  /*7de0*/  CS2R R8, SRZ ;  /* 0x0000000000087805 */ /* 0x000fe4000001ff00 */
[----:B------:R-:W-:Y:S02]  /*7df0*/  ISETP.GE.AND P3, PT, R159, UR4, PT ;  /* 0x000000049f007c0c */ /* 0x000fe4000bf66270 */
[----:B------:R-:W-:Y:S01]  /*7e00*/  ISETP.GE.AND P2, PT, R156, UR4, PT ;  /* 0x000000049c007c0c */ /* 0x000fe2000bf46270 */
[----:B---3--:R-:W-:Y:S01]  /*7e10*/  IMAD.MOV.U32 R15, RZ, RZ, R7 ;  /* 0x000000ffff0f7224 */ /* 0x008fe200078e0007 */
[----:B------:R-:W-:-:S09]  /*7e20*/  CS2R R10, SRZ ;  /* 0x00000000000a7805 */ /* 0x000fd2000001ff00 */
[----:B------:R-:W-:Y:S02]  /*7e30*/  @!P3 IMAD.SHL.U32 R3, R159, 0x2, RZ ;  /* 0x000000029f03b824 */ /* 0x000fe400078e00ff */
[----:B0-2---:R-:W-:-:S03]  /*7e40*/  @!P2 IMAD.WIDE R58, R156, 0x2, R4 ;  /* 0x000000029c3aa825 */ /* 0x005fc600078e0204 */
[-C--:B------:R-:W-:Y:S02]  /*7e50*/  @!P3 IADD3 R4, P0, R4, R3.reuse, RZ ;  /* 0x000000030404b210 */ /* 0x080fe40007f1e0ff */
[----:B------:R-:W-:Y:S01]  /*7e60*/  CS2R R20, SRZ ;  /* 0x0000000000147805 */ /* 0x000fe2000001ff00 */
[----:B------:R1:W5:Y:S01]  /*7e70*/  @!P2 LD.E.64 R8, desc[UR44][R58.64] ;  /* 0x0000002c3a08a980 */ /* 0x000362000c101b00 */
[----:B----4-:R-:W-:Y:S02]  /*7e80*/  @!P3 SHF.L.U64.HI R0, R159, 0x1, R6 ;  /* 0x000000019f00b819 */ /* 0x010fe40000010206 */
[----:B------:R-:W-:Y:S02]  /*7e90*/  @!P3 IADD3 R6, P1, R14, R3, RZ ;  /* 0x000000030e06b210 */ /* 0x000fe40007f3e0ff */
[----:B------:R-:W-:Y:S01]  /*7ea0*/  CS2R R2, SRZ ;  /* 0x0000000000027805 */ /* 0x000fe2000001ff00 */
[----:B------:R-:W-:-:S04]  /*7eb0*/  @!P2 IMAD.WIDE R14, R156, 0x2, R14 ;  /* 0x000000029c0ea825 */ /* 0x000fc800078e020e */
[--C-:B------:R-:W-:Y:S01]  /*7ec0*/  @!P3 IMAD.X R5, R5, 0x1, R0.reuse, P0 ;  /* 0x000000010505b824 */ /* 0x100fe200000e0600 */
[----:B------:R1:W5:Y:S01]  /*7ed0*/  @!P2 LD.E.64 R10, desc[UR44][R14.64] ;  /* 0x0000002c0e0aa980 */ /* 0x000362000c101b00 */
[----:B------:R-:W-:-:S03]  /*7ee0*/  @!P3 IMAD.X R7, R7, 0x1, R0, P1 ;  /* 0x000000010707b824 */ /* 0x000fc600008e0600 */
[----:B------:R1:W5:Y:S04]  /*7ef0*/  @!P3 LD.E.64 R20, desc[UR44][R4.64] ;  /* 0x0000002c0414b980 */ /* 0x000368000c101b00 */
[----:B------:R1:W5:Y:S02]  /*7f00*/  @!P3 LD.E.64 R2, desc[UR44][R6.64] ;  /* 0x0000002c0602b980 */ /* 0x000364000c101b00 */
.L_x_3902:
[----:B------:R-:W-:Y:S05]  /*7f10*/  BSYNC B1 ;  /* 0x0000000000017941 */ /* 0x000fea0003800000 */
.L_x_3901:
[----:B------:R-:W0:Y:S01]  /*7f20*/  SYNCS.PHASECHK.TRANS64.TRYWAIT P0, [R148+URZ+0x32400], R13 ;  /* 0x0324000d940075a7 */ /* 0x000e22000800017f */
[----:B------:R-:W-:Y:S04]  /*7f30*/  BSSY B1, `(.L_x_3903) ;  /* 0x0000002000017945 */ /* 0x000fe80003800000 */
[----:B0-----:R-:W-:Y:S05]  /*7f40*/  @!P0 BRA `(.L_x_3904) ;  /* 0x000002fc00608947 */ /* 0x001fea0003800000 */
.L_x_4216:
[----:B------:R-:W-:Y:S05]  /*7f50*/  BSYNC B1 ;  /* 0x0000000000017941 */ /* 0x000fea0003800000 */
.L_x_3903:
[----:B-1----:R-:W2:Y:S04]  /*7f60*/  LDL R4, [R1+0x460] ;  /* 0x0004600001047983 */ /* 0x002ea80000100800 */
[----:B------:R-:W4:Y:S04]  /*7f70*/  LDL R0, [R1+0x470] ;  /* 0x0004700001007983 */ /* 0x000f280000100800 */
[----:B------:R-:W4:Y:S01]  /*7f80*/  LDL R6, [R1+0x50] ;  /* 0x0000500001067983 */ /* 0x000f220000100800 */
[----:B---3-5:R-:W-:Y:S01]  /*7f90*/  IMAD.MOV.U32 R7, RZ, RZ, R8 ;  /* 0x000000ffff077224 */ /* 0x028fe200078e0008 */
[----:B------:R-:W-:Y:S01]  /*7fa0*/  BSSY B1, `(.L_x_3905) ;  /* 0x0000073000017945 */ /* 0x000fe20003800000 */
[----:B--2---:R-:W-:Y:S01]  /*7fb0*/  LOP3.LUT P0, RZ, R4, 0x4, RZ, 0xc0, !PT ;  /* 0x0000000404ff7812 */ /* 0x004fe2000780c0ff */
[----:B----4-:R-:W-:-:S04]  /*7fc0*/  IMAD.IADD R5, R192, 0x1, R0 ;  /* 0x00000001c0057824 */ /* 0x010fc800078e0200 */
[----:B------:R-:W-:Y:S01]  /*7fd0*/  IMAD R12, R5, 0x2, R148 ;  /* 0x00000002050c7824 */ /* 0x000fe200078e0294 */
[----:B------:R-:W-:-:S03]  /*7fe0*/  MOV R5, R20 ;  /* 0x0000001400057202 */ /* 0x000fc60000000f00 */
[C---:B------:R-:W-:Y:S01]  /*7ff0*/  VIADD R4, R12.reuse, 0x18400 ;  /* 0x000184000c047836 */ /* 0x040fe20000000000 */
[----:B------:R-:W-:Y:S01]  /*8000*/  PRMT R14, R5, 0x7610, R14 ;  /* 0x00007610050e7816 */ /* 0x000fe2000000000e */
[----:B------:R-:W-:Y:S02]  /*8010*/  VIADD R0, R12, 0x18440 ;  /* 0x000184400c007836 */ /* 0x000fe40000000000 */
[----:B------:R-:W-:Y:S02]  /*8020*/  @P0 VIADD R0, R4, 0xffffffc0 ;  /* 0xffffffc004000836 */ /* 0x000fe40000000000 */
[----:B------:R-:W-:Y:S02]  /*8030*/  IMAD R4, R6, -0x80, R53 ;  /* 0xffffff8006047824 */ /* 0x000fe400078e0235 */
[----:B------:R-:W-:Y:S02]  /*8040*/  IMAD.MOV.U32 R6, RZ, RZ, R21 ;  /* 0x000000ffff067224 */ /* 0x000fe400078e0015 */
[----:B------:R-:W-:Y:S01]  /*8050*/  IMAD.MOV.U32 R5, RZ, RZ, R9 ;  /* 0x000000ffff057224 */ /* 0x000fe200078e0009 */
[----:B------:R-:W-:Y:S01]  /*8060*/  VIMNMX R65, R4, 0x80, PT ;  /* 0x0000008004417848 */ /* 0x000fe20003fe0100 */
[----:B------:R-:W-:Y:S01]  /*8070*/  IMAD.MOV.U32 R4, RZ, RZ, R2 ;  /* 0x000000ffff047224 */ /* 0x000fe200078e0002 */
[----:B------:R-:W-:Y:S01]  /*8080*/  PRMT R13, R6, 0x7610, R13 ;  /* 0x00007610060d7816 */ /* 0x000fe2000000000d */
[----:B------:R-:W-:Y:S01]  /*8090*/  IMAD.MOV.U32 R6, RZ, RZ, R10 ;  /* 0x000000ffff067224 */ /* 0x000fe200078e000a */
[----:B------:R-:W-:-:S02]  /*80a0*/  ISETP.GE.AND P0, PT, R154, R65, PT ;  /* 0x000000419a00720c */ /* 0x000fc40003f06270 */
[----:B------:R-:W-:Y:S01]  /*80b0*/  PRMT R68, R7, 0x5410, R5 ;  /* 0x0000541007447816 */ /* 0x000fe20000000005 */
[----:B------:R-:W-:Y:S01]  /*80c0*/  IMAD.MOV.U32 R5, RZ, RZ, R3 ;  /* 0x000000ffff057224 */ /* 0x000fe200078e0003 */
[----:B------:R-:W-:Y:S01]  /*80d0*/  PRMT R14, R14, 0x5410, R4 ;  /* 0x000054100e0e7816 */ /* 0x000fe20000000004 */
[----:B------:R-:W-:-:S03]  /*80e0*/  IMAD.MOV.U32 R7, RZ, RZ, R11 ;  /* 0x000000ffff077224 */ /* 0x000fc600078e000b */
[----:B------:R-:W-:Y:S02]  /*80f0*/  PRMT R13, R13, 0x5410, R5 ;  /* 0x000054100d0d7816 */ /* 0x000fe40000000005 */
[----:B------:R-:W-:-:S03]  /*8100*/  PRMT R69, R6, 0x5410, R7 ;  /* 0x0000541006457816 */ /* 0x000fc60000000007 */
[----:B------:R-:W-:Y:S05]  /*8110*/  @P0 BRA `(.L_x_3906) ;  /* 0x00000004006c0947 */ /* 0x000fea0003800000 */
[----:B------:R-:W0:Y:S01]  /*8120*/  LDC R4, c[0x0][0x3f4] ;  /* 0x0000fd00ff047b82 */ /* 0x000e220000000800 */
[----:B------:R-:W-:Y:S01]  /*8130*/  BSSY B2, `(.L_x_3907) ;  /* 0x000002e000027945 */ /* 0x000fe20003800000 */
[-C--:B0-----:R-:W-:Y:S02]  /*8140*/  ISETP.GE.AND P0, PT, R156, R4.reuse, PT ;  /* 0x000000049c00720c */ /* 0x081fe40003f06270 */
[----:B------:R-:W-:-:S11]  /*8150*/  ISETP.GE.AND P1, PT, R159, R4, PT ;  /* 0x000000049f00720c */ /* 0x000fd60003f26270 */
[----:B------:R-:W-:Y:S05]  /*8160*/  @P0 BRA `(.L_x_3908) ;  /* 0x0000000000a80947 */ /* 0x000fea0003800000 */
[----:B------:R-:W0:Y:S01]  /*8170*/  LDS.128 R4, [R12+0x18400] ;  /* 0x018400000c047984 */ /* 0x000e220000000c00 */
[----:B------:R-:W-:Y:S02]  /*8180*/  SHF.R.U32.HI R15, RZ, 0x10, R55 ;  /* 0x00000010ff0f7819 */ /* 0x000fe40000011637 */
[----:B------:R-:W-:Y:S02]  /*8190*/  SHF.R.U32.HI R58, RZ, 0x10, R57 ;  /* 0x00000010ff3a7819 */ /* 0x000fe40000011639 */
[----:B------:R-:W-:Y:S01]  /*81a0*/  SHF.R.U64 R63, R54, 0x10, R55 ;  /* 0x00000010363f7819 */ /* 0x000fe20000001237 */
[----:B------:R-:W-:Y:S01]  /*81b0*/  HADD2.F32 R55, -RZ, R28.H0_H0 ;  /* 0x2000001cff377230 */ /* 0x000fe20000004100 */
[----:B------:R-:W-:Y:S01]  /*81c0*/  SHF.R.U64 R62, R56, 0x10, R57 ;  /* 0x00000010383e7819 */ /* 0x000fe20000001239 */
[----:B------:R-:W-:Y:S02]  /*81d0*/  HADD2.F32 R58, -RZ, R58.H0_H0 ;  /* 0x2000003aff3a7230 */ /* 0x000fe40000004100 */
[----:B------:R-:W-:-:S02]  /*81e0*/  HADD2.F32 R56, -RZ, R15.H0_H0 ;  /* 0x2000000fff387230 */ /* 0x000fc40000004100 */
[----:B------:R-:W-:Y:S02]  /*81f0*/  HADD2.F32 R57, -RZ, R28.H1_H1 ;  /* 0x3000001cff397230 */ /* 0x000fe40000004100 */
[--C-:B0-----:R-:W-:Y:S02]  /*8200*/  HADD2.F32 R53, -RZ, R7.reuse.H0_H0 ;  /* 0x20000007ff357230 */ /* 0x101fe40000004100 */
[----:B------:R-:W-:Y:S02]  /*8210*/  HADD2.F32 R54, -RZ, R7.H1_H1 ;  /* 0x30000007ff367230 */ /* 0x000fe40000004100 */
[--C-:B------:R-:W-:Y:S02]  /*8220*/  HADD2.F32 R7, -RZ, R4.reuse.H0_H0 ;  /* 0x20000004ff077230 */ /* 0x100fe40000004100 */
[----:B------:R-:W-:Y:S02]  /*8230*/  HADD2.F32 R4, -RZ, R4.H1_H1 ;  /* 0x30000004ff047230 */ /* 0x000fe40000004100 */
[C---:B------:R-:W-:Y:S01]  /*8240*/  FMUL.FTZ R60, R54.reuse, R58 ;  /* 0x0000003a363c7220 */ /* 0x040fe20000410000 */
        /* <DEDUP_REMOVED lines=12> */
[----:B------:R-:W-:Y:S02]  /*8310*/  HADD2.F32 R53, -RZ, R66.H0_H0 ;  /* 0x20000042ff357230 */ /* 0x000fe40000004100 */
[C---:B------:R-:W-:Y:S01]  /*8320*/  FMUL.FTZ R58, R28.reuse, R55 ;  /* 0x000000371c3a7220 */ /* 0x040fe20000410000 */
[----:B------:R-:W-:Y:S02]  /*8330*/  HADD2.F32 R54, -RZ, R62.H0_H0 ;  /* 0x2000003eff367230 */ /* 0x000fe40000004100 */
[----:B------:R-:W-:Y:S02]  /*8340*/  HADD2.F32 R4, -RZ, R63.H0_H0 ;  /* 0x2000003fff047230 */ /* 0x000fe40000004100 */
[-C--:B------:R-:W-:Y:S01]  /*8350*/  FMUL.FTZ R28, R28, R53.reuse ;  /* 0x000000351c1c7220 */ /* 0x080fe20000410000 */
[----:B------:R-:W-:Y:S01]  /*8360*/  FFMA.FTZ R58, R15, R53, -R58 ;  /* 0x000000350f3a7223 */ /* 0x000fe2000001083a */
[C---:B------:R-:W-:Y:S01]  /*8370*/  FMUL.FTZ R7, R5.reuse, R54 ;  /* 0x0000003605077220 */ /* 0x040fe20000410000 */
[----:B------:R-:W-:Y:S01]  /*8380*/  FMUL.FTZ R59, R5, R4 ;  /* 0x00000004053b7220 */ /* 0x000fe20000410000 */
[----:B------:R-:W-:-:S02]  /*8390*/  FFMA.FTZ R15, R15, R55, R28 ;  /* 0x000000370f0f7223 */ /* 0x000fc4000001001c */
[C---:B------:R-:W-:Y:S01]  /*83a0*/  FFMA.FTZ R5, R6.reuse, R4, -R7 ;  /* 0x0000000406057223 */ /* 0x040fe20000010807 */
[----:B------:R-:W-:Y:S01]  /*83b0*/  F2FP.F16.F32.PACK_AB R7, R61, R60 ;  /* 0x0000003c3d07723e */ /* 0x000fe200000000ff */
[----:B------:R-:W-:Y:S01]  /*83c0*/  FFMA.FTZ R54, R6, R54, R59 ;  /* 0x0000003606367223 */ /* 0x000fe2000001003b */
[----:B------:R-:W-:Y:S02]  /*83d0*/  F2FP.F16.F32.PACK_AB R4, R57, R56 ;  /* 0x000000383904723e */ /* 0x000fe400000000ff */
[----:B------:R-:W-:Y:S02]  /*83e0*/  F2FP.F16.F32.PACK_AB R6, R15, R58 ;  /* 0x0000003a0f06723e */ /* 0x000fe400000000ff */
[----:B------:R-:W-:-:S05]  /*83f0*/  F2FP.F16.F32.PACK_AB R5, R54, R5 ;  /* 0x000000053605723e */ /* 0x000fca00000000ff */
[----:B------:R0:W-:Y:S02]  /*8400*/  STS.128 [R12+0x18400], R4 ;  /* 0x018400040c007388 */ /* 0x0001e40000000c00 */
.L_x_3908:
[----:B------:R-:W-:Y:S05]  /*8410*/  BSYNC B2 ;  /* 0x0000000000027941 */ /* 0x000fea0003800000 */
.L_x_3907:
[----:B------:R-:W-:Y:S05]  /*8420*/  @P1 BRA `(.L_x_3906) ;  /* 0x0000000000a81947 */ /* 0x000fea0003800000 */
[----:B0-----:R-:W0:Y:S01]  /*8430*/  LDS.128 R4, [R0] ;  /* 0x0000000000047984 */ /* 0x001e220000000c00 */
[----:B------:R-:W-:Y:S01]  /*8440*/  SHF.R.U32.HI R28, RZ, 0x10, R27 ;  /* 0x00000010ff1c7819 */ /* 0x000fe2000001161b */
[----:B------:R-:W-:Y:S01]  /*8450*/  HADD2.F32 R53, -RZ, R66.H1_H1 ;  /* 0x30000042ff357230 */ /* 0x000fe20000004100 */
[----:B------:R-:W-:Y:S02]  /*8460*/  SHF.R.U32.HI R54, RZ, 0x10, R25 ;  /* 0x00000010ff367819 */ /* 0x000fe40000011619 */
[----:B------:R-:W-:Y:S01]  /*8470*/  SHF.R.U64 R59, R26, 0x10, R27 ;  /* 0x000000101a3b7819 */ /* 0x000fe2000000121b */
[----:B------:R-:W-:Y:S01]  /*8480*/  HADD2.F32 R28, -RZ, R28.H0_H0 ;  /* 0x2000001cff1c7230 */ /* 0x000fe20000004100 */
[----:B------:R-:W-:Y:S01]  /*8490*/  SHF.R.U64 R58, R24, 0x10, R25 ;  /* 0x00000010183a7819 */ /* 0x000fe20000001219 */
[----:B------:R-:W-:Y:S02]  /*84a0*/  HADD2.F32 R54, -RZ, R54.H0_H0 ;  /* 0x20000036ff367230 */ /* 0x000fe40000004100 */
[----:B------:R-:W-:-:S02]  /*84b0*/  HADD2.F32 R27, -RZ, R64.H0_H0 ;  /* 0x20000040ff1b7230 */ /* 0x000fc40000004100 */
        /* <DEDUP_REMOVED lines=14> */
[----:B------:R-:W-:Y:S02]  /*85a0*/  HADD2.F32 R27, -RZ, R67.H0_H0 ;  /* 0x20000043ff1b7230 */ /* 0x000fe40000004100 */
[----:B------:R-:W-:Y:S01]  /*85b0*/  FFMA.FTZ R53, R7, R53, R54 ;  /* 0x0000003507357223 */ /* 0x000fe20000010036 */
[----:B------:R-:W-:-:S02]  /*85c0*/  HADD2.F32 R5, -RZ, R5.H1_H1 ;  /* 0x30000005ff057230 */ /* 0x000fc40000004100 */
[----:B------:R-:W-:Y:S02]  /*85d0*/  HADD2.F32 R25, -RZ, R64.H1_H1 ;  /* 0x30000040ff197230 */ /* 0x000fe40000004100 */
        /* <DEDUP_REMOVED lines=14> */
[----:B------:R1:W-:Y:S02]  /*86c0*/  STS.128 [R0], R4 ;  /* 0x0000000400007388 */ /* 0x0003e40000000c00 */
.L_x_3906:
[----:B------:R-:W-:Y:S05]  /*86d0*/  BSYNC B1 ;  /* 0x0000000000017941 */ /* 0x000fea0003800000 */
.L_x_3905:
[----:B------:R-:W-:-:S13]  /*86e0*/  ISETP.GE.AND P0, PT, R166, R65, PT ;  /* 0x00000041a600720c */ /* 0x000fda0003f06270 */
[----:B------:R-:W-:Y:S05]  /*86f0*/  @P0 BRA `(.L_x_3909) ;  /* 0x0000001800500947 */ /* 0x000fea0003800000 */
[----:B01----:R-:W0:Y:S01]  /*8700*/  LDC R4, c[0x0][0x3f4] ;  /* 0x0000fd00ff047b82 */ /* 0x003e220000000800 */
[----:B------:R-:W-:Y:S01]  /*8710*/  BSSY B1, `(.L_x_3910) ;  /* 0x000002e000017945 */ /* 0x000fe20003800000 */
[-C--:B0-----:R-:W-:Y:S02]  /*8720*/  ISETP.GE.AND P0, PT, R156, R4.reuse, PT ;  /* 0x000000049c00720c */ /* 0x081fe40003f06270 */
[----:B------:R-:W-:-:S11]  /*8730*/  ISETP.GE.AND P1, PT, R159, R4, PT ;  /* 0x000000049f00720c */ /* 0x000fd60003f26270 */
[----:B------:R-:W-:Y:S05]  /*8740*/  @P0 BRA `(.L_x_3911) ;  /* 0x0000000000a80947 */ /* 0x000fea0003800000 */
[----:B------:R-:W0:Y:S01]  /*8750*/  LDS.128 R4, [R12+0x1a400] ;  /* 0x01a400000c047984 */ /* 0x000e220000000c00 */
[----:B------:R-:W-:Y:S01]  /*8760*/  SHF.R.U32.HI R26, RZ, 0x10, R11 ;  /* 0x00000010ff1a7819 */ /* 0x000fe2000001160b */
[----:B------:R-:W-:Y:S01]  /*8770*/  HADD2.F32 R25, -RZ, R69.H0_H0 ;  /* 0x20000045ff197230 */ /* 0x000fe20000004100 */
[----:B------:R-:W-:Y:S01]  /*8780*/  SHF.R.U32.HI R24, RZ, 0x10, R9 ;  /* 0x00000010ff187819 */ /* 0x000fe20000011609 */
[----:B------:R-:W-:Y:S01]  /*8790*/  HADD2.F32 R15, -RZ, R68.H0_H0 ;  /* 0x20000044ff0f7230 */ /* 0x000fe20000004100 */
[----:B------:R-:W-:Y:S01]  /*87a0*/  SHF.R.U64 R55, R10, 0x10, R11 ;  /* 0x000000100a377819 */ /* 0x000fe2000000120b */
[----:B------:R-:W-:Y:S01]  /*87b0*/  HADD2.F32 R26, -RZ, R26.H0_H0 ;  /* 0x2000001aff1a7230 */ /* 0x000fe20000004100 */
[----:B------:R-:W-:Y:S01]  /*87c0*/  SHF.R.U64 R56, R8, 0x10, R9 ;  /* 0x0000001008387819 */ /* 0x000fe20000001209 */
[----:B------:R-:W-:Y:S02]  /*87d0*/  HADD2.F32 R24, -RZ, R24.H0_H0 ;  /* 0x20000018ff187230 */ /* 0x000fe40000004100 */
[----:B0-----:R-:W-:-:S02]  /*87e0*/  HADD2.F32 R10, -RZ, R7.H0_H0 ;  /* 0x20000007ff0a7230 */ /* 0x001fc40000004100 */
[----:B------:R-:W-:Y:S02]  /*87f0*/  HADD2.F32 R11, -RZ, R7.H1_H1 ;  /* 0x30000007ff0b7230 */ /* 0x000fe40000004100 */
[--C-:B------:R-:W-:Y:S02]  /*8800*/  HADD2.F32 R7, -RZ, R4.reuse.H0_H0 ;  /* 0x20000004ff077230 */ /* 0x100fe40000004100 */
[----:B------:R-:W-:Y:S02]  /*8810*/  HADD2.F32 R4, -RZ, R4.H1_H1 ;  /* 0x30000004ff047230 */ /* 0x000fe40000004100 */
[C---:B------:R-:W-:Y:S01]  /*8820*/  FMUL.FTZ R27, R11.reuse, R26 ;  /* 0x0000001a0b1b7220 */ /* 0x040fe20000410000 */
[----:B------:R-:W-:Y:S01]  /*8830*/  FMUL.FTZ R11, R11, R24 ;  /* 0x000000180b0b7220 */ /* 0x000fe20000410000 */
[--C-:B------:R-:W-:Y:S02]  /*8840*/  HADD2.F32 R8, -RZ, R6.reuse.H0_H0 ;  /* 0x20000006ff087230 */ /* 0x100fe40000004100 */
[----:B------:R-:W-:Y:S01]  /*8850*/  FMUL.FTZ R28, R4, R25 ;  /* 0x00000019041c7220 */ /* 0x000fe20000410000 */
[----:B------:R-:W-:-:S02]  /*8860*/  HADD2.F32 R9, -RZ, R6.H1_H1 ;  /* 0x30000006ff097230 */ /* 0x000fc40000004100 */
[C---:B------:R-:W-:Y:S01]  /*8870*/  FFMA.FTZ R53, R10.reuse, R24, -R27 ;  /* 0x000000180a357223 */ /* 0x040fe2000001081b */
[--C-:B------:R-:W-:Y:S02]  /*8880*/  HADD2.F32 R6, -RZ, R5.reuse.H0_H0 ;  /* 0x20000005ff067230 */ /* 0x100fe40000004100 */
[----:B------:R-:W-:Y:S01]  /*8890*/  FFMA.FTZ R54, R10, R26, R11 ;  /* 0x0000001a0a367223 */ /* 0x000fe2000001000b */
[-C--:B------:R-:W-:Y:S01]  /*88a0*/  FMUL.FTZ R24, R4, R15.reuse ;  /* 0x0000000f04187220 */ /* 0x080fe20000410000 */
[C---:B------:R-:W-:Y:S01]  /*88b0*/  FFMA.FTZ R28, R7.reuse, R15, -R28 ;  /* 0x0000000f071c7223 */ /* 0x040fe2000001081c */
[----:B------:R-:W-:Y:S02]  /*88c0*/  HADD2.F32 R5, -RZ, R5.H1_H1 ;  /* 0x30000005ff057230 */ /* 0x000fe40000004100 */
[----:B------:R-:W-:Y:S02]  /*88d0*/  HADD2.F32 R15, -RZ, R69.H1_H1 ;  /* 0x30000045ff0f7230 */ /* 0x000fe40000004100 */
[----:B------:R-:W-:Y:S01]  /*88e0*/  FFMA.FTZ R25, R7, R25, R24 ;  /* 0x0000001907197223 */ /* 0x000fe20000010018 */
[----:B------:R-:W-:-:S02]  /*88f0*/  HADD2.F32 R10, -RZ, R68.H1_H1 ;  /* 0x30000044ff0a7230 */ /* 0x000fc40000004100 */
[----:B------:R-:W-:Y:S02]  /*8900*/  HADD2.F32 R11, -RZ, R55.H0_H0 ;  /* 0x20000037ff0b7230 */ /* 0x000fe40000004100 */
[C---:B------:R-:W-:Y:S01]  /*8910*/  FMUL.FTZ R27, R9.reuse, R15 ;  /* 0x0000000f091b7220 */ /* 0x040fe20000410000 */
[----:B------:R-:W-:Y:S02]  /*8920*/  HADD2.F32 R4, -RZ, R56.H0_H0 ;  /* 0x20000038ff047230 */ /* 0x000fe40000004100 */
[-C--:B------:R-:W-:Y:S01]  /*8930*/  FMUL.FTZ R26, R9, R10.reuse ;  /* 0x0000000a091a7220 */ /* 0x080fe20000410000 */
[C---:B------:R-:W-:Y:S01]  /*8940*/  FMUL.FTZ R7, R5.reuse, R11 ;  /* 0x0000000b05077220 */ /* 0x040fe20000410000 */
[C---:B------:R-:W-:Y:S01]  /*8950*/  FFMA.FTZ R27, R8.reuse, R10, -R27 ;  /* 0x0000000a081b7223 */ /* 0x040fe2000001081b */
[-C--:B------:R-:W-:Y:S01]  /*8960*/  FMUL.FTZ R24, R5, R4.reuse ;  /* 0x0000000405187220 */ /* 0x080fe20000410000 */
[----:B------:R-:W-:Y:S01]  /*8970*/  FFMA.FTZ R26, R8, R15, R26 ;  /* 0x0000000f081a7223 */ /* 0x000fe2000001001a */
[----:B------:R-:W-:Y:S01]  /*8980*/  FFMA.FTZ R5, R6, R4, -R7 ;  /* 0x0000000406057223 */ /* 0x000fe20000010807 */
[----:B------:R-:W-:Y:S01]  /*8990*/  F2FP.F16.F32.PACK_AB R7, R54, R53 ;  /* 0x000000353607723e */ /* 0x000fe200000000ff */
[----:B------:R-:W-:Y:S01]  /*89a0*/  FFMA.FTZ R24, R6, R11, R24 ;  /* 0x0000000b06187223 */ /* 0x000fe20000010018 */
[----:B------:R-:W-:-:S02]  /*89b0*/  F2FP.F16.F32.PACK_AB R4, R25, R28 ;  /* 0x0000001c1904723e */ /* 0x000fc400000000ff */
[----:B------:R-:W-:Y:S02]  /*89c0*/  F2FP.F16.F32.PACK_AB R6, R26, R27 ;  /* 0x0000001b1a06723e */ /* 0x000fe400000000ff */
[----:B------:R-:W-:-:S05]  /*89d0*/  F2FP.F16.F32.PACK_AB R5, R24, R5 ;  /* 0x000000051805723e */ /* 0x000fca00000000ff */
[----:B------:R0:W-:Y:S02]  /*89e0*/  STS.128 [R12+0x1a400], R4 ;  /* 0x01a400040c007388 */ /* 0x0001e40000000c00 */
.L_x_3911:
[----:B------:R-:W-:Y:S05]  /*89f0*/  BSYNC B1 ;  /* 0x0000000000017941 */ /* 0x000fea0003800000 */
.L_x_3910:
[----:B------:R-:W-:Y:S05]  /*8a00*/  @P1 BRA `(.L_x_3909) ;  /* 0x00000014008c1947 */ /* 0x000fea0003800000 */
[----:B0-----:R-:W0:Y:S01]  /*8a10*/  LDS.128 R4, [R0+0x2000] ;  /* 0x0020000000047984 */ /* 0x001e220000000c00 */
[----:B------:R-:W-:Y:S01]  /*8a20*/  SHF.R.U32.HI R12, RZ, 0x10, R3 ;  /* 0x00000010ff0c7819 */ /* 0x000fe20000011603 */
[--C-:B------:R-:W-:Y:S01]  /*8a30*/  HADD2.F32 R15, -RZ, R14.reuse.H1_H1 ;  /* 0x3000000eff0f7230 */ /* 0x100fe20000004100 */
[--C-:B------:R-:W-:Y:S01]  /*8a40*/  SHF.R.U32.HI R10, RZ, 0x10, R21.reuse ;  /* 0x00000010ff0a7819 */ /* 0x100fe20000011615 */
[----:B------:R-:W-:Y:S01]  /*8a50*/  HADD2.F32 R11, -RZ, R14.H0_H0 ;  /* 0x2000000eff0b7230 */ /* 0x000fe20000004100 */
[----:B------:R-:W-:Y:S01]  /*8a60*/  SHF.R.U64 R24, R20, 0x10, R21 ;  /* 0x0000001014187819 */ /* 0x000fe20000001215 */
[----:B------:R-:W-:Y:S01]  /*8a70*/  HADD2.F32 R12, -RZ, R12.H0_H0 ;  /* 0x2000000cff0c7230 */ /* 0x000fe20000004100 */
[----:B------:R-:W-:Y:S01]  /*8a80*/  SHF.R.U64 R20, R2, 0x10, R3 ;  /* 0x0000001002147819 */ /* 0x000fe20000001203 */
[----:B------:R-:W-:Y:S02]  /*8a90*/  HADD2.F32 R10, -RZ, R10.H0_H0 ;  /* 0x2000000aff0a7230 */ /* 0x000fe40000004100 */
[----:B0-----:R-:W-:-:S02]  /*8aa0*/  HADD2.F32 R9, -RZ, R7.H1_H1 ;  /* 0x30000007ff097230 */ /* 0x001fc40000004100 */
[--C-:B------:R-:W-:Y:S02]  /*8ab0*/  HADD2.F32 R2, -RZ, R4.reuse.H0_H0 ;  /* 0x20000004ff027230 */ /* 0x100fe40000004100 */
[----:B------:R-:W-:Y:S02]  /*8ac0*/  HADD2.F32 R4, -RZ, R4.H1_H1 ;  /* 0x30000004ff047230 */ /* 0x000fe40000004100 */
[C---:B------:R-:W-:Y:S01]  /*8ad0*/  FMUL.FTZ R21, R9.reuse, R12 ;  /* 0x0000000c09157220 */ /* 0x040fe20000410000 */
[----:B------:R-:W-:Y:S02]  /*8ae0*/  HADD2.F32 R8, -RZ, R7.H0_H0 ;  /* 0x20000007ff087230 */ /* 0x000fe40000004100 */
[----:B------:R-:W-:Y:S01]  /*8af0*/  FMUL.FTZ R25, R9, R10 ;  /* 0x0000000a09197220 */ /* 0x000fe20000410000 */
[--C-:B------:R-:W-:Y:S02]  /*8b00*/  HADD2.F32 R7, -RZ, R6.reuse.H0_H0 ;  /* 0x20000006ff077230 */ /* 0x100fe40000004100 */
[----:B------:R-:W-:Y:S01]  /*8b10*/  FMUL.FTZ R9, R4, R15 ;  /* 0x0000000f04097220 */ /* 0x000fe20000410000 */
[----:B------:R-:W-:-:S02]  /*8b20*/  HADD2.F32 R6, -RZ, R6.H1_H1 ;  /* 0x30000006ff067230 */ /* 0x000fc40000004100 */
[----:B------:R-:W-:Y:S01]  /*8b30*/  FFMA.FTZ R14, R8, R10, -R21 ;  /* 0x0000000a080e7223 */ /* 0x000fe20000010815 */
[-C--:B------:R-:W-:Y:S01]  /*8b40*/  FMUL.FTZ R21, R4, R11.reuse ;  /* 0x0000000b04157220 */ /* 0x080fe20000410000 */
[----:B------:R-:W-:Y:S01]  /*8b50*/  FFMA.FTZ R11, R2, R11, -R9 ;  /* 0x0000000b020b7223 */ /* 0x000fe20000010809 */
[----:B------:R-:W-:Y:S02]  /*8b60*/  HADD2.F32 R9, -RZ, R13.H1_H1 ;  /* 0x3000000dff097230 */ /* 0x000fe40000004100 */
[----:B------:R-:W-:Y:S01]  /*8b70*/  FFMA.FTZ R25, R8, R12, R25 ;  /* 0x0000000c08197223 */ /* 0x000fe20000010019 */
[----:B------:R-:W-:Y:S02]  /*8b80*/  HADD2.F32 R3, -RZ, R5.H0_H0 ;  /* 0x20000005ff037230 */ /* 0x000fe40000004100 */
[----:B------:R-:W-:Y:S01]  /*8b90*/  FFMA.FTZ R2, R2, R15, R21 ;  /* 0x0000000f02027223 */ /* 0x000fe20000010015 */
[----:B------:R-:W-:Y:S02]  /*8ba0*/  HADD2.F32 R13, -RZ, R13.H0_H0 ;  /* 0x2000000dff0d7230 */ /* 0x000fe40000004100 */
[----:B------:R-:W-:Y:S01]  /*8bb0*/  FMUL.FTZ R10, R6, R9 ;  /* 0x00000009060a7220 */ /* 0x000fe20000410000 */
[----:B------:R-:W-:-:S02]  /*8bc0*/  HADD2.F32 R5, -RZ, R5.H1_H1 ;  /* 0x30000005ff057230 */ /* 0x000fc40000004100 */
[----:B------:R-:W-:Y:S02]  /*8bd0*/  HADD2.F32 R8, -RZ, R20.H0_H0 ;  /* 0x20000014ff087230 */ /* 0x000fe40000004100 */
[-C--:B------:R-:W-:Y:S01]  /*8be0*/  FMUL.FTZ R12, R6, R13.reuse ;  /* 0x0000000d060c7220 */ /* 0x080fe20000410000 */
[----:B------:R-:W-:Y:S02]  /*8bf0*/  HADD2.F32 R4, -RZ, R24.H0_H0 ;  /* 0x20000018ff047230 */ /* 0x000fe40000004100 */
[----:B------:R-:W-:Y:S01]  /*8c00*/  FFMA.FTZ R10, R7, R13, -R10 ;  /* 0x0000000d070a7223 */ /* 0x000fe2000001080a */
[----:B------:R-:W-:Y:S01]  /*8c10*/  FMUL.FTZ R6, R5, R8 ;  /* 0x0000000805067220 */ /* 0x000fe20000410000 */
[----:B------:R-:W-:Y:S01]  /*8c20*/  FFMA.FTZ R9, R7, R9, R12 ;  /* 0x0000000907097223 */ /* 0x000fe2000001000c */
[----:B------:R-:W-:Y:S01]  /*8c30*/  FMUL.FTZ R15, R5, R4 ;  /* 0x00000004050f7220 */ /* 0x000fe20000410000 */
[----:B------:R-:W-:Y:S01]  /*8c40*/  F2FP.F16.F32.PACK_AB R7, R25, R14 ;  /* 0x0000000e1907723e */ /* 0x000fe200000000ff */
[C---:B------:R-:W-:Y:S01]  /*8c50*/  FFMA.FTZ R5, R3.reuse, R4, -R6 ;  /* 0x0000000403057223 */ /* 0x040fe20000010806 */
[----:B------:R-:W-:Y:S01]  /*8c60*/  F2FP.F16.F32.PACK_AB R4, R2, R11 ;  /* 0x0000000b0204723e */ /* 0x000fe200000000ff */
[----:B------:R-:W-:Y:S01]  /*8c70*/  FFMA.FTZ R8, R3, R8, R15 ;  /* 0x0000000803087223 */ /* 0x000fe2000001000f */
[----:B------:R-:W-:-:S04]  /*8c80*/  F2FP.F16.F32.PACK_AB R6, R9, R10 ;  /* 0x0000000a0906723e */ /* 0x000fc800000000ff */
[----:B------:R-:W-:-:S05]  /*8c90*/  F2FP.F16.F32.PACK_AB R5, R8, R5 ;  /* 0x000000050805723e */ /* 0x000fca00000000ff */
[----:B------:R2:W-:Y:S01]  /*8ca0*/  STS.128 [R0+0x2000], R4 ;  /* 0x0020000400007388 */ /* 0x0005e20000000c00 */
[----:B------:R-:W-:Y:S05]  /*8cb0*/  BRA `(.L_x_3909) ;  /* 0x0000001000e07947 */ /* 0x000fea0003800000 */
.L_x_3896:
[----:B------:R-:W0:Y:S01]  /*8cc0*/  LDC R21, c[0x0][0x448] ;  /* 0x00011200ff157b82 */ /* 0x000e220000000800 */
[----:B------:R-:W-:Y:S01]  /*8cd0*/  IMAD R7, R193, 0x40, R0 ;  /* 0x00000040c1077824 */ /* 0x000fe200078e0200 */
[----:B------:R-:W-:Y:S01]  /*8ce0*/  ULDC.64 UR4, c[0x0][0x3f8] ;  /* 0x0000fe0000047ab9 */ /* 0x000fe20000000a00 */
[----:B------:R-:W-:Y:S01]  /*8cf0*/  ULDC.64 UR6, c[0x0][0x408] ;  /* 0x0001020000067ab9 */ /* 0x000fe20000000a00 */
[----:B------:R-:W-:Y:S01]  /*8d00*/  MOV R4, R24 ;  /* 0x0000001800047202 */ /* 0x000fe20000000f00 */
        /* <DEDUP_REMOVED lines=12> */
[----:B------:R-:W-:-:S04]  /*8dd0*/  IMAD.WIDE.U32 R2, R7, UR4, R2 ;  /* 0x0000000407027c25 */ /* 0x000fc8000f8e0002 */
[C---:B------:R-:W-:Y:S01]  /*8de0*/  IMAD R9, R7.reuse, UR5, R8 ;  /* 0x0000000507097c24 */ /* 0x040fe2000f8e0208 */
[----:B------:R-:W-:Y:S01]  /*8df0*/  ULDC.64 UR4, c[0x0][0x3e8] ;  /* 0x0000fa0000047ab9 */ /* 0x000fe20000000a00 */
        /* <DEDUP_REMOVED lines=10> */
[----:B------:R-:W0:Y:S01]  /*8ea0*/  LDC R59, c[0x0][0x3f4] ;  /* 0x0000fd00ff3b7b82 */ /* 0x000e220000000800 */
[----:B------:R-:W1:Y:S01]  /*8eb0*/  SHFL.IDX PT, R3, R25, RZ, 0x1c1f ;  /* 0x001c1fff19037589 */ /* 0x000e6200000e0000 */
[----:B------:R-:W-:-:S03]  /*8ec0*/  IMAD R53, R28, R21, RZ ;  /* 0x000000151c357224 */ /* 0x000fc600078e02ff */
[----:B------:R-:W2:Y:S04]  /*8ed0*/  SHFL.IDX PT, R2, R24, RZ, 0x1c1f ;  /* 0x001c1fff18027589 */ /* 0x000ea800000e0000 */
[----:B------:R-:W3:Y:S04]  /*8ee0*/  SHFL.IDX PT, R14, R27, RZ, 0x1c1f ;  /* 0x001c1fff1b0e7589 */ /* 0x000ee800000e0000 */
[----:B------:R-:W4:Y:S01]  /*8ef0*/  SHFL.IDX PT, R4, R26, RZ, 0x1c1f ;  /* 0x001c1fff1a047589 */ /* 0x000f2200000e0000 */
[----:B0-----:R-:W-:-:S04]  /*8f00*/  ISETP.GE.AND P0, PT, R22, R59, PT ;  /* 0x0000003b1600720c */ /* 0x001fc80003f06270 */
[----:B------:R-:W-:-:S13]  /*8f10*/  ISETP.GE.OR P1, PT, R0, R53, P0 ;  /* 0x000000350000720c */ /* 0x000fda0000726670 */
[C---:B------:R-:W-:Y:S01]  /*8f20*/  @!P1 IMAD.SHL.U32 R5, R22.reuse, 0x2, RZ ;  /* 0x0000000216059824 */ /* 0x040fe200078e00ff */
[----:B------:R-:W-:-:S04]  /*8f30*/  @!P1 SHF.L.U64.HI R21, R22, 0x1, R23 ;  /* 0x0000000116159819 */ /* 0x000fc80000010217 */
[----:B-1----:R-:W-:-:S05]  /*8f40*/  @!P1 IADD3 R6, P2, R3, R5, RZ ;  /* 0x0000000503069210 */ /* 0x002fca0007f5e0ff */
[----:B--2---:R-:W-:Y:S01]  /*8f50*/  @!P1 IMAD.X R7, R2, 0x1, R21, P2 ;  /* 0x0000000102079824 */ /* 0x004fe200010e0615 */
[----:B---3--:R-:W-:-:S04]  /*8f60*/  @!P1 IADD3 R14, P2, R14, R5, RZ ;  /* 0x000000050e0e9210 */ /* 0x008fc80007f5e0ff */
[----:B------:R-:W2:Y:S01]  /*8f70*/  @!P1 LD.E.128 R8, desc[UR44][R6.64] ;  /* 0x0000002c06089980 */ /* 0x000ea2000c101d00 */
[----:B----4-:R-:W-:-:S04]  /*8f80*/  @!P1 IMAD.X R3, R4, 0x1, R21, P2 ;  /* 0x0000000104039824 */ /* 0x010fc800010e0615 */
[----:B------:R-:W-:-:S05]  /*8f90*/  @!P1 IMAD.MOV.U32 R15, RZ, RZ, R3 ;  /* 0x000000ffff0f9224 */ /* 0x000fca00078e0003 */
[----:B------:R0:W3:Y:S01]  /*8fa0*/  @!P1 LD.E.128 R4, desc[UR44][R14.64] ;  /* 0x0000002c0e049980 */ /* 0x0000e2000c101d00 */
[----:B------:R-:W-:Y:S02]  /*8fb0*/  CS2R R54, SRZ ;  /* 0x0000000000367805 */ /* 0x000fe4000001ff00 */
[----:B------:R-:W-:Y:S02]  /*8fc0*/  CS2R R56, SRZ ;  /* 0x0000000000387805 */ /* 0x000fe4000001ff00 */
[----:B------:R-:W-:Y:S01]  /*8fd0*/  CS2R R20, SRZ ;  /* 0x0000000000147805 */ /* 0x000fe2000001ff00 */
[----:B------:R-:W1:Y:S04]  /*8fe0*/  SHFL.IDX PT, R25, R25, 0x1, 0x1c1f ;  /* 0x003c1f0019197f89 */ /* 0x000e6800000e0000 */
[----:B------:R-:W4:Y:S04]  /*8ff0*/  SHFL.IDX PT, R24, R24, 0x1, 0x1c1f ;  /* 0x003c1f0018187f89 */ /* 0x000f2800000e0000 */
[----:B0-----:R0:W0:Y:S04]  /*9000*/  SHFL.IDX PT, R14, R27, 0x1, 0x1c1f ;  /* 0x003c1f001b0e7f89 */ /* 0x00102800000e0000 */
[----:B------:R-:W0:Y:S01]  /*9010*/  SHFL.IDX PT, R26, R26, 0x1, 0x1c1f ;  /* 0x003c1f001a1a7f89 */ /* 0x000e2200000e0000 */
[----:B--2---:R-:W-:-:S02]  /*9020*/  @!P1 IMAD.MOV.U32 R54, RZ, RZ, R8 ;  /* 0x000000ffff369224 */ /* 0x004fc400078e0008 */
[----:B------:R-:W-:Y:S02]  /*9030*/  @!P1 IMAD.MOV.U32 R55, RZ, RZ, R9 ;  /* 0x000000ffff379224 */ /* 0x000fe400078e0009 */
[----:B------:R-:W-:Y:S02]  /*9040*/  IMAD.MOV.U32 R2, RZ, RZ, R54 ;  /* 0x000000ffff027224 */ /* 0x000fe400078e0036 */
[----:B------:R-:W-:Y:S01]  /*9050*/  @!P1 IMAD.MOV.U32 R56, RZ, RZ, R10 ;  /* 0x000000ffff389224 */ /* 0x000fe200078e000a */
[----:B------:R-:W-:Y:S01]  /*9060*/  MOV R3, R55 ;  /* 0x0000003700037202 */ /* 0x000fe20000000f00 */
[----:B------:R-:W-:Y:S01]  /*9070*/  @!P1 IMAD.MOV.U32 R57, RZ, RZ, R11 ;  /* 0x000000ffff399224 */ /* 0x000fe200078e000b */
[----:B------:R-:W-:Y:S01]  /*9080*/  PRMT R65, R65, 0x5410, R2 ;  /* 0x0000541041417816 */ /* 0x000fe20000000002 */
[----:B---3--:R-:W-:Y:S01]  /*9090*/  @!P1 IMAD.MOV.U32 R20, RZ, RZ, R6 ;  /* 0x000000ffff149224 */ /* 0x008fe200078e0006 */
[----:B------:R-:W-:Y:S02]  /*90a0*/  PRMT R60, R3, 0x7610, R60 ;  /* 0x00007610033c7816 */ /* 0x000fe4000000003c */
[----:B------:R-:W-:Y:S01]  /*90b0*/  CS2R R2, SRZ ;  /* 0x0000000000027805 */ /* 0x000fe2000001ff00 */
[----:B------:R-:W-:-:S02]  /*90c0*/  @!P1 IMAD.MOV.U32 R21, RZ, RZ, R7 ;  /* 0x000000ffff159224 */ /* 0x000fc400078e0007 */
[----:B------:R-:W-:Y:S01]  /*90d0*/  @!P1 IMAD.MOV.U32 R2, RZ, RZ, R4 ;  /* 0x000000ffff029224 */ /* 0x000fe200078e0004 */
[----:B------:R-:W-:Y:S01]  /*90e0*/  MOV R6, R20 ;  /* 0x0000001400067202 */ /* 0x000fe20000000f00 */
[----:B------:R-:W-:Y:S02]  /*90f0*/  @!P1 IMAD.MOV.U32 R3, RZ, RZ, R5 ;  /* 0x000000ffff039224 */ /* 0x000fe400078e0005 */
[----:B------:R-:W-:Y:S01]  /*9100*/  IMAD.MOV.U32 R8, RZ, RZ, R56 ;  /* 0x000000ffff087224 */ /* 0x000fe200078e0038 */
[----:B------:R-:W-:Y:S01]  /*9110*/  PRMT R65, R6, 0x7610, R65 ;  /* 0x0000761006417816 */ /* 0x000fe20000000041 */
[----:B------:R-:W-:Y:S02]  /*9120*/  IMAD.MOV.U32 R9, RZ, RZ, R57 ;  /* 0x000000ffff097224 */ /* 0x000fe400078e0039 */
[----:B------:R-:W-:Y:S02]  /*9130*/  IMAD.MOV.U32 R4, RZ, RZ, R2 ;  /* 0x000000ffff047224 */ /* 0x000fe400078e0002 */
[----:B------:R-:W-:Y:S01]  /*9140*/  IMAD.MOV.U32 R5, RZ, RZ, R3 ;  /* 0x000000ffff057224 */ /* 0x000fe200078e0003 */
[----:B------:R-:W-:Y:S01]  /*9150*/  PRMT R28, R8, 0x5410, R9 ;  /* 0x00005410081c7816 */ /* 0x000fe20000000009 */
[----:B------:R-:W-:Y:S01]  /*9160*/  IMAD.MOV.U32 R7, RZ, RZ, R21 ;  /* 0x000000ffff077224 */ /* 0x000fe200078e0015 */
[----:B------:R-:W-:-:S02]  /*9170*/  PRMT R58, R58, 0x5410, R4 ;  /* 0x000054103a3a7816 */ /* 0x000fc40000000004 */
[----:B------:R-:W-:Y:S02]  /*9180*/  CS2R R8, SRZ ;  /* 0x0000000000087805 */ /* 0x000fe4000001ff00 */
[----:B------:R-:W-:Y:S02]  /*9190*/  PRMT R61, R5, 0x7610, R61 ;  /* 0x00007610053d7816 */ /* 0x000fe4000000003d */
[----:B01--4-:R-:W-:-:S07]  /*91a0*/  PRMT R79, R7, 0x7610, R79 ;  /* 0x00007610074f7816 */ /* 0x013fce000000004f */
.L_x_4226:
[----:B------:R-:W2:Y:S01]  /*91b0*/  LDL R5, [R1+0x204] ;  /* 0x0002040001057983 */ /* 0x000ea20000100800 */
[----:B------:R-:W-:Y:S01]  /*91c0*/  VIADD R0, R0, 0x40 ;  /* 0x0000004000007836 */ /* 0x000fe20000000000 */
[----:B------:R-:W-:Y:S01]  /*91d0*/  BSSY B1, `(.L_x_3913) ;  /* 0x0000016000017945 */ /* 0x000fe20003800000 */
[----:B------:R-:W-:Y:S02]  /*91e0*/  CS2R R10, SRZ ;  /* 0x00000000000a7805 */ /* 0x000fe4000001ff00 */
[----:B------:R-:W-:Y:S02]  /*91f0*/  CS2R R6, SRZ ;  /* 0x0000000000067805 */ /* 0x000fe4000001ff00 */
[----:B------:R-:W-:Y:S02]  /*9200*/  ISETP.GE.AND P1, PT, R0, R53, PT ;  /* 0x000000350000720c */ /* 0x000fe40003f26270 */
[----:B--2---:R-:W-:-:S04]  /*9210*/  LEA.HI R4, R5, R5, RZ, 0x1 ;  /* 0x0000000505047211 */ /* 0x004fc800078f08ff */
[----:B------:R-:W-:-:S05]  /*9220*/  LOP3.LUT R4, R4, 0xfffffffe, RZ, 0xc0, !PT ;  /* 0xfffffffe04047812 */ /* 0x000fca00078ec0ff */
[----:B------:R-:W-:Y:S01]  /*9230*/  IMAD.IADD R0, R5, 0x1, -R4 ;  /* 0x0000000105007824 */ /* 0x000fe200078e0a04 */
[----:B------:R-:W-:-:S04]  /*9240*/  CS2R R4, SRZ ;  /* 0x0000000000047805 */ /* 0x000fc8000001ff00 */
        /* <DEDUP_REMOVED lines=8> */
[-C--:B------:R-:W-:Y:S02]  /*92d0*/  IADD3 R4, P1, R25, R8.reuse, RZ ;  /* 0x0000000819047210 */ /* 0x080fe40007f3e0ff */
[----:B------:R-:W-:-:S03]  /*92e0*/  IADD3 R8, P2, R14, R8, RZ ;  /* 0x000000080e087210 */ /* 0x000fc60007f5e0ff */
[--C-:B------:R-:W-:Y:S02]  /*92f0*/  IMAD.X R5, R24, 0x1, R7.reuse, P1 ;  /* 0x0000000118057824 */ /* 0x100fe400008e0607 */
[----:B------:R-:W-:-:S04]  /*9300*/  IMAD.X R9, R26, 0x1, R7, P2 ;  /* 0x000000011a097824 */ /* 0x000fc800010e0607 */
[----:B------:R-:W5:Y:S04]  /*9310*/  LD.E.128 R4, desc[UR44][R4.64] ;  /* 0x0000002c04047980 */ /* 0x000f68000c101d00 */
[----:B------:R-:W5:Y:S02]  /*9320*/  LD.E.128 R8, desc[UR44][R8.64] ;  /* 0x0000002c08087980 */ /* 0x000f64000c101d00 */
.L_x_3914:
[----:B------:R-:W-:Y:S05]  /*9330*/  BSYNC B1 ;  /* 0x0000000000017941 */ /* 0x000fea0003800000 */
.L_x_3913:
[----:B------:R-:W0:Y:S01]  /*9340*/  SYNCS.PHASECHK.TRANS64.TRYWAIT P1, [R148+URZ+0x32400], R13 ;  /* 0x0324000d940075a7 */ /* 0x000e22000802017f */
[----:B------:R-:W-:Y:S04]  /*9350*/  BSSY B1, `(.L_x_3915) ;  /* 0x0000002000017945 */ /* 0x000fe80003800000 */
[----:B0-----:R-:W-:Y:S05]  /*9360*/  @!P1 BRA `(.L_x_3916) ;  /* 0x000002ec00d89947 */ /* 0x001fea0003800000 */
.L_x_4227:
[----:B------:R-:W-:Y:S05]  /*9370*/  BSYNC B1 ;  /* 0x0000000000017941 */ /* 0x000fea0003800000 */
.L_x_3915:
[----:B------:R-:W2:Y:S01]  /*9380*/  LDL R0, [R1+0x50] ;  /* 0x0000500001007983 */ /* 0x000ea20000100800 */
[----:B-----5:R-:W-:Y:S01]  /*9390*/  IMAD.MOV.U32 R12, RZ, RZ, R8 ;  /* 0x000000ffff0c7224 */ /* 0x020fe200078e0008 */
[----:B------:R-:W-:Y:S01]  /*93a0*/  BSSY B1, `(.L_x_3917) ;  /* 0x000006f000017945 */ /* 0x000fe20003800000 */
[----:B0-----:R-:W-:Y:S02]  /*93b0*/  IMAD.MOV.U32 R13, RZ, RZ, R9 ;  /* 0x000000ffff0d7224 */ /* 0x001fe400078e0009 */
[----:B------:R-:W-:Y:S02]  /*93c0*/  IMAD.MOV.U32 R14, RZ, RZ, R10 ;  /* 0x000000ffff0e7224 */ /* 0x000fe400078e000a */
[----:B------:R-:W-:Y:S02]  /*93d0*/  IMAD.MOV.U32 R80, RZ, RZ, R6 ;  /* 0x000000ffff507224 */ /* 0x000fe400078e0006 */
[----:B------:R-:W-:Y:S02]  /*93e0*/  IMAD.MOV.U32 R81, RZ, RZ, R7 ;  /* 0x000000ffff517224 */ /* 0x000fe400078e0007 */
[----:B--2---:R-:W-:Y:S01]  /*93f0*/  IMAD R0, R0, -0x80, R53 ;  /* 0xffffff8000007824 */ /* 0x004fe200078e0235 */
[----:B------:R-:W-:Y:S01]  /*9400*/  PRMT R53, R12, 0x5410, R13 ;  /* 0x000054100c357816 */ /* 0x000fe2000000000d */
[----:B------:R-:W-:-:S03]  /*9410*/  IMAD.MOV.U32 R12, RZ, RZ, R11 ;  /* 0x000000ffff0c7224 */ /* 0x000fc600078e000b */
[----:B------:R-:W-:Y:S02]  /*9420*/  VIMNMX R13, R0, 0x80, PT ;  /* 0x00000080000d7848 */ /* 0x000fe40003fe0100 */
[----:B------:R-:W-:Y:S02]  /*9430*/  PRMT R0, R14, 0x7610, R0 ;  /* 0x000076100e007816 */ /* 0x000fe40000000000 */
[-C--:B------:R-:W-:Y:S02]  /*9440*/  ISETP.GE.OR P1, PT, R154, R13.reuse, P0 ;  /* 0x0000000d9a00720c */ /* 0x080fe40000726670 */
[----:B------:R-:W-:Y:S01]  /*9450*/  ISETP.GE.OR P0, PT, R166, R13, P0 ;  /* 0x0000000da600720c */ /* 0x000fe20000706670 */
[----:B------:R-:W-:Y:S01]  /*9460*/  IMAD.MOV.U32 R13, RZ, RZ, R5 ;  /* 0x000000ffff0d7224 */ /* 0x000fe200078e0005 */
[----:B------:R-:W-:Y:S01]  /*9470*/  PRMT R0, R0, 0x5410, R12 ;  /* 0x0000541000007816 */ /* 0x000fe2000000000c */
[----:B------:R-:W-:Y:S01]  /*9480*/  IMAD.IADD R12, R22, 0x1, R59 ;  /* 0x00000001160c7824 */ /* 0x000fe200078e023b */
[----:B------:R-:W-:-:S02]  /*9490*/  MOV R14, R4 ;  /* 0x00000004000e7202 */ /* 0x000fc40000000f00 */
[----:B------:R-:W-:Y:S02]  /*94a0*/  PRMT R79, R79, 0x5410, R13 ;  /* 0x000054104f4f7816 */ /* 0x000fe4000000000d */
[----:B------:R-:W-:Y:S02]  /*94b0*/  PRMT R58, R14, 0x7610, R58 ;  /* 0x000076100e3a7816 */ /* 0x000fe4000000003a */
[----:B------:R-:W-:Y:S01]  /*94c0*/  LOP3.LUT R59, R12, 0x38, RZ, 0xc0, !PT ;  /* 0x000000380c3b7812 */ /* 0x000fe200078ec0ff */
[----:B------:R-:W-:Y:S06]  /*94d0*/  @P1 BRA `(.L_x_3918) ;  /* 0x00000004006c1947 */ /* 0x000fec0003800000 */
[----:B------:R-:W-:Y:S01]  /*94e0*/  LOP3.LUT R12, R191, 0x38, R22, 0xf8, !PT ;  /* 0x00000038bf0c7812 */ /* 0x000fe200078ef816 */
[----:B------:R-:W-:Y:S01]  /*94f0*/  HADD2.F32 R61, -RZ, R61.H0_H0 ;  /* 0x2000003dff3d7230 */ /* 0x000fe20000004100 */
[----:B------:R-:W-:Y:S01]  /*9500*/  LOP3.LUT R25, R207, R59, R191, 0x1e, !PT ;  /* 0x0000003bcf197212 */ /* 0x000fe200078e1ebf */
[----:B------:R-:W-:Y:S01]  /*9510*/  HADD2.F32 R60, -RZ, R60.H0_H0 ;  /* 0x2000003cff3c7230 */ /* 0x000fe20000004100 */
[----:B------:R-:W-:Y:S02]  /*9520*/  LOP3.LUT R13, R12, R207, RZ, 0x3c, !PT ;  /* 0x000000cf0c0d7212 */ /* 0x000fe400078e3cff */
[----:B------:R-:W-:Y:S01]  /*9530*/  SHF.R.U64 R78, R54, 0x10, R55 ;  /* 0x00000010364e7819 */ /* 0x000fe20000001237 */
[----:B------:R-:W-:Y:S01]  /*9540*/  IMAD.IADD R25, R192, 0x1, R25 ;  /* 0x00000001c0197824 */ /* 0x000fe200078e0219 */
[----:B------:R-:W-:Y:S01]  /*9550*/  SHF.R.U64 R75, R2, 0x10, R3 ;  /* 0x00000010024b7819 */ /* 0x000fe20000001203 */
[----:B------:R-:W-:Y:S01]  /*9560*/  IMAD.IADD R13, R192, 0x1, R13 ;  /* 0x00000001c00d7824 */ /* 0x000fe200078e020d */
[----:B------:R-:W-:Y:S01]  /*9570*/  SHF.R.U32.HI R62, RZ, 0x10, R3 ;  /* 0x00000010ff3e7819 */ /* 0x000fe20000011603 */
[--C-:B------:R-:W-:Y:S01]  /*9580*/  IMAD R71, R25, 0x2, R148.reuse ;  /* 0x0000000219477824 */ /* 0x100fe200078e0294 */
[----:B------:R-:W-:Y:S01]  /*9590*/  SHF.R.U32.HI R63, RZ, 0x10, R55 ;  /* 0x00000010ff3f7819 */ /* 0x000fe20000011637 */
[----:B------:R-:W-:Y:S01]  /*95a0*/  IMAD R69, R13, 0x2, R148 ;  /* 0x000000020d457824 */ /* 0x000fe200078e0294 */
[--C-:B------:R-:W-:Y:S01]  /*95b0*/  SHF.R.U64 R77, R56, 0x10, R57.reuse ;  /* 0x00000010384d7819 */ /* 0x100fe20000001239 */
[----:B------:R-:W-:Y:S01]  /*95c0*/  HADD2.F32 R62, -RZ, R62.H0_H0 ;  /* 0x2000003eff3e7230 */ /* 0x000fe20000004100 */
[----:B------:R-:W0:Y:S01]  /*95d0*/  LDS.128 R24, [R71+0x18400] ;  /* 0x0184000047187984 */ /* 0x000e220000000c00 */
[----:B------:R-:W-:-:S02]  /*95e0*/  SHF.R.U32.HI R76, RZ, 0x10, R57 ;  /* 0x00000010ff4c7819 */ /* 0x000fc40000011639 */
[--C-:B------:R-:W-:Y:S01]  /*95f0*/  SHF.R.U32.HI R67, RZ, 0x10, R21.reuse ;  /* 0x00000010ff437819 */ /* 0x100fe20000011615 */
[----:B------:R-:W1:Y:S01]  /*9600*/  LDS.128 R12, [R69+0x18400] ;  /* 0x01840000450c7984 */ /* 0x000e620000000c00 */
[----:B------:R-:W-:Y:S01]  /*9610*/  SHF.R.U64 R74, R20, 0x10, R21 ;  /* 0x00000010144a7819 */ /* 0x000fe20000001215 */
[--C-:B0-----:R-:W-:Y:S02]  /*9620*/  HADD2.F32 R54, -RZ, R25.reuse.H0_H0 ;  /* 0x20000019ff367230 */ /* 0x101fe40000004100 */
[----:B------:R-:W-:Y:S02]  /*9630*/  HADD2.F32 R55, -RZ, R25.H1_H1 ;  /* 0x30000019ff377230 */ /* 0x000fe40000004100 */
[----:B-1----:R-:W-:Y:S02]  /*9640*/  HADD2.F32 R3, -RZ, R13.H0_H0 ;  /* 0x2000000dff037230 */ /* 0x002fe40000004100 */
[C---:B------:R-:W-:Y:S01]  /*9650*/  FMUL.FTZ R64, R54.reuse, R61 ;  /* 0x0000003d36407220 */ /* 0x040fe20000410000 */
[----:B------:R-:W-:Y:S01]  /*9660*/  FMUL.FTZ R66, R54, R60 ;  /* 0x0000003c36427220 */ /* 0x000fe20000410000 */
[----:B------:R-:W-:-:S02]  /*9670*/  HADD2.F32 R25, -RZ, R24.H0_H0 ;  /* 0x20000018ff197230 */ /* 0x000fc40000004100 */
[----:B------:R-:W-:Y:S01]  /*9680*/  FMUL.FTZ R68, R55, R62 ;  /* 0x0000003e37447220 */ /* 0x000fe20000410000 */
[C---:B------:R-:W-:Y:S01]  /*9690*/  FFMA.FTZ R64, R3.reuse, R60, -R64 ;  /* 0x0000003c03407223 */ /* 0x040fe20000010840 */
[----:B------:R-:W-:Y:S02]  /*96a0*/  HADD2.F32 R60, -RZ, R58.H1_H1 ;  /* 0x3000003aff3c7230 */ /* 0x000fe40000004100 */
[----:B------:R-:W-:Y:S01]  /*96b0*/  FFMA.FTZ R66, R3, R61, R66 ;  /* 0x0000003d03427223 */ /* 0x000fe20000010042 */
[----:B------:R-:W-:Y:S02]  /*96c0*/  HADD2.F32 R13, -RZ, R13.H1_H1 ;  /* 0x3000000dff0d7230 */ /* 0x000fe40000004100 */
[----:B------:R-:W-:Y:S02]  /*96d0*/  HADD2.F32 R2, -RZ, R12.H0_H0 ;  /* 0x2000000cff027230 */ /* 0x000fe40000004100 */
[----:B------:R-:W-:Y:S01]  /*96e0*/  FMUL.FTZ R61, R25, R60 ;  /* 0x0000003c193d7220 */ /* 0x000fe20000410000 */
[----:B------:R-:W-:-:S02]  /*96f0*/  HADD2.F32 R54, -RZ, R63.H0_H0 ;  /* 0x2000003fff367230 */ /* 0x000fc40000004100 */
[----:B------:R-:W-:Y:S02]  /*9700*/  HADD2.F32 R3, -RZ, R65.H1_H1 ;  /* 0x30000041ff037230 */ /* 0x000fe40000004100 */
[----:B------:R-:W-:Y:S02]  /*9710*/  HADD2.F32 R56, -RZ, R26.H0_H0 ;  /* 0x2000001aff387230 */ /* 0x000fe40000004100 */
[-C--:B------:R-:W-:Y:S01]  /*9720*/  FMUL.FTZ R70, R55, R54.reuse ;  /* 0x0000003637467220 */ /* 0x080fe20000410000 */
[----:B------:R-:W-:Y:S01]  /*9730*/  FFMA.FTZ R63, R13, R54, -R68 ;  /* 0x000000360d3f7223 */ /* 0x000fe20000010844 */
[-C--:B------:R-:W-:Y:S01]  /*9740*/  FMUL.FTZ R25, R25, R3.reuse ;  /* 0x0000000319197220 */ /* 0x080fe20000410000 */
[----:B------:R-:W-:Y:S01]  /*9750*/  FFMA.FTZ R61, R2, R3, -R61 ;  /* 0x00000003023d7223 */ /* 0x000fe2000001083d */
[----:B------:R-:W-:Y:S02]  /*9760*/  HADD2.F32 R57, -RZ, R27.H0_H0 ;  /* 0x2000001bff397230 */ /* 0x000fe40000004100 */
[----:B------:R-:W-:-:S02]  /*9770*/  HADD2.F32 R55, -RZ, R65.H0_H0 ;  /* 0x20000041ff377230 */ /* 0x000fc40000004100 */
[----:B------:R-:W-:Y:S01]  /*9780*/  FFMA.FTZ R65, R13, R62, R70 ;  /* 0x0000003e0d417223 */ /* 0x000fe20000010046 */
[--C-:B------:R-:W-:Y:S02]  /*9790*/  HADD2.F32 R3, -RZ, R28.reuse.H0_H0 ;  /* 0x2000001cff037230 */ /* 0x100fe40000004100 */
[----:B------:R-:W-:Y:S01]  /*97a0*/  FFMA.FTZ R60, R2, R60, R25 ;  /* 0x0000003c023c7223 */ /* 0x000fe20000010019 */
[----:B------:R-:W-:Y:S02]  /*97b0*/  HADD2.F32 R54, -RZ, R79.H0_H0 ;  /* 0x2000004fff367230 */ /* 0x000fe40000004100 */
[C---:B------:R-:W-:Y:S01]  /*97c0*/  FMUL.FTZ R13, R56.reuse, R55 ;  /* 0x00000037380d7220 */ /* 0x040fe20000410000 */
[----:B------:R-:W-:Y:S02]  /*97d0*/  HADD2.F32 R28, -RZ, R28.H1_H1 ;  /* 0x3000001cff1c7230 */ /* 0x000fe40000004100 */
[----:B------:R-:W-:Y:S01]  /*97e0*/  FMUL.FTZ R25, R56, R3 ;  /* 0x0000000338197220 */ /* 0x000fe20000410000 */
[----:B------:R-:W-:-:S02]  /*97f0*/  HADD2.F32 R20, -RZ, R14.H0_H0 ;  /* 0x2000000eff147230 */ /* 0x000fc40000004100 */
[C---:B------:R-:W-:Y:S01]  /*9800*/  FMUL.FTZ R68, R57.reuse, R54 ;  /* 0x0000003639447220 */ /* 0x040fe20000410000 */
[----:B------:R-:W-:Y:S02]  /*9810*/  HADD2.F32 R21, -RZ, R15.H0_H0 ;  /* 0x2000000fff157230 */ /* 0x000fe40000004100 */
[-C--:B------:R-:W-:Y:S01]  /*9820*/  FMUL.FTZ R57, R57, R28.reuse ;  /* 0x0000001c39397220 */ /* 0x080fe20000410000 */
[----:B------:R-:W-:Y:S02]  /*9830*/  HADD2.F32 R27, -RZ, R27.H1_H1 ;  /* 0x3000001bff1b7230 */ /* 0x000fe40000004100 */
[----:B------:R-:W-:Y:S01]  /*9840*/  FFMA.FTZ R62, R20, R3, -R13 ;  /* 0x00000003143e7223 */ /* 0x000fe2000001080d */
[----:B------:R-:W-:Y:S02]  /*9850*/  HADD2.F32 R56, -RZ, R67.H0_H0 ;  /* 0x20000043ff387230 */ /* 0x000fe40000004100 */
[----:B------:R-:W-:Y:S01]  /*9860*/  FFMA.FTZ R68, R21, R28, -R68 ;  /* 0x0000001c15447223 */ /* 0x000fe20000010844 */
[----:B------:R-:W-:-:S02]  /*9870*/  HADD2.F32 R2, -RZ, R76.H0_H0 ;  /* 0x2000004cff027230 */ /* 0x000fc40000004100 */
[----:B------:R-:W-:Y:S01]  /*9880*/  FFMA.FTZ R57, R21, R54, R57 ;  /* 0x0000003615397223 */ /* 0x000fe20000010039 */
[----:B------:R-:W-:Y:S02]  /*9890*/  HADD2.F32 R15, -RZ, R15.H1_H1 ;  /* 0x3000000fff0f7230 */ /* 0x000fe40000004100 */
[----:B------:R-:W-:Y:S01]  /*98a0*/  FFMA.FTZ R20, R20, R55, R25 ;  /* 0x0000003714147223 */ /* 0x000fe20000010019 */
[----:B------:R-:W-:Y:S02]  /*98b0*/  HADD2.F32 R24, -RZ, R24.H1_H1 ;  /* 0x30000018ff187230 */ /* 0x000fe40000004100 */
[C---:B------:R-:W-:Y:S01]  /*98c0*/  FMUL.FTZ R70, R27.reuse, R56 ;  /* 0x000000381b467220 */ /* 0x040fe20000410000 */
[----:B------:R-:W-:Y:S01]  /*98d0*/  FMUL.FTZ R28, R27, R2 ;  /* 0x000000021b1c7220 */ /* 0x000fe20000410000 */
[----:B------:R-:W-:Y:S02]  /*98e0*/  HADD2.F32 R21, -RZ, R75.H0_H0 ;  /* 0x2000004bff157230 */ /* 0x000fe40000004100 */
[----:B------:R-:W-:-:S02]  /*98f0*/  HADD2.F32 R26, -RZ, R26.H1_H1 ;  /* 0x3000001aff1a7230 */ /* 0x000fc40000004100 */
[C---:B------:R-:W-:Y:S01]  /*9900*/  FFMA.FTZ R67, R15.reuse, R2, -R70 ;  /* 0x000000020f437223 */ /* 0x040fe20000010846 */
[----:B------:R-:W-:Y:S02]  /*9910*/  HADD2.F32 R25, -RZ, R74.H0_H0 ;  /* 0x2000004aff197230 */ /* 0x000fe40000004100 */
[----:B------:R-:W-:Y:S01]  /*9920*/  FFMA.FTZ R28, R15, R56, R28 ;  /* 0x000000380f1c7223 */ /* 0x000fe2000001001c */
[----:B------:R-:W-:Y:S02]  /*9930*/  HADD2.F32 R3, -RZ, R78.H0_H0 ;  /* 0x2000004eff037230 */ /* 0x000fe40000004100 */
[----:B------:R-:W-:Y:S01]  /*9940*/  FMUL.FTZ R15, R24, R21 ;  /* 0x00000015180f7220 */ /* 0x000fe20000410000 */
[----:B------:R-:W-:Y:S02]  /*9950*/  HADD2.F32 R13, -RZ, R77.H0_H0 ;  /* 0x2000004dff0d7230 */ /* 0x000fe40000004100 */
[----:B------:R-:W-:Y:S01]  /*9960*/  FMUL.FTZ R27, R26, R25 ;  /* 0x000000191a1b7220 */ /* 0x000fe20000410000 */
[----:B------:R-:W-:-:S02]  /*9970*/  HADD2.F32 R12, -RZ, R12.H1_H1 ;  /* 0x3000000cff0c7230 */ /* 0x000fc40000004100 */
[----:B------:R-:W-:Y:S01]  /*9980*/  FMUL.FTZ R24, R24, R3 ;  /* 0x0000000318187220 */ /* 0x000fe20000410000 */
[----:B------:R-:W-:Y:S02]  /*9990*/  HADD2.F32 R14, -RZ, R14.H1_H1 ;  /* 0x3000000eff0e7230 */ /* 0x000fe40000004100 */
[----:B------:R-:W-:Y:S01]  /*99a0*/  FMUL.FTZ R26, R26, R13 ;  /* 0x0000000d1a1a7220 */ /* 0x000fe20000410000 */
[C---:B------:R-:W-:Y:S01]  /*99b0*/  FFMA.FTZ R2, R12.reuse, R3, -R15 ;  /* 0x000000030c027223 */ /* 0x040fe2000001080f */
[----:B------:R-:W-:Y:S01]  /*99c0*/  FFMA.FTZ R21, R12, R21, R24 ;  /* 0x000000150c157223 */ /* 0x000fe20000010018 */
[C---:B------:R-:W-:Y:S01]  /*99d0*/  FFMA.FTZ R3, R14.reuse, R13, -R27 ;  /* 0x0000000d0e037223 */ /* 0x040fe2000001081b */
[----:B------:R-:W-:Y:S01]  /*99e0*/  FFMA.FTZ R55, R14, R25, R26 ;  /* 0x000000190e377223 */ /* 0x000fe2000001001a */
[----:B------:R-:W-:Y:S02]  /*99f0*/  F2FP.F16.F32.PACK_AB R15, R67, R68 ;  /* 0x00000044430f723e */ /* 0x000fe400000000ff */
[----:B------:R-:W-:-:S02]  /*9a00*/  F2FP.F16.F32.PACK_AB R13, R63, R64 ;  /* 0x000000403f0d723e */ /* 0x000fc400000000ff */
[----:B------:R-:W-:Y:S02]  /*9a10*/  F2FP.F16.F32.PACK_AB R12, R2, R61 ;  /* 0x0000003d020c723e */ /* 0x000fe400000000ff */
[----:B------:R-:W-:Y:S02]  /*9a20*/  F2FP.F16.F32.PACK_AB R14, R3, R62 ;  /* 0x0000003e030e723e */ /* 0x000fe400000000ff */
[----:B------:R-:W-:Y:S02]  /*9a30*/  F2FP.F16.F32.PACK_AB R27, R28, R57 ;  /* 0x000000391c1b723e */ /* 0x000fe400000000ff */
[----:B------:R-:W-:Y:S01]  /*9a40*/  F2FP.F16.F32.PACK_AB R25, R65, R66 ;  /* 0x000000424119723e */ /* 0x000fe200000000ff */
[----:B------:R0:W-:Y:S01]  /*9a50*/  STS.128 [R69+0x18400], R12 ;  /* 0x0184000c45007388 */ /* 0x0001e20000000c00 */
[----:B------:R-:W-:Y:S02]  /*9a60*/  F2FP.F16.F32.PACK_AB R24, R21, R60 ;  /* 0x0000003c1518723e */ /* 0x000fe400000000ff */
[----:B------:R-:W-:-:S05]  /*9a70*/  F2FP.F16.F32.PACK_AB R26, R55, R20 ;  /* 0x00000014371a723e */ /* 0x000fca00000000ff */
[----:B------:R0:W-:Y:S02]  /*9a80*/  STS.128 [R71+0x18400], R24 ;  /* 0x0184001847007388 */ /* 0x0001e40000000c00 */
.L_x_3918:
[----:B------:R-:W-:Y:S05]  /*9a90*/  BSYNC B1 ;  /* 0x0000000000017941 */ /* 0x000fea0003800000 */
.L_x_3917:
[----:B------:R-:W-:Y:S01]  /*9aa0*/  PRMT R56, R80, 0x5410, R81 ;  /* 0x0000541050387816 */ /* 0x000fe20000000051 */
[----:B------:R-:W-:Y:S06]  /*9ab0*/  @P0 BRA `(.L_x_3909) ;  /* 0x0000000400600947 */ /* 0x000fec0003800000 */
[----:B------:R-:W2:Y:S01]  /*9ac0*/  LDL R65, [R1+0x468] ;  /* 0x0004680001417983 */ /* 0x000ea20000100800 */
[----:B------:R-:W-:Y:S01]  /*9ad0*/  LOP3.LUT R2, R208, R59, R206, 0x1e, !PT ;  /* 0x0000003bd0027212 */ /* 0x000fe200078e1ece */
[--C-:B------:R-:W-:Y:S01]  /*9ae0*/  HADD2.F32 R21, -RZ, R53.reuse.H1_H1 ;  /* 0x30000035ff157230 */ /* 0x100fe20000004100 */
[----:B------:R-:W-:Y:S01]  /*9af0*/  SHF.R.U64 R62, R8, 0x10, R9 ;  /* 0x00000010083e7819 */ /* 0x000fe20000001209 */
[----:B------:R-:W-:Y:S01]  /*9b00*/  HADD2.F32 R53, -RZ, R53.H0_H0 ;  /* 0x20000035ff357230 */ /* 0x000fe20000004100 */
[--C-:B------:R-:W-:Y:S01]  /*9b10*/  SHF.R.U64 R61, R10, 0x10, R11.reuse ;  /* 0x000000100a3d7819 */ /* 0x100fe2000000120b */
[----:B------:R-:W-:Y:S01]  /*9b20*/  IMAD.IADD R3, R209, 0x1, R2 ;  /* 0x00000001d1037824 */ /* 0x000fe200078e0202 */
[----:B------:R-:W-:Y:S01]  /*9b30*/  SHF.R.U32.HI R59, RZ, 0x10, R11 ;  /* 0x00000010ff3b7819 */ /* 0x000fe2000001160b */
[----:B------:R-:W-:Y:S01]  /*9b40*/  HADD2.F32 R11, -RZ, R79.H1_H1 ;  /* 0x3000004fff0b7230 */ /* 0x000fe20000004100 */
[----:B------:R-:W-:Y:S01]  /*9b50*/  SHF.R.U32.HI R20, RZ, 0x10, R9 ;  /* 0x00000010ff147819 */ /* 0x000fe20000011609 */
[----:B------:R-:W-:Y:S01]  /*9b60*/  IMAD R3, R3, 0x2, R148 ;  /* 0x0000000203037824 */ /* 0x000fe200078e0294 */
[--C-:B------:R-:W-:Y:S01]  /*9b70*/  SHF.R.U32.HI R28, RZ, 0x10, R5.reuse ;  /* 0x00000010ff1c7819 */ /* 0x100fe20000011605 */
[----:B------:R-:W-:Y:S01]  /*9b80*/  HADD2.F32 R58, -RZ, R58.H0_H0 ;  /* 0x2000003aff3a7230 */ /* 0x000fe20000004100 */
[----:B------:R-:W-:Y:S01]  /*9b90*/  SHF.R.U64 R64, R4, 0x10, R5 ;  /* 0x0000001004407819 */ /* 0x000fe20000001205 */
[----:B------:R-:W-:Y:S01]  /*9ba0*/  HADD2.F32 R20, -RZ, R20.H0_H0 ;  /* 0x20000014ff147230 */ /* 0x000fe20000004100 */
[----:B0-----:R-:W0:Y:S01]  /*9bb0*/  LDS.128 R24, [R3+0x18400] ;  /* 0x0184000003187984 */ /* 0x001e220000000c00 */
[----:B------:R-:W-:-:S02]  /*9bc0*/  SHF.R.U64 R63, R6, 0x10, R7 ;  /* 0x00000010063f7819 */ /* 0x000fc40000001207 */
[----:B------:R-:W-:Y:S01]  /*9bd0*/  SHF.R.U32.HI R60, RZ, 0x10, R7 ;  /* 0x00000010ff3c7819 */ /* 0x000fe20000011607 */
[--C-:B0-----:R-:W-:Y:S02]  /*9be0*/  HADD2.F32 R8, -RZ, R25.reuse.H0_H0 ;  /* 0x20000019ff087230 */ /* 0x101fe40000004100 */
[----:B------:R-:W-:Y:S02]  /*9bf0*/  HADD2.F32 R25, -RZ, R25.H1_H1 ;  /* 0x30000019ff197230 */ /* 0x000fe40000004100 */
[----:B------:R-:W-:Y:S02]  /*9c00*/  HADD2.F32 R7, -RZ, R24.H0_H0 ;  /* 0x20000018ff077230 */ /* 0x000fe40000004100 */
[C---:B------:R-:W-:Y:S01]  /*9c10*/  FMUL.FTZ R55, R8.reuse, R21 ;  /* 0x0000001508377220 */ /* 0x040fe20000410000 */
[----:B------:R-:W-:Y:S01]  /*9c20*/  FMUL.FTZ R57, R8, R11 ;  /* 0x0000000b08397220 */ /* 0x000fe20000410000 */
[----:B------:R-:W-:Y:S02]  /*9c30*/  HADD2.F32 R8, -RZ, R28.H0_H0 ;  /* 0x2000001cff087230 */ /* 0x000fe40000004100 */
[----:B------:R-:W-:Y:S01]  /*9c40*/  FMUL.FTZ R28, R25, R20 ;  /* 0x00000014191c7220 */ /* 0x000fe20000410000 */
[----:B------:R-:W-:-:S02]  /*9c50*/  HADD2.F32 R9, -RZ, R26.H0_H0 ;  /* 0x2000001aff097230 */ /* 0x000fc40000004100 */
[--C-:B------:R-:W-:Y:S02]  /*9c60*/  HADD2.F32 R10, -RZ, R27.reuse.H0_H0 ;  /* 0x2000001bff0a7230 */ /* 0x100fe40000004100 */
[----:B------:R-:W-:Y:S02]  /*9c70*/  HADD2.F32 R27, -RZ, R27.H1_H1 ;  /* 0x3000001bff1b7230 */ /* 0x000fe40000004100 */
[----:B------:R-:W-:Y:S02]  /*9c80*/  HADD2.F32 R24, -RZ, R24.H1_H1 ;  /* 0x30000018ff187230 */ /* 0x000fe40000004100 */
[----:B------:R-:W-:Y:S01]  /*9c90*/  HADD2.F32 R26, -RZ, R26.H1_H1 ;  /* 0x3000001aff1a7230 */ /* 0x000fe20000004100 */
[----:B--2---:R-:W0:Y:S02]  /*9ca0*/  LDS.128 R12, [R65+0x18400] ;  /* 0x01840000410c7984 */ /* 0x004e240000000c00 */
[--C-:B0-----:R-:W-:Y:S02]  /*9cb0*/  HADD2.F32 R4, -RZ, R13.reuse.H0_H0 ;  /* 0x2000000dff047230 */ /* 0x101fe40000004100 */
[----:B------:R-:W-:-:S02]  /*9cc0*/  HADD2.F32 R13, -RZ, R13.H1_H1 ;  /* 0x3000000dff0d7230 */ /* 0x000fc40000004100 */
[----:B------:R-:W-:Y:S02]  /*9cd0*/  HADD2.F32 R2, -RZ, R12.H0_H0 ;  /* 0x2000000cff027230 */ /* 0x000fe40000004100 */
[C---:B------:R-:W-:Y:S01]  /*9ce0*/  FFMA.FTZ R55, R4.reuse, R11, -R55 ;  /* 0x0000000b04377223 */ /* 0x040fe20000010837 */
[----:B------:R-:W-:Y:S01]  /*9cf0*/  FFMA.FTZ R57, R4, R21, R57 ;  /* 0x0000001504397223 */ /* 0x000fe20000010039 */
[-C--:B------:R-:W-:Y:S01]  /*9d00*/  FMUL.FTZ R4, R25, R8.reuse ;  /* 0x0000000819047220 */ /* 0x080fe20000410000 */
[----:B------:R-:W-:Y:S01]  /*9d10*/  FMUL.FTZ R11, R7, R53 ;  /* 0x00000035070b7220 */ /* 0x000fe20000410000 */
[----:B------:R-:W-:Y:S01]  /*9d20*/  FFMA.FTZ R54, R13, R8, -R28 ;  /* 0x000000080d367223 */ /* 0x000fe2000001081c */
[----:B------:R-:W-:Y:S01]  /*9d30*/  FMUL.FTZ R28, R7, R58 ;  /* 0x0000003a071c7220 */ /* 0x000fe20000410000 */
[----:B------:R-:W-:Y:S01]  /*9d40*/  FFMA.FTZ R20, R13, R20, R4 ;  /* 0x000000140d147223 */ /* 0x000fe20000010004 */
[----:B------:R-:W-:Y:S02]  /*9d50*/  HADD2.F32 R8, -RZ, R0.H0_H0 ;  /* 0x20000000ff087230 */ /* 0x000fe40000004100 */
[----:B------:R-:W-:Y:S01]  /*9d60*/  FFMA.FTZ R58, R2, R58, -R11 ;  /* 0x0000003a023a7223 */ /* 0x000fe2000001080b */
[----:B------:R-:W-:-:S02]  /*9d70*/  HADD2.F32 R4, -RZ, R56.H0_H0 ;  /* 0x20000038ff047230 */ /* 0x000fc40000004100 */
[----:B------:R-:W-:Y:S01]  /*9d80*/  FFMA.FTZ R28, R2, R53, R28 ;  /* 0x00000035021c7223 */ /* 0x000fe2000001001c */
[----:B------:R-:W-:Y:S02]  /*9d90*/  HADD2.F32 R7, -RZ, R56.H1_H1 ;  /* 0x30000038ff077230 */ /* 0x000fe40000004100 */
[C---:B------:R-:W-:Y:S01]  /*9da0*/  FMUL.FTZ R2, R9.reuse, R8 ;  /* 0x0000000809027220 */ /* 0x040fe20000410000 */
[----:B------:R-:W-:Y:S02]  /*9db0*/  HADD2.F32 R11, -RZ, R0.H1_H1 ;  /* 0x30000000ff0b7230 */ /* 0x000fe40000004100 */
[----:B------:R-:W-:Y:S01]  /*9dc0*/  FMUL.FTZ R56, R9, R4 ;  /* 0x0000000409387220 */ /* 0x000fe20000410000 */
[----:B------:R-:W-:Y:S02]  /*9dd0*/  HADD2.F32 R5, -RZ, R14.H0_H0 ;  /* 0x2000000eff057230 */ /* 0x000fe40000004100 */
[----:B------:R-:W-:Y:S02]  /*9de0*/  HADD2.F32 R6, -RZ, R15.H0_H0 ;  /* 0x2000000fff067230 */ /* 0x000fe40000004100 */
[----:B------:R-:W-:Y:S01]  /*9df0*/  FMUL.FTZ R9, R10, R11 ;  /* 0x0000000b0a097220 */ /* 0x000fe20000410000 */
[----:B------:R-:W-:-:S02]  /*9e00*/  HADD2.F32 R0, -RZ, R60.H0_H0 ;  /* 0x2000003cff007230 */ /* 0x000fc40000004100 */
[-C--:B------:R-:W-:Y:S01]  /*9e10*/  FMUL.FTZ R60, R10, R7.reuse ;  /* 0x000000070a3c7220 */ /* 0x080fe20000410000 */
[C---:B------:R-:W-:Y:S01]  /*9e20*/  FFMA.FTZ R21, R5.reuse, R4, -R2 ;  /* 0x0000000405157223 */ /* 0x040fe20000010802 */
[----:B------:R-:W-:Y:S02]  /*9e30*/  HADD2.F32 R2, -RZ, R59.H0_H0 ;  /* 0x2000003bff027230 */ /* 0x000fe40000004100 */
[C---:B------:R-:W-:Y:S01]  /*9e40*/  FFMA.FTZ R4, R6.reuse, R7, -R9 ;  /* 0x0000000706047223 */ /* 0x040fe20000010809 */
[----:B------:R-:W-:Y:S01]  /*9e50*/  FFMA.FTZ R60, R6, R11, R60 ;  /* 0x0000000b063c7223 */ /* 0x000fe2000001003c */
[----:B------:R-:W-:Y:S01]  /*9e60*/  FFMA.FTZ R10, R5, R8, R56 ;  /* 0x00000008050a7223 */ /* 0x000fe20000010038 */
[----:B------:R-:W-:Y:S02]  /*9e70*/  HADD2.F32 R9, -RZ, R62.H0_H0 ;  /* 0x2000003eff097230 */ /* 0x000fe40000004100 */
[----:B------:R-:W-:Y:S01]  /*9e80*/  FMUL.FTZ R8, R27, R2 ;  /* 0x000000021b087220 */ /* 0x000fe20000410000 */
[----:B------:R-:W-:-:S02]  /*9e90*/  HADD2.F32 R11, -RZ, R61.H0_H0 ;  /* 0x2000003dff0b7230 */ /* 0x000fc40000004100 */
[----:B------:R-:W-:Y:S01]  /*9ea0*/  FMUL.FTZ R6, R27, R0 ;  /* 0x000000001b067220 */ /* 0x000fe20000410000 */
[----:B------:R-:W-:Y:S02]  /*9eb0*/  HADD2.F32 R5, -RZ, R64.H0_H0 ;  /* 0x20000040ff057230 */ /* 0x000fe40000004100 */
[----:B------:R-:W-:Y:S01]  /*9ec0*/  FMUL.FTZ R13, R24, R9 ;  /* 0x00000009180d7220 */ /* 0x000fe20000410000 */
[----:B------:R-:W-:Y:S02]  /*9ed0*/  HADD2.F32 R7, -RZ, R63.H0_H0 ;  /* 0x2000003fff077230 */ /* 0x000fe40000004100 */
[----:B------:R-:W-:Y:S01]  /*9ee0*/  FMUL.FTZ R25, R26, R11 ;  /* 0x0000000b1a197220 */ /* 0x000fe20000410000 */
[----:B------:R-:W-:Y:S02]  /*9ef0*/  HADD2.F32 R15, -RZ, R15.H1_H1 ;  /* 0x3000000fff0f7230 */ /* 0x000fe40000004100 */
[----:B------:R-:W-:Y:S01]  /*9f00*/  FMUL.FTZ R24, R24, R5 ;  /* 0x0000000518187220 */ /* 0x000fe20000410000 */
[----:B------:R-:W-:-:S02]  /*9f10*/  HADD2.F32 R12, -RZ, R12.H1_H1 ;  /* 0x3000000cff0c7230 */ /* 0x000fc40000004100 */
[----:B------:R-:W-:Y:S01]  /*9f20*/  FMUL.FTZ R26, R26, R7 ;  /* 0x000000071a1a7220 */ /* 0x000fe20000410000 */
[----:B------:R-:W-:Y:S02]  /*9f30*/  HADD2.F32 R14, -RZ, R14.H1_H1 ;  /* 0x3000000eff0e7230 */ /* 0x000fe40000004100 */
[C---:B------:R-:W-:Y:S01]  /*9f40*/  FFMA.FTZ R27, R15.reuse, R0, -R8 ;  /* 0x000000000f1b7223 */ /* 0x040fe20000010808 */
[----:B------:R-:W-:Y:S01]  /*9f50*/  FFMA.FTZ R53, R15, R2, R6 ;  /* 0x000000020f357223 */ /* 0x000fe20000010006 */
        /* <DEDUP_REMOVED lines=14> */
.L_x_3909:
[----:B------:R-:W-:Y:S05]  /*a040*/  BSYNC B0 ;  /* 0x0000000000007941 */ /* 0x000fea0003800000 */
.L_x_3895:
[----:B------:R-:W-:Y:S01]  /*a050*/  @!PT LDS RZ, [RZ] ;  /* 0x00000000fffff984 */ /* 0x000fe20000000800 */
[----:B------:R-:W-:Y:S01]  /*a060*/  @!PT LDS RZ, [RZ] ;  /* 0x00000000fffff984 */ /* 0x000fe20000000800 */
[----:B------:R-:W-:Y:S01]  /*a070*/  @!PT LDS RZ, [RZ] ;  /* 0x00000000fffff984 */ /* 0x000fe20000000800 */
[----:B------:R-:W-:Y:S01]  /*a080*/  @!PT LDS RZ, [RZ] ;  /* 0x00000000fffff984 */ /* 0x000fe20000000800 */
[----:B------:R3:W-:Y:S06]  /*a090*/  MEMBAR.ALL.CTA ;  /* 0x0000000000007992 */ /* 0x0007ec0000008000 */
[----:B---3--:R-:W3:Y:S01]  /*a0a0*/  FENCE.VIEW.ASYNC.S ;  /* 0x00000000000073c6 */ /* 0x008ee20000000000 */
[----:B------:R-:W-:Y:S05]  /*a0b0*/  WARPSYNC.ALL ;  /* 0x0000000000007948 */ /* 0x000fea0003800000 */
[----:B---3--:R-:W-:Y:S06]  /*a0c0*/  BAR.SYNC.DEFER_BLOCKING 0xd, 0x100 ;  /* 0x0344000000007b1d */ /* 0x008fec0000010000 */
.L_x_3892:
[----:B012---:R-:W0:Y:S01]  /*a0d0*/  S2R R3, SR_SWINHI ;  /* 0x0000000000037919 */ /* 0x007e220000002f00 */
[----:B------:R-:W-:Y:S01]  /*a0e0*/  IMAD.U32 R0, RZ, RZ, UR37 ;  /* 0x00000025ff007e24 */ /* 0x000fe2000f8e00ff */
[----:B-----5:R-:W-:Y:S01]  /*a0f0*/  MOV R2, UR37 ;  /* 0x0000002500027c02 */ /* 0x020fe20008000f00 */
[----:B------:R-:W-:Y:S01]  /*a100*/  IMAD.U32 R20, RZ, RZ, UR37 ;  /* 0x00000025ff147e24 */ /* 0x000fe2000f8e00ff */
[----:B------:R-:W-:Y:S05]  /*a110*/  WARPSYNC.ALL ;  /* 0x0000000000007948 */ /* 0x000fea0003800000 */
[----:B------:R-:W-:Y:S02]  /*a120*/  IADD3 R2, P0, R2, 0x210, RZ ;  /* 0x0000021002027810 */ /* 0x000fe40007f1e0ff */
[----:B------:R-:W-:-:S02]  /*a130*/  IADD3 R0, P1, R0, 0x420, RZ ;  /* 0x0000042000007810 */ /* 0x000fc40007f3e0ff */
[----:B------:R-:W-:Y:S01]  /*a140*/  IADD3 R20, P2, R20, 0x28, RZ ;  /* 0x0000002814147810 */ /* 0x000fe20007f5e0ff */
[----:B------:R-:W-:-:S04]  /*a150*/  IMAD.X R25, RZ, RZ, UR36, P0 ;  /* 0x00000024ff197e24 */ /* 0x000fc800080e06ff */
[----:B------:R-:W-:Y:S01]  /*a160*/  IMAD.X R21, RZ, RZ, UR36, P2 ;  /* 0x00000024ff157e24 */ /* 0x000fe200090e06ff */
[----:B------:R-:W-:Y:S02]  /*a170*/  MOV R10, R148 ;  /* 0x00000094000a7202 */ /* 0x000fe40000000f00 */
[----:B0-----:R-:W-:Y:S01]  /*a180*/  MOV R11, R3 ;  /* 0x00000003000b7202 */ /* 0x001fe20000000f00 */
[----:B------:R-:W-:Y:S02]  /*a190*/  IMAD.X R3, RZ, RZ, UR36, P1 ;  /* 0x00000024ff037e24 */ /* 0x000fe400088e06ff */
[----:B------:R-:W-:Y:S01]  /*a1a0*/  IMAD.MOV.U32 R4, RZ, RZ, R35 ;  /* 0x000000ffff047224 */ /* 0x000fe200078e0023 */
[----:B------:R-:W-:Y:S01]  /*a1b0*/  MOV R9, R48 ;  /* 0x0000003000097202 */ /* 0x000fe20000000f00 */
[----:B------:R-:W-:Y:S01]  /*a1c0*/  IMAD.MOV.U32 R5, RZ, RZ, R44 ;  /* 0x000000ffff057224 */ /* 0x000fe200078e002c */
[----:B------:R-:W-:Y:S01]  /*a1d0*/  UIADD3 UR4, UP0, UR37, 0x410, URZ ;  /* 0x0000041025047890 */ /* 0x000fe2000ff1e03f */
[----:B------:R-:W-:Y:S01]  /*a1e0*/  IMAD.MOV.U32 R6, RZ, RZ, R38 ;  /* 0x000000ffff067224 */ /* 0x000fe200078e0026 */
[----:B------:R-:W-:Y:S01]  /*a1f0*/  STL.128 [R1+0x170], R16 ;  /* 0x0001701001007387 */ /* 0x000fe20000100c00 */
[----:B------:R-:W-:Y:S01]  /*a200*/  IMAD.MOV.U32 R7, RZ, RZ, R51 ;  /* 0x000000ffff077224 */ /* 0x000fe200078e0033 */
[----:B------:R-:W-:Y:S01]  /*a210*/  UIADD3.X UR5, URZ, UR36, URZ, UP0, !UPT ;  /* 0x000000243f057290 */ /* 0x000fe200087fe43f */
[----:B------:R-:W-:Y:S01]  /*a220*/  IMAD.MOV.U32 R8, RZ, RZ, R37 ;  /* 0x000000ffff087224 */ /* 0x000fe200078e0025 */
[----:B------:R-:W-:Y:S01]  /*a230*/  STL.64 [R1+0x1f0], R32 ;  /* 0x0001f02001007387 */ /* 0x000fe20000100a00 */
[----:B------:R-:W-:-:S02]  /*a240*/  IMAD.MOV.U32 R12, RZ, RZ, R36 ;  /* 0x000000ffff0c7224 */ /* 0x000fc400078e0024 */
[----:B------:R-:W-:Y:S01]  /*a250*/  IMAD.MOV.U32 R13, RZ, RZ, R49 ;  /* 0x000000ffff0d7224 */ /* 0x000fe200078e0031 */
[----:B------:R0:W-:Y:S01]  /*a260*/  STL.128 [R1+0x160], R4 ;  /* 0x0001600401007387 */ /* 0x0001e20000100c00 */
[----:B------:R-:W-:Y:S02]  /*a270*/  IMAD.MOV.U32 R14, RZ, RZ, R47 ;  /* 0x000000ffff0e7224 */ /* 0x000fe400078e002f */
[----:B------:R-:W-:Y:S01]  /*a280*/  IMAD.MOV.U32 R15, RZ, RZ, R46 ;  /* 0x000000ffff0f7224 */ /* 0x000fe200078e002e */
[----:B------:R1:W-:Y:S04]  /*a290*/  STL.128 [R1+0x180], R8 ;  /* 0x0001800801007387 */ /* 0x0003e80000100c00 */
[----:B------:R-:W-:Y:S01]  /*a2a0*/  STL.128 [R1+0x1a0], R12 ;  /* 0x0001a00c01007387 */ /* 0x000fe20000100c00 */
[----:B0-----:R-:W-:-:S02]  /*a2b0*/  IMAD.MOV.U32 R4, RZ, RZ, R31 ;  /* 0x000000ffff047224 */ /* 0x001fc400078e001f */
[----:B------:R-:W-:Y:S02]  /*a2c0*/  IMAD.MOV.U32 R5, RZ, RZ, R52 ;  /* 0x000000ffff057224 */ /* 0x000fe400078e0034 */
[----:B------:R-:W-:Y:S02]  /*a2d0*/  IMAD.MOV.U32 R6, RZ, RZ, R0 ;  /* 0x000000ffff067224 */ /* 0x000fe400078e0000 */
[----:B------:R-:W-:Y:S02]  /*a2e0*/  IMAD.MOV.U32 R7, RZ, RZ, R3 ;  /* 0x000000ffff077224 */ /* 0x000fe400078e0003 */
[----:B------:R-:W-:Y:S02]  /*a2f0*/  IMAD.U32 R0, RZ, RZ, UR40 ;  /* 0x00000028ff007e24 */ /* 0x000fe4000f8e00ff */
[----:B-1----:R-:W-:Y:S01]  /*a300*/  IMAD.U32 R9, RZ, RZ, UR42 ;  /* 0x0000002aff097e24 */ /* 0x002fe2000f8e00ff */
[----:B------:R0:W-:Y:S01]  /*a310*/  STL.128 [R1+0x1c0], R4 ;  /* 0x0001c00401007387 */ /* 0x0001e20000100c00 */
[----:B------:R-:W-:-:S02]  /*a320*/  IMAD.U32 R8, RZ, RZ, UR4 ;  /* 0x00000004ff087e24 */ /* 0x000fc4000f8e00ff */
[----:B------:R-:W-:Y:S02]  /*a330*/  IMAD.U32 R3, RZ, RZ, UR41 ;  /* 0x00000029ff037e24 */ /* 0x000fe4000f8e00ff */
[----:B0-----:R-:W-:Y:S01]  /*a340*/  IMAD.MOV.U32 R4, RZ, RZ, R29 ;  /* 0x000000ffff047224 */ /* 0x001fe200078e001d */
[----:B------:R-:W-:Y:S01]  /*a350*/  MOV R6, R2 ;  /* 0x0000000200067202 */ /* 0x000fe20000000f00 */
[----:B------:R-:W-:Y:S02]  /*a360*/  IMAD.MOV.U32 R5, RZ, RZ, R50 ;  /* 0x000000ffff057224 */ /* 0x000fe400078e0032 */
[----:B------:R-:W-:Y:S02]  /*a370*/  IMAD.MOV.U32 R7, RZ, RZ, R25 ;  /* 0x000000ffff077224 */ /* 0x000fe400078e0019 */
[----:B------:R-:W-:-:S03]  /*a380*/  IMAD.U32 R2, RZ, RZ, UR39 ;  /* 0x00000027ff027e24 */ /* 0x000fc6000f8e00ff */
[----:B------:R0:W-:Y:S04]  /*a390*/  STL.128 [R1+0x1d0], R4 ;  /* 0x0001d00401007387 */ /* 0x0001e80000100c00 */
[----:B------:R-:W-:Y:S01]  /*a3a0*/  STL.64 [R1+0x158], R2 ;  /* 0x0001580201007387 */ /* 0x000fe20000100a00 */
[----:B0-----:R-:W-:Y:S02]  /*a3b0*/  IMAD.MOV.U32 R4, RZ, RZ, R34 ;  /* 0x000000ffff047224 */ /* 0x001fe400078e0022 */
[----:B------:R-:W-:Y:S02]  /*a3c0*/  IMAD.MOV.U32 R5, RZ, RZ, R45 ;  /* 0x000000ffff057224 */ /* 0x000fe400078e002d */
[----:B------:R-:W-:Y:S02]  /*a3d0*/  IMAD.MOV.U32 R6, RZ, RZ, R43 ;  /* 0x000000ffff067224 */ /* 0x000fe400078e002b */
[----:B------:R-:W-:-:S05]  /*a3e0*/  IMAD.MOV.U32 R7, RZ, RZ, R42 ;  /* 0x000000ffff077224 */ /* 0x000fca00078e002a */
[----:B------:R0:W-:Y:S02]  /*a3f0*/  STL.128 [R1+0x1e0], R4 ;  /* 0x0001e00401007387 */ /* 0x0001e40000100c00 */
[----:B0-----:R-:W-:Y:S01]  /*a400*/  IMAD.MOV.U32 R6, RZ, RZ, R20 ;  /* 0x000000ffff067224 */ /* 0x001fe200078e0014 */
[----:B------:R-:W-:Y:S01]  /*a410*/  MOV R7, R21 ;  /* 0x0000001500077202 */ /* 0x000fe20000000f00 */
[----:B------:R-:W-:Y:S02]  /*a420*/  IMAD.MOV.U32 R4, RZ, RZ, R0 ;  /* 0x000000ffff047224 */ /* 0x000fe400078e0000 */
[----:B------:R-:W-:Y:S02]  /*a430*/  IMAD.MOV.U32 R5, RZ, RZ, R9 ;  /* 0x000000ffff057224 */ /* 0x000fe400078e0009 */
[----:B------:R-:W-:Y:S01]  /*a440*/  IMAD.U32 R9, RZ, RZ, UR5 ;  /* 0x00000005ff097e24 */ /* 0x000fe2000f8e00ff */
[----:B------:R-:W-:Y:S01]  /*a450*/  UIADD3 UR5, UR37, 0x158, URZ ;  /* 0x0000015825057890 */ /* 0x000fe2000fffe03f */
[----:B------:R-:W-:Y:S01]  /*a460*/  VIADD R0, R172, 0xffffffff ;  /* 0xffffffffac007836 */ /* 0x000fe20000000000 */
[----:B------:R0:W-:Y:S02]  /*a470*/  STL.128 [R1+0x190], R4 ;  /* 0x0001900401007387 */ /* 0x0001e40000100c00 */
[----:B0-----:R-:W-:-:S02]  /*a480*/  IMAD.MOV.U32 R4, RZ, RZ, R40 ;  /* 0x000000ffff047224 */ /* 0x001fc400078e0028 */
[----:B------:R-:W-:Y:S02]  /*a490*/  IMAD.MOV.U32 R5, RZ, RZ, R39 ;  /* 0x000000ffff057224 */ /* 0x000fe400078e0027 */
[----:B------:R-:W-:Y:S02]  /*a4a0*/  IMAD.MOV.U32 R6, RZ, RZ, R8 ;  /* 0x000000ffff067224 */ /* 0x000fe400078e0008 */
[----:B------:R-:W-:-:S05]  /*a4b0*/  IMAD.MOV.U32 R7, RZ, RZ, R9 ;  /* 0x000000ffff077224 */ /* 0x000fca00078e0009 */
[----:B------:R0:W-:Y:S01]  /*a4c0*/  STL.128 [R1+0x1b0], R4 ;  /* 0x0001b00401007387 */ /* 0x0001e20000100c00 */
[----:B------:R0:W-:Y:S06]  /*a4d0*/  BAR.SYNC.DEFER_BLOCKING R213, 0x100 ;  /* 0x000400d50000751d */ /* 0x0001ec0000010000 */
[----:B0-----:R-:W-:Y:S05]  /*a4e0*/  CALL.REL.NOINC `($_ZN7cutlass13device_kernelIN5flash11enable_sm90INS1_16FlashAttnFwdSm90INS1_25CollectiveMainloopFwdSm90ILi2EN4cute5tupleIJNS5_1CILi1EEES8_S8_EEENS6_IJNS7_ILi128EEENS7_ILi96EEENS7_ILi64EEEEEELi256ENS_6half_tEfNS_4arch4Sm90ELb0ELb1ELb1ELb1ELb1ELb1ELb1ELb1ELb0ELb1ELb0ELb0EEENS1_21CollectiveEpilogueFwdINS6_IJSA_NS7_ILi256EEESB_EEES9_SE_SG_Li256ELb1ELb1ELb0ELb0EEENS1_36VarlenDynamicPersistentTileSchedulerILi128ELi96ELi256ELi128ELb0ELb1ELb1ELb1ELb0ELb1EEEEEEEEEvNT_6ParamsE$_ZZN5flash25CollectiveMainloopFwdSm90ILi2EN4cute5tupleIJNS1_1CILi1EEES4_S4_EEENS2_IJNS3_ILi128EEENS3_ILi96EEENS3_ILi64EEEEEELi256EN7cutlass6half_tEfNSA_4arch4Sm90ELb0ELb1ELb1ELb1ELb1ELb1ELb1ELb1ELb0ELb1ELb0ELb0EE3mmaINS_16FlashAttnFwdSm90ISE_NS_21CollectiveEpilogueFwdINS2_IJS6_NS3_ILi256EEES7_EEES5_SB_SD_Li256ELb1ELb1ELb0ELb0EEENS_36VarlenDynamicPersistentTileSchedulerILi128ELi96ELi256ELi128ELb0ELb1ELb1ELb1ELb0ELb1EEEE13SharedStorageENS1_6TensorINS1_11ArrayEngineIfLm128EEENS1_6LayoutINS2_IJNS2_IJNS3_ILi2EEEST_NS3_ILi32EEEEEES4_S4_EEENS2_IJNS2_IJS4_ST_NS3_ILi4EEEEEENS3_ILi0EEESZ_EEEEEEENS_7SoftmaxILi2ELi0EEEEEbRKNSE_6ParamsENSA_13PipelineAsyncILi2EEES19_RNSA_13PipelineStateILj2EEERT0_RT1_iRiRKNS_16SeqlenInfoQKNewKILb1ELb1EEENS2_IJiiiiEEERT_ENKUliT_T0_T1_E_clIZSF_ISO_S12_S14_EbS17_S19_S19_S1C_S1E_S1G_iS1H_S1L_S1M_S1O_EUlRS1P_iE0_NS3_ILb1EEES1W_EEDaiS1P_S1Q_S1R_) ;  /* 0x0000032c000c7944 */ /* 0x001fea0003c00000 */
[----:B------:R-:W2:Y:S01]  /*a4f0*/  LDL R2, [R1+0x50] ;  /* 0x0000500001027983 */ /* 0x000ea20000100800 */
[----:B------:R-:W0:Y:S08]  /*a500*/  LDC R0, c[0x0][0x448] ;  /* 0x00011200ff007b82 */ /* 0x000e300000000800 */
[----:B------:R-:W1:Y:S01]  /*a510*/  LDC.64 R6, c[0x0][0xad8] ;  /* 0x0002b600ff067b82 */ /* 0x000e620000000a00 */
[----:B0-----:R-:W-:-:S13]  /*a520*/  ISETP.NE.AND P0, PT, R0, 0x1, PT ;  /* 0x000000010000780c */ /* 0x001fda0003f05270 */
[----:B------:R-:W0:Y:S08]  /*a530*/  @P0 LDC R3, c[0x0][0x44c] ;  /* 0x00011300ff030b82 */ /* 0x000e300000000800 */
[----:B------:R-:W3:Y:S01]  /*a540*/  @P0 LDC R4, c[0x0][0x450] ;  /* 0x00011400ff040b82 */ /* 0x000ee20000000800 */
[----:B--2---:R-:W-:-:S04]  /*a550*/  IMAD.SHL.U32 R2, R2, 0x80, RZ ;  /* 0x0000008002027824 */ /* 0x004fc800078e00ff */
[----:B0-----:R-:W-:Y:S01]  /*a560*/  @P0 IMAD.HI.U32 R3, R2, R3, RZ ;  /* 0x0000000302030227 */ /* 0x001fe200078e00ff */
[----:B------:R-:W-:-:S04]  /*a570*/  MOV R0, R2 ;  /* 0x0000000200007202 */ /* 0x000fc80000000f00 */
[----:B---3--:R-:W-:Y:S02]  /*a580*/  @P0 SHF.R.U32.HI R0, RZ, R4, R3 ;  /* 0x00000004ff000219 */ /* 0x008fe40000011603 */
[----:B-1----:R-:W-:-:S03]  /*a590*/  ISETP.GE.AND P0, PT, R7, 0x1, PT ;  /* 0x000000010700780c */ /* 0x002fc60003f06270 */
[----:B------:R-:W-:Y:S02]  /*a5a0*/  IMAD.IADD R173, R173, 0x1, R0 ;  /* 0x00000001adad7824 */ /* 0x000fe400078e0200 */
[----:B------:R-:W-:Y:S02]  /*a5b0*/  VIADD R0, R172, 0xfffffffe ;  /* 0xfffffffeac007836 */ /* 0x000fe40000000000 */
[----:B------:R-:W-:-:S06]  /*a5c0*/  IMAD.IADD R6, R173, 0x1, R6 ;  /* 0x00000001ad067824 */ /* 0x000fcc00078e0206 */
[----:B------:R-:W-:Y:S05]  /*a5d0*/  @!P0 BRA `(.L_x_3919) ;  /* 0x0000000000488947 */ /* 0x000fea0003800000 */
        /* <DEDUP_REMOVED lines=11> */
.L_x_3921:
[----:B------:R-:W-:-:S13]  /*a690*/  ISETP.NE.AND P0, PT, R7, 0x1, PT ;  /* 0x000000010700780c */ /* 0x000fda0003f05270 */
[----:B------:R-:W0:Y:S02]  /*a6a0*/  @P0 LDC.64 R4, c[0x0][0xae0] ;  /* 0x0002b800ff040b82 */ /* 0x000e240000000a00 */
[----:B0-----:R-:W-:-:S05]  /*a6b0*/  @P0 IMAD.HI.U32 R4, R3, R4, RZ ;  /* 0x0000000403040227 */ /* 0x001fca00078e00ff */
[----:B------:R-:W-:-:S07]  /*a6c0*/  @P0 SHF.R.U32.HI R3, RZ, R5, R4 ;  /* 0x00000005ff030219 */ /* 0x000fce0000011604 */
.L_x_3922:
[----:B------:R-:W-:Y:S05]  /*a6d0*/  BSYNC B0 ;  /* 0x0000000000007941 */ /* 0x000fea0003800000 */
.L_x_3920:
[----:B------:R-:W-:-:S05]  /*a6e0*/  IMAD R3, R3, R7, R7 ;  /* 0x0000000703037224 */ /* 0x000fca00078e0207 */
[----:B------:R-:W-:-:S07]  /*a6f0*/  VIMNMX R6, R6, R3, PT ;  /* 0x0000000306067248 */ /* 0x000fce0003fe0100 */
.L_x_3919:
[----:B------:R-:W-:-:S05]  /*a700*/  IMAD.HI R6, R6, 0x2aaaaaab, RZ ;  /* 0x2aaaaaab06067827 */ /* 0x000fca00078e02ff */
[----:B------:R-:W-:-:S04]  /*a710*/  SHF.R.U32.HI R3, RZ, 0x1f, R6 ;  /* 0x0000001fff037819 */ /* 0x000fc80000011606 */
[----:B------:R-:W-:-:S04]  /*a720*/  LEA.HI.SX32 R3, R6, R3, 0x1c ;  /* 0x0000000306037211 */ /* 0x000fc800078fe2ff */
[----:B------:R-:W-:-:S04]  /*a730*/  VIMNMX R3, R190, R3, !PT ;  /* 0x00000003be037248 */ /* 0x000fc80007fe0100 */
[----:B------:R-:W-:-:S13]  /*a740*/  ISETP.GE.AND P0, PT, R0, R3, PT ;  /* 0x000000030000720c */ /* 0x000fda0003f06270 */
[----:B------:R-:W-:Y:S05]  /*a750*/  @!P0 BRA `(.L_x_3923) ;  /* 0x000000b000908947 */ /* 0x000fea0003800000 */
.L_x_3952:
[----:B------:R-:W2:Y:S04]  /*a760*/  LDL R4, [R1+0x1f8] ;  /* 0x0001f80001047983 */ /* 0x000ea80000100800 */
[----:B0-----:R-:W3:Y:S01]  /*a770*/  LDL R2, [R1+0x200] ;  /* 0x0002000001027983 */ /* 0x001ee20000100800 */
[----:B--2---:R-:W-:-:S05]  /*a780*/  VIADD R4, R4, 0x1 ;  /* 0x0000000104047836 */ /* 0x004fca0000000000 */
[----:B------:R-:W-:-:S13]  /*a790*/  ISETP.NE.AND P0, PT, R4, 0x2, PT ;  /* 0x000000020400780c */ /* 0x000fda0003f05270 */
[----:B------:R0:W5:Y:S04]  /*a7a0*/  @P0 LDL R6, [R1+0x1fc] ;  /* 0x0001fc0001060983 */ /* 0x0001680000100800 */
[----:B------:R-:W2:Y:S01]  /*a7b0*/  @!P0 LDL R5, [R1+0x1fc] ;  /* 0x0001fc0001058983 */ /* 0x000ea20000100800 */
[----:B---3--:R-:W-:-:S03]  /*a7c0*/  VIADD R2, R2, 0x1 ;  /* 0x0000000102027836 */ /* 0x008fc60000000000 */
[----:B------:R1:W-:Y:S04]  /*a7d0*/  STL [R1+0x1f8], R4 ;  /* 0x0001f80401007387 */ /* 0x0003e80000100800 */
[----:B------:R0:W-:Y:S04]  /*a7e0*/  STL [R1+0x200], R2 ;  /* 0x0002000201007387 */ /* 0x0001e80000100800 */
[----:B------:R0:W-:Y:S01]  /*a7f0*/  @!P0 STL [R1+0x1f8], RZ ;  /* 0x0001f8ff01008387 */ /* 0x0001e20000100800 */
[----:B--2---:R-:W-:-:S05]  /*a800*/  @!P0 LOP3.LUT R6, R5, 0x1, RZ, 0x3c, !PT ;  /* 0x0000000105068812 */ /* 0x004fca00078e3cff */
[----:B------:R0:W-:Y:S04]  /*a810*/  @!P0 STL [R1+0x1fc], R6 ;  /* 0x0001fc0601008387 */ /* 0x0001e80000100800 */
[----:B------:R-:W2:Y:S01]  /*a820*/  LD.E R5, desc[UR44][R16.64] ;  /* 0x0000002c10057980 */ /* 0x000ea2000c101900 */
[----:B------:R-:W-:Y:S05]  /*a830*/  YIELD ;  /* 0x0000000000007946 */ /* 0x000fea0003800000 */
[----:B------:R-:W-:Y:S01]  /*a840*/  BSSY B0, `(.L_x_3924) ;  /* 0x0000006000007945 */ /* 0x000fe20003800000 */
[----:B-1----:R-:W-:Y:S01]  /*a850*/  @!P0 IMAD.MOV.U32 R4, RZ, RZ, RZ ;  /* 0x000000ffff048224 */ /* 0x002fe200078e00ff */
[----:B--2---:R-:W-:-:S04]  /*a860*/  LOP3.LUT R5, R5, 0x1, RZ, 0xfc, !PT ;  /* 0x0000000105057812 */ /* 0x004fc800078efcff */
[----:B------:R-:W-:-:S13]  /*a870*/  ISETP.NE.AND P1, PT, R5, 0x3, PT ;  /* 0x000000030500780c */ /* 0x000fda0003f25270 */
[----:B0-----:R-:W-:Y:S05]  /*a880*/  @!P1 BRA `(.L_x_3925) ;  /* 0x0000000000049947 */ /* 0x001fea0003800000 */
[----:B------:R-:W-:Y:S01]  /*a890*/  BPT.TRAP 0x1 ;  /* 0x000000040000795c */ /* 0x000fe20000300000 */
.L_x_3925:
[----:B------:R-:W-:Y:S05]  /*a8a0*/  BSYNC B0 ;  /* 0x0000000000007941 */ /* 0x000fea0003800000 */
.L_x_3924:
[----:B------:R-:W2:Y:S01]  /*a8b0*/  LD.E.64 R8, desc[UR44][R16.64+0x18] ;  /* 0x0000182c10087980 */ /* 0x000ea2000c101b00 */
[----:B-----5:R-:W-:Y:S02]  /*a8c0*/  SHF.L.U32 R5, R6, 0x1f, RZ ;  /* 0x0000001f06057819 */ /* 0x020fe400000006ff */
[----:B--2---:R-:W-:-:S05]  /*a8d0*/  MOV R9, R8 ;  /* 0x0000000800097202 */ /* 0x004fca0000000f00 */
[----:B------:R-:W-:-:S04]  /*a8e0*/  IMAD R4, R4, 0x8, R9 ;  /* 0x0000000804047824 */ /* 0x000fc800078e0209 */
[----:B------:R0:W1:Y:S01]  /*a8f0*/  SYNCS.PHASECHK.TRANS64.TRYWAIT P0, [R4+URZ], R5 ;  /* 0x00000005040075a7 */ /* 0x000062000800017f */
[----:B------:R-:W2:Y:S04]  /*a900*/  LD.E R2, desc[UR44][R16.64] ;  /* 0x0000002c10027980 */ /* 0x000ea8000c101900 */
[----:B------:R0:W5:Y:S01]  /*a910*/  LDL.64 R6, [R1+0x1f8] ;  /* 0x0001f80001067983 */ /* 0x0001620000100a00 */
[----:B------:R-:W-:Y:S01]  /*a920*/  BSSY B0, `(.L_x_3926) ;  /* 0x0000005000007945 */ /* 0x000fe20003800000 */
[----:B--2---:R-:W-:-:S04]  /*a930*/  LOP3.LUT R2, R2, 0x1, RZ, 0xfc, !PT ;  /* 0x0000000102027812 */ /* 0x004fc800078efcff */
[----:B------:R-:W-:-:S13]  /*a940*/  ISETP.NE.AND P1, PT, R2, 0x3, PT ;  /* 0x000000030200780c */ /* 0x000fda0003f25270 */
[----:B01----:R-:W-:Y:S05]  /*a950*/  @!P1 BRA `(.L_x_3927) ;  /* 0x0000000000049947 */ /* 0x003fea0003800000 */
[----:B------:R-:W-:Y:S01]  /*a960*/  BPT.TRAP 0x1 ;  /* 0x000000040000795c */ /* 0x000fe20000300000 */
.L_x_3927:
[----:B------:R-:W-:Y:S05]  /*a970*/  BSYNC B0 ;  /* 0x0000000000007941 */ /* 0x000fea0003800000 */
.L_x_3926:
        /* <DEDUP_REMOVED lines=8> */
.L_x_3929:
[----:B------:R-:W-:Y:S05]  /*aa00*/  BSYNC B0 ;  /* 0x0000000000007941 */ /* 0x000fea0003800000 */
.L_x_3928:
[----:B------:R-:W2:Y:S04]  /*aa10*/  LDL R15, [R1+0x1f8] ;  /* 0x0001f800010f7983 */ /* 0x000ea80000100800 */
[----:B------:R-:W2:Y:S01]  /*aa20*/  LDL.64 R4, [R1+0x80] ;  /* 0x0000800001047983 */ /* 0x000ea20000100a00 */
[----:B------:R-:W-:Y:S05]  /*aa30*/  WARPSYNC.ALL ;  /* 0x0000000000007948 */ /* 0x000fea0003800000 */
[----:B------:R1:W-:Y:S04]  /*aa40*/  STL [R1+0x60], RZ ;  /* 0x000060ff01007387 */ /* 0x0003e80000100800 */
[----:B0----5:R-:W3:Y:S01]  /*aa50*/  LD.E.64 R6, desc[UR44][R16.64+0x78] ;  /* 0x0000782c10067980 */ /* 0x021ee2000c101b00 */
[----:B------:R-:W-:-:S05]  /*aa60*/  MOV R2, 0x1 ;  /* 0x0000000100027802 */ /* 0x000fca0000000f00 */
[----:B------:R1:W-:Y:S04]  /*aa70*/  STL [R1+0x60], R2 ;  /* 0x0000600201007387 */ /* 0x0003e80000100800 */
[----:B------:R-:W4:Y:S04]  /*aa80*/  LD.E.64 R8, desc[UR44][R16.64+0x78] ;  /* 0x0000782c10087980 */ /* 0x000f28000c101b00 */
[----:B------:R1:W-:Y:S04]  /*aa90*/  STL [R1+0x60], R2 ;  /* 0x0000600201007387 */ /* 0x0003e80000100800 */
[----:B------:R-:W4:Y:S01]  /*aaa0*/  LD.E.64 R10, desc[UR44][R16.64+0x78] ;  /* 0x0000782c100a7980 */ /* 0x000f22000c101b00 */
[----:B--2---:R-:W-:Y:S01]  /*aab0*/  IMAD R4, R15, 0x300, R4 ;  /* 0x000003000f047824 */ /* 0x004fe200078e0204 */
[----:B------:R-:W-:-:S02]  /*aac0*/  R2UR UR7, R5 ;  /* 0x00000000050772ca */ /* 0x000fc400000e0000 */
[----:B------:R1:W-:Y:S02]  /*aad0*/  STL [R1+0x60], R2 ;  /* 0x0000600201007387 */ /* 0x0003e40000100800 */
[----:B------:R-:W-:Y:S02]  /*aae0*/  R2UR UR6, R4 ;  /* 0x00000000040672ca */ /* 0x000fe400000e0000 */
[----:B------:R-:W2:Y:S01]  /*aaf0*/  LD.E.64 R12, desc[UR44][R16.64+0x78] ;  /* 0x0000782c100c7980 */ /* 0x000ea2000c101b00 */
[----:B------:R-:W-:-:S03]  /*ab00*/  WARPGROUP.ARRIVE ;  /* 0x00000000000079c5 */ /* 0x000fc60000000000 */
[----:B------:R1:W-:Y:S04]  /*ab10*/  STL [R1+0x60], R2 ;  /* 0x0000600201007387 */ /* 0x0003e80000100800 */
[----:B------:R1:W5:Y:S01]  /*ab20*/  LDL.64 R14, [R1+0x1f8] ;  /* 0x0001f800010e7983 */ /* 0x0003620000100a00 */
[----:B---3--:R-:W-:Y:S02]  /*ab30*/  R2UR UR4, R6 ;  /* 0x00000000060472ca */ /* 0x008fe400000e0000 */
        /* <DEDUP_REMOVED lines=36> */
[----:B-1----:R-:W-:Y:S05]  /*ad80*/  @!P0 BRA `(.L_x_3932) ;  /* 0x0000000000048947 */ /* 0x002fea0003800000 */
[----:B------:R-:W-:Y:S01]  /*ad90*/  BPT.TRAP 0x1 ;  /* 0x000000040000795c */ /* 0x000fe20000300000 */
.L_x_3932:
[----:B------:R-:W-:Y:S05]  /*ada0*/  BSYNC B0 ;  /* 0x0000000000007941 */ /* 0x000fea0003800000 */
.L_x_3931:
        /* <DEDUP_REMOVED lines=11> */
.L_x_3934:
[----:B------:R-:W-:Y:S05]  /*ae60*/  BSYNC B0 ;  /* 0x0000000000007941 */ /* 0x000fea0003800000 */
.L_x_3933:
[----:B------:R-:W-:Y:S04]  /*ae70*/  BSSY B0, `(.L_x_3935) ;  /* 0x0000007000007945 */ /* 0x000fe80003800000 */
[----:B------:R-:W-:Y:S05]  /*ae80*/  @P0 BRA `(.L_x_3936) ;  /* 0x0000000000140947 */ /* 0x000fea0003800000 */
[----:B------:R-:W2:Y:S02]  /*ae90*/  LD.E.64 R4, desc[UR44][R16.64+0x40] ;  /* 0x0000402c10047980 */ /* 0x000ea4000c101b00 */
[----:B--2---:R-:W-:-:S05]  /*aea0*/  MOV R5, R4 ;  /* 0x0000000400057202 */ /* 0x004fca0000000f00 */
[----:B------:R-:W-:-:S04]  /*aeb0*/  IMAD R14, R14, 0x8, R5 ;  /* 0x000000080e0e7824 */ /* 0x000fc800078e0205 */
[----:B------:R-:W0:Y:S02]  /*aec0*/  SYNCS.PHASECHK.TRANS64.TRYWAIT P0, [R14+URZ], R15 ;  /* 0x0000000f0e0075a7 */ /* 0x000e24000800017f */
[----:B0-----:R-:W-:Y:S05]  /*aed0*/  @!P0 BRA `(.L_x_3937) ;  /* 0x000002d400248947 */ /* 0x001fea0003800000 */
.L_x_3936:
[----:B------:R-:W-:Y:S05]  /*aee0*/  BSYNC B0 ;  /* 0x0000000000007941 */ /* 0x000fea0003800000 */
.L_x_3935:
[----:B------:R-:W2:Y:S04]  /*aef0*/  LDL R9, [R1+0x1f8] ;  /* 0x0001f80001097983 */ /* 0x000ea80000100800 */
[----:B------:R-:W2:Y:S04]  /*af00*/  LDL.64 R4, [R1+0xf8] ;  /* 0x0000f80001047983 */ /* 0x000ea80000100a00 */
[----:B------:R-:W3:Y:S04]  /*af10*/  LDL R8, [R1+0x70] ;  /* 0x0000700001087983 */ /* 0x000ee80000100800 */
[----:B------:R-:W4:Y:S04]  /*af20*/  LDL.64 R6, [R1+0xf0] ;  /* 0x0000f00001067983 */ /* 0x000f280000100a00 */
[----:B------:R-:W4:Y:S04]  /*af30*/  LDL.64 R10, [R1+0xf0] ;  /* 0x0000f000010a7983 */ /* 0x000f280000100a00 */
[----:B------:R-:W4:Y:S04]  /*af40*/  LDL.64 R12, [R1+0xf0] ;  /* 0x0000f000010c7983 */ /* 0x000f280000100a00 */
[----:B0-----:R-:W4:Y:S01]  /*af50*/  LDL.64 R14, [R1+0xf0] ;  /* 0x0000f000010e7983 */ /* 0x001f220000100a00 */
[----:B------:R-:W-:Y:S05]  /*af60*/  WARPSYNC.ALL ;  /* 0x0000000000007948 */ /* 0x000fea0003800000 */
[----:B------:R-:W-:Y:S01]  /*af70*/  WARPGROUP.ARRIVE ;  /* 0x00000000000079c5 */ /* 0x000fe20000000000 */
[----:B--2---:R-:W-:Y:S01]  /*af80*/  IMAD R4, R9, 0xc00, R4 ;  /* 0x00000c0009047824 */ /* 0x004fe200078e0204 */
[----:B------:R-:W-:-:S02]  /*af90*/  R2UR UR7, R5 ;  /* 0x00000000050772ca */ /* 0x000fc400000e0000 */
[----:B---3--:R-:W-:Y:S02]  /*afa0*/  ISETP.NE.U32.AND P0, PT, R8, RZ, PT ;  /* 0x000000ff0800720c */ /* 0x008fe40003f05070 */
[----:B------:R-:W-:Y:S01]  /*afb0*/  R2UR UR6, R4 ;  /* 0x00000000040672ca */ /* 0x000fe200000e0000 */
[----:B------:R-:W2:Y:S01]  /*afc0*/  LDL.64 R8, [R1+0xf0] ;  /* 0x0000f00001087983 */ /* 0x000ea20000100a00 */
[----:B----4-:R-:W-:Y:S02]  /*afd0*/  R2UR UR4, R6 ;  /* 0x00000000060472ca */ /* 0x010fe400000e0000 */
[----:B------:R-:W-:-:S07]  /*afe0*/  R2UR UR5, R7 ;  /* 0x00000000070572ca */ /* 0x000fce00000e0000 */
[----:B------:R-:W-:-:S06]  /*aff0*/  VOTEU.ANY UP0, P0 ;  /* 0x00000000003f7886 */ /* 0x000fcc0000000100 */
[----:B------:R-:W-:Y:S01]  /*b000*/  HGMMA.64x96x16.F32 R24, gdesc[UR4], R24, UP0, gsb0 ;  /* 0x01600000041879f0 */ /* 0x000fe2000b800818 */
[----:B------:R-:W-:Y:S01]  /*b010*/  VIADD R6, R4, 0x2 ;  /* 0x0000000204067836 */ /* 0x000fe20000000000 */
[----:B------:R-:W-:Y:S01]  /*b020*/  IADD3 R10, R10, 0x2, RZ ;  /* 0x000000020a0a7810 */ /* 0x000fe20007ffe0ff */
[----:B------:R-:W-:Y:S01]  /*b030*/  IMAD.MOV.U32 R7, RZ, RZ, R5 ;  /* 0x000000ffff077224 */ /* 0x000fe200078e0005 */
[----:B------:R-:W-:Y:S02]  /*b040*/  R2UR UR5, R11 ;  /* 0x000000000b0572ca */ /* 0x000fe400000e0000 */
[----:B------:R-:W-:Y:S02]  /*b050*/  R2UR UR6, R6 ;  /* 0x00000000060672ca */ /* 0x000fe400000e0000 */
[----:B------:R-:W-:Y:S02]  /*b060*/  R2UR UR7, R7 ;  /* 0x00000000070772ca */ /* 0x000fe400000e0000 */
[----:B------:R-:W-:-:S02]  /*b070*/  R2UR UR4, R10 ;  /* 0x000000000a0472ca */ /* 0x000fc400000e0000 */
[----:B------:R-:W3:Y:S01]  /*b080*/  LDL.64 R10, [R1+0xf0] ;  /* 0x0000f000010a7983 */ /* 0x000ee20000100a00 */
        /* <DEDUP_REMOVED lines=26> */
[----:B--2---:R-:W-:Y:S01]  /*b230*/  VIADD R8, R8, 0x400 ;  /* 0x0000040008087836 */ /* 0x004fe20000000000 */
[----:B------:R-:W-:Y:S02]  /*b240*/  MOV R7, R5 ;  /* 0x0000000500077202 */ /* 0x000fe40000000f00 */
        /* <DEDUP_REMOVED lines=42> */
[----:B------:R-:W-:Y:S01]  /*b4f0*/  IMAD.MOV.U32 R7, RZ, RZ, R5 ;  /* 0x000000ffff077224 */ /* 0x000fe200078e0005 */
[----:B------:R-:W-:Y:S02]  /*b500*/  IADD3 R6, R4, 0x600, RZ ;  /* 0x0000060004067810 */ /* 0x000fe40007ffe0ff */
        /* <DEDUP_REMOVED lines=42> */
[----:B------:R-:W-:Y:S01]  /*b7b0*/  IMAD.MOV.U32 R7, RZ, RZ, R5 ;  /* 0x000000ffff077224 */ /* 0x000fe200078e0005 */
[----:B--2---:R-:W-:Y:S02]  /*b7c0*/  IADD3 R8, R8, 0xc00, RZ ;  /* 0x00000c0008087810 */ /* 0x004fe40007ffe0ff */
        /* <DEDUP_REMOVED lines=14> */
[----:B----4-:R-:W-:Y:S02]  /*b8b0*/  VIADD R12, R12, 0xc04 ;  /* 0x00000c040c0c7836 */ /* 0x010fe40000000000 */
[----:B------:R-:W-:-:S02]  /*b8c0*/  VIADD R6, R4, 0x904 ;  /* 0x0000090404067836 */ /* 0x000fc40000000000 */
        /* <DEDUP_REMOVED lines=17> */
[----:B------:R-:W0:Y:S01]  /*b9e0*/  S2R R18, SR_TID.X ;  /* 0x0000000000127919 */ /* 0x000e220000002100 */
[----:B------:R1:W-:Y:S04]  /*b9f0*/  STL [R1+0x70], R2 ;  /* 0x0000700201007387 */ /* 0x0003e80000100800 */
[----:B------:R1:W-:Y:S01]  /*ba00*/  STL [R1+0x70], R2 ;  /* 0x0000700201007387 */ /* 0x0003e20000100800 */
[----:B------:R-:W-:-:S02]  /*ba10*/  WARPGROUP.DEPBAR.LE gsb0, 0x0 ;  /* 0x00008000000079c5 */ /* 0x000fc40000010000 */
[----:B------:R-:W-:Y:S01]  /*ba20*/  WARPGROUP.ARRIVE ;  /* 0x00000000000079c5 */ /* 0x000fe20000000000 */
[----:B------:R1:W5:Y:S05]  /*ba30*/  LDL R4, [R1+0x1f8] ;  /* 0x0001f80001047983 */ /* 0x00036a0000100800 */
[----:B------:R-:W-:Y:S01]  /*ba40*/  HGMMA.64x96x16.F32 R24, gdesc[UR4], R24, gsb0 ;  /* 0x01600000041879f0 */ /* 0x000fe20008000818 */
[----:B------:R1:W-:Y:S01]  /*ba50*/  STL [R1+0x70], R2 ;  /* 0x0000700201007387 */ /* 0x0003e20000100800 */
[----:B0-----:R-:W-:-:S03]  /*ba60*/  SHF.R.U32.HI R18, RZ, 0x7, R18 ;  /* 0x00000007ff127819 */ /* 0x001fc60000011612 */
[----:B------:R1:W-:Y:S04]  /*ba70*/  STL [R1+0x70], R2 ;  /* 0x0000700201007387 */ /* 0x0003e80000100800 */
[----:B------:R1:W-:Y:S04]  /*ba80*/  STL [R1+0x70], R2 ;  /* 0x0000700201007387 */ /* 0x0003e80000100800 */
[----:B------:R1:W-:Y:S04]  /*ba90*/  STL [R1+0x70], R2 ;  /* 0x0000700201007387 */ /* 0x0003e80000100800 */
[----:B------:R1:W-:Y:S01]  /*baa0*/  STL [R1+0x70], R2 ;  /* 0x0000700201007387 */ /* 0x0003e20000100800 */
[----:B------:R-:W-:-:S03]  /*bab0*/  IADD3 R6, -R18, 0xb, RZ ;  /* 0x0000000b12067810 */ /* 0x000fc60007ffe1ff */
        /* <DEDUP_REMOVED lines=11> */
[----:B------:R-:W2:Y:S01]  /*bb70*/  LD.E R5, desc[UR44][R16.64] ;  /* 0x0000002c10057980 */ /* 0x000ea2000c101900 */
[----:B------:R-:W-:Y:S01]  /*bb80*/  BSSY B0, `(.L_x_3938) ;  /* 0x0000005000007945 */ /* 0x000fe20003800000 */
[----:B--2---:R-:W-:-:S04]  /*bb90*/  LOP3.LUT R5, R5, 0x1, RZ, 0xfc, !PT ;  /* 0x0000000105057812 */ /* 0x004fc800078efcff */
[----:B------:R-:W-:-:S13]  /*bba0*/  ISETP.NE.AND P0, PT, R5, 0x3, PT ;  /* 0x000000030500780c */ /* 0x000fda0003f05270 */
[----:B-1----:R-:W-:Y:S05]  /*bbb0*/  @!P0 BRA `(.L_x_3939) ;  /* 0x0000000000048947 */ /* 0x002fea0003800000 */
[----:B------:R-:W-:Y:S01]  /*bbc0*/  BPT.TRAP 0x1 ;  /* 0x000000040000795c */ /* 0x000fe20000300000 */
.L_x_3939:
[----:B------:R-:W-:Y:S05]  /*bbd0*/  BSYNC B0 ;  /* 0x0000000000007941 */ /* 0x000fea0003800000 */
.L_x_3938:
[----:B------:R-:W2:Y:S04]  /*bbe0*/  LD.E.64 R6, desc[UR44][R16.64+0x20] ;  /* 0x0000202c10067980 */ /* 0x000ea8000c101b00 */
[----:B------:R-:W3:Y:S01]  /*bbf0*/  LD.E R5, desc[UR44][R16.64+0xc] ;  /* 0x00000c2c10057980 */ /* 0x000ee2000c101900 */
[----:B--2---:R-:W-:-:S04]  /*bc00*/  MOV R7, R6 ;  /* 0x0000000600077202 */ /* 0x004fc80000000f00 */
[----:B-----5:R-:W-:-:S04]  /*bc10*/  LEA R4, R4, R7, 0x3 ;  /* 0x0000000704047211 */ /* 0x020fc800078e18ff */
[----:B---3--:R-:W-:-:S04]  /*bc20*/  PRMT R4, R5, 0x654, R4 ;  /* 0x0000065405047816 */ /* 0x008fc80000000004 */
[----:B------:R0:W-:Y:S01]  /*bc30*/  SYNCS.ARRIVE.TRANS64.RED.A1T0 RZ, [R4+URZ], RZ ;  /* 0x000000ff04ff79a7 */ /* 0x0001e2000810043f */
[----:B------:R-:W2:Y:S04]  /*bc40*/  LDL.64 R18, [R1+0x150] ;  /* 0x0001500001127983 */ /* 0x000ea80000100a00 */
[----:B------:R-:W3:Y:S04]  /*bc50*/  LDL R73, [R1+0x11c] ;  /* 0x00011c0001497983 */ /* 0x000ee80000100800 */
[----:B------:R-:W4:Y:S04]  /*bc60*/  LDL R72, [R1+0x50] ;  /* 0x0000500001487983 */ /* 0x000f280000100800 */
[----:B------:R-:W3:Y:S04]  /*bc70*/  LDL.64 R12, [R1+0x140] ;  /* 0x00014000010c7983 */ /* 0x000ee80000100a00 */
[----:B------:R-:W4:Y:S04]  /*bc80*/  LDL R21, [R1+0x148] ;  /* 0x0001480001157983 */ /* 0x000f280000100800 */
[----:B------:R-:W4:Y:S04]  /*bc90*/  LDL.128 R8, [R1+0x130] ;  /* 0x0001300001087983 */ /* 0x000f280000100c00 */
[----:B0-----:R-:W4:Y:S04]  /*bca0*/  LDL.128 R4, [R1+0x120] ;  /* 0x0001200001047983 */ /* 0x001f280000100c00 */
[----:B--2---:R-:W2:Y:S01]  /*bcb0*/  LD.E R19, desc[UR44][R18.64] ;  /* 0x0000002c12137980 */ /* 0x004ea2000c101900 */
[----:B---3--:R-:W-:-:S02]  /*bcc0*/  ISETP.NE.AND P0, PT, R12, 0x1, PT ;  /* 0x000000010c00780c */ /* 0x008fc40003f05270 */
[----:B----4-:R-:W-:Y:S01]  /*bcd0*/  ISETP.GE.AND P1, PT, R9, 0x1, PT ;  /* 0x000000010900780c */ /* 0x010fe20003f26270 */
[----:B------:R-:W-:Y:S01]  /*bce0*/  BSSY B0, `(.L_x_3940) ;  /* 0x000009e000007945 */ /* 0x000fe20003800000 */
[-C--:B--2---:R-:W-:Y:S01]  /*bcf0*/  FMUL.FTZ R15, R26, R19.reuse ;  /* 0x000000131a0f7220 */ /* 0x084fe20000410000 */
[-C--:B------:R-:W-:Y:S01]  /*bd00*/  FMUL.FTZ R26, R31, R19.reuse ;  /* 0x000000131f1a7220 */ /* 0x080fe20000410000 */
[-C--:B------:R-:W-:Y:S01]  /*bd10*/  FMUL.FTZ R31, R42, R19.reuse ;  /* 0x000000132a1f7220 */ /* 0x080fe20000410000 */
[----:B------:R-:W-:Y:S01]  /*bd20*/  SHF.R.S32.HI R42, RZ, 0x1f, R73 ;  /* 0x0000001fff2a7819 */ /* 0x000fe20000011449 */
[-C--:B------:R-:W-:Y:S01]  /*bd30*/  FMUL.FTZ R81, R45, R19.reuse ;  /* 0x000000132d517220 */ /* 0x080fe20000410000 */
[----:B------:R-:W-:Y:S02]  /*bd40*/  FMUL.FTZ R74, R29, R19 ;  /* 0x000000131d4a7220 */ /* 0x000fe40000410000 */
        /* <DEDUP_REMOVED lines=29> */
[----:B------:R-:W-:Y:S01]  /*bf20*/  LEA.HI R57, R42, R73, RZ, 0x2 ;  /* 0x000000492a397211 */ /* 0x000fe200078f10ff */
[-C--:B------:R-:W-:Y:S01]  /*bf30*/  FMUL.FTZ R46, R48, R19.reuse ;  /* 0x00000013302e7220 */ /* 0x080fe20000410000 */
[--C-:B------:R-:W-:Y:S01]  /*bf40*/  SHF.R.S32.HI R55, RZ, 0x2, R53.reuse ;  /* 0x00000002ff377819 */ /* 0x100fe20000011435 */
[-C--:B------:R-:W-:Y:S01]  /*bf50*/  FMUL.FTZ R48, R52, R19.reuse ;  /* 0x0000001334307220 */ /* 0x080fe20000410000 */
[----:B------:R-:W-:Y:S01]  /*bf60*/  SHF.R.S32.HI R58, RZ, 0x1f, R53 ;  /* 0x0000001fff3a7819 */ /* 0x000fe20000011435 */
[----:B------:R-:W-:Y:S01]  /*bf70*/  FMUL.FTZ R52, R60, R19 ;  /* 0x000000133c347220 */ /* 0x000fe20000410000 */
[----:B------:R-:W-:-:S02]  /*bf80*/  LOP3.LUT R60, R57, 0xfffffffc, RZ, 0xc0, !PT ;  /* 0xfffffffc393c7812 */ /* 0x000fc400078ec0ff */
[----:B------:R-:W-:Y:S02]  /*bf90*/  LEA.HI R57, R58, R55, RZ, 0x3 ;  /* 0x000000373a397211 */ /* 0x000fe400078f18ff */
[----:B------:R-:W-:Y:S01]  /*bfa0*/  SHF.R.S32.HI R58, RZ, 0x7, R45 ;  /* 0x00000007ff3a7819 */ /* 0x000fe2000001142d */
[----:B------:R-:W-:Y:S01]  /*bfb0*/  IMAD.IADD R73, R73, 0x1, -R60 ;  /* 0x0000000149497824 */ /* 0x000fe200078e0a3c */
        /* <DEDUP_REMOVED lines=14> */
[----:B------:R-:W-:-:S05]  /*c0a0*/  @P0 IMAD.HI.U32 R58, R86, R13, RZ ;  /* 0x0000000d563a0227 */ /* 0x000fca00078e00ff */
[----:B------:R-:W-:Y:S01]  /*c0b0*/  @P0 SHF.R.U32.HI R86, RZ, R21, R58 ;  /* 0x00000015ff560219 */ /* 0x000fe2000001163a */
[----:B------:R-:W-:Y:S01]  /*c0c0*/  IMAD.MOV.U32 R21, RZ, RZ, -0x60 ;  /* 0xffffffa0ff157424 */ /* 0x000fe200078e00ff */
[----:B------:R-:W-:-:S03]  /*c0d0*/  LOP3.LUT R53, R53, 0x7ffffffc, RZ, 0xc0, !PT ;  /* 0x7ffffffc35357812 */ /* 0x000fc600078ec0ff */
        /* <DEDUP_REMOVED lines=15> */
[----:B------:R-:W-:Y:S01]  /*c1d0*/  IADD3 R53, R50, -R53, RZ ;  /* 0x8000003532357210 */ /* 0x000fe20007ffe0ff */
[----:B------:R-:W-:Y:S01]  /*c1e0*/  FMUL.FTZ R13, R70, R19 ;  /* 0x00000013460d7220 */ /* 0x000fe20000410000 */
[----:B------:R-:W-:-:S02]  /*c1f0*/  IMAD R50, R0, R21, 0x1 ;  /* 0x0000000100327424 */ /* 0x000fc400078e0215 */
[----:B------:R-:W-:Y:S01]  /*c200*/  FMUL.FTZ R19, R71, R19 ;  /* 0x0000001347137220 */ /* 0x000fe20000410000 */
[----:B------:R-:W1:Y:S01]  /*c210*/  MUFU.TANH R14, R14 ;  /* 0x0000000e000e7308 */ /* 0x000e620000002400 */
[----:B------:R-:W-:Y:S01]  /*c220*/  IMAD R50, R53, -0x2, R50 ;  /* 0xfffffffe35327824 */ /* 0x000fe200078e0232 */
[----:B------:R-:W-:-:S06]  /*c230*/  LOP3.LUT R21, RZ, R6, RZ, 0x33, !PT ;  /* 0x00000006ff157212 */ /* 0x000fcc00078e33ff */
[----:B------:R-:W2:Y:S01]  /*c240*/  MUFU.TANH R20, R20 ;  /* 0x0000001400147308 */ /* 0x000ea20000002400 */
[----:B------:R-:W-:-:S07]  /*c250*/  IADD3 R58, -R4, R50, R5 ;  /* 0x00000032043a7210 */ /* 0x000fce0007ffe105 */
[----:B------:R-:W3:Y:S08]  /*c260*/  MUFU.TANH R15, R15 ;  /* 0x0000000f000f7308 */ /* 0x000ef00000002400 */
[----:B------:R-:W4:Y:S08]  /*c270*/  MUFU.TANH R18, R18 ;  /* 0x0000001200127308 */ /* 0x000f300000002400 */
        /* <DEDUP_REMOVED lines=55> */
[----:B------:R-:W-:Y:S02]  /*c5f0*/  ISETP.NE.AND P0, PT, R9, 0x1, PT ;  /* 0x000000010900780c */ /* 0x000fe40003f05270 */
[----:B------:R-:W-:-:S11]  /*c600*/  LOP3.LUT R21, RZ, R8, RZ, 0x33, !PT ;  /* 0x00000008ff157212 */ /* 0x000fd600078e33ff */
[----:B------:R-:W-:-:S05]  /*c610*/  @P0 IMAD.HI.U32 R8, R21, R10, RZ ;  /* 0x0000000a15080227 */ /* 0x000fca00078e00ff */
[----:B------:R-:W-:-:S04]  /*c620*/  @P0 SHF.R.U32.HI R21, RZ, R11, R8 ;  /* 0x0000000bff150219 */ /* 0x000fc80000011608 */
[----:B------:R-:W-:Y:S01]  /*c630*/  LOP3.LUT R8, RZ, R21, RZ, 0x33, !PT ;  /* 0x00000015ff087212 */ /* 0x000fe200078e33ff */
[----:B------:R-:W-:Y:S06]  /*c640*/  BRA `(.L_x_3944) ;  /* 0x00000000000c7947 */ /* 0x000fec0003800000 */
.L_x_3943:
[----:B------:R-:W-:-:S13]  /*c650*/  ISETP.NE.AND P0, PT, R9, 0x1, PT ;  /* 0x000000010900780c */ /* 0x000fda0003f05270 */
[----:B------:R-:W-:-:S05]  /*c660*/  @P0 IMAD.HI.U32 R50, R8, R10, RZ ;  /* 0x0000000a08320227 */ /* 0x000fca00078e00ff */
[----:B------:R-:W-:-:S07]  /*c670*/  @P0 SHF.R.U32.HI R8, RZ, R11, R50 ;  /* 0x0000000bff080219 */ /* 0x000fce0000011632 */
.L_x_3944:
[----:B------:R-:W-:Y:S05]  /*c680*/  BSYNC B1 ;  /* 0x0000000000017941 */ /* 0x000fea0003800000 */
.L_x_3942:
[----:B------:R-:W-:-:S05]  /*c690*/  IMAD R8, R8, R9, R63 ;  /* 0x0000000908087224 */ /* 0x000fca00078e023f */
[----:B------:R-:W-:Y:S02]  /*c6a0*/  VIMNMX R7, R7, R8, !PT ;  /* 0x0000000807077248 */ /* 0x000fe40007fe0100 */
[----:B------:R-:W-:-:S07]  /*c6b0*/  VIADDMNMX R6, R8, R9, R6, PT ;  /* 0x0000000908067246 */ /* 0x000fce0003800106 */
.L_x_3941:
[----:B------:R-:W-:Y:S05]  /*c6c0*/  BSYNC B0 ;  /* 0x0000000000007941 */ /* 0x000fea0003800000 */
.L_x_3940:
[C---:B------:R-:W-:Y:S01]  /*c6d0*/  ISETP.GE.AND P0, PT, R59.reuse, 0x2, PT ;  /* 0x000000023b00780c */ /* 0x040fe20003f06270 */
[----:B------:R-:W0:Y:S01]  /*c6e0*/  SHFL.IDX PT, R86, R86, 0x1, 0x1c1f ;  /* 0x003c1f0056567f89 */ /* 0x000e2200000e0000 */
[----:B------:R-:W-:Y:S01]  /*c6f0*/  ISETP.GE.AND P2, PT, R59, 0xa, PT ;  /* 0x0000000a3b00780c */ /* 0x000fe20003f46270 */
[----:B------:R-:W-:Y:S01]  /*c700*/  BSSY B0, `(.L_x_3945) ;  /* 0x0000086000007945 */ /* 0x000fe20003800000 */
[----:B------:R-:W-:Y:S02]  /*c710*/  P2R R21, PR, RZ, 0x1 ;  /* 0x00000001ff157803 */ /* 0x000fe40000000000 */
[----:B------:R-:W-:Y:S02]  /*c720*/  ISETP.GT.AND P0, PT, R7, 0x1, !P0 ;  /* 0x000000010700780c */ /* 0x000fe40004704270 */
[----:B------:R-:W-:Y:S02]  /*c730*/  ISETP.GE.AND P1, PT, R59, 0x9, PT ;  /* 0x000000093b00780c */ /* 0x000fe40003f26270 */
[----:B------:R-:W-:-:S02]  /*c740*/  ISETP.LT.OR P0, PT, R6, 0x2, P0 ;  /* 0x000000020600780c */ /* 0x000fc40000701670 */
[----:B------:R-:W-:Y:S02]  /*c750*/  P2R R67, PR, RZ, 0x2 ;  /* 0x00000002ff437803 */ /* 0x000fe40000000000 */
[----:B------:R-:W-:Y:S02]  /*c760*/  FSEL R84, R20, -INF , !P0 ;  /* 0xff80000014547808 */ /* 0x000fe40004000000 */
[C---:B------:R-:W-:Y:S02]  /*c770*/  ISETP.GT.AND P0, PT, R7.reuse, 0x9, !P2 ;  /* 0x000000090700780c */ /* 0x040fe40005704270 */
[----:B------:R-:W-:Y:S02]  /*c780*/  P2R R71, PR, RZ, 0x4 ;  /* 0x00000004ff477803 */ /* 0x000fe40000000000 */
[----:B------:R-:W-:Y:S02]  /*c790*/  ISETP.LT.OR P0, PT, R6, 0xa, P0 ;  /* 0x0000000a0600780c */ /* 0x000fe40000701670 */
[----:B------:R-:W-:-:S02]  /*c7a0*/  ISETP.GT.AND P1, PT, R7, 0x8, !P1 ;  /* 0x000000080700780c */ /* 0x000fc40004f24270 */
[----:B------:R-:W-:Y:S01]  /*c7b0*/  ISETP.GE.AND P2, PT, R59, 0x11, PT ;  /* 0x000000113b00780c */ /* 0x000fe20003f46270 */
[----:B0-----:R-:W-:Y:S01]  /*c7c0*/  IMAD.IADD R8, R53, 0x1, R86 ;  /* 0x0000000135087824 */ /* 0x001fe200078e0256 */
[----:B------:R-:W-:Y:S02]  /*c7d0*/  FSEL R82, R74, -INF , !P0 ;  /* 0xff8000004a527808 */ /* 0x000fe40004000000 */
[----:B------:R-:W-:Y:S02]  /*c7e0*/  ISETP.LT.OR P1, PT, R6, 0x9, P1 ;  /* 0x000000090600780c */ /* 0x000fe40000f21670 */
[----:B------:R-:W-:Y:S02]  /*c7f0*/  ISETP.GT.AND P0, PT, R7, 0x10, !P2 ;  /* 0x000000100700780c */ /* 0x000fe40005704270 */
[----:B------:R-:W-:Y:S02]  /*c800*/  FSEL R170, R24, -INF , !P1 ;  /* 0xff80000018aa7808 */ /* 0x000fe40004800000 */
        /* <DEDUP_REMOVED lines=25> */
[C---:B------:R-:W-:Y:S02]  /*c9a0*/  ISETP.LT.OR P0, PT, R6.reuse, 0x22, P0 ;  /* 0x000000220600780c */ /* 0x040fe40000701670 */
        /* <DEDUP_REMOVED lines=40> */
[----:B------:R-:W-:-:S02]  /*cc30*/  P2R R73, PR, RZ, 0x4 ;  /* 0x00000004ff497803 */ /* 0x000fc40000000000 */
        /* <DEDUP_REMOVED lines=24> */
[----:B-1----:R-:W-:Y:S02]  /*cdc0*/  FSEL R168, R14, -INF , !P6 ;  /* 0xff8000000ea87808 */ /* 0x002fe40007000000 */
[----:B------:R-:W-:-:S04]  /*cdd0*/  ISETP.GE.AND P6, PT, R59, 0x5a, PT ;  /* 0x0000005a3b00780c */ /* 0x000fc80003fc6270 */
[----:B------:R-:W-:Y:S02]  /*cde0*/  P2R R14, PR, RZ, 0x40 ;  /* 0x00000040ff0e7803 */ /* 0x000fe40000000000 */
[----:B------:R-:W-:Y:S01]  /*cdf0*/  ISETP.GT.AND P6, PT, R7, 0x59, !P6 ;  /* 0x000000590700780c */ /* 0x000fe200077c4270 */
[----:B------:R-:W-:-:S03]  /*ce00*/  IMAD.IADD R7, R55, 0x1, R86 ;  /* 0x0000000137077824 */ /* 0x000fc600078e0256 */
        /* <DEDUP_REMOVED lines=14> */
.L_x_3948:
[----:B------:R-:W-:-:S13]  /*cef0*/  ISETP.NE.AND P6, PT, R9, 0x1, PT ;  /* 0x000000010900780c */ /* 0x000fda0003fc5270 */
[----:B------:R-:W-:-:S05]  /*cf00*/  @P6 IMAD.HI.U32 R10, R4, R10, RZ ;  /* 0x0000000a040a6227 */ /* 0x000fca00078e00ff */
[----:B------:R-:W-:-:S07]  /*cf10*/  @P6 SHF.R.U32.HI R4, RZ, R11, R10 ;  /* 0x0000000bff046219 */ /* 0x000fce000001160a */
.L_x_3949:
[----:B------:R-:W-:Y:S05]  /*cf20*/  BSYNC B1 ;  /* 0x0000000000017941 */ /* 0x000fea0003800000 */
.L_x_3947:
[----:B------:R-:W-:-:S05]  /*cf30*/  IMAD R4, R4, R9, R63 ;  /* 0x0000000904047224 */ /* 0x000fca00078e023f */
[----:B------:R-:W-:Y:S02]  /*cf40*/  VIADDMNMX R8, R4, R9, R8, PT ;  /* 0x0000000904087246 */ /* 0x000fe40003800108 */
[----:B------:R-:W-:-:S07]  /*cf50*/  VIMNMX R7, R7, R4, !PT ;  /* 0x0000000407077248 */ /* 0x000fce0007fe0100 */
.L_x_3946:
[----:B------:R-:W-:Y:S05]  /*cf60*/  BSYNC B0 ;  /* 0x0000000000007941 */ /* 0x000fea0003800000 */
.L_x_3945:
[----:B------:R-:W2:Y:S01]  /*cf70*/  LDL.64 R10, [R1+0x420] ;  /* 0x00042000010a7983 */ /* 0x000ea20000100a00 */
[----:B------:R-:W-:Y:S02]  /*cf80*/  ISETP.GT.AND P5, PT, R7, RZ, !P5 ;  /* 0x000000ff0700720c */ /* 0x000fe40006fa4270 */
        /* <DEDUP_REMOVED lines=51> */
[----:B------:R-:W-:Y:S02]  /*d2c0*/  ISETP.NE.AND P5, PT, R88, RZ, PT ;  /* 0x000000ff5800720c */ /* 0x000fe40003fa5270 */
[C---:B------:R-:W-:Y:S01]  /*d2d0*/  ISETP.GT.AND P0, PT, R7.reuse, 0x48, !P0 ;  /* 0x000000480700780c */ /* 0x040fe20004704270 */
[----:B------:R-:W3:Y:S01]  /*d2e0*/  LDL R88, [R1+0x440] ;  /* 0x0004400001587983 */ /* 0x000ee20000100800 */
        /* <DEDUP_REMOVED lines=16> */
[----:B--2---:R-:W-:Y:S02]  /*d3f0*/  FMNMX.FTZ R4, R168, R10, !PT ;  /* 0x0000000aa8047209 */ /* 0x004fe40007810000 */
[----:B------:R-:W-:Y:S02]  /*d400*/  ISETP.LT.OR P5, PT, R8, 0x42, P5 ;  /* 0x000000420800780c */ /* 0x000fe40002fa1670 */
[----:B------:R-:W-:Y:S02]  /*d410*/  FMNMX.FTZ R4, R84, R4, !PT ;  /* 0x0000000454047209 */ /* 0x000fe40007810000 */
[----:B------:R-:W-:-:S02]  /*d420*/  FSEL R44, R44, -INF , !P5 ;  /* 0xff8000002c2c7808 */ /* 0x000fc40006800000 */
[----:B------:R-:W-:Y:S02]  /*d430*/  FMNMX.FTZ R4, R170, R4, !PT ;  /* 0x00000004aa047209 */ /* 0x000fe40007810000 */
[C---:B------:R-:W-:Y:S02]  /*d440*/  ISETP.GT.AND P1, PT, R7.reuse, 0x49, !P1 ;  /* 0x000000490700780c */ /* 0x040fe40004f24270 */
[----:B------:R-:W-:Y:S02]  /*d450*/  FMNMX.FTZ R4, R82, R4, !PT ;  /* 0x0000000452047209 */ /* 0x000fe40007810000 */
[----:B------:R-:W-:Y:S02]  /*d460*/  ISETP.LT.OR P0, PT, R8, 0x49, P0 ;  /* 0x000000490800780c */ /* 0x000fe40000701670 */
[----:B------:R-:W-:Y:S02]  /*d470*/  FMNMX.FTZ R4, R68, R4, !PT ;  /* 0x0000000444047209 */ /* 0x000fe40007810000 */
[----:B------:R-:W-:-:S02]  /*d480*/  ISETP.GT.AND P2, PT, R7, 0x50, !P2 ;  /* 0x000000500700780c */ /* 0x000fc40005744270 */
[----:B------:R-:W-:Y:S02]  /*d490*/  FMNMX.FTZ R4, R80, R4, !PT ;  /* 0x0000000450047209 */ /* 0x000fe40007810000 */
[----:B------:R-:W-:Y:S02]  /*d4a0*/  ISETP.GT.AND P3, PT, R7, 0x51, !P3 ;  /* 0x000000510700780c */ /* 0x000fe40005f64270 */
[----:B------:R-:W-:Y:S02]  /*d4b0*/  FMNMX.FTZ R4, R70, R4, !PT ;  /* 0x0000000446047209 */ /* 0x000fe40007810000 */
[----:B------:R-:W-:Y:S02]  /*d4c0*/  ISETP.NE.AND P6, PT, R14, RZ, PT ;  /* 0x000000ff0e00720c */ /* 0x000fe40003fc5270 */
        /* <DEDUP_REMOVED lines=30> */
[----:B------:R-:W-:Y:S02]  /*d6b0*/  ISETP.LT.OR P1, PT, R8, 0x4a, P1 ;  /* 0x0000004a0800780c */ /* 0x000fe40000f21670 */
[----:B------:R-:W-:Y:S02]  /*d6c0*/  FSEL R38, R38, -INF , !P0 ;  /* 0xff80000026267808 */ /* 0x000fe40004000000 */
        /* <DEDUP_REMOVED lines=22> */
[----:B------:R-:W-:-:S02]  /*d830*/  FMNMX.FTZ R7, R61, R4, !PT ;  /* 0x000000043d077209 */ /* 0x000fc40007810000 */
        /* <DEDUP_REMOVED lines=12> */
[C---:B------:R-:W-:Y:S02]  /*d900*/  FSETP.NEU.FTZ.AND P0, PT, R14.reuse, -INF , PT ;  /* 0xff8000000e00780b */ /* 0x040fe40003f1d000 */
        /* <DEDUP_REMOVED lines=13> */
[-C--:B------:R-:W-:Y:S01]  /*d9e0*/  FFMA.FTZ R13, R84, R88.reuse, -R9 ;  /* 0x00000058540d7223 */ /* 0x080fe20000010809 */
[-C--:B------:R-:W-:Y:S01]  /*d9f0*/  FFMA.FTZ R169, R55, R88.reuse, -R7 ;  /* 0x0000005837a97223 */ /* 0x080fe20000010807 */
[----:B------:R-:W-:Y:S01]  /*da00*/  MUFU.EX2 R168, R168 ;  /* 0x000000a800a87308 */ /* 0x000fe20000000800 */
[-CC-:B------:R-:W-:Y:S01]  /*da10*/  FFMA.FTZ R196, R24, R88.reuse, -R9.reuse ;  /* 0x0000005818c47223 */ /* 0x180fe20000010809 */
[-C--:B------:R-:W-:Y:S01]  /*da20*/  FFMA.FTZ R170, R170, R88.reuse, -R9 ;  /* 0x00000058aaaa7223 */ /* 0x080fe20000010809 */
[----:B------:R-:W-:-:S05]  /*da30*/  FFMA.FTZ R31, R41, R88, -R7 ;  /* 0x00000058291f7223 */ /* 0x000fca0000010807 */
[----:B------:R-:W2:Y:S01]  /*da40*/  MUFU.EX2 R63, R19 ;  /* 0x00000013003f7308 */ /* 0x000ea20000000800 */
[-C--:B------:R-:W-:Y:S01]  /*da50*/  FFMA.FTZ R37, R82, R88.reuse, -R9 ;  /* 0x0000005852257223 */ /* 0x080fe20000010809 */
[----:B------:R-:W-:-:S06]  /*da60*/  FFMA.FTZ R171, R53, R88, -R7 ;  /* 0x0000005835ab7223 */ /* 0x000fcc0000010807 */
[----:B------:R-:W-:Y:S08]  /*da70*/  MUFU.EX2 R32, R32 ;  /* 0x0000002000207308 */ /* 0x000ff00000000800 */
[----:B------:R-:W0:Y:S01]  /*da80*/  MUFU.EX2 R24, R11 ;  /* 0x0000000b00187308 */ /* 0x000e220000000800 */
[----:B------:R-:W-:-:S07]  /*da90*/  FFMA.FTZ R36, R68, R88, -R9 ;  /* 0x0000005844247223 */ /* 0x000fce0000010809 */
[----:B------:R-:W1:Y:S01]  /*daa0*/  MUFU.EX2 R13, R13 ;  /* 0x0000000d000d7308 */ /* 0x000e620000000800 */
[----:B------:R-:W-:-:S07]  /*dab0*/  FFMA.FTZ R30, R47, R88, -R7 ;  /* 0x000000582f1e7223 */ /* 0x000fce0000010807 */
[----:B------:R-:W3:Y:S01]  /*dac0*/  MUFU.EX2 R169, R169 ;  /* 0x000000a900a97308 */ /* 0x000ee20000000800 */
[----:B------:R-:W-:-:S07]  /*dad0*/  FFMA.FTZ R172, R80, R88, -R9 ;  /* 0x0000005850ac7223 */ /* 0x000fce0000010809 */
[----:B------:R-:W4:Y:S01]  /*dae0*/  MUFU.EX2 R170, R170 ;  /* 0x000000aa00aa7308 */ /* 0x000f220000000800 */
[----:B------:R-:W-:-:S07]  /*daf0*/  FFMA.FTZ R173, R51, R88, -R7 ;  /* 0x0000005833ad7223 */ /* 0x000fce0000010807 */
[----:B------:R-:W4:Y:S01]  /*db00*/  MUFU.EX2 R31, R31 ;  /* 0x0000001f001f7308 */ /* 0x000f220000000800 */
[----:B--2---:R-:W-:Y:S01]  /*db10*/  FFMA.FTZ R4, R63, R4, R168 ;  /* 0x000000043f047223 */ /* 0x004fe200000100a8 */
[----:B------:R-:W-:-:S06]  /*db20*/  FFMA.FTZ R35, R70, R88, -R9 ;  /* 0x0000005846237223 */ /* 0x000fcc0000010809 */
[----:B------:R-:W2:Y:S01]  /*db30*/  MUFU.EX2 R37, R37 ;  /* 0x0000002500257308 */ /* 0x000ea20000000800 */
[----:B0-----:R-:W-:Y:S01]  /*db40*/  FFMA.FTZ R8, R5, R24, R32 ;  /* 0x0000001805087223 */ /* 0x001fe20000010020 */
[----:B------:R-:W-:-:S06]  /*db50*/  FFMA.FTZ R29, R29, R88, -R7 ;  /* 0x000000581d1d7223 */ /* 0x000fcc0000010807 */
[----:B------:R-:W0:Y:S01]  /*db60*/  MUFU.EX2 R171, R171 ;  /* 0x000000ab00ab7308 */ /* 0x000e220000000800 */
[----:B-1----:R-:W-:Y:S01]  /*db70*/  FADD.FTZ R5, R13, R4 ;  /* 0x000000040d057221 */ /* 0x002fe20000010000 */
[----:B------:R-:W-:-:S06]  /*db80*/  FFMA.FTZ R174, R76, R88, -R9 ;  /* 0x000000584cae7223 */ /* 0x000fcc0000010809 */
[----:B------:R-:W1:Y:S01]  /*db90*/  MUFU.EX2 R36, R36 ;  /* 0x0000002400247308 */ /* 0x000e620000000800 */
        /* <DEDUP_REMOVED lines=9> */
[-CC-:B------:R-:W-:Y:S01]  /*dc30*/  FFMA.FTZ R21, R20, R88.reuse, -R9.reuse ;  /* 0x0000005814157223 */ /* 0x180fe20000010809 */
[-CC-:B------:R-:W-:Y:S01]  /*dc40*/  FFMA.FTZ R176, R74, R88.reuse, -R9.reuse ;  /* 0x000000584ab07223 */ /* 0x180fe20000010809 */
[----:B------:R-:W-:-:S05]  /*dc50*/  FFMA.FTZ R33, R66, R88, -R9 ;  /* 0x0000005842217223 */ /* 0x000fca0000010809 */
[----:B------:R-:W4:Y:S01]  /*dc60*/  MUFU.EX2 R35, R35 ;  /* 0x0000002300237308 */ /* 0x000f220000000800 */
[-CC-:B------:R-:W-:Y:S01]  /*dc70*/  FFMA.FTZ R178, R72, R88.reuse, -R9.reuse ;  /* 0x0000005848b27223 */ /* 0x180fe20000010809 */
[-CC-:B------:R-:W-:Y:S01]  /*dc80*/  FFMA.FTZ R224, R64, R88.reuse, -R9.reuse ;  /* 0x0000005840e07223 */ /* 0x180fe20000010809 */
[-CC-:B------:R-:W-:Y:S01]  /*dc90*/  FFMA.FTZ R225, R60, R88.reuse, -R9.reuse ;  /* 0x000000583ce17223 */ /* 0x180fe20000010809 */
[----:B------:R-:W-:-:S04]  /*dca0*/  FFMA.FTZ R222, R58, R88, -R9 ;  /* 0x000000583ade7223 */ /* 0x000fc80000010809 */
[----:B------:R-:W4:Y:S01]  /*dcb0*/  MUFU.EX2 R29, R29 ;  /* 0x0000001d001d7308 */ /* 0x000f220000000800 */
[-CC-:B------:R-:W-:Y:S01]  /*dcc0*/  FFMA.FTZ R223, R62, R88.reuse, -R9.reuse ;  /* 0x000000583edf7223 */ /* 0x180fe20000010809 */
[-CC-:B------:R-:W-:Y:S01]  /*dcd0*/  FFMA.FTZ R204, R56, R88.reuse, -R9.reuse ;  /* 0x0000005838cc7223 */ /* 0x180fe20000010809 */
[-CC-:B------:R-:W-:Y:S01]  /*dce0*/  FFMA.FTZ R203, R54, R88.reuse, -R9.reuse ;  /* 0x0000005836cb7223 */ /* 0x180fe20000010809 */
[-CC-:B------:R-:W-:Y:S01]  /*dcf0*/  FFMA.FTZ R202, R52, R88.reuse, -R9.reuse ;  /* 0x0000005834ca7223 */ /* 0x180fe20000010809 */
[-CC-:B------:R-:W-:Y:S01]  /*dd00*/  FFMA.FTZ R201, R50, R88.reuse, -R9.reuse ;  /* 0x0000005832c97223 */ /* 0x180fe20000010809 */
[-CC-:B------:R-:W-:Y:S01]  /*dd10*/  FFMA.FTZ R195, R48, R88.reuse, -R9.reuse ;  /* 0x0000005830c37223 */ /* 0x180fe20000010809 */
[-C--:B------:R-:W-:Y:S01]  /*dd20*/  FFMA.FTZ R20, R46, R88.reuse, -R9 ;  /* 0x000000582e147223 */ /* 0x080fe20000010809 */
[----:B------:R-:W4:Y:S01]  /*dd30*/  MUFU.EX2 R174, R174 ;  /* 0x000000ae00ae7308 */ /* 0x000f220000000800 */
[----:B--2---:R-:W-:Y:S01]  /*dd40*/  FADD.FTZ R5, R37, R4 ;  /* 0x0000000425057221 */ /* 0x004fe20000010000 */
[----:B0-----:R-:W-:Y:S01]  /*dd50*/  FADD.FTZ R9, R171, R8 ;  /* 0x00000008ab097221 */ /* 0x001fe20000010000 */
[----:B------:R-:W-:-:S05]  /*dd60*/  FFMA.FTZ R177, R49, R88, -R7 ;  /* 0x0000005831b17223 */ /* 0x000fca0000010807 */
[----:B------:R-:W0:Y:S01]  /*dd70*/  MUFU.EX2 R175, R175 ;  /* 0x000000af00af7308 */ /* 0x000e220000000800 */
[----:B-1----:R-:W-:Y:S01]  /*dd80*/  FADD.FTZ R5, R36, R5 ;  /* 0x0000000524057221 */ /* 0x002fe20000010000 */
[----:B---3--:R-:W-:Y:S01]  /*dd90*/  FADD.FTZ R4, R30, R9 ;  /* 0x000000091e047221 */ /* 0x008fe20000010000 */
[----:B------:R-:W-:-:S05]  /*dda0*/  FFMA.FTZ R179, R27, R88, -R7 ;  /* 0x000000581bb37223 */ /* 0x000fca0000010807 */
[----:B------:R-:W1:Y:S01]  /*ddb0*/  MUFU.EX2 R34, R34 ;  /* 0x0000002200227308 */ /* 0x000e620000000800 */
[----:B----4-:R-:W-:Y:S01]  /*ddc0*/  FADD.FTZ R8, R172, R5 ;  /* 0x00000005ac087221 */ /* 0x010fe20000010000 */
[----:B------:R-:W-:-:S06]  /*ddd0*/  FADD.FTZ R4, R173, R4 ;  /* 0x00000004ad047221 */ /* 0x000fcc0000010000 */
[----:B------:R-:W2:Y:S01]  /*dde0*/  MUFU.EX2 R28, R28 ;  /* 0x0000001c001c7308 */ /* 0x000ea20000000800 */
[----:B------:R-:W-:Y:S01]  /*ddf0*/  FFMA.FTZ R12, R15, R88, -R7 ;  /* 0x000000580f0c7223 */ /* 0x000fe20000010807 */
[----:B------:R-:W-:-:S06]  /*de00*/  FADD.FTZ R5, R35, R8 ;  /* 0x0000000823057221 */ /* 0x000fcc0000010000 */
[----:B------:R-:W3:Y:S01]  /*de10*/  MUFU.EX2 R176, R176 ;  /* 0x000000b000b07308 */ /* 0x000ee20000000800 */
[----:B------:R-:W-:Y:S01]  /*de20*/  FADD.FTZ R4, R29, R4 ;  /* 0x000000041d047221 */ /* 0x000fe20000010000 */
[----:B------:R-:W-:-:S06]  /*de30*/  FFMA.FTZ R220, R25, R88, -R7 ;  /* 0x0000005819dc7223 */ /* 0x000fcc0000010807 */
[----:B------:R-:W4:Y:S01]  /*de40*/  MUFU.EX2 R177, R177 ;  /* 0x000000b100b17308 */ /* 0x000f220000000800 */
[----:B------:R-:W-:Y:S01]  /*de50*/  FADD.FTZ R5, R174, R5 ;  /* 0x00000005ae057221 */ /* 0x000fe20000010000 */
[----:B0-----:R-:W-:-:S06]  /*de60*/  FADD.FTZ R9, R175, R4 ;  /* 0x00000004af097221 */ /* 0x001fcc0000010000 */
[----:B------:R-:W0:Y:S01]  /*de70*/  MUFU.EX2 R33, R33 ;  /* 0x0000002100217308 */ /* 0x000e220000000800 */
[----:B------:R-:W-:-:S07]  /*de80*/  FFMA.FTZ R221, R18, R88, -R7 ;  /* 0x0000005812dd7223 */ /* 0x000fce0000010807 */
[----:B------:R-:W0:Y:S01]  /*de90*/  MUFU.EX2 R179, R179 ;  /* 0x000000b300b37308 */ /* 0x000e220000000800 */
[----:B-1----:R-:W-:Y:S01]  /*dea0*/  FADD.FTZ R5, R34, R5 ;  /* 0x0000000522057221 */ /* 0x002fe20000010000 */
[----:B--2---:R-:W-:-:S06]  /*deb0*/  FADD.FTZ R4, R28, R9 ;  /* 0x000000091c047221 */ /* 0x004fcc0000010000 */
[----:B------:R-:W1:Y:S01]  /*dec0*/  MUFU.EX2 R178, R178 ;  /* 0x000000b200b27308 */ /* 0x000e620000000800 */
        /* <DEDUP_REMOVED lines=8> */
[----:B------:R-:W-:-:S06]  /*df50*/  FADD.FTZ R9, R179, R4 ;  /* 0x00000004b3097221 */ /* 0x000fcc0000010000 */
        /* <DEDUP_REMOVED lines=40> */
[----:B------:R-:W3:Y:S08]  /*e1e0*/  MUFU.EX2 R196, R196 ;  /* 0x000000c400c47308 */ /* 0x000ef00000000800 */
[----:B------:R-:W4:Y:S01]  /*e1f0*/  MUFU.EX2 R19, R19 ;  /* 0x0000001300137308 */ /* 0x000f220000000800 */
[----:B0-----:R-:W-:Y:S01]  /*e200*/  FADD.FTZ R8, R201, R8 ;  /* 0x00000008c9087221 */ /* 0x001fe20000010000 */
[----:B------:R-:W-:-:S06]  /*e210*/  FADD.FTZ R5, R198, R5 ;  /* 0x00000005c6057221 */ /* 0x000fcc0000010000 */
[----:B------:R-:W0:Y:S08]  /*e220*/  MUFU.EX2 R21, R21 ;  /* 0x0000001500157308 */ /* 0x000e300000000800 */
[----:B------:R-:W0:Y:S01]  /*e230*/  MUFU.EX2 R14, R14 ;  /* 0x0000000e000e7308 */ /* 0x000e220000000800 */
[----:B-1----:R-:W-:Y:S01]  /*e240*/  FADD.FTZ R7, R195, R8 ;  /* 0x00000008c3077221 */ /* 0x002fe20000010000 */
[----:B--2---:R-:W-:-:S06]  /*e250*/  FADD.FTZ R4, R18, R5 ;  /* 0x0000000512047221 */ /* 0x004fcc0000010000 */
[----:B------:R-:W1:Y:S08]  /*e260*/  MUFU.EX2 R20, R20 ;  /* 0x0000001400147308 */ /* 0x000e700000000800 */
[----:B------:R-:W2:Y:S01]  /*e270*/  MUFU.EX2 R15, R15 ;  /* 0x0000000f000f7308 */ /* 0x000ea20000000800 */
[----:B---3--:R-:W-:Y:S01]  /*e280*/  FADD.FTZ R8, R196, R7 ;  /* 0x00000007c4087221 */ /* 0x008fe20000010000 */
[----:B----4-:R-:W-:-:S03]  /*e290*/  FADD.FTZ R5, R19, R4 ;  /* 0x0000000413057221 */ /* 0x010fc60000010000 */
[----:B0-----:R-:W-:Y:S01]  /*e2a0*/  FADD.FTZ R7, R21, R8 ;  /* 0x0000000815077221 */ /* 0x001fe20000010000 */
[----:B------:R-:W-:-:S03]  /*e2b0*/  FADD.FTZ R4, R14, R5 ;  /* 0x000000050e047221 */ /* 0x000fc60000010000 */
[----:B-1----:R-:W-:Y:S01]  /*e2c0*/  FADD.FTZ R8, R20, R7 ;  /* 0x0000000714087221 */ /* 0x002fe20000010000 */
[----:B------:R0:W-:Y:S01]  /*e2d0*/  STL [R1+0x424], R6 ;  /* 0x0004240601007387 */ /* 0x0001e20000100800 */
[----:B--2---:R-:W-:-:S05]  /*e2e0*/  FADD.FTZ R9, R15, R4 ;  /* 0x000000040f097221 */ /* 0x004fca0000010000 */
[----:B------:R1:W-:Y:S04]  /*e2f0*/  STL.64 [R1+0x430], R8 ;  /* 0x0004300801007387 */ /* 0x0003e80000100a00 */
[----:B------:R-:W2:Y:S01]  /*e300*/  LD.E R7, desc[UR44][R16.64+0x210] ;  /* 0x0002102c10077980 */ /* 0x000ea2000c101900 */
[----:B------:R-:W-:-:S04]  /*e310*/  UIADD3 UR4, UP0, UR37, 0x210, URZ ;  /* 0x0000021025047890 */ /* 0x000fc8000ff1e03f */
[----:B------:R-:W-:Y:S02]  /*e320*/  ULOP3.LUT UR5, UR4, 0x4, URZ, 0xfc, !UPT ;  /* 0x0000000404057892 */ /* 0x000fe4000f8efc3f */
[----:B------:R-:W-:-:S04]  /*e330*/  UIADD3.X UR6, URZ, UR36, URZ, UP0, !UPT ;  /* 0x000000243f067290 */ /* 0x000fc800087fe43f */
[----:B------:R-:W-:Y:S02]  /*e340*/  IMAD.U32 R4, RZ, RZ, UR5 ;  /* 0x00000005ff047e24 */ /* 0x000fe4000f8e00ff */
[----:B------:R-:W-:Y:S02]  /*e350*/  IMAD.U32 R5, RZ, RZ, UR6 ;  /* 0x00000006ff057e24 */ /* 0x000fe4000f8e00ff */
[----:B--2---:R-:W-:-:S05]  /*e360*/  FMUL.FTZ R7, R63, R7 ;  /* 0x000000073f077220 */ /* 0x004fca0000410000 */
[----:B------:R2:W-:Y:S04]  /*e370*/  ST.E desc[UR44][R16.64+0x210], R7 ;  /* 0x0002100710007985 */ /* 0x0005e8000c10192c */
[----:B------:R-:W3:Y:S02]  /*e380*/  LD.E R10, desc[UR44][R4.64] ;  /* 0x0000002c040a7980 */ /* 0x000ee4000c101900 */
[----:B---3--:R-:W-:-:S05]  /*e390*/  FMUL.FTZ R11, R63, R10 ;  /* 0x0000000a3f0b7220 */ /* 0x008fca0000410000 */
[----:B------:R3:W-:Y:S04]  /*e3a0*/  ST.E desc[UR44][R4.64], R11 ;  /* 0x0000000b04007985 */ /* 0x0007e8000c10192c */
[----:B------:R-:W4:Y:S04]  /*e3b0*/  LD.E R54, desc[UR44][R16.64+0x224] ;  /* 0x0002242c10367980 */ /* 0x000f28000c101900 */
[----:B------:R-:W2:Y:S04]  /*e3c0*/  LD.E R226, desc[UR44][R16.64+0x404] ;  /* 0x0004042c10e27980 */ /* 0x000ea8000c101900 */
        /* <DEDUP_REMOVED lines=58> */
[----:B-1----:R-:W3:Y:S04]  /*e770*/  LD.E R8, desc[UR44][R16.64+0x3f4] ;  /* 0x0003f42c10087980 */ /* 0x002ee8000c101900 */
[----:B------:R-:W3:Y:S01]  /*e780*/  LD.E R10, desc[UR44][R16.64+0x400] ;  /* 0x0004002c100a7980 */ /* 0x000ee2000c101900 */
[----:B------:R-:W-:Y:S01]  /*e790*/  ULOP3.LUT UR5, UR4, 0x8, URZ, 0xfc, !UPT ;  /* 0x0000000804057892 */ /* 0x000fe2000f8efc3f */
[C---:B----4-:R-:W-:Y:S01]  /*e7a0*/  FMUL.FTZ R9, R63.reuse, R54 ;  /* 0x000000363f097220 */ /* 0x050fe20000410000 */
[----:B--2---:R-:W-:-:S04]  /*e7b0*/  FMUL.FTZ R43, R63, R226 ;  /* 0x000000e23f2b7220 */ /* 0x004fc80000410000 */
[----:B------:R0:W-:Y:S01]  /*e7c0*/  ST.E desc[UR44][R16.64+0x224], R9 ;  /* 0x0002240910007985 */ /* 0x0001e2000c10192c */
[C---:B---3--:R-:W-:Y:S01]  /*e7d0*/  FMUL.FTZ R7, R63.reuse, R52 ;  /* 0x000000343f077220 */ /* 0x048fe20000410000 */
[C---:B------:R-:W-:Y:S01]  /*e7e0*/  FMUL.FTZ R11, R63.reuse, R56 ;  /* 0x000000383f0b7220 */ /* 0x040fe20000410000 */
[C---:B------:R-:W-:Y:S01]  /*e7f0*/  FMUL.FTZ R25, R63.reuse, R58 ;  /* 0x0000003a3f197220 */ /* 0x040fe20000410000 */
[C---:B------:R-:W-:Y:S01]  /*e800*/  FMUL.FTZ R27, R63.reuse, R60 ;  /* 0x0000003c3f1b7220 */ /* 0x040fe20000410000 */
[----:B------:R-:W-:Y:S01]  /*e810*/  ST.E desc[UR44][R16.64+0x404], R43 ;  /* 0x0004042b10007985 */ /* 0x000fe2000c10192c */
[----:B0-----:R-:W-:-:S03]  /*e820*/  FMUL.FTZ R9, R63, R68 ;  /* 0x000000443f097220 */ /* 0x001fc60000410000 */
[----:B------:R0:W-:Y:S01]  /*e830*/  ST.E desc[UR44][R16.64+0x220], R7 ;  /* 0x0002200710007985 */ /* 0x0001e2000c10192c */
[----:B------:R-:W-:-:S03]  /*e840*/  FMUL.FTZ R39, R63, R62 ;  /* 0x0000003e3f277220 */ /* 0x000fc60000410000 */
[----:B------:R1:W-:Y:S01]  /*e850*/  ST.E desc[UR44][R16.64+0x230], R11 ;  /* 0x0002300b10007985 */ /* 0x0003e2000c10192c */
[----:B------:R-:W-:-:S03]  /*e860*/  FMUL.FTZ R41, R63, R64 ;  /* 0x000000403f297220 */ /* 0x000fc60000410000 */
[----:B------:R2:W-:Y:S04]  /*e870*/  ST.E desc[UR44][R16.64+0x234], R25 ;  /* 0x0002341910007985 */ /* 0x0005e8000c10192c */
[----:B------:R3:W-:Y:S01]  /*e880*/  ST.E desc[UR44][R16.64+0x240], R27 ;  /* 0x0002401b10007985 */ /* 0x0007e2000c10192c */
[C---:B0-----:R-:W-:Y:S01]  /*e890*/  FMUL.FTZ R7, R63.reuse, R66 ;  /* 0x000000423f077220 */ /* 0x041fe20000410000 */
[C---:B------:R-:W-:Y:S02]  /*e8a0*/  FMUL.FTZ R43, R63.reuse, R70 ;  /* 0x000000463f2b7220 */ /* 0x040fe40000410000 */
[----:B------:R0:W-:Y:S01]  /*e8b0*/  ST.E desc[UR44][R16.64+0x260], R9 ;  /* 0x0002600910007985 */ /* 0x0001e2000c10192c */
[C---:B------:R-:W-:Y:S01]  /*e8c0*/  FMUL.FTZ R45, R63.reuse, R72 ;  /* 0x000000483f2d7220 */ /* 0x040fe20000410000 */
[C---:B-1----:R-:W-:Y:S01]  /*e8d0*/  FMUL.FTZ R11, R63.reuse, R74 ;  /* 0x0000004a3f0b7220 */ /* 0x042fe20000410000 */
[C---:B--2---:R-:W-:Y:S01]  /*e8e0*/  FMUL.FTZ R25, R63.reuse, R76 ;  /* 0x0000004c3f197220 */ /* 0x044fe20000410000 */
[C---:B---3--:R-:W-:Y:S01]  /*e8f0*/  FMUL.FTZ R27, R63.reuse, R78 ;  /* 0x0000004e3f1b7220 */ /* 0x048fe20000410000 */
[----:B------:R1:W-:Y:S01]  /*e900*/  ST.E desc[UR44][R16.64+0x244], R39 ;  /* 0x0002442710007985 */ /* 0x0003e2000c10192c */
[----:B0-----:R-:W-:-:S03]  /*e910*/  FMUL.FTZ R9, R63, R86 ;  /* 0x000000563f097220 */ /* 0x001fc60000410000 */
[----:B------:R0:W-:Y:S04]  /*e920*/  ST.E desc[UR44][R16.64+0x250], R41 ;  /* 0x0002502910007985 */ /* 0x0001e8000c10192c */
[----:B------:R2:W-:Y:S04]  /*e930*/  ST.E desc[UR44][R16.64+0x254], R7 ;  /* 0x0002540710007985 */ /* 0x0005e8000c10192c */
[----:B------:R3:W-:Y:S01]  /*e940*/  ST.E desc[UR44][R16.64+0x264], R43 ;  /* 0x0002642b10007985 */ /* 0x0007e2000c10192c */
[----:B-1----:R-:W-:-:S03]  /*e950*/  FMUL.FTZ R39, R63, R80 ;  /* 0x000000503f277220 */ /* 0x002fc60000410000 */
[----:B------:R1:W-:Y:S01]  /*e960*/  ST.E desc[UR44][R16.64+0x270], R45 ;  /* 0x0002702d10007985 */ /* 0x0003e2000c10192c */
[----:B0-----:R-:W-:-:S03]  /*e970*/  FMUL.FTZ R41, R63, R82 ;  /* 0x000000523f297220 */ /* 0x001fc60000410000 */
[----:B------:R0:W-:Y:S01]  /*e980*/  ST.E desc[UR44][R16.64+0x274], R11 ;  /* 0x0002740b10007985 */ /* 0x0001e2000c10192c */
[----:B--2---:R-:W-:-:S03]  /*e990*/  FMUL.FTZ R7, R63, R84 ;  /* 0x000000543f077220 */ /* 0x004fc60000410000 */
[----:B------:R2:W-:Y:S01]  /*e9a0*/  ST.E desc[UR44][R16.64+0x280], R25 ;  /* 0x0002801910007985 */ /* 0x0005e2000c10192c */
[----:B---3--:R-:W-:-:S03]  /*e9b0*/  FMUL.FTZ R43, R63, R90 ;  /* 0x0000005a3f2b7220 */ /* 0x008fc60000410000 */
[----:B------:R3:W-:Y:S01]  /*e9c0*/  ST.E desc[UR44][R16.64+0x284], R27 ;  /* 0x0002841b10007985 */ /* 0x0007e2000c10192c */
[C---:B-1----:R-:W-:Y:S01]  /*e9d0*/  FMUL.FTZ R45, R63.reuse, R92 ;  /* 0x0000005c3f2d7220 */ /* 0x042fe20000410000 */
[C---:B0-----:R-:W-:Y:S02]  /*e9e0*/  FMUL.FTZ R11, R63.reuse, R88 ;  /* 0x000000583f0b7220 */ /* 0x041fe40000410000 */
[----:B------:R0:W-:Y:S01]  /*e9f0*/  ST.E desc[UR44][R16.64+0x2a4], R9 ;  /* 0x0002a40910007985 */ /* 0x0001e2000c10192c */
[C---:B--2---:R-:W-:Y:S01]  /*ea00*/  FMUL.FTZ R25, R63.reuse, R94 ;  /* 0x0000005e3f197220 */ /* 0x044fe20000410000 */
[C---:B---3--:R-:W-:Y:S02]  /*ea10*/  FMUL.FTZ R27, R63.reuse, R96 ;  /* 0x000000603f1b7220 */ /* 0x048fe40000410000 */
[----:B------:R1:W-:Y:S01]  /*ea20*/  ST.E desc[UR44][R16.64+0x290], R39 ;  /* 0x0002902710007985 */ /* 0x0003e2000c10192c */
[----:B0-----:R-:W-:-:S03]  /*ea30*/  FMUL.FTZ R9, R63, R104 ;  /* 0x000000683f097220 */ /* 0x001fc60000410000 */
[----:B------:R0:W-:Y:S04]  /*ea40*/  ST.E desc[UR44][R16.64+0x294], R41 ;  /* 0x0002942910007985 */ /* 0x0001e8000c10192c */
[----:B------:R2:W-:Y:S01]  /*ea50*/  ST.E desc[UR44][R16.64+0x2a0], R7 ;  /* 0x0002a00710007985 */ /* 0x0005e2000c10192c */
[----:B-1----:R-:W-:-:S03]  /*ea60*/  FMUL.FTZ R39, R63, R100 ;  /* 0x000000643f277220 */ /* 0x002fc60000410000 */
[----:B------:R1:W-:Y:S04]  /*ea70*/  ST.E desc[UR44][R16.64+0x2b0], R11 ;  /* 0x0002b00b10007985 */ /* 0x0003e8000c10192c */
[----:B------:R3:W-:Y:S01]  /*ea80*/  ST.E desc[UR44][R16.64+0x2b4], R43 ;  /* 0x0002b42b10007985 */ /* 0x0007e2000c10192c */
[----:B0-----:R-:W-:-:S03]  /*ea90*/  FMUL.FTZ R41, R63, R102 ;  /* 0x000000663f297220 */ /* 0x001fc60000410000 */
[----:B------:R0:W-:Y:S01]  /*eaa0*/  ST.E desc[UR44][R16.64+0x2c0], R45 ;  /* 0x0002c02d10007985 */ /* 0x0001e2000c10192c */
[----:B--2---:R-:W-:-:S03]  /*eab0*/  FMUL.FTZ R7, R63, R98 ;  /* 0x000000623f077220 */ /* 0x004fc60000410000 */
[----:B------:R2:W-:Y:S01]  /*eac0*/  ST.E desc[UR44][R16.64+0x2c4], R25 ;  /* 0x0002c41910007985 */ /* 0x0005e2000c10192c */
[----:B-1----:R-:W-:-:S03]  /*ead0*/  FMUL.FTZ R11, R63, R106 ;  /* 0x0000006a3f0b7220 */ /* 0x002fc60000410000 */
[----:B------:R1:W-:Y:S01]  /*eae0*/  ST.E desc[UR44][R16.64+0x2d0], R27 ;  /* 0x0002d01b10007985 */ /* 0x0003e2000c10192c */
[C---:B---3--:R-:W-:Y:S01]  /*eaf0*/  FMUL.FTZ R43, R63.reuse, R110 ;  /* 0x0000006e3f2b7220 */ /* 0x048fe20000410000 */
[C---:B0-----:R-:W-:Y:S02]  /*eb00*/  FMUL.FTZ R45, R63.reuse, R112 ;  /* 0x000000703f2d7220 */ /* 0x041fe40000410000 */
[----:B------:R0:W-:Y:S01]  /*eb10*/  ST.E desc[UR44][R16.64+0x2f0], R9 ;  /* 0x0002f00910007985 */ /* 0x0001e2000c10192c */
[C---:B--2---:R-:W-:Y:S01]  /*eb20*/  FMUL.FTZ R25, R63.reuse, R108 ;  /* 0x0000006c3f197220 */ /* 0x044fe20000410000 */
[C---:B-1----:R-:W-:Y:S02]  /*eb30*/  FMUL.FTZ R27, R63.reuse, R114 ;  /* 0x000000723f1b7220 */ /* 0x042fe40000410000 */
        /* <DEDUP_REMOVED lines=41> */
[----:B------:R1:W-:Y:S01]  /*edd0*/  ST.E desc[UR44][R16.64+0x384], R41 ;  /* 0x0003842910007985 */ /* 0x0003e2000c10192c */
[----:B------:R-:W-:-:S03]  /*ede0*/  FMUL.FTZ R47, R63, R8 ;  /* 0x000000083f2f7220 */ /* 0x000fc60000410000 */
        /* <DEDUP_REMOVED lines=8> */
[----:B------:R-:W-:Y:S02]  /*ee70*/  IMAD.U32 R8, RZ, RZ, UR5 ;  /* 0x00000005ff087e24 */ /* 0x000fe4000f8e00ff */
[C---:B0-----:R-:W-:Y:S01]  /*ee80*/  FMUL.FTZ R27, R63.reuse, R42 ;  /* 0x0000002a3f1b7220 */ /* 0x041fe20000410000 */
[----:B------:R0:W-:Y:S01]  /*ee90*/  ST.E desc[UR44][R16.64+0x3b4], R9 ;  /* 0x0003b40910007985 */ /* 0x0001e2000c10192c */
[C---:B--2---:R-:W-:Y:S01]  /*eea0*/  FMUL.FTZ R43, R63.reuse, R26 ;  /* 0x0000001a3f2b7220 */ /* 0x044fe20000410000 */
[C---:B-1----:R-:W-:Y:S01]  /*eeb0*/  FMUL.FTZ R45, R63.reuse, R6 ;  /* 0x000000063f2d7220 */ /* 0x042fe20000410000 */
[----:B------:R-:W-:Y:S01]  /*eec0*/  FMUL.FTZ R63, R63, R10 ;  /* 0x0000000a3f3f7220 */ /* 0x000fe20000410000 */
[----:B0-----:R-:W-:Y:S01]  /*eed0*/  MOV R9, UR6 ;  /* 0x0000000600097c02 */ /* 0x001fe20008000f00 */
        /* <DEDUP_REMOVED lines=9> */
[----:B------:R2:W-:Y:S04]  /*ef70*/  ST.E desc[UR44][R16.64+0x400], R63 ;  /* 0x0004003f10007985 */ /* 0x0005e8000c10192c */
[----:B0-----:R-:W3:Y:S01]  /*ef80*/  LD.E R11, desc[UR44][R8.64] ;  /* 0x0000002c080b7980 */ /* 0x001ee2000c101900 */
[----:B------:R-:W-:Y:S01]  /*ef90*/  ULOP3.LUT UR4, UR4, 0xc, URZ, 0xfc, !UPT ;  /* 0x0000000c04047892 */ /* 0x000fe2000f8efc3f */
[----:B------:R-:W-:-:S05]  /*efa0*/  IMAD.U32 R7, RZ, RZ, UR6 ;  /* 0x00000006ff077e24 */ /* 0x000fca000f8e00ff */
[----:B------:R-:W-:Y:S02]  /*efb0*/  IMAD.U32 R6, RZ, RZ, UR4 ;  /* 0x00000004ff067e24 */ /* 0x000fe4000f8e00ff */
[----:B---3--:R-:W-:-:S05]  /*efc0*/  FMUL.FTZ R11, R24, R11 ;  /* 0x0000000b180b7220 */ /* 0x008fca0000410000 */
[----:B------:R0:W-:Y:S04]  /*efd0*/  ST.E desc[UR44][R8.64], R11 ;  /* 0x0000000b08007985 */ /* 0x0001e8000c10192c */
[----:B-1----:R-:W3:Y:S02]  /*efe0*/  LD.E R25, desc[UR44][R6.64] ;  /* 0x0000002c06197980 */ /* 0x002ee4000c101900 */
[----:B---3--:R-:W-:-:S05]  /*eff0*/  FMUL.FTZ R25, R24, R25 ;  /* 0x0000001918197220 */ /* 0x008fca0000410000 */
[----:B------:R1:W-:Y:S04]  /*f000*/  ST.E desc[UR44][R6.64], R25 ;  /* 0x0000001906007985 */ /* 0x0003e8000c10192c */
[----:B------:R-:W3:Y:S04]  /*f010*/  LD.E R61, desc[UR44][R16.64+0x228] ;  /* 0x0002282c103d7980 */ /* 0x000ee8000c101900 */
[----:B------:R-:W4:Y:S04]  /*f020*/  LD.E R57, desc[UR44][R16.64+0x3a8] ;  /* 0x0003a82c10397980 */ /* 0x000f28000c101900 */
[----:B------:R-:W4:Y:S04]  /*f030*/  LD.E R55, desc[UR44][R16.64+0x3ac] ;  /* 0x0003ac2c10377980 */ /* 0x000f28000c101900 */
[----:B------:R-:W4:Y:S04]  /*f040*/  LD.E R53, desc[UR44][R16.64+0x3b8] ;  /* 0x0003b82c10357980 */ /* 0x000f28000c101900 */
[----:B------:R-:W4:Y:S04]  /*f050*/  LD.E R26, desc[UR44][R16.64+0x40c] ;  /* 0x00040c2c101a7980 */ /* 0x000f28000c101900 */
        /* <DEDUP_REMOVED lines=54> */
[----:B------:R-:W2:Y:S04]  /*f3c0*/  LD.E R39, desc[UR44][R16.64+0x3f8] ;  /* 0x0003f82c10277980 */ /* 0x000ea8000c101900 */
[----:B------:R-:W2:Y:S04]  /*f3d0*/  LD.E R27, desc[UR44][R16.64+0x3fc] ;  /* 0x0003fc2c101b7980 */ /* 0x000ea8000c101900 */
[----:B-1----:R-:W2:Y:S01]  /*f3e0*/  LD.E R25, desc[UR44][R16.64+0x408] ;  /* 0x0004082c10197980 */ /* 0x002ea2000c101900 */
[C---:B---3--:R-:W-:Y:S01]  /*f3f0*/  FMUL.FTZ R61, R24.reuse, R61 ;  /* 0x0000003d183d7220 */ /* 0x048fe20000410000 */
[C---:B----4-:R-:W-:Y:S01]  /*f400*/  FMUL.FTZ R57, R24.reuse, R57 ;  /* 0x0000003918397220 */ /* 0x050fe20000410000 */
[C---:B------:R-:W-:Y:S01]  /*f410*/  FMUL.FTZ R55, R24.reuse, R55 ;  /* 0x0000003718377220 */ /* 0x040fe20000410000 */
[----:B------:R-:W-:-:S02]  /*f420*/  FMUL.FTZ R53, R24, R53 ;  /* 0x0000003518357220 */ /* 0x000fc40000410000 */
[----:B------:R0:W-:Y:S01]  /*f430*/  ST.E desc[UR44][R16.64+0x228], R61 ;  /* 0x0002283d10007985 */ /* 0x0001e2000c10192c */
[----:B------:R-:W-:-:S03]  /*f440*/  FMUL.FTZ R26, R24, R26 ;  /* 0x0000001a181a7220 */ /* 0x000fc60000410000 */
[----:B------:R-:W-:Y:S01]  /*f450*/  ST.E desc[UR44][R16.64+0x3a8], R57 ;  /* 0x0003a83910007985 */ /* 0x000fe2000c10192c */
[----:B--2---:R-:W-:-:S03]  /*f460*/  FMUL.FTZ R63, R24, R63 ;  /* 0x0000003f183f7220 */ /* 0x004fc60000410000 */
[----:B------:R-:W-:Y:S01]  /*f470*/  ST.E desc[UR44][R16.64+0x3ac], R55 ;  /* 0x0003ac3710007985 */ /* 0x000fe2000c10192c */
[----:B------:R-:W-:-:S03]  /*f480*/  FMUL.FTZ R65, R24, R65 ;  /* 0x0000004118417220 */ /* 0x000fc60000410000 */
        /* <DEDUP_REMOVED lines=44> */
[C---:B0-----:R-:W-:Y:S01]  /*f750*/  FMUL.FTZ R61, R24.reuse, R10 ;  /* 0x0000000a183d7220 */ /* 0x041fe20000410000 */
[C---:B------:R-:W-:Y:S01]  /*f760*/  FMUL.FTZ R59, R24.reuse, R59 ;  /* 0x0000003b183b7220 */ /* 0x040fe20000410000 */
[C---:B------:R-:W-:Y:S01]  /*f770*/  FMUL.FTZ R51, R24.reuse, R51 ;  /* 0x0000003318337220 */ /* 0x040fe20000410000 */
[C---:B------:R-:W-:Y:S01]  /*f780*/  FMUL.FTZ R43, R24.reuse, R43 ;  /* 0x0000002b182b7220 */ /* 0x040fe20000410000 */
[C---:B------:R-:W-:Y:S01]  /*f790*/  FMUL.FTZ R49, R24.reuse, R49 ;  /* 0x0000003118317220 */ /* 0x040fe20000410000 */
[C---:B------:R-:W-:Y:S01]  /*f7a0*/  FMUL.FTZ R47, R24.reuse, R47 ;  /* 0x0000002f182f7220 */ /* 0x040fe20000410000 */
[C---:B------:R-:W-:Y:S01]  /*f7b0*/  FMUL.FTZ R45, R24.reuse, R45 ;  /* 0x0000002d182d7220 */ /* 0x040fe20000410000 */
[C---:B------:R-:W-:Y:S01]  /*f7c0*/  FMUL.FTZ R41, R24.reuse, R41 ;  /* 0x0000002918297220 */ /* 0x040fe20000410000 */
[C---:B-1----:R-:W-:Y:S01]  /*f7d0*/  FMUL.FTZ R53, R24.reuse, R11 ;  /* 0x0000000b18357220 */ /* 0x042fe20000410000 */
        /* <DEDUP_REMOVED lines=58> */
[----:B------:R1:W-:Y:S04]  /*fb80*/  ST.E desc[UR44][R16.64+0x3f8], R39 ;  /* 0x0003f82710007985 */ /* 0x0003e8000c10192c */
[----:B------:R-:W-:Y:S04]  /*fb90*/  ST.E desc[UR44][R16.64+0x3fc], R55 ;  /* 0x0003fc3710007985 */ /* 0x000fe8000c10192c */
[----:B------:R-:W-:Y:S01]  /*fba0*/  ST.E desc[UR44][R16.64+0x408], R57 ;  /* 0x0004083910007985 */ /* 0x000fe2000c10192c */
[----:B------:R2:W-:Y:S06]  /*fbb0*/  BAR.SYNC.DEFER_BLOCKING R213, 0x100 ;  /* 0x000400d50000751d */ /* 0x0005ec0000010000 */
[----:B------:R-:W3:Y:S04]  /*fbc0*/  LDL R24, [R1+0x1f8] ;  /* 0x0001f80001187983 */ /* 0x000ee80000100800 */
[----:B0-----:R-:W4:Y:S04]  /*fbd0*/  LD.E R45, desc[UR44][R16.64+0x210] ;  /* 0x0002102c102d7980 */ /* 0x001f28000c101900 */
[----:B------:R-:W3:Y:S04]  /*fbe0*/  LD.E.64 R10, desc[UR44][R16.64+0x88] ;  /* 0x0000882c100a7980 */ /* 0x000ee8000c101b00 */
[----:B----4-:R0:W-:Y:S04]  /*fbf0*/  ST.E desc[UR44][R16.64+0x210], R45 ;  /* 0x0002102d10007985 */ /* 0x0101e8000c10192c */
[----:B------:R-:W4:Y:S04]  /*fc00*/  LD.E R25, desc[UR44][R4.64] ;  /* 0x0000002c04197980 */ /* 0x000f28000c101900 */
[----:B----4-:R4:W-:Y:S04]  /*fc10*/  ST.E desc[UR44][R4.64], R25 ;  /* 0x0000001904007985 */ /* 0x0109e8000c10192c */
[----:B------:R-:W2:Y:S04]  /*fc20*/  LD.E R27, desc[UR44][R8.64] ;  /* 0x0000002c081b7980 */ /* 0x000ea8000c101900 */
[----:B--2---:R2:W-:Y:S04]  /*fc30*/  ST.E desc[UR44][R8.64], R27 ;  /* 0x0000001b08007985 */ /* 0x0045e8000c10192c */
[----:B-1----:R-:W3:Y:S04]  /*fc40*/  LD.E R39, desc[UR44][R6.64] ;  /* 0x0000002c06277980 */ /* 0x002ee8000c101900 */
[----:B---3--:R1:W-:Y:S04]  /*fc50*/  ST.E desc[UR44][R6.64], R39 ;  /* 0x0000002706007985 */ /* 0x0083e8000c10192c */
        /* <DEDUP_REMOVED lines=16> */
[----:B----4-:R-:W4:Y:S04]  /*fd60*/  LD.E R25, desc[UR44][R16.64+0x260] ;  /* 0x0002602c10197980 */ /* 0x010f28000c101900 */
[----:B------:R-:W4:Y:S04]  /*fd70*/  LD.E R26, desc[UR44][R16.64+0x264] ;  /* 0x0002642c101a7980 */ /* 0x000f28000c101900 */
[----:B--2---:R-:W2:Y:S04]  /*fd80*/  LD.E R27, desc[UR44][R16.64+0x268] ;  /* 0x0002682c101b7980 */ /* 0x004ea8000c101900 */
[----:B------:R-:W2:Y:S04]  /*fd90*/  LD.E R38, desc[UR44][R16.64+0x26c] ;  /* 0x00026c2c10267980 */ /* 0x000ea8000c101900 */
        /* <DEDUP_REMOVED lines=55> */
[----:B---3--:R0:W-:Y:S04]  /*10110*/  ST.E desc[UR44][R16.64+0x220], R41 ;  /* 0x0002202910007985 */ /* 0x0081e8000c10192c */
        /* <DEDUP_REMOVED lines=15> */
[----:B0-----:R-:W2:Y:S04]  /*10210*/  LD.E R41, desc[UR44][R16.64+0x278] ;  /* 0x0002782c10297980 */ /* 0x001ea8000c101900 */
[----:B-1----:R-:W2:Y:S04]  /*10220*/  LD.E R43, desc[UR44][R16.64+0x280] ;  /* 0x0002802c102b7980 */ /* 0x002ea8000c101900 */
[----:B---3--:R-:W3:Y:S04]  /*10230*/  LD.E R45, desc[UR44][R16.64+0x288] ;  /* 0x0002882c102d7980 */ /* 0x008ee8000c101900 */
        /* <DEDUP_REMOVED lines=46> */
[----:B------:R0:W-:Y:S04]  /*10520*/  ST.E desc[UR44][R16.64+0x260], R25 ;  /* 0x0002601910007985 */ /* 0x0001e8000c10192c */
[----:B------:R-:W-:Y:S04]  /*10530*/  ST.E desc[UR44][R16.64+0x264], R26 ;  /* 0x0002641a10007985 */ /* 0x000fe8000c10192c */
[----:B--2---:R1:W-:Y:S04]  /*10540*/  ST.E desc[UR44][R16.64+0x268], R27 ;  /* 0x0002681b10007985 */ /* 0x0043e8000c10192c */
        /* <DEDUP_REMOVED lines=25> */
[----:B---3--:R3:W-:Y:S04]  /*106e0*/  ST.E desc[UR44][R16.64+0x288], R45 ;  /* 0x0002882d10007985 */ /* 0x0087e8000c10192c */
[----:B------:R3:W-:Y:S04]  /*106f0*/  ST.E desc[UR44][R16.64+0x290], R47 ;  /* 0x0002902f10007985 */ /* 0x0007e8000c10192c */
[----:B------:R3:W-:Y:S04]  /*10700*/  ST.E desc[UR44][R16.64+0x298], R49 ;  /* 0x0002983110007985 */ /* 0x0007e8000c10192c */
[----:B------:R3:W-:Y:S04]  /*10710*/  ST.E desc[UR44][R16.64+0x2a0], R51 ;  /* 0x0002a03310007985 */ /* 0x0007e8000c10192c */
[----:B------:R3:W-:Y:S04]  /*10720*/  ST.E desc[UR44][R16.64+0x2a8], R53 ;  /* 0x0002a83510007985 */ /* 0x0007e8000c10192c */
[----:B------:R3:W-:Y:S04]  /*10730*/  ST.E desc[UR44][R16.64+0x2b0], R55 ;  /* 0x0002b03710007985 */ /* 0x0007e8000c10192c */
[----:B------:R3:W-:Y:S04]  /*10740*/  ST.E desc[UR44][R16.64+0x2b8], R57 ;  /* 0x0002b83910007985 */ /* 0x0007e8000c10192c */
[----:B----4-:R4:W-:Y:S04]  /*10750*/  ST.E desc[UR44][R16.64+0x2c0], R59 ;  /* 0x0002c03b10007985 */ /* 0x0109e8000c10192c */
        /* <DEDUP_REMOVED lines=73> */
[----:B------:R-:W-:-:S02]  /*10bf0*/  IMAD R10, R24, 0xc00, R10 ;  /* 0x00000c00180a7824 */ /* 0x000fc400078e020a */
[----:B-1----:R-:W-:Y:S01]  /*10c00*/  IMAD.MOV.U32 R27, RZ, RZ, R11 ;  /* 0x000000ffff1b7224 */ /* 0x002fe200078e000b */
[----:B------:R-:W-:Y:S01]  /*10c10*/  F2FP.F16.F32.PACK_AB R170, R37, R170 ;  /* 0x000000aa25aa723e */ /* 0x000fe200000000ff */
[----:B------:R-:W-:Y:S01]  /*10c20*/  VIADD R24, R10, 0x80 ;  /* 0x000000800a187836 */ /* 0x000fe20000000000 */
[----:B------:R-:W-:Y:S01]  /*10c30*/  F2FP.F16.F32.PACK_AB R172, R172, R36 ;  /* 0x00000024acac723e */ /* 0x000fe200000000ff */
[----:B------:R-:W-:Y:S01]  /*10c40*/  VIADD R26, R10, 0x100 ;  /* 0x000001000a1a7836 */ /* 0x000fe20000000000 */
[----:B------:R-:W-:Y:S01]  /*10c50*/  R2UR UR15, R27 ;  /* 0x000000001b0f72ca */ /* 0x000fe200000e0000 */
[----:B------:R-:W4:Y:S01]  /*10c60*/  LD.E R36, desc[UR44][R16.64+0x240] ;  /* 0x0002402c10247980 */ /* 0x000f22000c101900 */
[----:B------:R-:W-:Y:S02]  /*10c70*/  R2UR UR10, R24 ;  /* 0x00000000180a72ca */ /* 0x000fe400000e0000 */
[----:B------:R-:W-:Y:S01]  /*10c80*/  R2UR UR14, R26 ;  /* 0x000000001a0e72ca */ /* 0x000fe200000e0000 */
[----:B------:R-:W4:Y:S01]  /*10c90*/  LD.E R24, desc[UR44][R16.64+0x210] ;  /* 0x0002102c10187980 */ /* 0x000f22000c101900 */
[----:B------:R-:W-:-:S02]  /*10ca0*/  F2FP.F16.F32.PACK_AB R174, R174, R35 ;  /* 0x00000023aeae723e */ /* 0x000fc400000000ff */
[----:B------:R-:W-:Y:S01]  /*10cb0*/  F2FP.F16.F32.PACK_AB R176, R176, R34 ;  /* 0x00000022b0b0723e */ /* 0x000fe200000000ff */
[----:B------:R-:W4:Y:S01]  /*10cc0*/  LD.E R35, desc[UR44][R16.64+0x23c] ;  /* 0x00023c2c10237980 */ /* 0x000f22000c101900 */
[----:B------:R-:W-:Y:S02]  /*10cd0*/  F2FP.F16.F32.PACK_AB R178, R178, R33 ;  /* 0x00000021b2b2723e */ /* 0x000fe400000000ff */
[----:B------:R-:W-:Y:S01]  /*10ce0*/  F2FP.F16.F32.PACK_AB R169, R169, R32 ;  /* 0x00000020a9a9723e */ /* 0x000fe200000000ff */
[----:B------:R-:W4:Y:S01]  /*10cf0*/  LD.E R33, desc[UR44][R16.64+0x234] ;  /* 0x0002342c10217980 */ /* 0x000f22000c101900 */
[----:B------:R-:W-:Y:S02]  /*10d00*/  F2FP.F16.F32.PACK_AB R171, R171, R31 ;  /* 0x0000001fabab723e */ /* 0x000fe400000000ff */
[----:B------:R-:W-:Y:S01]  /*10d10*/  F2FP.F16.F32.PACK_AB R173, R173, R30 ;  /* 0x0000001eadad723e */ /* 0x000fe200000000ff */
[----:B------:R-:W4:Y:S01]  /*10d20*/  LD.E R31, desc[UR44][R16.64+0x22c] ;  /* 0x00022c2c101f7980 */ /* 0x000f22000c101900 */
[----:B------:R-:W-:-:S02]  /*10d30*/  F2FP.F16.F32.PACK_AB R175, R175, R29 ;  /* 0x0000001dafaf723e */ /* 0x000fc400000000ff */
[----:B------:R-:W-:Y:S01]  /*10d40*/  F2FP.F16.F32.PACK_AB R177, R177, R28 ;  /* 0x0000001cb1b1723e */ /* 0x000fe200000000ff */
[----:B------:R-:W4:Y:S04]  /*10d50*/  LD.E R29, desc[UR44][R16.64+0x224] ;  /* 0x0002242c101d7980 */ /* 0x000f28000c101900 */
[----:B------:R-:W4:Y:S04]  /*10d60*/  LD.E R28, desc[UR44][R16.64+0x220] ;  /* 0x0002202c101c7980 */ /* 0x000f28000c101900 */
        /* <DEDUP_REMOVED lines=11> */
[----:B---3--:R-:W2:Y:S04]  /*10e20*/  LD.E R45, desc[UR44][R16.64+0x264] ;  /* 0x0002642c102d7980 */ /* 0x008ea8000c101900 */
        /* <DEDUP_REMOVED lines=54> */
[----:B------:R-:W-:Y:S01]  /*11190*/  ISETP.NE.U32.AND P0, PT, R25, RZ, PT ;  /* 0x000000ff1900720c */ /* 0x000fe20003f05070 */
[----:B------:R-:W-:-:S02]  /*111a0*/  IMAD.MOV.U32 R25, RZ, RZ, R11 ;  /* 0x000000ffff197224 */ /* 0x000fc400078e000b */
[----:B------:R-:W2:Y:S03]  /*111b0*/  LD.E R100, desc[UR44][R16.64+0x340] ;  /* 0x0003402c10647980 */ /* 0x000ea6000c101900 */
        /* <DEDUP_REMOVED lines=58> */
[----:B------:R-:W-:-:S03]  /*11560*/  VOTEU.ANY UP0, P0 ;  /* 0x00000000003f7886 */ /* 0x000fc60000000100 */
[----:B--2---:R-:W-:-:S07]  /*11570*/  WARPGROUP.ARRIVE ;  /* 0x00000000000079c5 */ /* 0x004fce0000000000 */
[----:B------:R-:W-:Y:S01]  /*11580*/  HGMMA.64x256x16.F32 R24, R168, gdesc[UR4].tnspB, R24, UP0, gsb0 ;  /* 0x43e00004a8187df0 */ /* 0x000fe2000b800818 */
[----:B------:R-:W-:Y:S02]  /*11590*/  F2FP.F16.F32.PACK_AB R179, R12, R179 ;  /* 0x000000b30cb3723e */ /* 0x000fe400000000ff */
        /* <DEDUP_REMOVED lines=131> */
[----:B------:R-:W-:Y:S01]  /*11dd0*/  STL [R1+0x68], R2 ;  /* 0x0000680201007387 */ /* 0x000fe20000100800 */
[----:B------:R-:W-:Y:S02]  /*11de0*/  VIADD R12, R10, 0x180 ;  /* 0x000001800a0c7836 */ /* 0x000fe40000000000 */
[----:B------:R-:W-:-:S03]  /*11df0*/  IMAD.MOV.U32 R13, RZ, RZ, R11 ;  /* 0x000000ffff0d7224 */ /* 0x000fc600078e000b */
[----:B------:R-:W-:Y:S02]  /*11e00*/  R2UR UR6, R12 ;  /* 0x000000000c0672ca */ /* 0x000fe400000e0000 */
[----:B------:R-:W-:Y:S02]  /*11e10*/  R2UR UR7, R13 ;  /* 0x000000000d0772ca */ /* 0x000fe400000e0000 */
[----:B------:R-:W-:Y:S02]  /*11e20*/  F2FP.F16.F32.PACK_AB R168, R225, R224 ;  /* 0x000000e0e1a8723e */ /* 0x000fe400000000ff */
[----:B------:R-:W-:Y:S02]  /*11e30*/  F2FP.F16.F32.PACK_AB R170, R223, R222 ;  /* 0x000000dedfaa723e */ /* 0x000fe400000000ff */
[----:B------:R-:W-:Y:S02]  /*11e40*/  F2FP.F16.F32.PACK_AB R169, R221, R220 ;  /* 0x000000dcdda9723e */ /* 0x000fe400000000ff */
[----:B------:R-:W-:Y:S01]  /*11e50*/  F2FP.F16.F32.PACK_AB R171, R219, R205 ;  /* 0x000000cddbab723e */ /* 0x000fe200000000ff */
[----:B------:R-:W-:-:S02]  /*11e60*/  WARPGROUP.DEPBAR.LE gsb0, 0x0 ;  /* 0x00008000000079c5 */ /* 0x000fc40000010000 */
        /* <DEDUP_REMOVED lines=132> */
[----:B------:R-:W-:Y:S01]  /*126b0*/  IMAD.MOV.U32 R13, RZ, RZ, R11 ;  /* 0x000000ffff0d7224 */ /* 0x000fe200078e000b */
        /* <DEDUP_REMOVED lines=131> */
[----:B------:R-:W-:Y:S01]  /*12ef0*/  R2UR UR6, R12 ;  /* 0x000000000c0672ca */ /* 0x000fe200000e0000 */
[----:B------:R-:W-:Y:S01]  /*12f00*/  STL [R1+0x68], R2 ;  /* 0x0000680201007387 */ /* 0x000fe20000100800 */
[----:B------:R-:W-:Y:S02]  /*12f10*/  R2UR UR7, R13 ;  /* 0x000000000d0772ca */ /* 0x000fe400000e0000 */
[----:B------:R-:W-:Y:S01]  /*12f20*/  IADD3 R10, R10, 0x280, RZ ;  /* 0x000002800a0a7810 */ /* 0x000fe20007ffe0ff */
[----:B------:R-:W-:Y:S02]  /*12f30*/  WARPGROUP.DEPBAR.LE gsb0, 0x0 ;  /* 0x00008000000079c5 */ /* 0x000fe40000010000 */
[----:B------:R-:W-:Y:S01]  /*12f40*/  ST.E desc[UR44][R16.64+0x210], R24 ;  /* 0x0002101810007985 */ /* 0x000fe2000c10192c */
[----:B------:R-:W-:Y:S02]  /*12f50*/  F2FP.F16.F32.PACK_AB R168, R203, R204 ;  /* 0x000000cccba8723e */ /* 0x000fe400000000ff */
[----:B------:R-:W-:Y:S01]  /*12f60*/  F2FP.F16.F32.PACK_AB R170, R201, R202 ;  /* 0x000000cac9aa723e */ /* 0x000fe200000000ff */
[----:B------:R-:W-:Y:S01]  /*12f70*/  ST.E desc[UR44][R4.64], R25 ;  /* 0x0000001904007985 */ /* 0x000fe2000c10192c */
        /* <DEDUP_REMOVED lines=132> */
[----:B------:R-:W-:Y:S01]  /*137c0*/  R2UR UR7, R11 ;  /* 0x000000000b0772ca */ /* 0x000fe200000e0000 */
        /* <DEDUP_REMOVED lines=267> */
[----:B--2---:R1:W-:Y:S04]  /*14880*/  ST.E desc[UR44][R16.64+0x210], R11 ;  /* 0x0002100b10007985 */ /* 0x0043e8000c10192c */
[----:B------:R-:W2:Y:S04]  /*14890*/  LD.E R13, desc[UR44][R4.64] ;  /* 0x0000002c040d7980 */ /* 0x000ea8000c101900 */
[----:B--2---:R2:W-:Y:S04]  /*148a0*/  ST.E desc[UR44][R4.64], R13 ;  /* 0x0000000d04007985 */ /* 0x0045e8000c10192c */
[----:B------:R-:W3:Y:S04]  /*148b0*/  LD.E R15, desc[UR44][R8.64] ;  /* 0x0000002c080f7980 */ /* 0x000ee8000c101900 */
[----:B---3--:R3:W-:Y:S04]  /*148c0*/  ST.E desc[UR44][R8.64], R15 ;  /* 0x0000000f08007985 */ /* 0x0087e8000c10192c */
[----:B------:R-:W4:Y:S04]  /*148d0*/  LD.E R19, desc[UR44][R6.64] ;  /* 0x0000002c06137980 */ /* 0x000f28000c101900 */
[----:B----4-:R4:W-:Y:S04]  /*148e0*/  ST.E desc[UR44][R6.64], R19 ;  /* 0x0000001306007985 */ /* 0x0109e8000c10192c */
[----:B0-----:R-:W4:Y:S04]  /*148f0*/  LD.E R2, desc[UR44][R16.64+0x380] ;  /* 0x0003802c10027980 */ /* 0x001f28000c101900 */
        /* <DEDUP_REMOVED lines=8> */
[----:B---3--:R-:W3:Y:S04]  /*14980*/  LD.E R9, desc[UR44][R16.64+0x240] ;  /* 0x0002402c10097980 */ /* 0x008ee8000c101900 */
        /* <DEDUP_REMOVED lines=115> */
[----:B0-----:R-:W4:Y:S04]  /*150c0*/  LD.E R2, desc[UR44][R16.64+0x28] ;  /* 0x0000282c10027980 */ /* 0x001f28000c101900 */
[----:B------:R-:W-:Y:S04]  /*150d0*/  ST.E desc[UR44][R16.64+0x220], R21 ;  /* 0x0002201510007985 */ /* 0x000fe8000c10192c */
[----:B------:R-:W-:Y:S04]  /*150e0*/  ST.E desc[UR44][R16.64+0x224], R25 ;  /* 0x0002241910007985 */ /* 0x000fe8000c10192c */
[----:B------:R-:W-:Y:S04]  /*150f0*/  ST.E desc[UR44][R16.64+0x228], R27 ;  /* 0x0002281b10007985 */ /* 0x000fe8000c10192c */
[----:B------:R-:W-:Y:S04]  /*15100*/  ST.E desc[UR44][R16.64+0x22c], R29 ;  /* 0x00022c1d10007985 */ /* 0x000fe8000c10192c */
[----:B------:R-:W-:Y:S04]  /*15110*/  ST.E desc[UR44][R16.64+0x230], R11 ;  /* 0x0002300b10007985 */ /* 0x000fe8000c10192c */
[----:B------:R-:W-:Y:S04]  /*15120*/  ST.E desc[UR44][R16.64+0x234], R31 ;  /* 0x0002341f10007985 */ /* 0x000fe8000c10192c */
[----:B--2---:R-:W-:Y:S04]  /*15130*/  ST.E desc[UR44][R16.64+0x238], R5 ;  /* 0x0002380510007985 */ /* 0x004fe8000c10192c */
[----:B------:R-:W-:Y:S04]  /*15140*/  ST.E desc[UR44][R16.64+0x23c], R13 ;  /* 0x00023c0d10007985 */ /* 0x000fe8000c10192c */
[----:B---3--:R-:W-:Y:S04]  /*15150*/  ST.E desc[UR44][R16.64+0x240], R9 ;  /* 0x0002400910007985 */ /* 0x008fe8000c10192c */
[----:B------:R-:W-:Y:S04]  /*15160*/  ST.E desc[UR44][R16.64+0x244], R15 ;  /* 0x0002440f10007985 */ /* 0x000fe8000c10192c */
        /* <DEDUP_REMOVED lines=114> */
[----:B------:R-:W-:-:S04]  /*15890*/  LOP3.LUT R2, R2, 0x1, RZ, 0xfc, !PT ;  /* 0x0000000102027812 */ /* 0x000fc800078efcff */
[----:B------:R-:W-:Y:S01]  /*158a0*/  ISETP.NE.AND P0, PT, R2, 0x3, PT ;  /* 0x000000030200780c */ /* 0x000fe20003f05270 */
[----:B------:R-:W-:-:S12]  /*158b0*/  BSSY B0, `(.L_x_3950) ;  /* 0x0000003000007945 */ /* 0x000fd80003800000 */
[----:B-1----:R-:W-:Y:S05]  /*158c0*/  @!P0 BRA `(.L_x_3951) ;  /* 0x0000000000048947 */ /* 0x002fea0003800000 */
[----:B------:R-:W-:Y:S01]  /*158d0*/  BPT.TRAP 0x1 ;  /* 0x000000040000795c */ /* 0x000fe20000300000 */
.L_x_3951:
[----:B------:R-:W-:Y:S05]  /*158e0*/  BSYNC B0 ;  /* 0x0000000000007941 */ /* 0x000fea0003800000 */
.L_x_3950:
        /* <DEDUP_REMOVED lines=9> */
[----:B0-----:R-:W2:Y:S02]  /*15980*/  LDL R2, [R1+0x50] ;  /* 0x0000500001027983 */ /* 0x001ea40000100800 */
[----:B--2---:R-:W-:-:S07]  /*15990*/  IMAD.SHL.U32 R2, R2, 0x80, RZ ;  /* 0x0000008002027824 */ /* 0x004fce00078e00ff */
.L_x_3923:
[----:B------:R-:W0:Y:S01]  /*159a0*/  LDC R3, c[0x0][0x448] ;  /* 0x00011200ff037b82 */ /* 0x000e220000000800 */
[----:B------:R-:W-:-:S07]  /*159b0*/  ULDC UR4, c[0x0][0xad4] ;  /* 0x0002b50000047ab9 */ /* 0x000fce0000000800 */
[----:B------:R-:W1:Y:S01]  /*159c0*/  LDC R6, c[0x0][0xadc] ;  /* 0x0002b700ff067b82 */ /* 0x000e620000000800 */
[----:B0-----:R-:W-:Y:S01]  /*159d0*/  ISETP.NE.AND P0, PT, R3, 0x1, PT ;  /* 0x000000010300780c */ /* 0x001fe20003f05270 */
[----:B------:R-:W-:-:S12]  /*159e0*/  VIADD R3, R2, 0x7f ;  /* 0x0000007f02037836 */ /* 0x000fd80000000000 */
[----:B------:R-:W0:Y:S08]  /*159f0*/  @P0 LDC R4, c[0x0][0x44c] ;  /* 0x00011300ff040b82 */ /* 0x000e300000000800 */
[----:B------:R-:W2:Y:S01]  /*15a00*/  @P0 LDC R5, c[0x0][0x450] ;  /* 0x00011400ff050b82 */ /* 0x000ea20000000800 */
[----:B0-----:R-:W-:-:S05]  /*15a10*/  @P0 IMAD.HI.U32 R2, R3, R4, RZ ;  /* 0x0000000403020227 */ /* 0x001fca00078e00ff */
[----:B--2---:R-:W-:Y:S02]  /*15a20*/  @P0 SHF.R.U32.HI R3, RZ, R5, R2 ;  /* 0x00000005ff030219 */ /* 0x004fe40000011602 */
[----:B-1----:R-:W-:-:S03]  /*15a30*/  ISETP.GE.AND P0, PT, R6, 0x1, PT ;  /* 0x000000010600780c */ /* 0x002fc60003f06270 */
[----:B------:R-:W-:-:S04]  /*15a40*/  IMAD.IADD R3, R194, 0x1, R3 ;  /* 0x00000001c2037824 */ /* 0x000fc800078e0203 */
[----:B------:R-:W-:-:S06]  /*15a50*/  VIADD R2, R3, -UR4 ;  /* 0x8000000403027c36 */ /* 0x000fcc0008000000 */
[----:B------:R-:W-:Y:S05]  /*15a60*/  @!P0 BRA `(.L_x_3953) ;  /* 0x0000000000448947 */ /* 0x000fea0003800000 */
        /* <DEDUP_REMOVED lines=10> */
.L_x_3955:
[----:B------:R-:W-:-:S13]  /*15b10*/  ISETP.NE.AND P0, PT, R6, 0x1, PT ;  /* 0x000000010600780c */ /* 0x000fda0003f05270 */
[----:B------:R-:W0:Y:S02]  /*15b20*/  @P0 LDC.64 R4, c[0x0][0xae0] ;  /* 0x0002b800ff040b82 */ /* 0x000e240000000a00 */
[----:B0-----:R-:W-:-:S05]  /*15b30*/  @P0 IMAD.HI.U32 R4, R3, R4, RZ ;  /* 0x0000000403040227 */ /* 0x001fca00078e00ff */
[----:B------:R-:W-:-:S07]  /*15b40*/  @P0 SHF.R.U32.HI R3, RZ, R5, R4 ;  /* 0x00000005ff030219 */ /* 0x000fce0000011604 */
.L_x_3956:
[----:B------:R-:W-:Y:S05]  /*15b50*/  BSYNC B0 ;  /* 0x0000000000007941 */ /* 0x000fea0003800000 */
.L_x_3954:
[----:B------:R-:W-:-:S05]  /*15b60*/  IMAD R3, R3, R6, RZ ;  /* 0x0000000603037224 */ /* 0x000fca00078e02ff */
[----:B------:R-:W-:-:S07]  /*15b70*/  VIMNMX R2, R2, R3, !PT ;  /* 0x0000000302027248 */ /* 0x000fce0007fe0100 */
.L_x_3953:
[----:B------:R-:W-:Y:S01]  /*15b80*/  VIADD R2, R2, 0x5f ;  /* 0x0000005f02027836 */ /* 0x000fe20000000000 */
[----:B------:R-:W-:-:S03]  /*15b90*/  UIADD3 UR4, UP0, UR37, 0x28, URZ ;  /* 0x0000002825047890 */ /* 0x000fc6000ff1e03f */
[----:B------:R-:W-:Y:S01]  /*15ba0*/  IMAD.HI R2, R2, 0x2aaaaaab, RZ ;  /* 0x2aaaaaab02027827 */ /* 0x000fe200078e02ff */
[----:B------:R-:W-:-:S03]  /*15bb0*/  UIADD3.X UR5, URZ, UR36, URZ, UP0, !UPT ;  /* 0x000000243f057290 */ /* 0x000fc600087fe43f */
[----:B------:R-:W-:Y:S01]  /*15bc0*/  IMAD.U32 R6, RZ, RZ, UR4 ;  /* 0x00000004ff067e24 */ /* 0x000fe2000f8e00ff */
[----:B------:R-:W-:Y:S02]  /*15bd0*/  SHF.R.U32.HI R3, RZ, 0x1f, R2 ;  /* 0x0000001fff037819 */ /* 0x000fe40000011602 */
[----:B------:R-:W-:Y:S02]  /*15be0*/  IMAD.U32 R7, RZ, RZ, UR5 ;  /* 0x00000005ff077e24 */ /* 0x000fe4000f8e00ff */
[----:B------:R-:W-:-:S04]  /*15bf0*/  LEA.HI.SX32 R3, R2, R3, 0x1c ;  /* 0x0000000302037211 */ /* 0x000fc800078fe2ff */
[----:B------:R-:W-:-:S04]  /*15c00*/  VIMNMX R4, R190, R3, !PT ;  /* 0x00000003be047248 */ /* 0x000fc80007fe0100 */
[----:B------:R-:W-:-:S13]  /*15c10*/  ISETP.GE.AND P0, PT, R0, R4, PT ;  /* 0x000000040000720c */ /* 0x000fda0003f06270 */
[----:B------:R-:W-:Y:S05]  /*15c20*/  @!P0 BRA `(.L_x_3957) ;  /* 0x0000009c00f88947 */ /* 0x000fea0003800000 */
[----:B------:R0:W5:Y:S02]  /*15c30*/  LDL.64 R2, [R1+0x158] ;  /* 0x0001580001027983 */ /* 0x0001640000100a00 */
.L_x_3976:
[----:B-1---5:R-:W2:Y:S04]  /*15c40*/  LD.E R5, desc[UR44][R2.64] ;  /* 0x0000002c02057980 */ /* 0x022ea8000c101900 */
[----:B------:R-:W3:Y:S01]  /*15c50*/  LD.E R8, desc[UR44][R2.64+0x8] ;  /* 0x0000082c02087980 */ /* 0x000ee2000c101900 */
[----:B--2---:R-:W-:-:S05]  /*15c60*/  VIADD R5, R5, 0x1 ;  /* 0x0000000105057836 */ /* 0x004fca0000000000 */
[----:B------:R-:W-:-:S13]  /*15c70*/  ISETP.NE.AND P0, PT, R5, 0x2, PT ;  /* 0x000000020500780c */ /* 0x000fda0003f05270 */
[----:B------:R1:W5:Y:S04]  /*15c80*/  @P0 LD.E R11, desc[UR44][R2.64+0x4] ;  /* 0x0000042c020b0980 */ /* 0x000368000c101900 */
[----:B------:R-:W2:Y:S01]  /*15c90*/  @!P0 LD.E R10, desc[UR44][R2.64+0x4] ;  /* 0x0000042c020a8980 */ /* 0x000ea2000c101900 */
[----:B---3--:R-:W-:-:S03]  /*15ca0*/  IADD3 R9, R8, 0x1, RZ ;  /* 0x0000000108097810 */ /* 0x008fc60007ffe0ff */
[----:B------:R3:W-:Y:S04]  /*15cb0*/  ST.E desc[UR44][R2.64], R5 ;  /* 0x0000000502007985 */ /* 0x0007e8000c10192c */
[----:B------:R1:W-:Y:S04]  /*15cc0*/  ST.E desc[UR44][R2.64+0x8], R9 ;  /* 0x0000080902007985 */ /* 0x0003e8000c10192c */
[----:B------:R1:W-:Y:S01]  /*15cd0*/  @!P0 ST.E desc[UR44][R2.64], RZ ;  /* 0x000000ff02008985 */ /* 0x0003e2000c10192c */
[----:B--2---:R-:W-:-:S05]  /*15ce0*/  @!P0 LOP3.LUT R11, R10, 0x1, RZ, 0x3c, !PT ;  /* 0x000000010a0b8812 */ /* 0x004fca00078e3cff */
[----:B------:R1:W-:Y:S04]  /*15cf0*/  @!P0 ST.E desc[UR44][R2.64+0x4], R11 ;  /* 0x0000040b02008985 */ /* 0x0003e8000c10192c */
[----:B------:R-:W2:Y:S04]  /*15d00*/  LDL.64 R72, [R1+0x170] ;  /* 0x0001700001487983 */ /* 0x000ea80000100a00 */
[----:B--2---:R-:W2:Y:S01]  /*15d10*/  LD.E R8, desc[UR44][R72.64] ;  /* 0x0000002c48087980 */ /* 0x004ea2000c101900 */
[----:B------:R-:W-:Y:S05]  /*15d20*/  YIELD ;  /* 0x0000000000007946 */ /* 0x000fea0003800000 */
[----:B------:R-:W-:Y:S01]  /*15d30*/  BSSY B0, `(.L_x_3958) ;  /* 0x0000006000007945 */ /* 0x000fe20003800000 */
[----:B---3--:R-:W-:Y:S01]  /*15d40*/  @!P0 IMAD.MOV.U32 R5, RZ, RZ, RZ ;  /* 0x000000ffff058224 */ /* 0x008fe200078e00ff */
[----:B--2---:R-:W-:-:S04]  /*15d50*/  LOP3.LUT R8, R8, 0x1, RZ, 0xfc, !PT ;  /* 0x0000000108087812 */ /* 0x004fc800078efcff */
[----:B------:R-:W-:-:S13]  /*15d60*/  ISETP.NE.AND P1, PT, R8, 0x3, PT ;  /* 0x000000030800780c */ /* 0x000fda0003f25270 */
[----:B-1----:R-:W-:Y:S05]  /*15d70*/  @!P1 BRA `(.L_x_3959) ;  /* 0x0000000000049947 */ /* 0x002fea0003800000 */
[----:B------:R-:W-:Y:S01]  /*15d80*/  BPT.TRAP 0x1 ;  /* 0x000000040000795c */ /* 0x000fe20000300000 */
.L_x_3959:
[----:B------:R-:W-:Y:S05]  /*15d90*/  BSYNC B0 ;  /* 0x0000000000007941 */ /* 0x000fea0003800000 */
.L_x_3958:
        /* <DEDUP_REMOVED lines=11> */
[----:B-12---:R-:W-:Y:S05]  /*15e50*/  @!P1 BRA `(.L_x_3961) ;  /* 0x0000000000049947 */ /* 0x006fea0003800000 */
[----:B------:R-:W-:Y:S01]  /*15e60*/  BPT.TRAP 0x1 ;  /* 0x000000040000795c */ /* 0x000fe20000300000 */
.L_x_3961:
[----:B------:R-:W-:Y:S05]  /*15e70*/  BSYNC B0 ;  /* 0x0000000000007941 */ /* 0x000fea0003800000 */
.L_x_3960:
[----:B------:R-:W-:Y:S04]  /*15e80*/  BSSY B0, `(.L_x_3962) ;  /* 0x0000008000007945 */ /* 0x000fe80003800000 */
[----:B------:R-:W-:Y:S05]  /*15e90*/  @P0 BRA `(.L_x_3963) ;  /* 0x0000000000180947 */ /* 0x000fea0003800000 */
[----:B------:R-:W2:Y:S01]  /*15ea0*/  LD.E.64 R8, desc[UR44][R72.64+0x18] ;  /* 0x0000182c48087980 */ /* 0x000ea2000c101b00 */
[----:B-----5:R-:W-:Y:S02]  /*15eb0*/  SHF.L.U32 R11, R11, 0x1f, RZ ;  /* 0x0000001f0b0b7819 */ /* 0x020fe400000006ff */
[----:B--2---:R-:W-:-:S05]  /*15ec0*/  MOV R9, R8 ;  /* 0x0000000800097202 */ /* 0x004fca0000000f00 */
[----:B------:R-:W-:-:S04]  /*15ed0*/  IMAD R10, R10, 0x8, R9 ;  /* 0x000000080a0a7824 */ /* 0x000fc800078e0209 */
[----:B------:R-:W1:Y:S02]  /*15ee0*/  SYNCS.PHASECHK.TRANS64.TRYWAIT P0, [R10+URZ], R11 ;  /* 0x0000000b0a0075a7 */ /* 0x000e64000800017f */
[----:B-1----:R-:W-:Y:S05]  /*15ef0*/  @!P0 BRA `(.L_x_3964) ;  /* 0x0000022400308947 */ /* 0x002fea0003800000 */
.L_x_3963:
[----:B------:R-:W-:Y:S05]  /*15f00*/  BSYNC B0 ;  /* 0x0000000000007941 */ /* 0x000fea0003800000 */
.L_x_3962:
[----:B-1---5:R-:W2:Y:S04]  /*15f10*/  LD.E R11, desc[UR44][R2.64] ;  /* 0x0000002c020b7980 */ /* 0x022ea8000c101900 */
[----:B------:R-:W2:Y:S01]  /*15f20*/  LDL.64 R74, [R1+0x80] ;  /* 0x00008000014a7983 */ /* 0x000ea20000100a00 */
[----:B------:R-:W-:Y:S05]  /*15f30*/  WARPSYNC.ALL ;  /* 0x0000000000007948 */ /* 0x000fea0003800000 */
[----:B------:R1:W-:Y:S04]  /*15f40*/  STL [R1+0x60], RZ ;  /* 0x000060ff01007387 */ /* 0x0003e80000100800 */
[----:B------:R-:W3:Y:S01]  /*15f50*/  LD.E.64 R8, desc[UR44][R16.64+0x78] ;  /* 0x0000782c10087980 */ /* 0x000ee2000c101b00 */
[----:B------:R-:W-:-:S05]  /*15f60*/  IMAD.MOV.U32 R5, RZ, RZ, 0x1 ;  /* 0x00000001ff057424 */ /* 0x000fca00078e00ff */
[----:B------:R1:W-:Y:S04]  /*15f70*/  STL [R1+0x60], R5 ;  /* 0x0000600501007387 */ /* 0x0003e80000100800 */
[----:B------:R-:W4:Y:S04]  /*15f80*/  LD.E.64 R12, desc[UR44][R16.64+0x78] ;  /* 0x0000782c100c7980 */ /* 0x000f28000c101b00 */
[----:B------:R1:W-:Y:S04]  /*15f90*/  STL [R1+0x60], R5 ;  /* 0x0000600501007387 */ /* 0x0003e80000100800 */
[----:B------:R-:W4:Y:S01]  /*15fa0*/  LD.E.64 R14, desc[UR44][R16.64+0x78] ;  /* 0x0000782c100e7980 */ /* 0x000f22000c101b00 */
[----:B--2---:R-:W-:-:S02]  /*15fb0*/  IMAD R10, R11, 0x300, R74 ;  /* 0x000003000b0a7824 */ /* 0x004fc400078e024a */
[----:B------:R-:W-:Y:S01]  /*15fc0*/  IMAD.MOV.U32 R11, RZ, RZ, R75 ;  /* 0x000000ffff0b7224 */ /* 0x000fe200078e004b */
[----:B------:R1:W-:Y:S02]  /*15fd0*/  STL [R1+0x60], R5 ;  /* 0x0000600501007387 */ /* 0x0003e40000100800 */
[----:B------:R-:W-:Y:S02]  /*15fe0*/  R2UR UR6, R10 ;  /* 0x000000000a0672ca */ /* 0x000fe400000e0000 */
[----:B------:R-:W-:Y:S01]  /*15ff0*/  R2UR UR7, R11 ;  /* 0x000000000b0772ca */ /* 0x000fe200000e0000 */
[----:B------:R-:W2:Y:S01]  /*16000*/  LD.E.64 R18, desc[UR44][R16.64+0x78] ;  /* 0x0000782c10127980 */ /* 0x000ea2000c101b00 */
[----:B------:R-:W-:-:S03]  /*16010*/  WARPGROUP.ARRIVE ;  /* 0x00000000000079c5 */ /* 0x000fc60000000000 */
[----:B------:R1:W-:Y:S01]  /*16020*/  STL [R1+0x60], R5 ;  /* 0x0000600501007387 */ /* 0x0003e20000100800 */
        /* <DEDUP_REMOVED lines=11> */
[----:B------:R-:W3:Y:S04]  /*160e0*/  LD.E R21, desc[UR44][R6.64] ;  /* 0x0000002c06157980 */ /* 0x000ee8000c101900 */
[----:B------:R1:W5:Y:S04]  /*160f0*/  LD.E R11, desc[UR44][R2.64] ;  /* 0x0000002c020b7980 */ /* 0x000368000c101900 */
[----:B------:R1:W5:Y:S01]  /*16100*/  LD.E R20, desc[UR44][R2.64+0x4] ;  /* 0x0000042c02147980 */ /* 0x000362000c101900 */
[----:B------:R-:W-:Y:S01]  /*16110*/  WARPGROUP.ARRIVE ;  /* 0x00000000000079c5 */ /* 0x000fe20000000000 */
[----:B------:R-:W-:Y:S01]  /*16120*/  VIADD R14, R14, 0x4 ;  /* 0x000000040e0e7836 */ /* 0x000fe20000000000 */
[----:B------:R-:W-:Y:S01]  /*16130*/  MOV R9, R75 ;  /* 0x0000004b00097202 */ /* 0x000fe20000000f00 */
[----:B------:R-:W-:Y:S01]  /*16140*/  VIADD R8, R10, 0x4 ;  /* 0x000000040a087836 */ /* 0x000fe20000000000 */
[----:B------:R-:W-:Y:S01]  /*16150*/  BSSY B0, `(.L_x_3965) ;  /* 0x0000018000007945 */ /* 0x000fe20003800000 */
[----:B--2---:R-:W-:Y:S01]  /*16160*/  VIADD R18, R18, 0x6 ;  /* 0x0000000612127836 */ /* 0x004fe20000000000 */
[----:B------:R-:W-:Y:S01]  /*16170*/  HGMMA.64x96x16.F32 R24, gdesc[UR4], R24, gsb0 ;  /* 0x01600000041879f0 */ /* 0x000fe20008000818 */
[----:B------:R-:W-:Y:S01]  /*16180*/  R2UR UR7, R9 ;  /* 0x00000000090772ca */ /* 0x000fe200000e0000 */
[----:B------:R-:W-:Y:S01]  /*16190*/  IMAD.MOV.U32 R9, RZ, RZ, R75 ;  /* 0x000000ffff097224 */ /* 0x000fe200078e004b */
[----:B------:R-:W-:Y:S01]  /*161a0*/  R2UR UR6, R8 ;  /* 0x00000000080672ca */ /* 0x000fe200000e0000 */
[----:B------:R-:W-:Y:S01]  /*161b0*/  VIADD R8, R10, 0x6 ;  /* 0x000000060a087836 */ /* 0x000fe20000000000 */
[----:B------:R-:W-:-:S02]  /*161c0*/  R2UR UR4, R14 ;  /* 0x000000000e0472ca */ /* 0x000fc400000e0000 */
        /* <DEDUP_REMOVED lines=14> */
[----:B-1----:R-:W-:Y:S05]  /*162b0*/  @!P0 BRA `(.L_x_3966) ;  /* 0x0000000000048947 */ /* 0x002fea0003800000 */
[----:B------:R-:W-:Y:S01]  /*162c0*/  BPT.TRAP 0x1 ;  /* 0x000000040000795c */ /* 0x000fe20000300000 */
.L_x_3966:
[----:B------:R-:W-:Y:S05]  /*162d0*/  BSYNC B0 ;  /* 0x0000000000007941 */ /* 0x000fea0003800000 */
.L_x_3965:
        /* <DEDUP_REMOVED lines=13> */
.L_x_3968:
[----:B------:R-:W-:Y:S05]  /*163b0*/  BSYNC B0 ;  /* 0x0000000000007941 */ /* 0x000fea0003800000 */
.L_x_3967:
        /* <DEDUP_REMOVED lines=8> */
.L_x_3970:
[----:B------:R-:W-:Y:S05]  /*16440*/  BSYNC B0 ;  /* 0x0000000000007941 */ /* 0x000fea0003800000 */
.L_x_3969:
[----:B------:R-:W2:Y:S04]  /*16450*/  LDL R7, [R1+0x70] ;  /* 0x0000700001077983 */ /* 0x000ea80000100800 */
[----:B------:R-:W3:Y:S04]  /*16460*/  LD.E R19, desc[UR44][R2.64] ;  /* 0x0000002c02137980 */ /* 0x000ee8000c101900 */
[----:B------:R-:W3:Y:S04]  /*16470*/  LDL.64 R20, [R1+0xf8] ;  /* 0x0000f80001147983 */ /* 0x000ee80000100a00 */
[----:B-1---5:R-:W4:Y:S04]  /*16480*/  LDL.64 R8, [R1+0xf0] ;  /* 0x0000f00001087983 */ /* 0x022f280000100a00 */
[----:B------:R-:W4:Y:S04]  /*16490*/  LDL.64 R10, [R1+0xf0] ;  /* 0x0000f000010a7983 */ /* 0x000f280000100a00 */
[----:B------:R-:W4:Y:S04]  /*164a0*/  LDL.64 R12, [R1+0xf0] ;  /* 0x0000f000010c7983 */ /* 0x000f280000100a00 */
[----:B------:R-:W4:Y:S01]  /*164b0*/  LDL.64 R14, [R1+0xf0] ;  /* 0x0000f000010e7983 */ /* 0x000f220000100a00 */
[----:B------:R-:W-:Y:S05]  /*164c0*/  WARPSYNC.ALL ;  /* 0x0000000000007948 */ /* 0x000fea0003800000 */
[----:B------:R-:W-:Y:S01]  /*164d0*/  WARPGROUP.ARRIVE ;  /* 0x00000000000079c5 */ /* 0x000fe20000000000 */
[----:B--2---:R-:W-:Y:S01]  /*164e0*/  ISETP.NE.U32.AND P0, PT, R7, RZ, PT ;  /* 0x000000ff0700720c */ /* 0x004fe20003f05070 */
[----:B---3--:R-:W-:-:S02]  /*164f0*/  IMAD R6, R19, 0xc00, R20 ;  /* 0x00000c0013067824 */ /* 0x008fc400078e0214 */
[----:B------:R-:W-:Y:S01]  /*16500*/  IMAD.MOV.U32 R7, RZ, RZ, R21 ;  /* 0x000000ffff077224 */ /* 0x000fe200078e0015 */
[----:B------:R-:W2:Y:S01]  /*16510*/  LDL.64 R18, [R1+0xf0] ;  /* 0x0000f00001127983 */ /* 0x000ea20000100a00 */
[----:B----4-:R-:W-:Y:S02]  /*16520*/  R2UR UR4, R8 ;  /* 0x00000000080472ca */ /* 0x010fe400000e0000 */
[----:B------:R-:W-:Y:S02]  /*16530*/  R2UR UR6, R6 ;  /* 0x00000000060672ca */ /* 0x000fe400000e0000 */
[----:B------:R-:W-:Y:S02]  /*16540*/  R2UR UR7, R7 ;  /* 0x00000000070772ca */ /* 0x000fe400000e0000 */
[----:B------:R-:W-:Y:S02]  /*16550*/  R2UR UR5, R9 ;  /* 0x00000000090572ca */ /* 0x000fe400000e0000 */
[----:B------:R-:W-:-:S11]  /*16560*/  VOTEU.ANY UP0, P0 ;  /* 0x00000000003f7886 */ /* 0x000fd60000000100 */
        /* <DEDUP_REMOVED lines=12> */
[----:B------:R-:W-:Y:S01]  /*16630*/  VIADD R12, R12, 0x4 ;  /* 0x000000040c0c7836 */ /* 0x000fe20000000000 */
[----:B------:R-:W-:Y:S01]  /*16640*/  IADD3 R8, R6, 0x4, RZ ;  /* 0x0000000406087810 */ /* 0x000fe20007ffe0ff */
        /* <DEDUP_REMOVED lines=21> */
[----:B--2---:R-:W-:Y:S02]  /*167a0*/  VIADD R18, R18, 0x400 ;  /* 0x0000040012127836 */ /* 0x004fe40000000000 */
        /* <DEDUP_REMOVED lines=21> */
[----:B------:R-:W-:Y:S01]  /*16900*/  IMAD.MOV.U32 R9, RZ, RZ, R21 ;  /* 0x000000ffff097224 */ /* 0x000fe200078e0015 */
[----:B----4-:R-:W-:Y:S02]  /*16910*/  IADD3 R12, R12, 0x404, RZ ;  /* 0x000004040c0c7810 */ /* 0x010fe40007ffe0ff */
        /* <DEDUP_REMOVED lines=26> */
[----:B------:R-:W2:Y:S01]  /*16ac0*/  LDL.64 R8, [R1+0xf0] ;  /* 0x0000f00001087983 */ /* 0x000ea20000100a00 */
[----:B---3--:R-:W-:-:S02]  /*16ad0*/  VIADD R10, R10, 0x802 ;  /* 0x000008020a0a7836 */ /* 0x008fc40000000000 */
[----:B------:R-:W-:Y:S01]  /*16ae0*/  VIADD R20, R6, 0x602 ;  /* 0x0000060206147836 */ /* 0x000fe20000000000 */
        /* <DEDUP_REMOVED lines=8> */
[----:B------:R-:W-:Y:S01]  /*16b70*/  VIADD R20, R6, 0x604 ;  /* 0x0000060406147836 */ /* 0x000fe20000000000 */
[----:B----4-:R-:W-:Y:S01]  /*16b80*/  IADD3 R12, R12, 0x804, RZ ;  /* 0x000008040c0c7810 */ /* 0x010fe20007ffe0ff */
[----:B------:R-:W-:-:S02]  /*16b90*/  WARPGROUP.DEPBAR.LE gsb0, 0x0 ;  /* 0x00008000000079c5 */ /* 0x000fc40000010000 */
        /* <DEDUP_REMOVED lines=18> */
[----:B------:R-:W-:Y:S01]  /*16cc0*/  VIADD R20, R6, 0x900 ;  /* 0x0000090006147836 */ /* 0x000fe20000000000 */
[----:B------:R-:W-:Y:S02]  /*16cd0*/  WARPGROUP.DEPBAR.LE gsb0, 0x0 ;  /* 0x00008000000079c5 */ /* 0x000fe40000010000 */
[----:B------:R-:W-:-:S06]  /*16ce0*/  WARPGROUP.ARRIVE ;  /* 0x00000000000079c5 */ /* 0x000fcc0000000000 */
[----:B------:R-:W-:Y:S01]  /*16cf0*/  HGMMA.64x96x16.F32 R24, gdesc[UR4], R24, gsb0 ;  /* 0x01600000041879f0 */ /* 0x000fe20008000818 */
[----:B------:R-:W-:Y:S02]  /*16d00*/  R2UR UR6, R20 ;  /* 0x00000000140672ca */ /* 0x000fe400000e0000 */
[----:B------:R-:W-:Y:S02]  /*16d10*/  R2UR UR7, R21 ;  /* 0x00000000150772ca */ /* 0x000fe400000e0000 */
[----:B------:R-:W-:Y:S02]  /*16d20*/  R2UR UR4, R8 ;  /* 0x00000000080472ca */ /* 0x000fe400000e0000 */
[----:B------:R-:W-:Y:S01]  /*16d30*/  R2UR UR5, R9 ;  /* 0x00000000090572ca */ /* 0x000fe200000e0000 */
[----:B---3--:R-:W-:Y:S02]  /*16d40*/  VIADD R10, R10, 0xc02 ;  /* 0x00000c020a0a7836 */ /* 0x008fe40000000000 */
        /* <DEDUP_REMOVED lines=17> */
[----:B------:R-:W-:Y:S01]  /*16e60*/  VIADD R14, R14, 0xc06 ;  /* 0x00000c060e0e7836 */ /* 0x000fe20000000000 */
        /* <DEDUP_REMOVED lines=8> */
[----:B------:R-:W1:Y:S01]  /*16ef0*/  S2R R74, SR_TID.X ;  /* 0x00000000004a7919 */ /* 0x000e620000002100 */
[----:B------:R2:W-:Y:S04]  /*16f00*/  STL [R1+0x70], R5 ;  /* 0x0000700501007387 */ /* 0x0005e80000100800 */
[----:B------:R2:W-:Y:S01]  /*16f10*/  STL [R1+0x70], R5 ;  /* 0x0000700501007387 */ /* 0x0005e20000100800 */
[----:B------:R-:W-:-:S02]  /*16f20*/  WARPGROUP.DEPBAR.LE gsb0, 0x0 ;  /* 0x00008000000079c5 */ /* 0x000fc40000010000 */
[----:B------:R-:W-:-:S06]  /*16f30*/  WARPGROUP.ARRIVE ;  /* 0x00000000000079c5 */ /* 0x000fcc0000000000 */
[----:B------:R-:W-:Y:S01]  /*16f40*/  HGMMA.64x96x16.F32 R24, gdesc[UR4], R24, gsb0 ;  /* 0x01600000041879f0 */ /* 0x000fe20008000818 */
[----:B------:R2:W-:Y:S01]  /*16f50*/  STL [R1+0x70], R5 ;  /* 0x0000700501007387 */ /* 0x0005e20000100800 */
[----:B-1----:R-:W-:-:S03]  /*16f60*/  SHF.R.U32.HI R74, RZ, 0x7, R74 ;  /* 0x00000007ff4a7819 */ /* 0x002fc6000001164a */
        /* <DEDUP_REMOVED lines=16> */
[----:B------:R-:W3:Y:S04]  /*17070*/  LD.E R7, desc[UR44][R72.64] ;  /* 0x0000002c48077980 */ /* 0x000ee8000c101900 */
[----:B------:R2:W5:Y:S01]  /*17080*/  LD.E R6, desc[UR44][R2.64] ;  /* 0x0000002c02067980 */ /* 0x000562000c101900 */
[----:B------:R-:W-:Y:S01]  /*17090*/  BSSY B0, `(.L_x_3972) ;  /* 0x0000005000007945 */ /* 0x000fe20003800000 */
[----:B---3--:R-:W-:-:S04]  /*170a0*/  LOP3.LUT R7, R7, 0x1, RZ, 0xfc, !PT ;  /* 0x0000000107077812 */ /* 0x008fc800078efcff */
[----:B------:R-:W-:-:S13]  /*170b0*/  ISETP.NE.AND P0, PT, R7, 0x3, PT ;  /* 0x000000030700780c */ /* 0x000fda0003f05270 */
[----:B--2---:R-:W-:Y:S05]  /*170c0*/  @!P0 BRA `(.L_x_3973) ;  /* 0x0000000000048947 */ /* 0x004fea0003800000 */
[----:B------:R-:W-:Y:S01]  /*170d0*/  BPT.TRAP 0x1 ;  /* 0x000000040000795c */ /* 0x000fe20000300000 */
.L_x_3973:
[----:B------:R-:W-:Y:S05]  /*170e0*/  BSYNC B0 ;  /* 0x0000000000007941 */ /* 0x000fea0003800000 */
.L_x_3972:
[----:B------:R-:W2:Y:S04]  /*170f0*/  LD.E.64 R8, desc[UR44][R72.64+0x20] ;  /* 0x0000202c48087980 */ /* 0x000ea8000c101b00 */
[----:B------:R-:W3:Y:S01]  /*17100*/  LD.E R7, desc[UR44][R72.64+0xc] ;  /* 0x00000c2c48077980 */ /* 0x000ee2000c101900 */
[----:B--2---:R-:W-:-:S05]  /*17110*/  MOV R9, R8 ;  /* 0x0000000800097202 */ /* 0x004fca0000000f00 */
[----:B-----5:R-:W-:-:S05]  /*17120*/  IMAD R6, R6, 0x8, R9 ;  /* 0x0000000806067824 */ /* 0x020fca00078e0209 */
[----:B---3--:R-:W-:-:S04]  /*17130*/  PRMT R6, R7, 0x654, R6 ;  /* 0x0000065407067816 */ /* 0x008fc80000000006 */
[----:B------:R1:W-:Y:S01]  /*17140*/  SYNCS.ARRIVE.TRANS64.RED.A1T0 RZ, [R6+URZ], RZ ;  /* 0x000000ff06ff79a7 */ /* 0x0003e2000810043f */
[----:B------:R-:W2:Y:S04]  /*17150*/  LDL.64 R12, [R1+0x150] ;  /* 0x00015000010c7983 */ /* 0x000ea80000100a00 */
[----:B-1----:R-:W3:Y:S04]  /*17160*/  LD.E.64 R6, desc[UR44][R16.64+0x420] ;  /* 0x0004202c10067980 */ /* 0x002ee8000c101b00 */
[----:B--2---:R-:W2:Y:S01]  /*17170*/  LD.E R12, desc[UR44][R12.64] ;  /* 0x0000002c0c0c7980 */ /* 0x004ea2000c101900 */
[----:B------:R-:W-:-:S04]  /*17180*/  UIADD3 UR4, UP0, UR37, 0x420, URZ ;  /* 0x0000042025047890 */ /* 0x000fc8000ff1e03f */
[----:B------:R-:W-:Y:S02]  /*17190*/  ULOP3.LUT UR4, UR4, 0x4, URZ, 0xfc, !UPT ;  /* 0x0000000404047892 */ /* 0x000fe4000f8efc3f */
[----:B------:R-:W-:Y:S01]  /*171a0*/  UIADD3.X UR5, URZ, UR36, URZ, UP0, !UPT ;  /* 0x000000243f057290 */ /* 0x000fe200087fe43f */
[-C--:B--2---:R-:W-:Y:S01]  /*171b0*/  FMUL.FTZ R11, R24, R12.reuse ;  /* 0x0000000c180b7220 */ /* 0x084fe20000410000 */
[-C--:B------:R-:W-:Y:S01]  /*171c0*/  FMUL.FTZ R10, R25, R12.reuse ;  /* 0x0000000c190a7220 */ /* 0x080fe20000410000 */
[----:B------:R-:W-:-:S04]  /*171d0*/  FMUL.FTZ R15, R28, R12 ;  /* 0x0000000c1c0f7220 */ /* 0x000fc80000410000 */
[----:B------:R-:W3:Y:S01]  /*171e0*/  MUFU.TANH R11, R11 ;  /* 0x0000000b000b7308 */ /* 0x000ee20000002400 */
[-C--:B------:R-:W-:Y:S01]  /*171f0*/  FMUL.FTZ R20, R29, R12.reuse ;  /* 0x0000000c1d147220 */ /* 0x080fe20000410000 */
[----:B------:R-:W-:-:S06]  /*17200*/  FMUL.FTZ R21, R32, R12 ;  /* 0x0000000c20157220 */ /* 0x000fcc0000410000 */
[----:B------:R-:W1:Y:S01]  /*17210*/  MUFU.TANH R10, R10 ;  /* 0x0000000a000a7308 */ /* 0x000e620000002400 */
[----:B------:R-:W-:-:S07]  /*17220*/  FMUL.FTZ R28, R33, R12 ;  /* 0x0000000c211c7220 */ /* 0x000fce0000410000 */
[----:B------:R-:W2:Y:S01]  /*17230*/  MUFU.TANH R15, R15 ;  /* 0x0000000f000f7308 */ /* 0x000ea20000002400 */
[----:B------:R-:W-:Y:S01]  /*17240*/  FMUL.FTZ R14, R31, R12 ;  /* 0x0000000c1f0e7220 */ /* 0x000fe20000410000 */
[----:B---3--:R-:W-:-:S06]  /*17250*/  FMNMX.FTZ R31, R11, R6, !PT ;  /* 0x000000060b1f7209 */ /* 0x008fcc0007810000 */
[----:B------:R-:W3:Y:S01]  /*17260*/  MUFU.TANH R20, R20 ;  /* 0x0000001400147308 */ /* 0x000ee20000002400 */
[-C--:B------:R-:W-:Y:S01]  /*17270*/  FMUL.FTZ R29, R36, R12.reuse ;  /* 0x0000000c241d7220 */ /* 0x080fe20000410000 */
[-C--:B------:R-:W-:Y:S01]  /*17280*/  FMUL.FTZ R24, R38, R12.reuse ;  /* 0x0000000c26187220 */ /* 0x080fe20000410000 */
[-C--:B------:R-:W-:Y:S01]  /*17290*/  FMUL.FTZ R38, R46, R12.reuse ;  /* 0x0000000c2e267220 */ /* 0x080fe20000410000 */
[----:B------:R-:W-:-:S04]  /*172a0*/  FMUL.FTZ R46, R48, R12 ;  /* 0x0000000c302e7220 */ /* 0x000fc80000410000 */
[----:B------:R-:W4:Y:S01]  /*172b0*/  MUFU.TANH R21, R21 ;  /* 0x0000001500157308 */ /* 0x000f220000002400 */
[-C--:B------:R-:W-:Y:S01]  /*172c0*/  FMUL.FTZ R13, R30, R12.reuse ;  /* 0x0000000c1e0d7220 */ /* 0x080fe20000410000 */
[----:B-1----:R-:W-:Y:S01]  /*172d0*/  FMNMX.FTZ R48, R10, R31, !PT ;  /* 0x0000001f0a307209 */ /* 0x002fe20007810000 */
[----:B------:R-:W-:-:S05]  /*172e0*/  FMUL.FTZ R30, R37, R12 ;  /* 0x0000000c251e7220 */ /* 0x000fca0000410000 */
[----:B------:R-:W1:Y:S01]  /*172f0*/  MUFU.TANH R28, R28 ;  /* 0x0000001c001c7308 */ /* 0x000e620000002400 */
[----:B--2---:R-:W-:Y:S01]  /*17300*/  FMNMX.FTZ R31, R15, R48, !PT ;  /* 0x000000300f1f7209 */ /* 0x004fe20007810000 */
[-C--:B------:R-:W-:Y:S01]  /*17310*/  FMUL.FTZ R32, R40, R12.reuse ;  /* 0x0000000c28207220 */ /* 0x080fe20000410000 */
[----:B------:R-:W-:-:S05]  /*17320*/  FMUL.FTZ R18, R34, R12 ;  /* 0x0000000c22127220 */ /* 0x000fca0000410000 */
[----:B------:R-:W2:Y:S01]  /*17330*/  MUFU.TANH R29, R29 ;  /* 0x0000001d001d7308 */ /* 0x000ea20000002400 */
[----:B---3--:R-:W-:Y:S01]  /*17340*/  FMNMX.FTZ R48, R20, R31, !PT ;  /* 0x0000001f14307209 */ /* 0x008fe20007810000 */
[----:B------:R-:W-:-:S06]  /*17350*/  FMUL.FTZ R34, R41, R12 ;  /* 0x0000000c29227220 */ /* 0x000fcc0000410000 */
[----:B------:R-:W3:Y:S01]  /*17360*/  MUFU.TANH R30, R30 ;  /* 0x0000001e001e7308 */ /* 0x000ee20000002400 */
[----:B----4-:R-:W-:Y:S01]  /*17370*/  FMNMX.FTZ R31, R21, R48, !PT ;  /* 0x00000030151f7209 */ /* 0x010fe20007810000 */
[----:B------:R-:W-:-:S06]  /*17380*/  FMUL.FTZ R36, R44, R12 ;  /* 0x0000000c2c247220 */ /* 0x000fcc0000410000 */
[----:B------:R-:W4:Y:S01]  /*17390*/  MUFU.TANH R32, R32 ;  /* 0x0000002000207308 */ /* 0x000f220000002400 */
[----:B-1----:R-:W-:Y:S01]  /*173a0*/  FMNMX.FTZ R48, R28, R31, !PT ;  /* 0x0000001f1c307209 */ /* 0x002fe20007810000 */
[----:B------:R-:W-:-:S06]  /*173b0*/  FMUL.FTZ R44, R45, R12 ;  /* 0x0000000c2d2c7220 */ /* 0x000fcc0000410000 */
[----:B------:R-:W1:Y:S01]  /*173c0*/  MUFU.TANH R34, R34 ;  /* 0x0000002200227308 */ /* 0x000e620000002400 */
[----:B--2---:R-:W-:Y:S01]  /*173d0*/  FMNMX.FTZ R31, R29, R48, !PT ;  /* 0x000000301d1f7209 */ /* 0x004fe20007810000 */
[-C--:B------:R-:W-:Y:S01]  /*173e0*/  FMUL.FTZ R25, R39, R12.reuse ;  /* 0x0000000c27197220 */ /* 0x080fe20000410000 */
[----:B------:R-:W-:-:S05]  /*173f0*/  FMUL.FTZ R39, R47, R12 ;  /* 0x0000000c2f277220 */ /* 0x000fca0000410000 */
[----:B------:R-:W2:Y:S01]  /*17400*/  MUFU.TANH R36, R36 ;  /* 0x0000002400247308 */ /* 0x000ea20000002400 */
[----:B---3--:R-:W-:Y:S01]  /*17410*/  FMNMX.FTZ R31, R30, R31, !PT ;  /* 0x0000001f1e1f7209 */ /* 0x008fe20007810000 */
[-C--:B------:R-:W-:Y:S01]  /*17420*/  FMUL.FTZ R47, R49, R12.reuse ;  /* 0x0000000c312f7220 */ /* 0x080fe20000410000 */
[----:B------:R-:W-:-:S05]  /*17430*/  FMUL.FTZ R8, R26, R12 ;  /* 0x0000000c1a087220 */ /* 0x000fca0000410000 */
[----:B------:R-:W3:Y:S01]  /*17440*/  MUFU.TANH R44, R44 ;  /* 0x0000002c002c7308 */ /* 0x000ee20000002400 */
[-C--:B------:R-:W-:Y:S01]  /*17450*/  FMUL.FTZ R40, R50, R12.reuse ;  /* 0x0000000c32287220 */ /* 0x080fe20000410000 */
[----:B----4-:R-:W-:Y:S01]  /*17460*/  FMNMX.FTZ R31, R32, R31, !PT ;  /* 0x0000001f201f7209 */ /* 0x010fe20007810000 */
[----:B------:R-:W-:-:S05]  /*17470*/  FMUL.FTZ R50, R52, R12 ;  /* 0x0000000c34327220 */ /* 0x000fca0000410000 */
[----:B------:R-:W4:Y:S01]  /*17480*/  MUFU.TANH R46, R46 ;  /* 0x0000002e002e7308 */ /* 0x000f220000002400 */
[-C--:B------:R-:W-:Y:S01]  /*17490*/  FMUL.FTZ R9, R27, R12.reuse ;  /* 0x0000000c1b097220 */ /* 0x080fe20000410000 */
[-C--:B------:R-:W-:Y:S01]  /*174a0*/  FMUL.FTZ R41, R51, R12.reuse ;  /* 0x0000000c33297220 */ /* 0x080fe20000410000 */
[----:B-1----:R-:W-:Y:S01]  /*174b0*/  FMNMX.FTZ R31, R34, R31, !PT ;  /* 0x0000001f221f7209 */ /* 0x002fe20007810000 */
[----:B------:R-:W-:-:S04]  /*174c0*/  FMUL.FTZ R51, R53, R12 ;  /* 0x0000000c35337220 */ /* 0x000fc80000410000 */
[----:B------:R-:W1:Y:S01]  /*174d0*/  MUFU.TANH R47, R47 ;  /* 0x0000002f002f7308 */ /* 0x000e620000002400 */
[----:B--2---:R-:W-:Y:S01]  /*174e0*/  FMNMX.FTZ R31, R36, R31, !PT ;  /* 0x0000001f241f7209 */ /* 0x004fe20007810000 */
[----:B------:R-:W-:-:S06]  /*174f0*/  FMUL.FTZ R52, R56, R12 ;  /* 0x0000000c38347220 */ /* 0x000fcc0000410000 */
[----:B------:R-:W2:Y:S01]  /*17500*/  MUFU.TANH R8, R8 ;  /* 0x0000000800087308 */ /* 0x000ea20000002400 */
[----:B---3--:R-:W-:Y:S01]  /*17510*/  FMNMX.FTZ R31, R44, R31, !PT ;  /* 0x0000001f2c1f7209 */ /* 0x008fe20007810000 */
[----:B------:R-:W-:-:S06]  /*17520*/  FMUL.FTZ R53, R57, R12 ;  /* 0x0000000c39357220 */ /* 0x000fcc0000410000 */
[----:B------:R-:W3:Y:S01]  /*17530*/  MUFU.TANH R50, R50 ;  /* 0x0000003200327308 */ /* 0x000ee20000002400 */
[-C--:B------:R-:W-:Y:S01]  /*17540*/  FMUL.FTZ R26, R42, R12.reuse ;  /* 0x0000000c2a1a7220 */ /* 0x080fe20000410000 */
[----:B------:R-:W-:-:S06]  /*17550*/  FMUL.FTZ R42, R54, R12 ;  /* 0x0000000c362a7220 */ /* 0x000fcc0000410000 */
[----:B------:R-:W0:Y:S01]  /*17560*/  MUFU.TANH R9, R9 ;  /* 0x0000000900097308 */ /* 0x000e220000002400 */
[----:B----4-:R-:W-:Y:S01]  /*17570*/  FMNMX.FTZ R48, R46, R31, !PT ;  /* 0x0000001f2e307209 */ /* 0x010fe20007810000 */
[----:B------:R-:W-:-:S06]  /*17580*/  FMUL.FTZ R54, R60, R12 ;  /* 0x0000000c3c367220 */ /* 0x000fcc0000410000 */
[----:B------:R-:W4:Y:S01]  /*17590*/  MUFU.TANH R51, R51 ;  /* 0x0000003300337308 */ /* 0x000f220000002400 */
[-C--:B------:R-:W-:Y:S01]  /*175a0*/  FMUL.FTZ R27, R43, R12.reuse ;  /* 0x0000000c2b1b7220 */ /* 0x080fe20000410000 */
[----:B------:R-:W-:-:S06]  /*175b0*/  FMUL.FTZ R43, R55, R12 ;  /* 0x0000000c372b7220 */ /* 0x000fcc0000410000 */
[----:B------:R-:W4:Y:S01]  /*175c0*/  MUFU.TANH R13, R13 ;  /* 0x0000000d000d7308 */ /* 0x000f220000002400 */
[----:B-1----:R-:W-:Y:S01]  /*175d0*/  FMNMX.FTZ R31, R47, R48, !PT ;  /* 0x000000302f1f7209 */ /* 0x002fe20007810000 */
[----:B------:R-:W-:-:S06]  /*175e0*/  FMUL.FTZ R55, R61, R12 ;  /* 0x0000000c3d377220 */ /* 0x000fcc0000410000 */
[----:B------:R-:W1:Y:S01]  /*175f0*/  MUFU.TANH R52, R52 ;  /* 0x0000003400347308 */ /* 0x000e620000002400 */
[----:B------:R-:W-:Y:S01]  /*17600*/  FMUL.FTZ R19, R35, R12 ;  /* 0x0000000c23137220 */ /* 0x000fe20000410000 */
[----:B--2---:R-:W-:-:S06]  /*17610*/  FMNMX.FTZ R48, R8, R7, !PT ;  /* 0x0000000708307209 */ /* 0x004fcc0007810000 */
[----:B------:R-:W2:Y:S01]  /*17620*/  MUFU.TANH R53, R53 ;  /* 0x0000003500357308 */ /* 0x000ea20000002400 */
[----:B---3--:R-:W-:Y:S01]  /*17630*/  FMNMX.FTZ R60, R50, R31, !PT ;  /* 0x0000001f323c7209 */ /* 0x008fe20007810000 */
[----:B------:R-:W-:-:S06]  /*17640*/  FMUL.FTZ R56, R64, R12 ;  /* 0x0000000c40387220 */ /* 0x000fcc0000410000 */
[----:B------:R-:W3:Y:S01]  /*17650*/  MUFU.TANH R14, R14 ;  /* 0x0000000e000e7308 */ /* 0x000ee20000002400 */
[----:B0-----:R-:W-:Y:S01]  /*17660*/  FMNMX.FTZ R48, R9, R48, !PT ;  /* 0x0000003009307209 */ /* 0x001fe20007810000 */
[----:B------:R-:W-:Y:S01]  /*17670*/  FMUL.FTZ R45, R58, R12 ;  /* 0x0000000c3a2d7220 */ /* 0x000fe20000410000 */
[----:B----4-:R-:W-:-:S05]  /*17680*/  FMNMX.FTZ R33, R51, R60, !PT ;  /* 0x0000003c33217209 */ /* 0x010fca0007810000 */
[----:B------:R-:W0:Y:S01]  /*17690*/  MUFU.TANH R54, R54 ;  /* 0x0000003600367308 */ /* 0x000e220000002400 */
[----:B------:R-:W-:-:S07]  /*176a0*/  FMUL.FTZ R58, R65, R12 ;  /* 0x0000000c413a7220 */ /* 0x000fce0000410000 */
[----:B------:R-:W4:Y:S01]  /*176b0*/  MUFU.TANH R18, R18 ;  /* 0x0000001200127308 */ /* 0x000f220000002400 */
[----:B------:R-:W-:Y:S01]  /*176c0*/  FMNMX.FTZ R31, R13, R48, !PT ;  /* 0x000000300d1f7209 */ /* 0x000fe20007810000 */
[----:B------:R-:W-:Y:S01]  /*176d0*/  FMUL.FTZ R65, R68, R12 ;  /* 0x0000000c44417220 */ /* 0x000fe20000410000 */
[----:B-1----:R-:W-:-:S05]  /*176e0*/  FMNMX.FTZ R48, R52, R33, !PT ;  /* 0x0000002134307209 */ /* 0x002fca0007810000 */
[----:B------:R-:W1:Y:S08]  /*176f0*/  MUFU.TANH R55, R55 ;  /* 0x0000003700377308 */ /* 0x000e700000002400 */
[----:B------:R-:W1:Y:S01]  /*17700*/  MUFU.TANH R19, R19 ;  /* 0x0000001300137308 */ /* 0x000e620000002400 */
[----:B--2---:R-:W-:-:S07]  /*17710*/  FMNMX.FTZ R33, R53, R48, !PT ;  /* 0x0000003035217209 */ /* 0x004fce0007810000 */
[----:B------:R-:W2:Y:S01]  /*17720*/  MUFU.TANH R56, R56 ;  /* 0x0000003800387308 */ /* 0x000ea20000002400 */
[----:B---3--:R-:W-:-:S07]  /*17730*/  FMNMX.FTZ R31, R14, R31, !PT ;  /* 0x0000001f0e1f7209 */ /* 0x008fce0007810000 */
[----:B------:R-:W3:Y:S01]  /*17740*/  MUFU.TANH R24, R24 ;  /* 0x0000001800187308 */ /* 0x000ee20000002400 */
[----:B------:R-:W-:Y:S01]  /*17750*/  FMUL.FTZ R69, R69, R12 ;  /* 0x0000000c45457220 */ /* 0x000fe20000410000 */
[----:B0-----:R-:W-:-:S06]  /*17760*/  FMNMX.FTZ R60, R54, R33, !PT ;  /* 0x00000021363c7209 */ /* 0x001fcc0007810000 */
[----:B------:R-:W0:Y:S01]  /*17770*/  MUFU.TANH R58, R58 ;  /* 0x0000003a003a7308 */ /* 0x000e220000002400 */
[----:B----4-:R-:W-:-:S07]  /*17780*/  FMNMX.FTZ R48, R18, R31, !PT ;  /* 0x0000001f12307209 */ /* 0x010fce0007810000 */
[----:B------:R-:W4:Y:S01]  /*17790*/  MUFU.TANH R25, R25 ;  /* 0x0000001900197308 */ /* 0x000f220000002400 */
[----:B-1----:R-:W-:-:S07]  /*177a0*/  FMNMX.FTZ R33, R55, R60, !PT ;  /* 0x0000003c37217209 */ /* 0x002fce0007810000 */
[----:B------:R-:W1:Y:S01]  /*177b0*/  MUFU.TANH R65, R65 ;  /* 0x0000004100417308 */ /* 0x000e620000002400 */
[----:B------:R-:W-:-:S07]  /*177c0*/  FMNMX.FTZ R31, R19, R48, !PT ;  /* 0x00000030131f7209 */ /* 0x000fce0007810000 */
[----:B------:R-:W1:Y:S01]  /*177d0*/  MUFU.TANH R26, R26 ;  /* 0x0000001a001a7308 */ /* 0x000e620000002400 */
[----:B--2---:R-:W-:-:S07]  /*177e0*/  FMNMX.FTZ R33, R56, R33, !PT ;  /* 0x0000002138217209 */ /* 0x004fce0007810000 */
[----:B------:R-:W2:Y:S01]  /*177f0*/  MUFU.TANH R68, R69 ;  /* 0x0000004500447308 */ /* 0x000ea20000002400 */
[----:B---3--:R-:W-:-:S07]  /*17800*/  FMNMX.FTZ R48, R24, R31, !PT ;  /* 0x0000001f18307209 */ /* 0x008fce0007810000 */
[----:B------:R-:W3:Y:S01]  /*17810*/  MUFU.TANH R27, R27 ;  /* 0x0000001b001b7308 */ /* 0x000ee20000002400 */
[----:B0-----:R-:W-:Y:S02]  /*17820*/  FMNMX.FTZ R60, R58, R33, !PT ;  /* 0x000000213a3c7209 */ /* 0x001fe40007810000 */
[----:B----4-:R-:W-:-:S05]  /*17830*/  FMNMX.FTZ R31, R25, R48, !PT ;  /* 0x00000030191f7209 */ /* 0x010fca0007810000 */
[----:B------:R-:W0:Y:S01]  /*17840*/  MUFU.TANH R38, R38 ;  /* 0x0000002600267308 */ /* 0x000e220000002400 */
[----:B-1----:R-:W-:Y:S02]  /*17850*/  FMNMX.FTZ R33, R65, R60, !PT ;  /* 0x0000003c41217209 */ /* 0x002fe40007810000 */
[----:B------:R-:W-:-:S05]  /*17860*/  FMNMX.FTZ R48, R26, R31, !PT ;  /* 0x0000001f1a307209 */ /* 0x000fca0007810000 */
[----:B------:R-:W1:Y:S01]  /*17870*/  MUFU.TANH R39, R39 ;  /* 0x0000002700277308 */ /* 0x000e620000002400 */
[----:B--2---:R-:W-:Y:S02]  /*17880*/  FMNMX.FTZ R33, R68, R33, !PT ;  /* 0x0000002144217209 */ /* 0x004fe40007810000 */
[----:B---3--:R-:W-:-:S05]  /*17890*/  FMNMX.FTZ R31, R27, R48, !PT ;  /* 0x000000301b1f7209 */ /* 0x008fca0007810000 */
[----:B------:R-:W2:Y:S01]  /*178a0*/  MUFU.TANH R40, R40 ;  /* 0x0000002800287308 */ /* 0x000ea20000002400 */
[----:B0-----:R-:W-:Y:S01]  /*178b0*/  FMNMX.FTZ R48, R38, R31, !PT ;  /* 0x0000001f26307209 */ /* 0x001fe20007810000 */
[----:B------:R-:W0:Y:S06]  /*178c0*/  SHFL.BFLY PT, R72, R33, 0x2, 0x1f ;  /* 0x0c401f0021487f89 */ /* 0x000e2c00000e0000 */
[----:B------:R-:W3:Y:S01]  /*178d0*/  MUFU.TANH R41, R41 ;  /* 0x0000002900297308 */ /* 0x000ee20000002400 */
[----:B-1----:R-:W-:Y:S01]  /*178e0*/  FMNMX.FTZ R31, R39, R48, !PT ;  /* 0x00000030271f7209 */ /* 0x002fe20007810000 */
[----:B------:R-:W-:-:S06]  /*178f0*/  FMUL.FTZ R57, R59, R12 ;  /* 0x0000000c3b397220 */ /* 0x000fcc0000410000 */
[----:B------:R-:W1:Y:S01]  /*17900*/  MUFU.TANH R42, R42 ;  /* 0x0000002a002a7308 */ /* 0x000e620000002400 */
[----:B--2---:R-:W-:Y:S01]  /*17910*/  FMNMX.FTZ R48, R40, R31, !PT ;  /* 0x0000001f28307209 */ /* 0x004fe20007810000 */
[----:B------:R-:W-:-:S06]  /*17920*/  FMUL.FTZ R59, R62, R12 ;  /* 0x0000000c3e3b7220 */ /* 0x000fcc0000410000 */
[----:B------:R-:W2:Y:S01]  /*17930*/  MUFU.TANH R43, R43 ;  /* 0x0000002b002b7308 */ /* 0x000ea20000002400 */
[----:B---3--:R-:W-:Y:S01]  /*17940*/  FMNMX.FTZ R31, R41, R48, !PT ;  /* 0x00000030291f7209 */ /* 0x008fe20007810000 */
[----:B------:R-:W-:-:S06]  /*17950*/  FMUL.FTZ R60, R63, R12 ;  /* 0x0000000c3f3c7220 */ /* 0x000fcc0000410000 */
        /* <DEDUP_REMOVED lines=8> */
[----:B------:R-:W-:Y:S01]  /*179e0*/  FMUL.FTZ R64, R70, R12 ;  /* 0x0000000c46407220 */ /* 0x000fe20000410000 */
[----:B0-----:R-:W-:-:S05]  /*179f0*/  FMNMX.FTZ R72, R33, R72, !PT ;  /* 0x0000004821487209 */ /* 0x001fca0007810000 */
[----:B------:R-:W0:Y:S01]  /*17a00*/  MUFU.TANH R60, R60 ;  /* 0x0000003c003c7308 */ /* 0x000e220000002400 */
[----:B-1----:R-:W-:Y:S01]  /*17a10*/  FMNMX.FTZ R48, R57, R48, !PT ;  /* 0x0000003039307209 */ /* 0x002fe20007810000 */
[----:B------:R-:W1:Y:S06]  /*17a20*/  SHFL.BFLY PT, R35, R72, 0x1, 0x1f ;  /* 0x0c201f0048237f89 */ /* 0x000e6c00000e0000 */
[----:B------:R-:W3:Y:S01]  /*17a30*/  MUFU.TANH R62, R62 ;  /* 0x0000003e003e7308 */ /* 0x000ee20000002400 */
[----:B------:R-:W-:Y:S01]  /*17a40*/  FMUL.FTZ R12, R71, R12 ;  /* 0x0000000c470c7220 */ /* 0x000fe20000410000 */
[----:B--2---:R-:W-:-:S06]  /*17a50*/  FMNMX.FTZ R31, R59, R48, !PT ;  /* 0x000000303b1f7209 */ /* 0x004fcc0007810000 */
[----:B------:R-:W2:Y:S01]  /*17a60*/  MUFU.TANH R63, R63 ;  /* 0x0000003f003f7308 */ /* 0x000ea20000002400 */
[----:B0-----:R-:W-:-:S07]  /*17a70*/  FMNMX.FTZ R31, R60, R31, !PT ;  /* 0x0000001f3c1f7209 */ /* 0x001fce0007810000 */
[----:B------:R-:W0:Y:S01]  /*17a80*/  MUFU.TANH R64, R64 ;  /* 0x0000004000407308 */ /* 0x000e220000002400 */
[----:B---3--:R-:W-:-:S07]  /*17a90*/  FMNMX.FTZ R48, R62, R31, !PT ;  /* 0x0000001f3e307209 */ /* 0x008fce0007810000 */
[----:B------:R-:W3:Y:S01]  /*17aa0*/  MUFU.TANH R12, R12 ;  /* 0x0000000c000c7308 */ /* 0x000ee20000002400 */
[----:B--2---:R-:W-:Y:S01]  /*17ab0*/  FMNMX.FTZ R31, R63, R48, !PT ;  /* 0x000000303f1f7209 */ /* 0x004fe20007810000 */
[----:B------:R-:W-:Y:S01]  /*17ac0*/  IMAD.U32 R48, RZ, RZ, UR4 ;  /* 0x00000004ff307e24 */ /* 0x000fe2000f8e00ff */
[----:B-1----:R-:W-:Y:S01]  /*17ad0*/  FMNMX.FTZ R35, R72, R35, !PT ;  /* 0x0000002348237209 */ /* 0x002fe20007810000 */
[----:B------:R-:W-:Y:S01]  /*17ae0*/  IMAD.U32 R49, RZ, RZ, UR5 ;  /* 0x00000005ff317e24 */ /* 0x000fe2000f8e00ff */
[----:B0-----:R-:W-:Y:S01]  /*17af0*/  FMNMX.FTZ R31, R64, R31, !PT ;  /* 0x0000001f401f7209 */ /* 0x001fe20007810000 */
[----:B------:R-:W-:Y:S03]  /*17b00*/  ST.E desc[UR44][R16.64+0x420], R33 ;  /* 0x0004202110007985 */ /* 0x000fe6000c10192c */
[----:B---3--:R-:W-:-:S05]  /*17b10*/  FMNMX.FTZ R31, R12, R31, !PT ;  /* 0x0000001f0c1f7209 */ /* 0x008fca0007810000 */
[----:B------:R-:W-:Y:S04]  /*17b20*/  ST.E desc[UR44][R48.64], R31 ;  /* 0x0000001f30007985 */ /* 0x000fe8000c10192c */
[----:B------:R-:W-:Y:S04]  /*17b30*/  ST.E desc[UR44][R16.64+0x420], R35 ;  /* 0x0004202310007985 */ /* 0x000fe8000c10192c */
[----:B------:R-:W2:Y:S04]  /*17b40*/  LD.E R37, desc[UR44][R48.64] ;  /* 0x0000002c30257980 */ /* 0x000ea8000c101900 */
[----:B--2---:R-:W0:Y:S02]  /*17b50*/  SHFL.BFLY PT, R66, R37, 0x2, 0x1f ;  /* 0x0c401f0025427f89 */ /* 0x004e2400000e0000 */
[----:B0-----:R-:W-:-:S05]  /*17b60*/  FMNMX.FTZ R61, R37, R66, !PT ;  /* 0x00000042253d7209 */ /* 0x001fca0007810000 */
[----:B------:R-:W0:Y:S02]  /*17b70*/  SHFL.BFLY PT, R66, R61, 0x1, 0x1f ;  /* 0x0c201f003d427f89 */ /* 0x000e2400000e0000 */
[----:B0-----:R-:W-:-:S05]  /*17b80*/  FMNMX.FTZ R70, R61, R66, !PT ;  /* 0x000000423d467209 */ /* 0x001fca0007810000 */
[----:B------:R0:W-:Y:S04]  /*17b90*/  ST.E desc[UR44][R48.64], R70 ;  /* 0x0000004630007985 */ /* 0x0001e8000c10192c */
[----:B------:R-:W0:Y:S04]  /*17ba0*/  LD.E R67, desc[UR44][R16.64+0x440] ;  /* 0x0004402c10437980 */ /* 0x000e28000c101900 */
[----:B------:R-:W2:Y:S04]  /*17bb0*/  LD.E R69, desc[UR44][R16.64+0x420] ;  /* 0x0004202c10457980 */ /* 0x000ea8000c101900 */
[----:B------:R-:W3:Y:S04]  /*17bc0*/  LD.E R71, desc[UR44][R16.64+0x430] ;  /* 0x0004302c10477980 */ /* 0x000ee8000c101900 */
[----:B------:R-:W4:Y:S04]  /*17bd0*/  LD.E R73, desc[UR44][R16.64+0x434] ;  /* 0x0004342c10497980 */ /* 0x000f28000c101900 */
[----:B------:R-:W4:Y:S01]  /*17be0*/  LD.E R66, desc[UR44][R16.64+0x210] ;  /* 0x0002102c10427980 */ /* 0x000f22000c101900 */
[----:B------:R-:W-:Y:S01]  /*17bf0*/  FADD.FTZ R72, R7, -R70 ;  /* 0x8000004607487221 */ /* 0x000fe20000010000 */
[----:B------:R-:W-:-:S04]  /*17c00*/  UIADD3 UR4, UP0, UR37, 0x210, URZ ;  /* 0x0000021025047890 */ /* 0x000fc8000ff1e03f */
[----:B------:R-:W-:Y:S02]  /*17c10*/  ULOP3.LUT UR6, UR4, 0x4, URZ, 0xfc, !UPT ;  /* 0x0000000404067892 */ /* 0x000fe4000f8efc3f */
[----:B------:R-:W-:Y:S01]  /*17c20*/  UIADD3.X UR5, URZ, UR36, URZ, UP0, !UPT ;  /* 0x000000243f057290 */ /* 0x000fe200087fe43f */
[-C--:B0-----:R-:W-:Y:S01]  /*17c30*/  FMUL.FTZ R70, R70, R67.reuse ;  /* 0x0000004346467220 */ /* 0x081fe20000410000 */
[----:B--2---:R-:W-:Y:S01]  /*17c40*/  FMUL.FTZ R48, R69, R67 ;  /* 0x0000004345307220 */ /* 0x004fe20000410000 */
[----:B------:R-:W-:-:S03]  /*17c50*/  FADD.FTZ R6, R6, -R69 ;  /* 0x8000004506067221 */ /* 0x000fc60000010000 */
[-CC-:B------:R-:W-:Y:S01]  /*17c60*/  FFMA.FTZ R35, R15, R67.reuse, -R48.reuse ;  /* 0x000000430f237223 */ /* 0x180fe20000010830 */
[-CC-:B------:R-:W-:Y:S01]  /*17c70*/  FFMA.FTZ R168, R11, R67.reuse, -R48.reuse ;  /* 0x000000430ba87223 */ /* 0x180fe20000010830 */
[-C--:B------:R-:W-:Y:S01]  /*17c80*/  FFMA.FTZ R15, R36, R67.reuse, -R48 ;  /* 0x00000043240f7223 */ /* 0x080fe20000010830 */
[-C--:B------:R-:W-:Y:S01]  /*17c90*/  FFMA.FTZ R36, R8, R67.reuse, -R70 ;  /* 0x0000004308247223 */ /* 0x080fe20000010846 */
[-C--:B------:R-:W-:Y:S01]  /*17ca0*/  FMUL.FTZ R6, R6, R67.reuse ;  /* 0x0000004306067220 */ /* 0x080fe20000410000 */
[----:B------:R-:W-:Y:S01]  /*17cb0*/  FMUL.FTZ R72, R67, R72 ;  /* 0x0000004843487220 */ /* 0x000fe20000410000 */
[-C--:B------:R-:W-:Y:S01]  /*17cc0*/  FFMA.FTZ R37, R10, R67.reuse, -R48 ;  /* 0x000000430a257223 */ /* 0x080fe20000010830 */
[-C--:B------:R-:W-:Y:S01]  /*17cd0*/  FFMA.FTZ R169, R9, R67.reuse, -R70 ;  /* 0x0000004309a97223 */ /* 0x080fe20000010846 */
[----:B------:R-:W-:Y:S01]  /*17ce0*/  MUFU.EX2 R7, R6 ;  /* 0x0000000600077308 */ /* 0x000fe20000000800 */
[-C--:B------:R-:W-:Y:S01]  /*17cf0*/  FFMA.FTZ R176, R34, R67.reuse, -R48 ;  /* 0x0000004322b07223 */ /* 0x080fe20000010830 */
[----:B------:R-:W-:-:S06]  /*17d00*/  FFMA.FTZ R34, R13, R67, -R70 ;  /* 0x000000430d227223 */ /* 0x000fcc0000010846 */
[----:B------:R-:W3:Y:S01]  /*17d10*/  MUFU.EX2 R168, R168 ;  /* 0x000000a800a87308 */ /* 0x000ee20000000800 */
[-C--:B------:R-:W-:Y:S01]  /*17d20*/  FFMA.FTZ R170, R20, R67.reuse, -R48 ;  /* 0x0000004314aa7223 */ /* 0x080fe20000010830 */
[----:B------:R-:W-:-:S06]  /*17d30*/  FFMA.FTZ R171, R14, R67, -R70 ;  /* 0x000000430eab7223 */ /* 0x000fcc0000010846 */
[----:B------:R-:W-:Y:S08]  /*17d40*/  MUFU.EX2 R61, R72 ;  /* 0x00000048003d7308 */ /* 0x000ff00000000800 */
[----:B------:R-:W4:Y:S01]  /*17d50*/  MUFU.EX2 R36, R36 ;  /* 0x0000002400247308 */ /* 0x000f220000000800 */
[-CC-:B------:R-:W-:Y:S01]  /*17d60*/  FFMA.FTZ R31, R29, R67.reuse, -R48.reuse ;  /* 0x000000431d1f7223 */ /* 0x180fe20000010830 */
[----:B------:R-:W-:-:S06]  /*17d70*/  FFMA.FTZ R33, R21, R67, -R48 ;  /* 0x0000004315217223 */ /* 0x000fcc0000010830 */
[----:B------:R-:W0:Y:S01]  /*17d80*/  MUFU.EX2 R37, R37 ;  /* 0x0000002500257308 */ /* 0x000e220000000800 */
[-C--:B------:R-:W-:Y:S01]  /*17d90*/  FFMA.FTZ R29, R32, R67.reuse, -R48 ;  /* 0x00000043201d7223 */ /* 0x080fe20000010830 */
[----:B------:R-:W-:-:S06]  /*17da0*/  FFMA.FTZ R32, R18, R67, -R70 ;  /* 0x0000004312207223 */ /* 0x000fcc0000010846 */
[----:B------:R-:W1:Y:S01]  /*17db0*/  MUFU.EX2 R169, R169 ;  /* 0x000000a900a97308 */ /* 0x000e620000000800 */
[----:B------:R-:W-:-:S07]  /*17dc0*/  FFMA.FTZ R172, R28, R67, -R48 ;  /* 0x000000431cac7223 */ /* 0x000fce0000010830 */
[----:B------:R-:W2:Y:S01]  /*17dd0*/  MUFU.EX2 R35, R35 ;  /* 0x0000002300237308 */ /* 0x000ea20000000800 */
[----:B------:R-:W-:-:S07]  /*17de0*/  FFMA.FTZ R173, R19, R67, -R70 ;  /* 0x0000004313ad7223 */ /* 0x000fce0000010846 */
[----:B------:R-:W2:Y:S01]  /*17df0*/  MUFU.EX2 R34, R34 ;  /* 0x0000002200227308 */ /* 0x000ea20000000800 */
[----:B---3--:R-:W-:Y:S01]  /*17e00*/  FFMA.FTZ R6, R7, R71, R168 ;  /* 0x0000004707067223 */ /* 0x008fe200000100a8 */
[----:B------:R-:W-:-:S06]  /*17e10*/  FFMA.FTZ R174, R30, R67, -R48 ;  /* 0x000000431eae7223 */ /* 0x000fcc0000010830 */
[----:B------:R-:W3:Y:S01]  /*17e20*/  MUFU.EX2 R170, R170 ;  /* 0x000000aa00aa7308 */ /* 0x000ee20000000800 */
[----:B----4-:R-:W-:Y:S01]  /*17e30*/  FFMA.FTZ R8, R61, R73, R36 ;  /* 0x000000493d087223 */ /* 0x010fe20000010024 */
[----:B------:R-:W-:-:S06]  /*17e40*/  FFMA.FTZ R30, R24, R67, -R70 ;  /* 0x00000043181e7223 */ /* 0x000fcc0000010846 */
        /* <DEDUP_REMOVED lines=22> */
[----:B------:R-:W-:-:S06]  /*17fb0*/  FFMA.FTZ R178, R44, R67, -R48 ;  /* 0x000000432cb27223 */ /* 0x000fcc0000010830 */
[----:B------:R-:W2:Y:S01]  /*17fc0*/  MUFU.EX2 R29, R29 ;  /* 0x0000001d001d7308 */ /* 0x000ea20000000800 */
[----:B------:R-:W-:Y:S01]  /*17fd0*/  FADD.FTZ R9, R173, R6 ;  /* 0x00000006ad097221 */ /* 0x000fe20000010000 */
        /* <DEDUP_REMOVED lines=51> */
[----:B------:R-:W-:-:S06]  /*18310*/  FADD.FTZ R11, R219, R8 ;  /* 0x00000008db0b7221 */ /* 0x000fcc0000010000 */
[----:B------:R-:W2:Y:S01]  /*18320*/  MUFU.EX2 R205, R205 ;  /* 0x000000cd00cd7308 */ /* 0x000ea20000000800 */
[-C--:B------:R-:W-:Y:S01]  /*18330*/  FFMA.FTZ R196, R56, R67.reuse, -R48 ;  /* 0x0000004338c47223 */ /* 0x080fe20000010830 */
        /* <DEDUP_REMOVED lines=35> */
[----:B-1----:R-:W-:Y:S01]  /*18570*/  FADD.FTZ R8, R18, R11 ;  /* 0x0000000b12087221 */ /* 0x002fe20000010000 */
[----:B------:R-:W-:Y:S01]  /*18580*/  FMUL.FTZ R25, R7, R66 ;  /* 0x0000004207197220 */ /* 0x000fe20000410000 */
[----:B------:R-:W-:Y:S02]  /*18590*/  IMAD.U32 R10, RZ, RZ, UR6 ;  /* 0x00000006ff0a7e24 */ /* 0x000fe4000f8e00ff */
[----:B--2---:R-:W-:Y:S01]  /*185a0*/  FADD.FTZ R9, R21, R6 ;  /* 0x0000000615097221 */ /* 0x004fe20000010000 */
[----:B------:R-:W-:Y:S01]  /*185b0*/  IMAD.U32 R11, RZ, RZ, UR5 ;  /* 0x00000005ff0b7e24 */ /* 0x000fe2000f8e00ff */
[----:B------:R-:W-:Y:S01]  /*185c0*/  ST.E desc[UR44][R16.64+0x210], R25 ;  /* 0x0002101910007985 */ /* 0x000fe2000c10192c */
[----:B------:R-:W-:-:S03]  /*185d0*/  FADD.FTZ R13, R19, R8 ;  /* 0x00000008130d7221 */ /* 0x000fc60000010000 */
[----:B------:R-:W-:Y:S04]  /*185e0*/  ST.E desc[UR44][R16.64+0x430], R9 ;  /* 0x0004300910007985 */ /* 0x000fe8000c10192c */
[----:B------:R0:W-:Y:S04]  /*185f0*/  ST.E desc[UR44][R16.64+0x434], R13 ;  /* 0x0004340d10007985 */ /* 0x0001e8000c10192c */
[----:B------:R-:W2:Y:S02]  /*18600*/  LD.E R6, desc[UR44][R10.64] ;  /* 0x0000002c0a067980 */ /* 0x000ea4000c101900 */
[----:B--2---:R-:W-:-:S05]  /*18610*/  FMUL.FTZ R27, R7, R6 ;  /* 0x00000006071b7220 */ /* 0x004fca0000410000 */
[----:B------:R1:W-:Y:S04]  /*18620*/  ST.E desc[UR44][R10.64], R27 ;  /* 0x0000001b0a007985 */ /* 0x0003e8000c10192c */
[----:B------:R-:W0:Y:S04]  /*18630*/  LD.E R54, desc[UR44][R16.64+0x224] ;  /* 0x0002242c10367980 */ /* 0x000e28000c101900 */
[----:B------:R-:W2:Y:S04]  /*18640*/  LD.E R52, desc[UR44][R16.64+0x220] ;  /* 0x0002202c10347980 */ /* 0x000ea8000c101900 */
[----:B------:R-:W3:Y:S04]  /*18650*/  LD.E R150, desc[UR44][R16.64+0x404] ;  /* 0x0004042c10967980 */ /* 0x000ee8000c101900 */
[----:B------:R-:W4:Y:S04]  /*18660*/  LD.E R56, desc[UR44][R16.64+0x230] ;  /* 0x0002302c10387980 */ /* 0x000f28000c101900 */
[----:B------:R-:W1:Y:S04]  /*18670*/  LD.E R58, desc[UR44][R16.64+0x234] ;  /* 0x0002342c103a7980 */ /* 0x000e68000c101900 */
        /* <DEDUP_REMOVED lines=57> */
[----:B------:R-:W-:Y:S01]  /*18a10*/  ULOP3.LUT UR6, UR4, 0x8, URZ, 0xfc, !UPT ;  /* 0x0000000804067892 */ /* 0x000fe2000f8efc3f */
[C---:B0-----:R-:W-:Y:S01]  /*18a20*/  FMUL.FTZ R13, R7.reuse, R54 ;  /* 0x00000036070d7220 */ /* 0x041fe20000410000 */
[----:B--2---:R-:W-:-:S04]  /*18a30*/  FMUL.FTZ R9, R7, R52 ;  /* 0x0000003407097220 */ /* 0x004fc80000410000 */
[----:B------:R0:W-:Y:S01]  /*18a40*/  ST.E desc[UR44][R16.64+0x224], R13 ;  /* 0x0002240d10007985 */ /* 0x0001e2000c10192c */
[----:B---3--:R-:W-:-:S03]  /*18a50*/  FMUL.FTZ R45, R7, R150 ;  /* 0x00000096072d7220 */ /* 0x008fc60000410000 */
[----:B------:R2:W-:Y:S01]  /*18a60*/  ST.E desc[UR44][R16.64+0x220], R9 ;  /* 0x0002200910007985 */ /* 0x0005e2000c10192c */
[C---:B----4-:R-:W-:Y:S01]  /*18a70*/  FMUL.FTZ R25, R7.reuse, R56 ;  /* 0x0000003807197220 */ /* 0x050fe20000410000 */
[C---:B-1----:R-:W-:Y:S01]  /*18a80*/  FMUL.FTZ R27, R7.reuse, R58 ;  /* 0x0000003a071b7220 */ /* 0x042fe20000410000 */
[C---:B------:R-:W-:Y:S01]  /*18a90*/  FMUL.FTZ R39, R7.reuse, R60 ;  /* 0x0000003c07277220 */ /* 0x040fe20000410000 */
[C---:B0-----:R-:W-:Y:S01]  /*18aa0*/  FMUL.FTZ R13, R7.reuse, R68 ;  /* 0x00000044070d7220 */ /* 0x041fe20000410000 */
[C---:B--2---:R-:W-:Y:S01]  /*18ab0*/  FMUL.FTZ R9, R7.reuse, R66 ;  /* 0x0000004207097220 */ /* 0x044fe20000410000 */
        /* <DEDUP_REMOVED lines=104> */
[----:B------:R-:W-:Y:S02]  /*19140*/  IMAD.U32 R8, RZ, RZ, UR6 ;  /* 0x00000006ff087e24 */ /* 0x000fe4000f8e00ff */
[----:B---3--:R-:W-:Y:S01]  /*19150*/  FMUL.FTZ R13, R7, R24 ;  /* 0x00000018070d7220 */ /* 0x008fe20000410000 */
[----:B0-----:R-:W-:Y:S01]  /*19160*/  IMAD.U32 R9, RZ, RZ, UR5 ;  /* 0x00000005ff097e24 */ /* 0x001fe2000f8e00ff */
[----:B------:R0:W-:Y:S04]  /*19170*/  ST.E desc[UR44][R16.64+0x3c0], R25 ;  /* 0x0003c01910007985 */ /* 0x0001e8000c10192c */
        /* <DEDUP_REMOVED lines=8> */
[----:B------:R-:W0:Y:S01]  /*19200*/  LD.E R12, desc[UR44][R8.64] ;  /* 0x0000002c080c7980 */ /* 0x000e22000c101900 */
[----:B------:R-:W-:Y:S01]  /*19210*/  ULOP3.LUT UR4, UR4, 0xc, URZ, 0xfc, !UPT ;  /* 0x0000000c04047892 */ /* 0x000fe2000f8efc3f */
[----:B------:R-:W-:-:S05]  /*19220*/  IMAD.U32 R7, RZ, RZ, UR5 ;  /* 0x00000005ff077e24 */ /* 0x000fca000f8e00ff */
[----:B------:R-:W-:Y:S02]  /*19230*/  IMAD.U32 R6, RZ, RZ, UR4 ;  /* 0x00000004ff067e24 */ /* 0x000fe4000f8e00ff */
[----:B0-----:R-:W-:-:S05]  /*19240*/  FMUL.FTZ R25, R61, R12 ;  /* 0x0000000c3d197220 */ /* 0x001fca0000410000 */
[----:B------:R-:W-:Y:S04]  /*19250*/  ST.E desc[UR44][R8.64], R25 ;  /* 0x0000001908007985 */ /* 0x000fe8000c10192c */
[----:B------:R-:W1:Y:S02]  /*19260*/  LD.E R12, desc[UR44][R6.64] ;  /* 0x0000002c060c7980 */ /* 0x000e64000c101900 */
[----:B-1----:R-:W-:-:S05]  /*19270*/  FMUL.FTZ R13, R61, R12 ;  /* 0x0000000c3d0d7220 */ /* 0x002fca0000410000 */
[----:B------:R0:W-:Y:S04]  /*19280*/  ST.E desc[UR44][R6.64], R13 ;  /* 0x0000000d06007985 */ /* 0x0001e8000c10192c */
[----:B------:R-:W2:Y:S04]  /*19290*/  LD.E R27, desc[UR44][R16.64+0x40c] ;  /* 0x00040c2c101b7980 */ /* 0x000ea8000c101900 */
[----:B------:R-:W0:Y:S04]  /*192a0*/  LD.E R62, desc[UR44][R16.64+0x228] ;  /* 0x0002282c103e7980 */ /* 0x000e28000c101900 */
        /* <DEDUP_REMOVED lines=61> */
[----:B0-----:R-:W-:-:S04]  /*19680*/  FMUL.FTZ R13, R61, R62 ;  /* 0x0000003e3d0d7220 */ /* 0x001fc80000410000 */
[----:B------:R0:W-:Y:S01]  /*19690*/  ST.E desc[UR44][R16.64+0x40c], R45 ;  /* 0x00040c2d10007985 */ /* 0x0001e2000c10192c */
[C---:B---3--:R-:W-:Y:S01]  /*196a0*/  FMUL.FTZ R25, R61.reuse, R64 ;  /* 0x000000403d197220 */ /* 0x048fe20000410000 */
[C---:B----4-:R-:W-:Y:S01]  /*196b0*/  FMUL.FTZ R27, R61.reuse, R66 ;  /* 0x000000423d1b7220 */ /* 0x050fe20000410000 */
[C---:B------:R-:W-:Y:S01]  /*196c0*/  FMUL.FTZ R39, R61.reuse, R68 ;  /* 0x000000443d277220 */ /* 0x040fe20000410000 */
[C---:B------:R-:W-:Y:S01]  /*196d0*/  FMUL.FTZ R41, R61.reuse, R70 ;  /* 0x000000463d297220 */ /* 0x040fe20000410000 */
[C---:B------:R-:W-:Y:S01]  /*196e0*/  FMUL.FTZ R43, R61.reuse, R72 ;  /* 0x000000483d2b7220 */ /* 0x040fe20000410000 */
[C---:B0-----:R-:W-:Y:S01]  /*196f0*/  FMUL.FTZ R45, R61.reuse, R76 ;  /* 0x0000004c3d2d7220 */ /* 0x041fe20000410000 */
[C---:B------:R-:W-:Y:S01]  /*19700*/  FMUL.FTZ R47, R61.reuse, R78 ;  /* 0x0000004e3d2f7220 */ /* 0x040fe20000410000 */
[C---:B------:R-:W-:Y:S01]  /*19710*/  FMUL.FTZ R49, R61.reuse, R80 ;  /* 0x000000503d317220 */ /* 0x040fe20000410000 */
[----:B------:R0:W-:Y:S04]  /*19720*/  ST.E desc[UR44][R16.64+0x228], R13 ;  /* 0x0002280d10007985 */ /* 0x0001e8000c10192c */
[----:B------:R1:W-:Y:S01]  /*19730*/  ST.E desc[UR44][R16.64+0x22c], R25 ;  /* 0x00022c1910007985 */ /* 0x0003e2000c10192c */
[----:B------:R-:W-:-:S03]  /*19740*/  FMUL.FTZ R51, R61, R82 ;  /* 0x000000523d337220 */ /* 0x000fc60000410000 */
        /* <DEDUP_REMOVED lines=97> */
[----:B------:R-:W-:Y:S01]  /*19d60*/  FMUL.FTZ R61, R61, R24 ;  /* 0x000000183d3d7220 */ /* 0x000fe20000410000 */
        /* <DEDUP_REMOVED lines=10> */
[----:B------:R-:W-:Y:S04]  /*19e10*/  ST.E desc[UR44][R16.64+0x3fc], R49 ;  /* 0x0003fc3110007985 */ /* 0x000fe8000c10192c */
[----:B------:R-:W-:Y:S01]  /*19e20*/  ST.E desc[UR44][R16.64+0x408], R61 ;  /* 0x0004083d10007985 */ /* 0x000fe2000c10192c */
[----:B------:R1:W-:Y:S06]  /*19e30*/  BAR.SYNC.DEFER_BLOCKING R213, 0x100 ;  /* 0x000400d50000751d */ /* 0x0003ec0000010000 */
[----:B0-----:R-:W2:Y:S04]  /*19e40*/  LD.E R25, desc[UR44][R16.64+0x210] ;  /* 0x0002102c10197980 */ /* 0x001ea8000c101900 */
[----:B------:R-:W4:Y:S04]  /*19e50*/  LD.E R24, desc[UR44][R2.64] ;  /* 0x0000002c02187980 */ /* 0x000f28000c101900 */
[----:B------:R-:W4:Y:S04]  /*19e60*/  LD.E.64 R12, desc[UR44][R16.64+0x88] ;  /* 0x0000882c100c7980 */ /* 0x000f28000c101b00 */
[----:B--2---:R0:W-:Y:S04]  /*19e70*/  ST.E desc[UR44][R16.64+0x210], R25 ;  /* 0x0002101910007985 */ /* 0x0041e8000c10192c */
[----:B-1----:R-:W2:Y:S04]  /*19e80*/  LD.E R27, desc[UR44][R10.64] ;  /* 0x0000002c0a1b7980 */ /* 0x002ea8000c101900 */
[----:B--2---:R1:W-:Y:S04]  /*19e90*/  ST.E desc[UR44][R10.64], R27 ;  /* 0x0000001b0a007985 */ /* 0x0043e8000c10192c */
[----:B------:R-:W2:Y:S04]  /*19ea0*/  LD.E R39, desc[UR44][R8.64] ;  /* 0x0000002c08277980 */ /* 0x000ea8000c101900 */
[----:B--2---:R2:W-:Y:S04]  /*19eb0*/  ST.E desc[UR44][R8.64], R39 ;  /* 0x0000002708007985 */ /* 0x0045e8000c10192c */
[----:B---3--:R-:W3:Y:S04]  /*19ec0*/  LD.E R41, desc[UR44][R6.64] ;  /* 0x0000002c06297980 */ /* 0x008ee8000c101900 */
[----:B---3--:R3:W-:Y:S04]  /*19ed0*/  ST.E desc[UR44][R6.64], R41 ;  /* 0x0000002906007985 */ /* 0x0087e8000c10192c */
[----:B----4-:R-:W4:Y:S04]  /*19ee0*/  LD.E R43, desc[UR44][R16.64+0x220] ;  /* 0x0002202c102b7980 */ /* 0x010f28000c101900 */
[----:B------:R-:W4:Y:S04]  /*19ef0*/  LD.E R45, desc[UR44][R16.64+0x224] ;  /* 0x0002242c102d7980 */ /* 0x000f28000c101900 */
[----:B------:R-:W4:Y:S04]  /*19f00*/  LD.E R47, desc[UR44][R16.64+0x228] ;  /* 0x0002282c102f7980 */ /* 0x000f28000c101900 */
[----:B0-----:R-:W4:Y:S04]  /*19f10*/  LD.E R25, desc[UR44][R16.64+0x22c] ;  /* 0x00022c2c10197980 */ /* 0x001f28000c101900 */
        /* <DEDUP_REMOVED lines=74> */
[----:B------:R0:W-:Y:S04]  /*1a3c0*/  ST.E desc[UR44][R16.64+0x22c], R25 ;  /* 0x00022c1910007985 */ /* 0x0001e8000c10192c */
[----:B------:R-:W-:Y:S04]  /*1a3d0*/  ST.E desc[UR44][R16.64+0x230], R49 ;  /* 0x0002303110007985 */ /* 0x000fe8000c10192c */
[----:B------:R-:W-:Y:S04]  /*1a3e0*/  ST.E desc[UR44][R16.64+0x234], R51 ;  /* 0x0002343310007985 */ /* 0x000fe8000c10192c */
[----:B------:R1:W-:Y:S04]  /*1a3f0*/  ST.E desc[UR44][R16.64+0x238], R27 ;  /* 0x0002381b10007985 */ /* 0x0003e8000c10192c */
[----:B------:R-:W-:Y:S04]  /*1a400*/  ST.E desc[UR44][R16.64+0x23c], R53 ;  /* 0x00023c3510007985 */ /* 0x000fe8000c10192c */
[----:B--2---:R2:W-:Y:S04]  /*1a410*/  ST.E desc[UR44][R16.64+0x240], R39 ;  /* 0x0002402710007985 */ /* 0x0045e8000c10192c */
[----:B------:R-:W-:Y:S04]  /*1a420*/  ST.E desc[UR44][R16.64+0x244], R55 ;  /* 0x0002443710007985 */ /* 0x000fe8000c10192c */
[----:B---3--:R3:W-:Y:S04]  /*1a430*/  ST.E desc[UR44][R16.64+0x248], R41 ;  /* 0x0002482910007985 */ /* 0x0087e8000c10192c */
[----:B------:R4:W-:Y:S04]  /*1a440*/  ST.E desc[UR44][R16.64+0x24c], R57 ;  /* 0x00024c3910007985 */ /* 0x0009e8000c10192c */
[----:B------:R4:W-:Y:S04]  /*1a450*/  ST.E desc[UR44][R16.64+0x250], R59 ;  /* 0x0002503b10007985 */ /* 0x0009e8000c10192c */
[----:B------:R4:W-:Y:S04]  /*1a460*/  ST.E desc[UR44][R16.64+0x254], R61 ;  /* 0x0002543d10007985 */ /* 0x0009e8000c10192c */
[----:B------:R4:W-:Y:S04]  /*1a470*/  ST.E desc[UR44][R16.64+0x258], R63 ;  /* 0x0002583f10007985 */ /* 0x0009e8000c10192c */
[----:B------:R4:W-:Y:S04]  /*1a480*/  ST.E desc[UR44][R16.64+0x25c], R65 ;  /* 0x00025c4110007985 */ /* 0x0009e8000c10192c */
[----:B0-----:R-:W4:Y:S04]  /*1a490*/  LD.E R25, desc[UR44][R16.64+0x260] ;  /* 0x0002602c10197980 */ /* 0x001f28000c101900 */
        /* <DEDUP_REMOVED lines=160> */
[C---:B------:R-:W-:Y:S01]  /*1aea0*/  VIADD R24, R12.reuse, 0x80 ;  /* 0x000000800c187836 */ /* 0x040fe20000000000 */
[----:B------:R-:W-:Y:S01]  /*1aeb0*/  IADD3 R26, R12, 0x100, RZ ;  /* 0x000001000c1a7810 */ /* 0x000fe20007ffe0ff */
[----:B------:R-:W4:Y:S01]  /*1aec0*/  LD.E R37, desc[UR44][R16.64+0x244] ;  /* 0x0002442c10257980 */ /* 0x000f22000c101900 */
[----:B------:R-:W-:Y:S02]  /*1aed0*/  R2UR UR15, R27 ;  /* 0x000000001b0f72ca */ /* 0x000fe400000e0000 */
[----:B------:R-:W-:Y:S01]  /*1aee0*/  R2UR UR10, R24 ;  /* 0x00000000180a72ca */ /* 0x000fe200000e0000 */
[----:B------:R-:W4:Y:S01]  /*1aef0*/  LD.E R38, desc[UR44][R16.64+0x248] ;  /* 0x0002482c10267980 */ /* 0x000f22000c101900 */
[----:B------:R-:W-:Y:S02]  /*1af00*/  R2UR UR14, R26 ;  /* 0x000000001a0e72ca */ /* 0x000fe400000e0000 */
[----:B------:R-:W-:Y:S01]  /*1af10*/  F2FP.F16.F32.PACK_AB R169, R169, R36 ;  /* 0x00000024a9a9723e */ /* 0x000fe200000000ff */
        /* <DEDUP_REMOVED lines=140> */
[----:B--2---:R-:W-:-:S11]  /*1b7e0*/  WARPGROUP.ARRIVE ;  /* 0x00000000000079c5 */ /* 0x004fd60000000000 */
[----:B------:R-:W-:Y:S01]  /*1b7f0*/  HGMMA.64x256x16.F32 R24, R168, gdesc[UR4].tnspB, R24, UP0, gsb0 ;  /* 0x43e00004a8187df0 */ /* 0x000fe2000b800818 */
[----:B------:R-:W-:Y:S02]  /*1b800*/  F2FP.F16.F32.PACK_AB R178, R178, R15 ;  /* 0x0000000fb2b2723e */ /* 0x000fe400000000ff */
[----:B------:R-:W-:Y:S01]  /*1b810*/  F2FP.F16.F32.PACK_AB R179, R14, R179 ;  /* 0x000000b30eb3723e */ /* 0x000fe200000000ff */
        /* <DEDUP_REMOVED lines=408> */
[----:B------:R-:W-:Y:S01]  /*1d1a0*/  VIADD R12, R12, 0x280 ;  /* 0x000002800c0c7836 */ /* 0x000fe20000000000 */
        /* <DEDUP_REMOVED lines=404> */
[----:B------:R-:W3:Y:S04]  /*1eaf0*/  LD.E R13, desc[UR44][R16.64+0x210] ;  /* 0x0002102c100d7980 */ /* 0x000ee8000c101900 */
[----:B---3--:R3:W-:Y:S04]  /*1eb00*/  ST.E desc[UR44][R16.64+0x210], R13 ;  /* 0x0002100d10007985 */ /* 0x0087e8000c10192c */
[----:B------:R-:W4:Y:S04]  /*1eb10*/  LD.E R15, desc[UR44][R10.64] ;  /* 0x0000002c0a0f7980 */ /* 0x000f28000c101900 */
[----:B----4-:R4:W-:Y:S04]  /*1eb20*/  ST.E desc[UR44][R10.64], R15 ;  /* 0x0000000f0a007985 */ /* 0x0109e8000c10192c */
[----:B------:R-:W2:Y:S04]  /*1eb30*/  LD.E R19, desc[UR44][R8.64] ;  /* 0x0000002c08137980 */ /* 0x000ea8000c101900 */
[----:B--2---:R2:W-:Y:S04]  /*1eb40*/  ST.E desc[UR44][R8.64], R19 ;  /* 0x0000001308007985 */ /* 0x0045e8000c10192c */
[----:B------:R-:W3:Y:S04]  /*1eb50*/  LD.E R21, desc[UR44][R6.64] ;  /* 0x0000002c06157980 */ /* 0x000ee8000c101900 */
[----:B---3--:R3:W-:Y:S04]  /*1eb60*/  ST.E desc[UR44][R6.64], R21 ;  /* 0x0000001506007985 */ /* 0x0087e8000c10192c */
[----:B0-----:R-:W3:Y:S04]  /*1eb70*/  LD.E R25, desc[UR44][R16.64+0x220] ;  /* 0x0002202c10197980 */ /* 0x001ee8000c101900 */
[----:B-1----:R-:W3:Y:S04]  /*1eb80*/  LD.E R27, desc[UR44][R16.64+0x224] ;  /* 0x0002242c101b7980 */ /* 0x002ee8000c101900 */
        /* <DEDUP_REMOVED lines=122> */
[----:B------:R-:W-:Y:S04]  /*1f330*/  ST.E desc[UR44][R16.64+0x220], R25 ;  /* 0x0002201910007985 */ /* 0x000fe8000c10192c */
[----:B------:R-:W-:Y:S04]  /*1f340*/  ST.E desc[UR44][R16.64+0x224], R27 ;  /* 0x0002241b10007985 */ /* 0x000fe8000c10192c */
[----:B------:R-:W-:Y:S04]  /*1f350*/  ST.E desc[UR44][R16.64+0x228], R5 ;  /* 0x0002280510007985 */ /* 0x000fe8000c10192c */
[----:B------:R-:W-:Y:S04]  /*1f360*/  ST.E desc[UR44][R16.64+0x22c], R29 ;  /* 0x00022c1d10007985 */ /* 0x000fe8000c10192c */
[----:B------:R-:W-:Y:S04]  /*1f370*/  ST.E desc[UR44][R16.64+0x230], R13 ;  /* 0x0002300d10007985 */ /* 0x000fe8000c10192c */
[----:B------:R-:W-:Y:S04]  /*1f380*/  ST.E desc[UR44][R16.64+0x234], R31 ;  /* 0x0002341f10007985 */ /* 0x000fe8000c10192c */
[----:B----4-:R-:W-:Y:S04]  /*1f390*/  ST.E desc[UR44][R16.64+0x238], R11 ;  /* 0x0002380b10007985 */ /* 0x010fe8000c10192c */
[----:B------:R-:W-:Y:S04]  /*1f3a0*/  ST.E desc[UR44][R16.64+0x23c], R15 ;  /* 0x00023c0f10007985 */ /* 0x000fe8000c10192c */
[----:B--2---:R-:W-:Y:S04]  /*1f3b0*/  ST.E desc[UR44][R16.64+0x240], R9 ;  /* 0x0002400910007985 */ /* 0x004fe8000c10192c */
[----:B------:R-:W-:Y:S04]  /*1f3c0*/  ST.E desc[UR44][R16.64+0x244], R19 ;  /* 0x0002441310007985 */ /* 0x000fe8000c10192c */
        /* <DEDUP_REMOVED lines=122> */
.L_x_3975:
[----:B------:R-:W-:Y:S05]  /*1fb70*/  BSYNC B0 ;  /* 0x0000000000007941 */ /* 0x000fea0003800000 */
.L_x_3974:
        /* <DEDUP_REMOVED lines=9> */
.L_x_3957:
[----:B------:R-:W-:-:S13]  /*1fc10*/  ISETP.GE.AND P0, PT, R0, R190, PT ;  /* 0x000000be0000720c */ /* 0x000fda0003f06270 */
[----:B------:R-:W-:Y:S05]  /*1fc20*/  @!P0 BRA `(.L_x_3977) ;  /* 0x000000b000bc8947 */ /* 0x000fea0003800000 */
[----:B------:R0:W5:Y:S02]  /*1fc30*/  LDL.64 R2, [R1+0x158] ;  /* 0x0001580001027983 */ /* 0x0001640000100a00 */
.L_x_4006:
[----:B-12--5:R-:W2:Y:S04]  /*1fc40*/  LD.E R5, desc[UR44][R2.64] ;  /* 0x0000002c02057980 */ /* 0x026ea8000c101900 */
        /* <DEDUP_REMOVED lines=20> */
.L_x_3979:
[----:B------:R-:W-:Y:S05]  /*1fd90*/  BSYNC B0 ;  /* 0x0000000000007941 */ /* 0x000fea0003800000 */
.L_x_3978:
        /* <DEDUP_REMOVED lines=13> */
.L_x_3981:
[----:B------:R-:W-:Y:S05]  /*1fe70*/  BSYNC B0 ;  /* 0x0000000000007941 */ /* 0x000fea0003800000 */
.L_x_3980:
        /* <DEDUP_REMOVED lines=8> */
.L_x_3983:
[----:B------:R-:W-:Y:S05]  /*1ff00*/  BSYNC B0 ;  /* 0x0000000000007941 */ /* 0x000fea0003800000 */
.L_x_3982:
[----:B------:R-:W2:Y:S04]  /*1ff10*/  LD.E R11, desc[UR44][R2.64] ;  /* 0x0000002c020b7980 */ /* 0x000ea8000c101900 */
[----:B------:R-:W2:Y:S01]  /*1ff20*/  LDL.64 R20, [R1+0x80] ;  /* 0x0000800001147983 */ /* 0x000ea20000100a00 */
[----:B------:R-:W-:Y:S05]  /*1ff30*/  WARPSYNC.ALL ;  /* 0x0000000000007948 */ /* 0x000fea0003800000 */
[----:B------:R3:W-:Y:S04]  /*1ff40*/  STL [R1+0x60], RZ ;  /* 0x000060ff01007387 */ /* 0x0007e80000100800 */
[----:B-1---5:R-:W4:Y:S01]  /*1ff50*/  LD.E.64 R8, desc[UR44][R16.64+0x78] ;  /* 0x0000782c10087980 */ /* 0x022f22000c101b00 */
[----:B------:R-:W-:-:S05]  /*1ff60*/  IMAD.MOV.U32 R4, RZ, RZ, 0x1 ;  /* 0x00000001ff047424 */ /* 0x000fca00078e00ff */
[----:B------:R3:W-:Y:S04]  /*1ff70*/  STL [R1+0x60], R4 ;  /* 0x0000600401007387 */ /* 0x0007e80000100800 */
[----:B------:R-:W3:Y:S04]  /*1ff80*/  LD.E.64 R12, desc[UR44][R16.64+0x78] ;  /* 0x0000782c100c7980 */ /* 0x000ee8000c101b00 */
[----:B------:R1:W-:Y:S04]  /*1ff90*/  STL [R1+0x60], R4 ;  /* 0x0000600401007387 */ /* 0x0003e80000100800 */
[----:B------:R-:W3:Y:S01]  /*1ffa0*/  LD.E.64 R14, desc[UR44][R16.64+0x78] ;  /* 0x0000782c100e7980 */ /* 0x000ee2000c101b00 */
        /* <DEDUP_REMOVED lines=8> */
[----:B----4-:R-:W-:Y:S02]  /*20030*/  R2UR UR4, R8 ;  /* 0x00000000080472ca */ /* 0x010fe400000e0000 */
[----:B------:R-:W-:-:S13]  /*20040*/  R2UR UR5, R9 ;  /* 0x00000000090572ca */ /* 0x000fda00000e0000 */
[----:B------:R-:W-:Y:S01]  /*20050*/  HGMMA.64x96x16.F32 R24, gdesc[UR4], RZ, !UPT, gsb0 ;  /* 0x01600000041879f0 */ /* 0x000fe2000c0008ff */
[----:B---3--:R-:W-:Y:S02]  /*20060*/  VIADD R12, R12, 0x2 ;  /* 0x000000020c0c7836 */ /* 0x008fe40000000000 */
        /* <DEDUP_REMOVED lines=38> */
.L_x_3986:
[----:B------:R-:W-:Y:S05]  /*202d0*/  BSYNC B0 ;  /* 0x0000000000007941 */ /* 0x000fea0003800000 */
.L_x_3985:
        /* <DEDUP_REMOVED lines=13> */
.L_x_3988:
[----:B------:R-:W-:Y:S05]  /*203b0*/  BSYNC B0 ;  /* 0x0000000000007941 */ /* 0x000fea0003800000 */
.L_x_3987:
        /* <DEDUP_REMOVED lines=8> */
.L_x_3990:
[----:B------:R-:W-:Y:S05]  /*20440*/  BSYNC B0 ;  /* 0x0000000000007941 */ /* 0x000fea0003800000 */
.L_x_3989:
[----:B------:R-:W2:Y:S04]  /*20450*/  LD.E R19, desc[UR44][R2.64] ;  /* 0x0000002c02137980 */ /* 0x000ea8000c101900 */
[----:B------:R-:W2:Y:S04]  /*20460*/  LDL.64 R6, [R1+0xf8] ;  /* 0x0000f80001067983 */ /* 0x000ea80000100a00 */
[----:B------:R-:W3:Y:S04]  /*20470*/  LDL R5, [R1+0x70] ;  /* 0x0000700001057983 */ /* 0x000ee80000100800 */
[----:B-1---5:R-:W4:Y:S04]  /*20480*/  LDL.64 R8, [R1+0xf0] ;  /* 0x0000f00001087983 */ /* 0x022f280000100a00 */
        /* <DEDUP_REMOVED lines=9> */
[----:B------:R-:W-:Y:S02]  /*20520*/  R2UR UR6, R6 ;  /* 0x00000000060672ca */ /* 0x000fe400000e0000 */
        /* <DEDUP_REMOVED lines=16> */
[----:B------:R-:W-:Y:S01]  /*20630*/  MOV R9, R7 ;  /* 0x0000000700097202 */ /* 0x000fe20000000f00 */
[----:B------:R-:W-:Y:S01]  /*20640*/  VIADD R8, R6, 0x4 ;  /* 0x0000000406087836 */ /* 0x000fe20000000000 */
        /* <DEDUP_REMOVED lines=114> */
[----:B---3--:R-:W-:Y:S01]  /*20d70*/  VIADD R10, R10, 0xc02 ;  /* 0x00000c020a0a7836 */ /* 0x008fe20000000000 */
[----:B------:R-:W-:Y:S01]  /*20d80*/  MOV R9, R7 ;  /* 0x0000000700097202 */ /* 0x000fe20000000f00 */
        /* <DEDUP_REMOVED lines=58> */
.L_x_3993:
[----:B------:R-:W-:Y:S05]  /*21130*/  BSYNC B0 ;  /* 0x0000000000007941 */ /* 0x000fea0003800000 */
.L_x_3992:
[----:B------:R-:W2:Y:S04]  /*21140*/  LD.E.64 R6, desc[UR44][R74.64+0x20] ;  /* 0x0000202c4a067980 */ /* 0x000ea8000c101b00 */
[----:B------:R-:W3:Y:S01]  /*21150*/  LD.E R8, desc[UR44][R74.64+0xc] ;  /* 0x00000c2c4a087980 */ /* 0x000ee2000c101900 */
[----:B--2---:R-:W-:-:S05]  /*21160*/  MOV R6, R6 ;  /* 0x0000000600067202 */ /* 0x004fca0000000f00 */
[----:B-----5:R-:W-:-:S05]  /*21170*/  IMAD R5, R5, 0x8, R6 ;  /* 0x0000000805057824 */ /* 0x020fca00078e0206 */
        /* <DEDUP_REMOVED lines=8> */
[----:B------:R-:W4:Y:S04]  /*21200*/  LDL.128 R8, [R1+0x120] ;  /* 0x0001200001087983 */ /* 0x000f280000100c00 */
[----:B--2---:R-:W2:Y:S01]  /*21210*/  LD.E R20, desc[UR44][R18.64] ;  /* 0x0000002c12147980 */ /* 0x004ea2000c101900 */
[----:B---3--:R-:W-:-:S02]  /*21220*/  ISETP.NE.AND P0, PT, R6, 0x1, PT ;  /* 0x000000010600780c */ /* 0x008fc40003f05270 */
[----:B----4-:R-:W-:Y:S01]  /*21230*/  ISETP.GE.AND P1, PT, R13, 0x1, PT ;  /* 0x000000010d00780c */ /* 0x010fe20003f26270 */
[----:B------:R-:W-:Y:S01]  /*21240*/  BSSY B0, `(.L_x_3994) ;  /* 0x000009e000007945 */ /* 0x000fe20003800000 */
[-C--:B--2---:R-:W-:Y:S01]  /*21250*/  FMUL.FTZ R80, R45, R20.reuse ;  /* 0x000000142d507220 */ /* 0x084fe20000410000 */
[----:B------:R-:W-:Y:S01]  /*21260*/  SHF.R.S32.HI R45, RZ, 0x1f, R76 ;  /* 0x0000001fff2d7819 */ /* 0x000fe2000001144c */
[-C--:B------:R-:W-:Y:S01]  /*21270*/  FMUL.FTZ R77, R33, R20.reuse ;  /* 0x00000014214d7220 */ /* 0x080fe20000410000 */
[-C--:B------:R-:W-:Y:S01]  /*21280*/  FMUL.FTZ R33, R46, R20.reuse ;  /* 0x000000142e217220 */ /* 0x080fe20000410000 */
[----:B------:R-:W-:Y:S01]  /*21290*/  FMUL.FTZ R19, R27, R20 ;  /* 0x000000141b137220 */ /* 0x000fe20000410000 */
[----:B------:R-:W-:Y:S01]  /*212a0*/  LEA.HI R46, R45, R76, RZ, 0x7 ;  /* 0x0000004c2d2e7211 */ /* 0x000fe200078f38ff */
[-C--:B------:R-:W-:Y:S01]  /*212b0*/  FMUL.FTZ R27, R34, R20.reuse ;  /* 0x00000014221b7220 */ /* 0x080fe20000410000 */
[-C--:B------:R-:W-:Y:S02]  /*212c0*/  FMUL.FTZ R34, R47, R20.reuse ;  /* 0x000000142f227220 */ /* 0x080fe40000410000 */
[----:B------:R-:W-:Y:S01]  /*212d0*/  LOP3.LUT R47, R46, 0xffffff80, RZ, 0xc0, !PT ;  /* 0xffffff802e2f7812 */ /* 0x000fe200078ec0ff */
[----:B------:R-:W-:-:S04]  /*212e0*/  FMUL.FTZ R81, R48, R20 ;  /* 0x0000001430517220 */ /* 0x000fc80000410000 */
[----:B------:R-:W-:Y:S02]  /*212f0*/  IMAD.IADD R48, R76, 0x1, -R47 ;  /* 0x000000014c307824 */ /* 0x000fe400078e0a2f */
[-C--:B------:R-:W-:Y:S01]  /*21300*/  FMUL.FTZ R82, R53, R20.reuse ;  /* 0x0000001435527220 */ /* 0x080fe20000410000 */
[-C--:B-1----:R-:W-:Y:S01]  /*21310*/  FMUL.FTZ R5, R24, R20.reuse ;  /* 0x0000001418057220 */ /* 0x082fe20000410000 */
[-C--:B------:R-:W-:Y:S01]  /*21320*/  FMUL.FTZ R24, R28, R20.reuse ;  /* 0x000000141c187220 */ /* 0x080fe20000410000 */
[----:B------:R-:W-:Y:S01]  /*21330*/  SHF.R.S32.HI R53, RZ, 0x1f, R48 ;  /* 0x0000001fff357819 */ /* 0x000fe20000011430 */
[-C--:B------:R-:W-:Y:S01]  /*21340*/  FMUL.FTZ R28, R35, R20.reuse ;  /* 0x00000014231c7220 */ /* 0x080fe20000410000 */
[-C--:B------:R-:W-:Y:S01]  /*21350*/  FMUL.FTZ R74, R29, R20.reuse ;  /* 0x000000141d4a7220 */ /* 0x080fe20000410000 */
[-C--:B------:R-:W-:Y:S01]  /*21360*/  FMUL.FTZ R35, R50, R20.reuse ;  /* 0x0000001432237220 */ /* 0x080fe20000410000 */
[----:B------:R-:W-:Y:S01]  /*21370*/  FMUL.FTZ R29, R38, R20 ;  /* 0x00000014261d7220 */ /* 0x000fe20000410000 */
[----:B------:R-:W-:Y:S01]  /*21380*/  LEA.HI R50, R53, R48, RZ, 0x2 ;  /* 0x0000003035327211 */ /* 0x000fe200078f10ff */
        /* <DEDUP_REMOVED lines=8> */
[--C-:B------:R-:W-:Y:S01]  /*21410*/  SHF.R.S32.HI R52, RZ, 0x2, R50.reuse ;  /* 0x00000002ff347819 */ /* 0x100fe20000011432 */
[----:B------:R-:W-:Y:S01]  /*21420*/  FMUL.FTZ R39, R55, R20 ;  /* 0x0000001437277220 */ /* 0x000fe20000410000 */
[----:B------:R-:W-:-:S02]  /*21430*/  SHF.R.S32.HI R47, RZ, 0x1f, R50 ;  /* 0x0000001fff2f7819 */ /* 0x000fc40000011432 */
[----:B------:R-:W-:Y:S02]  /*21440*/  LOP3.LUT R55, R54, 0xfffffffc, RZ, 0xc0, !PT ;  /* 0xfffffffc36377812 */ /* 0x000fe400078ec0ff */
[----:B------:R-:W-:-:S03]  /*21450*/  LEA.HI R54, R47, R52, RZ, 0x3 ;  /* 0x000000342f367211 */ /* 0x000fc600078f18ff */
[----:B------:R-:W-:Y:S01]  /*21460*/  IMAD.IADD R76, R76, 0x1, -R55 ;  /* 0x000000014c4c7824 */ /* 0x000fe200078e0a37 */
[----:B------:R-:W-:Y:S02]  /*21470*/  LOP3.LUT R55, R54, 0xfffffff8, RZ, 0xc0, !PT ;  /* 0xfffffff836377812 */ /* 0x000fe400078ec0ff */
[----:B------:R-:W-:Y:S02]  /*21480*/  SHF.R.S32.HI R47, RZ, 0x7, R46 ;  /* 0x00000007ff2f7819 */ /* 0x000fe4000001142e */
[----:B------:R-:W-:Y:S01]  /*21490*/  LEA.HI R53, R53, R48, RZ, 0x5 ;  /* 0x0000003035357211 */ /* 0x000fe200078f28ff */
[----:B------:R-:W-:Y:S01]  /*214a0*/  IMAD.IADD R55, R52, 0x1, -R55 ;  /* 0x0000000134377824 */ /* 0x000fe200078e0a37 */
[----:B------:R-:W-:Y:S02]  /*214b0*/  LEA.HI R46, R46, R47, RZ, 0x1 ;  /* 0x0000002f2e2e7211 */ /* 0x000fe400078f08ff */
[----:B------:R-:W-:Y:S02]  /*214c0*/  SHF.R.S32.HI R52, RZ, 0x5, R53 ;  /* 0x00000005ff347819 */ /* 0x000fe40000011435 */
[----:B------:R-:W-:-:S02]  /*214d0*/  LOP3.LUT R46, R46, 0x3fffffe, RZ, 0xc0, !PT ;  /* 0x03fffffe2e2e7812 */ /* 0x000fc400078ec0ff */
[----:B------:R-:W-:Y:S01]  /*214e0*/  LEA.HI R53, R76, R76, RZ, 0x1 ;  /* 0x0000004c4c357211 */ /* 0x000fe200078f08ff */
[----:B------:R-:W-:Y:S01]  /*214f0*/  IMAD R52, R73, 0x8, R52 ;  /* 0x0000000849347824 */ /* 0x000fe200078e0234 */
[----:B------:R-:W-:Y:S02]  /*21500*/  IADD3 R47, R47, -R46, RZ ;  /* 0x8000002e2f2f7210 */ /* 0x000fe40007ffe0ff */
[----:B------:R-:W-:Y:S01]  /*21510*/  LOP3.LUT R53, R53, 0x1ffffffe, RZ, 0xc0, !PT ;  /* 0x1ffffffe35357812 */ /* 0x000fe200078ec0ff */
[----:B------:R-:W-:-:S04]  /*21520*/  IMAD.U32 R52, R52, 0x10, R55 ;  /* 0x0000001034347824 */ /* 0x000fc800078e0037 */
[----:B------:R-:W-:Y:S02]  /*21530*/  IMAD.IADD R53, R76, 0x1, -R53 ;  /* 0x000000014c357824 */ /* 0x000fe400078e0a35 */
[----:B------:R-:W-:-:S04]  /*21540*/  IMAD R52, R47, 0x40, R52 ;  /* 0x000000402f347824 */ /* 0x000fc800078e0234 */
[----:B------:R-:W-:-:S04]  /*21550*/  IMAD R6, R53, 0x8, R52 ;  /* 0x0000000835067824 */ /* 0x000fc800078e0234 */
[----:B------:R-:W-:-:S05]  /*21560*/  @P0 IMAD.HI.U32 R7, R6, R7, RZ ;  /* 0x0000000706070227 */ /* 0x000fca00078e00ff */
[----:B------:R-:W-:Y:S02]  /*21570*/  @P0 SHF.R.U32.HI R6, RZ, R72, R7 ;  /* 0x00000048ff060219 */ /* 0x000fe40000011607 */
[----:B------:R-:W-:Y:S01]  /*21580*/  LOP3.LUT R7, R50, 0x7ffffffc, RZ, 0xc0, !PT ;  /* 0x7ffffffc32077812 */ /* 0x000fe200078ec0ff */
[----:B------:R-:W-:Y:S02]  /*21590*/  IMAD.MOV.U32 R53, RZ, RZ, -0x60 ;  /* 0xffffffa0ff357424 */ /* 0x000fe400078e00ff */
[----:B------:R-:W1:Y:S01]  /*215a0*/  SHFL.IDX PT, R52, R6, RZ, 0x1c1f ;  /* 0x001c1fff06347589 */ /* 0x000e6200000e0000 */
[-C--:B------:R-:W-:Y:S01]  /*215b0*/  FMUL.FTZ R18, R26, R20.reuse ;  /* 0x000000141a127220 */ /* 0x080fe20000410000 */
[-C--:B------:R-:W-:Y:S01]  /*215c0*/  FMUL.FTZ R26, R31, R20.reuse ;  /* 0x000000141f1a7220 */ /* 0x080fe20000410000 */
[-C--:B------:R-:W-:Y:S01]  /*215d0*/  FMUL.FTZ R75, R32, R20.reuse ;  /* 0x00000014204b7220 */ /* 0x080fe20000410000 */
[-C--:B------:R-:W-:Y:S01]  /*215e0*/  FMUL.FTZ R31, R42, R20.reuse ;  /* 0x000000142a1f7220 */ /* 0x080fe20000410000 */
[-C--:B------:R-:W-:Y:S01]  /*215f0*/  FMUL.FTZ R32, R43, R20.reuse ;  /* 0x000000142b207220 */ /* 0x080fe20000410000 */
[----:B------:R-:W-:Y:S01]  /*21600*/  FMUL.FTZ R79, R44, R20 ;  /* 0x000000142c4f7220 */ /* 0x000fe20000410000 */
[----:B------:R-:W-:-:S02]  /*21610*/  IMAD.IADD R7, R48, 0x1, -R7 ;  /* 0x0000000130077824 */ /* 0x000fc400078e0a07 */
        /* <DEDUP_REMOVED lines=20> */
[----:B------:R-:W-:Y:S02]  /*21760*/  FMUL.FTZ R20, R71, R20 ;  /* 0x0000001447147220 */ /* 0x000fe40000410000 */
[----:B------:R-:W-:Y:S01]  /*21770*/  IMAD R7, R7, -0x2, R50 ;  /* 0xfffffffe07077824 */ /* 0x000fe200078e0232 */
[----:B------:R-:W2:Y:S01]  /*21780*/  MUFU.TANH R5, R5 ;  /* 0x0000000500057308 */ /* 0x000ea20000002400 */
[----:B------:R-:W-:-:S03]  /*21790*/  LOP3.LUT R53, RZ, R10, RZ, 0x33, !PT ;  /* 0x0000000aff357212 */ /* 0x000fc600078e33ff */
[----:B------:R-:W-:-:S04]  /*217a0*/  IADD3 R50, -R8, R7, R9 ;  /* 0x0000000708327210 */ /* 0x000fc80007ffe109 */
[----:B------:R-:W3:Y:S01]  /*217b0*/  MUFU.TANH R21, R21 ;  /* 0x0000001500157308 */ /* 0x000ee20000002400 */
[----:B------:R-:W-:-:S07]  /*217c0*/  IMAD.IADD R67, R50, 0x1, R53 ;  /* 0x0000000132437824 */ /* 0x000fce00078e0235 */
        /* <DEDUP_REMOVED lines=46> */
[----:B------:R-:W-:-:S02]  /*21ab0*/  IMAD.IADD R66, R50, 0x1, R11 ;  /* 0x0000000132427824 */ /* 0x000fc400078e020b */
[----:B------:R-:W-:Y:S01]  /*21ac0*/  VIADD R70, R7, 0xffffffff ;  /* 0xffffffff07467836 */ /* 0x000fe20000000000 */
[----:B-1----:R-:W-:Y:S01]  /*21ad0*/  IADD3 R7, R67, R52, RZ ;  /* 0x0000003443077210 */ /* 0x002fe20007ffe0ff */
[----:B------:R-:W-:Y:S02]  /*21ae0*/  IMAD R63, R0, -0x60, R12 ;  /* 0xffffffa0003f7824 */ /* 0x000fe400078e020c */
        /* <DEDUP_REMOVED lines=12> */
.L_x_3997:
[----:B------:R-:W-:-:S13]  /*21bb0*/  ISETP.NE.AND P0, PT, R13, 0x1, PT ;  /* 0x000000010d00780c */ /* 0x000fda0003f05270 */
[----:B------:R-:W-:-:S05]  /*21bc0*/  @P0 IMAD.HI.U32 R12, R10, R14, RZ ;  /* 0x0000000e0a0c0227 */ /* 0x000fca00078e00ff */
[----:B------:R-:W-:-:S07]  /*21bd0*/  @P0 SHF.R.U32.HI R10, RZ, R15, R12 ;  /* 0x0000000fff0a0219 */ /* 0x000fce000001160c */
.L_x_3998:
[----:B------:R-:W-:Y:S05]  /*21be0*/  BSYNC B1 ;  /* 0x0000000000017941 */ /* 0x000fea0003800000 */
.L_x_3996:
[----:B------:R-:W-:-:S05]  /*21bf0*/  IMAD R10, R10, R13, R70 ;  /* 0x0000000d0a0a7224 */ /* 0x000fca00078e0246 */
[----:B------:R-:W-:Y:S02]  /*21c00*/  VIMNMX R7, R7, R10, !PT ;  /* 0x0000000a07077248 */ /* 0x000fe40007fe0100 */
[----:B------:R-:W-:-:S07]  /*21c10*/  VIADDMNMX R62, R10, R13, R62, PT ;  /* 0x0000000d0a3e7246 */ /* 0x000fce000380013e */
.L_x_3995:
[----:B------:R-:W-:Y:S05]  /*21c20*/  BSYNC B0 ;  /* 0x0000000000007941 */ /* 0x000fea0003800000 */
.L_x_3994:
[C---:B------:R-:W-:Y:S01]  /*21c30*/  ISETP.GE.AND P0, PT, R63.reuse, 0x2, PT ;  /* 0x000000023f00780c */ /* 0x040fe20003f06270 */
[----:B------:R-:W1:Y:S01]  /*21c40*/  SHFL.IDX PT, R6, R6, 0x1, 0x1c1f ;  /* 0x003c1f0006067f89 */ /* 0x000e6200000e0000 */
        /* <DEDUP_REMOVED lines=13> */
[--C-:B-1----:R-:W-:Y:S01]  /*21d20*/  IMAD.IADD R66, R66, 0x1, R6.reuse ;  /* 0x0000000142427824 */ /* 0x102fe200078e0206 */
[----:B0-----:R-:W-:Y:S01]  /*21d30*/  FSEL R74, R74, -INF , !P0 ;  /* 0xff8000004a4a7808 */ /* 0x001fe20004000000 */
[----:B------:R-:W-:Y:S01]  /*21d40*/  IMAD.IADD R67, R67, 0x1, R6 ;  /* 0x0000000143437824 */ /* 0x000fe200078e0206 */
        /* <DEDUP_REMOVED lines=112> */
.L_x_4002:
[----:B------:R-:W-:-:S13]  /*22450*/  ISETP.NE.AND P6, PT, R13, 0x1, PT ;  /* 0x000000010d00780c */ /* 0x000fda0003fc5270 */
[----:B------:R-:W-:-:S05]  /*22460*/  @P6 IMAD.HI.U32 R14, R8, R14, RZ ;  /* 0x0000000e080e6227 */ /* 0x000fca00078e00ff */
[----:B------:R-:W-:-:S07]  /*22470*/  @P6 SHF.R.U32.HI R8, RZ, R15, R14 ;  /* 0x0000000fff086219 */ /* 0x000fce000001160e */
.L_x_4003:
[----:B------:R-:W-:Y:S05]  /*22480*/  BSYNC B1 ;  /* 0x0000000000017941 */ /* 0x000fea0003800000 */
.L_x_4001:
[----:B------:R-:W-:-:S05]  /*22490*/  IMAD R8, R8, R13, R70 ;  /* 0x0000000d08087224 */ /* 0x000fca00078e0246 */
[----:B------:R-:W-:Y:S02]  /*224a0*/  VIADDMNMX R66, R8, R13, R66, PT ;  /* 0x0000000d08427246 */ /* 0x000fe40003800142 */
[----:B------:R-:W-:-:S07]  /*224b0*/  VIMNMX R67, R67, R8, !PT ;  /* 0x0000000843437248 */ /* 0x000fce0007fe0100 */
.L_x_4000:
[----:B------:R-:W-:Y:S05]  /*224c0*/  BSYNC B0 ;  /* 0x0000000000007941 */ /* 0x000fea0003800000 */
.L_x_3999:
[----:B------:R-:W2:Y:S01]  /*224d0*/  LD.E.64 R6, desc[UR44][R16.64+0x420] ;  /* 0x0004202c10067980 */ /* 0x000ea2000c101b00 */
[----:B------:R-:W-:Y:S02]  /*224e0*/  ISETP.GT.AND P5, PT, R67, RZ, !P5 ;  /* 0x000000ff4300720c */ /* 0x000fe40006fa4270 */
[----:B------:R-:W-:Y:S01]  /*224f0*/  ISETP.NE.AND P6, PT, R86, RZ, PT ;  /* 0x000000ff5600720c */ /* 0x000fe20003fc5270 */
[----:B------:R-:W3:Y:S01]  /*22500*/  LD.E R64, desc[UR44][R16.64+0x440] ;  /* 0x0004402c10407980 */ /* 0x000ee2000c101900 */
        /* <DEDUP_REMOVED lines=66> */
[C---:B------:R-:W-:Y:S02]  /*22930*/  ISETP.GT.AND P5, PT, R67.reuse, 0x41, !P6 ;  /* 0x000000414300780c */ /* 0x040fe400077a4270 */
[----:B------:R-:W-:Y:S02]  /*22940*/  ISETP.GT.AND P0, PT, R67, 0x48, !P0 ;  /* 0x000000484300780c */ /* 0x000fe40004704270 */
[----:B------:R-:W-:Y:S02]  /*22950*/  ISETP.LT.OR P5, PT, R66, 0x42, P5 ;  /* 0x000000424200780c */ /* 0x000fe40002fa1670 */
[----:B--2---:R-:W-:Y:S02]  /*22960*/  FMNMX.FTZ R29, R37, R6, !PT ;  /* 0x00000006251d7209 */ /* 0x004fe40007810000 */
[----:B------:R-:W-:-:S02]  /*22970*/  FSEL R43, R43, -INF , !P5 ;  /* 0xff8000002b2b7808 */ /* 0x000fc40006800000 */
        /* <DEDUP_REMOVED lines=24> */
[----:B------:R-:W-:-:S05]  /*22b00*/  FMNMX.FTZ R31, R5, R30, !PT ;  /* 0x0000001e051f7209 */ /* 0x000fca0007810000 */
[----:B------:R-:W0:Y:S01]  /*22b10*/  SHFL.BFLY PT, R30, R31, 0x2, 0x1f ;  /* 0x0c401f001f1e7f89 */ /* 0x000e2200000e0000 */
[----:B------:R-:W-:Y:S02]  /*22b20*/  FMNMX.FTZ R29, R18, R7, !PT ;  /* 0x00000007121d7209 */ /* 0x000fe40007810000 */
[----:B0-----:R-:W-:Y:S02]  /*22b30*/  FMNMX.FTZ R32, R31, R30, !PT ;  /* 0x0000001e1f207209 */ /* 0x001fe40007810000 */
        /* <DEDUP_REMOVED lines=16> */
[----:B------:R-:W-:Y:S02]  /*22c40*/  FMNMX.FTZ R30, R42, R29, !PT ;  /* 0x0000001d2a1e7209 */ /* 0x000fe40007810000 */
[----:B------:R-:W-:Y:S02]  /*22c50*/  ISETP.GT.AND P2, PT, R67, 0x50, !P2 ;  /* 0x000000504300780c */ /* 0x000fe40005744270 */
[----:B------:R-:W-:Y:S02]  /*22c60*/  ISETP.LT.OR P1, PT, R66, 0x4a, P1 ;  /* 0x0000004a4200780c */ /* 0x000fe40000f21670 */
[----:B------:R-:W-:-:S02]  /*22c70*/  FSEL R63, R44, -INF , !P0 ;  /* 0xff8000002c3f7808 */ /* 0x000fc40004000000 */
[----:B------:R-:W-:Y:S02]  /*22c80*/  FMNMX.FTZ R30, R43, R30, !PT ;  /* 0x0000001e2b1e7209 */ /* 0x000fe40007810000 */
[C---:B------:R-:W-:Y:S02]  /*22c90*/  ISETP.GT.AND P3, PT, R67.reuse, 0x51, !P3 ;  /* 0x000000514300780c */ /* 0x040fe40005f64270 */
[----:B------:R-:W-:Y:S01]  /*22ca0*/  ISETP.GT.AND P4, PT, R67, 0x58, !P4 ;  /* 0x000000584300780c */ /* 0x000fe20006784270 */
[----:B------:R-:W0:Y:S01]  /*22cb0*/  SHFL.BFLY PT, R33, R32, 0x1, 0x1f ;  /* 0x0c201f0020217f89 */ /* 0x000e2200000e0000 */
[----:B------:R-:W-:Y:S02]  /*22cc0*/  ISETP.LT.OR P2, PT, R66, 0x51, P2 ;  /* 0x000000514200780c */ /* 0x000fe40001741670 */
[----:B------:R-:W-:Y:S01]  /*22cd0*/  FSEL R45, R45, -INF , !P1 ;  /* 0xff8000002d2d7808 */ /* 0x000fe20004800000 */
[----:B------:R-:W-:Y:S01]  /*22ce0*/  ST.E desc[UR44][R16.64+0x420], R31 ;  /* 0x0004201f10007985 */ /* 0x000fe2000c10192c */
[----:B------:R-:W-:-:S02]  /*22cf0*/  FMNMX.FTZ R30, R63, R30, !PT ;  /* 0x0000001e3f1e7209 */ /* 0x000fc40007810000 */
[----:B------:R-:W-:Y:S01]  /*22d00*/  ISETP.LT.OR P3, PT, R66, 0x52, P3 ;  /* 0x000000524200780c */ /* 0x000fe20001f61670 */
[----:B------:R-:W2:Y:S01]  /*22d10*/  LD.E R44, desc[UR44][R16.64+0x210] ;  /* 0x0002102c102c7980 */ /* 0x000ea2000c101900 */
[----:B------:R-:W-:Y:S02]  /*22d20*/  FSEL R65, R46, -INF , !P2 ;  /* 0xff8000002e417808 */ /* 0x000fe40005000000 */
[----:B------:R-:W-:Y:S01]  /*22d30*/  FMNMX.FTZ R30, R45, R30, !PT ;  /* 0x0000001e2d1e7209 */ /* 0x000fe20007810000 */
[----:B------:R-:W4:Y:S01]  /*22d40*/  LD.E R46, desc[UR44][R16.64+0x430] ;  /* 0x0004302c102e7980 */ /* 0x000f22000c101900 */
[----:B------:R-:W-:Y:S02]  /*22d50*/  ISETP.GT.AND P0, PT, R67, 0x59, !P6 ;  /* 0x000000594300780c */ /* 0x000fe40007704270 */
[----:B------:R-:W-:Y:S02]  /*22d60*/  ISETP.LT.OR P4, PT, R66, 0x59, P4 ;  /* 0x000000594200780c */ /* 0x000fe40002781670 */
[----:B------:R-:W-:-:S02]  /*22d70*/  FSEL R47, R47, -INF , !P3 ;  /* 0xff8000002f2f7808 */ /* 0x000fc40005800000 */
[----:B------:R-:W-:Y:S02]  /*22d80*/  FMNMX.FTZ R30, R65, R30, !PT ;  /* 0x0000001e411e7209 */ /* 0x000fe40007810000 */
[----:B------:R-:W-:Y:S02]  /*22d90*/  ISETP.LT.OR P0, PT, R66, 0x5a, P0 ;  /* 0x0000005a4200780c */ /* 0x000fe40000701670 */
[----:B------:R-:W-:Y:S02]  /*22da0*/  FSEL R67, R48, -INF , !P4 ;  /* 0xff80000030437808 */ /* 0x000fe40006000000 */
[----:B------:R-:W-:Y:S01]  /*22db0*/  FMNMX.FTZ R30, R47, R30, !PT ;  /* 0x0000001e2f1e7209 */ /* 0x000fe20007810000 */
[----:B------:R-:W2:Y:S01]  /*22dc0*/  LD.E R48, desc[UR44][R16.64+0x434] ;  /* 0x0004342c10307980 */ /* 0x000ea2000c101900 */
[----:B------:R-:W-:Y:S02]  /*22dd0*/  FSEL R69, R20, -INF , !P0 ;  /* 0xff80000014457808 */ /* 0x000fe40004000000 */
[----:B------:R-:W-:-:S04]  /*22de0*/  FMNMX.FTZ R30, R67, R30, !PT ;  /* 0x0000001e431e7209 */ /* 0x000fc80007810000 */
[----:B------:R-:W-:-:S05]  /*22df0*/  FMNMX.FTZ R29, R69, R30, !PT ;  /* 0x0000001e451d7209 */ /* 0x000fca0007810000 */
[----:B------:R-:W-:Y:S04]  /*22e00*/  ST.E desc[UR44][R16.64+0x424], R29 ;  /* 0x0004241d10007985 */ /* 0x000fe8000c10192c */
[----:B------:R-:W3:Y:S01]  /*22e10*/  LD.E R20, desc[UR44][R16.64+0x424] ;  /* 0x0004242c10147980 */ /* 0x000ee2000c101900 */
[----:B0-----:R-:W-:-:S05]  /*22e20*/  FMNMX.FTZ R33, R32, R33, !PT ;  /* 0x0000002120217209 */ /* 0x001fca0007810000 */
[----:B------:R-:W-:Y:S04]  /*22e30*/  ST.E desc[UR44][R16.64+0x420], R33 ;  /* 0x0004202110007985 */ /* 0x000fe8000c10192c */
[----:B------:R-:W4:Y:S01]  /*22e40*/  LD.E R71, desc[UR44][R16.64+0x420] ;  /* 0x0004202c10477980 */ /* 0x000f22000c101900 */
[----:B------:R-:W-:-:S04]  /*22e50*/  UIADD3 UR4, UP0, UR37, 0x210, URZ ;  /* 0x0000021025047890 */ /* 0x000fc8000ff1e03f */
[----:B------:R-:W-:Y:S02]  /*22e60*/  ULOP3.LUT UR6, UR4, 0x4, URZ, 0xfc, !UPT ;  /* 0x0000000404067892 */ /* 0x000fe4000f8efc3f */
[----:B------:R-:W-:Y:S01]  /*22e70*/  UIADD3.X UR5, URZ, UR36, URZ, UP0, !UPT ;  /* 0x000000243f057290 */ /* 0x000fe200087fe43f */
[----:B---3--:R-:W0:Y:S02]  /*22e80*/  SHFL.BFLY PT, R29, R20, 0x2, 0x1f ;  /* 0x0c401f00141d7f89 */ /* 0x008e2400000e0000 */
[----:B0-----:R-:W-:-:S05]  /*22e90*/  FMNMX.FTZ R29, R20, R29, !PT ;  /* 0x0000001d141d7209 */ /* 0x001fca0007810000 */
[----:B------:R-:W0:Y:S01]  /*22ea0*/  SHFL.BFLY PT, R20, R29, 0x1, 0x1f ;  /* 0x0c201f001d147f89 */ /* 0x000e2200000e0000 */
[C---:B----4-:R-:W-:Y:S01]  /*22eb0*/  FMUL.FTZ R30, R71.reuse, R64 ;  /* 0x00000040471e7220 */ /* 0x050fe20000410000 */
[----:B------:R-:W-:-:S04]  /*22ec0*/  FSETP.NEU.FTZ.AND P0, PT, R71, -INF , PT ;  /* 0xff8000004700780b */ /* 0x000fc80003f1d000 */
[----:B------:R-:W-:Y:S02]  /*22ed0*/  FSEL R31, R30, RZ, P0 ;  /* 0x000000ff1e1f7208 */ /* 0x000fe40000000000 */
[----:B------:R-:W-:-:S03]  /*22ee0*/  FSEL R71, R71, RZ, P0 ;  /* 0x000000ff47477208 */ /* 0x000fc60000000000 */
[-CC-:B------:R-:W-:Y:S01]  /*22ef0*/  FFMA.FTZ R222, R49, R64.reuse, -R31.reuse ;  /* 0x0000004031de7223 */ /* 0x180fe2000001081f */
[-CC-:B------:R-:W-:Y:S01]  /*22f00*/  FFMA.FTZ R201, R21, R64.reuse, -R31.reuse ;  /* 0x0000004015c97223 */ /* 0x180fe2000001081f */
[-C--:B------:R-:W-:Y:S01]  /*22f10*/  FFMA.FTZ R21, R5, R64.reuse, -R31 ;  /* 0x0000004005157223 */ /* 0x080fe2000001081f */
[----:B------:R-:W-:Y:S01]  /*22f20*/  FADD.FTZ R71, R6, -R71 ;  /* 0x8000004706477221 */ /* 0x000fe20000010000 */
[----:B------:R-:W-:Y:S01]  /*22f30*/  FFMA.FTZ R196, R11, R64, -R31 ;  /* 0x000000400bc47223 */ /* 0x000fe2000001081f */
[----:B0-----:R-:W-:-:S04]  /*22f40*/  FMNMX.FTZ R49, R29, R20, !PT ;  /* 0x000000141d317209 */ /* 0x001fc80007810000 */
[C---:B------:R-:W-:Y:S01]  /*22f50*/  FSETP.NEU.FTZ.AND P0, PT, R49.reuse, -INF , PT ;  /* 0xff8000003100780b */ /* 0x040fe20003f1d000 */
[----:B------:R-:W-:-:S03]  /*22f60*/  FMUL.FTZ R5, R49, R64 ;  /* 0x0000004031057220 */ /* 0x000fc60000410000 */
[----:B------:R-:W-:Y:S02]  /*22f70*/  FSEL R6, R49, RZ, P0 ;  /* 0x000000ff31067208 */ /* 0x000fe40000000000 */
[----:B------:R-:W-:Y:S01]  /*22f80*/  FSEL R11, R5, RZ, P0 ;  /* 0x000000ff050b7208 */ /* 0x000fe20000000000 */
[-CC-:B------:R-:W-:Y:S01]  /*22f90*/  FFMA.FTZ R168, R37, R64.reuse, -R31.reuse ;  /* 0x0000004025a87223 */ /* 0x180fe2000001081f */
[-CC-:B------:R-:W-:Y:S01]  /*22fa0*/  FFMA.FTZ R204, R41, R64.reuse, -R31.reuse ;  /* 0x0000004029cc7223 */ /* 0x180fe2000001081f */
[----:B------:R-:W-:Y:S01]  /*22fb0*/  FADD.FTZ R7, R7, -R6 ;  /* 0x8000000607077221 */ /* 0x000fe20000010000 */
        /* <DEDUP_REMOVED lines=17> */
[-C--:B------:R-:W-:Y:S01]  /*230d0*/  FFMA.FTZ R194, R10, R64.reuse, -R31 ;  /* 0x000000400ac27223 */ /* 0x080fe2000001081f */
[-C--:B------:R-:W-:Y:S01]  /*230e0*/  FMUL.FTZ R41, R71, R64.reuse ;  /* 0x0000004047297220 */ /* 0x080fe20000410000 */
[-CC-:B------:R-:W-:Y:S01]  /*230f0*/  FFMA.FTZ R31, R18, R64.reuse, -R11.reuse ;  /* 0x00000040121f7223 */ /* 0x180fe2000001080b */
[----:B------:R-:W-:Y:S01]  /*23100*/  FMUL.FTZ R7, R64, R7 ;  /* 0x0000000740077220 */ /* 0x000fe20000410000 */
[-CC-:B------:R-:W-:Y:S01]  /*23110*/  FFMA.FTZ R169, R62, R64.reuse, -R11.reuse ;  /* 0x000000403ea97223 */ /* 0x180fe2000001080b */
[----:B------:R-:W-:Y:S01]  /*23120*/  MUFU.EX2 R168, R168 ;  /* 0x000000a800a87308 */ /* 0x000fe20000000800 */
[----:B------:R-:W-:-:S07]  /*23130*/  FFMA.FTZ R30, R25, R64, -R11 ;  /* 0x00000040191e7223 */ /* 0x000fce000001080b */
[----:B------:R-:W0:Y:S01]  /*23140*/  MUFU.EX2 R41, R41 ;  /* 0x0000002900297308 */ /* 0x000e220000000800 */
[----:B------:R-:W-:-:S07]  /*23150*/  FFMA.FTZ R171, R61, R64, -R11 ;  /* 0x000000403dab7223 */ /* 0x000fce000001080b */
[----:B------:R-:W-:Y:S08]  /*23160*/  MUFU.EX2 R31, R31 ;  /* 0x0000001f001f7308 */ /* 0x000ff00000000800 */
[----:B------:R-:W2:Y:S01]  /*23170*/  MUFU.EX2 R12, R7 ;  /* 0x00000007000c7308 */ /* 0x000ea20000000800 */
[----:B------:R-:W-:-:S07]  /*23180*/  FFMA.FTZ R29, R27, R64, -R11 ;  /* 0x000000401b1d7223 */ /* 0x000fce000001080b */
[----:B------:R-:W1:Y:S08]  /*23190*/  MUFU.EX2 R37, R37 ;  /* 0x0000002500257308 */ /* 0x000e700000000800 */
[----:B------:R-:W3:Y:S01]  /*231a0*/  MUFU.EX2 R169, R169 ;  /* 0x000000a900a97308 */ /* 0x000ee20000000800 */
[----:B------:R-:W-:-:S07]  /*231b0*/  FFMA.FTZ R173, R28, R64, -R11 ;  /* 0x000000401cad7223 */ /* 0x000fce000001080b */
[----:B------:R-:W4:Y:S08]  /*231c0*/  MUFU.EX2 R36, R36 ;  /* 0x0000002400247308 */ /* 0x000f300000000800 */
[----:B------:R-:W4:Y:S01]  /*231d0*/  MUFU.EX2 R30, R30 ;  /* 0x0000001e001e7308 */ /* 0x000f220000000800 */
[----:B0-----:R-:W-:Y:S01]  /*231e0*/  FFMA.FTZ R46, R41, R46, R168 ;  /* 0x0000002e292e7223 */ /* 0x001fe200000100a8 */
[----:B--2---:R-:W-:-:S06]  /*231f0*/  FFMA.FTZ R48, R12, R48, R31 ;  /* 0x000000300c307223 */ /* 0x004fcc000001001f */
        /* <DEDUP_REMOVED lines=11> */
[-CC-:B------:R-:W-:Y:S01]  /*232b0*/  FFMA.FTZ R15, R19, R64.reuse, -R11.reuse ;  /* 0x00000040130f7223 */ /* 0x180fe2000001080b */
[----:B------:R-:W-:-:S06]  /*232c0*/  FFMA.FTZ R179, R14, R64, -R11 ;  /* 0x000000400eb37223 */ /* 0x000fcc000001080b */
[----:B------:R-:W4:Y:S01]  /*232d0*/  MUFU.EX2 R173, R173 ;  /* 0x000000ad00ad7308 */ /* 0x000f220000000800 */
[----:B------:R-:W-:Y:S01]  /*232e0*/  FFMA.FTZ R14, R8, R64, -R11 ;  /* 0x00000040080e7223 */ /* 0x000fe2000001080b */
[----:B0-----:R-:W-:-:S06]  /*232f0*/  FADD.FTZ R8, R170, R5 ;  /* 0x00000005aa087221 */ /* 0x001fcc0000010000 */
[----:B------:R-:W0:Y:S01]  /*23300*/  MUFU.EX2 R34, R34 ;  /* 0x0000002200227308 */ /* 0x000e220000000800 */
[----:B--2---:R-:W-:Y:S01]  /*23310*/  FADD.FTZ R6, R171, R6 ;  /* 0x00000006ab067221 */ /* 0x004fe20000010000 */
[----:B------:R-:W-:-:S06]  /*23320*/  FFMA.FTZ R177, R26, R64, -R11 ;  /* 0x000000401ab17223 */ /* 0x000fcc000001080b */
        /* <DEDUP_REMOVED lines=10> */
[----:B--2---:R-:W-:-:S06]  /*233d0*/  FADD.FTZ R6, R28, R7 ;  /* 0x000000071c067221 */ /* 0x004fcc0000010000 */
        /* <DEDUP_REMOVED lines=11> */
[----:B------:R-:W-:-:S07]  /*23490*/  FFMA.FTZ R205, R38, R64, -R11 ;  /* 0x0000004026cd7223 */ /* 0x000fce000001080b */
        /* <DEDUP_REMOVED lines=61> */
[----:B---3--:R-:W-:Y:S01]  /*23870*/  FADD.FTZ R7, R5, R6 ;  /* 0x0000000605077221 */ /* 0x008fe20000010000 */
[----:B------:R-:W-:Y:S01]  /*23880*/  FMUL.FTZ R13, R41, R44 ;  /* 0x0000002c290d7220 */ /* 0x000fe20000410000 */
[----:B------:R-:W-:Y:S02]  /*23890*/  IMAD.U32 R10, RZ, RZ, UR6 ;  /* 0x00000006ff0a7e24 */ /* 0x000fe4000f8e00ff */
[----:B----4-:R-:W-:Y:S01]  /*238a0*/  FADD.FTZ R9, R21, R8 ;  /* 0x0000000815097221 */ /* 0x010fe20000010000 */
[----:B------:R-:W-:Y:S01]  /*238b0*/  IMAD.U32 R11, RZ, RZ, UR5 ;  /* 0x00000005ff0b7e24 */ /* 0x000fe2000f8e00ff */
[----:B------:R-:W-:Y:S01]  /*238c0*/  ST.E desc[UR44][R16.64+0x424], R49 ;  /* 0x0004243110007985 */ /* 0x000fe2000c10192c */
[----:B------:R-:W-:-:S03]  /*238d0*/  FADD.FTZ R7, R18, R7 ;  /* 0x0000000712077221 */ /* 0x000fc60000010000 */
[----:B------:R0:W-:Y:S04]  /*238e0*/  ST.E desc[UR44][R16.64+0x430], R9 ;  /* 0x0004300910007985 */ /* 0x0001e8000c10192c */
[----:B------:R1:W-:Y:S04]  /*238f0*/  ST.E desc[UR44][R16.64+0x434], R7 ;  /* 0x0004340710007985 */ /* 0x0003e8000c10192c */
[----:B------:R2:W-:Y:S04]  /*23900*/  ST.E desc[UR44][R16.64+0x210], R13 ;  /* 0x0002100d10007985 */ /* 0x0005e8000c10192c */
[----:B------:R-:W3:Y:S02]  /*23910*/  LD.E R6, desc[UR44][R10.64] ;  /* 0x0000002c0a067980 */ /* 0x000ee4000c101900 */
[----:B---3--:R-:W-:-:S05]  /*23920*/  FMUL.FTZ R25, R41, R6 ;  /* 0x0000000629197220 */ /* 0x008fca0000410000 */
[----:B------:R3:W-:Y:S04]  /*23930*/  ST.E desc[UR44][R10.64], R25 ;  /* 0x000000190a007985 */ /* 0x0007e8000c10192c */
[----:B------:R-:W0:Y:S04]  /*23940*/  LD.E R54, desc[UR44][R16.64+0x224] ;  /* 0x0002242c10367980 */ /* 0x000e28000c101900 */
[----:B------:R-:W4:Y:S04]  /*23950*/  LD.E R226, desc[UR44][R16.64+0x404] ;  /* 0x0004042c10e27980 */ /* 0x000f28000c101900 */
[----:B------:R-:W1:Y:S04]  /*23960*/  LD.E R52, desc[UR44][R16.64+0x220] ;  /* 0x0002202c10347980 */ /* 0x000e68000c101900 */
        /* <DEDUP_REMOVED lines=58> */
[----:B------:R-:W3:Y:S01]  /*23d10*/  LD.E R24, desc[UR44][R16.64+0x400] ;  /* 0x0004002c10187980 */ /* 0x000ee2000c101900 */
[----:B------:R-:W-:Y:S01]  /*23d20*/  ULOP3.LUT UR6, UR4, 0x8, URZ, 0xfc, !UPT ;  /* 0x0000000804067892 */ /* 0x000fe2000f8efc3f */
[C---:B0-----:R-:W-:Y:S01]  /*23d30*/  FMUL.FTZ R9, R41.reuse, R54 ;  /* 0x0000003629097220 */ /* 0x041fe20000410000 */
[----:B----4-:R-:W-:-:S04]  /*23d40*/  FMUL.FTZ R45, R41, R226 ;  /* 0x000000e2292d7220 */ /* 0x010fc80000410000 */
[----:B------:R0:W-:Y:S01]  /*23d50*/  ST.E desc[UR44][R16.64+0x224], R9 ;  /* 0x0002240910007985 */ /* 0x0001e2000c10192c */
[C---:B-1----:R-:W-:Y:S01]  /*23d60*/  FMUL.FTZ R7, R41.reuse, R52 ;  /* 0x0000003429077220 */ /* 0x042fe20000410000 */
[C---:B--2---:R-:W-:Y:S01]  /*23d70*/  FMUL.FTZ R13, R41.reuse, R56 ;  /* 0x00000038290d7220 */ /* 0x044fe20000410000 */
[C---:B---3--:R-:W-:Y:S01]  /*23d80*/  FMUL.FTZ R25, R41.reuse, R58 ;  /* 0x0000003a29197220 */ /* 0x048fe20000410000 */
        /* <DEDUP_REMOVED lines=109> */
[----:B0-----:R-:W-:Y:S01]  /*24460*/  IMAD.U32 R9, RZ, RZ, UR5 ;  /* 0x00000005ff097e24 */ /* 0x001fe2000f8e00ff */
[----:B------:R-:W-:Y:S04]  /*24470*/  ST.E desc[UR44][R16.64+0x3a0], R7 ;  /* 0x0003a00710007985 */ /* 0x000fe8000c10192c */
[----:B------:R0:W-:Y:S04]  /*24480*/  ST.E desc[UR44][R16.64+0x3c0], R13 ;  /* 0x0003c00d10007985 */ /* 0x0001e8000c10192c */
[----:B------:R1:W-:Y:S04]  /*24490*/  ST.E desc[UR44][R16.64+0x3c4], R25 ;  /* 0x0003c41910007985 */ /* 0x0003e8000c10192c */
[----:B------:R-:W-:Y:S04]  /*244a0*/  ST.E desc[UR44][R16.64+0x3d0], R39 ;  /* 0x0003d02710007985 */ /* 0x000fe8000c10192c */
[----:B------:R2:W-:Y:S04]  /*244b0*/  ST.E desc[UR44][R16.64+0x3d4], R43 ;  /* 0x0003d42b10007985 */ /* 0x0005e8000c10192c */
[----:B------:R-:W-:Y:S04]  /*244c0*/  ST.E desc[UR44][R16.64+0x3e0], R27 ;  /* 0x0003e01b10007985 */ /* 0x000fe8000c10192c */
[----:B------:R-:W-:Y:S04]  /*244d0*/  ST.E desc[UR44][R16.64+0x3e4], R45 ;  /* 0x0003e42d10007985 */ /* 0x000fe8000c10192c */
[----:B------:R-:W-:Y:S04]  /*244e0*/  ST.E desc[UR44][R16.64+0x3f0], R47 ;  /* 0x0003f02f10007985 */ /* 0x000fe8000c10192c */
[----:B------:R3:W-:Y:S04]  /*244f0*/  ST.E desc[UR44][R16.64+0x3f4], R49 ;  /* 0x0003f43110007985 */ /* 0x0007e8000c10192c */
[----:B------:R4:W-:Y:S04]  /*24500*/  ST.E desc[UR44][R16.64+0x400], R41 ;  /* 0x0004002910007985 */ /* 0x0009e8000c10192c */
[----:B0-----:R-:W2:Y:S01]  /*24510*/  LD.E R13, desc[UR44][R8.64] ;  /* 0x0000002c080d7980 */ /* 0x001ea2000c101900 */
[----:B------:R-:W-:Y:S01]  /*24520*/  ULOP3.LUT UR4, UR4, 0xc, URZ, 0xfc, !UPT ;  /* 0x0000000c04047892 */ /* 0x000fe2000f8efc3f */
[----:B------:R-:W-:-:S05]  /*24530*/  IMAD.U32 R7, RZ, RZ, UR5 ;  /* 0x00000005ff077e24 */ /* 0x000fca000f8e00ff */
[----:B------:R-:W-:Y:S02]  /*24540*/  IMAD.U32 R6, RZ, RZ, UR4 ;  /* 0x00000004ff067e24 */ /* 0x000fe4000f8e00ff */
[----:B--2---:R-:W-:-:S05]  /*24550*/  FMUL.FTZ R13, R12, R13 ;  /* 0x0000000d0c0d7220 */ /* 0x004fca0000410000 */
[----:B------:R0:W-:Y:S04]  /*24560*/  ST.E desc[UR44][R8.64], R13 ;  /* 0x0000000d08007985 */ /* 0x0001e8000c10192c */
[----:B-1----:R-:W2:Y:S02]  /*24570*/  LD.E R25, desc[UR44][R6.64] ;  /* 0x0000002c06197980 */ /* 0x002ea4000c101900 */
[----:B--2---:R-:W-:-:S05]  /*24580*/  FMUL.FTZ R25, R12, R25 ;  /* 0x000000190c197220 */ /* 0x004fca0000410000 */
[----:B------:R1:W-:Y:S04]  /*24590*/  ST.E desc[UR44][R6.64], R25 ;  /* 0x0000001906007985 */ /* 0x0003e8000c10192c */
        /* <DEDUP_REMOVED lines=54> */
[----:B---3--:R-:W3:Y:S04]  /*24900*/  LD.E R49, desc[UR44][R16.64+0x3cc] ;  /* 0x0003cc2c10317980 */ /* 0x008ee8000c101900 */
[----:B------:R-:W3:Y:S04]  /*24910*/  LD.E R47, desc[UR44][R16.64+0x3d8] ;  /* 0x0003d82c102f7980 */ /* 0x000ee8000c101900 */
[----:B------:R-:W3:Y:S04]  /*24920*/  LD.E R45, desc[UR44][R16.64+0x3dc] ;  /* 0x0003dc2c102d7980 */ /* 0x000ee8000c101900 */
[----:B----4-:R-:W4:Y:S04]  /*24930*/  LD.E R41, desc[UR44][R16.64+0x3e8] ;  /* 0x0003e82c10297980 */ /* 0x010f28000c101900 */
[----:B0-----:R-:W4:Y:S04]  /*24940*/  LD.E R13, desc[UR44][R16.64+0x3ec] ;  /* 0x0003ec2c100d7980 */ /* 0x001f28000c101900 */
[----:B------:R-:W4:Y:S04]  /*24950*/  LD.E R39, desc[UR44][R16.64+0x3f8] ;  /* 0x0003f82c10277980 */ /* 0x000f28000c101900 */
[----:B------:R-:W4:Y:S04]  /*24960*/  LD.E R27, desc[UR44][R16.64+0x3fc] ;  /* 0x0003fc2c101b7980 */ /* 0x000f28000c101900 */
[----:B-1----:R-:W4:Y:S01]  /*24970*/  LD.E R25, desc[UR44][R16.64+0x408] ;  /* 0x0004082c10197980 */ /* 0x002f22000c101900 */
[C---:B--2---:R-:W-:Y:S01]  /*24980*/  FMUL.FTZ R61, R12.reuse, R61 ;  /* 0x0000003d0c3d7220 */ /* 0x044fe20000410000 */
[----:B------:R-:W-:-:S04]  /*24990*/  FMUL.FTZ R53, R12, R53 ;  /* 0x000000350c357220 */ /* 0x000fc80000410000 */
[----:B------:R0:W-:Y:S01]  /*249a0*/  ST.E desc[UR44][R16.64+0x228], R61 ;  /* 0x0002283d10007985 */ /* 0x0001e2000c10192c */
        /* <DEDUP_REMOVED lines=53> */
[C---:B---3--:R-:W-:Y:S01]  /*24d00*/  FMUL.FTZ R49, R12.reuse, R49 ;  /* 0x000000310c317220 */ /* 0x048fe20000410000 */
[C---:B------:R-:W-:Y:S01]  /*24d10*/  FMUL.FTZ R47, R12.reuse, R47 ;  /* 0x0000002f0c2f7220 */ /* 0x040fe20000410000 */
[C---:B------:R-:W-:Y:S01]  /*24d20*/  FMUL.FTZ R45, R12.reuse, R45 ;  /* 0x0000002d0c2d7220 */ /* 0x040fe20000410000 */
[C---:B----4-:R-:W-:Y:S01]  /*24d30*/  FMUL.FTZ R41, R12.reuse, R41 ;  /* 0x000000290c297220 */ /* 0x050fe20000410000 */
        /* <DEDUP_REMOVED lines=59> */
[----:B------:R2:W-:Y:S04]  /*250f0*/  ST.E desc[UR44][R16.64+0x3e8], R41 ;  /* 0x0003e82910007985 */ /* 0x0005e8000c10192c */
[----:B------:R-:W-:Y:S04]  /*25100*/  ST.E desc[UR44][R16.64+0x3ec], R53 ;  /* 0x0003ec3510007985 */ /* 0x000fe8000c10192c */
[----:B------:R-:W-:Y:S04]  /*25110*/  ST.E desc[UR44][R16.64+0x3f8], R39 ;  /* 0x0003f82710007985 */ /* 0x000fe8000c10192c */
[----:B------:R3:W-:Y:S04]  /*25120*/  ST.E desc[UR44][R16.64+0x3fc], R27 ;  /* 0x0003fc1b10007985 */ /* 0x0007e8000c10192c */
[----:B------:R4:W-:Y:S01]  /*25130*/  ST.E desc[UR44][R16.64+0x408], R25 ;  /* 0x0004081910007985 */ /* 0x0009e2000c10192c */
        /* <DEDUP_REMOVED lines=87> */
[----:B------:R1:W-:Y:S04]  /*256b0*/  ST.E desc[UR44][R16.64+0x224], R39 ;  /* 0x0002242710007985 */ /* 0x0003e8000c10192c */
[----:B------:R-:W-:Y:S04]  /*256c0*/  ST.E desc[UR44][R16.64+0x228], R47 ;  /* 0x0002282f10007985 */ /* 0x000fe8000c10192c */
[----:B------:R-:W-:Y:S04]  /*256d0*/  ST.E desc[UR44][R16.64+0x22c], R43 ;  /* 0x00022c2b10007985 */ /* 0x000fe8000c10192c */
[----:B------:R-:W-:Y:S04]  /*256e0*/  ST.E desc[UR44][R16.64+0x230], R49 ;  /* 0x0002303110007985 */ /* 0x000fe8000c10192c */
[----:B------:R-:W-:Y:S04]  /*256f0*/  ST.E desc[UR44][R16.64+0x234], R51 ;  /* 0x0002343310007985 */ /* 0x000fe8000c10192c */
[----:B------:R-:W-:Y:S04]  /*25700*/  ST.E desc[UR44][R16.64+0x238], R45 ;  /* 0x0002382d10007985 */ /* 0x000fe8000c10192c */
[----:B------:R-:W-:Y:S04]  /*25710*/  ST.E desc[UR44][R16.64+0x23c], R53 ;  /* 0x00023c3510007985 */ /* 0x000fe8000c10192c */
        /* <DEDUP_REMOVED lines=8> */
[----:B0-----:R-:W3:Y:S04]  /*257a0*/  LD.E R25, desc[UR44][R16.64+0x260] ;  /* 0x0002602c10197980 */ /* 0x001ee8000c101900 */
[----:B-1----:R-:W3:Y:S04]  /*257b0*/  LD.E R39, desc[UR44][R16.64+0x270] ;  /* 0x0002702c10277980 */ /* 0x002ee8000c101900 */
[----:B--2---:R-:W2:Y:S04]  /*257c0*/  LD.E R41, desc[UR44][R16.64+0x278] ;  /* 0x0002782c10297980 */ /* 0x004ea8000c101900 */
[----:B------:R-:W2:Y:S04]  /*257d0*/  LD.E R43, desc[UR44][R16.64+0x280] ;  /* 0x0002802c102b7980 */ /* 0x000ea8000c101900 */
[----:B------:R-:W2:Y:S04]  /*257e0*/  LD.E R45, desc[UR44][R16.64+0x288] ;  /* 0x0002882c102d7980 */ /* 0x000ea8000c101900 */
[----:B------:R-:W2:Y:S04]  /*257f0*/  LD.E R47, desc[UR44][R16.64+0x290] ;  /* 0x0002902c102f7980 */ /* 0x000ea8000c101900 */
[----:B------:R-:W2:Y:S04]  /*25800*/  LD.E R49, desc[UR44][R16.64+0x298] ;  /* 0x0002982c10317980 */ /* 0x000ea8000c101900 */
[----:B------:R-:W2:Y:S04]  /*25810*/  LD.E R51, desc[UR44][R16.64+0x2a0] ;  /* 0x0002a02c10337980 */ /* 0x000ea8000c101900 */
[----:B------:R-:W2:Y:S04]  /*25820*/  LD.E R53, desc[UR44][R16.64+0x2a8] ;  /* 0x0002a82c10357980 */ /* 0x000ea8000c101900 */
        /* <DEDUP_REMOVED lines=150> */
[----:B------:R-:W-:Y:S01]  /*26190*/  IMAD.MOV.U32 R27, RZ, RZ, R13 ;  /* 0x000000ffff1b7224 */ /* 0x000fe200078e000d */
        /* <DEDUP_REMOVED lines=89> */
[----:B------:R-:W2:Y:S01]  /*26730*/  LD.E R100, desc[UR44][R16.64+0x340] ;  /* 0x0003402c10647980 */ /* 0x000ea2000c101900 */
[----:B------:R-:W-:-:S03]  /*26740*/  MOV R25, R13 ;  /* 0x0000000d00197202 */ /* 0x000fc60000000f00 */
[----:B------:R-:W2:Y:S01]  /*26750*/  LD.E R101, desc[UR44][R16.64+0x344] ;  /* 0x0003442c10657980 */ /* 0x000ea2000c101900 */
[----:B------:R-:W-:-:S03]  /*26760*/  R2UR UR11, R25 ;  /* 0x00000000190b72ca */ /* 0x000fc600000e0000 */
        /* <DEDUP_REMOVED lines=872> */
[----:B------:R-:W-:Y:S04]  /*29df0*/  STL [R1+0x68], R4 ;  /* 0x0000680401007387 */ /* 0x000fe80000100800 */
        /* <DEDUP_REMOVED lines=8> */
[----:B------:R-:W3:Y:S04]  /*29e80*/  LD.E R21, desc[UR44][R16.64+0x220] ;  /* 0x0002202c10157980 */ /* 0x000ee8000c101900 */
[----:B0-----:R-:W3:Y:S04]  /*29e90*/  LD.E R25, desc[UR44][R16.64+0x224] ;  /* 0x0002242c10197980 */ /* 0x001ee8000c101900 */
[----:B-1----:R-:W3:Y:S04]  /*29ea0*/  LD.E R27, desc[UR44][R16.64+0x228] ;  /* 0x0002282c101b7980 */ /* 0x002ee8000c101900 */
        /* <DEDUP_REMOVED lines=245> */
[----:B0-----:R-:W2:Y:S04]  /*2ae00*/  LDL.64 R6, [R1+0x198] ;  /* 0x0001980001067983 */ /* 0x001ea80000100a00 */
[----:B------:R1:W5:Y:S04]  /*2ae10*/  LD.E R4, desc[UR44][R2.64] ;  /* 0x0000002c02047980 */ /* 0x000368000c101900 */
[----:B--2---:R-:W2:Y:S01]  /*2ae20*/  LD.E R5, desc[UR44][R6.64] ;  /* 0x0000002c06057980 */ /* 0x004ea2000c101900 */
[----:B------:R-:W-:Y:S01]  /*2ae30*/  BSSY B0, `(.L_x_4004) ;  /* 0x0000005000007945 */ /* 0x000fe20003800000 */
[----:B--2---:R-:W-:-:S04]  /*2ae40*/  LOP3.LUT R5, R5, 0x1, RZ, 0xfc, !PT ;  /* 0x0000000105057812 */ /* 0x004fc800078efcff */
[----:B------:R-:W-:-:S13]  /*2ae50*/  ISETP.NE.AND P0, PT, R5, 0x3, PT ;  /* 0x000000030500780c */ /* 0x000fda0003f05270 */
[----:B-1----:R-:W-:Y:S05]  /*2ae60*/  @!P0 BRA `(.L_x_4005) ;  /* 0x0000000000048947 */ /* 0x002fea0003800000 */
[----:B------:R-:W-:Y:S01]  /*2ae70*/  BPT.TRAP 0x1 ;  /* 0x000000040000795c */ /* 0x000fe20000300000 */
.L_x_4005:
[----:B------:R-:W-:Y:S05]  /*2ae80*/  BSYNC B0 ;  /* 0x0000000000007941 */ /* 0x000fea0003800000 */
.L_x_4004:
        /* <DEDUP_REMOVED lines=9> */
.L_x_3977:
[----:B-1----:R-:W3:Y:S01]  /*2af20*/  LDL R5, [R1+0x430] ;  /* 0x0004300001057983 */ /* 0x002ee20000100800 */
[----:B------:R-:W-:Y:S05]  /*2af30*/  WARPSYNC.ALL ;  /* 0x0000000000007948 */ /* 0x000fea0003800000 */
[----:B------:R-:W4:Y:S04]  /*2af40*/  LDL R6, [R1+0x434] ;  /* 0x0004340001067983 */ /* 0x000f280000100800 */
[----:B------:R-:W5:Y:S04]  /*2af50*/  LDL R136, [R1+0x1f8] ;  /* 0x0001f80001887983 */ /* 0x000f680000100800 */
[----:B------:R-:W2:Y:S04]  /*2af60*/  LDL.64 R130, [R1+0x210] ;  /* 0x0002100001827983 */ /* 0x000ea80000100a00 */
        /* <DEDUP_REMOVED lines=60> */
[----:B------:R-:W2:Y:S04]  /*2b330*/  LDL R135, [R1+0x200] ;  /* 0x0002000001877983 */ /* 0x000ea80000100800 */
[----:B---3--:R-:W0:Y:S02]  /*2b340*/  SHFL.BFLY PT, R0, R5, 0x2, 0x1f ;  /* 0x0c401f0005007f89 */ /* 0x008e2400000e0000 */
[----:B0-----:R-:W-:-:S05]  /*2b350*/  FADD.FTZ R0, R5, R0 ;  /* 0x0000000005007221 */ /* 0x001fca0000010000 */
[----:B------:R-:W0:Y:S02]  /*2b360*/  SHFL.BFLY PT, R3, R0, 0x1, 0x1f ;  /* 0x0c201f0000037f89 */ /* 0x000e2400000e0000 */
[----:B0-----:R-:W-:Y:S01]  /*2b370*/  FADD.FTZ R2, R0, R3 ;  /* 0x0000000300027221 */ /* 0x001fe20000010000 */
[----:B-----5:R-:W-:Y:S01]  /*2b380*/  VIADD R136, R136, 0x1 ;  /* 0x0000000188887836 */ /* 0x020fe20000000000 */
[----:B------:R-:W3:Y:S04]  /*2b390*/  LDL R0, [R1+0x204] ;  /* 0x0002040001007983 */ /* 0x000ee80000100800 */
[----:B------:R-:W-:Y:S04]  /*2b3a0*/  STL [R1+0x430], R2 ;  /* 0x0004300201007387 */ /* 0x000fe80000100800 */
[----:B------:R-:W5:Y:S04]  /*2b3b0*/  LDL R147, [R1+0x430] ;  /* 0x0004300001937983 */ /* 0x000f680000100800 */
[----:B----4-:R-:W2:Y:S02]  /*2b3c0*/  SHFL.BFLY PT, R3, R6, 0x2, 0x1f ;  /* 0x0c401f0006037f89 */ /* 0x010ea400000e0000 */
[----:B--2---:R-:W-:Y:S01]  /*2b3d0*/  FADD.FTZ R4, R3, R6 ;  /* 0x0000000603047221 */ /* 0x004fe20000010000 */
[----:B------:R-:W-:Y:S01]  /*2b3e0*/  ISETP.NE.AND P2, PT, R136, 0x2, PT ;  /* 0x000000028800780c */ /* 0x000fe20003f45270 */
[----:B------:R-:W2:Y:S04]  /*2b3f0*/  LDL.64 R6, [R1+0x250] ;  /* 0x0002500001067983 */ /* 0x000ea80000100a00 */
[----:B------:R-:W0:Y:S08]  /*2b400*/  SHFL.BFLY PT, R3, R4, 0x1, 0x1f ;  /* 0x0c201f0004037f89 */ /* 0x000e3000000e0000 */
[----:B------:R-:W4:Y:S01]  /*2b410*/  @!P2 LDL R134, [R1+0x1fc] ;  /* 0x0001fc000186a983 */ /* 0x000f220000100800 */
[----:B0-----:R-:W-:-:S03]  /*2b420*/  FADD.FTZ R140, R4, R3 ;  /* 0x00000003048c7221 */ /* 0x001fc60000010000 */
[----:B------:R-:W2:Y:S02]  /*2b430*/  LDL.64 R2, [R1+0x230] ;  /* 0x0002300001027983 */ /* 0x000ea40000100a00 */
[----:B------:R-:W-:Y:S02]  /*2b440*/  FSETP.NE.FTZ.AND P1, PT, R140, RZ, PT ;  /* 0x000000ff8c00720b */ /* 0x000fe40003f35000 */
[----:B------:R-:W2:Y:S11]  /*2b450*/  LDL.64 R4, [R1+0x240] ;  /* 0x0002400001047983 */ /* 0x000eb60000100a00 */
[----:B------:R-:W2:Y:S04]  /*2b460*/  @P1 LDL R143, [R1+0x440] ;  /* 0x00044000018f1983 */ /* 0x000ea80000100800 */
[----:B------:R-:W2:Y:S01]  /*2b470*/  @P1 LDL R145, [R1+0x424] ;  /* 0x0004240001911983 */ /* 0x000ea20000100800 */
[----:B-----5:R-:W-:-:S13]  /*2b480*/  FSETP.NE.FTZ.AND P0, PT, R147, RZ, PT ;  /* 0x000000ff9300720b */ /* 0x020fda0003f15000 */
[----:B------:R-:W5:Y:S04]  /*2b490*/  @P0 LDL R138, [R1+0x440] ;  /* 0x00044000018a0983 */ /* 0x000f680000100800 */
[----:B------:R-:W5:Y:S01]  /*2b4a0*/  @P0 LDL R139, [R1+0x420] ;  /* 0x00042000018b0983 */ /* 0x000f620000100800 */
[----:B------:R-:W0:Y:S01]  /*2b4b0*/  S2R R137, SR_TID.X ;  /* 0x0000000000897919 */ /* 0x000e220000002100 */
[----:B------:R-:W1:Y:S01]  /*2b4c0*/  @P0 MUFU.LG2 R141, R147 ;  /* 0x00000093008d0308 */ /* 0x000e620000000c00 */
[----:B------:R-:W-:-:S07]  /*2b4d0*/  MOV R142, 0xff800000 ;  /* 0xff800000008e7802 */ /* 0x000fce0000000f00 */
[----:B------:R-:W-:Y:S01]  /*2b4e0*/  @P1 MUFU.LG2 R146, R140 ;  /* 0x0000008c00921308 */ /* 0x000fe20000000c00 */
[----:B-1----:R-:W-:Y:S01]  /*2b4f0*/  @P0 FMUL.FTZ R141, R141, 0.69314718246459960938 ;  /* 0x3f3172188d8d0820 */ /* 0x002fe20000410000 */
[----:B0-----:R-:W-:Y:S01]  /*2b500*/  SHF.R.U32.HI R144, RZ, 0x7, R137 ;  /* 0x00000007ff907819 */ /* 0x001fe20000011689 */
[----:B------:R-:W-:-:S06]  /*2b510*/  IMAD.MOV.U32 R137, RZ, RZ, RZ ;  /* 0x000000ffff897224 */ /* 0x000fcc00078e00ff */
[----:B------:R-:W2:Y:S01]  /*2b520*/  @P0 MUFU.RCP R137, R147 ;  /* 0x0000009300890308 */ /* 0x000ea20000001000 */
[----:B------:R-:W-:Y:S01]  /*2b530*/  IADD3 R148, -R144, 0xb, RZ ;  /* 0x0000000b90947810 */ /* 0x000fe20007ffe1ff */
[----:B------:R-:W-:Y:S01]  /*2b540*/  IMAD.MOV.U32 R144, RZ, RZ, -0x800000 ;  /* 0xff800000ff907424 */ /* 0x000fe200078e00ff */
[----:B----4-:R-:W-:Y:S01]  /*2b550*/  @!P2 LOP3.LUT R134, R134, 0x1, RZ, 0x3c, !PT ;  /* 0x000000018686a812 */ /* 0x010fe200078e3cff */
[----:B---3--:R-:W-:Y:S01]  /*2b560*/  VIADD R0, R0, 0x1 ;  /* 0x0000000100007836 */ /* 0x008fe20000000000 */
[----:B------:R-:W-:Y:S01]  /*2b570*/  STL [R1+0x434], R140 ;  /* 0x0004348c01007387 */ /* 0x000fe20000100800 */
[-C--:B--2---:R-:W-:Y:S01]  /*2b580*/  FMUL.FTZ R3, R3, R137.reuse ;  /* 0x0000008903037220 */ /* 0x084fe20000410000 */
        /* <DEDUP_REMOVED lines=64> */
[----:B0-----:R-:W-:Y:S01]  /*2b990*/  VIADD R2, R135, 0x1 ;  /* 0x0000000187027836 */ /* 0x001fe20000000000 */
        /* <DEDUP_REMOVED lines=34> */
[----:B------:R0:W-:Y:S01]  /*2bbc0*/  STL [R1+0x204], R0 ;  /* 0x0002040001007387 */ /* 0x0001e20000100800 */
[----:B-----5:R-:W-:-:S04]  /*2bbd0*/  @P0 FMUL.FTZ R138, R138, 0.69314718246459960938 ;  /* 0x3f3172188a8a0820 */ /* 0x020fc80000410000 */
[----:B------:R-:W-:Y:S01]  /*2bbe0*/  @P0 FFMA.FTZ R142, R138, R139, R141 ;  /* 0x0000008b8a8e0223 */ /* 0x000fe2000001008d */
[----:B------:R-:W-:-:S06]  /*2bbf0*/  IMAD.MOV.U32 R138, RZ, RZ, RZ ;  /* 0x000000ffff8a7224 */ /* 0x000fcc00078e00ff */
[----:B------:R-:W1:Y:S01]  /*2bc00*/  @P1 MUFU.RCP R138, R140 ;  /* 0x0000008c008a1308 */ /* 0x000e620000001000 */
[----:B------:R-:W-:Y:S01]  /*2bc10*/  @P1 FMUL.FTZ R139, R146, 0.69314718246459960938 ;  /* 0x3f317218928b1820 */ /* 0x000fe20000410000 */
[----:B------:R-:W-:-:S04]  /*2bc20*/  @P1 FMUL.FTZ R146, R143, 0.69314718246459960938 ;  /* 0x3f3172188f921820 */ /* 0x000fc80000410000 */
[----:B------:R-:W-:Y:S01]  /*2bc30*/  @P1 FFMA.FTZ R144, R146, R145, R139 ;  /* 0x0000009192901223 */ /* 0x000fe2000001008b */
[----:B------:R0:W-:Y:S04]  /*2bc40*/  STL [R1+0x430], R142 ;  /* 0x0004308e01007387 */ /* 0x0001e80000100800 */
[----:B------:R0:W-:Y:S01]  /*2bc50*/  STL [R1+0x434], R144 ;  /* 0x0004349001007387 */ /* 0x0001e20000100800 */
        /* <DEDUP_REMOVED lines=96> */
[----:B------:R0:W-:Y:S01]  /*2c260*/  @!P2 STL [R1+0x1f8], RZ ;  /* 0x0001f8ff0100a387 */ /* 0x0001e20000100800 */
[----:B------:R0:W-:Y:S08]  /*2c270*/  BAR.ARV R148, 0x100 ;  /* 0x000400940000751d */ /* 0x0001f00000002000 */
[----:B------:R-:W-:Y:S06]  /*2c280*/  BAR.ARV 0x8, 0x180 ;  /* 0x0206000000007b1d */ /* 0x000fec0000002000 */
[----:B------:R-:W-:-:S13]  /*2c290*/  PLOP3.LUT P0, PT, PT, PT, PT, 0x8, 0x0 ;  /* 0x000000000000781c */ /* 0x000fda0003f0e170 */
.L_x_3884:
[----:B------:R-:W-:Y:S05]  /*2c2a0*/  WARPSYNC.ALL ;  /* 0x0000000000007948 */ /* 0x000fea0003800000 */
[----:B------:R-:W1:Y:S08]  /*2c2b0*/  S2UR UR4, SR_CgaCtaId ;  /* 0x00000000000479c3 */ /* 0x000e700000008800 */
[----:B------:R-:W-:Y:S01]  /*2c2c0*/  BAR.SYNC.DEFER_BLOCKING 0x5, 0x180 ;  /* 0x0146000000007b1d */ /* 0x000fe20000010000 */
[----:B0-----:R-:W-:-:S05]  /*2c2d0*/  MOV R148, 0x400 ;  /* 0x0000040000947802 */ /* 0x001fca0000000f00 */
[----:B------:R-:W-:Y:S01]  /*2c2e0*/  BSSY B0, `(.L_x_4007) ;  /* 0x00002ea000007945 */ /* 0x000fe20003800000 */
[----:B-1----:R-:W-:-:S05]  /*2c2f0*/  IMAD.U32 R27, RZ, RZ, UR4 ;  /* 0x00000004ff1b7e24 */ /* 0x002fca000f8e00ff */
[----:B------:R-:W-:-:S05]  /*2c300*/  LEA R148, R27, R148, 0x18 ;  /* 0x000000941b947211 */ /* 0x000fca00078ec0ff */
[----:B------:R0:W1:Y:S01]  /*2c310*/  LDS.128 R124, [R148+0x324d0] ;  /* 0x0324d000947c7984 */ /* 0x0000620000000c00 */
[----:B------:R-:W-:Y:S06]  /*2c320*/  BAR.ARV 0x4, 0x180 ;  /* 0x0106000000007b1d */ /* 0x000fec0000002000 */
[----:B------:R-:W-:Y:S05]  /*2c330*/  @P0 BRA `(.L_x_4008) ;  /* 0x00000020003c0947 */ /* 0x000fea0003800000 */
[----:B------:R-:W3:Y:S04]  /*2c340*/  LDL R0, [R1+0x47c] ;  /* 0x00047c0001007983 */ /* 0x000ee80000100800 */
[----:B------:R-:W2:Y:S04]  /*2c350*/  LDL.128 R144, [R1+0x210] ;  /* 0x0002100001907983 */ /* 0x000ea80000100c00 */
        /* <DEDUP_REMOVED lines=27> */
[----:B----4-:R-:W4:Y:S04]  /*2c510*/  LDL.128 R32, [R1+0x3c0] ;  /* 0x0003c00001207983 */ /* 0x010f280000100c00 */
[----:B------:R-:W4:Y:S04]  /*2c520*/  LDL.128 R8, [R1+0x3f0] ;  /* 0x0003f00001087983 */ /* 0x000f280000100c00 */
[----:B------:R-:W4:Y:S04]  /*2c530*/  LDL.128 R12, [R1+0x3e0] ;  /* 0x0003e000010c7983 */ /* 0x000f280000100c00 */
[----:B------:R-:W4:Y:S01]  /*2c540*/  LDL.128 R4, [R1+0x400] ;  /* 0x0004000001047983 */ /* 0x000f220000100c00 */
[----:B------:R-:W0:Y:S01]  /*2c550*/  S2R R19, SR_SWINHI ;  /* 0x0000000000137919 */ /* 0x000e220000002f00 */
[----:B-----5:R-:W-:-:S02]  /*2c560*/  MOV R2, R148 ;  /* 0x0000009400027202 */ /* 0x020fc40000000f00 */
[----:B0-----:R-:W-:Y:S01]  /*2c570*/  MOV R3, R19 ;  /* 0x0000001300037202 */ /* 0x001fe20000000f00 */
[----:B------:R-:W-:Y:S05]  /*2c580*/  WARPSYNC.ALL ;  /* 0x0000000000007948 */ /* 0x000fea0003800000 */
[----:B------:R-:W-:Y:S01]  /*2c590*/  ULDC.64 UR4, c[0x0][0xd00] ;  /* 0x0003400000047ab9 */ /* 0x000fe20000000a00 */
[----:B---3--:R-:W-:-:S03]  /*2c5a0*/  IMAD.WIDE R18, R0, 0x2, R2 ;  /* 0x0000000200127825 */ /* 0x008fc600078e0202 */
[----:B------:R-:W-:-:S04]  /*2c5b0*/  IADD3 R21, P1, R18, 0x20, RZ ;  /* 0x0000002012157810 */ /* 0x000fc80007f3e0ff */
[----:B------:R-:W-:-:S04]  /*2c5c0*/  LOP3.LUT R20, R21, 0x380, RZ, 0xc0, !PT ;  /* 0x0000038015147812 */ /* 0x000fc800078ec0ff */
[----:B------:R-:W-:-:S04]  /*2c5d0*/  SHF.R.U64 R20, R20, 0x3, RZ ;  /* 0x0000000314147819 */ /* 0x000fc800000012ff */
[----:B------:R-:W-:Y:S01]  /*2c5e0*/  LOP3.LUT R20, R20, R21, RZ, 0x3c, !PT ;  /* 0x0000001514147212 */ /* 0x000fe200078e3cff */
[----:B------:R-:W-:Y:S01]  /*2c5f0*/  IMAD.X R21, RZ, RZ, R19, P1 ;  /* 0x000000ffff157224 */ /* 0x000fe200008e0613 */
[C---:B------:R-:W-:Y:S02]  /*2c600*/  IADD3 R175, P1, R18.reuse, 0x4060, RZ ;  /* 0x0000406012af7810 */ /* 0x040fe40007f3e0ff */
[C---:B------:R-:W-:Y:S02]  /*2c610*/  IADD3 R24, P2, R18.reuse, 0x40, RZ ;  /* 0x0000004012187810 */ /* 0x040fe40007f5e0ff */
[----:B------:R-:W-:Y:S02]  /*2c620*/  IADD3 R150, P3, R18, 0x60, RZ ;  /* 0x0000006012967810 */ /* 0x000fe40007f7e0ff */
[----:B------:R-:W-:Y:S02]  /*2c630*/  LOP3.LUT R174, R175, 0x380, RZ, 0xc0, !PT ;  /* 0x00000380afae7812 */ /* 0x000fe400078ec0ff */
[----:B------:R-:W-:-:S02]  /*2c640*/  LOP3.LUT R0, R24, 0x380, RZ, 0xc0, !PT ;  /* 0x0000038018007812 */ /* 0x000fc400078ec0ff */
[----:B------:R-:W-:Y:S02]  /*2c650*/  LOP3.LUT R151, R150, 0x380, RZ, 0xc0, !PT ;  /* 0x0000038096977812 */ /* 0x000fe400078ec0ff */
[----:B------:R-:W-:Y:S02]  /*2c660*/  IADD3 R173, P0, R18, 0x4040, RZ ;  /* 0x0000404012ad7810 */ /* 0x000fe40007f1e0ff */
[----:B------:R-:W-:Y:S02]  /*2c670*/  SHF.R.U64 R174, R174, 0x3, RZ ;  /* 0x00000003aeae7819 */ /* 0x000fe400000012ff */
[----:B------:R-:W-:Y:S02]  /*2c680*/  SHF.R.U64 R25, R0, 0x3, RZ ;  /* 0x0000000300197819 */ /* 0x000fe400000012ff */
[----:B------:R-:W-:Y:S02]  /*2c690*/  SHF.R.U64 R151, R151, 0x3, RZ ;  /* 0x0000000397977819 */ /* 0x000fe400000012ff */
[----:B------:R-:W-:-:S02]  /*2c6a0*/  LOP3.LUT R172, R173, 0x380, RZ, 0xc0, !PT ;  /* 0x00000380adac7812 */ /* 0x000fc400078ec0ff */
[----:B------:R-:W-:Y:S01]  /*2c6b0*/  LOP3.LUT R174, R174, R175, RZ, 0x3c, !PT ;  /* 0x000000afaeae7212 */ /* 0x000fe200078e3cff */
[--C-:B------:R-:W-:Y:S01]  /*2c6c0*/  IMAD.X R175, RZ, RZ, R19.reuse, P1 ;  /* 0x000000ffffaf7224 */ /* 0x100fe200008e0613 */
[C---:B------:R-:W-:Y:S02]  /*2c6d0*/  IADD3 R169, P4, R18.reuse, 0x4000, RZ ;  /* 0x0000400012a97810 */ /* 0x040fe40007f9e0ff */
[C---:B------:R-:W-:Y:S02]  /*2c6e0*/  IADD3 R201, P1, R18.reuse, 0xc020, RZ ;  /* 0x0000c02012c97810 */ /* 0x040fe40007f3e0ff */
[----:B------:R-:W-:Y:S02]  /*2c6f0*/  IADD3 R171, P5, R18, 0x4020, RZ ;  /* 0x0000402012ab7810 */ /* 0x000fe40007fbe0ff */
[----:B------:R-:W-:Y:S01]  /*2c700*/  LOP3.LUT R24, R25, R24, RZ, 0x3c, !PT ;  /* 0x0000001819187212 */ /* 0x000fe200078e3cff */
[--C-:B------:R-:W-:Y:S01]  /*2c710*/  IMAD.X R25, RZ, RZ, R19.reuse, P2 ;  /* 0x000000ffff197224 */ /* 0x100fe200010e0613 */
[----:B------:R-:W-:Y:S01]  /*2c720*/  LOP3.LUT R150, R151, R150, RZ, 0x3c, !PT ;  /* 0x0000009697967212 */ /* 0x000fe200078e3cff */
[----:B------:R-:W-:Y:S01]  /*2c730*/  IMAD.X R151, RZ, RZ, R19, P3 ;  /* 0x000000ffff977224 */ /* 0x000fe200018e0613 */
[----:B------:R-:W-:-:S02]  /*2c740*/  SHF.R.U64 R172, R172, 0x3, RZ ;  /* 0x00000003acac7819 */ /* 0x000fc400000012ff */
[C---:B------:R-:W-:Y:S02]  /*2c750*/  IADD3 R177, P2, R18.reuse, 0x8000, RZ ;  /* 0x0000800012b17810 */ /* 0x040fe40007f5e0ff */
[----:B------:R-:W-:Y:S02]  /*2c760*/  IADD3 R179, P3, R18, 0x8020, RZ ;  /* 0x0000802012b37810 */ /* 0x000fe40007f7e0ff */
[----:B------:R-:W-:Y:S02]  /*2c770*/  LOP3.LUT R168, R169, 0x380, RZ, 0xc0, !PT ;  /* 0x00000380a9a87812 */ /* 0x000fe400078ec0ff */
[----:B------:R-:W-:Y:S02]  /*2c780*/  LOP3.LUT R200, R201, 0x380, RZ, 0xc0, !PT ;  /* 0x00000380c9c87812 */ /* 0x000fe400078ec0ff */
[----:B------:R-:W-:Y:S02]  /*2c790*/  LOP3.LUT R170, R171, 0x380, RZ, 0xc0, !PT ;  /* 0x00000380abaa7812 */ /* 0x000fe400078ec0ff */
[----:B------:R-:W-:-:S02]  /*2c7a0*/  LOP3.LUT R172, R172, R173, RZ, 0x3c, !PT ;  /* 0x000000adacac7212 */ /* 0x000fc400078e3cff */
[----:B------:R-:W-:Y:S02]  /*2c7b0*/  IADD3.X R173, RZ, R19, RZ, P0, !PT ;  /* 0x00000013ffad7210 */ /* 0x000fe400007fe4ff */
[----:B------:R-:W-:Y:S02]  /*2c7c0*/  LOP3.LUT R176, R177, 0x380, RZ, 0xc0, !PT ;  /* 0x00000380b1b07812 */ /* 0x000fe400078ec0ff */
[----:B------:R-:W-:Y:S02]  /*2c7d0*/  LOP3.LUT R178, R179, 0x380, RZ, 0xc0, !PT ;  /* 0x00000380b3b27812 */ /* 0x000fe400078ec0ff */
[----:B------:R-:W-:Y:S02]  /*2c7e0*/  IADD3 R199, P0, R18, 0xc000, RZ ;  /* 0x0000c00012c77810 */ /* 0x000fe40007f1e0ff */
[----:B------:R-:W-:Y:S02]  /*2c7f0*/  SHF.R.U64 R168, R168, 0x3, RZ ;  /* 0x00000003a8a87819 */ /* 0x000fe400000012ff */
[----:B------:R-:W-:-:S02]  /*2c800*/  SHF.R.U64 R200, R200, 0x3, RZ ;  /* 0x00000003c8c87819 */ /* 0x000fc400000012ff */
[----:B------:R-:W-:Y:S02]  /*2c810*/  SHF.R.U64 R170, R170, 0x3, RZ ;  /* 0x00000003aaaa7819 */ /* 0x000fe400000012ff */
[----:B------:R-:W-:Y:S02]  /*2c820*/  MOV R20, R20 ;  /* 0x0000001400147202 */ /* 0x000fe40000000f00 */
[----:B------:R-:W-:Y:S02]  /*2c830*/  LOP3.LUT R21, R18, 0x380, RZ, 0xc0, !PT ;  /* 0x0000038012157812 */ /* 0x000fe400078ec0ff */
[----:B------:R-:W-:Y:S02]  /*2c840*/  SHF.R.U64 R176, R176, 0x3, RZ ;  /* 0x00000003b0b07819 */ /* 0x000fe400000012ff */
[----:B------:R-:W-:Y:S02]  /*2c850*/  SHF.R.U64 R178, R178, 0x3, RZ ;  /* 0x00000003b2b27819 */ /* 0x000fe400000012ff */
[----:B------:R-:W-:-:S02]  /*2c860*/  LOP3.LUT R198, R199, 0x380, RZ, 0xc0, !PT ;  /* 0x00000380c7c67812 */ /* 0x000fc400078ec0ff */
[----:B------:R-:W-:Y:S01]  /*2c870*/  LOP3.LUT R168, R168, R169, RZ, 0x3c, !PT ;  /* 0x000000a9a8a87212 */ /* 0x000fe200078e3cff */
[--C-:B------:R-:W-:Y:S01]  /*2c880*/  IMAD.X R169, RZ, RZ, R19.reuse, P4 ;  /* 0x000000ffffa97224 */ /* 0x100fe200020e0613 */
[----:B------:R-:W-:Y:S01]  /*2c890*/  LOP3.LUT R200, R200, R201, RZ, 0x3c, !PT ;  /* 0x000000c9c8c87212 */ /* 0x000fe200078e3cff */
[--C-:B------:R-:W-:Y:S01]  /*2c8a0*/  IMAD.X R201, RZ, RZ, R19.reuse, P1 ;  /* 0x000000ffffc97224 */ /* 0x100fe200008e0613 */
[----:B------:R-:W-:Y:S01]  /*2c8b0*/  LOP3.LUT R170, R170, R171, RZ, 0x3c, !PT ;  /* 0x000000abaaaa7212 */ /* 0x000fe200078e3cff */
[----:B------:R-:W-:Y:S01]  /*2c8c0*/  IMAD.X R171, RZ, RZ, R19, P5 ;  /* 0x000000ffffab7224 */ /* 0x000fe200028e0613 */
[----:B------:R-:W-:Y:S02]  /*2c8d0*/  IADD3 R195, P4, R18, 0x8040, RZ ;  /* 0x0000804012c37810 */ /* 0x000fe40007f9e0ff */
[----:B------:R-:W-:Y:S02]  /*2c8e0*/  SHF.R.U64 R21, R21, 0x3, RZ ;  /* 0x0000000315157819 */ /* 0x000fe400000012ff */
[----:B------:R-:W-:-:S02]  /*2c8f0*/  ISETP.NE.U32.AND P1, PT, RZ, UR4, PT ;  /* 0x00000004ff007c0c */ /* 0x000fc4000bf25070 */
[----:B------:R-:W-:Y:S01]  /*2c900*/  LOP3.LUT R176, R176, R177, RZ, 0x3c, !PT ;  /* 0x000000b1b0b07212 */ /* 0x000fe200078e3cff */
[--C-:B------:R-:W-:Y:S01]  /*2c910*/  IMAD.X R177, RZ, RZ, R19.reuse, P2 ;  /* 0x000000ffffb17224 */ /* 0x100fe200010e0613 */
[----:B------:R-:W-:Y:S01]  /*2c920*/  LOP3.LUT R178, R178, R179, RZ, 0x3c, !PT ;  /* 0x000000b3b2b27212 */ /* 0x000fe200078e3cff */
[----:B------:R-:W-:Y:S01]  /*2c930*/  IMAD.X R179, RZ, RZ, R19, P3 ;  /* 0x000000ffffb37224 */ /* 0x000fe200018e0613 */
[----:B------:R-:W-:Y:S02]  /*2c940*/  IADD3 R197, P5, R18, 0x8060, RZ ;  /* 0x0000806012c57810 */ /* 0x000fe40007fbe0ff */
[----:B------:R-:W-:Y:S02]  /*2c950*/  SHF.R.U64 R198, R198, 0x3, RZ ;  /* 0x00000003c6c67819 */ /* 0x000fe400000012ff */
[C---:B------:R-:W-:Y:S02]  /*2c960*/  IADD3 R203, P2, R18.reuse, 0xc040, RZ ;  /* 0x0000c04012cb7810 */ /* 0x040fe40007f5e0ff */
[----:B------:R-:W-:-:S02]  /*2c970*/  IADD3 R204, P3, R18, 0xc060, RZ ;  /* 0x0000c06012cc7810 */ /* 0x000fc40007f7e0ff */
[----:B------:R-:W-:Y:S02]  /*2c980*/  LOP3.LUT R194, R195, 0x380, RZ, 0xc0, !PT ;  /* 0x00000380c3c27812 */ /* 0x000fe400078ec0ff */
[----:B------:R-:W-:Y:S02]  /*2c990*/  LOP3.LUT R18, R21, R18, RZ, 0x3c, !PT ;  /* 0x0000001215127212 */ /* 0x000fe400078e3cff */
[----:B------:R-:W-:Y:S01]  /*2c9a0*/  ISETP.NE.AND.EX P1, PT, RZ, UR5, PT, P1 ;  /* 0x00000005ff007c0c */ /* 0x000fe2000bf25310 */
[----:B------:R-:W-:Y:S01]  /*2c9b0*/  ULDC.64 UR4, c[0x0][0xd08] ;  /* 0x0003420000047ab9 */ /* 0x000fe20000000a00 */
[----:B------:R-:W-:Y:S02]  /*2c9c0*/  LOP3.LUT R196, R197, 0x380, RZ, 0xc0, !PT ;  /* 0x00000380c5c47812 */ /* 0x000fe400078ec0ff */
[----:B------:R-:W-:Y:S01]  /*2c9d0*/  LOP3.LUT R198, R198, R199, RZ, 0x3c, !PT ;  /* 0x000000c7c6c67212 */ /* 0x000fe200078e3cff */
[----:B------:R-:W-:Y:S01]  /*2c9e0*/  IMAD.X R199, RZ, RZ, R19, P0 ;  /* 0x000000ffffc77224 */ /* 0x000fe200000e0613 */
[----:B--2---:R-:W-:-:S02]  /*2c9f0*/  F2FP.F16.F32.PACK_AB R144, R145, R144 ;  /* 0x000000909190723e */ /* 0x004fc400000000ff */
[----:B------:R-:W-:Y:S02]  /*2ca00*/  F2FP.F16.F32.PACK_AB R145, R147, R146 ;  /* 0x000000929391723e */ /* 0x000fe400000000ff */
[----:B------:R-:W-:Y:S02]  /*2ca10*/  F2FP.F16.F32.PACK_AB R136, R137, R136 ;  /* 0x000000888988723e */ /* 0x000fe400000000ff */
[----:B------:R-:W-:Y:S02]  /*2ca20*/  ISETP.NE.U32.AND P0, PT, RZ, UR4, PT ;  /* 0x00000004ff007c0c */ /* 0x000fe4000bf05070 */
[----:B------:R-:W-:Y:S02]  /*2ca30*/  SHF.R.U64 R194, R194, 0x3, RZ ;  /* 0x00000003c2c27819 */ /* 0x000fe400000012ff */
[----:B------:R-:W-:Y:S02]  /*2ca40*/  LOP3.LUT R202, R203, 0x380, RZ, 0xc0, !PT ;  /* 0x00000380cbca7812 */ /* 0x000fe400078ec0ff */
[----:B------:R-:W-:-:S02]  /*2ca50*/  MOV R18, R18 ;  /* 0x0000001200127202 */ /* 0x000fc40000000f00 */
[----:B------:R-:W-:Y:S02]  /*2ca60*/  F2FP.F16.F32.PACK_AB R146, R141, R140 ;  /* 0x0000008c8d92723e */ /* 0x000fe400000000ff */
[----:B------:R-:W-:Y:S01]  /*2ca70*/  F2FP.F16.F32.PACK_AB R147, R143, R142 ;  /* 0x0000008e8f93723e */ /* 0x000fe200000000ff */
[----:B------:R-:W-:Y:S01]  /*2ca80*/  BAR.SYNC.DEFER_BLOCKING 0x1, 0x100 ;  /* 0x0044000000007b1d */ /* 0x000fe20000010000 */
[----:B------:R-:W-:Y:S02]  /*2ca90*/  F2FP.F16.F32.PACK_AB R137, R139, R138 ;  /* 0x0000008a8b89723e */ /* 0x000fe400000000ff */
[----:B------:R-:W-:Y:S02]  /*2caa0*/  F2FP.F16.F32.PACK_AB R128, R129, R128 ;  /* 0x000000808180723e */ /* 0x000fe400000000ff */
[----:B------:R-:W-:Y:S02]  /*2cab0*/  SHF.R.U64 R196, R196, 0x3, RZ ;  /* 0x00000003c4c47819 */ /* 0x000fe400000012ff */
[----:B------:R-:W-:-:S02]  /*2cac0*/  LOP3.LUT R205, R204, 0x380, RZ, 0xc0, !PT ;  /* 0x00000380cccd7812 */ /* 0x000fc400078ec0ff */
[----:B------:R-:W-:Y:S02]  /*2cad0*/  F2FP.F16.F32.PACK_AB R138, R133, R132 ;  /* 0x00000084858a723e */ /* 0x000fe400000000ff */
[----:B------:R-:W-:Y:S02]  /*2cae0*/  F2FP.F16.F32.PACK_AB R139, R135, R134 ;  /* 0x00000086878b723e */ /* 0x000fe400000000ff */
[----:B------:R-:W-:Y:S02]  /*2caf0*/  F2FP.F16.F32.PACK_AB R129, R131, R130 ;  /* 0x000000828381723e */ /* 0x000fe400000000ff */
[----:B------:R-:W-:Y:S02]  /*2cb00*/  F2FP.F16.F32.PACK_AB R116, R117, R116 ;  /* 0x000000747574723e */ /* 0x000fe400000000ff */
[----:B------:R-:W-:Y:S02]  /*2cb10*/  MOV R24, R24 ;  /* 0x0000001800187202 */ /* 0x000fe40000000f00 */
[----:B------:R-:W-:-:S02]  /*2cb20*/  F2FP.F16.F32.PACK_AB R130, R121, R120 ;  /* 0x000000787982723e */ /* 0x000fc400000000ff */
[----:B------:R-:W-:Y:S02]  /*2cb30*/  F2FP.F16.F32.PACK_AB R131, R123, R122 ;  /* 0x0000007a7b83723e */ /* 0x000fe400000000ff */
[----:B------:R-:W-:Y:S02]  /*2cb40*/  F2FP.F16.F32.PACK_AB R117, R119, R118 ;  /* 0x000000767775723e */ /* 0x000fe400000000ff */
[----:B------:R-:W-:Y:S02]  /*2cb50*/  F2FP.F16.F32.PACK_AB R108, R109, R108 ;  /* 0x0000006c6d6c723e */ /* 0x000fe400000000ff */
[----:B------:R-:W-:Y:S02]  /*2cb60*/  MOV R150, R150 ;  /* 0x0000009600967202 */ /* 0x000fe40000000f00 */
[----:B------:R-:W-:Y:S02]  /*2cb70*/  F2FP.F16.F32.PACK_AB R118, R113, R112 ;  /* 0x000000707176723e */ /* 0x000fe400000000ff */
[----:B------:R-:W-:-:S02]  /*2cb80*/  F2FP.F16.F32.PACK_AB R119, R115, R114 ;  /* 0x000000727377723e */ /* 0x000fc400000000ff */
[----:B------:R-:W-:Y:S02]  /*2cb90*/  F2FP.F16.F32.PACK_AB R109, R111, R110 ;  /* 0x0000006e6f6d723e */ /* 0x000fe400000000ff */
[----:B------:R-:W-:Y:S02]  /*2cba0*/  F2FP.F16.F32.PACK_AB R100, R101, R100 ;  /* 0x000000646564723e */ /* 0x000fe400000000ff */
[----:B------:R-:W-:Y:S01]  /*2cbb0*/  ISETP.NE.AND.EX P0, PT, RZ, UR5, PT, P0 ;  /* 0x00000005ff007c0c */ /* 0x000fe2000bf05300 */
[----:B------:R-:W-:Y:S01]  /*2cbc0*/  STSM.16.M88.4 [R18], R144 ;  /* 0x0000009012007844 */ /* 0x000fe20000000200 */
[----:B------:R-:W-:Y:S01]  /*2cbd0*/  LOP3.LUT R194, R194, R195, RZ, 0x3c, !PT ;  /* 0x000000c3c2c27212 */ /* 0x000fe200078e3cff */
[----:B------:R-:W-:Y:S01]  /*2cbe0*/  IMAD.X R195, RZ, RZ, R19, P4 ;  /* 0x000000ffffc37224 */ /* 0x000fe200020e0613 */
[----:B------:R-:W-:Y:S02]  /*2cbf0*/  SHF.R.U64 R202, R202, 0x3, RZ ;  /* 0x00000003caca7819 */ /* 0x000fe400000012ff */
[----:B------:R-:W-:-:S02]  /*2cc00*/  MOV R168, R168 ;  /* 0x000000a800a87202 */ /* 0x000fc40000000f00 */
[----:B------:R-:W-:Y:S02]  /*2cc10*/  F2FP.F16.F32.PACK_AB R110, R105, R104 ;  /* 0x00000068696e723e */ /* 0x000fe400000000ff */
[----:B------:R-:W-:Y:S02]  /*2cc20*/  F2FP.F16.F32.PACK_AB R111, R107, R106 ;  /* 0x0000006a6b6f723e */ /* 0x000fe400000000ff */
[----:B------:R-:W-:Y:S02]  /*2cc30*/  F2FP.F16.F32.PACK_AB R101, R103, R102 ;  /* 0x000000666765723e */ /* 0x000fe400000000ff */
[----:B------:R-:W-:Y:S01]  /*2cc40*/  F2FP.F16.F32.PACK_AB R92, R93, R92 ;  /* 0x0000005c5d5c723e */ /* 0x000fe200000000ff */
[----:B------:R0:W-:Y:S01]  /*2cc50*/  STSM.16.M88.4 [R20], R136 ;  /* 0x0000008814007844 */ /* 0x0001e20000000200 */
[----:B------:R-:W-:Y:S01]  /*2cc60*/  LOP3.LUT R196, R196, R197, RZ, 0x3c, !PT ;  /* 0x000000c5c4c47212 */ /* 0x000fe200078e3cff */
[----:B------:R-:W-:Y:S01]  /*2cc70*/  IMAD.X R197, RZ, RZ, R19, P5 ;  /* 0x000000ffffc57224 */ /* 0x000fe200028e0613 */
[----:B------:R-:W-:-:S02]  /*2cc80*/  SHF.R.U64 R205, R205, 0x3, RZ ;  /* 0x00000003cdcd7819 */ /* 0x000fc400000012ff */
[----:B------:R-:W-:Y:S02]  /*2cc90*/  MOV R170, R170 ;  /* 0x000000aa00aa7202 */ /* 0x000fe40000000f00 */
[----:B------:R-:W-:Y:S02]  /*2cca0*/  F2FP.F16.F32.PACK_AB R102, R97, R96 ;  /* 0x000000606166723e */ /* 0x000fe400000000ff */
[----:B------:R-:W-:Y:S02]  /*2ccb0*/  F2FP.F16.F32.PACK_AB R103, R99, R98 ;  /* 0x000000626367723e */ /* 0x000fe400000000ff */
[----:B------:R-:W-:Y:S02]  /*2ccc0*/  F2FP.F16.F32.PACK_AB R93, R95, R94 ;  /* 0x0000005e5f5d723e */ /* 0x000fe400000000ff */
[----:B------:R-:W-:Y:S01]  /*2ccd0*/  F2FP.F16.F32.PACK_AB R84, R85, R84 ;  /* 0x000000545554723e */ /* 0x000fe200000000ff */
[----:B------:R2:W-:Y:S01]  /*2cce0*/  STSM.16.M88.4 [R24], R128 ;  /* 0x0000008018007844 */ /* 0x0005e20000000200 */
[----:B------:R-:W-:Y:S01]  /*2ccf0*/  MOV R172, R172 ;  /* 0x000000ac00ac7202 */ /* 0x000fe20000000f00 */
[----:B0-----:R-:W0:Y:S01]  /*2cd00*/  LDC.64 R20, c[0x0][0xd00] ;  /* 0x00034000ff147b82 */ /* 0x001e220000000a00 */
        /* <DEDUP_REMOVED lines=30> */
[----:B------:R-:W-:-:S02]  /*2cef0*/  F2FP.F16.F32.PACK_AB R53, R55, R54 ;  /* 0x000000363735723e */ /* 0x000fc400000000ff */
[----:B------:R-:W-:Y:S01]  /*2cf00*/  F2FP.F16.F32.PACK_AB R44, R45, R44 ;  /* 0x0000002c2d2c723e */ /* 0x000fe200000000ff */
[----:B------:R2:W-:Y:S01]  /*2cf10*/  STSM.16.M88.4 [R174], R84 ;  /* 0x00000054ae007844 */ /* 0x0005e20000000200 */
[----:B------:R-:W-:Y:S02]  /*2cf20*/  MOV R196, R196 ;  /* 0x000000c400c47202 */ /* 0x000fe40000000f00 */
        /* <DEDUP_REMOVED lines=11> */
[----:B------:R-:W-:Y:S02]  /*2cfe0*/  MOV R200, R200 ;  /* 0x000000c800c87202 */ /* 0x000fe40000000f00 */
[----:B----4-:R-:W-:-:S02]  /*2cff0*/  F2FP.F16.F32.PACK_AB R38, R33, R32 ;  /* 0x000000202126723e */ /* 0x010fc400000000ff */
[----:B------:R-:W-:Y:S02]  /*2d000*/  F2FP.F16.F32.PACK_AB R39, R35, R34 ;  /* 0x000000222327723e */ /* 0x000fe400000000ff */
[----:B------:R-:W-:Y:S02]  /*2d010*/  F2FP.F16.F32.PACK_AB R29, R31, R30 ;  /* 0x0000001e1f1d723e */ /* 0x000fe400000000ff */
[----:B------:R-:W-:Y:S01]  /*2d020*/  F2FP.F16.F32.PACK_AB R8, R9, R8 ;  /* 0x000000080908723e */ /* 0x000fe200000000ff */
[----:B------:R2:W-:Y:S01]  /*2d030*/  STSM.16.M88.4 [R194], R60 ;  /* 0x0000003cc2007844 */ /* 0x0005e20000000200 */
[----:B------:R-:W-:Y:S02]  /*2d040*/  MOV R202, R202 ;  /* 0x000000ca00ca7202 */ /* 0x000fe40000000f00 */
[----:B------:R-:W-:Y:S02]  /*2d050*/  F2FP.F16.F32.PACK_AB R30, R13, R12 ;  /* 0x0000000c0d1e723e */ /* 0x000fe400000000ff */
[----:B------:R-:W-:-:S02]  /*2d060*/  F2FP.F16.F32.PACK_AB R31, R15, R14 ;  /* 0x0000000e0f1f723e */ /* 0x000fc400000000ff */
[----:B------:R-:W-:Y:S01]  /*2d070*/  F2FP.F16.F32.PACK_AB R9, R11, R10 ;  /* 0x0000000a0b09723e */ /* 0x000fe200000000ff */
[----:B------:R2:W-:Y:S01]  /*2d080*/  STSM.16.M88.4 [R196], R52 ;  /* 0x00000034c4007844 */ /* 0x0005e20000000200 */
[----:B------:R-:W-:Y:S02]  /*2d090*/  MOV R204, R204 ;  /* 0x000000cc00cc7202 */ /* 0x000fe40000000f00 */
[----:B------:R-:W-:Y:S02]  /*2d0a0*/  F2FP.F16.F32.PACK_AB R10, R5, R4 ;  /* 0x00000004050a723e */ /* 0x000fe400000000ff */
[----:B------:R-:W-:Y:S01]  /*2d0b0*/  F2FP.F16.F32.PACK_AB R11, R7, R6 ;  /* 0x00000006070b723e */ /* 0x000fe200000000ff */
[----:B------:R-:W3:Y:S01]  /*2d0c0*/  @P0 LDC.64 R4, c[0x0][0xd08] ;  /* 0x00034200ff040b82 */ /* 0x000ee20000000a00 */
[----:B------:R2:W-:Y:S04]  /*2d0d0*/  STSM.16.M88.4 [R198], R44 ;  /* 0x0000002cc6007844 */ /* 0x0005e80000000200 */
[----:B------:R2:W-:Y:S04]  /*2d0e0*/  STSM.16.M88.4 [R200], R36 ;  /* 0x00000024c8007844 */ /* 0x0005e80000000200 */
[----:B------:R2:W-:Y:S04]  /*2d0f0*/  STSM.16.M88.4 [R202], R28 ;  /* 0x0000001cca007844 */ /* 0x0005e80000000200 */
[----:B------:R2:W-:Y:S01]  /*2d100*/  STSM.16.M88.4 [R204], R8 ;  /* 0x00000008cc007844 */ /* 0x0005e20000000200 */
[----:B------:R-:W-:Y:S01]  /*2d110*/  ULDC UR4, c[0x0][0xb88] ;  /* 0x0002e20000047ab9 */ /* 0x000fe20000000800 */
[----:B0-----:R-:W-:Y:S01]  /*2d120*/  IMAD.WIDE R6, R212, 0x4, R20 ;  /* 0x00000004d4067825 */ /* 0x001fe200078e0214 */
[----:B------:R-:W-:Y:S01]  /*2d130*/  MOV R20, UR4 ;  /* 0x0000000400147c02 */ /* 0x000fe20008000f00 */
[----:B------:R-:W0:Y:S02]  /*2d140*/  LDC R21, c[0x0][0xce8] ;  /* 0x00033a00ff157b82 */ /* 0x000e240000000800 */
[----:B------:R-:W-:-:S06]  /*2d150*/  IMAD.MOV.U32 R18, RZ, RZ, RZ ;  /* 0x000000ffff127224 */ /* 0x000fcc00078e00ff */
[----:B------:R-:W-:Y:S01]  /*2d160*/  BAR.SYNC.DEFER_BLOCKING 0x1, 0x100 ;  /* 0x0044000000007b1d */ /* 0x000fe20000010000 */
[----:B---3--:R-:W-:-:S05]  /*2d170*/  @P0 IMAD.WIDE R4, R212, 0x4, R4 ;  /* 0x00000004d4040825 */ /* 0x008fca00078e0204 */
[----:B------:R2:W5:Y:S04]  /*2d180*/  @P1 LDG.E R18, desc[UR44][R6.64] ;  /* 0x0000002c06121981 */ /* 0x000568000c1e1900 */
[----:B------:R2:W5:Y:S01]  /*2d190*/  @P0 LDG.E R20, desc[UR44][R4.64] ;  /* 0x0000002c04140981 */ /* 0x000562000c1e1900 */
[----:B------:R-:W-:Y:S05]  /*2d1a0*/  @P0 BRA `(.L_x_4009) ;  /* 0x0000000000100947 */ /* 0x000fea0003800000 */
[----:B------:R-:W-:Y:S05]  /*2d1b0*/  @!P1 BRA `(.L_x_4009) ;  /* 0x00000000000c9947 */ /* 0x000fea0003800000 */
[----:B--2---:R-:W2:Y:S04]  /*2d1c0*/  LDG.E R5, desc[UR44][R6.64] ;  /* 0x0000002c06057981 */ /* 0x004ea8000c1e1900 */
[----:B-----5:R-:W2:Y:S02]  /*2d1d0*/  LDG.E R20, desc[UR44][R6.64+0x4] ;  /* 0x0000042c06147981 */ /* 0x020ea4000c1e1900 */
[----:B--2---:R-:W-:-:S07]  /*2d1e0*/  IMAD.IADD R20, R20, 0x1, -R5 ;  /* 0x0000000114147824 */ /* 0x004fce00078e0a05 */
.L_x_4009:
[----:B--2---:R-:W2:Y:S04]  /*2d1f0*/  LDL R4, [R1+0x46c] ;  /* 0x00046c0001047983 */ /* 0x004ea80000100800 */
[----:B------:R-:W3:Y:S01]  /*2d200*/  LDL R0, [R1+0x478] ;  /* 0x0004780001007983 */ /* 0x000ee20000100800 */
[----:B0----5:R-:W-:Y:S02]  /*2d210*/  IMAD R20, R20, R21, RZ ;  /* 0x0000001514147224 */ /* 0x021fe400078e02ff */
[----:B------:R-:W-:Y:S01]  /*2d220*/  IMAD.IADD R15, R228, 0x1, R210 ;  /* 0x00000001e40f7824 */ /* 0x000fe200078e02d2 */
[----:B------:R-:W-:Y:S01]  /*2d230*/  ISETP.NE.AND P2, PT, R21, 0x1, PT ;  /* 0x000000011500780c */ /* 0x000fe20003f45270 */
[----:B------:R-:W-:Y:S01]  /*2d240*/  ULDC.64 UR4, c[0x0][0xc90] ;  /* 0x0003240000047ab9 */ /* 0x000fe20000000a00 */
[----:B------:R-:W4:Y:S11]  /*2d250*/  LDL R26, [R1+0x464] ;  /* 0x00046400011a7983 */ /* 0x000f360000100800 */
[----:B------:R-:W0:Y:S08]  /*2d260*/  @P2 LDC R5, c[0x0][0xcec] ;  /* 0x00033b00ff052b82 */ /* 0x000e300000000800 */
[----:B------:R-:W1:Y:S01]  /*2d270*/  @P2 LDC R8, c[0x0][0xcf0] ;  /* 0x00033c00ff082b82 */ /* 0x000e620000000800 */
[----:B------:R-:W-:-:S02]  /*2d280*/  SHF.R.S32.HI R19, RZ, 0x1f, R18 ;  /* 0x0000001fff137819 */ /* 0x000fc40000011412 */
[----:B------:R-:W-:Y:S02]  /*2d290*/  SHF.R.S32.HI R24, RZ, 0x1f, R212 ;  /* 0x0000001fff187819 */ /* 0x000fe400000114d4 */
[----:B------:R-:W-:Y:S02]  /*2d2a0*/  SEL R25, R212, RZ, !P1 ;  /* 0x000000ffd4197207 */ /* 0x000fe40004800000 */
[----:B------:R-:W-:Y:S01]  /*2d2b0*/  SEL R24, R24, RZ, !P1 ;  /* 0x000000ff18187207 */ /* 0x000fe20004800000 */
[----:B------:R-:W4:Y:S08]  /*2d2c0*/  @P2 LDC R81, c[0x0][0xcec] ;  /* 0x00033b00ff512b82 */ /* 0x000f300000000800 */
[----:B------:R-:W4:Y:S01]  /*2d2d0*/  @P2 LDC R83, c[0x0][0xcf0] ;  /* 0x00033c00ff532b82 */ /* 0x000f220000000800 */
[----:B--2---:R-:W-:-:S04]  /*2d2e0*/  LOP3.LUT P0, RZ, R4, 0x3, RZ, 0xc0, !PT ;  /* 0x0000000304ff7812 */ /* 0x004fc8000780c0ff */
[----:B------:R-:W-:-:S13]  /*2d2f0*/  ISETP.GE.OR P3, PT, R15, R20, P0 ;  /* 0x000000140f00720c */ /* 0x000fda0000766670 */
[----:B------:R-:W2:Y:S01]  /*2d300*/  @!P3 LDL R11, [R1+0x430] ;  /* 0x00043000010bb983 */ /* 0x000ea20000100800 */
[----:B---3--:R-:W-:Y:S01]  /*2d310*/  IMAD.IADD R10, R0, 0x1, R210 ;  /* 0x00000001000a7824 */ /* 0x008fe200078e02d2 */
[----:B------:R-:W-:-:S03]  /*2d320*/  SHF.R.S32.HI R0, RZ, 0x1f, R211 ;  /* 0x0000001fff007819 */ /* 0x000fc600000114d3 */
[----:B0-----:R-:W-:-:S04]  /*2d330*/  @P2 IMAD.HI.U32 R5, R10, R5, RZ ;  /* 0x000000050a052227 */ /* 0x001fc800078e00ff */
[----:B------:R-:W-:Y:S02]  /*2d340*/  IMAD R6, R0, UR4, RZ ;  /* 0x0000000400067c24 */ /* 0x000fe4000f8e02ff */
[----:B------:R-:W-:Y:S01]  /*2d350*/  IMAD.MOV.U32 R4, RZ, RZ, R10 ;  /* 0x000000ffff047224 */ /* 0x000fe200078e000a */
[----:B-1----:R-:W-:Y:S01]  /*2d360*/  @P2 SHF.R.U32.HI R4, RZ, R8, R5 ;  /* 0x00000008ff042219 */ /* 0x002fe20000011605 */
[C---:B------:R-:W-:Y:S02]  /*2d370*/  IMAD R5, R211.reuse, UR5, R6 ;  /* 0x00000005d3057c24 */ /* 0x040fe4000f8e0206 */
[----:B------:R-:W-:Y:S01]  /*2d380*/  IMAD.WIDE.U32 R6, R211, UR4, R18 ;  /* 0x00000004d3067c25 */ /* 0x000fe2000f8e0012 */
[----:B------:R-:W-:-:S03]  /*2d390*/  ULDC.64 UR4, c[0x0][0xc98] ;  /* 0x0003260000047ab9 */ /* 0x000fc60000000a00 */
[----:B------:R-:W-:Y:S02]  /*2d3a0*/  IMAD.MOV R9, RZ, RZ, -R4 ;  /* 0x000000ffff097224 */ /* 0x000fe400078e0a04 */
[----:B------:R-:W-:Y:S02]  /*2d3b0*/  IMAD.IADD R7, R7, 0x1, R5 ;  /* 0x0000000107077824 */ /* 0x000fe400078e0205 */
[----:B------:R-:W-:Y:S02]  /*2d3c0*/  IMAD R9, R21, R9, R10 ;  /* 0x0000000915097224 */ /* 0x000fe400078e020a */
[----:B------:R-:W-:Y:S02]  /*2d3d0*/  IMAD R8, R24, UR4, RZ ;  /* 0x0000000418087c24 */ /* 0x000fe4000f8e02ff */
[C---:B------:R-:W-:Y:S01]  /*2d3e0*/  IMAD.WIDE.U32 R6, R25.reuse, UR4, R6 ;  /* 0x0000000419067c25 */ /* 0x040fe2000f8e0006 */
[----:B------:R-:W-:Y:S02]  /*2d3f0*/  SHF.R.S32.HI R5, RZ, 0x1f, R9 ;  /* 0x0000001fff057819 */ /* 0x000fe40000011409 */
[----:B------:R-:W-:Y:S01]  /*2d400*/  SHF.R.S32.HI R13, RZ, 0x1f, R4 ;  /* 0x0000001fff0d7819 */ /* 0x000fe20000011404 */
[----:B------:R-:W-:Y:S01]  /*2d410*/  IMAD R8, R25, UR5, R8 ;  /* 0x0000000519087c24 */ /* 0x000fe2000f8e0208 */
[----:B------:R-:W-:Y:S01]  /*2d420*/  IADD3 R4, P1, R4, R6, RZ ;  /* 0x0000000604047210 */ /* 0x000fe20007f3e0ff */
[----:B------:R-:W-:-:S02]  /*2d430*/  ULDC.64 UR4, c[0x0][0xc88] ;  /* 0x0003220000047ab9 */ /* 0x000fc40000000a00 */
[----:B------:R-:W-:Y:S01]  /*2d440*/  IMAD R6, R5, UR4, RZ ;  /* 0x0000000405067c24 */ /* 0x000fe2000f8e02ff */
[----:B------:R-:W-:-:S03]  /*2d450*/  IADD3.X R5, R13, R7, R8, P1, !PT ;  /* 0x000000070d057210 */ /* 0x000fc60000ffe408 */
[C---:B------:R-:W-:Y:S02]  /*2d460*/  IMAD R7, R9.reuse, UR5, R6 ;  /* 0x0000000509077c24 */ /* 0x040fe4000f8e0206 */
[----:B------:R-:W-:Y:S01]  /*2d470*/  IMAD.WIDE.U32 R4, R9, UR4, R4 ;  /* 0x0000000409047c25 */ /* 0x000fe2000f8e0004 */
[----:B------:R-:W-:-:S03]  /*2d480*/  ULDC.64 UR4, c[0x0][0xc50] ;  /* 0x0003140000047ab9 */ /* 0x000fc60000000a00 */
[----:B------:R-:W-:Y:S01]  /*2d490*/  IMAD.IADD R5, R5, 0x1, R7 ;  /* 0x0000000105057824 */ /* 0x000fe200078e0207 */
[----:B------:R-:W-:-:S04]  /*2d4a0*/  LEA R10, P1, R4, UR4, 0x2 ;  /* 0x00000004040a7c11 */ /* 0x000fc8000f8210ff */
[----:B------:R-:W-:Y:S01]  /*2d4b0*/  LEA.HI.X R4, R4, UR5, R5, 0x2, P1 ;  /* 0x0000000504047c11 */ /* 0x000fe200088f1405 */
[----:B------:R-:W-:Y:S01]  /*2d4c0*/  SHFL.IDX PT, R6, R10, RZ, 0x1c1f ;  /* 0x001c1fff0a067589 */ /* 0x000fe200000e0000 */
[----:B------:R-:W-:-:S03]  /*2d4d0*/  ULDC.64 UR4, c[0x0][0xba0] ;  /* 0x0002e80000047ab9 */ /* 0x000fc60000000a00 */
[----:B------:R-:W2:Y:S01]  /*2d4e0*/  SHFL.IDX PT, R7, R4, RZ, 0x1c1f ;  /* 0x001c1fff04077589 */ /* 0x000ea200000e0000 */
[----:B------:R-:W-:-:S05]  /*2d4f0*/  VIADD R5, R15, 0x8 ;  /* 0x000000080f057836 */ /* 0x000fca0000000000 */
[----:B------:R-:W-:Y:S01]  /*2d500*/  ISETP.GE.OR P0, PT, R5, R20, P0 ;  /* 0x000000140500720c */ /* 0x000fe20000706670 */
[----:B------:R-:W-:Y:S01]  /*2d510*/  IMAD R5, R218, 0x40, R186 ;  /* 0x00000040da057824 */ /* 0x000fe200078e02ba */
[----:B--2---:R0:W-:Y:S11]  /*2d520*/  @!P3 ST.E desc[UR44][R6.64], R11 ;  /* 0x0000000b0600b985 */ /* 0x0041f6000c10192c */
[----:B------:R-:W2:Y:S01]  /*2d530*/  @!P0 LDL R63, [R1+0x434] ;  /* 0x00043400013f8983 */ /* 0x000ea20000100800 */
[----:B------:R-:W-:-:S03]  /*2d540*/  IMAD.WIDE R2, R5, 0x2, R2 ;  /* 0x0000000205027825 */ /* 0x000fc600078e0202 */
[C---:B------:R-:W-:Y:S02]  /*2d550*/  IADD3 R29, P4, R2.reuse, 0x3000, RZ ;  /* 0x00003000021d7810 */ /* 0x040fe40007f9e0ff */
[C---:B------:R-:W-:Y:S02]  /*2d560*/  IADD3 R9, P1, R2.reuse, 0x1000, RZ ;  /* 0x0000100002097810 */ /* 0x040fe40007f3e0ff */
[----:B------:R-:W-:Y:S02]  /*2d570*/  IADD3 R13, P5, R2, 0x2000, RZ ;  /* 0x00002000020d7810 */ /* 0x000fe40007fbe0ff */
[----:B------:R-:W-:Y:S02]  /*2d580*/  LOP3.LUT R28, R29, 0x380, RZ, 0xc0, !PT ;  /* 0x000003801d1c7812 */ /* 0x000fe400078ec0ff */
[----:B------:R-:W-:Y:S02]  /*2d590*/  LOP3.LUT R8, R9, 0x380, RZ, 0xc0, !PT ;  /* 0x0000038009087812 */ /* 0x000fe400078ec0ff */
[----:B------:R-:W-:-:S02]  /*2d5a0*/  LOP3.LUT R12, R13, 0x380, RZ, 0xc0, !PT ;  /* 0x000003800d0c7812 */ /* 0x000fc400078ec0ff */
        /* <DEDUP_REMOVED lines=8> */
[----:B------:R-:W-:Y:S02]  /*2d630*/  IADD3.X R13, RZ, R3, RZ, P5, !PT ;  /* 0x00000003ff0d7210 */ /* 0x000fe40002ffe4ff */
[C---:B------:R-:W-:Y:S02]  /*2d640*/  IADD3 R45, P4, R2.reuse, 0x7000, RZ ;  /* 0x00007000022d7810 */ /* 0x040fe40007f9e0ff */
[C---:B------:R-:W-:Y:S02]  /*2d650*/  IADD3 R33, P3, R2.reuse, 0x4000, RZ ;  /* 0x0000400002217810 */ /* 0x040fe40007f7e0ff */
[C---:B------:R-:W-:Y:S02]  /*2d660*/  IADD3 R37, P1, R2.reuse, 0x5000, RZ ;  /* 0x0000500002257810 */ /* 0x040fe40007f3e0ff */
[----:B------:R-:W-:Y:S02]  /*2d670*/  IADD3 R41, P5, R2, 0x6000, RZ ;  /* 0x0000600002297810 */ /* 0x000fe40007fbe0ff */
[----:B------:R-:W-:-:S02]  /*2d680*/  LOP3.LUT R44, R45, 0x380, RZ, 0xc0, !PT ;  /* 0x000003802d2c7812 */ /* 0x000fc400078ec0ff */
[----:B------:R-:W-:Y:S02]  /*2d690*/  LOP3.LUT R32, R33, 0x380, RZ, 0xc0, !PT ;  /* 0x0000038021207812 */ /* 0x000fe400078ec0ff */
[----:B------:R-:W-:Y:S02]  /*2d6a0*/  LOP3.LUT R36, R37, 0x380, RZ, 0xc0, !PT ;  /* 0x0000038025247812 */ /* 0x000fe400078ec0ff */
[----:B------:R-:W-:Y:S02]  /*2d6b0*/  LOP3.LUT R40, R41, 0x380, RZ, 0xc0, !PT ;  /* 0x0000038029287812 */ /* 0x000fe400078ec0ff */
[----:B------:R-:W-:Y:S02]  /*2d6c0*/  SHF.R.U64 R44, R44, 0x3, RZ ;  /* 0x000000032c2c7819 */ /* 0x000fe400000012ff */
[----:B------:R-:W-:Y:S02]  /*2d6d0*/  SHF.R.U64 R32, R32, 0x3, RZ ;  /* 0x0000000320207819 */ /* 0x000fe400000012ff */
[----:B------:R-:W-:-:S02]  /*2d6e0*/  SHF.R.U64 R36, R36, 0x3, RZ ;  /* 0x0000000324247819 */ /* 0x000fc400000012ff */
        /* <DEDUP_REMOVED lines=12> */
[----:B------:R-:W-:Y:S01]  /*2d7b0*/  IADD3 R57, P5, R2, 0xa000, RZ ;  /* 0x0000a00002397810 */ /* 0x000fe20007fbe0ff */
[----:B------:R-:W-:Y:S01]  /*2d7c0*/  SHFL.IDX PT, R58, R10, 0x1, 0x1c1f ;  /* 0x003c1f000a3a7f89 */ /* 0x000fe200000e0000 */
[----:B------:R-:W-:-:S03]  /*2d7d0*/  LOP3.LUT R60, R61, 0x380, RZ, 0xc0, !PT ;  /* 0x000003803d3c7812 */ /* 0x000fc600078ec0ff */
[----:B------:R1:W2:Y:S01]  /*2d7e0*/  SHFL.IDX PT, R59, R4, 0x1, 0x1c1f ;  /* 0x003c1f00043b7f89 */ /* 0x0002a200000e0000 */
        /* <DEDUP_REMOVED lines=20> */
[----:B-1----:R-:W-:Y:S02]  /*2d930*/  LOP3.LUT R4, R5, 0x380, RZ, 0xc0, !PT ;  /* 0x0000038005047812 */ /* 0x002fe400078ec0ff */
[----:B------:R-:W-:-:S02]  /*2d940*/  LOP3.LUT R64, R65, 0x380, RZ, 0xc0, !PT ;  /* 0x0000038041407812 */ /* 0x000fc400078ec0ff */
[----:B------:R-:W-:Y:S02]  /*2d950*/  LOP3.LUT R68, R69, 0x380, RZ, 0xc0, !PT ;  /* 0x0000038045447812 */ /* 0x000fe400078ec0ff */
[----:B------:R-:W-:Y:S02]  /*2d960*/  LOP3.LUT R72, R73, 0x380, RZ, 0xc0, !PT ;  /* 0x0000038049487812 */ /* 0x000fe400078ec0ff */
[----:B------:R-:W-:Y:S02]  /*2d970*/  SHF.R.U64 R7, R7, 0x3, RZ ;  /* 0x0000000307077819 */ /* 0x000fe400000012ff */
        /* <DEDUP_REMOVED lines=8> */
[----:B------:R-:W-:Y:S02]  /*2da00*/  LOP3.LUT R68, R68, R69, RZ, 0x3c, !PT ;  /* 0x0000004544447212 */ /* 0x000fe400078e3cff */
[----:B------:R-:W-:Y:S01]  /*2da10*/  LOP3.LUT R72, R72, R73, RZ, 0x3c, !PT ;  /* 0x0000004948487212 */ /* 0x000fe200078e3cff */
[----:B------:R-:W-:Y:S01]  /*2da20*/  IMAD.X R73, RZ, RZ, R3, P5 ;  /* 0x000000ffff497224 */ /* 0x000fe200028e0603 */
[----:B------:R-:W-:-:S02]  /*2da30*/  LOP3.LUT R76, R4, R5, RZ, 0x3c, !PT ;  /* 0x00000005044c7212 */ /* 0x000fc400078e3cff */
[----:B------:R-:W-:Y:S01]  /*2da40*/  IADD3.X R69, RZ, R3, RZ, P1, !PT ;  /* 0x00000003ff457210 */ /* 0x000fe20000ffe4ff */
[----:B------:R-:W-:Y:S01]  /*2da50*/  BSSY B1, `(.L_x_4010) ;  /* 0x0000059000017945 */ /* 0x000fe20003800000 */
[----:B--2---:R0:W-:Y:S04]  /*2da60*/  @!P0 ST.E desc[UR44][R58.64], R63 ;  /* 0x0000003f3a008985 */ /* 0x0041e8000c10192c */
[----:B------:R1:W5:Y:S04]  /*2da70*/  LD.E.128 R4, desc[UR44][R2.64] ;  /* 0x0000002c02047980 */ /* 0x000368000c101d00 */
[----:B------:R-:W5:Y:S04]  /*2da80*/  LD.E.128 R8, desc[UR44][R8.64] ;  /* 0x0000002c08087980 */ /* 0x000f68000c101d00 */
[----:B------:R-:W5:Y:S01]  /*2da90*/  LD.E.128 R12, desc[UR44][R12.64] ;  /* 0x0000002c0c0c7980 */ /* 0x000f62000c101d00 */
[----:B-1----:R-:W-:-:S03]  /*2daa0*/  IMAD R3, R19, UR4, RZ ;  /* 0x0000000413037c24 */ /* 0x002fc6000f8e02ff */
[----:B------:R-:W5:Y:S01]  /*2dab0*/  LD.E.128 R28, desc[UR44][R28.64] ;  /* 0x0000002c1c1c7980 */ /* 0x000f62000c101d00 */
[C---:B------:R-:W-:Y:S02]  /*2dac0*/  IMAD R19, R18.reuse, UR5, R3 ;  /* 0x0000000512137c24 */ /* 0x040fe4000f8e0203 */
[----:B------:R-:W-:Y:S01]  /*2dad0*/  IMAD.WIDE.U32 R2, R18, UR4, RZ ;  /* 0x0000000412027c25 */ /* 0x000fe2000f8e00ff */
[----:B------:R-:W-:Y:S01]  /*2dae0*/  ULDC.64 UR4, c[0x0][0xbe8] ;  /* 0x0002fa0000047ab9 */ /* 0x000fe20000000a00 */
[----:B------:R-:W5:Y:S02]  /*2daf0*/  LD.E.128 R32, desc[UR44][R32.64] ;  /* 0x0000002c20207980 */ /* 0x000f64000c101d00 */
[----:B------:R-:W-:Y:S02]  /*2db00*/  IMAD.IADD R3, R3, 0x1, R19 ;  /* 0x0000000103037824 */ /* 0x000fe400078e0213 */
[----:B----4-:R-:W-:Y:S01]  /*2db10*/  IMAD R19, R26, 0x20, R218 ;  /* 0x000000201a137824 */ /* 0x010fe200078e02da */
[----:B------:R-:W5:Y:S01]  /*2db20*/  LD.E.128 R36, desc[UR44][R36.64] ;  /* 0x0000002c24247980 */ /* 0x000f62000c101d00 */
[----:B------:R-:W-:-:S02]  /*2db30*/  IMAD R0, R0, UR4, RZ ;  /* 0x0000000400007c24 */ /* 0x000fc4000f8e02ff */
[----:B------:R-:W-:Y:S01]  /*2db40*/  IMAD.IADD R26, R210, 0x1, R19 ;  /* 0x00000001d21a7824 */ /* 0x000fe200078e0213 */
[----:B------:R-:W5:Y:S01]  /*2db50*/  LD.E.128 R40, desc[UR44][R40.64] ;  /* 0x0000002c28287980 */ /* 0x000f62000c101d00 */
[C---:B------:R-:W-:Y:S02]  /*2db60*/  IMAD R19, R211.reuse, UR5, R0 ;  /* 0x00000005d3137c24 */ /* 0x040fe4000f8e0200 */
[----:B------:R-:W-:Y:S01]  /*2db70*/  IMAD.WIDE.U32 R2, R211, UR4, R2 ;  /* 0x00000004d3027c25 */ /* 0x000fe2000f8e0002 */
[----:B------:R-:W-:Y:S01]  /*2db80*/  ULDC.64 UR4, c[0x0][0xbf0] ;  /* 0x0002fc0000047ab9 */ /* 0x000fe20000000a00 */
[----:B------:R-:W5:Y:S02]  /*2db90*/  LD.E.128 R44, desc[UR44][R44.64] ;  /* 0x0000002c2c2c7980 */ /* 0x000f64000c101d00 */
[----:B------:R-:W-:Y:S02]  /*2dba0*/  @P2 IMAD.HI.U32 R0, R26, R81, RZ ;  /* 0x000000511a002227 */ /* 0x000fe400078e00ff */
[----:B------:R-:W5:Y:S02]  /*2dbb0*/  LD.E.128 R48, desc[UR44][R48.64] ;  /* 0x0000002c30307980 */ /* 0x000f64000c101d00 */
[----:B------:R-:W-:-:S02]  /*2dbc0*/  IMAD.IADD R3, R3, 0x1, R19 ;  /* 0x0000000103037824 */ /* 0x000fc400078e0213 */
[----:B------:R-:W-:Y:S01]  /*2dbd0*/  IMAD.MOV.U32 R19, RZ, RZ, R26 ;  /* 0x000000ffff137224 */ /* 0x000fe200078e001a */
[----:B------:R-:W-:Y:S01]  /*2dbe0*/  @P2 SHF.R.U32.HI R19, RZ, R83, R0 ;  /* 0x00000053ff132219 */ /* 0x000fe20000011600 */
[----:B------:R-:W-:Y:S01]  /*2dbf0*/  IMAD R24, R24, UR4, RZ ;  /* 0x0000000418187c24 */ /* 0x000fe2000f8e02ff */
[----:B------:R-:W5:Y:S01]  /*2dc00*/  LD.E.128 R52, desc[UR44][R52.64] ;  /* 0x0000002c34347980 */ /* 0x000f62000c101d00 */
[C---:B------:R-:W-:Y:S01]  /*2dc10*/  IMAD.WIDE.U32 R2, R25.reuse, UR4, R2 ;  /* 0x0000000419027c25 */ /* 0x040fe2000f8e0002 */
[--C-:B------:R-:W-:Y:S02]  /*2dc20*/  SHF.R.S32.HI R0, RZ, 0x1f, R19.reuse ;  /* 0x0000001fff007819 */ /* 0x100fe40000011413 */
[----:B0-----:R-:W5:Y:S01]  /*2dc30*/  LD.E.128 R56, desc[UR44][R56.64] ;  /* 0x0000002c38387980 */ /* 0x001f62000c101d00 */
[----:B------:R-:W-:Y:S01]  /*2dc40*/  IMAD R81, R25, UR5, R24 ;  /* 0x0000000519517c24 */ /* 0x000fe2000f8e0218 */
[----:B------:R-:W-:Y:S01]  /*2dc50*/  ULDC.64 UR4, c[0x0][0xbe0] ;  /* 0x0002f80000047ab9 */ /* 0x000fe20000000a00 */
[----:B------:R-:W-:Y:S01]  /*2dc60*/  IMAD.MOV R18, RZ, RZ, -R19 ;  /* 0x000000ffff127224 */ /* 0x000fe200078e0a13 */
[----:B------:R-:W5:Y:S01]  /*2dc70*/  LD.E.128 R60, desc[UR44][R60.64] ;  /* 0x0000002c3c3c7980 */ /* 0x000f62000c101d00 */
[----:B------:R-:W-:-:S02]  /*2dc80*/  IMAD.IADD R3, R3, 0x1, R81 ;  /* 0x0000000103037824 */ /* 0x000fc400078e0251 */
[----:B------:R-:W-:Y:S01]  /*2dc90*/  IMAD R0, R0, UR4, RZ ;  /* 0x0000000400007c24 */ /* 0x000fe2000f8e02ff */
[----:B------:R-:W5:Y:S01]  /*2dca0*/  LD.E.128 R64, desc[UR44][R64.64] ;  /* 0x0000002c40407980 */ /* 0x000f62000c101d00 */
[----:B------:R-:W-:-:S03]  /*2dcb0*/  IMAD R21, R21, R18, R26 ;  /* 0x0000001215157224 */ /* 0x000fc600078e021a */
[----:B------:R-:W5:Y:S01]  /*2dcc0*/  LD.E.128 R68, desc[UR44][R68.64] ;  /* 0x0000002c44447980 */ /* 0x000f62000c101d00 */
[----:B------:R-:W-:-:S03]  /*2dcd0*/  IMAD R25, R19, UR5, R0 ;  /* 0x0000000513197c24 */ /* 0x000fc6000f8e0200 */
[----:B------:R-:W5:Y:S01]  /*2dce0*/  LD.E.128 R72, desc[UR44][R72.64] ;  /* 0x0000002c48487980 */ /* 0x000f62000c101d00 */
[----:B------:R-:W-:-:S03]  /*2dcf0*/  IMAD.WIDE.U32 R2, R19, UR4, R2 ;  /* 0x0000000413027c25 */ /* 0x000fc6000f8e0002 */
[----:B------:R-:W5:Y:S01]  /*2dd00*/  LD.E.128 R76, desc[UR44][R76.64] ;  /* 0x0000002c4c4c7980 */ /* 0x000f62000c101d00 */
[----:B------:R-:W-:Y:S01]  /*2dd10*/  SHF.R.S32.HI R0, RZ, 0x1f, R21 ;  /* 0x0000001fff007819 */ /* 0x000fe20000011415 */
[----:B------:R-:W-:Y:S01]  /*2dd20*/  ULDC.64 UR4, c[0x0][0xbd8] ;  /* 0x0002f60000047ab9 */ /* 0x000fe20000000a00 */
        /* <DEDUP_REMOVED lines=8> */
[----:B------:R-:W-:Y:S02]  /*2ddb0*/  IMAD.IADD R83, R218, 0x1, R210 ;  /* 0x00000001da537824 */ /* 0x000fe400078e02d2 */
        /* <DEDUP_REMOVED lines=12> */
[----:B0-----:R0:W1:Y:S01]  /*2de80*/  SHFL.IDX PT, R80, R21, RZ, 0x181f ;  /* 0x00181fff15507589 */ /* 0x00106200000e0000 */
[----:B------:R2:W-:Y:S03]  /*2de90*/  SYNCS.ARRIVE.TRANS64.RED.A1T0 RZ, [R0+URZ], RZ ;  /* 0x000000ff00ff79a7 */ /* 0x0005e6000810043f */
[----:B------:R-:W-:Y:S01]  /*2dea0*/  ISETP.GE.AND P0, PT, R19, R20, PT ;  /* 0x000000141300720c */ /* 0x000fe20003f06270 */
[----:B--2---:R0:W2:Y:S01]  /*2deb0*/  SHFL.IDX PT, R0, R26, RZ, 0x181f ;  /* 0x00181fff1a007589 */ /* 0x0040a200000e0000 */
[----:B------:R-:W-:Y:S11]  /*2dec0*/  @P2 BRA `(.L_x_4011) ;  /* 0x0000000000442947 */ /* 0x000ff60003800000 */
        /* <DEDUP_REMOVED lines=17> */
.L_x_4011:
[----:B------:R-:W-:Y:S05]  /*2dfe0*/  BSYNC B1 ;  /* 0x0000000000017941 */ /* 0x000fea0003800000 */
.L_x_4010:
[----:B--2---:R2:W4:Y:S01]  /*2dff0*/  SHFL.IDX PT, R0, R26, 0x1, 0x181f ;  /* 0x00381f001a007f89 */ /* 0x00452200000e0000 */
        /* <DEDUP_REMOVED lines=8> */
[----:B---3--:R-:W-:-:S04]  /*2e080*/  @!P4 LEA R2, P5, R186, R18, 0x1 ;  /* 0x00000012ba02c211 */ /* 0x008fc800078a08ff */
[----:B----4-:R-:W-:Y:S02]  /*2e090*/  @!P4 LEA.HI.X R3, R186, R0, R217, 0x1, P5 ;  /* 0x00000000ba03c211 */ /* 0x010fe400028f0cd9 */
[----:B-----5:R-:W-:-:S03]  /*2e0a0*/  @!P3 LEA R4, P5, R188, R18, 0x1 ;  /* 0x00000012bc04b211 */ /* 0x020fc600078a08ff */
        /* <DEDUP_REMOVED lines=9> */
.L_x_4013:
[----:B------:R-:W-:Y:S05]  /*2e140*/  BSYNC B1 ;  /* 0x0000000000017941 */ /* 0x000fea0003800000 */
.L_x_4012:
[----:B----4-:R4:W0:Y:S01]  /*2e150*/  SHFL.IDX PT, R0, R26, 0x2, 0x181f ;  /* 0x00581f001a007f89 */ /* 0x01082200000e0000 */
        /* <DEDUP_REMOVED lines=20> */
.L_x_4015:
[----:B------:R-:W-:Y:S05]  /*2e2a0*/  BSYNC B1 ;  /* 0x0000000000017941 */ /* 0x000fea0003800000 */
.L_x_4014:
[----:B0-----:R-:W-:Y:S01]  /*2e2b0*/  VIADD R3, R83, 0x60 ;  /* 0x0000006053037836 */ /* 0x001fe20000000000 */
[----:B--2-4-:R-:W2:Y:S04]  /*2e2c0*/  SHFL.IDX PT, R26, R26, 0x3, 0x181f ;  /* 0x00781f001a1a7f89 */ /* 0x014ea800000e0000 */
        /* <DEDUP_REMOVED lines=10> */
[-C--:B--2---:R-:W-:Y:S02]  /*2e370*/  @!P3 LEA.HI.X R3, R186, R26.reuse, R217, 0x1, P0 ;  /* 0x0000001aba03b211 */ /* 0x084fe400000f0cd9 */
        /* <DEDUP_REMOVED lines=11> */
.L_x_4008:
[----:B------:R-:W-:Y:S01]  /*2e430*/  ULDC.64 UR4, c[0x0][0xd00] ;  /* 0x0003400000047ab9 */ /* 0x000fe20000000a00 */
[----:B-----5:R-:W3:Y:S01]  /*2e440*/  LDC.64 R2, c[0x0][0xd00] ;  /* 0x00034000ff027b82 */ /* 0x020ee20000000a00 */
[----:B------:R-:W-:Y:S01]  /*2e450*/  ISETP.NE.U32.AND P0, PT, RZ, UR4, PT ;  /* 0x00000004ff007c0c */ /* 0x000fe2000bf05070 */
[----:B------:R-:W-:-:S03]  /*2e460*/  IMAD.MOV.U32 R0, RZ, RZ, RZ ;  /* 0x000000ffff007224 */ /* 0x000fc600078e00ff */
[----:B------:R-:W-:Y:S01]  /*2e470*/  ISETP.NE.AND.EX P0, PT, RZ, UR5, PT, P0 ;  /* 0x00000005ff007c0c */ /* 0x000fe2000bf05300 */
[----:B------:R-:W-:Y:S02]  /*2e480*/  ULDC.64 UR4, c[0x0][0xd08] ;  /* 0x0003420000047ab9 */ /* 0x000fe40000000a00 */
[----:B------:R-:W-:Y:S01]  /*2e490*/  ISETP.NE.U32.AND P1, PT, RZ, UR4, PT ;  /* 0x00000004ff007c0c */ /* 0x000fe2000bf25070 */
[----:B------:R-:W2:Y:S03]  /*2e4a0*/  LDC R19, c[0x0][0xce8] ;  /* 0x00033a00ff137b82 */ /* 0x000ea60000000800 */
[----:B------:R-:W-:Y:S01]  /*2e4b0*/  ISETP.NE.AND.EX P1, PT, RZ, UR5, PT, P1 ;  /* 0x00000005ff007c0c */ /* 0x000fe2000bf25310 */
[----:B---3--:R-:W-:-:S12]  /*2e4c0*/  IMAD.WIDE R2, R212, 0x4, R2 ;  /* 0x00000004d4027825 */ /* 0x008fd800078e0202 */
[----:B------:R-:W3:Y:S01]  /*2e4d0*/  @P1 LDC.64 R4, c[0x0][0xd08] ;  /* 0x00034200ff041b82 */ /* 0x000ee20000000a00 */
[----:B------:R-:W-:Y:S02]  /*2e4e0*/  ULDC UR4, c[0x0][0xb88] ;  /* 0x0002e20000047ab9 */ /* 0x000fe40000000800 */
[----:B------:R-:W-:Y:S01]  /*2e4f0*/  IMAD.U32 R6, RZ, RZ, UR4 ;  /* 0x00000004ff067e24 */ /* 0x000fe2000f8e00ff */
[----:B------:R0:W5:Y:S01]  /*2e500*/  @P0 LDG.E R0, desc[UR44][R2.64] ;  /* 0x0000002c02000981 */ /* 0x000162000c1e1900 */
[----:B---3--:R-:W-:-:S05]  /*2e510*/  @P1 IMAD.WIDE R4, R212, 0x4, R4 ;  /* 0x00000004d4041825 */ /* 0x008fca00078e0204 */
[----:B------:R0:W5:Y:S01]  /*2e520*/  @P1 LDG.E R6, desc[UR44][R4.64] ;  /* 0x0000002c04061981 */ /* 0x000162000c1e1900 */
[----:B--2---:R-:W-:Y:S02]  /*2e530*/  ISETP.NE.AND P2, PT, R19, 0x1, PT ;  /* 0x000000011300780c */ /* 0x004fe40003f45270 */
[----:B------:R-:W-:Y:S02]  /*2e540*/  ISETP.GE.AND P3, PT, R227, 0x80, PT ;  /* 0x00000080e300780c */ /* 0x000fe40003f66270 */
[----:B------:R-:W-:-:S09]  /*2e550*/  SHF.R.S32.HI R7, RZ, 0x1f, R212 ;  /* 0x0000001fff077819 */ /* 0x000fd200000114d4 */
[----:B------:R-:W2:Y:S08]  /*2e560*/  @P2 LDC R18, c[0x0][0xcec] ;  /* 0x00033b00ff122b82 */ /* 0x000eb00000000800 */
[----:B------:R-:W3:Y:S01]  /*2e570*/  @P2 LDC R21, c[0x0][0xcf0] ;  /* 0x00033c00ff152b82 */ /* 0x000ee20000000800 */
[----:B0-----:R-:W-:Y:S05]  /*2e580*/  @P1 BRA `(.L_x_4017) ;  /* 0x0000000000101947 */ /* 0x001fea0003800000 */
[----:B------:R-:W-:Y:S05]  /*2e590*/  @!P0 BRA `(.L_x_4017) ;  /* 0x00000000000c8947 */ /* 0x000fea0003800000 */
[----:B------:R-:W4:Y:S04]  /*2e5a0*/  LDG.E R5, desc[UR44][R2.64] ;  /* 0x0000002c02057981 */ /* 0x000f28000c1e1900 */
[----:B-----5:R-:W4:Y:S02]  /*2e5b0*/  LDG.E R6, desc[UR44][R2.64+0x4] ;  /* 0x0000042c02067981 */ /* 0x020f24000c1e1900 */
[----:B----4-:R-:W-:-:S07]  /*2e5c0*/  IMAD.IADD R6, R6, 0x1, -R5 ;  /* 0x0000000106067824 */ /* 0x010fce00078e0a05 */
.L_x_4017:
[----:B------:R-:W-:Y:S01]  /*2e5d0*/  BSSY B1, `(.L_x_4018) ;  /* 0x000002d000017945 */ /* 0x000fe20003800000 */
[----:B------:R-:W-:Y:S02]  /*2e5e0*/  SHF.R.S32.HI R10, RZ, 0x1f, R211 ;  /* 0x0000001fff0a7819 */ /* 0x000fe400000114d3 */
[----:B------:R-:W-:Y:S02]  /*2e5f0*/  SEL R13, R212, RZ, !P0 ;  /* 0x000000ffd40d7207 */ /* 0x000fe40004000000 */
[----:B------:R-:W-:Y:S02]  /*2e600*/  SEL R12, R7, RZ, !P0 ;  /* 0x000000ff070c7207 */ /* 0x000fe40004000000 */
[----:B-----5:R-:W-:Y:S01]  /*2e610*/  SHF.R.S32.HI R11, RZ, 0x1f, R0 ;  /* 0x0000001fff0b7819 */ /* 0x020fe20000011400 */
[----:B------:R-:W-:Y:S06]  /*2e620*/  @P3 BRA `(.L_x_4019) ;  /* 0x00000000009c3947 */ /* 0x000fec0003800000 */
[----:B------:R-:W0:Y:S01]  /*2e630*/  S2R R3, SR_TID.X ;  /* 0x0000000000037919 */ /* 0x000e220000002100 */
[----:B------:R-:W5:Y:S02]  /*2e640*/  LDC R14, c[0x0][0xce8] ;  /* 0x00033a00ff0e7b82 */ /* 0x000f640000000800 */
[----:B-----5:R-:W-:Y:S01]  /*2e650*/  IMAD R2, R6, R14, RZ ;  /* 0x0000000e06027224 */ /* 0x020fe200078e02ff */
        /* <DEDUP_REMOVED lines=14> */
[----:B------:R-:W5:Y:S01]  /*2e740*/  @P0 LDC R15, c[0x0][0xcf0] ;  /* 0x00033c00ff0f0b82 */ /* 0x000f620000000800 */
[----:B------:R-:W-:-:S04]  /*2e750*/  IMAD.WIDE.U32 R2, R13, UR4, R2 ;  /* 0x000000040d027c25 */ /* 0x000fc8000f8e0002 */
[----:B0-----:R-:W-:-:S05]  /*2e760*/  @P0 IMAD.HI.U32 R4, R9, R4, RZ ;  /* 0x0000000409040227 */ /* 0x001fca00078e00ff */
[----:B-----5:R-:W-:Y:S01]  /*2e770*/  @P0 SHF.R.U32.HI R5, RZ, R15, R4 ;  /* 0x0000000fff050219 */ /* 0x020fe20000011604 */
        /* <DEDUP_REMOVED lines=18> */
.L_x_4019:
[----:B------:R-:W-:Y:S05]  /*2e8a0*/  BSYNC B1 ;  /* 0x0000000000017941 */ /* 0x000fea0003800000 */
.L_x_4018:
[----:B0-----:R-:W5:Y:S01]  /*2e8b0*/  LDL R4, [R1+0x464] ;  /* 0x0004640001047983 */ /* 0x001f620000100800 */
[----:B------:R-:W-:Y:S02]  /*2e8c0*/  ULDC.64 UR4, c[0x0][0xba0] ;  /* 0x0002e80000047ab9 */ /* 0x000fe40000000a00 */
[----:B------:R-:W-:-:S04]  /*2e8d0*/  IMAD R3, R11, UR4, RZ ;  /* 0x000000040b037c24 */ /* 0x000fc8000f8e02ff */
[C---:B------:R-:W-:Y:S02]  /*2e8e0*/  IMAD R5, R0.reuse, UR5, R3 ;  /* 0x0000000500057c24 */ /* 0x040fe4000f8e0203 */
[----:B------:R-:W-:Y:S01]  /*2e8f0*/  IMAD.WIDE.U32 R2, R0, UR4, RZ ;  /* 0x0000000400027c25 */ /* 0x000fe2000f8e00ff */
[----:B------:R-:W-:-:S03]  /*2e900*/  ULDC.64 UR4, c[0x0][0xbe8] ;  /* 0x0002fa0000047ab9 */ /* 0x000fc60000000a00 */
[----:B------:R-:W-:Y:S02]  /*2e910*/  IMAD.IADD R3, R3, 0x1, R5 ;  /* 0x0000000103037824 */ /* 0x000fe400078e0205 */
[----:B------:R-:W-:-:S04]  /*2e920*/  IMAD.WIDE.U32 R2, R211, UR4, R2 ;  /* 0x00000004d3027c25 */ /* 0x000fc8000f8e0002 */
[----:B-----5:R-:W-:Y:S02]  /*2e930*/  IMAD R7, R4, 0x20, R218 ;  /* 0x0000002004077824 */ /* 0x020fe400078e02da */
[----:B------:R-:W-:Y:S02]  /*2e940*/  IMAD R4, R10, UR4, RZ ;  /* 0x000000040a047c24 */ /* 0x000fe4000f8e02ff */
[----:B------:R-:W-:Y:S02]  /*2e950*/  IMAD.IADD R9, R210, 0x1, R7 ;  /* 0x00000001d2097824 */ /* 0x000fe400078e0207 */
[----:B------:R-:W-:Y:S01]  /*2e960*/  IMAD R7, R211, UR5, R4 ;  /* 0x00000005d3077c24 */ /* 0x000fe2000f8e0204 */
[----:B------:R-:W-:Y:S01]  /*2e970*/  ULDC.64 UR4, c[0x0][0xbf0] ;  /* 0x0002fc0000047ab9 */ /* 0x000fe20000000a00 */
[----:B--2---:R-:W-:-:S04]  /*2e980*/  @P2 IMAD.HI.U32 R0, R9, R18, RZ ;  /* 0x0000001209002227 */ /* 0x004fc800078e00ff */
[----:B------:R-:W-:Y:S01]  /*2e990*/  IMAD.MOV.U32 R5, RZ, RZ, R9 ;  /* 0x000000ffff057224 */ /* 0x000fe200078e0009 */
[----:B---3--:R-:W-:Y:S01]  /*2e9a0*/  @P2 SHF.R.U32.HI R5, RZ, R21, R0 ;  /* 0x00000015ff052219 */ /* 0x008fe20000011600 */
[----:B------:R-:W-:Y:S02]  /*2e9b0*/  IMAD R4, R12, UR4, RZ ;  /* 0x000000040c047c24 */ /* 0x000fe4000f8e02ff */
[----:B------:R-:W-:Y:S01]  /*2e9c0*/  IMAD.IADD R3, R3, 0x1, R7 ;  /* 0x0000000103037824 */ /* 0x000fe200078e0207 */
[----:B------:R-:W-:Y:S01]  /*2e9d0*/  SHF.R.S32.HI R0, RZ, 0x1f, R5 ;  /* 0x0000001fff007819 */ /* 0x000fe20000011405 */
[C---:B------:R-:W-:Y:S02]  /*2e9e0*/  IMAD R7, R13.reuse, UR5, R4 ;  /* 0x000000050d077c24 */ /* 0x040fe4000f8e0204 */
[----:B------:R-:W-:Y:S01]  /*2e9f0*/  IMAD.WIDE.U32 R2, R13, UR4, R2 ;  /* 0x000000040d027c25 */ /* 0x000fe2000f8e0002 */
[----:B------:R-:W-:-:S03]  /*2ea00*/  ULDC.64 UR4, c[0x0][0xbe0] ;  /* 0x0002f80000047ab9 */ /* 0x000fc60000000a00 */
[----:B------:R-:W-:Y:S01]  /*2ea10*/  IMAD.MOV R4, RZ, RZ, -R5 ;  /* 0x000000ffff047224 */ /* 0x000fe200078e0a05 */
[----:B------:R-:W-:Y:S01]  /*2ea20*/  IADD3 R3, R3, R7, RZ ;  /* 0x0000000703037210 */ /* 0x000fe20007ffe0ff */
[----:B------:R-:W-:Y:S02]  /*2ea30*/  IMAD R0, R0, UR4, RZ ;  /* 0x0000000400007c24 */ /* 0x000fe4000f8e02ff */
[----:B------:R-:W-:Y:S02]  /*2ea40*/  IMAD R7, R19, R4, R9 ;  /* 0x0000000413077224 */ /* 0x000fe400078e0209 */
[C---:B------:R-:W-:Y:S02]  /*2ea50*/  IMAD R9, R5.reuse, UR5, R0 ;  /* 0x0000000505097c24 */ /* 0x040fe4000f8e0200 */
[----:B------:R-:W-:Y:S01]  /*2ea60*/  IMAD.WIDE.U32 R2, R5, UR4, R2 ;  /* 0x0000000405027c25 */ /* 0x000fe2000f8e0002 */
[----:B------:R-:W-:Y:S01]  /*2ea70*/  SHF.R.S32.HI R0, RZ, 0x1f, R7 ;  /* 0x0000001fff007819 */ /* 0x000fe20000011407 */
[----:B------:R-:W-:-:S02]  /*2ea80*/  ULDC.64 UR4, c[0x0][0xbd8] ;  /* 0x0002f60000047ab9 */ /* 0x000fc40000000a00 */
        /* <DEDUP_REMOVED lines=12> */
.L_x_4230:
        /* <DEDUP_REMOVED lines=22> */
.L_x_4022:
[----:B------:R-:W-:Y:S05]  /*2ecb0*/  BSYNC B1 ;  /* 0x0000000000017941 */ /* 0x000fea0003800000 */
.L_x_4021:
[----:B------:R-:W-:-:S03]  /*2ecc0*/  UMOV UR4, 0xffffffff ;  /* 0xffffffff00047882 */ /* 0x000fc60000000000 */
[----:B------:R-:W-:Y:S05]  /*2ecd0*/  BRA.DIV UR4, `(.L_x_4023) ;  /* 0x0000009a043c7947 */ /* 0x000fea000b800000 */
[----:B--2---:R2:W0:Y:S04]  /*2ece0*/  SHFL.IDX PT, R0, R3, 0x1, 0x181f ;  /* 0x00381f0003007f89 */ /* 0x00442800000e0000 */
[----:B---3--:R2:W3:Y:S02]  /*2ecf0*/  SHFL.IDX PT, R14, R2, 0x1, 0x181f ;  /* 0x00381f00020e7f89 */ /* 0x0084e400000e0000 */
.L_x_4234:
        /* <DEDUP_REMOVED lines=21> */
.L_x_4025:
[----:B------:R-:W-:Y:S05]  /*2ee50*/  BSYNC B1 ;  /* 0x0000000000017941 */ /* 0x000fea0003800000 */
.L_x_4024:
[----:B------:R-:W-:-:S03]  /*2ee60*/  UMOV UR4, 0xffffffff ;  /* 0xffffffff00047882 */ /* 0x000fc60000000000 */
[----:B------:R-:W-:Y:S05]  /*2ee70*/  BRA.DIV UR4, `(.L_x_4026) ;  /* 0x0000009a041c7947 */ /* 0x000fea000b800000 */
[----:B0-----:R0:W0:Y:S04]  /*2ee80*/  SHFL.IDX PT, R0, R3, 0x2, 0x181f ;  /* 0x00581f0003007f89 */ /* 0x00102800000e0000 */
[----:B---3--:R3:W0:Y:S02]  /*2ee90*/  SHFL.IDX PT, R14, R2, 0x2, 0x181f ;  /* 0x00581f00020e7f89 */ /* 0x00862400000e0000 */
.L_x_4238:
        /* <DEDUP_REMOVED lines=21> */
.L_x_4028:
[----:B------:R-:W-:Y:S05]  /*2eff0*/  BSYNC B1 ;  /* 0x0000000000017941 */ /* 0x000fea0003800000 */
.L_x_4027:
[----:B------:R-:W-:-:S03]  /*2f000*/  UMOV UR4, 0xffffffff ;  /* 0xffffffff00047882 */ /* 0x000fc60000000000 */
[----:B------:R-:W-:Y:S05]  /*2f010*/  BRA.DIV UR4, `(.L_x_4029) ;  /* 0x0000009604fc7947 */ /* 0x000fea000b800000 */
[----:B0-----:R0:W0:Y:S04]  /*2f020*/  SHFL.IDX PT, R0, R3, 0x3, 0x181f ;  /* 0x00781f0003007f89 */ /* 0x00102800000e0000 */
[----:B------:R0:W0:Y:S02]  /*2f030*/  SHFL.IDX PT, R14, R2, 0x3, 0x181f ;  /* 0x00781f00020e7f89 */ /* 0x00002400000e0000 */
.L_x_4242:
        /* <DEDUP_REMOVED lines=20> */
.L_x_4016:
[----:B------:R-:W-:Y:S05]  /*2f180*/  BSYNC B0 ;  /* 0x0000000000007941 */ /* 0x000fea0003800000 */
.L_x_4007:
[----:B------:R-:W-:Y:S02]  /*2f190*/  ULDC UR4, c[0x0][0xd3c] ;  /* 0x00034f0000047ab9 */ /* 0x000fe40000000800 */
[----:B-1----:R-:W-:-:S13]  /*2f1a0*/  ISETP.GE.AND P0, PT, R127, UR4, PT ;  /* 0x000000047f007c0c */ /* 0x002fda000bf06270 */
[----:B------:R-:W-:Y:S05]  /*2f1b0*/  @!P0 BRA `(.L_x_4030) ;  /* 0xfffffd20002c8947 */ /* 0x000fea000383ffff */
[----:B------:R-:W-:Y:S05]  /*2f1c0*/  BRA `(.L_x_3800) ;  /* 0x0000007c00ac7947 */ /* 0x000fea0003800000 */
.L_x_3798:
        /* <DEDUP_REMOVED lines=16> */
.L_x_4031:
        /* <DEDUP_REMOVED lines=42> */
.L_x_4037:
        /* <DEDUP_REMOVED lines=12> */
.L_x_4036:
[----:B------:R-:W-:Y:S05]  /*2f630*/  BSYNC B0 ;  /* 0x0000000000007941 */ /* 0x000fea0003800000 */
.L_x_4035:
        /* <DEDUP_REMOVED lines=20> */
.L_x_4033:
        /* <DEDUP_REMOVED lines=20> */
.L_x_4038:
        /* <DEDUP_REMOVED lines=9> */
[----:B------:R-:W-:Y:S01]  /*2f950*/  IMAD.HI.U32 R2, R3, R11, R2 ;  /* 0x0000000b03027227 */ /* 0x000fe200078e0002 */
[----:B------:R-:W-:-:S03]  /*2f960*/  MOV R3, R6 ;  /* 0x0000000600037202 */ /* 0x000fc60000000f00 */
        /* <DEDUP_REMOVED lines=29> */
[----:B------:R-:W-:Y:S01]  /*2fb40*/  IMAD.HI.U32 R2, R3, R7, R2 ;  /* 0x0000000703027227 */ /* 0x000fe200078e0002 */
[----:B------:R-:W-:-:S05]  /*2fb50*/  IADD3 R3, RZ, -R10, RZ ;  /* 0x8000000aff037210 */ /* 0x000fca0007ffe0ff */
        /* <DEDUP_REMOVED lines=17> */
.L_x_4034:
[----:B------:R-:W-:Y:S02]  /*2fc70*/  IMAD.MOV.U32 R17, RZ, RZ, RZ ;  /* 0x000000ffff117224 */ /* 0x000fe400078e00ff */
[----:B------:R-:W-:Y:S02]  /*2fc80*/  IMAD.U32 R16, RZ, RZ, UR6 ;  /* 0x00000006ff107e24 */ /* 0x000fe4000f8e00ff */
[----:B------:R-:W-:-:S07]  /*2fc90*/  IMAD.MOV.U32 R18, RZ, RZ, RZ ;  /* 0x000000ffff127224 */ /* 0x000fce00078e00ff */
.L_x_4039:
[----:B------:R-:W-:-:S13]  /*2fca0*/  ISETP.NE.AND P0, PT, R5, RZ, PT ;  /* 0x000000ff0500720c */ /* 0x000fda0003f05270 */
[----:B------:R-:W0:Y:S01]  /*2fcb0*/  @!P0 S2R R3, SR_CgaCtaId ;  /* 0x0000000000038919 */ /* 0x000e220000008800 */
[----:B------:R-:W-:-:S04]  /*2fcc0*/  @!P0 MOV R0, 0x400 ;  /* 0x0000040000008802 */ /* 0x000fc80000000f00 */
[----:B0-----:R-:W-:-:S05]  /*2fcd0*/  @!P0 LEA R0, R3, R0, 0x18 ;  /* 0x0000000003008211 */ /* 0x001fca00078ec0ff */
[----:B------:R0:W-:Y:S01]  /*2fce0*/  @!P0 STS.128 [R0+0x324d0], R16 ;  /* 0x0324d01000008388 */ /* 0x0001e20000000c00 */
[----:B------:R-:W-:Y:S06]  /*2fcf0*/  BAR.ARV 0x5, 0x180 ;  /* 0x0146000000007b1d */ /* 0x000fec0000002000 */
.L_x_4032:
[----:B------:R2:W-:Y:S01]  /*2fd00*/  STL [R1+0x48c], RZ ;  /* 0x00048cff01007387 */ /* 0x0005e20000100800 */
[----:B------:R-:W-:Y:S01]  /*2fd10*/  ULDC UR4, c[0x0][0xd3c] ;  /* 0x00034f0000047ab9 */ /* 0x000fe20000000800 */
[----:B------:R-:W-:Y:S01]  /*2fd20*/  MOV R27, 0x1 ;  /* 0x00000001001b7802 */ /* 0x000fe20000000f00 */
[----:B------:R-:W-:Y:S01]  /*2fd30*/  IMAD.MOV.U32 R25, RZ, RZ, RZ ;  /* 0x000000ffff197224 */ /* 0x000fe200078e00ff */
[----:B-1----:R-:W-:-:S13]  /*2fd40*/  ISETP.GE.AND P0, PT, R19, UR4, PT ;  /* 0x0000000413007c0c */ /* 0x002fda000bf06270 */
[----:B--2---:R-:W-:Y:S05]  /*2fd50*/  @P0 BRA `(.L_x_4040) ;  /* 0x0000006c00ec0947 */ /* 0x004fea0003800000 */
[----:B------:R-:W1:Y:S01]  /*2fd60*/  S2R R5, SR_TID.X ;  /* 0x0000000000057919 */ /* 0x000e620000002100 */
[----:B------:R-:W2:Y:S01]  /*2fd70*/  S2UR UR5, SR_CgaCtaId ;  /* 0x00000000000579c3 */ /* 0x000ea20000008800 */
[----:B------:R-:W-:Y:S01]  /*2fd80*/  UMOV UR4, 0x400 ;  /* 0x0000040000047882 */ /* 0x000fe20000000000 */
[----:B------:R-:W-:Y:S01]  /*2fd90*/  BSSY B8, `(.L_x_4040) ;  /* 0x00006f7000087945 */ /* 0x000fe20003800000 */
[----:B------:R3:W-:Y:S01]  /*2fda0*/  STL [R1+0x48c], RZ ;  /* 0x00048cff01007387 */ /* 0x0007e20000100800 */
[----:B------:R-:W-:Y:S01]  /*2fdb0*/  IMAD.MOV.U32 R28, RZ, RZ, 0x1 ;  /* 0x00000001ff1c7424 */ /* 0x000fe200078e00ff */
[----:B------:R-:W-:Y:S01]  /*2fdc0*/  CS2R R24, SRZ ;  /* 0x0000000000187805 */ /* 0x000fe2000001ff00 */
[----:B------:R-:W-:Y:S01]  /*2fdd0*/  IMAD.MOV.U32 R27, RZ, RZ, 0x1 ;  /* 0x00000001ff1b7424 */ /* 0x000fe200078e00ff */
[----:B------:R-:W-:Y:S01]  /*2fde0*/  ULDC.64 UR42, c[0x0][0x198] ;  /* 0x00006600002a7ab9 */ /* 0x000fe20000000a00 */
[----:B------:R-:W-:Y:S01]  /*2fdf0*/  ULOP3.LUT UR40, UR38, 0x2, URZ, 0xfc, !UPT ;  /* 0x0000000226287892 */ /* 0x000fe2000f8efc3f */
[----:B------:R-:W-:Y:S01]  /*2fe00*/  ULDC UR39, c[0x0][0xc] ;  /* 0x0000030000277ab9 */ /* 0x000fe20000000800 */
[----:B--2---:R-:W-:-:S06]  /*2fe10*/  ULEA UR4, UR5, UR4, 0x18 ;  /* 0x0000000405047291 */ /* 0x004fcc000f8ec03f */
[----:B------:R-:W-:Y:S01]  /*2fe20*/  IMAD.U32 R23, RZ, RZ, UR4 ;  /* 0x00000004ff177e24 */ /* 0x000fe2000f8e00ff */
[C---:B-1----:R-:W-:Y:S01]  /*2fe30*/  LOP3.LUT R4, R5.reuse, 0x7f, RZ, 0xc0, !PT ;  /* 0x0000007f05047812 */ /* 0x042fe200078ec0ff */
[----:B0-----:R-:W-:-:S04]  /*2fe40*/  IMAD.SHL.U32 R0, R5, 0x8, RZ ;  /* 0x0000000805007824 */ /* 0x001fc800078e00ff */
[----:B------:R-:W-:Y:S01]  /*2fe50*/  IMAD.SHL.U32 R32, R4, 0x8, RZ ;  /* 0x0000000804207824 */ /* 0x000fe200078e00ff */
[C---:B------:R-:W-:Y:S02]  /*2fe60*/  LOP3.LUT R2, R0.reuse, 0x1f8, RZ, 0xc0, !PT ;  /* 0x000001f800027812 */ /* 0x040fe400078ec0ff */
[----:B------:R-:W-:Y:S02]  /*2fe70*/  LOP3.LUT R0, R0, 0x38, RZ, 0xc0, !PT ;  /* 0x0000003800007812 */ /* 0x000fe400078ec0ff */
[----:B------:R-:W-:Y:S01]  /*2fe80*/  LOP3.LUT R3, R2, 0x38, R5, 0x78, !PT ;  /* 0x0000003802037812 */ /* 0x000fe200078e7805 */
[----:B------:R-:W-:-:S03]  /*2fe90*/  IMAD.SHL.U32 R2, R5, 0x10, RZ ;  /* 0x0000001005027824 */ /* 0x000fc600078e00ff */
[----:B------:R-:W-:Y:S02]  /*2fea0*/  LOP3.LUT R32, R3, 0x200, R32, 0xf8, !PT ;  /* 0x0000020003207812 */ /* 0x000fe400078ef820 */
[----:B------:R-:W-:-:S03]  /*2feb0*/  SHF.R.U32.HI R3, RZ, 0x3, R4 ;  /* 0x00000003ff037819 */ /* 0x000fc60000011604 */
[----:B------:R-:W-:Y:S01]  /*2fec0*/  IMAD R26, R32, 0x2, R23 ;  /* 0x00000002201a7824 */ /* 0x000fe200078e0217 */
[----:B------:R-:W-:Y:S02]  /*2fed0*/  LOP3.LUT R2, R3, 0x70, R2, 0xf8, !PT ;  /* 0x0000007003027812 */ /* 0x000fe400078ef802 */
[C---:B------:R-:W-:Y:S02]  /*2fee0*/  LOP3.LUT R3, R0.reuse, 0x40, RZ, 0xfc, !PT ;  /* 0x0000004000037812 */ /* 0x040fe400078efcff */
[C---:B------:R-:W-:Y:S02]  /*2fef0*/  LOP3.LUT R2, R0.reuse, 0x80, RZ, 0xfc, !PT ;  /* 0x0000008000027812 */ /* 0x040fe400078efcff */
[----:B---3--:R-:W-:-:S07]  /*2ff00*/  LOP3.LUT R0, R0, 0xc0, RZ, 0xfc, !PT ;  /* 0x000000c000007812 */ /* 0x008fce00078efcff */
.L_x_4161:
[----:B------:R-:W-:Y:S05]  /*2ff10*/  YIELD ;  /* 0x0000000000007946 */ /* 0x000fea0003800000 */
[----:B------:R-:W-:Y:S01]  /*2ff20*/  ULDC.64 UR4, c[0x0][0xb20] ;  /* 0x0002c80000047ab9 */ /* 0x000fe20000000a00 */
[----:B------:R-:W-:Y:S01]  /*2ff30*/  IMAD.MOV.U32 R33, RZ, RZ, RZ ;  /* 0x000000ffff217224 */ /* 0x000fe200078e00ff */
[----:B------:R-:W-:Y:S01]  /*2ff40*/  ISETP.NE.U32.AND P0, PT, RZ, UR4, PT ;  /* 0x00000004ff007c0c */ /* 0x000fe2000bf05070 */
[----:B--23--:R-:W0:Y:S01]  /*2ff50*/  LDC.64 R4, c[0x0][0xaf8] ;  /* 0x0002be00ff047b82 */ /* 0x00ce220000000a00 */
[----:B------:R-:W-:Y:S01]  /*2ff60*/  IMAD.MOV.U32 R8, RZ, RZ, RZ ;  /* 0x000000ffff087224 */ /* 0x000fe200078e00ff */
[----:B------:R-:W-:Y:S01]  /*2ff70*/  ULDC.64 UR6, c[0x0][0xb08] ;  /* 0x0002c20000067ab9 */ /* 0x000fe20000000a00 */
[----:B------:R-:W-:Y:S01]  /*2ff80*/  ISETP.NE.AND.EX P0, PT, RZ, UR5, PT, P0 ;  /* 0x00000005ff007c0c */ /* 0x000fe2000bf05300 */
[----:B------:R-:W-:-:S12]  /*2ff90*/  ULDC.64 UR4, c[0x0][0xb10] ;  /* 0x0002c40000047ab9 */ /* 0x000fd80000000a00 */
[----:B-1----:R-:W1:Y:S02]  /*2ffa0*/  @P0 LDC.64 R2, c[0x0][0xb20] ;  /* 0x0002c800ff020b82 */ /* 0x002e640000000a00 */
[----:B-1----:R-:W-:-:S05]  /*2ffb0*/  @P0 IMAD.WIDE R2, R19, 0x4, R2 ;  /* 0x0000000413020825 */ /* 0x002fca00078e0202 */
[----:B------:R1:W5:Y:S01]  /*2ffc0*/  @P0 LDG.E R33, desc[UR44][R2.64] ;  /* 0x0000002c02210981 */ /* 0x000362000c1e1900 */
[----:B------:R-:W-:Y:S01]  /*2ffd0*/  ISETP.NE.U32.AND P0, PT, RZ, UR4, PT ;  /* 0x00000004ff007c0c */ /* 0x000fe2000bf05070 */
[----:B0-----:R-:W-:Y:S01]  /*2ffe0*/  IMAD.WIDE R4, R19, 0x4, R4 ;  /* 0x0000000413047825 */ /* 0x001fe200078e0204 */
[----:B------:R-:W-:Y:S02]  /*2fff0*/  ISETP.NE.U32.AND P1, PT, RZ, UR6, PT ;  /* 0x00000006ff007c0c */ /* 0x000fe4000bf25070 */
[----:B------:R-:W-:Y:S01]  /*30000*/  ISETP.NE.AND.EX P2, PT, RZ, UR5, PT, P0 ;  /* 0x00000005ff007c0c */ /* 0x000fe2000bf45300 */
[----:B------:R-:W-:Y:S01]  /*30010*/  ULDC.64 UR4, c[0x0][0xaf8] ;  /* 0x0002be0000047ab9 */ /* 0x000fe20000000a00 */
[----:B------:R-:W-:Y:S02]  /*30020*/  ISETP.NE.AND.EX P1, PT, RZ, UR7, PT, P1 ;  /* 0x00000007ff007c0c */ /* 0x000fe4000bf25310 */
[----:B------:R-:W-:Y:S01]  /*30030*/  ISETP.NE.U32.AND P0, PT, RZ, UR4, PT ;  /* 0x00000004ff007c0c */ /* 0x000fe2000bf05070 */
[----:B-1----:R-:W0:Y:S01]  /*30040*/  LDC.64 R2, c[0x0][0xb08] ;  /* 0x0002c200ff027b82 */ /* 0x002e220000000a00 */
[----:B------:R-:W-:-:S02]  /*30050*/  MOV R0, RZ ;  /* 0x000000ff00007202 */ /* 0x000fc40000000f00 */
        /* <DEDUP_REMOVED lines=8> */
[----:B0-----:R-:W-:Y:S01]  /*300e0*/  IMAD.U32 R8, RZ, RZ, UR4 ;  /* 0x00000004ff087e24 */ /* 0x001fe2000f8e00ff */
        /* <DEDUP_REMOVED lines=13> */
[----:B----4-:R-:W-:Y:S06]  /*301c0*/  @P2 BRA `(.L_x_4041) ;  /* 0x0000000000142947 */ /* 0x010fec0003800000 */
[----:B------:R-:W-:Y:S05]  /*301d0*/  @!P0 BRA `(.L_x_4041) ;  /* 0x0000000000108947 */ /* 0x000fea0003800000 */
[----:B0-----:R-:W2:Y:S04]  /*301e0*/  LDG.E R8, desc[UR44][R4.64] ;  /* 0x0000002c04087981 */ /* 0x001ea8000c1e1900 */
[----:B------:R-:W2:Y:S02]  /*301f0*/  LDG.E R7, desc[UR44][R4.64+0x4] ;  /* 0x0000042c04077981 */ /* 0x000ea4000c1e1900 */
[----:B--2---:R-:W-:-:S05]  /*30200*/  IMAD.IADD R13, R7, 0x1, -R8 ;  /* 0x00000001070d7824 */ /* 0x004fca00078e0a08 */
[----:B------:R1:W-:Y:S02]  /*30210*/  STL [R1+0x454], R13 ;  /* 0x0004540d01007387 */ /* 0x0003e40000100800 */
.L_x_4041:
        /* <DEDUP_REMOVED lines=8> */
.L_x_4042:
        /* <DEDUP_REMOVED lines=9> */
.L_x_4043:
[----:B--2---:R-:W2:Y:S01]  /*30330*/  @P1 LDG.E R5, desc[UR44][R2.64] ;  /* 0x0000002c02051981 */ /* 0x004ea2000c1e1900 */
[----:B------:R-:W3:Y:S03]  /*30340*/  LDC R7, c[0x0][0x448] ;  /* 0x00011200ff077b82 */ /* 0x000ee60000000800 */
[----:B------:R4:W2:Y:S01]  /*30350*/  @P1 LDG.E R4, desc[UR44][R2.64+0x4] ;  /* 0x0000042c02041981 */ /* 0x0008a2000c1e1900 */
[----:B------:R-:W-:Y:S02]  /*30360*/  IMAD.SHL.U32 R36, R17, 0x80, RZ ;  /* 0x0000008011247824 */ /* 0x000fe400078e00ff */
[----:B-----5:R-:W-:Y:S02]  /*30370*/  IMAD.IADD R10, R10, 0x1, -R33 ;  /* 0x000000010a0a7824 */ /* 0x020fe400078e0a21 */
[----:B----4-:R-:W4:Y:S01]  /*30380*/  LDC.64 R2, c[0x0][0xad8] ;  /* 0x0002b600ff027b82 */ /* 0x010f220000000a00 */
[----:B---3--:R-:W-:Y:S01]  /*30390*/  ISETP.NE.AND P2, PT, R7, 0x1, PT ;  /* 0x000000010700780c */ /* 0x008fe20003f45270 */
[----:B------:R-:W-:-:S12]  /*303a0*/  VIADD R7, R36, 0x7f ;  /* 0x0000007f24077836 */ /* 0x000fd80000000000 */
[----:B0-----:R-:W0:Y:S01]  /*303b0*/  @P2 LDC R8, c[0x0][0x44c] ;  /* 0x00011300ff082b82 */ /* 0x001e220000000800 */
[----:B----4-:R-:W-:-:S07]  /*303c0*/  ISETP.GE.AND P3, PT, R3, 0x1, PT ;  /* 0x000000010300780c */ /* 0x010fce0003f66270 */
[----:B------:R-:W3:Y:S01]  /*303d0*/  @P2 LDC R9, c[0x0][0x450] ;  /* 0x00011400ff092b82 */ /* 0x000ee20000000800 */
[----:B--2---:R-:W-:Y:S02]  /*303e0*/  @P1 IMAD.IADD R6, R4, 0x1, -R5 ;  /* 0x0000000104061824 */ /* 0x004fe400078e0a05 */
[----:B0-----:R-:W-:-:S03]  /*303f0*/  @P2 IMAD.HI.U32 R4, R7, R8, RZ ;  /* 0x0000000807042227 */ /* 0x001fc600078e00ff */
[----:B------:R-:W-:Y:S02]  /*30400*/  IADD3 R17, R10, R6, RZ ;  /* 0x000000060a117210 */ /* 0x000fe40007ffe0ff */
[----:B---3--:R-:W-:Y:S02]  /*30410*/  @P2 SHF.R.U32.HI R7, RZ, R9, R4 ;  /* 0x00000009ff072219 */ /* 0x008fe40000011604 */
[C---:B------:R-:W-:Y:S01]  /*30420*/  IADD3 R8, R17.reuse, 0x1, -R13 ;  /* 0x0000000111087810 */ /* 0x040fe20007ffe80d */
[----:B------:R-:W-:-:S04]  /*30430*/  VIADD R4, R17, 0x5f ;  /* 0x0000005f11047836 */ /* 0x000fc80000000000 */
[----:B------:R-:W-:-:S04]  /*30440*/  IMAD.HI R4, R4, 0x2aaaaaab, RZ ;  /* 0x2aaaaaab04047827 */ /* 0x000fc800078e02ff */
[----:B------:R-:W-:Y:S01]  /*30450*/  IMAD.IADD R7, R8, 0x1, R7 ;  /* 0x0000000108077824 */ /* 0x000fe200078e0207 */
[----:B------:R-:W-:-:S03]  /*30460*/  SHF.R.U32.HI R9, RZ, 0x1f, R4 ;  /* 0x0000001fff097819 */ /* 0x000fc60000011604 */
[----:B------:R-:W-:Y:S01]  /*30470*/  IMAD.IADD R2, R7, 0x1, R2 ;  /* 0x0000000107027824 */ /* 0x000fe200078e0202 */
        /* <DEDUP_REMOVED lines=13> */
.L_x_4046:
[----:B------:R-:W-:-:S13]  /*30550*/  ISETP.NE.AND P0, PT, R3, 0x1, PT ;  /* 0x000000010300780c */ /* 0x000fda0003f05270 */
[----:B------:R-:W0:Y:S02]  /*30560*/  @P0 LDC.64 R4, c[0x0][0xae0] ;  /* 0x0002b800ff040b82 */ /* 0x000e240000000a00 */
[----:B0-----:R-:W-:-:S05]  /*30570*/  @P0 IMAD.HI.U32 R4, R11, R4, RZ ;  /* 0x000000040b040227 */ /* 0x001fca00078e00ff */
[----:B------:R-:W-:-:S07]  /*30580*/  @P0 SHF.R.U32.HI R11, RZ, R5, R4 ;  /* 0x00000005ff0b0219 */ /* 0x000fce0000011604 */
.L_x_4047:
[----:B------:R-:W-:Y:S05]  /*30590*/  BSYNC B0 ;  /* 0x0000000000007941 */ /* 0x000fea0003800000 */
.L_x_4045:
[----:B------:R-:W-:-:S05]  /*305a0*/  IMAD R11, R11, R3, R3 ;  /* 0x000000030b0b7224 */ /* 0x000fca00078e0203 */
[----:B------:R-:W-:-:S07]  /*305b0*/  VIMNMX R2, R2, R11, PT ;  /* 0x0000000b02027248 */ /* 0x000fce0003fe0100 */
.L_x_4044:
[----:B------:R-:W0:Y:S01]  /*305c0*/  @P2 LDC R5, c[0x0][0x44c] ;  /* 0x00011300ff052b82 */ /* 0x000e220000000800 */
[----:B------:R-:W-:Y:S01]  /*305d0*/  IMAD.MOV.U32 R4, RZ, RZ, R36 ;  /* 0x000000ffff047224 */ /* 0x000fe200078e0024 */
[----:B------:R-:W-:Y:S01]  /*305e0*/  ULDC UR4, c[0x0][0xad4] ;  /* 0x0002b50000047ab9 */ /* 0x000fe20000000800 */
[----:B------:R-:W-:-:S05]  /*305f0*/  IMAD.IADD R7, R17, 0x1, -R13 ;  /* 0x0000000111077824 */ /* 0x000fca00078e0a0d */
[----:B------:R-:W2:Y:S01]  /*30600*/  @P2 LDC R12, c[0x0][0x450] ;  /* 0x00011400ff0c2b82 */ /* 0x000ea20000000800 */
[----:B0-----:R-:W-:-:S05]  /*30610*/  @P2 IMAD.HI.U32 R5, R36, R5, RZ ;  /* 0x0000000524052227 */ /* 0x001fca00078e00ff */
[----:B--2---:R-:W-:-:S05]  /*30620*/  @P2 SHF.R.U32.HI R4, RZ, R12, R5 ;  /* 0x0000000cff042219 */ /* 0x004fca0000011605 */
        /* <DEDUP_REMOVED lines=13> */
.L_x_4050:
[----:B------:R-:W-:-:S13]  /*30700*/  ISETP.NE.AND P0, PT, R3, 0x1, PT ;  /* 0x000000010300780c */ /* 0x000fda0003f05270 */
[----:B------:R-:W0:Y:S02]  /*30710*/  @P0 LDC.64 R4, c[0x0][0xae0] ;  /* 0x0002b800ff040b82 */ /* 0x000e240000000a00 */
[----:B0-----:R-:W-:-:S05]  /*30720*/  @P0 IMAD.HI.U32 R4, R12, R4, RZ ;  /* 0x000000040c040227 */ /* 0x001fca00078e00ff */
[----:B------:R-:W-:-:S07]  /*30730*/  @P0 SHF.R.U32.HI R12, RZ, R5, R4 ;  /* 0x00000005ff0c0219 */ /* 0x000fce0000011604 */
.L_x_4051:
[----:B------:R-:W-:Y:S05]  /*30740*/  BSYNC B0 ;  /* 0x0000000000007941 */ /* 0x000fea0003800000 */
.L_x_4049:
[----:B------:R-:W-:-:S05]  /*30750*/  IMAD R12, R12, R3, RZ ;  /* 0x000000030c0c7224 */ /* 0x000fca00078e02ff */
[----:B------:R-:W-:-:S07]  /*30760*/  VIMNMX R11, R11, R12, !PT ;  /* 0x0000000c0b0b7248 */ /* 0x000fce0007fe0100 */
.L_x_4048:
        /* <DEDUP_REMOVED lines=18> */
[----:B------:R-:W-:-:S05]  /*30890*/  @P0 IADD3 R4, R4, 0x5f, RZ ;  /* 0x0000005f04040810 */ /* 0x000fca0007ffe0ff */
        /* <DEDUP_REMOVED lines=12> */
[----:B------:R0:W2:Y:S02]  /*30960*/  SHFL.IDX PT, R14, R3, RZ, 0x1f ;  /* 0x00001fff030e7589 */ /* 0x0000a400000e0000 */
.L_x_4245:
[----:B--2---:R-:W-:Y:S02]  /*30970*/  ISETP.NE.AND P0, PT, R14, RZ, PT ;  /* 0x000000ff0e00720c */ /* 0x004fe40003f05270 */
[----:B------:R-:W-:-:S11]  /*30980*/  PLOP3.LUT P6, PT, PT, PT, PT, 0x8, 0x0 ;  /* 0x000000000000781c */ /* 0x000fd60003fce170 */
[----:B------:R-:W-:Y:S05]  /*30990*/  @P0 BRA `(.L_x_4055) ;  /* 0x00000000000c0947 */ /* 0x000fea0003800000 */
[----:B------:R-:W-:-:S03]  /*309a0*/  UMOV UR4, 0xffffffff ;  /* 0xffffffff00047882 */ /* 0x000fc60000000000 */
[----:B------:R-:W-:Y:S05]  /*309b0*/  BRA.DIV UR4, `(.L_x_4056) ;  /* 0x0000008204107947 */ /* 0x000fea000b800000 */
[----:B------:R-:W-:-:S13]  /*309c0*/  ELECT P6, URZ, PT ;  /* 0x00000000003f782f */ /* 0x000fda00038c0000 */
.L_x_4055:
[----:B0-----:R-:W2:Y:S01]  /*309d0*/  LDL R3, [R1+0x48c] ;  /* 0x00048c0001037983 */ /* 0x001ea20000100800 */
[----:B------:R-:W-:Y:S01]  /*309e0*/  BSSY B1, `(.L_x_4057) ;  /* 0x0000008000017945 */ /* 0x000fe20003800000 */
[----:B--2---:R-:W-:-:S05]  /*309f0*/  VIADD R3, R3, 0x1 ;  /* 0x0000000103037836 */ /* 0x004fca0000000000 */
[----:B------:R-:W-:-:S04]  /*30a00*/  LEA.HI R6, R3, R3, RZ, 0x1 ;  /* 0x0000000303067211 */ /* 0x000fc800078f08ff */
[----:B------:R-:W-:-:S05]  /*30a10*/  LOP3.LUT R6, R6, 0xfffffffe, RZ, 0xc0, !PT ;  /* 0xfffffffe06067812 */ /* 0x000fca00078ec0ff */
[----:B------:R-:W-:-:S05]  /*30a20*/  IMAD.IADD R6, R3, 0x1, -R6 ;  /* 0x0000000103067824 */ /* 0x000fca00078e0a06 */
[----:B------:R-:W-:-:S04]  /*30a30*/  SHF.L.U32 R6, R6, 0x1f, RZ ;  /* 0x0000001f06067819 */ /* 0x000fc800000006ff */
[----:B------:R-:W0:Y:S02]  /*30a40*/  SYNCS.PHASECHK.TRANS64.TRYWAIT P0, [R23+URZ+0x32420], R6 ;  /* 0x03242006170075a7 */ /* 0x000e24000800017f */
[----:B0-----:R-:W-:Y:S05]  /*30a50*/  @!P0 BRA `(.L_x_4058) ;  /* 0x0000008000088947 */ /* 0x001fea0003800000 */
.L_x_4248:
[----:B------:R-:W-:Y:S05]  /*30a60*/  BSYNC B1 ;  /* 0x0000000000017941 */ /* 0x000fea0003800000 */
.L_x_4057:
[----:B------:R-:W-:Y:S04]  /*30a70*/  BSSY B1, `(.L_x_4059) ;  /* 0x000007b000017945 */ /* 0x000fe80003800000 */
[----:B------:R-:W-:Y:S05]  /*30a80*/  @!P6 BRA `(.L_x_4060) ;  /* 0x0000000400e4e947 */ /* 0x000fea0003800000 */
[----:B------:R-:W2:Y:S01]  /*30a90*/  S2R R3, SR_TID.X ;  /* 0x0000000000037919 */ /* 0x000ea20000002100 */
[----:B0-----:R-:W-:Y:S01]  /*30aa0*/  SHF.L.U32 R6, R28, 0x1f, RZ ;  /* 0x0000001f1c067819 */ /* 0x001fe200000006ff */
[----:B------:R-:W-:Y:S01]  /*30ab0*/  BSSY B2, `(.L_x_4061) ;  /* 0x0000006000027945 */ /* 0x000fe20003800000 */
[----:B--2---:R-:W-:Y:S01]  /*30ac0*/  LOP3.LUT R10, R3, 0x7f, RZ, 0xc0, !PT ;  /* 0x0000007f030a7812 */ /* 0x004fe200078ec0ff */
[----:B------:R-:W-:-:S03]  /*30ad0*/  IMAD R3, R24, 0x8, R23 ;  /* 0x0000000818037824 */ /* 0x000fc600078e0217 */
[----:B------:R-:W-:Y:S01]  /*30ae0*/  ISETP.NE.AND P1, PT, R10, RZ, PT ;  /* 0x000000ff0a00720c */ /* 0x000fe20003f25270 */
[----:B------:R-:W0:Y:S02]  /*30af0*/  SYNCS.PHASECHK.TRANS64.TRYWAIT P0, [R3+URZ+0x324a0], R6 ;  /* 0x0324a006030075a7 */ /* 0x000e24000800017f */
[----:B0-----:R-:W-:Y:S10]  /*30b00*/  @!P0 BRA `(.L_x_4062) ;  /* 0x0000007c00f08947 */ /* 0x001ff40003800000 */
.L_x_4249:
[----:B------:R-:W-:Y:S05]  /*30b10*/  BSYNC B2 ;  /* 0x0000000000027941 */ /* 0x000fea0003800000 */
.L_x_4061:
[----:B------:R-:W-:Y:S04]  /*30b20*/  BSSY B2, `(.L_x_4063) ;  /* 0x0000009000027945 */ /* 0x000fe80003800000 */
[----:B------:R-:W-:Y:S05]  /*30b30*/  @P1 BRA `(.L_x_4064) ;  /* 0x00000000001c1947 */ /* 0x000fea0003800000 */
[----:B------:R-:W2:Y:S02]  /*30b40*/  S2R R10, SR_TID.X ;  /* 0x00000000000a7919 */ /* 0x000ea40000002100 */
[----:B--2---:R-:W-:Y:S01]  /*30b50*/  LOP3.LUT R11, R10, 0x1f, RZ, 0xc0, !PT ;  /* 0x0000001f0a0b7812 */ /* 0x004fe200078ec0ff */
[----:B------:R-:W-:-:S03]  /*30b60*/  IMAD.MOV.U32 R10, RZ, RZ, 0x3000 ;  /* 0x00003000ff0a7424 */ /* 0x000fc600078e00ff */
[----:B------:R-:W-:Y:S01]  /*30b70*/  ISETP.NE.AND P0, PT, R11, RZ, PT ;  /* 0x000000ff0b00720c */ /* 0x000fe20003f05270 */
[----:B------:R2:W-:-:S12]  /*30b80*/  SYNCS.ARRIVE.TRANS64 RZ, [R3+URZ+0x32490], R10 ;  /* 0x0324900a03ff79a7 */ /* 0x0005d8000800003f */
[----:B--2---:R-:W-:Y:S05]  /*30b90*/  @!P0 BRA `(.L_x_4064) ;  /* 0x0000000000048947 */ /* 0x004fea0003800000 */
[----:B------:R-:W-:Y:S01]  /*30ba0*/  BPT.TRAP 0x1 ;  /* 0x000000040000795c */ /* 0x000fe20000300000 */
.L_x_4064:
[----:B------:R-:W-:Y:S05]  /*30bb0*/  BSYNC B2 ;  /* 0x0000000000027941 */ /* 0x000fea0003800000 */
.L_x_4063:
        /* <DEDUP_REMOVED lines=12> */
.L_x_4065:
        /* <DEDUP_REMOVED lines=9> */
[----:B--2---:R-:W-:Y:S05]  /*30d10*/  @P0 BRA.U.ANY `(.L_x_4065) ;  /* 0xfffffffd00d80947 */ /* 0x004fea000393ffff */
[----:B------:R-:W2:Y:S01]  /*30d20*/  SYNCS.PHASECHK.TRANS64.TRYWAIT P0, [R3+URZ+0x324c0], R6 ;  /* 0x0324c006030075a7 */ /* 0x000ea2000800017f */
[----:B------:R-:W-:Y:S04]  /*30d30*/  BSSY B2, `(.L_x_4066) ;  /* 0x0000002000027945 */ /* 0x000fe80003800000 */
[----:B--2---:R-:W-:Y:S05]  /*30d40*/  @!P0 BRA `(.L_x_4067) ;  /* 0x0000007c00748947 */ /* 0x004fea0003800000 */
.L_x_4250:
[----:B------:R-:W-:Y:S05]  /*30d50*/  BSYNC B2 ;  /* 0x0000000000027941 */ /* 0x000fea0003800000 */
.L_x_4066:
[----:B------:R-:W-:Y:S01]  /*30d60*/  BSSY B2, `(.L_x_4068) ;  /* 0x000000b000027945 */ /* 0x000fe20003800000 */
[----:B------:R-:W-:Y:S01]  /*30d70*/  IMAD.MOV.U32 R12, RZ, RZ, 0x0 ;  /* 0x00000000ff0c7424 */ /* 0x000fe200078e00ff */
[----:B-1----:R-:W-:Y:S02]  /*30d80*/  MOV R13, 0x12f00000 ;  /* 0x12f00000000d7802 */ /* 0x002fe40000000f00 */
[----:B------:R-:W-:Y:S05]  /*30d90*/  @P1 BRA `(.L_x_4069) ;  /* 0x00000000001c1947 */ /* 0x000fea0003800000 */
[----:B------:R-:W1:Y:S01]  /*30da0*/  S2R R11, SR_TID.X ;  /* 0x00000000000b7919 */ /* 0x000e620000002100 */
[----:B0-2---:R-:W-:-:S04]  /*30db0*/  IMAD.MOV.U32 R6, RZ, RZ, 0xc000 ;  /* 0x0000c000ff067424 */ /* 0x005fc800078e00ff */
[----:B------:R3:W-:Y:S01]  /*30dc0*/  SYNCS.ARRIVE.TRANS64 RZ, [R3+URZ+0x324b0], R6 ;  /* 0x0324b00603ff79a7 */ /* 0x0007e2000800003f */
[----:B-1----:R-:W-:-:S04]  /*30dd0*/  LOP3.LUT R11, R11, 0x1f, RZ, 0xc0, !PT ;  /* 0x0000001f0b0b7812 */ /* 0x002fc800078ec0ff */
[----:B------:R-:W-:-:S13]  /*30de0*/  ISETP.NE.AND P0, PT, R11, RZ, PT ;  /* 0x000000ff0b00720c */ /* 0x000fda0003f05270 */
[----:B---3--:R-:W-:Y:S05]  /*30df0*/  @!P0 BRA `(.L_x_4069) ;  /* 0x0000000000048947 */ /* 0x008fea0003800000 */
[----:B------:R-:W-:Y:S01]  /*30e00*/  BPT.TRAP 0x1 ;  /* 0x000000040000795c */ /* 0x000fe20000300000 */
.L_x_4069:
[----:B------:R-:W-:Y:S05]  /*30e10*/  BSYNC B2 ;  /* 0x0000000000027941 */ /* 0x000fea0003800000 */
.L_x_4068:
[----:B------:R-:W-:Y:S01]  /*30e20*/  R2UR UR10, R14 ;  /* 0x000000000e0a72ca */ /* 0x000fe200000e0000 */
[----:B0-2---:R-:W-:Y:S01]  /*30e30*/  IMAD R6, R24, 0xc000, R23 ;  /* 0x0000c00018067824 */ /* 0x005fe200078e0217 */
[----:B------:R-:W-:Y:S01]  /*30e40*/  R2UR UR6, R12 ;  /* 0x000000000c0672ca */ /* 0x000fe200000e0000 */
[----:B------:R-:W-:Y:S01]  /*30e50*/  UIADD3 UR4, UP0, UR42, 0x670, URZ ;  /* 0x000006702a047890 */ /* 0x000fe2000ff1e03f */
[----:B------:R-:W-:Y:S01]  /*30e60*/  R2UR UR7, R13 ;  /* 0x000000000d0772ca */ /* 0x000fe200000e0000 */
[----:B------:R-:W-:Y:S01]  /*30e70*/  VIADD R3, R3, 0x324b0 ;  /* 0x000324b003037836 */ /* 0x000fe20000000000 */
[----:B------:R-:W-:Y:S01]  /*30e80*/  PLOP3.LUT P0, PT, PT, PT, PT, 0x80, 0x0 ;  /* 0x000000000000781c */ /* 0x000fe20003f0f070 */
[----:B------:R-:W-:Y:S01]  /*30e90*/  VIADD R11, R6, 0x400 ;  /* 0x00000400060b7836 */ /* 0x000fe20000000000 */
[----:B------:R-:W-:-:S12]  /*30ea0*/  UIADD3.X UR5, URZ, UR43, URZ, UP0, !UPT ;  /* 0x0000002b3f057290 */ /* 0x000fd800087fe43f */
.L_x_4070:
        /* <DEDUP_REMOVED lines=15> */
.L_x_4071:
        /* <DEDUP_REMOVED lines=15> */
.L_x_4072:
        /* <DEDUP_REMOVED lines=15> */
.L_x_4073:
        /* <DEDUP_REMOVED lines=10> */
.L_x_4060:
[----:B------:R-:W-:Y:S05]  /*31220*/  BSYNC B1 ;  /* 0x0000000000017941 */ /* 0x000fea0003800000 */
.L_x_4059:
        /* <DEDUP_REMOVED lines=9> */
.L_x_4089:
[----:B------:R-:W-:Y:S05]  /*312c0*/  YIELD ;  /* 0x0000000000007946 */ /* 0x000fea0003800000 */
[----:B------:R-:W-:Y:S04]  /*312d0*/  BSSY B1, `(.L_x_4074) ;  /* 0x000007a000017945 */ /* 0x000fe80003800000 */
[----:B------:R-:W-:Y:S05]  /*312e0*/  @!P6 BRA `(.L_x_4075) ;  /* 0x0000000400e0e947 */ /* 0x000fea0003800000 */
[----:B------:R-:W2:Y:S01]  /*312f0*/  S2R R2, SR_TID.X ;  /* 0x0000000000027919 */ /* 0x000ea20000002100 */
[----:B------:R-:W-:Y:S01]  /*31300*/  IMAD R10, R24, 0x8, R23 ;  /* 0x00000008180a7824 */ /* 0x000fe200078e0217 */
[----:B------:R-:W-:Y:S01]  /*31310*/  BSSY B2, `(.L_x_4076) ;  /* 0x0000006000027945 */ /* 0x000fe20003800000 */
[----:B--2---:R-:W-:Y:S02]  /*31320*/  LOP3.LUT R3, R2, 0x7f, RZ, 0xc0, !PT ;  /* 0x0000007f02037812 */ /* 0x004fe400078ec0ff */
[----:B------:R-:W-:Y:S02]  /*31330*/  SHF.L.U32 R2, R28, 0x1f, RZ ;  /* 0x0000001f1c027819 */ /* 0x000fe400000006ff */
[----:B------:R-:W-:Y:S02]  /*31340*/  ISETP.NE.AND P2, PT, R3, RZ, PT ;  /* 0x000000ff0300720c */ /* 0x000fe40003f45270 */
[----:B------:R-:W2:Y:S02]  /*31350*/  SYNCS.PHASECHK.TRANS64.TRYWAIT P1, [R10+URZ+0x324a0], R2 ;  /* 0x0324a0020a0075a7 */ /* 0x000ea4000802017f */
[----:B--2---:R-:W-:Y:S09]  /*31360*/  @!P1 BRA `(.L_x_4077) ;  /* 0x0000007800009947 */ /* 0x004ff20003800000 */
.L_x_4251:
[----:B------:R-:W-:Y:S05]  /*31370*/  BSYNC B2 ;  /* 0x0000000000027941 */ /* 0x000fea0003800000 */
.L_x_4076:
[----:B------:R-:W-:Y:S04]  /*31380*/  BSSY B2, `(.L_x_4078) ;  /* 0x0000009000027945 */ /* 0x000fe80003800000 */
[----:B------:R-:W-:Y:S05]  /*31390*/  @P2 BRA `(.L_x_4079) ;  /* 0x00000000001c2947 */ /* 0x000fea0003800000 */
[----:B------:R-:W0:Y:S02]  /*313a0*/  S2R R3, SR_TID.X ;  /* 0x0000000000037919 */ /* 0x000e240000002100 */
[----:B0-----:R-:W-:Y:S01]  /*313b0*/  LOP3.LUT R6, R3, 0x1f, RZ, 0xc0, !PT ;  /* 0x0000001f03067812 */ /* 0x001fe200078ec0ff */
[----:B------:R-:W-:-:S03]  /*313c0*/  IMAD.MOV.U32 R3, RZ, RZ, 0x3000 ;  /* 0x00003000ff037424 */ /* 0x000fc600078e00ff */
[----:B------:R-:W-:Y:S01]  /*313d0*/  ISETP.NE.AND P1, PT, R6, RZ, PT ;  /* 0x000000ff0600720c */ /* 0x000fe20003f25270 */
[----:B------:R3:W-:-:S12]  /*313e0*/  SYNCS.ARRIVE.TRANS64 RZ, [R10+URZ+0x32490], R3 ;  /* 0x032490030aff79a7 */ /* 0x0007d8000800003f */
[----:B---3--:R-:W-:Y:S05]  /*313f0*/  @!P1 BRA `(.L_x_4079) ;  /* 0x0000000000049947 */ /* 0x008fea0003800000 */
[----:B------:R-:W-:Y:S01]  /*31400*/  BPT.TRAP 0x1 ;  /* 0x000000040000795c */ /* 0x000fe20000300000 */
.L_x_4079:
[----:B------:R-:W-:Y:S05]  /*31410*/  BSYNC B2 ;  /* 0x0000000000027941 */ /* 0x000fea0003800000 */
.L_x_4078:
[----:B0-----:R-:W-:Y:S01]  /*31420*/  MOV R6, RZ ;  /* 0x000000ff00067202 */ /* 0x001fe20000000f00 */
[----:B------:R-:W-:Y:S01]  /*31430*/  IMAD R3, R24, 0x3000, R23 ;  /* 0x0000300018037824 */ /* 0x000fe200078e0217 */
[----:B------:R-:W-:Y:S01]  /*31440*/  UIADD3 UR4, UP0, UR42, 0x570, URZ ;  /* 0x000005702a047890 */ /* 0x000fe2000ff1e03f */
[----:B------:R-:W-:Y:S01]  /*31450*/  PLOP3.LUT P1, PT, PT, PT, PT, 0x80, 0x0 ;  /* 0x000000000000781c */ /* 0x000fe20003f2f070 */
[----:B------:R-:W-:Y:S01]  /*31460*/  IMAD R12, R11, 0x60, R0 ;  /* 0x000000600b0c7824 */ /* 0x000fe200078e0200 */
[----:B------:R-:W-:Y:S01]  /*31470*/  R2UR UR10, R6 ;  /* 0x00000000060a72ca */ /* 0x000fe200000e0000 */
[----:B------:R-:W-:Y:S01]  /*31480*/  VIADD R3, R3, 0x1c400 ;  /* 0x0001c40003037836 */ /* 0x000fe20000000000 */
[----:B------:R-:W-:Y:S01]  /*31490*/  UIADD3.X UR5, URZ, UR43, URZ, UP0, !UPT ;  /* 0x0000002b3f057290 */ /* 0x000fe200087fe43f */
[----:B-1----:R-:W-:Y:S01]  /*314a0*/  VIADD R13, R10, 0x32490 ;  /* 0x000324900a0d7836 */ /* 0x002fe20000000000 */
[----:B------:R-:W-:Y:S01]  /*314b0*/  UMOV UR6, 0x0 ;  /* 0x0000000000067882 */ /* 0x000fe20000000000 */
[----:B------:R-:W-:-:S10]  /*314c0*/  UMOV UR7, 0x12f00000 ;  /* 0x12f0000000077882 */ /* 0x000fd40000000000 */
.L_x_4080:
        /* <DEDUP_REMOVED lines=10> */
[----:B------:R-:W0:Y:S01]  /*31570*/  SYNCS.PHASECHK.TRANS64.TRYWAIT P1, [R10+URZ+0x324c0], R2 ;  /* 0x0324c0020a0075a7 */ /* 0x000e22000802017f */
[----:B------:R-:W-:Y:S04]  /*31580*/  BSSY B2, `(.L_x_4081) ;  /* 0x0000002000027945 */ /* 0x000fe80003800000 */
[----:B0-----:R-:W-:Y:S05]  /*31590*/  @!P1 BRA `(.L_x_4082) ;  /* 0x0000007400889947 */ /* 0x001fea0003800000 */
.L_x_4252:
[----:B------:R-:W-:Y:S05]  /*315a0*/  BSYNC B2 ;  /* 0x0000000000027941 */ /* 0x000fea0003800000 */
.L_x_4081:
[----:B------:R-:W-:Y:S01]  /*315b0*/  BSSY B2, `(.L_x_4083) ;  /* 0x000000b000027945 */ /* 0x000fe20003800000 */
[----:B0-2---:R-:W-:Y:S02]  /*315c0*/  IMAD.MOV.U32 R2, RZ, RZ, 0x0 ;  /* 0x00000000ff027424 */ /* 0x005fe400078e00ff */
[----:B------:R-:W-:Y:S01]  /*315d0*/  IMAD.MOV.U32 R3, RZ, RZ, 0x12f00000 ;  /* 0x12f00000ff037424 */ /* 0x000fe200078e00ff */
[----:B------:R-:W-:Y:S06]  /*315e0*/  @P2 BRA `(.L_x_4084) ;  /* 0x00000000001c2947 */ /* 0x000fec0003800000 */
[----:B------:R-:W0:Y:S02]  /*315f0*/  S2R R13, SR_TID.X ;  /* 0x00000000000d7919 */ /* 0x000e240000002100 */
[----:B0-----:R-:W-:Y:S01]  /*31600*/  LOP3.LUT R14, R13, 0x1f, RZ, 0xc0, !PT ;  /* 0x0000001f0d0e7812 */ /* 0x001fe200078ec0ff */
[----:B------:R-:W-:-:S03]  /*31610*/  IMAD.MOV.U32 R13, RZ, RZ, 0xc000 ;  /* 0x0000c000ff0d7424 */ /* 0x000fc600078e00ff */
[----:B------:R-:W-:Y:S01]  /*31620*/  ISETP.NE.AND P1, PT, R14, RZ, PT ;  /* 0x000000ff0e00720c */ /* 0x000fe20003f25270 */
[----:B------:R0:W-:-:S12]  /*31630*/  SYNCS.ARRIVE.TRANS64 RZ, [R10+URZ+0x324b0], R13 ;  /* 0x0324b00d0aff79a7 */ /* 0x0001d8000800003f */
[----:B0-----:R-:W-:Y:S05]  /*31640*/  @!P1 BRA `(.L_x_4084) ;  /* 0x0000000000049947 */ /* 0x001fea0003800000 */
[----:B------:R-:W-:Y:S01]  /*31650*/  BPT.TRAP 0x1 ;  /* 0x000000040000795c */ /* 0x000fe20000300000 */
.L_x_4084:
[----:B------:R-:W-:Y:S05]  /*31660*/  BSYNC B2 ;  /* 0x0000000000027941 */ /* 0x000fea0003800000 */
.L_x_4083:
        /* <DEDUP_REMOVED lines=9> */
.L_x_4085:
        /* <DEDUP_REMOVED lines=15> */
.L_x_4086:
        /* <DEDUP_REMOVED lines=15> */
.L_x_4087:
        /* <DEDUP_REMOVED lines=15> */
.L_x_4088:
        /* <DEDUP_REMOVED lines=10> */
.L_x_4075:
[----:B------:R-:W-:Y:S05]  /*31a70*/  BSYNC B1 ;  /* 0x0000000000017941 */ /* 0x000fea0003800000 */
.L_x_4074:
        /* <DEDUP_REMOVED lines=8> */
.L_x_4053:
[----:B------:R-:W-:Y:S05]  /*31b00*/  BSYNC B0 ;  /* 0x0000000000007941 */ /* 0x000fea0003800000 */
.L_x_4052:
[----:B------:R-:W2:Y:S01]  /*31b10*/  LDC R0, c[0x0][0x448] ;  /* 0x00011200ff007b82 */ /* 0x000ea20000000800 */
[----:B------:R-:W-:Y:S01]  /*31b20*/  VIADD R5, R36, 0x7f ;  /* 0x0000007f24057836 */ /* 0x000fe20000000000 */
[----:B------:R-:W-:Y:S06]  /*31b30*/  @!P0 WARPSYNC.ALL ;  /* 0x0000000000008948 */ /* 0x000fec0003800000 */
[----:B------:R-:W3:Y:S08]  /*31b40*/  LDC.64 R2, c[0x0][0xad8] ;  /* 0x0002b600ff027b82 */ /* 0x000ef00000000a00 */
[----:B------:R-:W-:Y:S01]  /*31b50*/  @!P0 BAR.SYNC.DEFER_BLOCKING 0xc, 0x180 ;  /* 0x0306000000008b1d */ /* 0x000fe20000010000 */
[----:B--2---:R-:W-:-:S02]  /*31b60*/  ISETP.NE.AND P1, PT, R0, 0x1, PT ;  /* 0x000000010000780c */ /* 0x004fc40003f25270 */
[----:B---3--:R-:W-:-:S11]  /*31b70*/  ISETP.GE.AND P2, PT, R3, 0x1, PT ;  /* 0x000000010300780c */ /* 0x008fd60003f46270 */
[----:B------:R-:W2:Y:S08]  /*31b80*/  @P1 LDC R0, c[0x0][0x44c] ;  /* 0x00011300ff001b82 */ /* 0x000eb00000000800 */
[----:B------:R-:W3:Y:S01]  /*31b90*/  @P1 LDC R11, c[0x0][0x450] ;  /* 0x00011400ff0b1b82 */ /* 0x000ee20000000800 */
[----:B--2---:R-:W-:-:S05]  /*31ba0*/  @P1 IMAD.HI.U32 R0, R5, R0, RZ ;  /* 0x0000000005001227 */ /* 0x004fca00078e00ff */
[----:B---3--:R-:W-:-:S05]  /*31bb0*/  @P1 SHF.R.U32.HI R5, RZ, R11, R0 ;  /* 0x0000000bff051219 */ /* 0x008fca0000011600 */
        /* <DEDUP_REMOVED lines=9> */
[----:B------:R-:W2:Y:S02]  /*31c50*/  @P0 LDC.64 R4, c[0x0][0xae0] ;  /* 0x0002b800ff040b82 */ /* 0x000ea40000000a00 */
[----:B--2---:R-:W-:-:S05]  /*31c60*/  @P0 IMAD.HI.U32 R4, R11, R4, RZ ;  /* 0x000000040b040227 */ /* 0x004fca00078e00ff */
[----:B------:R-:W-:-:S04]  /*31c70*/  @P0 SHF.R.U32.HI R11, RZ, R5, R4 ;  /* 0x00000005ff0b0219 */ /* 0x000fc80000011604 */
[----:B------:R-:W-:Y:S01]  /*31c80*/  LOP3.LUT R0, RZ, R11, RZ, 0x33, !PT ;  /* 0x0000000bff007212 */ /* 0x000fe200078e33ff */
[----:B------:R-:W-:Y:S06]  /*31c90*/  BRA `(.L_x_4093) ;  /* 0x0000000000107947 */ /* 0x000fec0003800000 */
.L_x_4092:
[----:B------:R-:W-:-:S13]  /*31ca0*/  ISETP.NE.AND P0, PT, R3, 0x1, PT ;  /* 0x000000010300780c */ /* 0x000fda0003f05270 */
[----:B------:R-:W2:Y:S02]  /*31cb0*/  @P0 LDC.64 R4, c[0x0][0xae0] ;  /* 0x0002b800ff040b82 */ /* 0x000ea40000000a00 */
[----:B--2---:R-:W-:-:S05]  /*31cc0*/  @P0 IMAD.HI.U32 R4, R0, R4, RZ ;  /* 0x0000000400040227 */ /* 0x004fca00078e00ff */
[----:B------:R-:W-:-:S07]  /*31cd0*/  @P0 SHF.R.U32.HI R0, RZ, R5, R4 ;  /* 0x00000005ff000219 */ /* 0x000fce0000011604 */
.L_x_4093:
[----:B------:R-:W-:Y:S05]  /*31ce0*/  BSYNC B0 ;  /* 0x0000000000007941 */ /* 0x000fea0003800000 */
.L_x_4091:
[----:B------:R-:W-:-:S05]  /*31cf0*/  IMAD R5, R0, R3, R3 ;  /* 0x0000000300057224 */ /* 0x000fca00078e0203 */
[----:B------:R-:W-:-:S07]  /*31d00*/  VIMNMX R2, R2, R5, PT ;  /* 0x0000000502027248 */ /* 0x000fce0003fe0100 */
.L_x_4090:
[----:B------:R-:W2:Y:S01]  /*31d10*/  @P1 LDC R5, c[0x0][0x44c] ;  /* 0x00011300ff051b82 */ /* 0x000ea20000000800 */
[----:B------:R-:W-:Y:S01]  /*31d20*/  VIADD R2, R2, 0x5f ;  /* 0x0000005f02027836 */ /* 0x000fe20000000000 */
[----:B------:R-:W-:Y:S01]  /*31d30*/  ULDC UR4, c[0x0][0xad4] ;  /* 0x0002b50000047ab9 */ /* 0x000fe20000000800 */
[----:B------:R-:W-:Y:S02]  /*31d40*/  IMAD.MOV.U32 R0, RZ, RZ, R36 ;  /* 0x000000ffff007224 */ /* 0x000fe400078e0024 */
[----:B------:R-:W-:-:S03]  /*31d50*/  IMAD.HI R2, R2, 0x2aaaaaab, RZ ;  /* 0x2aaaaaab02027827 */ /* 0x000fc600078e02ff */
[----:B------:R-:W3:Y:S01]  /*31d60*/  @P1 LDC R4, c[0x0][0x450] ;  /* 0x00011400ff041b82 */ /* 0x000ee20000000800 */
[----:B--2---:R-:W-:-:S05]  /*31d70*/  @P1 IMAD.HI.U32 R5, R36, R5, RZ ;  /* 0x0000000524051227 */ /* 0x004fca00078e00ff */
[----:B---3--:R-:W-:Y:S02]  /*31d80*/  @P1 SHF.R.U32.HI R0, RZ, R4, R5 ;  /* 0x00000004ff001219 */ /* 0x008fe40000011605 */
        /* <DEDUP_REMOVED lines=12> */
[----:B------:R-:W3:Y:S02]  /*31e50*/  @P0 LDC.64 R4, c[0x0][0xae0] ;  /* 0x0002b800ff040b82 */ /* 0x000ee40000000a00 */
[----:B---3--:R-:W-:-:S05]  /*31e60*/  @P0 IMAD.HI.U32 R4, R7, R4, RZ ;  /* 0x0000000407040227 */ /* 0x008fca00078e00ff */
[----:B------:R-:W-:-:S04]  /*31e70*/  @P0 SHF.R.U32.HI R7, RZ, R5, R4 ;  /* 0x00000005ff070219 */ /* 0x000fc80000011604 */
[----:B------:R-:W-:Y:S01]  /*31e80*/  LOP3.LUT R7, RZ, R7, RZ, 0x33, !PT ;  /* 0x00000007ff077212 */ /* 0x000fe200078e33ff */
[----:B------:R-:W-:Y:S06]  /*31e90*/  BRA `(.L_x_4097) ;  /* 0x0000000000107947 */ /* 0x000fec0003800000 */
.L_x_4096:
[----:B------:R-:W-:-:S13]  /*31ea0*/  ISETP.NE.AND P0, PT, R3, 0x1, PT ;  /* 0x000000010300780c */ /* 0x000fda0003f05270 */
[----:B------:R-:W3:Y:S02]  /*31eb0*/  @P0 LDC.64 R4, c[0x0][0xae0] ;  /* 0x0002b800ff040b82 */ /* 0x000ee40000000a00 */
[----:B---3--:R-:W-:-:S05]  /*31ec0*/  @P0 IMAD.HI.U32 R4, R7, R4, RZ ;  /* 0x0000000407040227 */ /* 0x008fca00078e00ff */
[----:B------:R-:W-:-:S07]  /*31ed0*/  @P0 SHF.R.U32.HI R7, RZ, R5, R4 ;  /* 0x00000005ff070219 */ /* 0x000fce0000011604 */
.L_x_4097:
[----:B------:R-:W-:Y:S05]  /*31ee0*/  BSYNC B0 ;  /* 0x0000000000007941 */ /* 0x000fea0003800000 */
.L_x_4095:
[----:B------:R-:W-:-:S05]  /*31ef0*/  IMAD R3, R7, R3, RZ ;  /* 0x0000000307037224 */ /* 0x000fca00078e02ff */
[----:B------:R-:W-:-:S07]  /*31f00*/  VIMNMX R0, R0, R3, !PT ;  /* 0x0000000300007248 */ /* 0x000fce0007fe0100 */
.L_x_4094:
[----:B------:R-:W-:Y:S01]  /*31f10*/  IMAD.HI R0, R0, 0x2aaaaaab, RZ ;  /* 0x2aaaaaab00007827 */ /* 0x000fe200078e02ff */
[----:B------:R-:W-:Y:S04]  /*31f20*/  BSSY B7, `(.L_x_4098) ;  /* 0x000041c000077945 */ /* 0x000fe80003800000 */
[----:B------:R-:W-:-:S04]  /*31f30*/  SHF.R.U32.HI R3, RZ, 0x1f, R0 ;  /* 0x0000001fff037819 */ /* 0x000fc80000011600 */
[----:B------:R-:W-:-:S04]  /*31f40*/  LEA.HI.SX32 R3, R0, R3, 0x1c ;  /* 0x0000000300037211 */ /* 0x000fc800078fe2ff */
[----:B------:R-:W-:-:S04]  /*31f50*/  VIMNMX R34, RZ, R3, !PT ;  /* 0x00000003ff227248 */ /* 0x000fc80007fe0100 */
[----:B------:R-:W-:-:S13]  /*31f60*/  ISETP.GT.AND P0, PT, R31, R34, PT ;  /* 0x000000221f00720c */ /* 0x000fda0003f04270 */
[----:B------:R-:W-:Y:S05]  /*31f70*/  @P0 BRA `(.L_x_4099) ;  /* 0x0000000000440947 */ /* 0x000fea0003800000 */
[----:B------:R-:W3:Y:S02]  /*31f80*/  S2R R2, SR_TID.X ;  /* 0x0000000000027919 */ /* 0x000ee40000002100 */
        /* <DEDUP_REMOVED lines=14> */
[----:B----4-:R-:W-:Y:S01]  /*32070*/  IADD3 R16, R0, UR39, R7 ;  /* 0x0000002700107c10 */ /* 0x010fe2000fffe007 */
[----:B------:R-:W-:Y:S06]  /*32080*/  BRA `(.L_x_4100) ;  /* 0x0000004000147947 */ /* 0x000fec0003800000 */
.L_x_4099:
        /* <DEDUP_REMOVED lines=8> */
[----:B------:R-:W-:Y:S02]  /*32110*/  IMAD.U32 R4, RZ, RZ, UR6 ;  /* 0x00000006ff047e24 */ /* 0x000fe4000f8e00ff */
[----:B------:R-:W3:Y:S01]  /*32120*/  LDC.64 R2, c[0x4][R2] ;  /* 0x0100000002027b82 */ /* 0x000ee20000000a00 */
[----:B------:R-:W-:Y:S02]  /*32130*/  IMAD.U32 R5, RZ, RZ, UR7 ;  /* 0x00000007ff057e24 */ /* 0x000fe4000f8e00ff */
[----:B0-----:R-:W-:Y:S02]  /*32140*/  IMAD.U32 R6, RZ, RZ, UR8 ;  /* 0x00000008ff067e24 */ /* 0x001fe4000f8e00ff */
[----:B------:R-:W-:-:S02]  /*32150*/  IMAD.U32 R7, RZ, RZ, UR9 ;  /* 0x00000009ff077e24 */ /* 0x000fc4000f8e00ff */
[----:B------:R-:W-:Y:S02]  /*32160*/  IMAD.U32 R10, RZ, RZ, UR4 ;  /* 0x00000004ff0a7e24 */ /* 0x000fe4000f8e00ff */
[----:B------:R-:W-:Y:S02]  /*32170*/  IMAD.U32 R11, RZ, RZ, UR5 ;  /* 0x00000005ff0b7e24 */ /* 0x000fe4000f8e00ff */
[----:B------:R-:W-:Y:S02]  /*32180*/  IMAD.MOV.U32 R8, RZ, RZ, 0x70 ;  /* 0x00000070ff087424 */ /* 0x000fe400078e00ff */
[----:B------:R-:W-:Y:S02]  /*32190*/  IMAD.MOV.U32 R12, RZ, RZ, 0x1 ;  /* 0x00000001ff0c7424 */ /* 0x000fe400078e00ff */
[----:B-1----:R-:W-:-:S07]  /*321a0*/  IMAD.MOV.U32 R13, RZ, RZ, RZ ;  /* 0x000000ffff0d7224 */ /* 0x002fce00078e00ff */
[----:B------:R-:W-:-:S07]  /*321b0*/  LEPC R20, `(.L_x_4102) ;  /* 0x000000001014794e */ /* 0x000fce0000000000 */
[----:B--23--:R-:W-:Y:S05]  /*321c0*/  CALL.ABS.NOINC R2 ;  /* 0x0000000002007343 */ /* 0x00cfea0003c00000 */
.L_x_4102:
[----:B------:R-:W-:Y:S05]  /*321d0*/  BSYNC B6 ;  /* 0x0000000000067941 */ /* 0x000fea0003800000 */
.L_x_4101:
        /* <DEDUP_REMOVED lines=8> */
[----:B------:R3:W4:Y:S01]  /*32260*/  LDC.64 R2, c[0x4][R29] ;  /* 0x010000001d027b82 */ /* 0x0007220000000a00 */
[----:B------:R-:W-:Y:S01]  /*32270*/  MOV R4, UR6 ;  /* 0x0000000600047c02 */ /* 0x000fe20008000f00 */
[----:B------:R-:W-:Y:S02]  /*32280*/  IMAD.U32 R5, RZ, RZ, UR7 ;  /* 0x00000007ff057e24 */ /* 0x000fe4000f8e00ff */
[----:B0-----:R-:W-:Y:S02]  /*32290*/  IMAD.U32 R6, RZ, RZ, UR8 ;  /* 0x00000008ff067e24 */ /* 0x001fe4000f8e00ff */
[----:B------:R-:W-:-:S02]  /*322a0*/  IMAD.U32 R7, RZ, RZ, UR9 ;  /* 0x00000009ff077e24 */ /* 0x000fc4000f8e00ff */
[----:B------:R-:W-:Y:S02]  /*322b0*/  IMAD.U32 R10, RZ, RZ, UR4 ;  /* 0x00000004ff0a7e24 */ /* 0x000fe4000f8e00ff */
[----:B------:R-:W-:Y:S02]  /*322c0*/  IMAD.U32 R11, RZ, RZ, UR5 ;  /* 0x00000005ff0b7e24 */ /* 0x000fe4000f8e00ff */
[----:B------:R-:W-:Y:S02]  /*322d0*/  IMAD.MOV.U32 R8, RZ, RZ, 0x70 ;  /* 0x00000070ff087424 */ /* 0x000fe400078e00ff */
[----:B------:R-:W-:Y:S02]  /*322e0*/  IMAD.MOV.U32 R12, RZ, RZ, 0x1 ;  /* 0x00000001ff0c7424 */ /* 0x000fe400078e00ff */
[----:B-1-3--:R-:W-:-:S07]  /*322f0*/  IMAD.MOV.U32 R13, RZ, RZ, RZ ;  /* 0x000000ffff0d7224 */ /* 0x00afce00078e00ff */
[----:B------:R-:W-:-:S07]  /*32300*/  LEPC R20, `(.L_x_4105) ;  /* 0x000000001014794e */ /* 0x000fce0000000000 */
[----:B--2-4-:R-:W-:Y:S05]  /*32310*/  CALL.ABS.NOINC R2 ;  /* 0x0000000002007343 */ /* 0x014fea0003c00000 */
.L_x_4105:
        /* <DEDUP_REMOVED lines=15> */
.L_x_4104:
[----:B------:R-:W-:Y:S05]  /*32410*/  BSYNC B6 ;  /* 0x0000000000067941 */ /* 0x000fea0003800000 */
.L_x_4103:
[----:B------:R-:W-:Y:S01]  /*32420*/  ULDC.64 UR4, c[0x0][0xaf0] ;  /* 0x0002bc0000047ab9 */ /* 0x000fe20000000a00 */
[----:B------:R-:W-:Y:S01]  /*32430*/  IMAD.MOV.U32 R30, RZ, RZ, R19 ;  /* 0x000000ffff1e7224 */ /* 0x000fe200078e0013 */
[----:B------:R-:W-:Y:S01]  /*32440*/  ISETP.NE.U32.AND P0, PT, RZ, UR4, PT ;  /* 0x00000004ff007c0c */ /* 0x000fe2000bf05070 */
[----:B------:R-:W3:Y:S01]  /*32450*/  S2R R20, SR_TID.X ;  /* 0x0000000000147919 */ /* 0x000ee20000002100 */
[----:B------:R-:W4:Y:S01]  /*32460*/  LDC R10, c[0x0][0x430] ;  /* 0x00010c00ff0a7b82 */ /* 0x000f220000000800 */
[----:B------:R-:W-:Y:S01]  /*32470*/  VIADD R0, R31, 0xffffffff ;  /* 0xffffffff1f007836 */ /* 0x000fe20000000000 */
[----:B------:R-:W-:Y:S01]  /*32480*/  ISETP.NE.AND.EX P0, PT, RZ, UR5, PT, P0 ;  /* 0x00000005ff007c0c */ /* 0x000fe2000bf05300 */
[----:B------:R-:W-:Y:S01]  /*32490*/  IMAD.MOV.U32 R11, RZ, RZ, RZ ;  /* 0x000000ffff0b7224 */ /* 0x000fe200078e00ff */
[----:B------:R-:W-:Y:S01]  /*324a0*/  LOP3.LUT R22, R22, 0xffffffdf, RZ, 0xc0, !PT ;  /* 0xffffffdf16167812 */ /* 0x000fe200078ec0ff */
[----:B------:R-:W-:-:S10]  /*324b0*/  ULDC UR4, c[0x0][0x320] ;  /* 0x0000c80000047ab9 */ /* 0x000fd40000000800 */
[----:B------:R-:W5:Y:S01]  /*324c0*/  @P0 LDC.64 R2, c[0x0][0xaf0] ;  /* 0x0002bc00ff020b82 */ /* 0x000f620000000a00 */
[----:B---3--:R-:W-:Y:S01]  /*324d0*/  LOP3.LUT R21, R20, 0x7f, RZ, 0xc0, !PT ;  /* 0x0000007f14157812 */ /* 0x008fe200078ec0ff */
[----:B-----5:R-:W-:-:S05]  /*324e0*/  @P0 IMAD.WIDE R2, R19, 0x4, R2 ;  /* 0x0000000413020825 */ /* 0x020fca00078e0202 */
[----:B------:R3:W5:Y:S01]  /*324f0*/  @P0 LDG.E R30, desc[UR44][R2.64] ;  /* 0x0000002c021e0981 */ /* 0x000762000c1e1900 */
[----:B----4-:R-:W-:Y:S01]  /*32500*/  ISETP.NE.AND P1, PT, R10, 0x1, PT ;  /* 0x000000010a00780c */ /* 0x010fe20003f25270 */
[----:B------:R-:W-:Y:S01]  /*32510*/  IMAD.SHL.U32 R20, R20, 0x10, RZ ;  /* 0x0000001014147824 */ /* 0x000fe200078e00ff */
[----:B------:R-:W-:-:S04]  /*32520*/  SHF.R.U32.HI R21, RZ, 0x3, R21 ;  /* 0x00000003ff157819 */ /* 0x000fc80000011615 */
[----:B------:R-:W-:-:S05]  /*32530*/  LOP3.LUT R20, R21, 0x70, R20, 0xf8, !PT ;  /* 0x0000007015147812 */ /* 0x000fca00078ef814 */
[----:B------:R-:W-:Y:S02]  /*32540*/  IMAD R8, R0, 0x60, R20 ;  /* 0x0000006000087824 */ /* 0x000fe400078e0214 */
[----:B------:R-:W4:Y:S03]  /*32550*/  @P1 LDC R5, c[0x0][0x434] ;  /* 0x00010d00ff051b82 */ /* 0x000f260000000800 */
[C---:B------:R-:W-:Y:S01]  /*32560*/  ISETP.GE.AND P0, PT, R8.reuse, R17, PT ;  /* 0x000000110800720c */ /* 0x040fe20003f06270 */
[----:B------:R-:W-:-:S03]  /*32570*/  IMAD.IADD R8, R8, 0x1, R33 ;  /* 0x0000000108087824 */ /* 0x000fc600078e0221 */
[----:B------:R-:W-:Y:S01]  /*32580*/  ISETP.GT.U32.OR P0, PT, R20, 0x5f, P0 ;  /* 0x0000005f1400780c */ /* 0x000fe20000704470 */
[----:B------:R-:W0:Y:S01]  /*32590*/  @P1 LDC R7, c[0x0][0x438] ;  /* 0x00010e00ff071b82 */ /* 0x000e220000000800 */
[----:B------:R-:W-:-:S11]  /*325a0*/  MOV R9, R8 ;  /* 0x0000000800097202 */ /* 0x000fd60000000f00 */
[----:B---3--:R-:W3:Y:S01]  /*325b0*/  @!P0 LDC.64 R2, c[0x0][0x428] ;  /* 0x00010a00ff028b82 */ /* 0x008ee20000000a00 */
[----:B----4-:R-:W-:-:S05]  /*325c0*/  @P1 IMAD.HI.U32 R4, R8, R5, RZ ;  /* 0x0000000508041227 */ /* 0x010fca00078e00ff */
[----:B0-----:R-:W-:Y:S02]  /*325d0*/  @P1 SHF.R.U32.HI R9, RZ, R7, R4 ;  /* 0x00000007ff091219 */ /* 0x001fe40000011604 */
[----:B------:R-:W0:Y:S02]  /*325e0*/  @!P0 LDC.64 R4, c[0x0][0x418] ;  /* 0x00010600ff048b82 */ /* 0x000e240000000a00 */
[--C-:B------:R-:W-:Y:S01]  /*325f0*/  @!P0 SHF.R.S32.HI R7, RZ, 0x1f, R9.reuse ;  /* 0x0000001fff078819 */ /* 0x100fe20000011409 */
[----:B------:R-:W-:Y:S01]  /*32600*/  @!P0 IMAD.MOV.U32 R6, RZ, RZ, R9 ;  /* 0x000000ffff068224 */ /* 0x000fe200078e0009 */
[----:B-----5:R-:W-:-:S03]  /*32610*/  SHF.R.S32.HI R35, RZ, 0x1f, R30 ;  /* 0x0000001fff237819 */ /* 0x020fc6000001141e */
[----:B---3--:R-:W-:-:S04]  /*32620*/  @!P0 IMAD.WIDE.U32 R6, R30, R2, R6 ;  /* 0x000000021e068225 */ /* 0x008fc800078e0006 */
[----:B------:R-:W-:Y:S01]  /*32630*/  @!P0 IMAD R2, R35, R2, RZ ;  /* 0x0000000223028224 */ /* 0x000fe200078e02ff */
[----:B0-----:R-:W-:-:S03]  /*32640*/  @!P0 LEA R4, P1, R6, R4, 0x2 ;  /* 0x0000000406048211 */ /* 0x001fc600078210ff */
[----:B------:R-:W-:-:S04]  /*32650*/  @!P0 IMAD R3, R30, R3, R2 ;  /* 0x000000031e038224 */ /* 0x000fc800078e0202 */
[----:B------:R-:W-:-:S05]  /*32660*/  @!P0 IMAD.IADD R3, R7, 0x1, R3 ;  /* 0x0000000107038824 */ /* 0x000fca00078e0203 */
[----:B------:R-:W-:-:S05]  /*32670*/  @!P0 LEA.HI.X R5, R6, R5, R3, 0x2, P1 ;  /* 0x0000000506058211 */ /* 0x000fca00008f1403 */
[----:B------:R-:W3:Y:S01]  /*32680*/  @!P0 LDG.E R11, desc[UR44][R4.64] ;  /* 0x0000002c040b8981 */ /* 0x000ee2000c1e1900 */
[----:B------:R-:W-:Y:S01]  /*32690*/  ISETP.GT.U32.AND P0, PT, R20, 0x5f, PT ;  /* 0x0000005f1400780c */ /* 0x000fe20003f04070 */
[----:B------:R-:W-:Y:S01]  /*326a0*/  IMAD.U32 R2, RZ, RZ, UR40 ;  /* 0x00000028ff027e24 */ /* 0x000fe2000f8e00ff */
[----:B------:R-:W-:Y:S01]  /*326b0*/  UMOV UR5, 0xffffffff ;  /* 0xffffffff00057882 */ /* 0x000fe20000000000 */
[----:B------:R-:W0:Y:S01]  /*326c0*/  S2R R20, SR_TID.X ;  /* 0x0000000000147919 */ /* 0x000e220000002100 */
[----:B------:R-:W-:Y:S02]  /*326d0*/  IMAD.MOV R3, RZ, RZ, -R9 ;  /* 0x000000ffff037224 */ /* 0x000fe400078e0a09 */
[----:B------:R-:W-:Y:S02]  /*326e0*/  ISETP.NE.AND P2, PT, R2, 0x3, PT ;  /* 0x000000030200780c */ /* 0x000fe40003f45270 */
[----:B------:R-:W-:-:S05]  /*326f0*/  IMAD R3, R10, R3, R8 ;  /* 0x000000030a037224 */ /* 0x000fca00078e0208 */
[----:B------:R-:W-:Y:S01]  /*32700*/  @P0 LOP3.LUT R22, R22, 0x20, RZ, 0xfc, !PT ;  /* 0x0000002016160812 */ /* 0x000fe200078efcff */
[----:B------:R-:W-:Y:S03]  /*32710*/  STL [R1+0x45c], R3 ;  /* 0x00045c0301007387 */ /* 0x000fe60000100800 */
[----:B------:R-:W-:-:S04]  /*32720*/  LOP3.LUT R22, R22, 0xfffff7ff, RZ, 0xc0, !PT ;  /* 0xfffff7ff16167812 */ /* 0x000fc800078ec0ff */
[----:B------:R-:W-:-:S04]  /*32730*/  @P2 LOP3.LUT R22, R22, 0x800, RZ, 0xfc, !PT ;  /* 0x0000080016162812 */ /* 0x000fc800078efcff */
[----:B------:R-:W-:Y:S01]  /*32740*/  LOP3.LUT R22, R22, 0xffffffef, RZ, 0xc0, !PT ;  /* 0xffffffef16167812 */ /* 0x000fe200078ec0ff */
[----:B0-----:R-:W-:-:S05]  /*32750*/  IMAD.SHL.U32 R20, R20, 0x8, RZ ;  /* 0x0000000814147824 */ /* 0x001fca00078e00ff */
[----:B------:R-:W-:-:S04]  /*32760*/  LOP3.LUT R20, R20, 0x38, RZ, 0xc0, !PT ;  /* 0x0000003814147812 */ /* 0x000fc800078ec0ff */
[C---:B-1----:R-:W-:Y:S02]  /*32770*/  LOP3.LUT R13, R20.reuse, 0x40, RZ, 0xfc, !PT ;  /* 0x00000040140d7812 */ /* 0x042fe400078efcff */
[----:B------:R-:W-:Y:S02]  /*32780*/  LOP3.LUT R12, R20, 0x80, RZ, 0xfc, !PT ;  /* 0x00000080140c7812 */ /* 0x000fe400078efcff */
[----:B------:R-:W-:Y:S02]  /*32790*/  ISETP.GE.AND P4, PT, R13, UR4, PT ;  /* 0x000000040d007c0c */ /* 0x000fe4000bf86270 */
[----:B------:R-:W-:Y:S02]  /*327a0*/  ISETP.GE.AND P3, PT, R12, UR4, PT ;  /* 0x000000040c007c0c */ /* 0x000fe4000bf66270 */
[----:B------:R-:W-:-:S09]  /*327b0*/  ISETP.GE.AND P0, PT, R20, UR4, PT ;  /* 0x0000000414007c0c */ /* 0x000fd2000bf06270 */
[----:B------:R-:W-:-:S04]  /*327c0*/  @P4 LOP3.LUT R22, R22, 0x10, RZ, 0xfc, !PT ;  /* 0x0000001016164812 */ /* 0x000fc800078efcff */
[----:B------:R-:W-:-:S04]  /*327d0*/  LOP3.LUT R22, R22, 0xfffffffe, RZ, 0xc0, !PT ;  /* 0xfffffffe16167812 */ /* 0x000fc800078ec0ff */
[----:B------:R-:W-:-:S04]  /*327e0*/  LOP3.LUT R22, R22, 0xfffffff7, RZ, 0xc0, !PT ;  /* 0xfffffff716167812 */ /* 0x000fc800078ec0ff */
[----:B------:R-:W-:-:S04]  /*327f0*/  @P3 LOP3.LUT R22, R22, 0x8, RZ, 0xfc, !PT ;  /* 0x0000000816163812 */ /* 0x000fc800078efcff */
[----:B------:R-:W-:-:S04]  /*32800*/  @P0 LOP3.LUT R22, R22, 0x1, RZ, 0xfc, !PT ;  /* 0x0000000116160812 */ /* 0x000fc800078efcff */
[----:B------:R-:W-:Y:S01]  /*32810*/  LOP3.LUT R22, R22, 0xfffffffb, RZ, 0xc0, !PT ;  /* 0xfffffffb16167812 */ /* 0x000fe200078ec0ff */
[----:B---3--:R0:W-:Y:S02]  /*32820*/  STL [R1+0x458], R11 ;  /* 0x0004580b01007387 */ /* 0x0081e40000100800 */
[----:B0-----:R-:W-:-:S04]  /*32830*/  LOP3.LUT R11, R20, 0xc0, RZ, 0xfc, !PT ;  /* 0x000000c0140b7812 */ /* 0x001fc800078efcff */
[----:B------:R-:W-:-:S13]  /*32840*/  ISETP.GE.AND P1, PT, R11, UR4, PT ;  /* 0x000000040b007c0c */ /* 0x000fda000bf26270 */
[----:B------:R-:W-:Y:S01]  /*32850*/  @P1 LOP3.LUT R22, R22, 0x4, RZ, 0xfc, !PT ;  /* 0x0000000416161812 */ /* 0x000fe200078efcff */
[----:B------:R-:W-:Y:S06]  /*32860*/  BRA.DIV UR5, `(.L_x_4106) ;  /* 0x0000006205e87947 */ /* 0x000fec000b800000 */
.L_x_4255:
[----:B------:R-:W-:Y:S02]  /*32870*/  SEL R2, RZ, 0x1, P0 ;  /* 0x00000001ff027807 */ /* 0x000fe40000000000 */
[----:B------:R-:W-:-:S03]  /*32880*/  SHF.R.S32.HI R29, RZ, 0x1f, R18 ;  /* 0x0000001fff1d7819 */ /* 0x000fc60000011412 */
[----:B------:R0:W-:Y:S01]  /*32890*/  STL [R1+0x49c], R2 ;  /* 0x00049c0201007387 */ /* 0x0001e20000100800 */
[----:B------:R-:W-:Y:S05]  /*328a0*/  @!P2 BRA `(.L_x_4107) ;  /* 0x000000000004a947 */ /* 0x000fea0003800000 */
[----:B------:R-:W-:Y:S01]  /*328b0*/  BPT.TRAP 0x1 ;  /* 0x000000040000795c */ /* 0x000fe20000300000 */
.L_x_4107:
[----:B--2---:R-:W-:Y:S01]  /*328c0*/  IMAD R31, R0, -0x60, R17 ;  /* 0xffffffa0001f7824 */ /* 0x004fe200078e0211 */
[----:B------:R-:W-:Y:S01]  /*328d0*/  SHF.L.U32 R0, R27, 0x1f, RZ ;  /* 0x0000001f1b007819 */ /* 0x000fe200000006ff */
[----:B------:R-:W-:Y:S01]  /*328e0*/  IMAD R17, R25, 0x8, R23 ;  /* 0x0000000819117824 */ /* 0x000fe200078e0217 */
[----:B------:R-:W-:Y:S03]  /*328f0*/  BSSY B0, `(.L_x_4108) ;  /* 0x0000003000007945 */ /* 0x000fe60003800000 */
[----:B------:R-:W1:Y:S02]  /*32900*/  SYNCS.PHASECHK.TRANS64.TRYWAIT P0, [R17+URZ+0x32440], R0 ;  /* 0x03244000110075a7 */ /* 0x000e64000800017f */
[----:B-1----:R-:W-:Y:S05]  /*32910*/  @!P0 BRA `(.L_x_4109) ;  /* 0x0000006000f08947 */ /* 0x002fea0003800000 */
.L_x_4256:
[----:B------:R-:W-:Y:S05]  /*32920*/  BSYNC B0 ;  /* 0x0000000000007941 */ /* 0x000fea0003800000 */
.L_x_4108:
[----:B0-----:R-:W1:Y:S01]  /*32930*/  LDL R2, [R1+0x45c] ;  /* 0x00045c0001027983 */ /* 0x001e620000100800 */
[----:B------:R-:W-:-:S03]  /*32940*/  ULDC.64 UR4, c[0x0][0x300] ;  /* 0x0000c00000047ab9 */ /* 0x000fc60000000a00 */
[----:B------:R-:W2:Y:S01]  /*32950*/  LDL R4, [R1+0x458] ;  /* 0x0004580001047983 */ /* 0x000ea20000100800 */
[----:B------:R-:W-:Y:S02]  /*32960*/  LOP3.LUT R22, R22, 0xfffffffd, RZ, 0xc0, !PT ;  /* 0xfffffffd16167812 */ /* 0x000fe400078ec0ff */
[----:B-1----:R-:W-:Y:S02]  /*32970*/  SHF.R.S32.HI R0, RZ, 0x1f, R2 ;  /* 0x0000001fff007819 */ /* 0x002fe40000011402 */
[----:B--2---:R-:W-:-:S03]  /*32980*/  SHF.R.S32.HI R5, RZ, 0x1f, R4 ;  /* 0x0000001fff057819 */ /* 0x004fc60000011404 */
        /* <DEDUP_REMOVED lines=8> */
[----:B------:R-:W-:-:S04]  /*32a10*/  IMAD.WIDE.U32 R2, R4, UR4, R2 ;  /* 0x0000000404027c25 */ /* 0x000fc8000f8e0002 */
[----:B------:R-:W-:Y:S01]  /*32a20*/  IMAD R0, R4, UR5, R0 ;  /* 0x0000000504007c24 */ /* 0x000fe2000f8e0200 */
        /* <DEDUP_REMOVED lines=15> */
[----:B------:R-:W-:-:S04]  /*32b20*/  IADD3 R31, -R6, R31, RZ ;  /* 0x0000001f061f7210 */ /* 0x000fc80007ffe1ff */
        /* <DEDUP_REMOVED lines=59> */
.L_x_4270:
        /* <DEDUP_REMOVED lines=10> */
.L_x_4111:
        /* <DEDUP_REMOVED lines=11> */
.L_x_4112:
[----:B0-----:R0:W5:Y:S01]  /*33030*/  LDL R2, [R1+0x450] ;  /* 0x0004500001027983 */ /* 0x0011620000100800 */
[----:B------:R0:W-:Y:S02]  /*33040*/  SYNCS.ARRIVE.TRANS64.A1T0 RZ, [R17+URZ+0x32430], RZ ;  /* 0x032430ff11ff79a7 */ /* 0x0001e4000810003f */
[----:B------:R-:W-:Y:S05]  /*33050*/  WARPSYNC.ALL ;  /* 0x0000000000007948 */ /* 0x000fea0003800000 */
[----:B------:R-:W-:Y:S01]  /*33060*/  ULDC.64 UR4, c[0x0][0xaf8] ;  /* 0x0002be0000047ab9 */ /* 0x000fe20000000a00 */
[----:B------:R-:W-:Y:S01]  /*33070*/  VIADD R0, R23, 0x18400 ;  /* 0x0001840017007836 */ /* 0x000fe20000000000 */
[----:B------:R-:W-:Y:S01]  /*33080*/  BAR.SYNC.DEFER_BLOCKING 0x8, 0x180 ;  /* 0x0206000000007b1d */ /* 0x000fe20000010000 */
[----:B------:R-:W-:-:S03]  /*33090*/  ISETP.NE.U32.AND P0, PT, RZ, UR4, PT ;  /* 0x00000004ff007c0c */ /* 0x000fc6000bf05070 */
[----:B------:R-:W-:Y:S02]  /*330a0*/  LOP3.LUT P1, RZ, R0, 0x3ff, RZ, 0xc0, !PT ;  /* 0x000003ff00ff7812 */ /* 0x000fe4000782c0ff */
[----:B------:R-:W-:Y:S01]  /*330b0*/  ISETP.NE.AND.EX P0, PT, RZ, UR5, PT, P0 ;  /* 0x00000005ff007c0c */ /* 0x000fe2000bf05300 */
[----:B------:R-:W-:Y:S01]  /*330c0*/  BSSY B6, `(.L_x_4113) ;  /* 0x0000019000067945 */ /* 0x000fe20003800000 */
[----:B------:R-:W-:Y:S02]  /*330d0*/  SHF.R.S32.HI R0, RZ, 0x1f, R19 ;  /* 0x0000001fff007819 */ /* 0x000fe40000011413 */
[----:B------:R-:W-:Y:S02]  /*330e0*/  SEL R3, R19, RZ, !P0 ;  /* 0x000000ff13037207 */ /* 0x000fe40004000000 */
[----:B------:R-:W-:-:S03]  /*330f0*/  SEL R0, R0, RZ, !P0 ;  /* 0x000000ff00007207 */ /* 0x000fc60004000000 */
[----:B------:R-:W-:Y:S04]  /*33100*/  STL [R1+0x464], R3 ;  /* 0x0004640301007387 */ /* 0x000fe80000100800 */
[----:B------:R1:W-:Y:S02]  /*33110*/  STL [R1+0x484], R0 ;  /* 0x0004840001007387 */ /* 0x0003e40000100800 */
[----:B-1---5:R-:W-:-:S05]  /*33120*/  SHF.R.S32.HI R0, RZ, 0x1f, R2 ;  /* 0x0000001fff007819 */ /* 0x022fca0000011402 */
[----:B------:R1:W-:Y:S01]  /*33130*/  STL [R1+0x478], R0 ;  /* 0x0004780001007387 */ /* 0x0003e20000100800 */
[----:B------:R-:W-:Y:S05]  /*33140*/  @!P1 BRA `(.L_x_4114) ;  /* 0x0000000000409947 */ /* 0x000fea0003800000 */
[----:B------:R-:W-:Y:S01]  /*33150*/  MOV R2, 0x0 ;  /* 0x0000000000027802 */ /* 0x000fe20000000f00 */
[----:B------:R-:W-:Y:S01]  /*33160*/  ULDC.64 UR4, c[0x4][0x98] ;  /* 0x0100260000047ab9 */ /* 0x000fe20000000a00 */
[----:B------:R-:W-:Y:S01]  /*33170*/  ULDC.64 UR6, c[0x4][0xa0] ;  /* 0x0100280000067ab9 */ /* 0x000fe20000000a00 */
[----:B------:R-:W-:Y:S01]  /*33180*/  ULDC.64 UR8, c[0x4][0x20] ;  /* 0x0100080000087ab9 */ /* 0x000fe20000000a00 */
[----:B------:R-:W-:Y:S01]  /*33190*/  IMAD.U32 R4, RZ, RZ, UR4 ;  /* 0x00000004ff047e24 */ /* 0x000fe2000f8e00ff */
[----:B------:R-:W-:Y:S01]  /*331a0*/  MOV R8, 0x70 ;  /* 0x0000007000087802 */ /* 0x000fe20000000f00 */
[----:B------:R-:W2:Y:S01]  /*331b0*/  LDC.64 R2, c[0x4][R2] ;  /* 0x0100000002027b82 */ /* 0x000ea20000000a00 */
        /* <DEDUP_REMOVED lines=8> */
[----:B012---:R-:W-:Y:S05]  /*33240*/  CALL.ABS.NOINC R2 ;  /* 0x0000000002007343 */ /* 0x007fea0003c00000 */
.L_x_4114:
[----:B------:R-:W-:Y:S05]  /*33250*/  BSYNC B6 ;  /* 0x0000000000067941 */ /* 0x000fea0003800000 */
.L_x_4113:
[----:B------:R-:W2:Y:S01]  /*33260*/  LDL R21, [R1+0x450] ;  /* 0x0004500001157983 */ /* 0x000ea20000100800 */
[----:B------:R-:W3:Y:S01]  /*33270*/  LDC R6, c[0x0][0x448] ;  /* 0x00011200ff067b82 */ /* 0x000ee20000000800 */
[----:B------:R-:W-:Y:S02]  /*33280*/  ULDC.64 UR4, c[0x0][0x298] ;  /* 0x0000a60000047ab9 */ /* 0x000fe40000000a00 */
[----:B------:R-:W4:Y:S04]  /*33290*/  LDL R20, [R1+0x484] ;  /* 0x0004840001147983 */ /* 0x000f280000100800 */
[----:B-1----:R-:W4:Y:S04]  /*332a0*/  LDL R0, [R1+0x478] ;  /* 0x0004780001007983 */ /* 0x002f280000100800 */
[----:B------:R1:W5:Y:S01]  /*332b0*/  LDL R9, [R1+0x454] ;  /* 0x0004540001097983 */ /* 0x0003620000100800 */
[----:B------:R-:W0:Y:S01]  /*332c0*/  S2R R2, SR_TID.X ;  /* 0x0000000000027919 */ /* 0x000e220000002100 */
[----:B---3--:R-:W-:-:S13]  /*332d0*/  ISETP.NE.AND P0, PT, R6, 0x1, PT ;  /* 0x000000010600780c */ /* 0x008fda0003f05270 */
[----:B------:R-:W3:Y:S01]  /*332e0*/  @P0 LDC R3, c[0x0][0x450] ;  /* 0x00011400ff030b82 */ /* 0x000ee20000000800 */
[----:B0-----:R-:W-:-:S04]  /*332f0*/  LOP3.LUT R2, R2, 0x7f, RZ, 0xc0, !PT ;  /* 0x0000007f02027812 */ /* 0x001fc800078ec0ff */
[----:B------:R-:W-:Y:S01]  /*33300*/  SHF.R.U32.HI R2, RZ, 0x3, R2 ;  /* 0x00000003ff027819 */ /* 0x000fe20000011602 */
[----:B--2---:R-:W-:Y:S02]  /*33310*/  IMAD.MOV.U32 R5, RZ, RZ, R21 ;  /* 0x000000ffff057224 */ /* 0x004fe400078e0015 */
[----:B----4-:R-:W-:Y:S02]  /*33320*/  IMAD.MOV.U32 R21, RZ, RZ, R20 ;  /* 0x000000ffff157224 */ /* 0x010fe400078e0014 */
[----:B------:R-:W2:Y:S01]  /*33330*/  LDL R20, [R1+0x464] ;  /* 0x0004640001147983 */ /* 0x000ea20000100800 */
[----:B------:R-:W-:Y:S02]  /*33340*/  IMAD.MOV.U32 R4, RZ, RZ, R0 ;  /* 0x000000ffff047224 */ /* 0x000fe400078e0000 */
[----:B------:R-:W0:Y:S02]  /*33350*/  S2R R0, SR_TID.X ;  /* 0x0000000000007919 */ /* 0x000e240000002100 */
[----:B0-----:R-:W-:-:S05]  /*33360*/  IMAD.SHL.U32 R0, R0, 0x10, RZ ;  /* 0x0000001000007824 */ /* 0x001fca00078e00ff */
[----:B------:R-:W-:Y:S02]  /*33370*/  LOP3.LUT R0, R2, 0x70, R0, 0xf8, !PT ;  /* 0x0000007002007812 */ /* 0x000fe400078ef800 */
[----:B------:R-:W0:Y:S03]  /*33380*/  @P0 LDC R2, c[0x0][0x44c] ;  /* 0x00011300ff020b82 */ /* 0x000e260000000800 */
[----:B------:R-:W-:Y:S02]  /*33390*/  IMAD.IADD R37, R0, 0x1, R36 ;  /* 0x0000000100257824 */ /* 0x000fe400078e0224 */
[----:B------:R-:W-:Y:S02]  /*333a0*/  IMAD R4, R4, UR4, RZ ;  /* 0x0000000404047c24 */ /* 0x000fe4000f8e02ff */
[----:B------:R-:W-:Y:S02]  /*333b0*/  IMAD.MOV.U32 R0, RZ, RZ, R37 ;  /* 0x000000ffff007224 */ /* 0x000fe400078e0025 */
[----:B------:R-:W-:-:S02]  /*333c0*/  IMAD R4, R5, UR5, R4 ;  /* 0x0000000505047c24 */ /* 0x000fc4000f8e0204 */
[----:B0-----:R-:W-:-:S05]  /*333d0*/  @P0 IMAD.HI.U32 R2, R37, R2, RZ ;  /* 0x0000000225020227 */ /* 0x001fca00078e00ff */
[----:B---3--:R-:W-:Y:S01]  /*333e0*/  @P0 SHF.R.U32.HI R0, RZ, R3, R2 ;  /* 0x00000003ff000219 */ /* 0x008fe20000011602 */
        /* <DEDUP_REMOVED lines=9> */
[----:B------:R-:W0:Y:S02]  /*33480*/  S2R R5, SR_TID.X ;  /* 0x0000000000057919 */ /* 0x000e240000002100 */
[----:B0-----:R-:W-:-:S05]  /*33490*/  IMAD.SHL.U32 R7, R5, 0x8, RZ ;  /* 0x0000000805077824 */ /* 0x001fca00078e00ff */
[----:B------:R-:W-:Y:S01]  /*334a0*/  LOP3.LUT R7, R7, 0x38, RZ, 0xc0, !PT ;  /* 0x0000003807077812 */ /* 0x000fe200078ec0ff */
[C---:B--2---:R-:W-:Y:S02]  /*334b0*/  IMAD R4, R20.reuse, UR5, R4 ;  /* 0x0000000514047c24 */ /* 0x044fe4000f8e0204 */
[----:B------:R-:W-:Y:S01]  /*334c0*/  IMAD.WIDE.U32 R2, R20, UR4, R2 ;  /* 0x0000000414027c25 */ /* 0x000fe2000f8e0002 */
[----:B------:R-:W-:-:S04]  /*334d0*/  ULDC.64 UR4, c[0x0][0x2d0] ;  /* 0x0000b40000047ab9 */ /* 0x000fc80000000a00 */
[----:B------:R-:W-:Y:S02]  /*334e0*/  IADD3 R3, R3, R4, RZ ;  /* 0x0000000403037210 */ /* 0x000fe40007ffe0ff */
        /* <DEDUP_REMOVED lines=21> */
[----:B-1----:R-:W-:Y:S10]  /*33640*/  BRA.DIV UR5, `(.L_x_4115) ;  /* 0x0000005e05b87947 */ /* 0x002ff4000b800000 */
[----:B------:R-:W0:Y:S01]  /*33650*/  SHFL.IDX PT, R5, R0, RZ, 0x181f ;  /* 0x00181fff00057589 */ /* 0x000e2200000e0000 */
[----:B-----5:R-:W-:Y:S02]  /*33660*/  IMAD R2, R9, R6, RZ ;  /* 0x0000000609027224 */ /* 0x020fe400078e02ff */
[----:B------:R-:W-:Y:S01]  /*33670*/  IMAD.IADD R36, R8, 0x1, R36 ;  /* 0x0000000108247824 */ /* 0x000fe200078e0224 */
[----:B------:R-:W1:Y:S03]  /*33680*/  SHFL.IDX PT, R4, R3, RZ, 0x181f ;  /* 0x00181fff03047589 */ /* 0x000e6600000e0000 */
[C---:B------:R-:W-:Y:S01]  /*33690*/  VIADD R6, R36.reuse, 0x10 ;  /* 0x0000001024067836 */ /* 0x040fe20000000000 */
[C---:B------:R-:W-:Y:S02]  /*336a0*/  ISETP.GE.AND P0, PT, R36.reuse, R2, PT ;  /* 0x000000022400720c */ /* 0x040fe40003f06270 */
[----:B------:R-:W-:-:S02]  /*336b0*/  IADD3 R8, R36, 0x30, RZ ;  /* 0x0000003024087810 */ /* 0x000fc40007ffe0ff */
[----:B------:R2:W-:Y:S04]  /*336c0*/  STL [R1+0x468], R6 ;  /* 0x0004680601007387 */ /* 0x0005e80000100800 */
[----:B------:R-:W-:Y:S05]  /*336d0*/  STL [R1+0x470], R8 ;  /* 0x0004700801007387 */ /* 0x000fea0000100800 */
        /* <DEDUP_REMOVED lines=8> */
[----:B--2---:R-:W-:-:S05]  /*33760*/  VIADD R6, R36, 0x20 ;  /* 0x0000002024067836 */ /* 0x004fca0000000000 */
[----:B------:R-:W-:Y:S04]  /*33770*/  STL [R1+0x46c], R6 ;  /* 0x00046c0601007387 */ /* 0x000fe80000100800 */
[----:B0-----:R-:W0:Y:S04]  /*33780*/  SHFL.IDX PT, R5, R0, 0x1, 0x181f ;  /* 0x00381f0000057f89 */ /* 0x001e2800000e0000 */
[----:B------:R-:W1:Y:S01]  /*33790*/  SHFL.IDX PT, R4, R3, 0x1, 0x181f ;  /* 0x00381f0003047f89 */ /* 0x000e6200000e0000 */
        /* <DEDUP_REMOVED lines=59> */
.L_x_4287:
[----:B0-2---:R-:W-:-:S05]  /*33b50*/  VIADD R4, R36, 0x70 ;  /* 0x0000007024047836 */ /* 0x005fca0000000000 */
        /* <DEDUP_REMOVED lines=10> */
.L_x_4116:
        /* <DEDUP_REMOVED lines=28> */
.L_x_4118:
[----:B------:R-:W-:Y:S05]  /*33dc0*/  BSYNC B6 ;  /* 0x0000000000067941 */ /* 0x000fea0003800000 */
.L_x_4117:
[----:B------:R-:W2:Y:S01]  /*33dd0*/  LDL.LU R0, [R1+0x478] ;  /* 0x0004780001007983 */ /* 0x000ea20000300800 */
[----:B------:R-:W1:Y:S01]  /*33de0*/  LDC R6, c[0x0][0x448] ;  /* 0x00011200ff067b82 */ /* 0x000e620000000800 */
[----:B------:R-:W-:Y:S02]  /*33df0*/  ULDC.64 UR4, c[0x0][0x398] ;  /* 0x0000e60000047ab9 */ /* 0x000fe40000000a00 */
[----:B0-----:R-:W3:Y:S04]  /*33e00*/  LDL.LU R2, [R1+0x450] ;  /* 0x0004500001027983 */ /* 0x001ee80000300800 */
[----:B------:R-:W4:Y:S04]  /*33e10*/  LDL.LU R21, [R1+0x484] ;  /* 0x0004840001157983 */ /* 0x000f280000300800 */
[----:B------:R-:W5:Y:S01]  /*33e20*/  LDL.LU R20, [R1+0x464] ;  /* 0x0004640001147983 */ /* 0x000f620000300800 */
[----:B------:R-:W-:Y:S01]  /*33e30*/  IMAD.MOV.U32 R4, RZ, RZ, R37 ;  /* 0x000000ffff047224 */ /* 0x000fe200078e0025 */
[----:B------:R-:W0:Y:S01]  /*33e40*/  S2R R8, SR_TID.X ;  /* 0x0000000000087919 */ /* 0x000e220000002100 */
[----:B-1----:R-:W-:-:S13]  /*33e50*/  ISETP.NE.AND P0, PT, R6, 0x1, PT ;  /* 0x000000010600780c */ /* 0x002fda0003f05270 */
[----:B------:R-:W1:Y:S01]  /*33e60*/  @P0 LDC R5, c[0x0][0x450] ;  /* 0x00011400ff050b82 */ /* 0x000e620000000800 */
[----:B0-----:R-:W-:-:S05]  /*33e70*/  IMAD.SHL.U32 R7, R8, 0x8, RZ ;  /* 0x0000000808077824 */ /* 0x001fca00078e00ff */
[----:B------:R-:W-:Y:S01]  /*33e80*/  LOP3.LUT R7, R7, 0x38, RZ, 0xc0, !PT ;  /* 0x0000003807077812 */ /* 0x000fe200078ec0ff */
[----:B--2---:R-:W-:-:S04]  /*33e90*/  IMAD R0, R0, UR4, RZ ;  /* 0x0000000400007c24 */ /* 0x004fc8000f8e02ff */
[C---:B---3--:R-:W-:Y:S02]  /*33ea0*/  IMAD R0, R2.reuse, UR5, R0 ;  /* 0x0000000502007c24 */ /* 0x048fe4000f8e0200 */
        /* <DEDUP_REMOVED lines=8> */
[----:B----4-:R-:W-:Y:S02]  /*33f30*/  IMAD R0, R21, UR4, RZ ;  /* 0x0000000415007c24 */ /* 0x010fe4000f8e02ff */
[----:B-----5:R-:W-:-:S04]  /*33f40*/  IMAD.WIDE.U32 R2, R20, UR4, R2 ;  /* 0x0000000414027c25 */ /* 0x020fc8000f8e0002 */
[----:B------:R-:W-:Y:S01]  /*33f50*/  IMAD R0, R20, UR5, R0 ;  /* 0x0000000514007c24 */ /* 0x000fe2000f8e0200 */
[----:B------:R-:W-:Y:S01]  /*33f60*/  ULDC.64 UR4, c[0x0][0x3d0] ;  /* 0x0000f40000047ab9 */ /* 0x000fe20000000a00 */
[----:B------:R-:W-:-:S03]  /*33f70*/  IMAD.SHL.U32 R20, R8, 0x8, RZ ;  /* 0x0000000808147824 */ /* 0x000fc600078e00ff */
[----:B------:R-:W-:Y:S02]  /*33f80*/  IADD3 R3, R3, R0, RZ ;  /* 0x0000000003037210 */ /* 0x000fe40007ffe0ff */
[----:B------:R-:W0:Y:S01]  /*33f90*/  @P0 LDC R0, c[0x0][0x44c] ;  /* 0x00011300ff000b82 */ /* 0x000e220000000800 */
[----:B------:R-:W-:-:S04]  /*33fa0*/  LOP3.LUT R20, R20, 0x38, RZ, 0xc0, !PT ;  /* 0x0000003814147812 */ /* 0x000fc800078ec0ff */
[C---:B------:R-:W-:Y:S02]  /*33fb0*/  LOP3.LUT R10, R20.reuse, 0x40, RZ, 0xfc, !PT ;  /* 0x00000040140a7812 */ /* 0x040fe400078efcff */
[C---:B------:R-:W-:Y:S02]  /*33fc0*/  LOP3.LUT R9, R20.reuse, 0x80, RZ, 0xfc, !PT ;  /* 0x0000008014097812 */ /* 0x040fe400078efcff */
[----:B------:R-:W-:Y:S01]  /*33fd0*/  LOP3.LUT R8, R20, 0xc0, RZ, 0xfc, !PT ;  /* 0x000000c014087812 */ /* 0x000fe200078efcff */
[----:B0-----:R-:W-:-:S05]  /*33fe0*/  @P0 IMAD.HI.U32 R0, R37, R0, RZ ;  /* 0x0000000025000227 */ /* 0x001fca00078e00ff */
[----:B-1----:R-:W-:-:S04]  /*33ff0*/  @P0 SHF.R.U32.HI R4, RZ, R5, R0 ;  /* 0x00000005ff040219 */ /* 0x002fc80000011600 */
        /* <DEDUP_REMOVED lines=27> */
[----:B------:R-:W-:Y:S01]  /*341b0*/  SHFL.IDX PT, R2, R0, RZ, 0x181f ;  /* 0x00181fff00027589 */ /* 0x000fe200000e0000 */
[----:B--2---:R-:W-:-:S03]  /*341c0*/  IMAD.MOV.U32 R11, RZ, RZ, R3 ;  /* 0x000000ffff0b7224 */ /* 0x004fc600078e0003 */
[----:B------:R-:W0:Y:S01]  /*341d0*/  SHFL.IDX PT, R3, R4, RZ, 0x181f ;  /* 0x00181fff04037589 */ /* 0x000e2200000e0000 */
[----:B---3--:R-:W-:-:S03]  /*341e0*/  IMAD R5, R10, R6, RZ ;  /* 0x000000060a057224 */ /* 0x008fc600078e02ff */
[----:B------:R-:W2:Y:S02]  /*341f0*/  LDL.LU R10, [R1+0x474] ;  /* 0x00047400010a7983 */ /* 0x000ea40000300800 */
[----:B------:R-:W-:-:S13]  /*34200*/  ISETP.GE.AND P0, PT, R36, R5, PT ;  /* 0x000000052400720c */ /* 0x000fda0003f06270 */
[----:B0-----:R-:W-:-:S05]  /*34210*/  @!P0 LEA R3, P6, R7, R3, 0x1 ;  /* 0x0000000307038211 */ /* 0x001fca00078c08ff */
[----:B------:R-:W-:-:S05]  /*34220*/  @!P0 IMAD.X R2, RZ, RZ, R2, P6 ;  /* 0x000000ffff028224 */ /* 0x000fca00030e0602 */
[----:B------:R-:W-:-:S04]  /*34230*/  @!P0 LOP3.LUT R3, R3, R2, RZ, 0x3c, !PT ;  /* 0x0000000203038212 */ /* 0x000fc800078e3cff */
[----:B------:R-:W-:-:S04]  /*34240*/  @!P0 LOP3.LUT R2, R3, R2, RZ, 0x3c, !PT ;  /* 0x0000000203028212 */ /* 0x000fc800078e3cff */
[----:B------:R-:W-:-:S05]  /*34250*/  @!P0 LOP3.LUT R3, R3, R2, RZ, 0x3c, !PT ;  /* 0x0000000203038212 */ /* 0x000fca00078e3cff */
[----:B------:R-:W-:Y:S01]  /*34260*/  @!PT LDS RZ, [RZ] ;  /* 0x00000000fffff984 */ /* 0x000fe20000000800 */
[----:B------:R-:W-:Y:S04]  /*34270*/  @!P0 LDGSTS.E.BYPASS.LTC128B.128 [R26+0x22400], desc[UR44][R2.64], !P4 ;  /* 0x22400000021a8fae */ /* 0x000fe8000e101d6c */
[----:B------:R-:W-:Y:S04]  /*34280*/  @!P0 LDGSTS.E.BYPASS.LTC128B.128 [R26+0x26400], desc[UR44][R2.64+0x80], !P3 ;  /* 0x26400080021a8fae */ /* 0x000fe8000d901d6c */
[----:B------:R-:W-:Y:S04]  /*34290*/  @!P0 LDGSTS.E.BYPASS.LTC128B.128 [R26+0x2a400], desc[UR44][R2.64+0x100], !P2 ;  /* 0x2a400100021a8fae */ /* 0x000fe8000d101d6c */
[----:B------:R0:W-:Y:S01]  /*342a0*/  @!P0 LDGSTS.E.BYPASS.LTC128B.128 [R26+0x2e400], desc[UR44][R2.64+0x180], !P1 ;  /* 0x2e400180021a8fae */ /* 0x0001e2000c901d6c */
[----:B----4-:R-:W-:-:S03]  /*342b0*/  ISETP.GE.AND P0, PT, R9, R5, PT ;  /* 0x000000050900720c */ /* 0x010fc60003f06270 */
[----:B------:R-:W3:Y:S04]  /*342c0*/  LDL.LU R9, [R1+0x47c] ;  /* 0x00047c0001097983 */ /* 0x000ee80000300800 */
[----:B0-----:R-:W0:Y:S04]  /*342d0*/  SHFL.IDX PT, R2, R4, 0x1, 0x181f ;  /* 0x00381f0004027f89 */ /* 0x001e2800000e0000 */
[----:B------:R-:W1:Y:S02]  /*342e0*/  SHFL.IDX PT, R6, R0, 0x1, 0x181f ;  /* 0x00381f0000067f89 */ /* 0x000e6400000e0000 */
[----:B0-----:R-:W-:-:S05]  /*342f0*/  @!P0 LEA R2, P6, R7, R2, 0x1 ;  /* 0x0000000207028211 */ /* 0x001fca00078c08ff */
[----:B-1----:R-:W-:-:S05]  /*34300*/  @!P0 IMAD.X R3, RZ, RZ, R6, P6 ;  /* 0x000000ffff038224 */ /* 0x002fca00030e0606 */
[----:B------:R-:W-:Y:S04]  /*34310*/  @!P0 LDGSTS.E.BYPASS.LTC128B.128 [R26+0x22c00], desc[UR44][R2.64], !P4 ;  /* 0x22c00000021a8fae */ /* 0x000fe8000e101d6c */
[----:B------:R-:W-:Y:S04]  /*34320*/  @!P0 LDGSTS.E.BYPASS.LTC128B.128 [R26+0x26c00], desc[UR44][R2.64+0x80], !P3 ;  /* 0x26c00080021a8fae */ /* 0x000fe8000d901d6c */
[----:B------:R-:W-:Y:S04]  /*34330*/  @!P0 LDGSTS.E.BYPASS.LTC128B.128 [R26+0x2ac00], desc[UR44][R2.64+0x100], !P2 ;  /* 0x2ac00100021a8fae */ /* 0x000fe8000d101d6c */
[----:B------:R0:W-:Y:S01]  /*34340*/  @!P0 LDGSTS.E.BYPASS.LTC128B.128 [R26+0x2ec00], desc[UR44][R2.64+0x180], !P1 ;  /* 0x2ec00180021a8fae */ /* 0x0001e2000c901d6c */
[----:B-----5:R-:W-:-:S03]  /*34350*/  ISETP.GE.AND P0, PT, R8, R5, PT ;  /* 0x000000050800720c */ /* 0x020fc60003f06270 */
[----:B------:R-:W4:Y:S04]  /*34360*/  LDL.LU R8, [R1+0x480] ;  /* 0x0004800001087983 */ /* 0x000f280000300800 */
[----:B0-----:R-:W0:Y:S04]  /*34370*/  SHFL.IDX PT, R2, R4, 0x2, 0x181f ;  /* 0x00581f0004027f89 */ /* 0x001e2800000e0000 */
[----:B------:R-:W1:Y:S02]  /*34380*/  SHFL.IDX PT, R6, R0, 0x2, 0x181f ;  /* 0x00581f0000067f89 */ /* 0x000e6400000e0000 */
[----:B0-----:R-:W-:-:S05]  /*34390*/  @!P0 LEA R2, P6, R7, R2, 0x1 ;  /* 0x0000000207028211 */ /* 0x001fca00078c08ff */
[----:B-1----:R-:W-:-:S05]  /*343a0*/  @!P0 IMAD.X R3, RZ, RZ, R6, P6 ;  /* 0x000000ffff038224 */ /* 0x002fca00030e0606 */
        /* <DEDUP_REMOVED lines=33> */
[----:B----4-:R-:W-:-:S13]  /*345c0*/  ISETP.GE.AND P0, PT, R8, R5, PT ;  /* 0x000000050800720c */ /* 0x010fda0003f06270 */
        /* <DEDUP_REMOVED lines=8> */
.L_x_4305:
        /* <DEDUP_REMOVED lines=13> */
.L_x_4121:
[----:B------:R-:W-:Y:S05]  /*34720*/  BSYNC B0 ;  /* 0x0000000000007941 */ /* 0x000fea0003800000 */
.L_x_4120:
[----:B------:R-:W-:Y:S01]  /*34730*/  NOP ;  /* 0x0000000000007918 */ /* 0x000fe20000000000 */
[----:B------:R-:W-:-:S13]  /*34740*/  PLOP3.LUT P0, PT, PT, PT, PT, 0x80, 0x0 ;  /* 0x000000000000781c */ /* 0x000fda0003f0f070 */
.L_x_4122:
        /* <DEDUP_REMOVED lines=18> */
.L_x_4306:
[----:B------:R-:W-:Y:S05]  /*34870*/  BSYNC B0 ;  /* 0x0000000000007941 */ /* 0x000fea0003800000 */
.L_x_4123:
[----:B------:R-:W-:-:S05]  /*34880*/  IMAD.U32 R2, RZ, RZ, UR40 ;  /* 0x00000028ff027e24 */ /* 0x000fca000f8e00ff */
[----:B------:R-:W-:-:S13]  /*34890*/  ISETP.NE.AND P0, PT, R2, 0x3, PT ;  /* 0x000000030200780c */ /* 0x000fda0003f05270 */
[----:B------:R-:W-:Y:S05]  /*348a0*/  @!P0 BRA `(.L_x_4125) ;  /* 0x0000000000048947 */ /* 0x000fea0003800000 */
[----:B------:R-:W-:Y:S01]  /*348b0*/  BPT.TRAP 0x1 ;  /* 0x000000040000795c */ /* 0x000fe20000300000 */
.L_x_4125:
[----:B0-----:R-:W-:Y:S01]  /*348c0*/  SHF.L.U32 R0, R27, 0x1f, RZ ;  /* 0x0000001f1b007819 */ /* 0x001fe200000006ff */
[----:B------:R-:W-:Y:S03]  /*348d0*/  BSSY B0, `(.L_x_4126) ;  /* 0x0000003000007945 */ /* 0x000fe60003800000 */
[----:B------:R-:W0:Y:S02]  /*348e0*/  SYNCS.PHASECHK.TRANS64.TRYWAIT P0, [R17+URZ+0x32460], R0 ;  /* 0x03246000110075a7 */ /* 0x000e24000800017f */
[----:B0-----:R-:W-:Y:S05]  /*348f0*/  @!P0 BRA `(.L_x_4127) ;  /* 0x0000006400308947 */ /* 0x001fea0003800000 */
.L_x_4307:
[----:B------:R-:W-:Y:S05]  /*34900*/  BSYNC B0 ;  /* 0x0000000000007941 */ /* 0x000fea0003800000 */
.L_x_4126:
[----:B------:R-:W0:Y:S01]  /*34910*/  LDL.LU R3, [R1+0x494] ;  /* 0x0004940001037983 */ /* 0x000e220000300800 */
[----:B------:R-:W-:-:S03]  /*34920*/  ULDC.64 UR4, c[0x0][0x328] ;  /* 0x0000ca0000047ab9 */ /* 0x000fc60000000a00 */
[----:B------:R-:W3:Y:S04]  /*34930*/  LDL.LU R2, [R1+0x45c] ;  /* 0x00045c0001027983 */ /* 0x000ee80000300800 */
[----:B------:R-:W4:Y:S04]  /*34940*/  LDL.LU R7, [R1+0x498] ;  /* 0x0004980001077983 */ /* 0x000f280000300800 */
[----:B--2---:R-:W2:Y:S04]  /*34950*/  LDL.LU R6, [R1+0x458] ;  /* 0x0004580001067983 */ /* 0x004ea80000300800 */
[----:B------:R-:W5:Y:S01]  /*34960*/  LDL.LU R4, [R1+0x49c] ;  /* 0x00049c0001047983 */ /* 0x000f620000300800 */
[----:B------:R-:W-:-:S02]  /*34970*/  LOP3.LUT P3, RZ, R22, 0x10, RZ, 0xc0, !PT ;  /* 0x0000001016ff7812 */ /* 0x000fc4000786c0ff */
[C---:B------:R-:W-:Y:S02]  /*34980*/  LOP3.LUT P2, RZ, R22.reuse, 0x8, RZ, 0xc0, !PT ;  /* 0x0000000816ff7812 */ /* 0x040fe4000784c0ff */
[C---:B------:R-:W-:Y:S02]  /*34990*/  LOP3.LUT P1, RZ, R22.reuse, 0x4, RZ, 0xc0, !PT ;  /* 0x0000000416ff7812 */ /* 0x040fe4000782c0ff */
[----:B------:R-:W-:Y:S01]  /*349a0*/  LOP3.LUT P4, RZ, R22, 0x1, RZ, 0xc0, !PT ;  /* 0x0000000116ff7812 */ /* 0x000fe2000788c0ff */
[----:B0-----:R-:W-:-:S04]  /*349b0*/  IMAD R0, R3, UR4, RZ ;  /* 0x0000000403007c24 */ /* 0x001fc8000f8e02ff */
[C---:B---3--:R-:W-:Y:S02]  /*349c0*/  IMAD R5, R2.reuse, UR5, R0 ;  /* 0x0000000502057c24 */ /* 0x048fe4000f8e0200 */
[----:B------:R-:W-:Y:S01]  /*349d0*/  IMAD.WIDE.U32 R2, R2, UR4, RZ ;  /* 0x0000000402027c25 */ /* 0x000fe2000f8e00ff */
[----:B------:R-:W-:-:S03]  /*349e0*/  ULDC.64 UR4, c[0x0][0x338] ;  /* 0x0000ce0000047ab9 */ /* 0x000fc60000000a00 */
[----:B------:R-:W-:Y:S02]  /*349f0*/  IMAD.IADD R3, R3, 0x1, R5 ;  /* 0x0000000103037824 */ /* 0x000fe400078e0205 */
[----:B----4-:R-:W-:Y:S01]  /*34a00*/  IMAD R0, R7, UR4, RZ ;  /* 0x0000000407007c24 */ /* 0x010fe2000f8e02ff */
[----:B------:R-:W-:Y:S01]  /*34a10*/  SEL R7, RZ, 0x8, P1 ;  /* 0x00000008ff077807 */ /* 0x000fe20000800000 */
[----:B--2---:R-:W-:-:S04]  /*34a20*/  IMAD.WIDE.U32 R2, R6, UR4, R2 ;  /* 0x0000000406027c25 */ /* 0x004fc8000f8e0002 */
[----:B------:R-:W-:Y:S01]  /*34a30*/  IMAD R5, R6, UR5, R0 ;  /* 0x0000000506057c24 */ /* 0x000fe2000f8e0200 */
[----:B------:R-:W-:Y:S01]  /*34a40*/  ULDC.64 UR4, c[0x0][0x330] ;  /* 0x0000cc0000047ab9 */ /* 0x000fe20000000a00 */
[----:B------:R-:W-:Y:S02]  /*34a50*/  SEL R0, RZ, 0x2, P3 ;  /* 0x00000002ff007807 */ /* 0x000fe40001800000 */
        /* <DEDUP_REMOVED lines=11> */
[----:B------:R-:W-:-:S03]  /*34b10*/  IMAD R4, R25, 0x6000, R32 ;  /* 0x0000600019047824 */ /* 0x000fc600078e0220 */
[----:B------:R-:W-:Y:S01]  /*34b20*/  IADD3 R7, R0, R7, RZ ;  /* 0x0000000700077210 */ /* 0x000fe20007ffe0ff */
[----:B------:R-:W-:Y:S06]  /*34b30*/  BRA.DIV UR4, `(.L_x_4128) ;  /* 0x0000006204b47947 */ /* 0x000fec000b800000 */
[----:B------:R-:W0:Y:S01]  /*34b40*/  S2R R2, SR_TID.X ;  /* 0x0000000000027919 */ /* 0x000e220000002100 */
[----:B------:R-:W-:Y:S01]  /*34b50*/  IMAD R4, R4, 0x2, R23 ;  /* 0x0000000204047824 */ /* 0x000fe200078e0217 */
[C---:B------:R-:W-:Y:S01]  /*34b60*/  LOP3.LUT P2, RZ, R7.reuse, 0x2, RZ, 0xc0, !PT ;  /* 0x0000000207ff7812 */ /* 0x040fe2000784c0ff */
[----:B------:R-:W1:Y:S01]  /*34b70*/  SHFL.IDX PT, R14, R5, RZ, 0x181f ;  /* 0x00181fff050e7589 */ /* 0x000e6200000e0000 */
[----:B------:R-:W-:-:S03]  /*34b80*/  LOP3.LUT P1, RZ, R7, 0x4, RZ, 0xc0, !PT ;  /* 0x0000000407ff7812 */ /* 0x000fc6000782c0ff */
[----:B------:R-:W2:Y:S01]  /*34b90*/  SHFL.IDX PT, R3, R6, RZ, 0x181f ;  /* 0x00181fff06037589 */ /* 0x000ea200000e0000 */
[----:B------:R-:W-:Y:S01]  /*34ba0*/  ISETP.LT.OR P3, PT, R31, 0x1, !P1 ;  /* 0x000000011f00780c */ /* 0x000fe20004f61670 */
        /* <DEDUP_REMOVED lines=63> */
.L_x_4321:
        /* <DEDUP_REMOVED lines=15> */
.L_x_4129:
        /* <DEDUP_REMOVED lines=11> */
.L_x_4130:
[----:B------:R-:W2:Y:S01]  /*35140*/  LDL.LU R2, [R1+0x490] ;  /* 0x0004900001027983 */ /* 0x000ea20000300800 */
[----:B------:R0:W-:Y:S01]  /*35150*/  SYNCS.ARRIVE.TRANS64.A1T0 RZ, [R17+URZ+0x32450], RZ ;  /* 0x032450ff11ff79a7 */ /* 0x0001e2000810003f */
[----:B------:R-:W-:Y:S01]  /*35160*/  BSSY B0, `(.L_x_4131) ;  /* 0x00000e0000007945 */ /* 0x000fe20003800000 */
[----:B--2---:R-:W-:-:S04]  /*35170*/  IADD3 R10, R2, -0x2, RZ ;  /* 0xfffffffe020a7810 */ /* 0x004fc80007ffe0ff */
[----:B------:R-:W-:-:S13]  /*35180*/  ISETP.GE.AND P0, PT, R10, R34, PT ;  /* 0x000000220a00720c */ /* 0x000fda0003f06270 */
[----:B0-----:R-:W-:Y:S05]  /*35190*/  @!P0 BRA `(.L_x_4132) ;  /* 0x0000000c00708947 */ /* 0x001fea0003800000 */
.L_x_4145:
[----:B0-----:R-:W0:Y:S01]  /*351a0*/  S2R R2, SR_TID.X ;  /* 0x0000000000027919 */ /* 0x001e220000002100 */
[----:B------:R-:W1:Y:S01]  /*351b0*/  LDC R6, c[0x0][0x430] ;  /* 0x00010c00ff067b82 */ /* 0x000e620000000800 */
[----:B------:R-:W-:Y:S01]  /*351c0*/  IMAD R7, R10, 0x60, R33 ;  /* 0x000000600a077824 */ /* 0x000fe200078e0221 */
[----:B--2---:R-:W2:Y:S01]  /*351d0*/  S2R R3, SR_TID.X ;  /* 0x0000000000037919 */ /* 0x004ea20000002100 */
[----:B------:R-:W-:Y:S02]  /*351e0*/  IMAD.U32 R12, RZ, RZ, UR40 ;  /* 0x00000028ff0c7e24 */ /* 0x000fe4000f8e00ff */
[----:B------:R-:W-:Y:S01]  /*351f0*/  VIADD R25, R25, 0x1 ;  /* 0x0000000119197836 */ /* 0x000fe20000000000 */
[----:B-1----:R-:W-:Y:S02]  /*35200*/  ISETP.NE.AND P0, PT, R6, 0x1, PT ;  /* 0x000000010600780c */ /* 0x002fe40003f05270 */
[----:B0-----:R-:W-:Y:S01]  /*35210*/  LOP3.LUT R2, R2, 0x7f, RZ, 0xc0, !PT ;  /* 0x0000007f02027812 */ /* 0x001fe200078ec0ff */
[----:B--23--:R-:W-:-:S03]  /*35220*/  IMAD.SHL.U32 R4, R3, 0x10, RZ ;  /* 0x0000001003047824 */ /* 0x00cfc600078e00ff */
[----:B------:R-:W-:-:S07]  /*35230*/  SHF.R.U32.HI R2, RZ, 0x3, R2 ;  /* 0x00000003ff027819 */ /* 0x000fce0000011602 */
[----:B------:R-:W0:Y:S01]  /*35240*/  @P0 LDC R3, c[0x0][0x438] ;  /* 0x00010e00ff030b82 */ /* 0x000e220000000800 */
[----:B------:R-:W-:-:S04]  /*35250*/  LOP3.LUT R4, R2, 0x70, R4, 0xf8, !PT ;  /* 0x0000007002047812 */ /* 0x000fc800078ef804 */
[----:B------:R-:W-:-:S03]  /*35260*/  ISETP.GT.U32.AND P1, PT, R4, 0x5f, PT ;  /* 0x0000005f0400780c */ /* 0x000fc60003f24070 */
[----:B------:R-:W1:Y:S01]  /*35270*/  @P0 LDC R2, c[0x0][0x434] ;  /* 0x00010d00ff020b82 */ /* 0x000e620000000800 */
[----:B------:R-:W-:-:S04]  /*35280*/  IMAD.IADD R7, R4, 0x1, R7 ;  /* 0x0000000104077824 */ /* 0x000fc800078e0207 */
[----:B------:R-:W-:-:S05]  /*35290*/  IMAD.MOV.U32 R11, RZ, RZ, R7 ;  /* 0x000000ffff0b7224 */ /* 0x000fca00078e0007 */
        /* <DEDUP_REMOVED lines=17> */
[----:B------:R-:W-:Y:S01]  /*353b0*/  IMAD R6, R6, R3, R7 ;  /* 0x0000000306067224 */ /* 0x000fe200078e0207 */
[----:B------:R-:W-:Y:S01]  /*353c0*/  SEL R2, RZ, 0x1, P0 ;  /* 0x00000001ff027807 */ /* 0x000fe20000000000 */
[----:B------:R-:W-:Y:S01]  /*353d0*/  IMAD.MOV.U32 R3, RZ, RZ, R10 ;  /* 0x000000ffff037224 */ /* 0x000fe200078e000a */
[----:B------:R-:W-:Y:S05]  /*353e0*/  YIELD ;  /* 0x0000000000007946 */ /* 0x000fea0003800000 */
[----:B------:R-:W-:-:S02]  /*353f0*/  SEL R25, R25, RZ, P0 ;  /* 0x000000ff19197207 */ /* 0x000fc40000000000 */
[----:B------:R-:W-:Y:S02]  /*35400*/  LOP3.LUT R27, R27, R2, RZ, 0x3c, !PT ;  /* 0x000000021b1b7212 */ /* 0x000fe400078e3cff */
[----:B------:R-:W-:Y:S02]  /*35410*/  IADD3 R10, R10, -0x1, RZ ;  /* 0xffffffff0a0a7810 */ /* 0x000fe40007ffe0ff */
[----:B------:R-:W-:Y:S01]  /*35420*/  ISETP.GT.AND P2, PT, R3, R34, PT ;  /* 0x000000220300720c */ /* 0x000fe20003f44270 */
[----:B0-----:R-:W-:-:S12]  /*35430*/  @!P1 BRA `(.L_x_4133) ;  /* 0x0000000000049947 */ /* 0x001fd80003800000 */
[----:B------:R-:W-:Y:S01]  /*35440*/  BPT.TRAP 0x1 ;  /* 0x000000040000795c */ /* 0x000fe20000300000 */
.L_x_4133:
[----:B------:R-:W-:Y:S01]  /*35450*/  IMAD R4, R25, 0x8, R23 ;  /* 0x0000000819047824 */ /* 0x000fe200078e0217 */
[----:B------:R-:W-:Y:S01]  /*35460*/  SHF.L.U32 R21, R27, 0x1f, RZ ;  /* 0x0000001f1b157819 */ /* 0x000fe200000006ff */
[----:B------:R-:W-:Y:S01]  /*35470*/  BSSY B1, `(.L_x_4134) ;  /* 0x0000004000017945 */ /* 0x000fe20003800000 */
[----:B------:R-:W-:Y:S02]  /*35480*/  SHF.R.S32.HI R17, RZ, 0x1f, R6 ;  /* 0x0000001fff117819 */ /* 0x000fe40000011406 */
[----:B------:R-:W0:Y:S02]  /*35490*/  SYNCS.PHASECHK.TRANS64.TRYWAIT P0, [R4+URZ+0x32440], R21 ;  /* 0x03244015040075a7 */ /* 0x000e24000800017f */
[----:B0-----:R-:W-:Y:S05]  /*354a0*/  @!P0 BRA `(.L_x_4135) ;  /* 0x0000006000988947 */ /* 0x001fea0003800000 */
.L_x_4322:
[----:B------:R-:W-:Y:S05]  /*354b0*/  BSYNC B1 ;  /* 0x0000000000017941 */ /* 0x000fea0003800000 */
.L_x_4134:
        /* <DEDUP_REMOVED lines=52> */
.L_x_4336:
[----:B--2---:R-:W-:-:S04]  /*35800*/  IADD3 R2, P0, R2, R0, RZ ;  /* 0x0000000002027210 */ /* 0x004fc80007f1e0ff */
[----:B------:R-:W-:Y:S02]  /*35810*/  IADD3.X R3, RZ, R9, RZ, P0, !PT ;  /* 0x00000009ff037210 */ /* 0x000fe400007fe4ff */
[----:B------:R-:W-:-:S03]  /*35820*/  PLOP3.LUT P0, PT, PT, PT, PT, 0x80, 0x0 ;  /* 0x000000000000781c */ /* 0x000fc60003f0f070 */
[----:B------:R-:W-:Y:S01]  /*35830*/  @!PT LDS RZ, [RZ] ;  /* 0x00000000fffff984 */ /* 0x000fe20000000800 */
[----:B------:R-:W-:Y:S01]  /*35840*/  @!PT LDS RZ, [RZ] ;  /* 0x00000000fffff984 */ /* 0x000fe20000000800 */
[----:B------:R-:W-:Y:S01]  /*35850*/  @!PT LDS RZ, [RZ] ;  /* 0x00000000fffff984 */ /* 0x000fe20000000800 */
[----:B------:R2:W-:Y:S01]  /*35860*/  LDGSTS.E.BYPASS.LTC128B.128 [R7+0x1ec00], desc[UR44][R2.64], !P1 ;  /* 0x1ec0000002077fae */ /* 0x0005e2000c901d6c */
[----:B------:R-:W-:-:S09]  /*35870*/  NOP ;  /* 0x0000000000007918 */ /* 0x000fd20000000000 */
.L_x_4137:
        /* <DEDUP_REMOVED lines=11> */
.L_x_4138:
[----:B------:R2:W-:Y:S01]  /*35930*/  SYNCS.ARRIVE.TRANS64.A1T0 RZ, [R4+URZ+0x32430], RZ ;  /* 0x032430ff04ff79a7 */ /* 0x0005e2000810003f */
[----:B------:R-:W-:Y:S05]  /*35940*/  @!P3 BRA `(.L_x_4139) ;  /* 0x000000000004b947 */ /* 0x000fea0003800000 */
[----:B------:R-:W-:Y:S01]  /*35950*/  BPT.TRAP 0x1 ;  /* 0x000000040000795c */ /* 0x000fe20000300000 */
.L_x_4139:
[----:B------:R-:W3:Y:S01]  /*35960*/  SYNCS.PHASECHK.TRANS64.TRYWAIT P0, [R4+URZ+0x32460], R21 ;  /* 0x03246015040075a7 */ /* 0x000ee2000800017f */
[----:B------:R-:W-:Y:S04]  /*35970*/  BSSY B1, `(.L_x_4140) ;  /* 0x0000002000017945 */ /* 0x000fe80003800000 */
[----:B---3--:R-:W-:Y:S05]  /*35980*/  @!P0 BRA `(.L_x_4141) ;  /* 0x0000006400188947 */ /* 0x008fea0003800000 */
.L_x_4337:
[----:B------:R-:W-:Y:S05]  /*35990*/  BSYNC B1 ;  /* 0x0000000000017941 */ /* 0x000fea0003800000 */
.L_x_4140:
        /* <DEDUP_REMOVED lines=68> */
.L_x_4351:
[----:B01----:R-:W-:-:S04]  /*35de0*/  IADD3 R2, P0, R14, R0, RZ ;  /* 0x000000000e027210 */ /* 0x003fc80007f1e0ff */
[----:B----4-:R-:W-:Y:S02]  /*35df0*/  IADD3.X R3, RZ, R8, RZ, P0, !PT ;  /* 0x00000008ff037210 */ /* 0x010fe400007fe4ff */
        /* <DEDUP_REMOVED lines=9> */
.L_x_4143:
        /* <DEDUP_REMOVED lines=11> */
.L_x_4144:
[----:B------:R0:W-:Y:S01]  /*35f40*/  SYNCS.ARRIVE.TRANS64.A1T0 RZ, [R4+URZ+0x32450], RZ ;  /* 0x032450ff04ff79a7 */ /* 0x0001e2000810003f */
[----:B------:R-:W-:Y:S05]  /*35f50*/  @P2 BRA `(.L_x_4145) ;  /* 0xfffffff000902947 */ /* 0x000fea000383ffff */
.L_x_4132:
[----:B------:R-:W-:Y:S05]  /*35f60*/  BSYNC B0 ;  /* 0x0000000000007941 */ /* 0x000fea0003800000 */
.L_x_4131:
        /* <DEDUP_REMOVED lines=11> */
[----:B0-23--:R-:W1:Y:S02]  /*36020*/  FLO.U32 R4, UR4 ;  /* 0x0000000400047d00 */ /* 0x00de6400080e0000 */
[----:B-1----:R-:W-:-:S06]  /*36030*/  ISETP.EQ.U32.AND P1, PT, R4, R5, PT ;  /* 0x000000050400720c */ /* 0x002fcc0003f22070 */
[----:B------:R-:W4:Y:S07]  /*36040*/  POPC R5, UR4 ;  /* 0x0000000400057d09 */ /* 0x000f2e0008000000 */
[----:B----4-:R-:W2:Y:S01]  /*36050*/  @P1 ATOMG.E.ADD.STRONG.GPU PT, R3, desc[UR44][R2.64], R5 ;  /* 0x00000005020319a8 */ /* 0x010ea200081ee1ec */
[----:B------:R-:W0:Y:S02]  /*36060*/  S2R R6, SR_LTMASK ;  /* 0x0000000000067919 */ /* 0x000e240000003900 */
[----:B0-----:R-:W-:-:S04]  /*36070*/  LOP3.LUT R6, R6, UR4, RZ, 0xc0, !PT ;  /* 0x0000000406067c12 */ /* 0x001fc8000f8ec0ff */
[----:B------:R-:W0:Y:S01]  /*36080*/  POPC R7, R6 ;  /* 0x0000000600077309 */ /* 0x000e220000000000 */
[----:B--2---:R-:W0:Y:S02]  /*36090*/  SHFL.IDX PT, R4, R3, R4, 0x1f ;  /* 0x00001f0403047589 */ /* 0x004e2400000e0000 */
[----:B0-----:R-:W-:-:S07]  /*360a0*/  IADD3 R16, R4, UR39, R7 ;  /* 0x0000002704107c10 */ /* 0x001fce000fffe007 */
.L_x_4147:
[----:B------:R-:W-:Y:S05]  /*360b0*/  BSYNC B0 ;  /* 0x0000000000007941 */ /* 0x000fea0003800000 */
.L_x_4146:
[----:B------:R-:W-:Y:S02]  /*360c0*/  LOP3.LUT R27, R27, R0, RZ, 0x3c, !PT ;  /* 0x000000001b1b7212 */ /* 0x000fe400078e3cff */
[----:B------:R-:W-:-:S07]  /*360d0*/  SEL R25, R25, RZ, P0 ;  /* 0x000000ff19197207 */ /* 0x000fce0000000000 */
.L_x_4100:
[----:B------:R-:W-:Y:S05]  /*360e0*/  BSYNC B7 ;  /* 0x0000000000077941 */ /* 0x000fea0003800000 */
.L_x_4098:
[----:B------:R-:W-:-:S13]  /*360f0*/  LOP3.LUT P0, RZ, R22, 0x1000, RZ, 0xc0, !PT ;  /* 0x0000100016ff7812 */ /* 0x000fda000780c0ff */
[----:B------:R-:W-:Y:S05]  /*36100*/  @!P0 BRA `(.L_x_4148) ;  /* 0x0000000000248947 */ /* 0x000fea0003800000 */
[----:B------:R-:W-:Y:S05]  /*36110*/  WARPSYNC.ALL ;  /* 0x0000000000007948 */ /* 0x000fea0003800000 */
[----:B------:R-:W4:Y:S08]  /*36120*/  S2UR UR5, SR_CgaCtaId ;  /* 0x00000000000579c3 */ /* 0x000f300000008800 */
[----:B------:R-:W-:Y:S06]  /*36130*/  BAR.SYNC.DEFER_BLOCKING 0x5, 0x180 ;  /* 0x0146000000007b1d */ /* 0x000fec0000010000 */
[----:B------:R-:W-:-:S02]  /*36140*/  UMOV UR4, 0x400 ;  /* 0x0000040000047882 */ /* 0x000fc40000000000 */
[----:B----4-:R-:W-:-:S06]  /*36150*/  ULEA UR4, UR5, UR4, 0x18 ;  /* 0x0000000405047291 */ /* 0x010fcc000f8ec03f */
[----:B0-----:R-:W-:-:S05]  /*36160*/  IMAD.U32 R23, RZ, RZ, UR4 ;  /* 0x00000004ff177e24 */ /* 0x001fca000f8e00ff */
[----:B------:R4:W0:Y:S01]  /*36170*/  LDS.128 R16, [R23+0x324d0] ;  /* 0x0324d00017107984 */ /* 0x0008220000000c00 */
[----:B------:R-:W-:Y:S06]  /*36180*/  BAR.ARV 0x4, 0x180 ;  /* 0x0106000000007b1d */ /* 0x000fec0000002000 */
[----:B------:R-:W-:Y:S05]  /*36190*/  BRA `(.L_x_4149) ;  /* 0x0000000800cc7947 */ /* 0x000fea0003800000 */
.L_x_4148:
        /* <DEDUP_REMOVED lines=17> */
[----:B0-23--:R-:W-:Y:S01]  /*362b0*/  SHFL.IDX PT, R4, R16, 0x1, 0x1f ;  /* 0x00201f0010047f89 */ /* 0x00dfe200000e0000 */
        /* <DEDUP_REMOVED lines=17> */
[----:B------:R0:W2:Y:S02]  /*363d0*/  SHFL.IDX PT, R14, R2, 0x1f, 0x1f ;  /* 0x03e01f00020e7f89 */ /* 0x0000a400000e0000 */
.L_x_4361:
[----:B------:R-:W-:Y:S02]  /*363e0*/  ULDC UR4, c[0x0][0xd38] ;  /* 0x00034e0000047ab9 */ /* 0x000fe40000000800 */
[----:B------:R-:W-:-:S04]  /*363f0*/  IMAD.U32 R7, RZ, RZ, UR4 ;  /* 0x00000004ff077e24 */ /* 0x000fc8000f8e00ff */
[----:B--2---:R-:W-:-:S04]  /*36400*/  IMAD R14, R14, R7, RZ ;  /* 0x000000070e0e7224 */ /* 0x004fc800078e02ff */
[----:B------:R-:W-:-:S05]  /*36410*/  IMAD.IADD R9, R4, 0x1, R14 ;  /* 0x0000000104097824 */ /* 0x000fca00078e020e */
[----:B------:R-:W-:-:S13]  /*36420*/  ISETP.GT.AND P6, PT, R9, R0, PT ;  /* 0x000000000900720c */ /* 0x000fda0003fc4270 */
[----:B------:R-:W-:Y:S05]  /*36430*/  @P6 BRA `(.L_x_4151) ;  /* 0x00000000009c6947 */ /* 0x000fea0003800000 */
.L_x_4156:
        /* <DEDUP_REMOVED lines=14> */
.L_x_4154:
[----:B------:R-:W-:Y:S05]  /*36520*/  BSYNC B0 ;  /* 0x0000000000007941 */ /* 0x000fea0003800000 */
.L_x_4153:
[----:B------:R-:W-:-:S03]  /*36530*/  UMOV UR4, 0xffffffff ;  /* 0xffffffff00047882 */ /* 0x000fc60000000000 */
[----:B------:R-:W-:Y:S05]  /*36540*/  BRA.DIV UR4, `(.L_x_4155) ;  /* 0x0000006604287947 */ /* 0x000fea000b800000 */
[----:B-----5:R-:W2:Y:S02]  /*36550*/  SHFL.UP PT, R14, R5, 0x1, RZ ;  /* 0x04200000050e7989 */ /* 0x020ea400000e00ff */
[----:B--2---:R-:W-:-:S05]  /*36560*/  SEL R14, R14, RZ, P1 ;  /* 0x000000ff0e0e7207 */ /* 0x004fca0000800000 */
[----:B-1----:R-:W-:-:S05]  /*36570*/  IMAD.IADD R13, R5, 0x1, R14 ;  /* 0x00000001050d7824 */ /* 0x002fca00078e020e */
        /* <DEDUP_REMOVED lines=13> */
.L_x_4369:
[----:B------:R-:W-:Y:S02]  /*36650*/  ULDC UR4, c[0x0][0xd38] ;  /* 0x00034e0000047ab9 */ /* 0x000fe40000000800 */
[----:B------:R-:W-:-:S05]  /*36660*/  MOV R7, UR4 ;  /* 0x0000000400077c02 */ /* 0x000fca0008000f00 */
[----:B-1----:R-:W-:-:S04]  /*36670*/  IMAD R14, R14, R7, RZ ;  /* 0x000000070e0e7224 */ /* 0x002fc800078e02ff */
[----:B------:R-:W-:-:S05]  /*36680*/  IMAD.IADD R9, R14, 0x1, R9 ;  /* 0x000000010e097824 */ /* 0x000fca00078e0209 */
[----:B------:R-:W-:-:S13]  /*36690*/  ISETP.GT.AND P6, PT, R9, R0, PT ;  /* 0x000000000900720c */ /* 0x000fda0003fc4270 */
[----:B------:R-:W-:Y:S05]  /*366a0*/  @!P6 BRA `(.L_x_4156) ;  /* 0xfffffffc0064e947 */ /* 0x000fea000383ffff */
.L_x_4151:
        /* <DEDUP_REMOVED lines=8> */
.L_x_4373:
[----:B------:R-:W-:Y:S01]  /*36730*/  ISETP.NE.AND P0, PT, R3, RZ, PT ;  /* 0x000000ff0300720c */ /* 0x000fe20003f05270 */
[----:B------:R-:W-:-:S12]  /*36740*/  IMAD.MOV.U32 R14, RZ, RZ, RZ ;  /* 0x000000ffff0e7224 */ /* 0x000fd800078e00ff */
[----:B------:R-:W-:Y:S05]  /*36750*/  @!P0 BRA `(.L_x_4158) ;  /* 0x0000000000108947 */ /* 0x000fea0003800000 */
[----:B------:R-:W-:Y:S01]  /*36760*/  UMOV UR4, 0xffffffff ;  /* 0xffffffff00047882 */ /* 0x000fe20000000000 */
[----:B------:R-:W-:Y:S02]  /*36770*/  VIADD R12, R4, 0xffffffff ;  /* 0xffffffff040c7836 */ /* 0x000fe40000000000 */
[----:B------:R-:W-:Y:S05]  /*36780*/  BRA.DIV UR4, `(.L_x_4159) ;  /* 0x00000066049c7947 */ /* 0x000fea000b800000 */
[----:B------:R4:W0:Y:S02]  /*36790*/  SHFL.IDX PT, R14, R2, R12, 0x1f ;  /* 0x00001f0c020e7589 */ /* 0x00082400000e0000 */
.L_x_4158:
[----:B0---4-:R-:W0:Y:S01]  /*367a0*/  LDC.64 R2, c[0x0][0xd90] ;  /* 0x00036400ff027b82 */ /* 0x011e220000000a00 */
[----:B------:R-:W-:-:S04]  /*367b0*/  IMAD.IADD R19, R4, 0x1, R19 ;  /* 0x0000000104137824 */ /* 0x000fc800078e0213 */
[----:B0-----:R-:W-:-:S05]  /*367c0*/  IMAD.WIDE R2, R19, 0x4, R2 ;  /* 0x0000000413027825 */ /* 0x001fca00078e0202 */
[----:B------:R0:W2:Y:S01]  /*367d0*/  LDG.E R6, desc[UR44][R2.64] ;  /* 0x0000002c02067981 */ /* 0x0000a2000c1e1900 */
        /* <DEDUP_REMOVED lines=50> */
[----:B------:R-:W-:Y:S01]  /*36b00*/  @!P1 IMAD.IADD R4, R4, 0x1, -R7 ;  /* 0x0000000104049824 */ /* 0x000fe200078e0a07 */
[----:B------:R-:W-:Y:S02]  /*36b10*/  @!P1 IADD3 R2, R2, 0x1, RZ ;  /* 0x0000000102029810 */ /* 0x000fe40007ffe0ff */
        /* <DEDUP_REMOVED lines=10> */
.L_x_4152:
[----:B------:R-:W-:Y:S01]  /*36bc0*/  UMOV UR4, URZ ;  /* 0x0000003f00047c82 */ /* 0x000fe20008000000 */
[----:B------:R-:W-:Y:S01]  /*36bd0*/  UMOV UR5, URZ ;  /* 0x0000003f00057c82 */ /* 0x000fe20008000000 */
[----:B------:R-:W-:Y:S01]  /*36be0*/  ULDC UR6, c[0x0][0xd3c] ;  /* 0x00034f0000067ab9 */ /* 0x000fe20000000800 */
[----:B------:R-:W-:Y:S02]  /*36bf0*/  IMAD.MOV.U32 R16, RZ, RZ, R0 ;  /* 0x000000ffff107224 */ /* 0x000fe400078e0000 */
[----:B------:R-:W-:Y:S02]  /*36c00*/  IMAD.U32 R17, RZ, RZ, UR4 ;  /* 0x00000004ff117e24 */ /* 0x000fe4000f8e00ff */
[----:B------:R-:W-:Y:S02]  /*36c10*/  IMAD.U32 R18, RZ, RZ, UR5 ;  /* 0x00000005ff127e24 */ /* 0x000fe4000f8e00ff */
[----:B------:R-:W-:-:S07]  /*36c20*/  IMAD.U32 R19, RZ, RZ, UR6 ;  /* 0x00000006ff137e24 */ /* 0x000fce000f8e00ff */
.L_x_4160:
        /* <DEDUP_REMOVED lines=10> */
.L_x_4149:
[----:B------:R-:W-:Y:S02]  /*36cd0*/  ULDC UR4, c[0x0][0xd3c] ;  /* 0x00034f0000047ab9 */ /* 0x000fe40000000800 */
[----:B0-----:R-:W-:-:S13]  /*36ce0*/  ISETP.GE.AND P0, PT, R19, UR4, PT ;  /* 0x0000000413007c0c */ /* 0x001fda000bf06270 */
[----:B------:R-:W-:Y:S05]  /*36cf0*/  @!P0 BRA `(.L_x_4161) ;  /* 0xffffff9000848947 */ /* 0x000fea000383ffff */
[----:B------:R-:W-:Y:S05]  /*36d00*/  BSYNC B8 ;  /* 0x0000000000087941 */ /* 0x000fea0003800000 */
.L_x_4040:
[----:B0-----:R-:W5:Y:S01]  /*36d10*/  LDL.LU R0, [R1+0x48c] ;  /* 0x00048c0001007983 */ /* 0x001f620000300800 */
[----:B------:R-:W-:Y:S01]  /*36d20*/  BSSY B0, `(.L_x_4162) ;  /* 0x000000b000007945 */ /* 0x000fe20003800000 */
[----:B------:R-:W0:Y:S01]  /*36d30*/  S2R R5, SR_CgaCtaId ;  /* 0x0000000000057919 */ /* 0x000e220000008800 */
[----:B-----5:R-:W-:-:S05]  /*36d40*/  VIADD R0, R0, 0x1 ;  /* 0x0000000100007836 */ /* 0x020fca0000000000 */
[----:B------:R-:W-:-:S04]  /*36d50*/  LEA.HI R2, R0, R0, RZ, 0x1 ;  /* 0x0000000000027211 */ /* 0x000fc800078f08ff */
[----:B------:R-:W-:Y:S02]  /*36d60*/  LOP3.LUT R3, R2, 0xfffffffe, RZ, 0xc0, !PT ;  /* 0xfffffffe02037812 */ /* 0x000fe400078ec0ff */
[----:B------:R-:W-:Y:S02]  /*36d70*/  MOV R2, 0x400 ;  /* 0x0000040000027802 */ /* 0x000fe40000000f00 */
[----:B------:R-:W-:Y:S02]  /*36d80*/  IADD3 R0, R0, -R3, RZ ;  /* 0x8000000300007210 */ /* 0x000fe40007ffe0ff */
[----:B0-----:R-:W-:Y:S02]  /*36d90*/  LEA R5, R5, R2, 0x18 ;  /* 0x0000000205057211 */ /* 0x001fe400078ec0ff */
[----:B------:R-:W-:-:S04]  /*36da0*/  SHF.L.U32 R0, R0, 0x1f, RZ ;  /* 0x0000001f00007819 */ /* 0x000fc800000006ff */
[----:B------:R-:W0:Y:S02]  /*36db0*/  SYNCS.PHASECHK.TRANS64.TRYWAIT P0, [R5+URZ+0x32420], R0 ;  /* 0x03242000050075a7 */ /* 0x000e24000800017f */
[----:B0-----:R-:W-:Y:S05]  /*36dc0*/  @!P0 BRA `(.L_x_4163) ;  /* 0x0000006000308947 */ /* 0x001fea0003800000 */
.L_x_4376:
[----:B------:R-:W-:Y:S05]  /*36dd0*/  BSYNC B0 ;  /* 0x0000000000007941 */ /* 0x000fea0003800000 */
.L_x_4162:
[----:B------:R-:W-:-:S03]  /*36de0*/  UMOV UR4, 0xffffffff ;  /* 0xffffffff00047882 */ /* 0x000fc60000000000 */
[----:B------:R-:W-:Y:S05]  /*36df0*/  BRA.DIV UR4, `(.L_x_4164) ;  /* 0x0000006204387947 */ /* 0x000fea000b800000 */
[----:B------:R-:W0:Y:S02]  /*36e00*/  S2R R0, SR_TID.X ;  /* 0x0000000000007919 */ /* 0x000e240000002100 */
[----:B0-----:R-:W-:-:S04]  /*36e10*/  SHF.R.U32.HI R0, RZ, 0x5, R0 ;  /* 0x00000005ff007819 */ /* 0x001fc80000011600 */
[----:B------:R-:W-:-:S05]  /*36e20*/  LOP3.LUT R0, R0, 0x3, RZ, 0xc0, !PT ;  /* 0x0000000300007812 */ /* 0x000fca00078ec0ff */
[----:B------:R0:W0:Y:S02]  /*36e30*/  SHFL.IDX PT, R14, R0, RZ, 0x1f ;  /* 0x00001fff000e7589 */ /* 0x00002400000e0000 */
.L_x_4379:
[----:B0-----:R-:W-:-:S13]  /*36e40*/  ISETP.NE.AND P0, PT, R14, RZ, PT ;  /* 0x000000ff0e00720c */ /* 0x001fda0003f05270 */
[----:B------:R-:W-:Y:S05]  /*36e50*/  @P0 BRA `(.L_x_3800) ;  /* 0x0000000000880947 */ /* 0x000fea0003800000 */
[----:B------:R-:W-:-:S03]  /*36e60*/  UMOV UR4, 0xffffffff ;  /* 0xffffffff00047882 */ /* 0x000fc60000000000 */
[----:B------:R-:W-:Y:S05]  /*36e70*/  BRA.DIV UR4, `(.L_x_4165) ;  /* 0x00000062044c7947 */ /* 0x000fea000b800000 */
[----:B------:R-:W-:-:S13]  /*36e80*/  ELECT P6, URZ, PT ;  /* 0x00000000003f782f */ /* 0x000fda00038c0000 */
.L_x_4382:
[----:B------:R-:W-:Y:S05]  /*36e90*/  @!P6 BRA `(.L_x_3800) ;  /* 0x000000000078e947 */ /* 0x000fea0003800000 */
[----:B------:R-:W-:-:S06]  /*36ea0*/  ULOP3.LUT UR4, UR38, 0x2, URZ, 0xfc, !UPT ;  /* 0x0000000226047892 */ /* 0x000fcc000f8efc3f */
[----:B------:R-:W-:-:S05]  /*36eb0*/  IMAD.U32 R0, RZ, RZ, UR4 ;  /* 0x00000004ff007e24 */ /* 0x000fca000f8e00ff */
[----:B------:R-:W-:-:S13]  /*36ec0*/  ISETP.NE.AND P0, PT, R0, 0x3, PT ;  /* 0x000000030000780c */ /* 0x000fda0003f05270 */
[----:B------:R-:W-:Y:S05]  /*36ed0*/  @!P0 BRA `(.L_x_4166) ;  /* 0x0000000000048947 */ /* 0x000fea0003800000 */
[----:B------:R-:W-:Y:S01]  /*36ee0*/  BPT.TRAP 0x1 ;  /* 0x000000040000795c */ /* 0x000fe20000300000 */
.L_x_4166:
[----:B------:R-:W-:Y:S01]  /*36ef0*/  IMAD R3, R25, 0x8, R5 ;  /* 0x0000000819037824 */ /* 0x000fe200078e0205 */
[----:B------:R-:W-:Y:S01]  /*36f00*/  SHF.L.U32 R2, R27, 0x1f, RZ ;  /* 0x0000001f1b027819 */ /* 0x000fe200000006ff */
[----:B------:R-:W-:-:S03]  /*36f10*/  VIADD R25, R25, 0x1 ;  /* 0x0000000119197836 */ /* 0x000fc60000000000 */
[----:B------:R-:W0:Y:S02]  /*36f20*/  SYNCS.PHASECHK.TRANS64.TRYWAIT P1, [R3+URZ+0x32440], R2 ;  /* 0x03244002030075a7 */ /* 0x000e24000802017f */
[----:B------:R-:W-:-:S04]  /*36f30*/  ISETP.NE.AND P2, PT, R25, 0x2, PT ;  /* 0x000000021900780c */ /* 0x000fc80003f45270 */
[----:B------:R-:W-:Y:S01]  /*36f40*/  SEL R0, RZ, 0x1, P2 ;  /* 0x00000001ff007807 */ /* 0x000fe20001000000 */
[----:B0-----:R-:W-:Y:S08]  /*36f50*/  @!P1 BRA `(.L_x_4167) ;  /* 0x0000006000349947 */ /* 0x001ff00003800000 */
.L_x_4383:
[----:B------:R-:W-:Y:S02]  /*36f60*/  SEL R25, R25, RZ, P2 ;  /* 0x000000ff19197207 */ /* 0x000fe40001000000 */
[----:B------:R-:W-:Y:S01]  /*36f70*/  LOP3.LUT R0, R27, R0, RZ, 0x3c, !PT ;  /* 0x000000001b007212 */ /* 0x000fe200078e3cff */
[----:B------:R-:W-:Y:S06]  /*36f80*/  @!P0 BRA `(.L_x_4168) ;  /* 0x0000000000048947 */ /* 0x000fec0003800000 */
[----:B------:R-:W-:Y:S01]  /*36f90*/  BPT.TRAP 0x1 ;  /* 0x000000040000795c */ /* 0x000fe20000300000 */
.L_x_4168:
[----:B------:R-:W-:Y:S01]  /*36fa0*/  IMAD R25, R25, 0x8, R5 ;  /* 0x0000000819197824 */ /* 0x000fe200078e0205 */
[----:B------:R-:W-:-:S04]  /*36fb0*/  SHF.L.U32 R0, R0, 0x1f, RZ ;  /* 0x0000001f00007819 */ /* 0x000fc800000006ff */
[----:B------:R-:W0:Y:S02]  /*36fc0*/  SYNCS.PHASECHK.TRANS64.TRYWAIT P1, [R25+URZ+0x32440], R0 ;  /* 0x03244000190075a7 */ /* 0x000e24000802017f */
[----:B0-----:R-:W-:Y:S05]  /*36fd0*/  @!P1 BRA `(.L_x_4169) ;  /* 0x0000006000289947 */ /* 0x001fea0003800000 */
.L_x_4384:
[----:B------:R-:W-:Y:S05]  /*36fe0*/  @!P0 BRA `(.L_x_4170) ;  /* 0x0000000000048947 */ /* 0x000fea0003800000 */
[----:B------:R-:W-:Y:S01]  /*36ff0*/  BPT.TRAP 0x1 ;  /* 0x000000040000795c */ /* 0x000fe20000300000 */
.L_x_4170:
[----:B------:R-:W0:Y:S02]  /*37000*/  SYNCS.PHASECHK.TRANS64.TRYWAIT P1, [R3+URZ+0x32460], R2 ;  /* 0x03246002030075a7 */ /* 0x000e24000802017f */
[----:B0-----:R-:W-:Y:S05]  /*37010*/  @!P1 BRA `(.L_x_4171) ;  /* 0x00000060002c9947 */ /* 0x001fea0003800000 */
.L_x_4385:
[----:B------:R-:W-:Y:S05]  /*37020*/  @!P0 BRA `(.L_x_4172) ;  /* 0x0000000000048947 */ /* 0x000fea0003800000 */
[----:B------:R-:W-:Y:S01]  /*37030*/  BPT.TRAP 0x1 ;  /* 0x000000040000795c */ /* 0x000fe20000300000 */
.L_x_4172:
[----:B------:R0:W0:Y:S02]  /*37040*/  SYNCS.PHASECHK.TRANS64.TRYWAIT P0, [R25+URZ+0x32460], R0 ;  /* 0x03246000190075a7 */ /* 0x000024000800017f */
[----:B0-----:R-:W-:Y:S05]  /*37050*/  @!P0 NANOSLEEP.SYNCS 0x989680 ;  /* 0x009896800000895d */ /* 0x001fea0003900000 */
[----:B------:R-:W0:Y:S02]  /*37060*/  @!P0 SYNCS.PHASECHK.TRANS64 P0, [R25+URZ+0x32460], R0 ;  /* 0x03246000190085a7 */ /* 0x000e24000800007f */
[----:B0-----:R-:W-:Y:S05]  /*37070*/  @!P0 BRA `(.L_x_4172) ;  /* 0xfffffffc00f08947 */ /* 0x001fea000383ffff */
.L_x_3800:
[----:B------:R-:W-:Y:S05]  /*37080*/  BSYNC B9 ;  /* 0x0000000000097941 */ /* 0x000fea0003800000 */
.L_x_3797:
[----:B------:R-:W-:Y:S05]  /*37090*/  EXIT ;  /* 0x000000000000794d */ /* 0x000fea0003800000 */
.L_x_3826:
[----:B0-----:R0:W1:Y:S02]  /*370a0*/  SYNCS.PHASECHK.TRANS64.TRYWAIT P6, [R70+URZ+0x32490], R83 ;  /* 0x03249053460075a7 */ /* 0x00106400080c017f */
[----:B-1----:R-:W-:Y:S05]  /*370b0*/  @!P6 NANOSLEEP.SYNCS 0x989680 ;  /* 0x009896800000e95d */ /* 0x002fea0003900000 */
[----:B------:R-:W1:Y:S02]  /*370c0*/  @!P6 SYNCS.PHASECHK.TRANS64 P6, [R70+URZ+0x32490], R83 ;  /* 0x032490534600e5a7 */ /* 0x000e6400080c007f */
[----:B-1----:R-:W-:Y:S05]  /*370d0*/  @!P6 BRA `(.L_x_3826) ;  /* 0xfffffffc00f0e947 */ /* 0x002fea000383ffff */
[----:B------:R-:W-:Y:S05]  /*370e0*/  BRA `(.L_x_4173) ;  /* 0xfffffcbc00e87947 */ /* 0x000fea000383ffff */
.L_x_3827:
        /* <DEDUP_REMOVED lines=8> */
.L_x_4175:
[----:B------:R-:W-:Y:S05]  /*37170*/  BSYNC B1 ;  /* 0x0000000000017941 */ /* 0x000fea0003800000 */
.L_x_4174:
        /* <DEDUP_REMOVED lines=8> */
.L_x_4176:
[----:B------:R-:W-:Y:S05]  /*37200*/  BRA `(.L_x_4177) ;  /* 0xfffffcbc00b47947 */ /* 0x000fea000383ffff */
.L_x_3836:
[----:B------:R-:W-:Y:S01]  /*37210*/  BSSY B1, `(.L_x_4178) ;  /* 0x0000008000017945 */ /* 0x000fe20003800000 */
[----:B------:R-:W-:Y:S02]  /*37220*/  IMAD.MOV.U32 R13, RZ, RZ, R82 ;  /* 0x000000ffff0d7224 */ /* 0x000fe400078e0052 */
[----:B------:R-:W-:Y:S02]  /*37230*/  IMAD.MOV.U32 R12, RZ, RZ, 0x1 ;  /* 0x00000001ff0c7424 */ /* 0x000fe400078e00ff */
[----:B0---4-:R-:W-:Y:S02]  /*37240*/  IMAD.MOV.U32 R11, RZ, RZ, 0x1c1f ;  /* 0x00001c1fff0b7424 */ /* 0x011fe400078e00ff */
[----:B------:R-:W-:-:S07]  /*37250*/  IMAD.MOV.U32 R15, RZ, RZ, -0x1 ;  /* 0xffffffffff0f7424 */ /* 0x000fce00078e00ff */
[----:B-123--:R-:W-:Y:S05]  /*37260*/  WARPSYNC.COLLECTIVE R15, `(.L_x_4179) ;  /* 0x000000000f087348 */ /* 0x00efea0003c00000 */
[----:B---3--:R0:W3:Y:S02]  /*37270*/  SHFL.IDX P6, R14, R13, R12, R11 ;  /* 0x0000000c0d0e7389 */ /* 0x0080e400000c000b */
[----:B0123--:R-:W-:Y:S01]  /*37280*/  ENDCOLLECTIVE ;  /* 0x000000000000791b */ /* 0x00ffe20003800000 */
.L_x_4179:
[----:B------:R-:W-:Y:S05]  /*37290*/  BSYNC B1 ;  /* 0x0000000000017941 */ /* 0x000fea0003800000 */
.L_x_4178:
        /* <DEDUP_REMOVED lines=8> */
.L_x_4180:
[----:B------:R-:W-:Y:S05]  /*37320*/  BRA `(.L_x_4181) ;  /* 0xfffffcc400247947 */ /* 0x000fea000383ffff */
.L_x_3850:
[----:B-1----:R1:W2:Y:S02]  /*37330*/  SYNCS.PHASECHK.TRANS64.TRYWAIT P4, [R70+URZ+0x32490], R83 ;  /* 0x03249053460075a7 */ /* 0x0022a4000808017f */
[----:B--2---:R-:W-:Y:S05]  /*37340*/  @!P4 NANOSLEEP.SYNCS 0x989680 ;  /* 0x009896800000c95d */ /* 0x004fea0003900000 */
[----:B------:R-:W2:Y:S02]  /*37350*/  @!P4 SYNCS.PHASECHK.TRANS64 P4, [R70+URZ+0x32490], R83 ;  /* 0x032490534600c5a7 */ /* 0x000ea4000808007f */
[----:B--2---:R-:W-:Y:S05]  /*37360*/  @!P4 BRA `(.L_x_3850) ;  /* 0xfffffffc00f0c947 */ /* 0x004fea000383ffff */
[----:B------:R-:W-:Y:S05]  /*37370*/  BRA `(.L_x_4182) ;  /* 0xfffffcd000807947 */ /* 0x000fea000383ffff */
.L_x_3851:
        /* <DEDUP_REMOVED lines=8> */
.L_x_4184:
[----:B------:R-:W-:Y:S05]  /*37400*/  BSYNC B1 ;  /* 0x0000000000017941 */ /* 0x000fea0003800000 */
.L_x_4183:
        /* <DEDUP_REMOVED lines=8> */
.L_x_4185:
[----:B------:R-:W-:Y:S01]  /*37490*/  IMAD.MOV.U32 R74, RZ, RZ, R14 ;  /* 0x000000ffff4a7224 */ /* 0x000fe200078e000e */
[----:B------:R-:W-:Y:S06]  /*374a0*/  BRA `(.L_x_4186) ;  /* 0xfffffcd0004c7947 */ /* 0x000fec000383ffff */
.L_x_3856:
[----:B------:R-:W-:Y:S01]  /*374b0*/  BSSY B1, `(.L_x_4187) ;  /* 0x0000008000017945 */ /* 0x000fe20003800000 */
[----:B----4-:R-:W-:Y:S01]  /*374c0*/  MOV R13, R82 ;  /* 0x00000052000d7202 */ /* 0x010fe20000000f00 */
[----:B------:R-:W-:Y:S02]  /*374d0*/  IMAD.MOV.U32 R12, RZ, RZ, 0x1 ;  /* 0x00000001ff0c7424 */ /* 0x000fe400078e00ff */
[----:B------:R-:W-:Y:S02]  /*374e0*/  IMAD.MOV.U32 R11, RZ, RZ, 0x1c1f ;  /* 0x00001c1fff0b7424 */ /* 0x000fe400078e00ff */
[----:B------:R-:W-:-:S07]  /*374f0*/  IMAD.MOV.U32 R15, RZ, RZ, -0x1 ;  /* 0xffffffffff0f7424 */ /* 0x000fce00078e00ff */
[----:B0123--:R-:W-:Y:S05]  /*37500*/  WARPSYNC.COLLECTIVE R15, `(.L_x_4188) ;  /* 0x000000000f087348 */ /* 0x00ffea0003c00000 */
[----:B------:R4:W0:Y:S02]  /*37510*/  SHFL.IDX P6, R14, R13, R12, R11 ;  /* 0x0000000c0d0e7389 */ /* 0x00082400000c000b */
[----:B01234-:R-:W-:Y:S01]  /*37520*/  ENDCOLLECTIVE ;  /* 0x000000000000791b */ /* 0x01ffe20003800000 */
.L_x_4188:
[----:B------:R-:W-:Y:S05]  /*37530*/  BSYNC B1 ;  /* 0x0000000000017941 */ /* 0x000fea0003800000 */
.L_x_4187:
        /* <DEDUP_REMOVED lines=8> */
.L_x_4189:
[----:B------:R-:W-:Y:S05]  /*375c0*/  BRA `(.L_x_4190) ;  /* 0xfffffcd400d47947 */ /* 0x000fea000383ffff */
.L_x_3861:
[----:B-1----:R1:W2:Y:S02]  /*375d0*/  SYNCS.PHASECHK.TRANS64.TRYWAIT P3, [R70+URZ+0x32490], R83 ;  /* 0x03249053460075a7 */ /* 0x0022a4000806017f */
[----:B--2---:R-:W-:Y:S05]  /*375e0*/  @!P3 NANOSLEEP.SYNCS 0x989680 ;  /* 0x009896800000b95d */ /* 0x004fea0003900000 */
[----:B------:R-:W2:Y:S02]  /*375f0*/  @!P3 SYNCS.PHASECHK.TRANS64 P3, [R70+URZ+0x32490], R83 ;  /* 0x032490534600b5a7 */ /* 0x000ea4000806007f */
[----:B--2---:R-:W-:Y:S05]  /*37600*/  @!P3 BRA `(.L_x_3861) ;  /* 0xfffffffc00f0b947 */ /* 0x004fea000383ffff */
[----:B------:R-:W-:Y:S05]  /*37610*/  BRA `(.L_x_4191) ;  /* 0xfffffcdc00b47947 */ /* 0x000fea000383ffff */
.L_x_3862:
        /* <DEDUP_REMOVED lines=8> */
.L_x_4193:
[----:B------:R-:W-:Y:S05]  /*376a0*/  BSYNC B1 ;  /* 0x0000000000017941 */ /* 0x000fea0003800000 */
.L_x_4192:
        /* <DEDUP_REMOVED lines=8> */
.L_x_4194:
[----:B------:R-:W-:Y:S05]  /*37730*/  BRA `(.L_x_4195) ;  /* 0xfffffcdc00dc7947 */ /* 0x000fea000383ffff */
.L_x_3865:
[----:B------:R-:W-:Y:S01]  /*37740*/  BSSY B1, `(.L_x_4196) ;  /* 0x0000008000017945 */ /* 0x000fe20003800000 */
[----:B------:R-:W-:Y:S02]  /*37750*/  IMAD.MOV.U32 R13, RZ, RZ, R10 ;  /* 0x000000ffff0d7224 */ /* 0x000fe400078e000a */
[----:B------:R-:W-:Y:S02]  /*37760*/  IMAD.MOV.U32 R12, RZ, RZ, 0x1 ;  /* 0x00000001ff0c7424 */ /* 0x000fe400078e00ff */
[----:B------:R-:W-:Y:S02]  /*37770*/  IMAD.MOV.U32 R11, RZ, RZ, 0x1c1f ;  /* 0x00001c1fff0b7424 */ /* 0x000fe400078e00ff */
[----:B----4-:R-:W-:-:S07]  /*37780*/  IMAD.MOV.U32 R15, RZ, RZ, -0x1 ;  /* 0xffffffffff0f7424 */ /* 0x010fce00078e00ff */
[----:B0123--:R-:W-:Y:S05]  /*37790*/  WARPSYNC.COLLECTIVE R15, `(.L_x_4197) ;  /* 0x000000000f087348 */ /* 0x00ffea0003c00000 */
[----:B---3--:R3:W4:Y:S02]  /*377a0*/  SHFL.IDX P6, R14, R13, R12, R11 ;  /* 0x0000000c0d0e7389 */ /* 0x00872400000c000b */
[----:B01234-:R-:W-:Y:S01]  /*377b0*/  ENDCOLLECTIVE ;  /* 0x000000000000791b */ /* 0x01ffe20003800000 */
.L_x_4197:
[----:B------:R-:W-:Y:S05]  /*377c0*/  BSYNC B1 ;  /* 0x0000000000017941 */ /* 0x000fea0003800000 */
.L_x_4196:
        /* <DEDUP_REMOVED lines=8> */
.L_x_4198:
[----:B------:R-:W-:Y:S05]  /*37850*/  BRA `(.L_x_4199) ;  /* 0xfffffcdc00dc7947 */ /* 0x000fea000383ffff */
.L_x_3869:
[----:B------:R0:W0:Y:S02]  /*37860*/  SYNCS.PHASECHK.TRANS64.TRYWAIT P4, [R70+URZ+0x324b0], R83 ;  /* 0x0324b053460075a7 */ /* 0x000024000808017f */
[----:B0-----:R-:W-:Y:S05]  /*37870*/  @!P4 NANOSLEEP.SYNCS 0x989680 ;  /* 0x009896800000c95d */ /* 0x001fea0003900000 */
[----:B------:R-:W0:Y:S02]  /*37880*/  @!P4 SYNCS.PHASECHK.TRANS64 P4, [R70+URZ+0x324b0], R83 ;  /* 0x0324b0534600c5a7 */ /* 0x000e24000808007f */
[----:B0-----:R-:W-:Y:S05]  /*37890*/  @!P4 BRA `(.L_x_3869) ;  /* 0xfffffffc00f0c947 */ /* 0x001fea000383ffff */
[----:B------:R-:W-:Y:S05]  /*378a0*/  BRA `(.L_x_4200) ;  /* 0xfffffce000507947 */ /* 0x000fea000383ffff */
.L_x_3885:
[----:B------:R0:W5:Y:S01]  /*378b0*/  LDL R13, [R1+0x474] ;  /* 0x00047400010d7983 */ /* 0x0001620000100800 */
[----:B------:R-:W-:Y:S01]  /*378c0*/  BSSY B0, `(.L_x_4201) ;  /* 0x0000007000007945 */ /* 0x000fe20003800000 */
[----:B------:R-:W-:Y:S02]  /*378d0*/  IMAD.MOV.U32 R12, RZ, RZ, RZ ;  /* 0x000000ffff0c7224 */ /* 0x000fe400078e00ff */
[----:B------:R-:W-:Y:S02]  /*378e0*/  IMAD.MOV.U32 R11, RZ, RZ, 0x1f ;  /* 0x0000001fff0b7424 */ /* 0x000fe400078e00ff */
[----:B------:R-:W-:-:S07]  /*378f0*/  IMAD.MOV.U32 R15, RZ, RZ, -0x1 ;  /* 0xffffffffff0f7424 */ /* 0x000fce00078e00ff */
[----:B0-2--5:R-:W-:Y:S05]  /*37900*/  WARPSYNC.COLLECTIVE R15, `(.L_x_4202) ;  /* 0x000000000f087348 */ /* 0x025fea0003c00000 */
[----:B-----5:R1:W3:Y:S02]  /*37910*/  SHFL.IDX P6, R14, R13, R12, R11 ;  /* 0x0000000c0d0e7389 */ /* 0x0202e400000c000b */
[----:B0123--:R-:W-:Y:S01]  /*37920*/  ENDCOLLECTIVE ;  /* 0x000000000000791b */ /* 0x00ffe20003800000 */
.L_x_4202:
[----:B------:R-:W-:Y:S05]  /*37930*/  BSYNC B0 ;  /* 0x0000000000007941 */ /* 0x000fea0003800000 */
.L_x_4201:
[----:B------:R-:W-:Y:S05]  /*37940*/  BRA `(.L_x_4203) ;  /* 0xfffffcf000c47947 */ /* 0x000fea000383ffff */
.L_x_3897:
        /* <DEDUP_REMOVED lines=8> */
.L_x_4205:
[----:B------:R-:W-:Y:S05]  /*379d0*/  BSYNC B1 ;  /* 0x0000000000017941 */ /* 0x000fea0003800000 */
.L_x_4204:
        /* <DEDUP_REMOVED lines=8> */
.L_x_4206:
[----:B------:R-:W-:Y:S02]  /*37a60*/  IMAD.MOV.U32 R13, RZ, RZ, R7 ;  /* 0x000000ffff0d7224 */ /* 0x000fe400078e0007 */
[----:B------:R-:W-:-:S07]  /*37a70*/  IMAD.MOV.U32 R2, RZ, RZ, R14 ;  /* 0x000000ffff027224 */ /* 0x000fce00078e000e */
[----:B------:R-:W-:Y:S05]  /*37a80*/  WARPSYNC.COLLECTIVE R15, `(.L_x_4207) ;  /* 0x000000000f087348 */ /* 0x000fea0003c00000 */
[----:B------:R0:W1:Y:S02]  /*37a90*/  SHFL.IDX P6, R14, R13, R12, R11 ;  /* 0x0000000c0d0e7389 */ /* 0x00006400000c000b */
[----:B01----:R-:W-:Y:S01]  /*37aa0*/  ENDCOLLECTIVE ;  /* 0x000000000000791b */ /* 0x003fe20003800000 */
.L_x_4207:
[----:B------:R-:W-:Y:S02]  /*37ab0*/  IMAD.MOV.U32 R13, RZ, RZ, R8 ;  /* 0x000000ffff0d7224 */ /* 0x000fe400078e0008 */
[----:B------:R-:W-:-:S07]  /*37ac0*/  IMAD.MOV.U32 R5, RZ, RZ, R14 ;  /* 0x000000ffff057224 */ /* 0x000fce00078e000e */
[----:B------:R-:W-:Y:S05]  /*37ad0*/  WARPSYNC.COLLECTIVE R15, `(.L_x_4208) ;  /* 0x000000000f087348 */ /* 0x000fea0003c00000 */
[----:B------:R0:W1:Y:S02]  /*37ae0*/  SHFL.IDX P6, R14, R13, R12, R11 ;  /* 0x0000000c0d0e7389 */ /* 0x00006400000c000b */
[----:B01----:R-:W-:Y:S01]  /*37af0*/  ENDCOLLECTIVE ;  /* 0x000000000000791b */ /* 0x003fe20003800000 */
.L_x_4208:
[----:B------:R-:W-:Y:S05]  /*37b00*/  BRA `(.L_x_4209) ;  /* 0xfffffcfc00b07947 */ /* 0x000fea000383ffff */
.L_x_3900:
[----:B------:R-:W-:Y:S01]  /*37b10*/  BSSY B1, `(.L_x_4210) ;  /* 0x0000008000017945 */ /* 0x000fe20003800000 */
[----:B------:R-:W-:Y:S01]  /*37b20*/  IMAD.MOV.U32 R13, RZ, RZ, R6 ;  /* 0x000000ffff0d7224 */ /* 0x000fe200078e0006 */
[----:B------:R-:W-:Y:S01]  /*37b30*/  MOV R12, 0x1 ;  /* 0x00000001000c7802 */ /* 0x000fe20000000f00 */
[----:B------:R-:W-:Y:S02]  /*37b40*/  IMAD.MOV.U32 R11, RZ, RZ, 0x1c1f ;  /* 0x00001c1fff0b7424 */ /* 0x000fe400078e00ff */
[----:B------:R-:W-:-:S07]  /*37b50*/  IMAD.MOV.U32 R15, RZ, RZ, -0x1 ;  /* 0xffffffffff0f7424 */ /* 0x000fce00078e00ff */
[----:B0---4-:R-:W-:Y:S05]  /*37b60*/  WARPSYNC.COLLECTIVE R15, `(.L_x_4211) ;  /* 0x000000000f087348 */ /* 0x011fea0003c00000 */
[----:B----4-:R1:W2:Y:S02]  /*37b70*/  SHFL.IDX P6, R14, R13, R12, R11 ;  /* 0x0000000c0d0e7389 */ /* 0x0102a400000c000b */
[----:B012---:R-:W-:Y:S01]  /*37b80*/  ENDCOLLECTIVE ;  /* 0x000000000000791b */ /* 0x007fe20003800000 */
.L_x_4211:
[----:B------:R-:W-:Y:S05]  /*37b90*/  BSYNC B1 ;  /* 0x0000000000017941 */ /* 0x000fea0003800000 */
.L_x_4210:
        /* <DEDUP_REMOVED lines=8> */
.L_x_4212:
[----:B------:R-:W-:Y:S02]  /*37c20*/  IMAD.MOV.U32 R13, RZ, RZ, R7 ;  /* 0x000000ffff0d7224 */ /* 0x000fe400078e0007 */
[----:B------:R-:W-:-:S07]  /*37c30*/  IMAD.MOV.U32 R4, RZ, RZ, R14 ;  /* 0x000000ffff047224 */ /* 0x000fce00078e000e */
[----:B------:R-:W-:Y:S05]  /*37c40*/  WARPSYNC.COLLECTIVE R15, `(.L_x_4213) ;  /* 0x000000000f087348 */ /* 0x000fea0003c00000 */
[----:B------:R0:W1:Y:S02]  /*37c50*/  SHFL.IDX P6, R14, R13, R12, R11 ;  /* 0x0000000c0d0e7389 */ /* 0x00006400000c000b */
[----:B01----:R-:W-:Y:S01]  /*37c60*/  ENDCOLLECTIVE ;  /* 0x000000000000791b */ /* 0x003fe20003800000 */
.L_x_4213:
[----:B------:R-:W-:Y:S01]  /*37c70*/  MOV R13, R8 ;  /* 0x00000008000d7202 */ /* 0x000fe20000000f00 */
[----:B------:R-:W-:-:S07]  /*37c80*/  IMAD.MOV.U32 R7, RZ, RZ, R14 ;  /* 0x000000ffff077224 */ /* 0x000fce00078e000e */
[----:B------:R-:W-:Y:S05]  /*37c90*/  WARPSYNC.COLLECTIVE R15, `(.L_x_4214) ;  /* 0x000000000f087348 */ /* 0x000fea0003c00000 */
[----:B------:R0:W1:Y:S02]  /*37ca0*/  SHFL.IDX P6, R14, R13, R12, R11 ;  /* 0x0000000c0d0e7389 */ /* 0x00006400000c000b */
[----:B01----:R-:W-:Y:S01]  /*37cb0*/  ENDCOLLECTIVE ;  /* 0x000000000000791b */ /* 0x003fe20003800000 */
.L_x_4214:
[----:B------:R-:W-:Y:S05]  /*37cc0*/  BRA `(.L_x_4215) ;  /* 0xfffffd00000c7947 */ /* 0x000fea000383ffff */
.L_x_3904:
[----:B------:R0:W0:Y:S02]  /*37cd0*/  SYNCS.PHASECHK.TRANS64.TRYWAIT P0, [R148+URZ+0x32400], R13 ;  /* 0x0324000d940075a7 */ /* 0x000024000800017f */
[----:B0-----:R-:W-:Y:S05]  /*37ce0*/  @!P0 NANOSLEEP.SYNCS 0x989680 ;  /* 0x009896800000895d */ /* 0x001fea0003900000 */
[----:B------:R-:W0:Y:S02]  /*37cf0*/  @!P0 SYNCS.PHASECHK.TRANS64 P0, [R148+URZ+0x32400], R13 ;  /* 0x0324000d940085a7 */ /* 0x000e24000800007f */
[----:B0-----:R-:W-:Y:S05]  /*37d00*/  @!P0 BRA `(.L_x_3904) ;  /* 0xfffffffc00f08947 */ /* 0x001fea000383ffff */
[----:B------:R-:W-:Y:S05]  /*37d10*/  BRA `(.L_x_4216) ;  /* 0xfffffd00008c7947 */ /* 0x000fea000383ffff */
.L_x_3912:
[----:B------:R-:W0:Y:S01]  /*37d20*/  LDC R59, c[0x0][0x3f4] ;  /* 0x0000fd00ff3b7b82 */ /* 0x000e220000000800 */
        /* <DEDUP_REMOVED lines=8> */
.L_x_4218:
[----:B------:R-:W-:Y:S05]  /*37db0*/  BSYNC B1 ;  /* 0x0000000000017941 */ /* 0x000fea0003800000 */
.L_x_4217:
        /* <DEDUP_REMOVED lines=10> */
.L_x_4219:
[----:B------:R-:W-:Y:S02]  /*37e60*/  ISETP.GE.OR P1, PT, R0, R53, P0 ;  /* 0x000000350000720c */ /* 0x000fe40000726670 */
[----:B------:R-:W-:-:S11]  /*37e70*/  MOV R13, R26 ;  /* 0x0000001a000d7202 */ /* 0x000fd60000000f00 */
[C---:B------:R-:W-:Y:S01]  /*37e80*/  @!P1 IMAD.SHL.U32 R5, R22.reuse, 0x2, RZ ;  /* 0x0000000216059824 */ /* 0x040fe200078e00ff */
[----:B------:R-:W-:Y:S01]  /*37e90*/  @!P1 SHF.L.U64.HI R21, R22, 0x1, R23 ;  /* 0x0000000116159819 */ /* 0x000fe20000010217 */
[----:B------:R-:W-:-:S07]  /*37ea0*/  IMAD.MOV.U32 R3, RZ, RZ, R14 ;  /* 0x000000ffff037224 */ /* 0x000fce00078e000e */
[----:B------:R-:W-:Y:S05]  /*37eb0*/  WARPSYNC.COLLECTIVE R15, `(.L_x_4220) ;  /* 0x000000000f087348 */ /* 0x000fea0003c00000 */
[----:B------:R0:W1:Y:S02]  /*37ec0*/  SHFL.IDX P6, R14, R13, R12, R11 ;  /* 0x0000000c0d0e7389 */ /* 0x00006400000c000b */
[----:B01----:R-:W-:Y:S01]  /*37ed0*/  ENDCOLLECTIVE ;  /* 0x000000000000791b */ /* 0x003fe20003800000 */
.L_x_4220:
[----:B------:R-:W-:-:S05]  /*37ee0*/  @!P1 IADD3 R6, P2, R3, R5, RZ ;  /* 0x0000000503069210 */ /* 0x000fca0007f5e0ff */
[----:B------:R-:W-:Y:S02]  /*37ef0*/  @!P1 IMAD.X R7, R2, 0x1, R21, P2 ;  /* 0x0000000102079824 */ /* 0x000fe400010e0615 */
[----:B------:R-:W-:Y:S02]  /*37f00*/  IMAD.MOV.U32 R13, RZ, RZ, R27 ;  /* 0x000000ffff0d7224 */ /* 0x000fe400078e001b */
[----:B------:R-:W-:-:S07]  /*37f10*/  IMAD.MOV.U32 R4, RZ, RZ, R14 ;  /* 0x000000ffff047224 */ /* 0x000fce00078e000e */
[----:B------:R-:W-:Y:S05]  /*37f20*/  WARPSYNC.COLLECTIVE R15, `(.L_x_4221) ;  /* 0x000000000f087348 */ /* 0x000fea0003c00000 */
[----:B------:R0:W1:Y:S02]  /*37f30*/  SHFL.IDX P6, R14, R13, R12, R11 ;  /* 0x0000000c0d0e7389 */ /* 0x00006400000c000b */
[----:B01----:R-:W-:Y:S01]  /*37f40*/  ENDCOLLECTIVE ;  /* 0x000000000000791b */ /* 0x003fe20003800000 */
.L_x_4221:
[----:B------:R-:W2:Y:S01]  /*37f50*/  @!P1 LD.E.128 R8, desc[UR44][R6.64] ;  /* 0x0000002c06089980 */ /* 0x000ea2000c101d00 */
[----:B------:R-:W-:-:S05]  /*37f60*/  @!P1 IADD3 R14, P2, R14, R5, RZ ;  /* 0x000000050e0e9210 */ /* 0x000fca0007f5e0ff */
[----:B------:R-:W-:-:S04]  /*37f70*/  @!P1 IMAD.X R3, R4, 0x1, R21, P2 ;  /* 0x0000000104039824 */ /* 0x000fc800010e0615 */
[----:B------:R-:W-:-:S05]  /*37f80*/  @!P1 IMAD.MOV.U32 R15, RZ, RZ, R3 ;  /* 0x000000ffff0f9224 */ /* 0x000fca00078e0003 */
[----:B------:R0:W5:Y:S01]  /*37f90*/  @!P1 LD.E.128 R4, desc[UR44][R14.64] ;  /* 0x0000002c0e049980 */ /* 0x000162000c101d00 */
[----:B------:R-:W-:Y:S01]  /*37fa0*/  CS2R R56, SRZ ;  /* 0x0000000000387805 */ /* 0x000fe2000001ff00 */
[----:B------:R-:W-:Y:S01]  /*37fb0*/  IMAD.MOV.U32 R13, RZ, RZ, R24 ;  /* 0x000000ffff0d7224 */ /* 0x000fe200078e0018 */
[----:B------:R-:W-:Y:S01]  /*37fc0*/  CS2R R54, SRZ ;  /* 0x0000000000367805 */ /* 0x000fe2000001ff00 */
[----:B------:R-:W-:Y:S01]  /*37fd0*/  IMAD.MOV.U32 R12, RZ, RZ, 0x1 ;  /* 0x00000001ff0c7424 */ /* 0x000fe200078e00ff */
[----:B------:R-:W-:Y:S01]  /*37fe0*/  CS2R R20, SRZ ;  /* 0x0000000000147805 */ /* 0x000fe2000001ff00 */
[----:B0-----:R-:W-:Y:S02]  /*37ff0*/  IMAD.MOV.U32 R15, RZ, RZ, -0x1 ;  /* 0xffffffffff0f7424 */ /* 0x001fe400078e00ff */
[----:B--2---:R-:W-:Y:S01]  /*38000*/  @!P1 IMAD.MOV.U32 R57, RZ, RZ, R11 ;  /* 0x000000ffff399224 */ /* 0x004fe200078e000b */
[----:B------:R-:W-:Y:S01]  /*38010*/  @!P1 MOV R56, R10 ;  /* 0x0000000a00389202 */ /* 0x000fe20000000f00 */
[----:B------:R-:W-:-:S02]  /*38020*/  IMAD.MOV.U32 R11, RZ, RZ, 0x1c1f ;  /* 0x00001c1fff0b7424 */ /* 0x000fc400078e00ff */
[----:B------:R-:W-:Y:S02]  /*38030*/  @!P1 IMAD.MOV.U32 R54, RZ, RZ, R8 ;  /* 0x000000ffff369224 */ /* 0x000fe400078e0008 */
[----:B------:R-:W-:-:S07]  /*38040*/  @!P1 IMAD.MOV.U32 R55, RZ, RZ, R9 ;  /* 0x000000ffff379224 */ /* 0x000fce00078e0009 */
[----:B-----5:R-:W-:Y:S05]  /*38050*/  WARPSYNC.COLLECTIVE R15, `(.L_x_4222) ;  /* 0x000000000f087348 */ /* 0x020fea0003c00000 */
[----:B------:R0:W1:Y:S02]  /*38060*/  SHFL.IDX P6, R14, R13, R12, R11 ;  /* 0x0000000c0d0e7389 */ /* 0x00006400000c000b */
[----:B01---5:R-:W-:Y:S01]  /*38070*/  ENDCOLLECTIVE ;  /* 0x000000000000791b */ /* 0x023fe20003800000 */
.L_x_4222:
[----:B------:R-:W-:Y:S02]  /*38080*/  IMAD.MOV.U32 R2, RZ, RZ, R54 ;  /* 0x000000ffff027224 */ /* 0x000fe400078e0036 */
[----:B------:R-:W-:Y:S02]  /*38090*/  IMAD.MOV.U32 R3, RZ, RZ, R55 ;  /* 0x000000ffff037224 */ /* 0x000fe400078e0037 */
[----:B------:R-:W-:Y:S01]  /*380a0*/  IMAD.MOV.U32 R8, RZ, RZ, R56 ;  /* 0x000000ffff087224 */ /* 0x000fe200078e0038 */
[----:B------:R-:W-:Y:S01]  /*380b0*/  PRMT R65, R65, 0x5410, R2 ;  /* 0x0000541041417816 */ /* 0x000fe20000000002 */
[----:B------:R-:W-:Y:S01]  /*380c0*/  IMAD.MOV.U32 R9, RZ, RZ, R57 ;  /* 0x000000ffff097224 */ /* 0x000fe200078e0039 */
[----:B------:R-:W-:Y:S02]  /*380d0*/  PRMT R60, R3, 0x7610, R60 ;  /* 0x00007610033c7816 */ /* 0x000fe4000000003c */
[----:B------:R-:W-:Y:S02]  /*380e0*/  CS2R R2, SRZ ;  /* 0x0000000000027805 */ /* 0x000fe4000001ff00 */
[----:B------:R-:W-:-:S02]  /*380f0*/  PRMT R28, R8, 0x5410, R9 ;  /* 0x00005410081c7816 */ /* 0x000fc40000000009 */
[----:B------:R-:W-:Y:S01]  /*38100*/  CS2R R8, SRZ ;  /* 0x0000000000087805 */ /* 0x000fe2000001ff00 */
[----:B------:R-:W-:Y:S02]  /*38110*/  IMAD.MOV.U32 R13, RZ, RZ, R25 ;  /* 0x000000ffff0d7224 */ /* 0x000fe400078e0019 */
[----:B------:R-:W-:Y:S02]  /*38120*/  @!P1 IMAD.MOV.U32 R2, RZ, RZ, R4 ;  /* 0x000000ffff029224 */ /* 0x000fe400078e0004 */
[----:B------:R-:W-:Y:S02]  /*38130*/  @!P1 IMAD.MOV.U32 R3, RZ, RZ, R5 ;  /* 0x000000ffff039224 */ /* 0x000fe400078e0005 */
[----:B------:R-:W-:Y:S02]  /*38140*/  @!P1 IMAD.MOV.U32 R20, RZ, RZ, R6 ;  /* 0x000000ffff149224 */ /* 0x000fe400078e0006 */
[----:B------:R-:W-:Y:S02]  /*38150*/  @!P1 IMAD.MOV.U32 R21, RZ, RZ, R7 ;  /* 0x000000ffff159224 */ /* 0x000fe400078e0007 */
[----:B------:R-:W-:-:S07]  /*38160*/  IMAD.MOV.U32 R24, RZ, RZ, R14 ;  /* 0x000000ffff187224 */ /* 0x000fce00078e000e */
[----:B------:R-:W-:Y:S05]  /*38170*/  WARPSYNC.COLLECTIVE R15, `(.L_x_4223) ;  /* 0x000000000f087348 */ /* 0x000fea0003c00000 */
[----:B------:R0:W1:Y:S02]  /*38180*/  SHFL.IDX P6, R14, R13, R12, R11 ;  /* 0x0000000c0d0e7389 */ /* 0x00006400000c000b */
[----:B01----:R-:W-:Y:S01]  /*38190*/  ENDCOLLECTIVE ;  /* 0x000000000000791b */ /* 0x003fe20003800000 */
.L_x_4223:
[----:B------:R-:W-:Y:S02]  /*381a0*/  IMAD.MOV.U32 R4, RZ, RZ, R2 ;  /* 0x000000ffff047224 */ /* 0x000fe400078e0002 */
[----:B------:R-:W-:Y:S02]  /*381b0*/  IMAD.MOV.U32 R5, RZ, RZ, R3 ;  /* 0x000000ffff057224 */ /* 0x000fe400078e0003 */
[----:B------:R-:W-:Y:S01]  /*381c0*/  IMAD.MOV.U32 R6, RZ, RZ, R20 ;  /* 0x000000ffff067224 */ /* 0x000fe200078e0014 */
[----:B------:R-:W-:Y:S01]  /*381d0*/  PRMT R58, R58, 0x5410, R4 ;  /* 0x000054103a3a7816 */ /* 0x000fe20000000004 */
[----:B------:R-:W-:Y:S01]  /*381e0*/  IMAD.MOV.U32 R7, RZ, RZ, R21 ;  /* 0x000000ffff077224 */ /* 0x000fe200078e0015 */
[----:B------:R-:W-:Y:S02]  /*381f0*/  PRMT R61, R5, 0x7610, R61 ;  /* 0x00007610053d7816 */ /* 0x000fe4000000003d */
[----:B------:R-:W-:Y:S02]  /*38200*/  PRMT R65, R6, 0x7610, R65 ;  /* 0x0000761006417816 */ /* 0x000fe40000000041 */
[----:B------:R-:W-:Y:S01]  /*38210*/  PRMT R79, R7, 0x7610, R79 ;  /* 0x00007610074f7816 */ /* 0x000fe2000000004f */
[----:B------:R-:W-:-:S02]  /*38220*/  IMAD.MOV.U32 R13, RZ, RZ, R26 ;  /* 0x000000ffff0d7224 */ /* 0x000fc400078e001a */
[----:B------:R-:W-:-:S07]  /*38230*/  IMAD.MOV.U32 R25, RZ, RZ, R14 ;  /* 0x000000ffff197224 */ /* 0x000fce00078e000e */
[----:B------:R-:W-:Y:S05]  /*38240*/  WARPSYNC.COLLECTIVE R15, `(.L_x_4224) ;  /* 0x000000000f087348 */ /* 0x000fea0003c00000 */
[----:B------:R0:W1:Y:S02]  /*38250*/  SHFL.IDX P6, R14, R13, R12, R11 ;  /* 0x0000000c0d0e7389 */ /* 0x00006400000c000b */
[----:B01----:R-:W-:Y:S01]  /*38260*/  ENDCOLLECTIVE ;  /* 0x000000000000791b */ /* 0x003fe20003800000 */
.L_x_4224:
[----:B------:R-:W-:Y:S01]  /*38270*/  MOV R13, R27 ;  /* 0x0000001b000d7202 */ /* 0x000fe20000000f00 */
[----:B------:R-:W-:-:S07]  /*38280*/  IMAD.MOV.U32 R26, RZ, RZ, R14 ;  /* 0x000000ffff1a7224 */ /* 0x000fce00078e000e */
[----:B------:R-:W-:Y:S05]  /*38290*/  WARPSYNC.COLLECTIVE R15, `(.L_x_4225) ;  /* 0x000000000f087348 */ /* 0x000fea0003c00000 */
[----:B------:R0:W1:Y:S02]  /*382a0*/  SHFL.IDX P6, R14, R13, R12, R11 ;  /* 0x0000000c0d0e7389 */ /* 0x00006400000c000b */
[----:B01----:R-:W-:Y:S01]  /*382b0*/  ENDCOLLECTIVE ;  /* 0x000000000000791b */ /* 0x003fe20003800000 */
.L_x_4225:
[----:B------:R-:W-:Y:S05]  /*382c0*/  BRA `(.L_x_4226) ;  /* 0xfffffd0c00b87947 */ /* 0x000fea000383ffff */
.L_x_3916:
[----:B0-----:R0:W1:Y:S02]  /*382d0*/  SYNCS.PHASECHK.TRANS64.TRYWAIT P1, [R148+URZ+0x32400], R13 ;  /* 0x0324000d940075a7 */ /* 0x001064000802017f */
[----:B-1----:R-:W-:Y:S05]  /*382e0*/  @!P1 NANOSLEEP.SYNCS 0x989680 ;  /* 0x009896800000995d */ /* 0x002fea0003900000 */
[----:B------:R-:W1:Y:S02]  /*382f0*/  @!P1 SYNCS.PHASECHK.TRANS64 P1, [R148+URZ+0x32400], R13 ;  /* 0x0324000d940095a7 */ /* 0x000e64000802007f */
[----:B-1----:R-:W-:Y:S05]  /*38300*/  @!P1 BRA `(.L_x_3916) ;  /* 0xfffffffc00f09947 */ /* 0x002fea000383ffff */
[----:B------:R-:W-:Y:S05]  /*38310*/  BRA `(.L_x_4227) ;  /* 0xfffffd1000147947 */ /* 0x000fea000383ffff */
.L_x_3930:
[----:B0-----:R0:W1:Y:S02]  /*38320*/  SYNCS.PHASECHK.TRANS64.TRYWAIT P0, [R2+URZ], R7 ;  /* 0x00000007020075a7 */ /* 0x001064000800017f */
[----:B-1----:R-:W-:Y:S05]  /*38330*/  @!P0 NANOSLEEP.SYNCS 0x989680 ;  /* 0x009896800000895d */ /* 0x002fea0003900000 */
[----:B------:R-:W1:Y:S02]  /*38340*/  @!P0 SYNCS.PHASECHK.TRANS64 P0, [R2+URZ], R7 ;  /* 0x00000007020085a7 */ /* 0x000e64000800007f */
[----:B-1----:R-:W-:Y:S05]  /*38350*/  @!P0 BRA `(.L_x_3930) ;  /* 0xfffffffc00f08947 */ /* 0x002fea000383ffff */
[----:B------:R-:W-:Y:S05]  /*38360*/  BRA `(.L_x_3929) ;  /* 0xfffffd2400a47947 */ /* 0x000fea000383ffff */
.L_x_3937:
[----:B0-----:R0:W1:Y:S02]  /*38370*/  SYNCS.PHASECHK.TRANS64.TRYWAIT P0, [R14+URZ], R15 ;  /* 0x0000000f0e0075a7 */ /* 0x001064000800017f */
[----:B-1----:R-:W-:Y:S05]  /*38380*/  @!P0 NANOSLEEP.SYNCS 0x989680 ;  /* 0x009896800000895d */ /* 0x002fea0003900000 */
[----:B------:R-:W1:Y:S02]  /*38390*/  @!P0 SYNCS.PHASECHK.TRANS64 P0, [R14+URZ], R15 ;  /* 0x0000000f0e0085a7 */ /* 0x000e64000800007f */
[----:B-1----:R-:W-:Y:S05]  /*383a0*/  @!P0 BRA `(.L_x_3937) ;  /* 0xfffffffc00f08947 */ /* 0x002fea000383ffff */
[----:B------:R-:W-:Y:S05]  /*383b0*/  BRA `(.L_x_3936) ;  /* 0xfffffd2800c87947 */ /* 0x000fea000383ffff */
.L_x_3964:
[----:B-1----:R1:W2:Y:S02]  /*383c0*/  SYNCS.PHASECHK.TRANS64.TRYWAIT P0, [R10+URZ], R11 ;  /* 0x0000000b0a0075a7 */ /* 0x0022a4000800017f */
[----:B--2---:R-:W-:Y:S05]  /*383d0*/  @!P0 NANOSLEEP.SYNCS 0x989680 ;  /* 0x009896800000895d */ /* 0x004fea0003900000 */
[----:B------:R-:W2:Y:S02]  /*383e0*/  @!P0 SYNCS.PHASECHK.TRANS64 P0, [R10+URZ], R11 ;  /* 0x0000000b0a0085a7 */ /* 0x000ea4000800007f */
[----:B--2---:R-:W-:Y:S05]  /*383f0*/  @!P0 BRA `(.L_x_3964) ;  /* 0xfffffffc00f08947 */ /* 0x004fea000383ffff */
[----:B------:R-:W-:Y:S05]  /*38400*/  BRA `(.L_x_3963) ;  /* 0xfffffdd800bc7947 */ /* 0x000fea000383ffff */
.L_x_3971:
[----:B-1----:R1:W2:Y:S02]  /*38410*/  SYNCS.PHASECHK.TRANS64.TRYWAIT P0, [R8+URZ], R9 ;  /* 0x00000009080075a7 */ /* 0x0022a4000800017f */
[----:B--2---:R-:W-:Y:S05]  /*38420*/  @!P0 NANOSLEEP.SYNCS 0x989680 ;  /* 0x009896800000895d */ /* 0x004fea0003900000 */
[----:B------:R-:W2:Y:S02]  /*38430*/  @!P0 SYNCS.PHASECHK.TRANS64 P0, [R8+URZ], R9 ;  /* 0x00000009080085a7 */ /* 0x000ea4000800007f */
[----:B--2---:R-:W-:Y:S05]  /*38440*/  @!P0 BRA `(.L_x_3971) ;  /* 0xfffffffc00f08947 */ /* 0x004fea000383ffff */
[----:B------:R-:W-:Y:S05]  /*38450*/  BRA `(.L_x_3970) ;  /* 0xfffffddc00f87947 */ /* 0x000fea000383ffff */
.L_x_3984:
[----:B-1----:R1:W2:Y:S02]  /*38460*/  SYNCS.PHASECHK.TRANS64.TRYWAIT P0, [R8+URZ], R9 ;  /* 0x00000009080075a7 */ /* 0x0022a4000800017f */
[----:B--2---:R-:W-:Y:S05]  /*38470*/  @!P0 NANOSLEEP.SYNCS 0x989680 ;  /* 0x009896800000895d */ /* 0x004fea0003900000 */
[----:B------:R-:W2:Y:S02]  /*38480*/  @!P0 SYNCS.PHASECHK.TRANS64 P0, [R8+URZ], R9 ;  /* 0x00000009080085a7 */ /* 0x000ea4000800007f */
[----:B--2---:R-:W-:Y:S05]  /*38490*/  @!P0 BRA `(.L_x_3984) ;  /* 0xfffffffc00f08947 */ /* 0x004fea000383ffff */
[----:B------:R-:W-:Y:S05]  /*384a0*/  BRA `(.L_x_3983) ;  /* 0xfffffe7800947947 */ /* 0x000fea000383ffff */
.L_x_3991:
[----:B-1----:R1:W2:Y:S02]  /*384b0*/  SYNCS.PHASECHK.TRANS64.TRYWAIT P0, [R8+URZ], R9 ;  /* 0x00000009080075a7 */ /* 0x0022a4000800017f */
[----:B--2---:R-:W-:Y:S05]  /*384c0*/  @!P0 NANOSLEEP.SYNCS 0x989680 ;  /* 0x009896800000895d */ /* 0x004fea0003900000 */
[----:B------:R-:W2:Y:S02]  /*384d0*/  @!P0 SYNCS.PHASECHK.TRANS64 P0, [R8+URZ], R9 ;  /* 0x00000009080085a7 */ /* 0x000ea4000800007f */
[----:B--2---:R-:W-:Y:S05]  /*384e0*/  @!P0 BRA `(.L_x_3991) ;  /* 0xfffffffc00f08947 */ /* 0x004fea000383ffff */
[----:B------:R-:W-:Y:S05]  /*384f0*/  BRA `(.L_x_3990) ;  /* 0xfffffe7c00d07947 */ /* 0x000fea000383ffff */
.L_x_4020:
[----:B------:R-:W-:Y:S01]  /*38500*/  MOV R13, R3 ;  /* 0x00000003000d7202 */ /* 0x000fe20000000f00 */
[----:B------:R-:W-:Y:S02]  /*38510*/  IMAD.MOV.U32 R12, RZ, RZ, RZ ;  /* 0x000000ffff0c7224 */ /* 0x000fe400078e00ff */
[----:B------:R-:W-:Y:S02]  /*38520*/  IMAD.MOV.U32 R11, RZ, RZ, 0x181f ;  /* 0x0000181fff0b7424 */ /* 0x000fe400078e00ff */
[----:B------:R-:W-:-:S07]  /*38530*/  IMAD.MOV.U32 R15, RZ, RZ, -0x1 ;  /* 0xffffffffff0f7424 */ /* 0x000fce00078e00ff */
[----:B-1--4-:R-:W-:Y:S05]  /*38540*/  WARPSYNC.COLLECTIVE R15, `(.L_x_4228) ;  /* 0x000000000f087348 */ /* 0x012fea0003c00000 */
[----:B------:R0:W2:Y:S02]  /*38550*/  SHFL.IDX P6, R14, R13, R12, R11 ;  /* 0x0000000c0d0e7389 */ /* 0x0000a400000c000b */
[----:B012-4-:R-:W-:Y:S01]  /*38560*/  ENDCOLLECTIVE ;  /* 0x000000000000791b */ /* 0x017fe20003800000 */
.L_x_4228:
[----:B------:R-:W-:Y:S02]  /*38570*/  IMAD.MOV.U32 R13, RZ, RZ, R2 ;  /* 0x000000ffff0d7224 */ /* 0x000fe400078e0002 */
[----:B------:R-:W-:-:S07]  /*38580*/  IMAD.MOV.U32 R0, RZ, RZ, R14 ;  /* 0x000000ffff007224 */ /* 0x000fce00078e000e */
[----:B------:R-:W-:Y:S05]  /*38590*/  WARPSYNC.COLLECTIVE R15, `(.L_x_4229) ;  /* 0x000000000f087348 */ /* 0x000fea0003c00000 */
[----:B------:R0:W1:Y:S02]  /*385a0*/  SHFL.IDX P6, R14, R13, R12, R11 ;  /* 0x0000000c0d0e7389 */ /* 0x00006400000c000b */
[----:B01----:R-:W-:Y:S01]  /*385b0*/  ENDCOLLECTIVE ;  /* 0x000000000000791b */ /* 0x003fe20003800000 */
.L_x_4229:
[----:B------:R-:W-:Y:S05]  /*385c0*/  BRA `(.L_x_4230) ;  /* 0xffffff6400607947 */ /* 0x000fea000383ffff */
.L_x_4023:
[----:B------:R-:W-:Y:S01]  /*385d0*/  BSSY B1, `(.L_x_4231) ;  /* 0x0000008000017945 */ /* 0x000fe20003800000 */
[----:B------:R-:W-:Y:S02]  /*385e0*/  IMAD.MOV.U32 R13, RZ, RZ, R3 ;  /* 0x000000ffff0d7224 */ /* 0x000fe400078e0003 */
[----:B------:R-:W-:Y:S02]  /*385f0*/  IMAD.MOV.U32 R12, RZ, RZ, 0x1 ;  /* 0x00000001ff0c7424 */ /* 0x000fe400078e00ff */
[----:B------:R-:W-:Y:S02]  /*38600*/  IMAD.MOV.U32 R11, RZ, RZ, 0x181f ;  /* 0x0000181fff0b7424 */ /* 0x000fe400078e00ff */
[----:B--2---:R-:W-:-:S07]  /*38610*/  IMAD.MOV.U32 R15, RZ, RZ, -0x1 ;  /* 0xffffffffff0f7424 */ /* 0x004fce00078e00ff */
[----:B01-34-:R-:W-:Y:S05]  /*38620*/  WARPSYNC.COLLECTIVE R15, `(.L_x_4232) ;  /* 0x000000000f087348 */ /* 0x01bfea0003c00000 */
[----:B---3--:R2:W3:Y:S02]  /*38630*/  SHFL.IDX P6, R14, R13, R12, R11 ;  /* 0x0000000c0d0e7389 */ /* 0x0084e400000c000b */
[----:B01234-:R-:W-:Y:S01]  /*38640*/  ENDCOLLECTIVE ;  /* 0x000000000000791b */ /* 0x01ffe20003800000 */
.L_x_4232:
[----:B------:R-:W-:Y:S05]  /*38650*/  BSYNC B1 ;  /* 0x0000000000017941 */ /* 0x000fea0003800000 */
.L_x_4231:
        /* <DEDUP_REMOVED lines=8> */
.L_x_4233:
[----:B------:R-:W-:Y:S05]  /*386e0*/  BRA `(.L_x_4234) ;  /* 0xffffff6400847947 */ /* 0x000fea000383ffff */
.L_x_4026:
[----:B------:R-:W-:Y:S01]  /*386f0*/  BSSY B1, `(.L_x_4235) ;  /* 0x0000008000017945 */ /* 0x000fe20003800000 */
[----:B------:R-:W-:Y:S02]  /*38700*/  IMAD.MOV.U32 R13, RZ, RZ, R3 ;  /* 0x000000ffff0d7224 */ /* 0x000fe400078e0003 */
[----:B------:R-:W-:Y:S02]  /*38710*/  IMAD.MOV.U32 R12, RZ, RZ, 0x2 ;  /* 0x00000002ff0c7424 */ /* 0x000fe400078e00ff */
[----:B------:R-:W-:Y:S02]  /*38720*/  IMAD.MOV.U32 R11, RZ, RZ, 0x181f ;  /* 0x0000181fff0b7424 */ /* 0x000fe400078e00ff */
[----:B0-----:R-:W-:-:S07]  /*38730*/  IMAD.MOV.U32 R15, RZ, RZ, -0x1 ;  /* 0xffffffffff0f7424 */ /* 0x001fce00078e00ff */
[----:B-1234-:R-:W-:Y:S05]  /*38740*/  WARPSYNC.COLLECTIVE R15, `(.L_x_4236) ;  /* 0x000000000f087348 */ /* 0x01efea0003c00000 */
[----:B---3--:R0:W3:Y:S02]  /*38750*/  SHFL.IDX P6, R14, R13, R12, R11 ;  /* 0x0000000c0d0e7389 */ /* 0x0080e400000c000b */
[----:B01234-:R-:W-:Y:S01]  /*38760*/  ENDCOLLECTIVE ;  /* 0x000000000000791b */ /* 0x01ffe20003800000 */
.L_x_4236:
[----:B------:R-:W-:Y:S05]  /*38770*/  BSYNC B1 ;  /* 0x0000000000017941 */ /* 0x000fea0003800000 */
.L_x_4235:
        /* <DEDUP_REMOVED lines=8> */
.L_x_4237:
[----:B------:R-:W-:Y:S05]  /*38800*/  BRA `(.L_x_4238) ;  /* 0xffffff6400a47947 */ /* 0x000fea000383ffff */
.L_x_4029:
[----:B------:R-:W-:Y:S01]  /*38810*/  BSSY B1, `(.L_x_4239) ;  /* 0x0000008000017945 */ /* 0x000fe20003800000 */
[----:B------:R-:W-:Y:S02]  /*38820*/  IMAD.MOV.U32 R13, RZ, RZ, R3 ;  /* 0x000000ffff0d7224 */ /* 0x000fe400078e0003 */
[----:B------:R-:W-:Y:S02]  /*38830*/  IMAD.MOV.U32 R12, RZ, RZ, 0x3 ;  /* 0x00000003ff0c7424 */ /* 0x000fe400078e00ff */
[----:B------:R-:W-:Y:S02]  /*38840*/  IMAD.MOV.U32 R11, RZ, RZ, 0x181f ;  /* 0x0000181fff0b7424 */ /* 0x000fe400078e00ff */
[----:B0-----:R-:W-:-:S07]  /*38850*/  IMAD.MOV.U32 R15, RZ, RZ, -0x1 ;  /* 0xffffffffff0f7424 */ /* 0x001fce00078e00ff */
[----:B-1234-:R-:W-:Y:S05]  /*38860*/  WARPSYNC.COLLECTIVE R15, `(.L_x_4240) ;  /* 0x000000000f087348 */ /* 0x01efea0003c00000 */
[----:B------:R0:W0:Y:S02]  /*38870*/  SHFL.IDX P6, R14, R13, R12, R11 ;  /* 0x0000000c0d0e7389 */ /* 0x00002400000c000b */
[----:B01234-:R-:W-:Y:S01]  /*38880*/  ENDCOLLECTIVE ;  /* 0x000000000000791b */ /* 0x01ffe20003800000 */
.L_x_4240:
[----:B------:R-:W-:Y:S05]  /*38890*/  BSYNC B1 ;  /* 0x0000000000017941 */ /* 0x000fea0003800000 */
.L_x_4239:
        /* <DEDUP_REMOVED lines=8> */
.L_x_4241:
[----:B------:R-:W-:Y:S05]  /*38920*/  BRA `(.L_x_4242) ;  /* 0xffffff6400c47947 */ /* 0x000fea000383ffff */
.L_x_4054:
[----:B------:R-:W0:Y:S01]  /*38930*/  S2R R12, SR_TID.X ;  /* 0x00000000000c7919 */ /* 0x000e220000002100 */
[----:B------:R-:W-:Y:S01]  /*38940*/  BSSY B1, `(.L_x_4243) ;  /* 0x000000a000017945 */ /* 0x000fe20003800000 */
[----:B------:R-:W-:Y:S02]  /*38950*/  IMAD.MOV.U32 R11, RZ, RZ, 0x1f ;  /* 0x0000001fff0b7424 */ /* 0x000fe400078e00ff */
[----:B------:R-:W-:Y:S01]  /*38960*/  IMAD.MOV.U32 R15, RZ, RZ, -0x1 ;  /* 0xffffffffff0f7424 */ /* 0x000fe200078e00ff */
[----:B0-----:R-:W-:-:S04]  /*38970*/  SHF.R.U32.HI R12, RZ, 0x5, R12 ;  /* 0x00000005ff0c7819 */ /* 0x001fc8000001160c */
[----:B------:R-:W-:-:S04]  /*38980*/  LOP3.LUT R12, R12, 0x3, RZ, 0xc0, !PT ;  /* 0x000000030c0c7812 */ /* 0x000fc800078ec0ff */
[----:B-1----:R-:W-:Y:S01]  /*38990*/  MOV R13, R12 ;  /* 0x0000000c000d7202 */ /* 0x002fe20000000f00 */
[----:B------:R-:W-:-:S07]  /*389a0*/  IMAD.MOV.U32 R12, RZ, RZ, RZ ;  /* 0x000000ffff0c7224 */ /* 0x000fce00078e00ff */
[----:B------:R-:W-:Y:S05]  /*389b0*/  WARPSYNC.COLLECTIVE R15, `(.L_x_4244) ;  /* 0x000000000f087348 */ /* 0x000fea0003c00000 */
[----:B------:R0:W1:Y:S02]  /*389c0*/  SHFL.IDX P6, R14, R13, R12, R11 ;  /* 0x0000000c0d0e7389 */ /* 0x00006400000c000b */
[----:B01----:R-:W-:Y:S01]  /*389d0*/  ENDCOLLECTIVE ;  /* 0x000000000000791b */ /* 0x003fe20003800000 */
.L_x_4244:
[----:B------:R-:W-:Y:S05]  /*389e0*/  BSYNC B1 ;  /* 0x0000000000017941 */ /* 0x000fea0003800000 */
.L_x_4243:
[----:B------:R-:W-:Y:S05]  /*389f0*/  BRA `(.L_x_4245) ;  /* 0xffffff7c00dc7947 */ /* 0x000fea000383ffff */
.L_x_4056:
[----:B------:R-:W-:Y:S01]  /*38a00*/  BSSY B1, `(.L_x_4246) ;  /* 0x0000006000017945 */ /* 0x000fe20003800000 */
[----:B------:R-:W-:-:S07]  /*38a10*/  IMAD.MOV.U32 R15, RZ, RZ, -0x1 ;  /* 0xffffffffff0f7424 */ /* 0x000fce00078e00ff */
[----:B01----:R-:W-:Y:S05]  /*38a20*/  WARPSYNC.COLLECTIVE R15, `(.L_x_4247) ;  /* 0x000000000f0c7348 */ /* 0x003fea0003c00000 */
[----:B------:R-:W-:Y:S02]  /*38a30*/  ELECT P6, UR62, PT ;  /* 0x00000000003e782f */ /* 0x000fe400038c0000 */
[----:B------:R-:W-:Y:S01]  /*38a40*/  MOV R14, UR62 ;  /* 0x0000003e000e7c02 */ /* 0x000fe20008000f00 */
[----:B01----:R-:W-:Y:S10]  /*38a50*/  ENDCOLLECTIVE ;  /* 0x000000000000791b */ /* 0x003ff40003800000 */
.L_x_4247:
[----:B------:R-:W-:Y:S05]  /*38a60*/  BSYNC B1 ;  /* 0x0000000000017941 */ /* 0x000fea0003800000 */
.L_x_4246:
[----:B------:R-:W-:Y:S05]  /*38a70*/  BRA `(.L_x_4055) ;  /* 0xffffff7c00d47947 */ /* 0x000fea000383ffff */
.L_x_4058:
[----:B0-----:R0:W2:Y:S02]  /*38a80*/  SYNCS.PHASECHK.TRANS64.TRYWAIT P0, [R23+URZ+0x32420], R6 ;  /* 0x03242006170075a7 */ /* 0x0010a4000800017f */
[----:B--2---:R-:W-:Y:S05]  /*38a90*/  @!P0 NANOSLEEP.SYNCS 0x989680 ;  /* 0x009896800000895d */ /* 0x004fea0003900000 */
[----:B------:R-:W2:Y:S02]  /*38aa0*/  @!P0 SYNCS.PHASECHK.TRANS64 P0, [R23+URZ+0x32420], R6 ;  /* 0x03242006170085a7 */ /* 0x000ea4000800007f */
[----:B--2---:R-:W-:Y:S05]  /*38ab0*/  @!P0 BRA `(.L_x_4058) ;  /* 0xfffffffc00f08947 */ /* 0x004fea000383ffff */
[----:B------:R-:W-:Y:S05]  /*38ac0*/  BRA `(.L_x_4248) ;  /* 0xffffff7c00e47947 */ /* 0x000fea000383ffff */
.L_x_4062:
[----:B0-----:R0:W2:Y:S02]  /*38ad0*/  SYNCS.PHASECHK.TRANS64.TRYWAIT P0, [R3+URZ+0x324a0], R6 ;  /* 0x0324a006030075a7 */ /* 0x0010a4000800017f */
[----:B--2---:R-:W-:Y:S05]  /*38ae0*/  @!P0 NANOSLEEP.SYNCS 0x989680 ;  /* 0x009896800000895d */ /* 0x004fea0003900000 */
[----:B------:R-:W2:Y:S02]  /*38af0*/  @!P0 SYNCS.PHASECHK.TRANS64 P0, [R3+URZ+0x324a0], R6 ;  /* 0x0324a006030085a7 */ /* 0x000ea4000800007f */
[----:B--2---:R-:W-:Y:S05]  /*38b00*/  @!P0 BRA `(.L_x_4062) ;  /* 0xfffffffc00f08947 */ /* 0x004fea000383ffff */
[----:B------:R-:W-:Y:S05]  /*38b10*/  BRA `(.L_x_4249) ;  /* 0xffffff7c00fc7947 */ /* 0x000fea000383ffff */
.L_x_4067:
[----:B--2---:R2:W3:Y:S02]  /*38b20*/  SYNCS.PHASECHK.TRANS64.TRYWAIT P0, [R3+URZ+0x324c0], R6 ;  /* 0x0324c006030075a7 */ /* 0x0044e4000800017f */
[----:B---3--:R-:W-:Y:S05]  /*38b30*/  @!P0 NANOSLEEP.SYNCS 0x989680 ;  /* 0x009896800000895d */ /* 0x008fea0003900000 */
[----:B------:R-:W3:Y:S02]  /*38b40*/  @!P0 SYNCS.PHASECHK.TRANS64 P0, [R3+URZ+0x324c0], R6 ;  /* 0x0324c006030085a7 */ /* 0x000ee4000800007f */
[----:B---3--:R-:W-:Y:S05]  /*38b50*/  @!P0 BRA `(.L_x_4067) ;  /* 0xfffffffc00f08947 */ /* 0x008fea000383ffff */
[----:B------:R-:W-:Y:S05]  /*38b60*/  BRA `(.L_x_4250) ;  /* 0xffffff8000787947 */ /* 0x000fea000383ffff */
.L_x_4077:
[----:B--2---:R2:W3:Y:S02]  /*38b70*/  SYNCS.PHASECHK.TRANS64.TRYWAIT P1, [R10+URZ+0x324a0], R2 ;  /* 0x0324a0020a0075a7 */ /* 0x0044e4000802017f */
[----:B---3--:R-:W-:Y:S05]  /*38b80*/  @!P1 NANOSLEEP.SYNCS 0x989680 ;  /* 0x009896800000995d */ /* 0x008fea0003900000 */
[----:B------:R-:W3:Y:S02]  /*38b90*/  @!P1 SYNCS.PHASECHK.TRANS64 P1, [R10+URZ+0x324a0], R2 ;  /* 0x0324a0020a0095a7 */ /* 0x000ee4000802007f */
[----:B---3--:R-:W-:Y:S05]  /*38ba0*/  @!P1 BRA `(.L_x_4077) ;  /* 0xfffffffc00f09947 */ /* 0x008fea000383ffff */
[----:B------:R-:W-:Y:S05]  /*38bb0*/  BRA `(.L_x_4251) ;  /* 0xffffff8400ec7947 */ /* 0x000fea000383ffff */
.L_x_4082:
[----:B0-----:R0:W1:Y:S02]  /*38bc0*/  SYNCS.PHASECHK.TRANS64.TRYWAIT P1, [R10+URZ+0x324c0], R2 ;  /* 0x0324c0020a0075a7 */ /* 0x001064000802017f */
[----:B-1----:R-:W-:Y:S05]  /*38bd0*/  @!P1 NANOSLEEP.SYNCS 0x989680 ;  /* 0x009896800000995d */ /* 0x002fea0003900000 */
[----:B------:R-:W1:Y:S02]  /*38be0*/  @!P1 SYNCS.PHASECHK.TRANS64 P1, [R10+URZ+0x324c0], R2 ;  /* 0x0324c0020a0095a7 */ /* 0x000e64000802007f */
[----:B-1----:R-:W-:Y:S05]  /*38bf0*/  @!P1 BRA `(.L_x_4082) ;  /* 0xfffffffc00f09947 */ /* 0x002fea000383ffff */
[----:B------:R-:W-:Y:S05]  /*38c00*/  BRA `(.L_x_4252) ;  /* 0xffffff8800647947 */ /* 0x000fea000383ffff */
.L_x_4106:
[----:B------:R-:W0:Y:S01]  /*38c10*/  S2R R20, SR_TID.X ;  /* 0x0000000000147919 */ /* 0x000e220000002100 */
[----:B------:R-:W-:Y:S01]  /*38c20*/  BSSY B0, `(.L_x_4253) ;  /* 0x000000a000007945 */ /* 0x000fe20003800000 */
[----:B------:R-:W-:Y:S02]  /*38c30*/  IMAD.MOV.U32 R12, RZ, RZ, RZ ;  /* 0x000000ffff0c7224 */ /* 0x000fe400078e00ff */
[----:B------:R-:W-:Y:S01]  /*38c40*/  IMAD.MOV.U32 R15, RZ, RZ, -0x1 ;  /* 0xffffffffff0f7424 */ /* 0x000fe200078e00ff */
[----:B0-----:R-:W-:-:S04]  /*38c50*/  SHF.R.U32.HI R11, RZ, 0x5, R20 ;  /* 0x00000005ff0b7819 */ /* 0x001fc80000011614 */
[----:B------:R-:W-:-:S05]  /*38c60*/  LOP3.LUT R11, R11, 0x3, RZ, 0xc0, !PT ;  /* 0x000000030b0b7812 */ /* 0x000fca00078ec0ff */
[----:B------:R-:W-:Y:S02]  /*38c70*/  IMAD.MOV.U32 R13, RZ, RZ, R11 ;  /* 0x000000ffff0d7224 */ /* 0x000fe400078e000b */
[----:B------:R-:W-:-:S07]  /*38c80*/  IMAD.MOV.U32 R11, RZ, RZ, 0x1f ;  /* 0x0000001fff0b7424 */ /* 0x000fce00078e00ff */
[----:B--2---:R-:W-:Y:S05]  /*38c90*/  WARPSYNC.COLLECTIVE R15, `(.L_x_4254) ;  /* 0x000000000f087348 */ /* 0x004fea0003c00000 */
[----:B------:R0:W1:Y:S02]  /*38ca0*/  SHFL.IDX P6, R14, R13, R12, R11 ;  /* 0x0000000c0d0e7389 */ /* 0x00006400000c000b */
[----:B012---:R-:W-:Y:S01]  /*38cb0*/  ENDCOLLECTIVE ;  /* 0x000000000000791b */ /* 0x007fe20003800000 */
.L_x_4254:
[----:B------:R-:W-:Y:S05]  /*38cc0*/  BSYNC B0 ;  /* 0x0000000000007941 */ /* 0x000fea0003800000 */
.L_x_4253:
[----:B------:R-:W-:Y:S05]  /*38cd0*/  BRA `(.L_x_4255) ;  /* 0xffffff9800e47947 */ /* 0x000fea000383ffff */
.L_x_4109:
[----:B-1----:R1:W2:Y:S02]  /*38ce0*/  SYNCS.PHASECHK.TRANS64.TRYWAIT P0, [R17+URZ+0x32440], R0 ;  /* 0x03244000110075a7 */ /* 0x0022a4000800017f */
[----:B--2---:R-:W-:Y:S05]  /*38cf0*/  @!P0 NANOSLEEP.SYNCS 0x989680 ;  /* 0x009896800000895d */ /* 0x004fea0003900000 */
[----:B------:R-:W2:Y:S02]  /*38d00*/  @!P0 SYNCS.PHASECHK.TRANS64 P0, [R17+URZ+0x32440], R0 ;  /* 0x03244000110085a7 */ /* 0x000ea4000800007f */
[----:B--2---:R-:W-:Y:S05]  /*38d10*/  @!P0 BRA `(.L_x_4109) ;  /* 0xfffffffc00f08947 */ /* 0x004fea000383ffff */
[----:B------:R-:W-:Y:S05]  /*38d20*/  BRA `(.L_x_4256) ;  /* 0xffffff9800fc7947 */ /* 0x000fea000383ffff */
.L_x_4110:
        /* <DEDUP_REMOVED lines=8> */
.L_x_4258:
[----:B------:R-:W-:Y:S05]  /*38db0*/  BSYNC B0 ;  /* 0x0000000000007941 */ /* 0x000fea0003800000 */
.L_x_4257:
        /* <DEDUP_REMOVED lines=9> */
.L_x_4259:
[----:B------:R-:W-:Y:S01]  /*38e50*/  IMAD.MOV.U32 R13, RZ, RZ, R4 ;  /* 0x000000ffff0d7224 */ /* 0x000fe200078e0004 */
[----:B------:R-:W-:Y:S01]  /*38e60*/  MOV R12, 0x1 ;  /* 0x00000001000c7802 */ /* 0x000fe20000000f00 */
[----:B------:R-:W-:-:S07]  /*38e70*/  IMAD.MOV.U32 R3, RZ, RZ, R14 ;  /* 0x000000ffff037224 */ /* 0x000fce00078e000e */
[----:B------:R-:W-:Y:S05]  /*38e80*/  WARPSYNC.COLLECTIVE R15, `(.L_x_4260) ;  /* 0x000000000f087348 */ /* 0x000fea0003c00000 */
[----:B------:R0:W1:Y:S02]  /*38e90*/  SHFL.IDX P6, R14, R13, R12, R11 ;  /* 0x0000000c0d0e7389 */ /* 0x00006400000c000b */
[----:B01----:R-:W-:Y:S01]  /*38ea0*/  ENDCOLLECTIVE ;  /* 0x000000000000791b */ /* 0x003fe20003800000 */
.L_x_4260:
        /* <DEDUP_REMOVED lines=15> */
.L_x_4261:
[----:B------:R-:W-:Y:S02]  /*38fa0*/  @P0 IMAD R6, R5, 0x2, R23 ;  /* 0x0000000205060824 */ /* 0x000fe400078e0217 */
[----:B------:R-:W-:Y:S02]  /*38fb0*/  IMAD.MOV.U32 R13, RZ, RZ, R4 ;  /* 0x000000ffff0d7224 */ /* 0x000fe400078e0004 */
[----:B------:R-:W-:Y:S02]  /*38fc0*/  IMAD.MOV.U32 R12, RZ, RZ, 0x2 ;  /* 0x00000002ff0c7424 */ /* 0x000fe400078e00ff */
[----:B------:R-:W-:-:S07]  /*38fd0*/  IMAD.MOV.U32 R3, RZ, RZ, R14 ;  /* 0x000000ffff037224 */ /* 0x000fce00078e000e */
[----:B------:R-:W-:Y:S05]  /*38fe0*/  WARPSYNC.COLLECTIVE R15, `(.L_x_4262) ;  /* 0x000000000f087348 */ /* 0x000fea0003c00000 */
[----:B------:R0:W1:Y:S02]  /*38ff0*/  SHFL.IDX P6, R14, R13, R12, R11 ;  /* 0x0000000c0d0e7389 */ /* 0x00006400000c000b */
[----:B01----:R-:W-:Y:S01]  /*39000*/  ENDCOLLECTIVE ;  /* 0x000000000000791b */ /* 0x003fe20003800000 */
.L_x_4262:
        /* <DEDUP_REMOVED lines=15> */
.L_x_4263:
[----:B------:R-:W-:Y:S02]  /*39100*/  @P0 IMAD R6, R5, 0x2, R23 ;  /* 0x0000000205060824 */ /* 0x000fe400078e0217 */
[----:B------:R-:W-:Y:S02]  /*39110*/  IMAD.MOV.U32 R13, RZ, RZ, R4 ;  /* 0x000000ffff0d7224 */ /* 0x000fe400078e0004 */
[----:B------:R-:W-:Y:S02]  /*39120*/  IMAD.MOV.U32 R12, RZ, RZ, 0x3 ;  /* 0x00000003ff0c7424 */ /* 0x000fe400078e00ff */
[----:B------:R-:W-:-:S07]  /*39130*/  IMAD.MOV.U32 R3, RZ, RZ, R14 ;  /* 0x000000ffff037224 */ /* 0x000fce00078e000e */
[----:B------:R-:W-:Y:S05]  /*39140*/  WARPSYNC.COLLECTIVE R15, `(.L_x_4264) ;  /* 0x000000000f087348 */ /* 0x000fea0003c00000 */
[----:B------:R0:W1:Y:S02]  /*39150*/  SHFL.IDX P6, R14, R13, R12, R11 ;  /* 0x0000000c0d0e7389 */ /* 0x00006400000c000b */
[----:B01----:R-:W-:Y:S01]  /*39160*/  ENDCOLLECTIVE ;  /* 0x000000000000791b */ /* 0x003fe20003800000 */
.L_x_4264:
        /* <DEDUP_REMOVED lines=15> */
.L_x_4265:
[----:B------:R-:W-:Y:S02]  /*39260*/  @P0 IMAD R6, R5, 0x2, R23 ;  /* 0x0000000205060824 */ /* 0x000fe400078e0217 */
[----:B------:R-:W-:Y:S02]  /*39270*/  IMAD.MOV.U32 R13, RZ, RZ, R4 ;  /* 0x000000ffff0d7224 */ /* 0x000fe400078e0004 */
[----:B------:R-:W-:Y:S02]  /*39280*/  IMAD.MOV.U32 R12, RZ, RZ, 0x4 ;  /* 0x00000004ff0c7424 */ /* 0x000fe400078e00ff */
[----:B------:R-:W-:-:S07]  /*39290*/  IMAD.MOV.U32 R3, RZ, RZ, R14 ;  /* 0x000000ffff037224 */ /* 0x000fce00078e000e */
[----:B------:R-:W-:Y:S05]  /*392a0*/  WARPSYNC.COLLECTIVE R15, `(.L_x_4266) ;  /* 0x000000000f087348 */ /* 0x000fea0003c00000 */
[----:B------:R0:W1:Y:S02]  /*392b0*/  SHFL.IDX P6, R14, R13, R12, R11 ;  /* 0x0000000c0d0e7389 */ /* 0x00006400000c000b */
[----:B01----:R-:W-:Y:S01]  /*392c0*/  ENDCOLLECTIVE ;  /* 0x000000000000791b */ /* 0x003fe20003800000 */
.L_x_4266:
        /* <DEDUP_REMOVED lines=15> */
.L_x_4267:
[----:B------:R-:W-:Y:S02]  /*393c0*/  @P0 IMAD R6, R5, 0x2, R23 ;  /* 0x0000000205060824 */ /* 0x000fe400078e0217 */
[----:B------:R-:W-:Y:S02]  /*393d0*/  IMAD.MOV.U32 R13, RZ, RZ, R4 ;  /* 0x000000ffff0d7224 */ /* 0x000fe400078e0004 */
[----:B------:R-:W-:Y:S02]  /*393e0*/  IMAD.MOV.U32 R12, RZ, RZ, 0x5 ;  /* 0x00000005ff0c7424 */ /* 0x000fe400078e00ff */
[----:B------:R-:W-:-:S07]  /*393f0*/  IMAD.MOV.U32 R3, RZ, RZ, R14 ;  /* 0x000000ffff037224 */ /* 0x000fce00078e000e */
[----:B------:R-:W-:Y:S05]  /*39400*/  WARPSYNC.COLLECTIVE R15, `(.L_x_4268) ;  /* 0x000000000f087348 */ /* 0x000fea0003c00000 */
[----:B------:R0:W1:Y:S02]  /*39410*/  SHFL.IDX P6, R14, R13, R12, R11 ;  /* 0x0000000c0d0e7389 */ /* 0x00006400000c000b */
[----:B01----:R-:W-:Y:S01]  /*39420*/  ENDCOLLECTIVE ;  /* 0x000000000000791b */ /* 0x003fe20003800000 */
.L_x_4268:
        /* <DEDUP_REMOVED lines=10> */
.L_x_4269:
[----:B------:R-:W-:Y:S01]  /*394d0*/  @!PT LDS RZ, [RZ] ;  /* 0x00000000fffff984 */ /* 0x000fe20000000800 */
[----:B------:R-:W-:Y:S01]  /*394e0*/  @!PT LDS RZ, [RZ] ;  /* 0x00000000fffff984 */ /* 0x000fe20000000800 */
[----:B------:R-:W-:Y:S01]  /*394f0*/  @!PT LDS RZ, [RZ] ;  /* 0x00000000fffff984 */ /* 0x000fe20000000800 */
[----:B------:R0:W-:Y:S01]  /*39500*/  @P0 LDGSTS.E.BYPASS.LTC128B.128 [R6+0x1e400], desc[UR44][R2.64], !P2 ;  /* 0x1e40000002060fae */ /* 0x0001e2000d101d6c */
[----:B------:R-:W-:Y:S01]  /*39510*/  IMAD.MOV.U32 R0, RZ, RZ, R14 ;  /* 0x000000ffff007224 */ /* 0x000fe200078e000e */
[----:B------:R-:W-:Y:S06]  /*39520*/  BRA `(.L_x_4270) ;  /* 0xffffff98006c7947 */ /* 0x000fec000383ffff */
.L_x_4115:
[----:B------:R-:W-:Y:S01]  /*39530*/  IMAD.MOV.U32 R13, RZ, RZ, R3 ;  /* 0x000000ffff0d7224 */ /* 0x000fe200078e0003 */
[----:B------:R-:W-:Y:S01]  /*39540*/  MOV R12, RZ ;  /* 0x000000ff000c7202 */ /* 0x000fe20000000f00 */
[----:B------:R-:W-:Y:S02]  /*39550*/  IMAD.MOV.U32 R11, RZ, RZ, 0x181f ;  /* 0x0000181fff0b7424 */ /* 0x000fe400078e00ff */
[----:B------:R-:W-:Y:S02]  /*39560*/  IMAD.MOV.U32 R15, RZ, RZ, -0x1 ;  /* 0xffffffffff0f7424 */ /* 0x000fe400078e00ff */
[----:B-----5:R-:W-:Y:S02]  /*39570*/  IMAD R2, R9, R6, RZ ;  /* 0x0000000609027224 */ /* 0x020fe400078e02ff */
[----:B------:R-:W-:-:S07]  /*39580*/  IMAD.IADD R36, R8, 0x1, R36 ;  /* 0x0000000108247824 */ /* 0x000fce00078e0224 */
[----:B------:R-:W-:Y:S05]  /*39590*/  WARPSYNC.COLLECTIVE R15, `(.L_x_4271) ;  /* 0x000000000f087348 */ /* 0x000fea0003c00000 */
[----:B------:R0:W1:Y:S02]  /*395a0*/  SHFL.IDX P6, R14, R13, R12, R11 ;  /* 0x0000000c0d0e7389 */ /* 0x00006400000c000b */
[----:B01----:R-:W-:Y:S01]  /*395b0*/  ENDCOLLECTIVE ;  /* 0x000000000000791b */ /* 0x003fe20003800000 */
.L_x_4271:
[C---:B------:R-:W-:Y:S01]  /*395c0*/  VIADD R10, R36.reuse, 0x10 ;  /* 0x00000010240a7836 */ /* 0x040fe20000000000 */
[C---:B------:R-:W-:Y:S01]  /*395d0*/  ISETP.GE.AND P0, PT, R36.reuse, R2, PT ;  /* 0x000000022400720c */ /* 0x040fe20003f06270 */
[C---:B------:R-:W-:Y:S02]  /*395e0*/  VIADD R6, R36.reuse, 0x20 ;  /* 0x0000002024067836 */ /* 0x040fe40000000000 */
[----:B------:R-:W-:Y:S01]  /*395f0*/  VIADD R8, R36, 0x30 ;  /* 0x0000003024087836 */ /* 0x000fe20000000000 */
[----:B------:R0:W-:Y:S04]  /*39600*/  STL [R1+0x468], R10 ;  /* 0x0004680a01007387 */ /* 0x0001e80000100800 */
[----:B------:R0:W-:Y:S01]  /*39610*/  STL [R1+0x46c], R6 ;  /* 0x00046c0601007387 */ /* 0x0001e20000100800 */
[----:B------:R-:W-:-:S03]  /*39620*/  IMAD.MOV.U32 R13, RZ, RZ, R0 ;  /* 0x000000ffff0d7224 */ /* 0x000fc600078e0000 */
[----:B------:R0:W-:Y:S01]  /*39630*/  STL [R1+0x470], R8 ;  /* 0x0004700801007387 */ /* 0x0001e20000100800 */
[----:B------:R-:W-:-:S07]  /*39640*/  IMAD.MOV.U32 R4, RZ, RZ, R14 ;  /* 0x000000ffff047224 */ /* 0x000fce00078e000e */
[----:B0-----:R-:W-:Y:S05]  /*39650*/  WARPSYNC.COLLECTIVE R15, `(.L_x_4272) ;  /* 0x000000000f087348 */ /* 0x001fea0003c00000 */
[----:B------:R1:W2:Y:S02]  /*39660*/  SHFL.IDX P6, R14, R13, R12, R11 ;  /* 0x0000000c0d0e7389 */ /* 0x0002a400000c000b */
[----:B012---:R-:W-:Y:S01]  /*39670*/  ENDCOLLECTIVE ;  /* 0x000000000000791b */ /* 0x007fe20003800000 */
.L_x_4272:
[----:B------:R-:W-:Y:S02]  /*39680*/  IMAD.MOV.U32 R13, RZ, RZ, R3 ;  /* 0x000000ffff0d7224 */ /* 0x000fe400078e0003 */
[----:B------:R-:W-:Y:S02]  /*39690*/  IMAD.MOV.U32 R12, RZ, RZ, 0x1 ;  /* 0x00000001ff0c7424 */ /* 0x000fe400078e00ff */
[----:B------:R-:W-:-:S07]  /*396a0*/  IMAD.MOV.U32 R5, RZ, RZ, R14 ;  /* 0x000000ffff057224 */ /* 0x000fce00078e000e */
[----:B------:R-:W-:Y:S05]  /*396b0*/  WARPSYNC.COLLECTIVE R15, `(.L_x_4273) ;  /* 0x000000000f087348 */ /* 0x000fea0003c00000 */
[----:B------:R0:W1:Y:S02]  /*396c0*/  SHFL.IDX P6, R14, R13, R12, R11 ;  /* 0x0000000c0d0e7389 */ /* 0x00006400000c000b */
[----:B01----:R-:W-:Y:S01]  /*396d0*/  ENDCOLLECTIVE ;  /* 0x000000000000791b */ /* 0x003fe20003800000 */
.L_x_4273:
        /* <DEDUP_REMOVED lines=15> */
.L_x_4274:
[----:B------:R-:W-:Y:S02]  /*397d0*/  IMAD.MOV.U32 R13, RZ, RZ, R3 ;  /* 0x000000ffff0d7224 */ /* 0x000fe400078e0003 */
[----:B------:R-:W-:Y:S02]  /*397e0*/  IMAD.MOV.U32 R12, RZ, RZ, 0x2 ;  /* 0x00000002ff0c7424 */ /* 0x000fe400078e00ff */
[----:B------:R-:W-:-:S07]  /*397f0*/  IMAD.MOV.U32 R5, RZ, RZ, R14 ;  /* 0x000000ffff057224 */ /* 0x000fce00078e000e */
[----:B------:R-:W-:Y:S05]  /*39800*/  WARPSYNC.COLLECTIVE R15, `(.L_x_4275) ;  /* 0x000000000f087348 */ /* 0x000fea0003c00000 */
[----:B------:R0:W1:Y:S02]  /*39810*/  SHFL.IDX P6, R14, R13, R12, R11 ;  /* 0x0000000c0d0e7389 */ /* 0x00006400000c000b */
[----:B01----:R-:W-:Y:S01]  /*39820*/  ENDCOLLECTIVE ;  /* 0x000000000000791b */ /* 0x003fe20003800000 */
.L_x_4275:
        /* <DEDUP_REMOVED lines=15> */
.L_x_4276:
[----:B------:R-:W-:Y:S01]  /*39920*/  MOV R13, R3 ;  /* 0x00000003000d7202 */ /* 0x000fe20000000f00 */
[----:B------:R-:W-:Y:S02]  /*39930*/  IMAD.MOV.U32 R12, RZ, RZ, 0x3 ;  /* 0x00000003ff0c7424 */ /* 0x000fe400078e00ff */
[----:B------:R-:W-:-:S07]  /*39940*/  IMAD.MOV.U32 R5, RZ, RZ, R14 ;  /* 0x000000ffff057224 */ /* 0x000fce00078e000e */
[----:B------:R-:W-:Y:S05]  /*39950*/  WARPSYNC.COLLECTIVE R15, `(.L_x_4277) ;  /* 0x000000000f087348 */ /* 0x000fea0003c00000 */
[----:B------:R0:W1:Y:S02]  /*39960*/  SHFL.IDX P6, R14, R13, R12, R11 ;  /* 0x0000000c0d0e7389 */ /* 0x00006400000c000b */
[----:B01----:R-:W-:Y:S01]  /*39970*/  ENDCOLLECTIVE ;  /* 0x000000000000791b */ /* 0x003fe20003800000 */
.L_x_4277:
        /* <DEDUP_REMOVED lines=10> */
.L_x_4278:
[----:B------:R-:W-:Y:S01]  /*39a20*/  @!PT LDS RZ, [RZ] ;  /* 0x00000000fffff984 */ /* 0x000fe20000000800 */
[----:B------:R-:W-:Y:S01]  /*39a30*/  @!PT LDS RZ, [RZ] ;  /* 0x00000000fffff984 */ /* 0x000fe20000000800 */
[----:B------:R-:W-:Y:S01]  /*39a40*/  @!PT LDS RZ, [RZ] ;  /* 0x00000000fffff984 */ /* 0x000fe20000000800 */
[----:B------:R0:W-:Y:S01]  /*39a50*/  @!P0 LDGSTS.E.BYPASS.LTC128B.128 [R26+0x19400], desc[UR44][R4.64], !P1 ;  /* 0x19400000041a8fae */ /* 0x0001e2000c901d6c */
[----:B------:R-:W-:Y:S01]  /*39a60*/  ISETP.GE.AND P0, PT, R8, R2, PT ;  /* 0x000000020800720c */ /* 0x000fe20003f06270 */
[----:B------:R-:W-:-:S05]  /*39a70*/  VIADD R8, R36, 0x40 ;  /* 0x0000004024087836 */ /* 0x000fca0000000000 */
[----:B------:R1:W-:Y:S01]  /*39a80*/  STL [R1+0x474], R8 ;  /* 0x0004740801007387 */ /* 0x0003e20000100800 */
[----:B------:R-:W-:Y:S02]  /*39a90*/  IMAD.MOV.U32 R13, RZ, RZ, R3 ;  /* 0x000000ffff0d7224 */ /* 0x000fe400078e0003 */
[----:B------:R-:W-:Y:S02]  /*39aa0*/  IMAD.MOV.U32 R12, RZ, RZ, 0x4 ;  /* 0x00000004ff0c7424 */ /* 0x000fe400078e00ff */
[----:B0-----:R-:W-:-:S07]  /*39ab0*/  IMAD.MOV.U32 R4, RZ, RZ, R14 ;  /* 0x000000ffff047224 */ /* 0x001fce00078e000e */
[----:B-1----:R-:W-:Y:S05]  /*39ac0*/  WARPSYNC.COLLECTIVE R15, `(.L_x_4279) ;  /* 0x000000000f087348 */ /* 0x002fea0003c00000 */
[----:B------:R0:W2:Y:S02]  /*39ad0*/  SHFL.IDX P6, R14, R13, R12, R11 ;  /* 0x0000000c0d0e7389 */ /* 0x0000a400000c000b */
[----:B012---:R-:W-:Y:S01]  /*39ae0*/  ENDCOLLECTIVE ;  /* 0x000000000000791b */ /* 0x007fe20003800000 */
.L_x_4279:
        /* <DEDUP_REMOVED lines=10> */
.L_x_4280:
        /* <DEDUP_REMOVED lines=8> */
[----:B------:R-:W-:Y:S01]  /*39c10*/  IMAD.MOV.U32 R12, RZ, RZ, 0x5 ;  /* 0x00000005ff0c7424 */ /* 0x000fe200078e00ff */
[----:B0-----:R-:W-:-:S07]  /*39c20*/  MOV R4, R14 ;  /* 0x0000000e00047202 */ /* 0x001fce0000000f00 */
[----:B-1----:R-:W-:Y:S05]  /*39c30*/  WARPSYNC.COLLECTIVE R15, `(.L_x_4281) ;  /* 0x000000000f087348 */ /* 0x002fea0003c00000 */
[----:B------:R0:W2:Y:S02]  /*39c40*/  SHFL.IDX P6, R14, R13, R12, R11 ;  /* 0x0000000c0d0e7389 */ /* 0x0000a400000c000b */
[----:B012---:R-:W-:Y:S01]  /*39c50*/  ENDCOLLECTIVE ;  /* 0x000000000000791b */ /* 0x007fe20003800000 */
.L_x_4281:
[----:B------:R-:W-:-:S05]  /*39c60*/  @!P0 LEA R5, P2, R7, R4, 0x1 ;  /* 0x0000000407058211 */ /* 0x000fca00078408ff */
[----:B------:R-:W-:-:S05]  /*39c70*/  @!P0 IMAD.X R4, RZ, RZ, R6, P2 ;  /* 0x000000ffff048224 */ /* 0x000fca00010e0606 */
        /* <DEDUP_REMOVED lines=14> */
.L_x_4282:
[----:B------:R0:W-:Y:S01]  /*39d60*/  STL [R1+0x480], R8 ;  /* 0x0004800801007387 */ /* 0x0001e20000100800 */
[----:B------:R-:W-:Y:S01]  /*39d70*/  IMAD.MOV.U32 R13, RZ, RZ, R3 ;  /* 0x000000ffff0d7224 */ /* 0x000fe200078e0003 */
[----:B------:R-:W-:Y:S01]  /*39d80*/  MOV R12, 0x6 ;  /* 0x00000006000c7802 */ /* 0x000fe20000000f00 */
[----:B------:R-:W-:-:S07]  /*39d90*/  IMAD.MOV.U32 R4, RZ, RZ, R14 ;  /* 0x000000ffff047224 */ /* 0x000fce00078e000e */
[----:B0-----:R-:W-:Y:S05]  /*39da0*/  WARPSYNC.COLLECTIVE R15, `(.L_x_4283) ;  /* 0x000000000f087348 */ /* 0x001fea0003c00000 */
[----:B------:R1:W2:Y:S02]  /*39db0*/  SHFL.IDX P6, R14, R13, R12, R11 ;  /* 0x0000000c0d0e7389 */ /* 0x0002a400000c000b */
[----:B012---:R-:W-:Y:S01]  /*39dc0*/  ENDCOLLECTIVE ;  /* 0x000000000000791b */ /* 0x007fe20003800000 */
.L_x_4283:
        /* <DEDUP_REMOVED lines=10> */
.L_x_4284:
        /* <DEDUP_REMOVED lines=11> */
.L_x_4285:
        /* <DEDUP_REMOVED lines=10> */
.L_x_4286:
[----:B------:R-:W-:Y:S01]  /*39fc0*/  @!PT LDS RZ, [RZ] ;  /* 0x00000000fffff984 */ /* 0x000fe20000000800 */
[----:B------:R-:W-:Y:S01]  /*39fd0*/  @!PT LDS RZ, [RZ] ;  /* 0x00000000fffff984 */ /* 0x000fe20000000800 */
[----:B------:R-:W-:Y:S01]  /*39fe0*/  @!PT LDS RZ, [RZ] ;  /* 0x00000000fffff984 */ /* 0x000fe20000000800 */
[----:B------:R0:W-:Y:S01]  /*39ff0*/  @!P0 LDGSTS.E.BYPASS.LTC128B.128 [R26+0x1b400], desc[UR44][R4.64], !P1 ;  /* 0x1b400000041a8fae */ /* 0x0001e2000c901d6c */
[----:B------:R-:W-:Y:S01]  /*3a000*/  IMAD.MOV.U32 R0, RZ, RZ, R14 ;  /* 0x000000ffff007224 */ /* 0x000fe200078e000e */
[----:B------:R-:W-:Y:S06]  /*3a010*/  BRA `(.L_x_4287) ;  /* 0xffffff9800cc7947 */ /* 0x000fec000383ffff */
.L_x_4119:
        /* <DEDUP_REMOVED lines=33> */
.L_x_4289:
[----:B------:R-:W-:Y:S05]  /*3a230*/  BSYNC B0 ;  /* 0x0000000000007941 */ /* 0x000fea0003800000 */
.L_x_4288:
[----:B------:R-:W-:Y:S01]  /*3a240*/  IMAD.MOV.U32 R13, RZ, RZ, R4 ;  /* 0x000000ffff0d7224 */ /* 0x000fe200078e0004 */
[----:B------:R-:W-:Y:S01]  /*3a250*/  LOP3.LUT R22, R22, 0xffdfffff, RZ, 0xc0, !PT ;  /* 0xffdfffff16167812 */ /* 0x000fe200078ec0ff */
[----:B------:R-:W-:Y:S02]  /*3a260*/  IMAD.MOV.U32 R12, RZ, RZ, RZ ;  /* 0x000000ffff0c7224 */ /* 0x000fe400078e00ff */
[----:B------:R-:W-:Y:S01]  /*3a270*/  IMAD.MOV.U32 R11, RZ, RZ, 0x181f ;  /* 0x0000181fff0b7424 */ /* 0x000fe200078e00ff */
[----:B------:R-:W-:Y:S01]  /*3a280*/  @P5 LOP3.LUT R22, R22, 0x200000, RZ, 0xfc, !PT ;  /* 0x0020000016165812 */ /* 0x000fe200078efcff */
[----:B------:R-:W-:Y:S02]  /*3a290*/  IMAD.MOV.U32 R15, RZ, RZ, -0x1 ;  /* 0xffffffffff0f7424 */ /* 0x000fe400078e00ff */
[----:B------:R-:W-:Y:S01]  /*3a2a0*/  IMAD.MOV.U32 R2, RZ, RZ, R14 ;  /* 0x000000ffff027224 */ /* 0x000fe200078e000e */
[----:B------:R-:W-:-:S13]  /*3a2b0*/  LOP3.LUT P5, RZ, R22, 0x200, RZ, 0xc0, !PT ;  /* 0x0000020016ff7812 */ /* 0x000fda00078ac0ff */
[----:B------:R-:W-:Y:S05]  /*3a2c0*/  WARPSYNC.COLLECTIVE R15, `(.L_x_4290) ;  /* 0x000000000f087348 */ /* 0x000fea0003c00000 */
[----:B------:R0:W1:Y:S02]  /*3a2d0*/  SHFL.IDX P6, R14, R13, R12, R11 ;  /* 0x0000000c0d0e7389 */ /* 0x00006400000c000b */
[----:B01----:R-:W-:Y:S01]  /*3a2e0*/  ENDCOLLECTIVE ;  /* 0x000000000000791b */ /* 0x003fe20003800000 */
.L_x_4290:
[----:B------:R-:W-:-:S04]  /*3a2f0*/  LOP3.LUT R22, R22, 0xffefffff, RZ, 0xc0, !PT ;  /* 0xffefffff16167812 */ /* 0x000fc800078ec0ff */
[----:B------:R-:W-:-:S04]  /*3a300*/  @P0 LOP3.LUT R22, R22, 0x100000, RZ, 0xfc, !PT ;  /* 0x0010000016160812 */ /* 0x000fc800078efcff */
[----:B------:R-:W-:Y:S02]  /*3a310*/  LOP3.LUT P0, RZ, R22, 0x400, RZ, 0xc0, !PT ;  /* 0x0000040016ff7812 */ /* 0x000fe4000780c0ff */
[----:B------:R-:W-:Y:S01]  /*3a320*/  MOV R13, R0 ;  /* 0x00000000000d7202 */ /* 0x000fe20000000f00 */
[----:B------:R-:W-:Y:S02]  /*3a330*/  IMAD.MOV.U32 R12, RZ, RZ, 0x1 ;  /* 0x00000001ff0c7424 */ /* 0x000fe400078e00ff */
[----:B------:R-:W-:-:S08]  /*3a340*/  IMAD.MOV.U32 R3, RZ, RZ, R14 ;  /* 0x000000ffff037224 */ /* 0x000fd000078e000e */
[----:B------:R-:W-:-:S05]  /*3a350*/  @!P0 LEA R3, P6, R7, R3, 0x1 ;  /* 0x0000000307038211 */ /* 0x000fca00078c08ff */
[----:B------:R-:W-:-:S05]  /*3a360*/  @!P0 IMAD.X R2, RZ, RZ, R2, P6 ;  /* 0x000000ffff028224 */ /* 0x000fca00030e0602 */
[----:B------:R-:W-:-:S07]  /*3a370*/  @!P0 LOP3.LUT R3, R3, R2, RZ, 0x3c, !PT ;  /* 0x0000000203038212 */ /* 0x000fce00078e3cff */
[----:B------:R-:W-:Y:S05]  /*3a380*/  WARPSYNC.COLLECTIVE R15, `(.L_x_4291) ;  /* 0x000000000f087348 */ /* 0x000fea0003c00000 */
[----:B------:R0:W1:Y:S02]  /*3a390*/  SHFL.IDX P6, R14, R13, R12, R11 ;  /* 0x0000000c0d0e7389 */ /* 0x00006400000c000b */
[----:B01----:R-:W-:Y:S01]  /*3a3a0*/  ENDCOLLECTIVE ;  /* 0x000000000000791b */ /* 0x003fe20003800000 */
.L_x_4291:
        /* <DEDUP_REMOVED lines=15> */
.L_x_4292:
[----:B------:R-:W-:Y:S02]  /*3a4a0*/  IMAD.MOV.U32 R13, RZ, RZ, R0 ;  /* 0x000000ffff0d7224 */ /* 0x000fe400078e0000 */
[----:B------:R-:W-:Y:S02]  /*3a4b0*/  IMAD.MOV.U32 R12, RZ, RZ, 0x2 ;  /* 0x00000002ff0c7424 */ /* 0x000fe400078e00ff */
        /* <DEDUP_REMOVED lines=10> */
.L_x_4293:
        /* <DEDUP_REMOVED lines=12> */
.L_x_4294:
[----:B------:R-:W-:Y:S02]  /*3a620*/  IMAD.MOV.U32 R13, RZ, RZ, R0 ;  /* 0x000000ffff0d7224 */ /* 0x000fe400078e0000 */
[----:B------:R-:W-:Y:S02]  /*3a630*/  IMAD.MOV.U32 R12, RZ, RZ, 0x3 ;  /* 0x00000003ff0c7424 */ /* 0x000fe400078e00ff */
[----:B------:R-:W-:-:S05]  /*3a640*/  IMAD.MOV.U32 R2, RZ, RZ, R14 ;  /* 0x000000ffff027224 */ /* 0x000fca00078e000e */
[----:B------:R-:W-:-:S04]  /*3a650*/  @!P0 LEA R2, P6, R7, R2, 0x1 ;  /* 0x0000000207028211 */ /* 0x000fc800078c08ff */
[----:B------:R-:W-:-:S05]  /*3a660*/  @!P0 IADD3.X R3, RZ, R6, RZ, P6, !PT ;  /* 0x00000006ff038210 */ /* 0x000fca00037fe4ff */
[----:B------:R-:W-:Y:S01]  /*3a670*/  @!PT LDS RZ, [RZ] ;  /* 0x00000000fffff984 */ /* 0x000fe20000000800 */
[----:B------:R-:W-:Y:S01]  /*3a680*/  @!PT LDS RZ, [RZ] ;  /* 0x00000000fffff984 */ /* 0x000fe20000000800 */
[----:B------:R-:W-:Y:S01]  /*3a690*/  @!PT LDS RZ, [RZ] ;  /* 0x00000000fffff984 */ /* 0x000fe20000000800 */
[----:B------:R0:W-:Y:S04]  /*3a6a0*/  @!P0 LDGSTS.E.BYPASS.LTC128B.128 [R26+0x23400], desc[UR44][R2.64], !P4 ;  /* 0x23400000021a8fae */ /* 0x0001e8000e101d6c */
[----:B0-----:R-:W-:Y:S05]  /*3a6b0*/  WARPSYNC.COLLECTIVE R15, `(.L_x_4295) ;  /* 0x000000000f087348 */ /* 0x001fea0003c00000 */
[----:B------:R1:W2:Y:S02]  /*3a6c0*/  SHFL.IDX P6, R14, R13, R12, R11 ;  /* 0x0000000c0d0e7389 */ /* 0x0002a400000c000b */
[----:B012---:R-:W-:Y:S01]  /*3a6d0*/  ENDCOLLECTIVE ;  /* 0x000000000000791b */ /* 0x007fe20003800000 */
.L_x_4295:
        /* <DEDUP_REMOVED lines=12> */
.L_x_4296:
        /* <DEDUP_REMOVED lines=12> */
.L_x_4297:
        /* <DEDUP_REMOVED lines=12> */
.L_x_4298:
[----:B------:R-:W-:Y:S02]  /*3a920*/  IMAD.MOV.U32 R13, RZ, RZ, R0 ;  /* 0x000000ffff0d7224 */ /* 0x000fe400078e0000 */
[----:B------:R-:W-:Y:S01]  /*3a930*/  IMAD.MOV.U32 R12, RZ, RZ, 0x5 ;  /* 0x00000005ff0c7424 */ /* 0x000fe200078e00ff */
[----:B------:R-:W-:-:S04]  /*3a940*/  MOV R2, R14 ;  /* 0x0000000e00027202 */ /* 0x000fc80000000f00 */
        /* <DEDUP_REMOVED lines=9> */
.L_x_4299:
        /* <DEDUP_REMOVED lines=12> */
.L_x_4300:
        /* <DEDUP_REMOVED lines=12> */
.L_x_4301:
[----:B------:R-:W-:Y:S01]  /*3ab60*/  @!PT LDS RZ, [RZ] ;  /* 0x00000000fffff984 */ /* 0x000fe20000000800 */
[----:B------:R-:W-:Y:S01]  /*3ab70*/  @!PT LDS RZ, [RZ] ;  /* 0x00000000fffff984 */ /* 0x000fe20000000800 */
[----:B------:R-:W-:Y:S01]  /*3ab80*/  @!PT LDS RZ, [RZ] ;  /* 0x00000000fffff984 */ /* 0x000fe20000000800 */
[----:B------:R0:W-:Y:S04]  /*3ab90*/  @!P5 LDGSTS.E.BYPASS.LTC128B.128 [R26+0x28c00], desc[UR44][R2.64+0x80], !P3 ;  /* 0x28c00080021adfae */ /* 0x0001e8000d901d6c */
[----:B------:R0:W-:Y:S04]  /*3aba0*/  @!P5 LDGSTS.E.BYPASS.LTC128B.128 [R26+0x2cc00], desc[UR44][R2.64+0x100], !P2 ;  /* 0x2cc00100021adfae */ /* 0x0001e8000d101d6c */
[----:B------:R0:W-:Y:S01]  /*3abb0*/  @!P5 LDGSTS.E.BYPASS.LTC128B.128 [R26+0x30c00], desc[UR44][R2.64+0x180], !P1 ;  /* 0x30c00180021adfae */ /* 0x0001e2000c901d6c */
[----:B------:R-:W-:Y:S01]  /*3abc0*/  MOV R13, R4 ;  /* 0x00000004000d7202 */ /* 0x000fe20000000f00 */
[----:B------:R-:W-:-:S07]  /*3abd0*/  IMAD.MOV.U32 R6, RZ, RZ, R14 ;  /* 0x000000ffff067224 */ /* 0x000fce00078e000e */
[----:B0-----:R-:W-:Y:S05]  /*3abe0*/  WARPSYNC.COLLECTIVE R15, `(.L_x_4302) ;  /* 0x000000000f087348 */ /* 0x001fea0003c00000 */
[----:B------:R1:W2:Y:S02]  /*3abf0*/  SHFL.IDX P6, R14, R13, R12, R11 ;  /* 0x0000000c0d0e7389 */ /* 0x0002a400000c000b */
[----:B012---:R-:W-:Y:S01]  /*3ac00*/  ENDCOLLECTIVE ;  /* 0x000000000000791b */ /* 0x007fe20003800000 */
.L_x_4302:
[----:B------:R-:W-:Y:S02]  /*3ac10*/  IMAD.MOV.U32 R13, RZ, RZ, R0 ;  /* 0x000000ffff0d7224 */ /* 0x000fe400078e0000 */
[----:B------:R-:W-:Y:S02]  /*3ac20*/  IMAD.MOV.U32 R12, RZ, RZ, 0x7 ;  /* 0x00000007ff0c7424 */ /* 0x000fe400078e00ff */
[----:B------:R-:W-:-:S07]  /*3ac30*/  IMAD.MOV.U32 R2, RZ, RZ, R14 ;  /* 0x000000ffff027224 */ /* 0x000fce00078e000e */
[----:B------:R-:W-:Y:S05]  /*3ac40*/  WARPSYNC.COLLECTIVE R15, `(.L_x_4303) ;  /* 0x000000000f087348 */ /* 0x000fea0003c00000 */
[----:B------:R0:W1:Y:S02]  /*3ac50*/  SHFL.IDX P6, R14, R13, R12, R11 ;  /* 0x0000000c0d0e7389 */ /* 0x00006400000c000b */
[----:B01----:R-:W-:Y:S01]  /*3ac60*/  ENDCOLLECTIVE ;  /* 0x000000000000791b */ /* 0x003fe20003800000 */
.L_x_4303:
        /* <DEDUP_REMOVED lines=14> */
.L_x_4304:
[----:B------:R-:W-:Y:S01]  /*3ad50*/  IMAD.MOV.U32 R2, RZ, RZ, R14 ;  /* 0x000000ffff027224 */ /* 0x000fe200078e000e */
[----:B------:R-:W-:Y:S06]  /*3ad60*/  BRA `(.L_x_4305) ;  /* 0xffffff9800387947 */ /* 0x000fec000383ffff */
.L_x_4124:
[----:B0-----:R0:W1:Y:S02]  /*3ad70*/  SYNCS.PHASECHK.TRANS64.TRYWAIT P0, [R23+URZ+0x32420], R0 ;  /* 0x03242000170075a7 */ /* 0x001064000800017f */
[----:B-1----:R-:W-:Y:S05]  /*3ad80*/  @!P0 NANOSLEEP.SYNCS 0x989680 ;  /* 0x009896800000895d */ /* 0x002fea0003900000 */
[----:B------:R-:W1:Y:S02]  /*3ad90*/  @!P0 SYNCS.PHASECHK.TRANS64 P0, [R23+URZ+0x32420], R0 ;  /* 0x03242000170085a7 */ /* 0x000e64000800007f */
[----:B-1----:R-:W-:Y:S05]  /*3ada0*/  @!P0 BRA `(.L_x_4124) ;  /* 0xfffffffc00f08947 */ /* 0x002fea000383ffff */
[----:B------:R-:W-:Y:S05]  /*3adb0*/  BRA `(.L_x_4306) ;  /* 0xffffff9800ac7947 */ /* 0x000fea000383ffff */
.L_x_4127:
[----:B0-----:R0:W1:Y:S02]  /*3adc0*/  SYNCS.PHASECHK.TRANS64.TRYWAIT P0, [R17+URZ+0x32460], R0 ;  /* 0x03246000110075a7 */ /* 0x001064000800017f */
[----:B-1----:R-:W-:Y:S05]  /*3add0*/  @!P0 NANOSLEEP.SYNCS 0x989680 ;  /* 0x009896800000895d */ /* 0x002fea0003900000 */
[----:B------:R-:W1:Y:S02]  /*3ade0*/  @!P0 SYNCS.PHASECHK.TRANS64 P0, [R17+URZ+0x32460], R0 ;  /* 0x03246000110085a7 */ /* 0x000e64000800007f */
[----:B-1----:R-:W-:Y:S05]  /*3adf0*/  @!P0 BRA `(.L_x_4127) ;  /* 0xfffffffc00f08947 */ /* 0x002fea000383ffff */
[----:B------:R-:W-:Y:S05]  /*3ae00*/  BRA `(.L_x_4307) ;  /* 0xffffff9800bc7947 */ /* 0x000fea000383ffff */
.L_x_4128:
        /* <DEDUP_REMOVED lines=8> */
.L_x_4309:
[----:B------:R-:W-:Y:S05]  /*3ae90*/  BSYNC B0 ;  /* 0x0000000000007941 */ /* 0x000fea0003800000 */
.L_x_4308:
        /* <DEDUP_REMOVED lines=13> */
.L_x_4310:
[----:B------:R-:W-:Y:S01]  /*3af70*/  IMAD.MOV.U32 R13, RZ, RZ, R6 ;  /* 0x000000ffff0d7224 */ /* 0x000fe200078e0006 */
[----:B------:R-:W-:Y:S01]  /*3af80*/  MOV R12, 0x1 ;  /* 0x00000001000c7802 */ /* 0x000fe20000000f00 */
[----:B------:R-:W-:-:S05]  /*3af90*/  IMAD.SHL.U32 R8, R8, 0x8, RZ ;  /* 0x0000000808087824 */ /* 0x000fca00078e00ff */
[----:B------:R-:W-:-:S05]  /*3afa0*/  LOP3.LUT R8, R8, 0x38, RZ, 0xc0, !PT ;  /* 0x0000003808087812 */ /* 0x000fca00078ec0ff */
[----:B------:R-:W-:-:S05]  /*3afb0*/  IMAD.SHL.U32 R0, R8, 0x2, RZ ;  /* 0x0000000208007824 */ /* 0x000fca00078e00ff */
[----:B------:R-:W-:-:S13]  /*3afc0*/  IADD3 R2, P0, R14, R0, RZ ;  /* 0x000000000e027210 */ /* 0x000fda0007f1e0ff */
[----:B------:R-:W-:Y:S05]  /*3afd0*/  WARPSYNC.COLLECTIVE R15, `(.L_x_4311) ;  /* 0x000000000f087348 */ /* 0x000fea0003c00000 */
[----:B------:R0:W1:Y:S02]  /*3afe0*/  SHFL.IDX P6, R14, R13, R12, R11 ;  /* 0x0000000c0d0e7389 */ /* 0x00006400000c000b */
[----:B01----:R-:W-:Y:S01]  /*3aff0*/  ENDCOLLECTIVE ;  /* 0x000000000000791b */ /* 0x003fe20003800000 */
.L_x_4311:
        /* <DEDUP_REMOVED lines=17> */
.L_x_4312:
[----:B------:R-:W-:Y:S02]  /*3b110*/  IMAD.MOV.U32 R13, RZ, RZ, R6 ;  /* 0x000000ffff0d7224 */ /* 0x000fe400078e0006 */
[----:B------:R-:W-:Y:S01]  /*3b120*/  IMAD.MOV.U32 R12, RZ, RZ, 0x2 ;  /* 0x00000002ff0c7424 */ /* 0x000fe200078e00ff */
[----:B------:R-:W-:-:S13]  /*3b130*/  IADD3 R2, P3, R14, R0, RZ ;  /* 0x000000000e027210 */ /* 0x000fda0007f7e0ff */
[----:B------:R-:W-:Y:S05]  /*3b140*/  WARPSYNC.COLLECTIVE R15, `(.L_x_4313) ;  /* 0x000000000f087348 */ /* 0x000fea0003c00000 */
[----:B------:R0:W1:Y:S02]  /*3b150*/  SHFL.IDX P6, R14, R13, R12, R11 ;  /* 0x0000000c0d0e7389 */ /* 0x00006400000c000b */
[----:B01----:R-:W-:Y:S01]  /*3b160*/  ENDCOLLECTIVE ;  /* 0x000000000000791b */ /* 0x003fe20003800000 */
.L_x_4313:
        /* <DEDUP_REMOVED lines=17> */
.L_x_4314:
[----:B------:R-:W-:Y:S02]  /*3b280*/  IMAD.MOV.U32 R13, RZ, RZ, R6 ;  /* 0x000000ffff0d7224 */ /* 0x000fe400078e0006 */
[----:B------:R-:W-:Y:S01]  /*3b290*/  IMAD.MOV.U32 R12, RZ, RZ, 0x3 ;  /* 0x00000003ff0c7424 */ /* 0x000fe200078e00ff */
[----:B------:R-:W-:-:S13]  /*3b2a0*/  IADD3 R2, P3, R14, R0, RZ ;  /* 0x000000000e027210 */ /* 0x000fda0007f7e0ff */
[----:B------:R-:W-:Y:S05]  /*3b2b0*/  WARPSYNC.COLLECTIVE R15, `(.L_x_4315) ;  /* 0x000000000f087348 */ /* 0x000fea0003c00000 */
[----:B------:R0:W1:Y:S02]  /*3b2c0*/  SHFL.IDX P6, R14, R13, R12, R11 ;  /* 0x0000000c0d0e7389 */ /* 0x00006400000c000b */
[----:B01----:R-:W-:Y:S01]  /*3b2d0*/  ENDCOLLECTIVE ;  /* 0x000000000000791b */ /* 0x003fe20003800000 */
.L_x_4315:
        /* <DEDUP_REMOVED lines=17> */
.L_x_4316:
[----:B------:R-:W-:Y:S02]  /*3b3f0*/  IMAD.MOV.U32 R13, RZ, RZ, R6 ;  /* 0x000000ffff0d7224 */ /* 0x000fe400078e0006 */
[----:B------:R-:W-:Y:S01]  /*3b400*/  IMAD.MOV.U32 R12, RZ, RZ, 0x4 ;  /* 0x00000004ff0c7424 */ /* 0x000fe200078e00ff */
[----:B------:R-:W-:-:S13]  /*3b410*/  IADD3 R2, P3, R14, R0, RZ ;  /* 0x000000000e027210 */ /* 0x000fda0007f7e0ff */
[----:B------:R-:W-:Y:S05]  /*3b420*/  WARPSYNC.COLLECTIVE R15, `(.L_x_4317) ;  /* 0x000000000f087348 */ /* 0x000fea0003c00000 */
[----:B------:R0:W1:Y:S02]  /*3b430*/  SHFL.IDX P6, R14, R13, R12, R11 ;  /* 0x0000000c0d0e7389 */ /* 0x00006400000c000b */
[----:B01----:R-:W-:Y:S01]  /*3b440*/  ENDCOLLECTIVE ;  /* 0x000000000000791b */ /* 0x003fe20003800000 */
.L_x_4317:
        /* <DEDUP_REMOVED lines=17> */
.L_x_4318:
[----:B------:R-:W-:Y:S02]  /*3b560*/  IMAD.MOV.U32 R13, RZ, RZ, R6 ;  /* 0x000000ffff0d7224 */ /* 0x000fe400078e0006 */
[----:B------:R-:W-:Y:S01]  /*3b570*/  IMAD.MOV.U32 R12, RZ, RZ, 0x5 ;  /* 0x00000005ff0c7424 */ /* 0x000fe200078e00ff */
[----:B------:R-:W-:-:S13]  /*3b580*/  IADD3 R2, P3, R14, R0, RZ ;  /* 0x000000000e027210 */ /* 0x000fda0007f7e0ff */
[----:B------:R-:W-:Y:S05]  /*3b590*/  WARPSYNC.COLLECTIVE R15, `(.L_x_4319) ;  /* 0x000000000f087348 */ /* 0x000fea0003c00000 */
[----:B------:R0:W1:Y:S02]  /*3b5a0*/  SHFL.IDX P6, R14, R13, R12, R11 ;  /* 0x0000000c0d0e7389 */ /* 0x00006400000c000b */
[----:B01----:R-:W-:Y:S01]  /*3b5b0*/  ENDCOLLECTIVE ;  /* 0x000000000000791b */ /* 0x003fe20003800000 */
.L_x_4319:
[----:B------:R-:W-:Y:S01]  /*3b5c0*/  IMAD.X R3, RZ, RZ, R3, P3 ;  /* 0x000000ffff037224 */ /* 0x000fe200018e0603 */
[----:B------:R-:W-:Y:S02]  /*3b5d0*/  ISETP.LT.OR P3, PT, R31, 0x41, P4 ;  /* 0x000000411f00780c */ /* 0x000fe40002761670 */
[----:B------:R-:W-:-:S11]  /*3b5e0*/  MOV R13, R5 ;  /* 0x00000005000d7202 */ /* 0x000fd60000000f00 */
        /* <DEDUP_REMOVED lines=9> */
.L_x_4320:
        /* <DEDUP_REMOVED lines=9> */
.L_x_4135:
[----:B0-----:R0:W1:Y:S02]  /*3b710*/  SYNCS.PHASECHK.TRANS64.TRYWAIT P0, [R4+URZ+0x32440], R21 ;  /* 0x03244015040075a7 */ /* 0x001064000800017f */
[----:B-1----:R-:W-:Y:S05]  /*3b720*/  @!P0 NANOSLEEP.SYNCS 0x989680 ;  /* 0x009896800000895d */ /* 0x002fea0003900000 */
[----:B------:R-:W1:Y:S02]  /*3b730*/  @!P0 SYNCS.PHASECHK.TRANS64 P0, [R4+URZ+0x32440], R21 ;  /* 0x03244015040085a7 */ /* 0x000e64000800007f */
[----:B-1----:R-:W-:Y:S05]  /*3b740*/  @!P0 BRA `(.L_x_4135) ;  /* 0xfffffffc00f08947 */ /* 0x002fea000383ffff */
[----:B------:R-:W-:Y:S05]  /*3b750*/  BRA `(.L_x_4322) ;  /* 0xffffff9c00547947 */ /* 0x000fea000383ffff */
.L_x_4136:
        /* <DEDUP_REMOVED lines=8> */
.L_x_4324:
[----:B------:R-:W-:Y:S05]  /*3b7e0*/  BSYNC B1 ;  /* 0x0000000000017941 */ /* 0x000fea0003800000 */
.L_x_4323:
        /* <DEDUP_REMOVED lines=9> */
.L_x_4325:
[----:B------:R-:W-:Y:S02]  /*3b880*/  IMAD.MOV.U32 R13, RZ, RZ, R9 ;  /* 0x000000ffff0d7224 */ /* 0x000fe400078e0009 */
[----:B------:R-:W-:Y:S02]  /*3b890*/  IMAD.MOV.U32 R12, RZ, RZ, 0x1 ;  /* 0x00000001ff0c7424 */ /* 0x000fe400078e00ff */
[----:B------:R-:W-:-:S07]  /*3b8a0*/  IMAD.MOV.U32 R2, RZ, RZ, R14 ;  /* 0x000000ffff027224 */ /* 0x000fce00078e000e */
[----:B------:R-:W-:Y:S05]  /*3b8b0*/  WARPSYNC.COLLECTIVE R15, `(.L_x_4326) ;  /* 0x000000000f087348 */ /* 0x000fea0003c00000 */
[----:B------:R0:W1:Y:S02]  /*3b8c0*/  SHFL.IDX P6, R14, R13, R12, R11 ;  /* 0x0000000c0d0e7389 */ /* 0x00006400000c000b */
[----:B01----:R-:W-:Y:S01]  /*3b8d0*/  ENDCOLLECTIVE ;  /* 0x000000000000791b */ /* 0x003fe20003800000 */
.L_x_4326:
        /* <DEDUP_REMOVED lines=11> */
.L_x_4327:
[----:B------:R-:W-:Y:S02]  /*3b990*/  IMAD.MOV.U32 R13, RZ, RZ, R9 ;  /* 0x000000ffff0d7224 */ /* 0x000fe400078e0009 */
[----:B------:R-:W-:Y:S02]  /*3b9a0*/  IMAD.MOV.U32 R12, RZ, RZ, 0x2 ;  /* 0x00000002ff0c7424 */ /* 0x000fe400078e00ff */
[----:B------:R-:W-:-:S07]  /*3b9b0*/  IMAD.MOV.U32 R2, RZ, RZ, R14 ;  /* 0x000000ffff027224 */ /* 0x000fce00078e000e */
[----:B------:R-:W-:Y:S05]  /*3b9c0*/  WARPSYNC.COLLECTIVE R15, `(.L_x_4328) ;  /* 0x000000000f087348 */ /* 0x000fea0003c00000 */
[----:B------:R0:W1:Y:S02]  /*3b9d0*/  SHFL.IDX P6, R14, R13, R12, R11 ;  /* 0x0000000c0d0e7389 */ /* 0x00006400000c000b */
[----:B01----:R-:W-:Y:S01]  /*3b9e0*/  ENDCOLLECTIVE ;  /* 0x000000000000791b */ /* 0x003fe20003800000 */
.L_x_4328:
        /* <DEDUP_REMOVED lines=11> */
.L_x_4329:
[----:B------:R-:W-:Y:S02]  /*3baa0*/  IMAD.MOV.U32 R13, RZ, RZ, R9 ;  /* 0x000000ffff0d7224 */ /* 0x000fe400078e0009 */
[----:B------:R-:W-:Y:S02]  /*3bab0*/  IMAD.MOV.U32 R12, RZ, RZ, 0x3 ;  /* 0x00000003ff0c7424 */ /* 0x000fe400078e00ff */
[----:B------:R-:W-:-:S07]  /*3bac0*/  IMAD.MOV.U32 R2, RZ, RZ, R14 ;  /* 0x000000ffff027224 */ /* 0x000fce00078e000e */
[----:B------:R-:W-:Y:S05]  /*3bad0*/  WARPSYNC.COLLECTIVE R15, `(.L_x_4330) ;  /* 0x000000000f087348 */ /* 0x000fea0003c00000 */
[----:B------:R0:W1:Y:S02]  /*3bae0*/  SHFL.IDX P6, R14, R13, R12, R11 ;  /* 0x0000000c0d0e7389 */ /* 0x00006400000c000b */
[----:B01----:R-:W-:Y:S01]  /*3baf0*/  ENDCOLLECTIVE ;  /* 0x000000000000791b */ /* 0x003fe20003800000 */
.L_x_4330:
        /* <DEDUP_REMOVED lines=11> */
.L_x_4331:
[----:B------:R-:W-:Y:S02]  /*3bbb0*/  IMAD.MOV.U32 R13, RZ, RZ, R9 ;  /* 0x000000ffff0d7224 */ /* 0x000fe400078e0009 */
[----:B------:R-:W-:Y:S02]  /*3bbc0*/  IMAD.MOV.U32 R12, RZ, RZ, 0x4 ;  /* 0x00000004ff0c7424 */ /* 0x000fe400078e00ff */
[----:B------:R-:W-:-:S07]  /*3bbd0*/  IMAD.MOV.U32 R2, RZ, RZ, R14 ;  /* 0x000000ffff027224 */ /* 0x000fce00078e000e */
[----:B------:R-:W-:Y:S05]  /*3bbe0*/  WARPSYNC.COLLECTIVE R15, `(.L_x_4332) ;  /* 0x000000000f087348 */ /* 0x000fea0003c00000 */
[----:B------:R0:W1:Y:S02]  /*3bbf0*/  SHFL.IDX P6, R14, R13, R12, R11 ;  /* 0x0000000c0d0e7389 */ /* 0x00006400000c000b */
[----:B01----:R-:W-:Y:S01]  /*3bc00*/  ENDCOLLECTIVE ;  /* 0x000000000000791b */ /* 0x003fe20003800000 */
.L_x_4332:
        /* <DEDUP_REMOVED lines=11> */
.L_x_4333:
[----:B------:R-:W-:Y:S02]  /*3bcc0*/  IMAD.MOV.U32 R13, RZ, RZ, R9 ;  /* 0x000000ffff0d7224 */ /* 0x000fe400078e0009 */
[----:B------:R-:W-:Y:S02]  /*3bcd0*/  IMAD.MOV.U32 R12, RZ, RZ, 0x5 ;  /* 0x00000005ff0c7424 */ /* 0x000fe400078e00ff */
[----:B------:R-:W-:-:S07]  /*3bce0*/  IMAD.MOV.U32 R2, RZ, RZ, R14 ;  /* 0x000000ffff027224 */ /* 0x000fce00078e000e */
[----:B------:R-:W-:Y:S05]  /*3bcf0*/  WARPSYNC.COLLECTIVE R15, `(.L_x_4334) ;  /* 0x000000000f087348 */ /* 0x000fea0003c00000 */
[----:B------:R0:W1:Y:S02]  /*3bd00*/  SHFL.IDX P6, R14, R13, R12, R11 ;  /* 0x0000000c0d0e7389 */ /* 0x00006400000c000b */
[----:B01----:R-:W-:Y:S01]  /*3bd10*/  ENDCOLLECTIVE ;  /* 0x000000000000791b */ /* 0x003fe20003800000 */
.L_x_4334:
        /* <DEDUP_REMOVED lines=11> */
.L_x_4335:
[----:B------:R-:W-:Y:S01]  /*3bdd0*/  IMAD.MOV.U32 R2, RZ, RZ, R14 ;  /* 0x000000ffff027224 */ /* 0x000fe200078e000e */
[----:B------:R-:W-:Y:S06]  /*3bde0*/  BRA `(.L_x_4336) ;  /* 0xffffff9800847947 */ /* 0x000fec000383ffff */
.L_x_4141:
[----:B---3--:R3:W4:Y:S02]  /*3bdf0*/  SYNCS.PHASECHK.TRANS64.TRYWAIT P0, [R4+URZ+0x32460], R21 ;  /* 0x03246015040075a7 */ /* 0x008724000800017f */
[----:B----4-:R-:W-:Y:S05]  /*3be00*/  @!P0 NANOSLEEP.SYNCS 0x989680 ;  /* 0x009896800000895d */ /* 0x010fea0003900000 */
[----:B------:R-:W4:Y:S02]  /*3be10*/  @!P0 SYNCS.PHASECHK.TRANS64 P0, [R4+URZ+0x32460], R21 ;  /* 0x03246015040085a7 */ /* 0x000f24000800007f */
[----:B----4-:R-:W-:Y:S05]  /*3be20*/  @!P0 BRA `(.L_x_4141) ;  /* 0xfffffffc00f08947 */ /* 0x010fea000383ffff */
[----:B------:R-:W-:Y:S05]  /*3be30*/  BRA `(.L_x_4337) ;  /* 0xffffff9800d47947 */ /* 0x000fea000383ffff */
.L_x_4142:
[----:B------:R-:W-:Y:S01]  /*3be40*/  BSSY B1, `(.L_x_4338) ;  /* 0x0000008000017945 */ /* 0x000fe20003800000 */
[----:B------:R-:W-:Y:S01]  /*3be50*/  IMAD.MOV.U32 R13, RZ, RZ, R7 ;  /* 0x000000ffff0d7224 */ /* 0x000fe200078e0007 */
[----:B------:R-:W-:Y:S01]  /*3be60*/  MOV R11, 0x181f ;  /* 0x0000181f000b7802 */ /* 0x000fe20000000f00 */
[----:B------:R-:W-:Y:S02]  /*3be70*/  IMAD.MOV.U32 R12, RZ, RZ, RZ ;  /* 0x000000ffff0c7224 */ /* 0x000fe400078e00ff */
[----:B------:R-:W-:-:S07]  /*3be80*/  IMAD.MOV.U32 R15, RZ, RZ, -0x1 ;  /* 0xffffffffff0f7424 */ /* 0x000fce00078e00ff */
[----:B0123--:R-:W-:Y:S05]  /*3be90*/  WARPSYNC.COLLECTIVE R15, `(.L_x_4339) ;  /* 0x000000000f087348 */ /* 0x00ffea0003c00000 */
[----:B------:R4:W0:Y:S02]  /*3bea0*/  SHFL.IDX P6, R14, R13, R12, R11 ;  /* 0x0000000c0d0e7389 */ /* 0x00082400000c000b */
[----:B01234-:R-:W-:Y:S01]  /*3beb0*/  ENDCOLLECTIVE ;  /* 0x000000000000791b */ /* 0x01ffe20003800000 */
.L_x_4339:
[----:B------:R-:W-:Y:S05]  /*3bec0*/  BSYNC B1 ;  /* 0x0000000000017941 */ /* 0x000fea0003800000 */
.L_x_4338:
        /* <DEDUP_REMOVED lines=9> */
.L_x_4340:
[----:B------:R-:W-:Y:S02]  /*3bf60*/  IMAD.MOV.U32 R13, RZ, RZ, R7 ;  /* 0x000000ffff0d7224 */ /* 0x000fe400078e0007 */
[----:B------:R-:W-:Y:S01]  /*3bf70*/  IMAD.MOV.U32 R12, RZ, RZ, 0x1 ;  /* 0x00000001ff0c7424 */ /* 0x000fe200078e00ff */
[----:B------:R-:W-:-:S13]  /*3bf80*/  IADD3 R2, P0, R14, R0, RZ ;  /* 0x000000000e027210 */ /* 0x000fda0007f1e0ff */
[----:B------:R-:W-:Y:S05]  /*3bf90*/  WARPSYNC.COLLECTIVE R15, `(.L_x_4341) ;  /* 0x000000000f087348 */ /* 0x000fea0003c00000 */
[----:B------:R0:W1:Y:S02]  /*3bfa0*/  SHFL.IDX P6, R14, R13, R12, R11 ;  /* 0x0000000c0d0e7389 */ /* 0x00006400000c000b */
[----:B01----:R-:W-:Y:S01]  /*3bfb0*/  ENDCOLLECTIVE ;  /* 0x000000000000791b */ /* 0x003fe20003800000 */
.L_x_4341:
        /* <DEDUP_REMOVED lines=13> */
.L_x_4342:
[----:B------:R-:W-:Y:S02]  /*3c090*/  IMAD.MOV.U32 R13, RZ, RZ, R7 ;  /* 0x000000ffff0d7224 */ /* 0x000fe400078e0007 */
[----:B------:R-:W-:Y:S01]  /*3c0a0*/  IMAD.MOV.U32 R12, RZ, RZ, 0x2 ;  /* 0x00000002ff0c7424 */ /* 0x000fe200078e00ff */
[----:B------:R-:W-:-:S13]  /*3c0b0*/  IADD3 R2, P0, R14, R0, RZ ;  /* 0x000000000e027210 */ /* 0x000fda0007f1e0ff */
[----:B------:R-:W-:Y:S05]  /*3c0c0*/  WARPSYNC.COLLECTIVE R15, `(.L_x_4343) ;  /* 0x000000000f087348 */ /* 0x000fea0003c00000 */
[----:B------:R0:W1:Y:S02]  /*3c0d0*/  SHFL.IDX P6, R14, R13, R12, R11 ;  /* 0x0000000c0d0e7389 */ /* 0x00006400000c000b */
[----:B01----:R-:W-:Y:S01]  /*3c0e0*/  ENDCOLLECTIVE ;  /* 0x000000000000791b */ /* 0x003fe20003800000 */
.L_x_4343:
        /* <DEDUP_REMOVED lines=13> */
.L_x_4344:
[----:B------:R-:W-:Y:S02]  /*3c1c0*/  IMAD.MOV.U32 R13, RZ, RZ, R7 ;  /* 0x000000ffff0d7224 */ /* 0x000fe400078e0007 */
[----:B------:R-:W-:Y:S01]  /*3c1d0*/  IMAD.MOV.U32 R12, RZ, RZ, 0x3 ;  /* 0x00000003ff0c7424 */ /* 0x000fe200078e00ff */
[----:B------:R-:W-:-:S13]  /*3c1e0*/  IADD3 R2, P0, R14, R0, RZ ;  /* 0x000000000e027210 */ /* 0x000fda0007f1e0ff */
[----:B------:R-:W-:Y:S05]  /*3c1f0*/  WARPSYNC.COLLECTIVE R15, `(.L_x_4345) ;  /* 0x000000000f087348 */ /* 0x000fea0003c00000 */
[----:B------:R0:W1:Y:S02]  /*3c200*/  SHFL.IDX P6, R14, R13, R12, R11 ;  /* 0x0000000c0d0e7389 */ /* 0x00006400000c000b */
[----:B01----:R-:W-:Y:S01]  /*3c210*/  ENDCOLLECTIVE ;  /* 0x000000000000791b */ /* 0x003fe20003800000 */
.L_x_4345:
        /* <DEDUP_REMOVED lines=13> */
.L_x_4346:
[----:B------:R-:W-:Y:S02]  /*3c2f0*/  IMAD.MOV.U32 R13, RZ, RZ, R7 ;  /* 0x000000ffff0d7224 */ /* 0x000fe400078e0007 */
[----:B------:R-:W-:Y:S01]  /*3c300*/  IMAD.MOV.U32 R12, RZ, RZ, 0x4 ;  /* 0x00000004ff0c7424 */ /* 0x000fe200078e00ff */
[----:B------:R-:W-:-:S13]  /*3c310*/  IADD3 R2, P0, R14, R0, RZ ;  /* 0x000000000e027210 */ /* 0x000fda0007f1e0ff */
[----:B------:R-:W-:Y:S05]  /*3c320*/  WARPSYNC.COLLECTIVE R15, `(.L_x_4347) ;  /* 0x000000000f087348 */ /* 0x000fea0003c00000 */
[----:B------:R0:W1:Y:S02]  /*3c330*/  SHFL.IDX P6, R14, R13, R12, R11 ;  /* 0x0000000c0d0e7389 */ /* 0x00006400000c000b */
[----:B01----:R-:W-:Y:S01]  /*3c340*/  ENDCOLLECTIVE ;  /* 0x000000000000791b */ /* 0x003fe20003800000 */
.L_x_4347:
        /* <DEDUP_REMOVED lines=13> */
.L_x_4348:
[----:B------:R-:W-:Y:S02]  /*3c420*/  IMAD.MOV.U32 R13, RZ, RZ, R7 ;  /* 0x000000ffff0d7224 */ /* 0x000fe400078e0007 */
[----:B------:R-:W-:Y:S01]  /*3c430*/  IMAD.MOV.U32 R12, RZ, RZ, 0x5 ;  /* 0x00000005ff0c7424 */ /* 0x000fe200078e00ff */
[----:B------:R-:W-:-:S13]  /*3c440*/  IADD3 R2, P0, R14, R0, RZ ;  /* 0x000000000e027210 */ /* 0x000fda0007f1e0ff */
[----:B------:R-:W-:Y:S05]  /*3c450*/  WARPSYNC.COLLECTIVE R15, `(.L_x_4349) ;  /* 0x000000000f087348 */ /* 0x000fea0003c00000 */
[----:B------:R0:W1:Y:S02]  /*3c460*/  SHFL.IDX P6, R14, R13, R12, R11 ;  /* 0x0000000c0d0e7389 */ /* 0x00006400000c000b */
[----:B01----:R-:W-:Y:S01]  /*3c470*/  ENDCOLLECTIVE ;  /* 0x000000000000791b */ /* 0x003fe20003800000 */
.L_x_4349:
        /* <DEDUP_REMOVED lines=13> */
.L_x_4350:
[----:B------:R-:W-:Y:S05]  /*3c550*/  BRA `(.L_x_4351) ;  /* 0xffffff9800207947 */ /* 0x000fea000383ffff */
.L_x_4150:
[----:B------:R-:W-:Y:S01]  /*3c560*/  BSSY B0, `(.L_x_4352) ;  /* 0x0000008000007945 */ /* 0x000fe20003800000 */
[----:B-1----:R-:W-:Y:S01]  /*3c570*/  MOV R13, R16 ;  /* 0x00000010000d7202 */ /* 0x002fe20000000f00 */
[----:B------:R-:W-:Y:S02]  /*3c580*/  IMAD.MOV.U32 R12, RZ, RZ, RZ ;  /* 0x000000ffff0c7224 */ /* 0x000fe400078e00ff */
[----:B------:R-:W-:Y:S02]  /*3c590*/  IMAD.MOV.U32 R11, RZ, RZ, 0x1f ;  /* 0x0000001fff0b7424 */ /* 0x000fe400078e00ff */
[----:B------:R-:W-:-:S07]  /*3c5a0*/  IMAD.MOV.U32 R15, RZ, RZ, -0x1 ;  /* 0xffffffffff0f7424 */ /* 0x000fce00078e00ff */
[----:B0-23--:R-:W-:Y:S05]  /*3c5b0*/  WARPSYNC.COLLECTIVE R15, `(.L_x_4353) ;  /* 0x000000000f087348 */ /* 0x00dfea0003c00000 */
[----:B------:R1:W4:Y:S02]  /*3c5c0*/  SHFL.IDX P6, R14, R13, R12, R11 ;  /* 0x0000000c0d0e7389 */ /* 0x00032400000c000b */
[----:B01234-:R-:W-:Y:S01]  /*3c5d0*/  ENDCOLLECTIVE ;  /* 0x000000000000791b */ /* 0x01ffe20003800000 */
.L_x_4353:
[----:B------:R-:W-:Y:S05]  /*3c5e0*/  BSYNC B0 ;  /* 0x0000000000007941 */ /* 0x000fea0003800000 */
.L_x_4352:
        /* <DEDUP_REMOVED lines=9> */
.L_x_4354:
[----:B------:R-:W-:Y:S02]  /*3c680*/  ULDC UR4, c[0x0][0xd3c] ;  /* 0x00034f0000047ab9 */ /* 0x000fe40000000800 */
[----:B------:R-:W-:-:S13]  /*3c690*/  ISETP.GE.OR P1, PT, R5, UR4, !P0 ;  /* 0x0000000405007c0c */ /* 0x000fda000c726670 */
[----:B------:R-:W0:Y:S01]  /*3c6a0*/  @!P1 LDC.64 R2, c[0x0][0xd80] ;  /* 0x00036000ff029b82 */ /* 0x000e220000000a00 */
[----:B------:R-:W-:Y:S02]  /*3c6b0*/  IMAD.MOV.U32 R11, RZ, RZ, RZ ;  /* 0x000000ffff0b7224 */ /* 0x000fe400078e00ff */
[----:B------:R-:W-:Y:S02]  /*3c6c0*/  IMAD.MOV.U32 R4, RZ, RZ, R14 ;  /* 0x000000ffff047224 */ /* 0x000fe400078e000e */
[----:B0-----:R-:W-:-:S06]  /*3c6d0*/  @!P1 IMAD.WIDE R2, R5, 0x4, R2 ;  /* 0x0000000405029825 */ /* 0x001fcc00078e0202 */
[----:B------:R-:W2:Y:S01]  /*3c6e0*/  @!P1 LDG.E R2, desc[UR44][R2.64] ;  /* 0x0000002c02029981 */ /* 0x000ea2000c1e1900 */
[----:B------:R-:W-:Y:S02]  /*3c6f0*/  MOV R5, RZ ;  /* 0x000000ff00057202 */ /* 0x000fe40000000f00 */
        /* <DEDUP_REMOVED lines=10> */
.L_x_4355:
[----:B------:R-:W-:Y:S01]  /*3c7a0*/  IMAD.MOV.U32 R12, RZ, RZ, 0x2 ;  /* 0x00000002ff0c7424 */ /* 0x000fe200078e00ff */
[----:B------:R-:W-:-:S05]  /*3c7b0*/  SEL R6, R14, RZ, P1 ;  /* 0x000000ff0e067207 */ /* 0x000fca0000800000 */
[----:B------:R-:W-:-:S04]  /*3c7c0*/  IMAD.IADD R6, R5, 0x1, R6 ;  /* 0x0000000105067824 */ /* 0x000fc800078e0206 */
[----:B------:R-:W-:-:S07]  /*3c7d0*/  IMAD.MOV.U32 R13, RZ, RZ, R6 ;  /* 0x000000ffff0d7224 */ /* 0x000fce00078e0006 */
[----:B------:R-:W-:Y:S05]  /*3c7e0*/  WARPSYNC.COLLECTIVE R15, `(.L_x_4356) ;  /* 0x000000000f087348 */ /* 0x000fea0003c00000 */
[----:B------:R0:W1:Y:S02]  /*3c7f0*/  SHFL.UP P6, R14, R13, R12, R11 ;  /* 0x0400000c0d0e7389 */ /* 0x00006400000c000b */
[----:B01----:R-:W-:Y:S01]  /*3c800*/  ENDCOLLECTIVE ;  /* 0x000000000000791b */ /* 0x003fe20003800000 */
.L_x_4356:
[----:B------:R-:W-:Y:S01]  /*3c810*/  IMAD.MOV.U32 R12, RZ, RZ, 0x4 ;  /* 0x00000004ff0c7424 */ /* 0x000fe200078e00ff */
[----:B------:R-:W-:-:S05]  /*3c820*/  SEL R7, R14, RZ, P2 ;  /* 0x000000ff0e077207 */ /* 0x000fca0001000000 */
[----:B------:R-:W-:-:S04]  /*3c830*/  IMAD.IADD R7, R6, 0x1, R7 ;  /* 0x0000000106077824 */ /* 0x000fc800078e0207 */
[----:B------:R-:W-:-:S07]  /*3c840*/  IMAD.MOV.U32 R13, RZ, RZ, R7 ;  /* 0x000000ffff0d7224 */ /* 0x000fce00078e0007 */
[----:B------:R-:W-:Y:S05]  /*3c850*/  WARPSYNC.COLLECTIVE R15, `(.L_x_4357) ;  /* 0x000000000f087348 */ /* 0x000fea0003c00000 */
[----:B------:R0:W1:Y:S02]  /*3c860*/  SHFL.UP P6, R14, R13, R12, R11 ;  /* 0x0400000c0d0e7389 */ /* 0x00006400000c000b */
[----:B01----:R-:W-:Y:S01]  /*3c870*/  ENDCOLLECTIVE ;  /* 0x000000000000791b */ /* 0x003fe20003800000 */
.L_x_4357:
[----:B------:R-:W-:Y:S01]  /*3c880*/  IMAD.MOV.U32 R12, RZ, RZ, 0x8 ;  /* 0x00000008ff0c7424 */ /* 0x000fe200078e00ff */
[----:B------:R-:W-:-:S05]  /*3c890*/  SEL R2, R14, RZ, P3 ;  /* 0x000000ff0e027207 */ /* 0x000fca0001800000 */
[----:B------:R-:W-:-:S05]  /*3c8a0*/  IMAD.IADD R2, R7, 0x1, R2 ;  /* 0x0000000107027824 */ /* 0x000fca00078e0202 */
[----:B------:R-:W-:-:S07]  /*3c8b0*/  MOV R13, R2 ;  /* 0x00000002000d7202 */ /* 0x000fce0000000f00 */
[----:B------:R-:W-:Y:S05]  /*3c8c0*/  WARPSYNC.COLLECTIVE R15, `(.L_x_4358) ;  /* 0x000000000f087348 */ /* 0x000fea0003c00000 */
[----:B------:R0:W1:Y:S02]  /*3c8d0*/  SHFL.UP P6, R14, R13, R12, R11 ;  /* 0x0400000c0d0e7389 */ /* 0x00006400000c000b */
[----:B01----:R-:W-:Y:S01]  /*3c8e0*/  ENDCOLLECTIVE ;  /* 0x000000000000791b */ /* 0x003fe20003800000 */
.L_x_4358:
[----:B------:R-:W-:Y:S01]  /*3c8f0*/  IMAD.MOV.U32 R12, RZ, RZ, 0x10 ;  /* 0x00000010ff0c7424 */ /* 0x000fe200078e00ff */
[----:B------:R-:W-:-:S05]  /*3c900*/  SEL R3, R14, RZ, P4 ;  /* 0x000000ff0e037207 */ /* 0x000fca0002000000 */
[----:B------:R-:W-:-:S04]  /*3c910*/  IMAD.IADD R3, R2, 0x1, R3 ;  /* 0x0000000102037824 */ /* 0x000fc800078e0203 */
[----:B------:R-:W-:-:S07]  /*3c920*/  IMAD.MOV.U32 R13, RZ, RZ, R3 ;  /* 0x000000ffff0d7224 */ /* 0x000fce00078e0003 */
[----:B------:R-:W-:Y:S05]  /*3c930*/  WARPSYNC.COLLECTIVE R15, `(.L_x_4359) ;  /* 0x000000000f087348 */ /* 0x000fea0003c00000 */
[----:B------:R0:W1:Y:S02]  /*3c940*/  SHFL.UP P6, R14, R13, R12, R11 ;  /* 0x0400000c0d0e7389 */ /* 0x00006400000c000b */
[----:B01----:R-:W-:Y:S01]  /*3c950*/  ENDCOLLECTIVE ;  /* 0x000000000000791b */ /* 0x003fe20003800000 */
.L_x_4359:
        /* <DEDUP_REMOVED lines=8> */
.L_x_4360:
[----:B------:R-:W-:Y:S05]  /*3c9e0*/  BRA `(.L_x_4361) ;  /* 0xffffff98007c7947 */ /* 0x000fea000383ffff */
.L_x_4155:
[----:B------:R-:W-:Y:S01]  /*3c9f0*/  BSSY B0, `(.L_x_4362) ;  /* 0x0000008000007945 */ /* 0x000fe20003800000 */
[----:B-1---5:R-:W-:Y:S01]  /*3ca00*/  IMAD.MOV.U32 R13, RZ, RZ, R5 ;  /* 0x000000ffff0d7224 */ /* 0x022fe200078e0005 */
[----:B------:R-:W-:Y:S01]  /*3ca10*/  MOV R11, RZ ;  /* 0x000000ff000b7202 */ /* 0x000fe20000000f00 */
[----:B------:R-:W-:Y:S02]  /*3ca20*/  IMAD.MOV.U32 R12, RZ, RZ, 0x1 ;  /* 0x00000001ff0c7424 */ /* 0x000fe400078e00ff */
[----:B------:R-:W-:-:S07]  /*3ca30*/  IMAD.MOV.U32 R15, RZ, RZ, -0x1 ;  /* 0xffffffffff0f7424 */ /* 0x000fce00078e00ff */
[----:B0-----:R-:W-:Y:S05]  /*3ca40*/  WARPSYNC.COLLECTIVE R15, `(.L_x_4363) ;  /* 0x000000000f087348 */ /* 0x001fea0003c00000 */
[----:B------:R1:W2:Y:S02]  /*3ca50*/  SHFL.UP P6, R14, R13, R12, R11 ;  /* 0x0400000c0d0e7389 */ /* 0x0002a400000c000b */
[----:B012---:R-:W-:Y:S01]  /*3ca60*/  ENDCOLLECTIVE ;  /* 0x000000000000791b */ /* 0x007fe20003800000 */
.L_x_4363:
[----:B------:R-:W-:Y:S05]  /*3ca70*/  BSYNC B0 ;  /* 0x0000000000007941 */ /* 0x000fea0003800000 */
.L_x_4362:
        /* <DEDUP_REMOVED lines=8> */
.L_x_4364:
[----:B------:R-:W-:Y:S01]  /*3cb00*/  IMAD.MOV.U32 R12, RZ, RZ, 0x4 ;  /* 0x00000004ff0c7424 */ /* 0x000fe200078e00ff */
[----:B------:R-:W-:-:S05]  /*3cb10*/  SEL R2, R14, RZ, P2 ;  /* 0x000000ff0e027207 */ /* 0x000fca0001000000 */
[----:B------:R-:W-:-:S04]  /*3cb20*/  IMAD.IADD R2, R13, 0x1, R2 ;  /* 0x000000010d027824 */ /* 0x000fc800078e0202 */
[----:B------:R-:W-:-:S07]  /*3cb30*/  IMAD.MOV.U32 R13, RZ, RZ, R2 ;  /* 0x000000ffff0d7224 */ /* 0x000fce00078e0002 */
[----:B------:R-:W-:Y:S05]  /*3cb40*/  WARPSYNC.COLLECTIVE R15, `(.L_x_4365) ;  /* 0x000000000f087348 */ /* 0x000fea0003c00000 */
[----:B------:R0:W1:Y:S02]  /*3cb50*/  SHFL.UP P6, R14, R13, R12, R11 ;  /* 0x0400000c0d0e7389 */ /* 0x00006400000c000b */
[----:B01----:R-:W-:Y:S01]  /*3cb60*/  ENDCOLLECTIVE ;  /* 0x000000000000791b */ /* 0x003fe20003800000 */
.L_x_4365:
[----:B------:R-:W-:Y:S02]  /*3cb70*/  MOV R12, 0x8 ;  /* 0x00000008000c7802 */ /* 0x000fe40000000f00 */
[----:B------:R-:W-:-:S05]  /*3cb80*/  SEL R3, R14, RZ, P3 ;  /* 0x000000ff0e037207 */ /* 0x000fca0001800000 */
[----:B------:R-:W-:-:S04]  /*3cb90*/  IMAD.IADD R3, R2, 0x1, R3 ;  /* 0x0000000102037824 */ /* 0x000fc800078e0203 */
[----:B------:R-:W-:-:S07]  /*3cba0*/  IMAD.MOV.U32 R13, RZ, RZ, R3 ;  /* 0x000000ffff0d7224 */ /* 0x000fce00078e0003 */
[----:B------:R-:W-:Y:S05]  /*3cbb0*/  WARPSYNC.COLLECTIVE R15, `(.L_x_4366) ;  /* 0x000000000f087348 */ /* 0x000fea0003c00000 */
[----:B------:R0:W1:Y:S02]  /*3cbc0*/  SHFL.UP P6, R14, R13, R12, R11 ;  /* 0x0400000c0d0e7389 */ /* 0x00006400000c000b */
[----:B01----:R-:W-:Y:S01]  /*3cbd0*/  ENDCOLLECTIVE ;  /* 0x000000000000791b */ /* 0x003fe20003800000 */
.L_x_4366:
[----:B------:R-:W-:Y:S01]  /*3cbe0*/  IMAD.MOV.U32 R12, RZ, RZ, 0x10 ;  /* 0x00000010ff0c7424 */ /* 0x000fe200078e00ff */
[----:B------:R-:W-:-:S05]  /*3cbf0*/  SEL R4, R14, RZ, P4 ;  /* 0x000000ff0e047207 */ /* 0x000fca0002000000 */
[----:B------:R-:W-:-:S04]  /*3cc00*/  IMAD.IADD R4, R3, 0x1, R4 ;  /* 0x0000000103047824 */ /* 0x000fc800078e0204 */
[----:B------:R-:W-:-:S07]  /*3cc10*/  IMAD.MOV.U32 R13, RZ, RZ, R4 ;  /* 0x000000ffff0d7224 */ /* 0x000fce00078e0004 */
[----:B------:R-:W-:Y:S05]  /*3cc20*/  WARPSYNC.COLLECTIVE R15, `(.L_x_4367) ;  /* 0x000000000f087348 */ /* 0x000fea0003c00000 */
[----:B------:R0:W1:Y:S02]  /*3cc30*/  SHFL.UP P6, R14, R13, R12, R11 ;  /* 0x0400000c0d0e7389 */ /* 0x00006400000c000b */
[----:B01----:R-:W-:Y:S01]  /*3cc40*/  ENDCOLLECTIVE ;  /* 0x000000000000791b */ /* 0x003fe20003800000 */
.L_x_4367:
        /* <DEDUP_REMOVED lines=8> */
.L_x_4368:
[----:B------:R-:W-:Y:S05]  /*3ccd0*/  BRA `(.L_x_4369) ;  /* 0xffffff98005c7947 */ /* 0x000fea000383ffff */
.L_x_4157:
[----:B------:R-:W-:Y:S01]  /*3cce0*/  BSSY B0, `(.L_x_4370) ;  /* 0x0000006000007945 */ /* 0x000fe20003800000 */
[----:B------:R-:W-:Y:S01]  /*3ccf0*/  PLOP3.LUT P6, PT, P6, PT, PT, 0x8, 0x0 ;  /* 0x000000000000781c */ /* 0x000fe200037ce170 */
[----:B------:R-:W-:-:S12]  /*3cd00*/  IMAD.MOV.U32 R15, RZ, RZ, -0x1 ;  /* 0xffffffffff0f7424 */ /* 0x000fd800078e00ff */
[----:B01----:R-:W-:Y:S05]  /*3cd10*/  WARPSYNC.COLLECTIVE R15, `(.L_x_4371) ;  /* 0x000000000f087348 */ /* 0x003fea0003c00000 */
[----:B------:R-:W-:Y:S01]  /*3cd20*/  VOTE.ANY R14, PT, P6 ;  /* 0x00000000000e7806 */ /* 0x000fe200030e0100 */
[----:B01----:R-:W-:Y:S06]  /*3cd30*/  ENDCOLLECTIVE ;  /* 0x000000000000791b */ /* 0x003fec0003800000 */
.L_x_4371:
[----:B------:R-:W-:Y:S05]  /*3cd40*/  BSYNC B0 ;  /* 0x0000000000007941 */ /* 0x000fea0003800000 */
.L_x_4370:
[----:B------:R-:W-:Y:S02]  /*3cd50*/  IMAD.MOV.U32 R3, RZ, RZ, R14 ;  /* 0x000000ffff037224 */ /* 0x000fe400078e000e */
[----:B------:R-:W-:Y:S02]  /*3cd60*/  IMAD.MOV.U32 R13, RZ, RZ, R5 ;  /* 0x000000ffff0d7224 */ /* 0x000fe400078e0005 */
[----:B------:R-:W0:Y:S01]  /*3cd70*/  POPC R4, R3 ;  /* 0x0000000300047309 */ /* 0x000e220000000000 */
[----:B------:R-:W-:Y:S02]  /*3cd80*/  IMAD.MOV.U32 R11, RZ, RZ, 0x1f ;  /* 0x0000001fff0b7424 */ /* 0x000fe400078e00ff */
[----:B------:R-:W-:Y:S01]  /*3cd90*/  IMAD.MOV.U32 R15, RZ, RZ, -0x1 ;  /* 0xffffffffff0f7424 */ /* 0x000fe200078e00ff */
[----:B0-----:R-:W-:-:S07]  /*3cda0*/  MOV R12, R4 ;  /* 0x00000004000c7202 */ /* 0x001fce0000000f00 */
[----:B------:R-:W-:Y:S05]  /*3cdb0*/  WARPSYNC.COLLECTIVE R15, `(.L_x_4372) ;  /* 0x000000000f087348 */ /* 0x000fea0003c00000 */
[----:B------:R0:W1:Y:S02]  /*3cdc0*/  SHFL.IDX P6, R14, R13, R12, R11 ;  /* 0x0000000c0d0e7389 */ /* 0x00006400000c000b */
[----:B01----:R-:W-:Y:S01]  /*3cdd0*/  ENDCOLLECTIVE ;  /* 0x000000000000791b */ /* 0x003fe20003800000 */
.L_x_4372:
[----:B------:R-:W-:Y:S01]  /*3cde0*/  IMAD.MOV.U32 R5, RZ, RZ, R14 ;  /* 0x000000ffff057224 */ /* 0x000fe200078e000e */
[----:B------:R-:W-:Y:S06]  /*3cdf0*/  BRA `(.L_x_4373) ;  /* 0xffffff98004c7947 */ /* 0x000fec000383ffff */
.L_x_4159:
[----:B------:R-:W-:Y:S01]  /*3ce00*/  BSSY B0, `(.L_x_4374) ;  /* 0x0000007000007945 */ /* 0x000fe20003800000 */
[----:B-1----:R-:W-:Y:S02]  /*3ce10*/  IMAD.MOV.U32 R13, RZ, RZ, R2 ;  /* 0x000000ffff0d7224 */ /* 0x002fe400078e0002 */
[----:B------:R-:W-:Y:S02]  /*3ce20*/  IMAD.MOV.U32 R11, RZ, RZ, 0x1f ;  /* 0x0000001fff0b7424 */ /* 0x000fe400078e00ff */
[----:B------:R-:W-:-:S07]  /*3ce30*/  IMAD.MOV.U32 R15, RZ, RZ, -0x1 ;  /* 0xffffffffff0f7424 */ /* 0x000fce00078e00ff */
[----:B0-23--:R-:W-:Y:S05]  /*3ce40*/  WARPSYNC.COLLECTIVE R15, `(.L_x_4375) ;  /* 0x000000000f087348 */ /* 0x00dfea0003c00000 */
[----:B------:R1:W4:Y:S02]  /*3ce50*/  SHFL.IDX P6, R14, R13, R12, R11 ;  /* 0x0000000c0d0e7389 */ /* 0x00032400000c000b */
[----:B01234-:R-:W-:Y:S01]  /*3ce60*/  ENDCOLLECTIVE ;  /* 0x000000000000791b */ /* 0x01ffe20003800000 */
.L_x_4375:
[----:B------:R-:W-:Y:S05]  /*3ce70*/  BSYNC B0 ;  /* 0x0000000000007941 */ /* 0x000fea0003800000 */
.L_x_4374:
[----:B------:R-:W-:Y:S05]  /*3ce80*/  BRA `(.L_x_4158) ;  /* 0xffffff9800447947 */ /* 0x000fea000383ffff */
.L_x_4163:
[----:B------:R0:W0:Y:S02]  /*3ce90*/  SYNCS.PHASECHK.TRANS64.TRYWAIT P0, [R5+URZ+0x32420], R0 ;  /* 0x03242000050075a7 */ /* 0x000024000800017f */
[----:B0-----:R-:W-:Y:S05]  /*3cea0*/  @!P0 NANOSLEEP.SYNCS 0x989680 ;  /* 0x009896800000895d */ /* 0x001fea0003900000 */
[----:B------:R-:W0:Y:S02]  /*3ceb0*/  @!P0 SYNCS.PHASECHK.TRANS64 P0, [R5+URZ+0x32420], R0 ;  /* 0x03242000050085a7 */ /* 0x000e24000800007f */
[----:B0-----:R-:W-:Y:S05]  /*3cec0*/  @!P0 BRA `(.L_x_4163) ;  /* 0xfffffffc00f08947 */ /* 0x001fea000383ffff */
[----:B------:R-:W-:Y:S05]  /*3ced0*/  BRA `(.L_x_4376) ;  /* 0xffffff9c00bc7947 */ /* 0x000fea000383ffff */
.L_x_4164:
[----:B------:R-:W0:Y:S01]  /*3cee0*/  S2R R2, SR_TID.X ;  /* 0x0000000000027919 */ /* 0x000e220000002100 */
[----:B------:R-:W-:Y:S01]  /*3cef0*/  BSSY B0, `(.L_x_4377) ;  /* 0x000000a000007945 */ /* 0x000fe20003800000 */
[----:B------:R-:W-:Y:S02]  /*3cf00*/  IMAD.MOV.U32 R12, RZ, RZ, RZ ;  /* 0x000000ffff0c7224 */ /* 0x000fe400078e00ff */
[----:B------:R-:W-:Y:S02]  /*3cf10*/  IMAD.MOV.U32 R11, RZ, RZ, 0x1f ;  /* 0x0000001fff0b7424 */ /* 0x000fe400078e00ff */
[----:B------:R-:W-:Y:S01]  /*3cf20*/  IMAD.MOV.U32 R15, RZ, RZ, -0x1 ;  /* 0xffffffffff0f7424 */ /* 0x000fe200078e00ff */
[----:B0-----:R-:W-:-:S04]  /*3cf30*/  SHF.R.U32.HI R2, RZ, 0x5, R2 ;  /* 0x00000005ff027819 */ /* 0x001fc80000011602 */
[----:B------:R-:W-:-:S05]  /*3cf40*/  LOP3.LUT R2, R2, 0x3, RZ, 0xc0, !PT ;  /* 0x0000000302027812 */ /* 0x000fca00078ec0ff */
[----:B-1----:R-:W-:-:S07]  /*3cf50*/  IMAD.MOV.U32 R13, RZ, RZ, R2 ;  /* 0x000000ffff0d7224 */ /* 0x002fce00078e0002 */
[----:B--234-:R-:W-:Y:S05]  /*3cf60*/  WARPSYNC.COLLECTIVE R15, `(.L_x_4378) ;  /* 0x000000000f087348 */ /* 0x01cfea0003c00000 */
[----:B------:R0:W1:Y:S02]  /*3cf70*/  SHFL.IDX P6, R14, R13, R12, R11 ;  /* 0x0000000c0d0e7389 */ /* 0x00006400000c000b */
[----:B01234-:R-:W-:Y:S01]  /*3cf80*/  ENDCOLLECTIVE ;  /* 0x000000000000791b */ /* 0x01ffe20003800000 */
.L_x_4378:
[----:B------:R-:W-:Y:S05]  /*3cf90*/  BSYNC B0 ;  /* 0x0000000000007941 */ /* 0x000fea0003800000 */
.L_x_4377:
[----:B------:R-:W-:Y:S05]  /*3cfa0*/  BRA `(.L_x_4379) ;  /* 0xffffff9c00a47947 */ /* 0x000fea000383ffff */
.L_x_4165:
[----:B------:R-:W-:Y:S01]  /*3cfb0*/  BSSY B0, `(.L_x_4380) ;  /* 0x0000006000007945 */ /* 0x000fe20003800000 */
[----:B------:R-:W-:-:S07]  /*3cfc0*/  MOV R15, 0xffffffff ;  /* 0xffffffff000f7802 */ /* 0x000fce0000000f00 */
[----:B-1234-:R-:W-:Y:S05]  /*3cfd0*/  WARPSYNC.COLLECTIVE R15, `(.L_x_4381) ;  /* 0x000000000f0c7348 */ /* 0x01efea0003c00000 */
[----:B------:R-:W-:Y:S02]  /*3cfe0*/  ELECT P6, UR62, PT ;  /* 0x00000000003e782f */ /* 0x000fe400038c0000 */
[----:B------:R-:W-:Y:S01]  /*3cff0*/  MOV R14, UR62 ;  /* 0x0000003e000e7c02 */ /* 0x000fe20008000f00 */
[----:B-1234-:R-:W-:Y:S10]  /*3d000*/  ENDCOLLECTIVE ;  /* 0x000000000000791b */ /* 0x01eff40003800000 */
.L_x_4381:
[----:B------:R-:W-:Y:S05]  /*3d010*/  BSYNC B0 ;  /* 0x0000000000007941 */ /* 0x000fea0003800000 */
.L_x_4380:
[----:B------:R-:W-:Y:S05]  /*3d020*/  BRA `(.L_x_4382) ;  /* 0xffffff9c00987947 */ /* 0x000fea000383ffff */
.L_x_4167:
[----:B------:R0:W0:Y:S02]  /*3d030*/  SYNCS.PHASECHK.TRANS64.TRYWAIT P1, [R3+URZ+0x32440], R2 ;  /* 0x03244002030075a7 */ /* 0x000024000802017f */
[----:B0-----:R-:W-:Y:S05]  /*3d040*/  @!P1 NANOSLEEP.SYNCS 0x989680 ;  /* 0x009896800000995d */ /* 0x001fea0003900000 */
[----:B------:R-:W0:Y:S02]  /*3d050*/  @!P1 SYNCS.PHASECHK.TRANS64 P1, [R3+URZ+0x32440], R2 ;  /* 0x03244002030095a7 */ /* 0x000e24000802007f */
[----:B0-----:R-:W-:Y:S05]  /*3d060*/  @!P1 BRA `(.L_x_4167) ;  /* 0xfffffffc00f09947 */ /* 0x001fea000383ffff */
[----:B------:R-:W-:Y:S05]  /*3d070*/  BRA `(.L_x_4383) ;  /* 0xffffff9c00b87947 */ /* 0x000fea000383ffff */
.L_x_4169:
[----:B------:R0:W0:Y:S02]  /*3d080*/  SYNCS.PHASECHK.TRANS64.TRYWAIT P1, [R25+URZ+0x32440], R0 ;  /* 0x03244000190075a7 */ /* 0x000024000802017f */
[----:B0-----:R-:W-:Y:S05]  /*3d090*/  @!P1 NANOSLEEP.SYNCS 0x989680 ;  /* 0x009896800000995d */ /* 0x001fea0003900000 */
[----:B------:R-:W0:Y:S02]  /*3d0a0*/  @!P1 SYNCS.PHASECHK.TRANS64 P1, [R25+URZ+0x32440], R0 ;  /* 0x03244000190095a7 */ /* 0x000e24000802007f */
[----:B0-----:R-:W-:Y:S05]  /*3d0b0*/  @!P1 BRA `(.L_x_4169) ;  /* 0xfffffffc00f09947 */ /* 0x001fea000383ffff */
[----:B------:R-:W-:Y:S05]  /*3d0c0*/  BRA `(.L_x_4384) ;  /* 0xffffff9c00c47947 */ /* 0x000fea000383ffff */
.L_x_4171:
[----:B------:R0:W0:Y:S02]  /*3d0d0*/  SYNCS.PHASECHK.TRANS64.TRYWAIT P1, [R3+URZ+0x32460], R2 ;  /* 0x03246002030075a7 */ /* 0x000024000802017f */
[----:B0-----:R-:W-:Y:S05]  /*3d0e0*/  @!P1 NANOSLEEP.SYNCS 0x989680 ;  /* 0x009896800000995d */ /* 0x001fea0003900000 */
[----:B------:R-:W0:Y:S02]  /*3d0f0*/  @!P1 SYNCS.PHASECHK.TRANS64 P1, [R3+URZ+0x32460], R2 ;  /* 0x03246002030095a7 */ /* 0x000e24000802007f */
[----:B0-----:R-:W-:Y:S05]  /*3d100*/  @!P1 BRA `(.L_x_4171) ;  /* 0xfffffffc00f09947 */ /* 0x001fea000383ffff */
[----:B------:R-:W-:Y:S05]  /*3d110*/  BRA `(.L_x_4385) ;  /* 0xffffff9c00c07947 */ /* 0x000fea000383ffff */
        .type           $_ZN7cutlass13device_kernelIN5flash11enable_sm90INS1_16FlashAttnFwdSm90INS1_25CollectiveMainloopFwdSm90ILi2EN4cute5tupleIJNS5_1CILi1EEES8_S8_EEENS6_IJNS7_ILi128EEENS7_ILi96EEENS7_ILi64EEEEEELi256ENS_6half_tEfNS_4arch4Sm90ELb0ELb1ELb1ELb1ELb1ELb1ELb1ELb1ELb0ELb1ELb0ELb0EEENS1_21CollectiveEpilogueFwdINS6_IJSA_NS7_ILi256EEESB_EEES9_SE_SG_Li256ELb1ELb1ELb0ELb0EEENS1_36VarlenDynamicPersistentTileSchedulerILi128ELi96ELi256ELi128ELb0ELb1ELb1ELb1ELb0ELb1EEEEEEEEEvNT_6ParamsE$_ZZN5flash25CollectiveMainloopFwdSm90ILi2EN4cute5tupleIJNS1_1CILi1EEES4_S4_EEENS2_IJNS3_ILi128EEENS3_ILi96EEENS3_ILi64EEEEEELi256EN7cutlass6half_tEfNSA_4arch4Sm90ELb0ELb1ELb1ELb1ELb1ELb1ELb1ELb1ELb0ELb1ELb0ELb0EE3mmaINS_16FlashAttnFwdSm90ISE_NS_21CollectiveEpilogueFwdINS2_IJS6_NS3_ILi256EEES7_EEES5_SB_SD_Li256ELb1ELb1ELb0ELb0EEENS_36VarlenDynamicPersistentTileSchedulerILi128ELi96ELi256ELi128ELb0ELb1ELb1ELb1ELb0ELb1EEEE13SharedStorageENS1_6TensorINS1_11ArrayEngineIfLm128EEENS1_6LayoutINS2_IJNS2_IJNS3_ILi2EEEST_NS3_ILi32EEEEEES4_S4_EEENS2_IJNS2_IJS4_ST_NS3_ILi4EEEEEENS3_ILi0EEESZ_EEEEEEENS_7SoftmaxILi2ELi0EEEEEbRKNSE_6ParamsENSA_13PipelineAsyncILi2EEES19_RNSA_13PipelineStateILj2EEERT0_RT1_iRiRKNS_16SeqlenInfoQKNewKILb1ELb1EEENS2_IJiiiiEEERT_ENKUliT_T0_T1_E_clIZSF_ISO_S12_S14_EbS17_S19_S19_S1C_S1E_S1G_iS1H_S1L_S1M_S1O_EUlRS1P_iE0_NS3_ILb1EEES1W_EEDaiS1P_S1Q_S1R_,@function
        .size           $_ZN7cutlass13device_kernelIN5flash11enable_sm90INS1_16FlashAttnFwdSm90INS1_25CollectiveMainloopFwdSm90ILi2EN4cute5tupleIJNS5_1CILi1EEES8_S8_EEENS6_IJNS7_ILi128EEENS7_ILi96EEENS7_ILi64EEEEEELi256ENS_6half_tEfNS_4arch4Sm90ELb0ELb1ELb1ELb1ELb1ELb1ELb1ELb1ELb0ELb1ELb0ELb0EEENS1_21CollectiveEpilogueFwdINS6_IJSA_NS7_ILi256EEESB_EEES9_SE_SG_Li256ELb1ELb1ELb0ELb0EEENS1_36VarlenDynamicPersistentTileSchedulerILi128ELi96ELi256ELi128ELb0ELb1ELb1ELb1ELb0ELb1EEEEEEEEEvNT_6ParamsE$_ZZN5flash25CollectiveMainloopFwdSm90ILi2EN4cute5tupleIJNS1_1CILi1EEES4_S4_EEENS2_IJNS3_ILi128EEENS3_ILi96EEENS3_ILi64EEEEEELi256EN7cutlass6half_tEfNSA_4arch4Sm90ELb0ELb1ELb1ELb1ELb1ELb1ELb1ELb1ELb0ELb1ELb0ELb0EE3mmaINS_16FlashAttnFwdSm90ISE_NS_21CollectiveEpilogueFwdINS2_IJS6_NS3_ILi256EEES7_EEES5_SB_SD_Li256ELb1ELb1ELb0ELb0EEENS_36VarlenDynamicPersistentTileSchedulerILi128ELi96ELi256ELi128ELb0ELb1ELb1ELb1ELb0ELb1EEEE13SharedStorageENS1_6TensorINS1_11ArrayEngineIfLm128EEENS1_6LayoutINS2_IJNS2_IJNS3_ILi2EEEST_NS3_ILi32EEEEEES4_S4_EEENS2_IJNS2_IJS4_ST_NS3_ILi4EEEEEENS3_ILi0EEESZ_EEEEEEENS_7SoftmaxILi2ELi0EEEEEbRKNSE_6ParamsENSA_13PipelineAsyncILi2EEES19_RNSA_13PipelineStateILj2EEERT0_RT1_iRiRKNS_16SeqlenInfoQKNewKILb1ELb1EEENS2_IJiiiiEEERT_ENKUliT_T0_T1_E_clIZSF_ISO_S12_S14_EbS17_S19_S19_S1C_S1E_S1G_iS1H_S1L_S1M_S1O_EUlRS1P_iE0_NS3_ILb1EEES1W_EEDaiS1P_S1Q_S1R_,(.L_x_6461 - $_ZN7cutlass13device_kernelIN5flash11enable_sm90INS1_16FlashAttnFwdSm90INS1_25CollectiveMainloopFwdSm90ILi2EN4cute5tupleIJNS5_1CILi1EEES8_S8_EEENS6_IJNS7_ILi128EEENS7_ILi96EEENS7_ILi64EEEEEELi256ENS_6half_tEfNS_4arch4Sm90ELb0ELb1ELb1ELb1ELb1ELb1ELb1ELb1ELb0ELb1ELb0ELb0EEENS1_21CollectiveEpilogueFwdINS6_IJSA_NS7_ILi256EEESB_EEES9_SE_SG_Li256ELb1ELb1ELb0ELb0EEENS1_36VarlenDynamicPersistentTileSchedulerILi128ELi96ELi256ELi128ELb0ELb1ELb1ELb1ELb0ELb1EEEEEEEEEvNT_6ParamsE$_ZZN5flash25CollectiveMainloopFwdSm90ILi2EN4cute5tupleIJNS1_1CILi1EEES4_S4_EEENS2_IJNS3_ILi128EEENS3_ILi96EEENS3_ILi64EEEEEELi256EN7cutlass6half_tEfNSA_4arch4Sm90ELb0ELb1ELb1ELb1ELb1ELb1ELb1ELb1ELb0ELb1ELb0ELb0EE3mmaINS_16FlashAttnFwdSm90ISE_NS_21CollectiveEpilogueFwdINS2_IJS6_NS3_ILi256EEES7_EEES5_SB_SD_Li256ELb1ELb1ELb0ELb0EEENS_36VarlenDynamicPersistentTileSchedulerILi128ELi96ELi256ELi128ELb0ELb1ELb1ELb1ELb0ELb1EEEE13SharedStorageENS1_6TensorINS1_11ArrayEngineIfLm128EEENS1_6LayoutINS2_IJNS2_IJNS3_ILi2EEEST_NS3_ILi32EEEEEES4_S4_EEENS2_IJNS2_IJS4_ST_NS3_ILi4EEEEEENS3_ILi0EEESZ_EEEEEEENS_7SoftmaxILi2ELi0EEEEEbRKNSE_6ParamsENSA_13PipelineAsyncILi2EEES19_RNSA_13PipelineStateILj2EEERT0_RT1_iRiRKNS_16SeqlenInfoQKNewKILb1ELb1EEENS2_IJiiiiEEERT_ENKUliT_T0_T1_E_clIZSF_ISO_S12_S14_EbS17_S19_S19_S1C_S1E_S1G_iS1H_S1L_S1M_S1O_EUlRS1P_iE0_NS3_ILb1EEES1W_EEDaiS1P_S1Q_S1R_)
$_ZN7cutlass13device_kernelIN5flash11enable_sm90INS1_16FlashAttnFwdSm90INS1_25CollectiveMainloopFwdSm90ILi2EN4cute5tupleIJNS5_1CILi1EEES8_S8_EEENS6_IJNS7_ILi128EEENS7_ILi96EEENS7_ILi64EEEEEELi256ENS_6half_tEfNS_4arch4Sm90ELb0ELb1ELb1ELb1ELb1ELb1ELb1ELb1ELb0ELb1ELb0ELb0EEENS1_21CollectiveEpilogueFwdINS6_IJSA_NS7_ILi256EEESB_EEES9_SE_SG_Li256ELb1ELb1ELb0ELb0EEENS1_36VarlenDynamicPersistentTileSchedulerILi128ELi96ELi256ELi128ELb0ELb1ELb1ELb1ELb0ELb1EEEEEEEEEvNT_6ParamsE$_ZZN5flash25CollectiveMainloopFwdSm90ILi2EN4cute5tupleIJNS1_1CILi1EEES4_S4_EEENS2_IJNS3_ILi128EEENS3_ILi96EEENS3_ILi64EEEEEELi256EN7cutlass6half_tEfNSA_4arch4Sm90ELb0ELb1ELb1ELb1ELb1ELb1ELb1ELb1ELb0ELb1ELb0ELb0EE3mmaINS_16FlashAttnFwdSm90ISE_NS_21CollectiveEpilogueFwdINS2_IJS6_NS3_ILi256EEES7_EEES5_SB_SD_Li256ELb1ELb1ELb0ELb0EEENS_36VarlenDynamicPersistentTileSchedulerILi128ELi96ELi256ELi128ELb0ELb1ELb1ELb1ELb0ELb1EEEE13SharedStorageENS1_6TensorINS1_11ArrayEngineIfLm128EEENS1_6LayoutINS2_IJNS2_IJNS3_ILi2EEEST_NS3_ILi32EEEEEES4_S4_EEENS2_IJNS2_IJS4_ST_NS3_ILi4EEEEEENS3_ILi0EEESZ_EEEEEEENS_7SoftmaxILi2ELi0EEEEEbRKNSE_6ParamsENSA_13PipelineAsyncILi2EEES19_RNSA_13PipelineStateILj2EEERT0_RT1_iRiRKNS_16SeqlenInfoQKNewKILb1ELb1EEENS2_IJiiiiEEERT_ENKUliT_T0_T1_E_clIZSF_ISO_S12_S14_EbS17_S19_S19_S1C_S1E_S1G_iS1H_S1L_S1M_S1O_EUlRS1P_iE0_NS3_ILb1EEES1W_EEDaiS1P_S1Q_S1R_:
[----:B------:R-:W-:Y:S02]  /*3d120*/  ULDC UR4, c[0x0][0x20] ;  /* 0x0000080000047ab9 */ /* 0x000fe40000000800 */
[----:B------:R-:W-:-:S09]  /*3d130*/  UIADD3 UR4, -UR4, UR5, URZ ;  /* 0x0000000504047290 */ /* 0x000fd2000fffe13f */
[----:B------:R-:W2:Y:S04]  /*3d140*/  LDL.64 R6, [UR4+0x18] ;  /* 0x00001804ff067983 */ /* 0x000ea80008100a00 */
[----:B------:R-:W3:Y:S01]  /*3d150*/  LDL.64 R4, [UR4] ;  /* 0x00000004ff047983 */ /* 0x000ee20008100a00 */
[----:B------:R-:W-:-:S03]  /*3d160*/  ULDC.64 UR6, c[0x0][0x208] ;  /* 0x0000820000067ab9 */ /* 0x000fc60000000a00 */
[----:B--2---:R-:W2:Y:S04]  /*3d170*/  LD.E R2, desc[UR6][R6.64] ;  /* 0x0000000606027980 */ /* 0x004ea8000c101900 */
[----:B---3--:R0:W5:Y:S04]  /*3d180*/  LD.E R10, desc[UR6][R4.64] ;  /* 0x00000006040a7980 */ /* 0x008168000c101900 */
[----:B------:R0:W5:Y:S01]  /*3d190*/  LD.E R11, desc[UR6][R4.64+0x4] ;  /* 0x00000406040b7980 */ /* 0x000162000c101900 */
[----:B------:R-:W-:Y:S01]  /*3d1a0*/  BSSY B0, `(.L_x_4386) ;  /* 0x0000007000007945 */ /* 0x000fe20003800000 */
[----:B------:R-:W-:Y:S01]  /*3d1b0*/  IMAD.MOV.U32 R3, RZ, RZ, R41 ;  /* 0x000000ffff037224 */ /* 0x000fe200078e0029 */
[----:B--2---:R-:W-:-:S04]  /*3d1c0*/  LOP3.LUT R2, R2, 0x1, RZ, 0xfc, !PT ;  /* 0x0000000102027812 */ /* 0x004fc800078efcff */
[----:B------:R-:W-:Y:S01]  /*3d1d0*/  ISETP.NE.AND P0, PT, R2, 0x3, PT ;  /* 0x000000030200780c */ /* 0x000fe20003f05270 */
[----:B------:R-:W-:-:S12]  /*3d1e0*/  IMAD.MOV.U32 R2, RZ, RZ, R30 ;  /* 0x000000ffff027224 */ /* 0x000fd800078e001e */
[----:B0-----:R-:W-:Y:S05]  /*3d1f0*/  @!P0 BRA `(.L_x_4387) ;  /* 0x0000000000048947 */ /* 0x001fea0003800000 */
[----:B------:R-:W-:Y:S01]  /*3d200*/  BPT.TRAP 0x1 ;  /* 0x000000040000795c */ /* 0x000fe20000300000 */
.L_x_4387:
[----:B------:R-:W-:Y:S05]  /*3d210*/  BSYNC B0 ;  /* 0x0000000000007941 */ /* 0x000fea0003800000 */
.L_x_4386:
[----:B------:R-:W2:Y:S01]  /*3d220*/  LD.E.64 R8, desc[UR6][R6.64+0x18] ;  /* 0x0000180606087980 */ /* 0x000ea2000c101b00 */
[----:B-----5:R-:W-:Y:S02]  /*3d230*/  SHF.L.U32 R13, R11, 0x1f, RZ ;  /* 0x0000001f0b0d7819 */ /* 0x020fe400000006ff */
[----:B--2---:R-:W-:-:S05]  /*3d240*/  MOV R9, R8 ;  /* 0x0000000800097202 */ /* 0x004fca0000000f00 */
[----:B------:R-:W-:-:S04]  /*3d250*/  IMAD R10, R10, 0x8, R9 ;  /* 0x000000080a0a7824 */ /* 0x000fc800078e0209 */
[----:B------:R0:W1:Y:S01]  /*3d260*/  SYNCS.PHASECHK.TRANS64.TRYWAIT P0, [R10+URZ], R13 ;  /* 0x0000000d0a0075a7 */ /* 0x000062000800017f */
[----:B------:R-:W2:Y:S04]  /*3d270*/  LD.E R11, desc[UR6][R6.64] ;  /* 0x00000006060b7980 */ /* 0x000ea8000c101900 */
[----:B------:R0:W5:Y:S04]  /*3d280*/  LD.E R8, desc[UR6][R4.64] ;  /* 0x0000000604087980 */ /* 0x000168000c101900 */
[----:B------:R0:W5:Y:S01]  /*3d290*/  LD.E R9, desc[UR6][R4.64+0x4] ;  /* 0x0000040604097980 */ /* 0x000162000c101900 */
[----:B------:R-:W-:Y:S01]  /*3d2a0*/  BSSY B0, `(.L_x_4388) ;  /* 0x0000005000007945 */ /* 0x000fe20003800000 */
[----:B--2---:R-:W-:-:S04]  /*3d2b0*/  LOP3.LUT R11, R11, 0x1, RZ, 0xfc, !PT ;  /* 0x000000010b0b7812 */ /* 0x004fc800078efcff */
[----:B------:R-:W-:-:S13]  /*3d2c0*/  ISETP.NE.AND P1, PT, R11, 0x3, PT ;  /* 0x000000030b00780c */ /* 0x000fda0003f25270 */
[----:B01----:R-:W-:Y:S05]  /*3d2d0*/  @!P1 BRA `(.L_x_4389) ;  /* 0x0000000000049947 */ /* 0x003fea0003800000 */
[----:B------:R-:W-:Y:S01]  /*3d2e0*/  BPT.TRAP 0x1 ;  /* 0x000000040000795c */ /* 0x000fe20000300000 */
.L_x_4389:
[----:B------:R-:W-:Y:S05]  /*3d2f0*/  BSYNC B0 ;  /* 0x0000000000007941 */ /* 0x000fea0003800000 */
.L_x_4388:
        /* <DEDUP_REMOVED lines=8> */
.L_x_4391:
[----:B------:R-:W-:Y:S05]  /*3d380*/  BSYNC B0 ;  /* 0x0000000000007941 */ /* 0x000fea0003800000 */
.L_x_4390:
[----:B0----5:R-:W2:Y:S04]  /*3d390*/  LDL.64 R8, [UR4] ;  /* 0x00000004ff087983 */ /* 0x021ea80008100a00 */
[----:B------:R-:W3:Y:S04]  /*3d3a0*/  LDL.64 R6, [UR4+0x28] ;  /* 0x00002804ff067983 */ /* 0x000ee80008100a00 */
[----:B------:R-:W4:Y:S04]  /*3d3b0*/  LDL.64 R4, [UR4+0x20] ;  /* 0x00002004ff047983 */ /* 0x000f280008100a00 */
[----:B------:R-:W4:Y:S04]  /*3d3c0*/  LDL.64 R10, [UR4+0x8] ;  /* 0x00000804ff0a7983 */ /* 0x000f280008100a00 */
[----:B--2---:R-:W2:Y:S04]  /*3d3d0*/  LD.E R9, desc[UR6][R8.64] ;  /* 0x0000000608097980 */ /* 0x004ea8000c101900 */
[----:B---3--:R-:W2:Y:S01]  /*3d3e0*/  LD.E.64 R12, desc[UR6][R6.64] ;  /* 0x00000006060c7980 */ /* 0x008ea2000c101b00 */
[----:B------:R-:W-:Y:S05]  /*3d3f0*/  WARPSYNC.ALL ;  /* 0x0000000000007948 */ /* 0x000fea0003800000 */
[----:B----4-:R0:W-:Y:S04]  /*3d400*/  ST.E desc[UR6][R10.64], RZ ;  /* 0x000000ff0a007985 */ /* 0x0101e8000c101906 */
[----:B------:R-:W3:Y:S01]  /*3d410*/  LD.E.64 R6, desc[UR6][R4.64] ;  /* 0x0000000604067980 */ /* 0x000ee2000c101b00 */
[----:B--2---:R-:W-:Y:S01]  /*3d420*/  IMAD R8, R9, 0x300, R12 ;  /* 0x0000030009087824 */ /* 0x004fe200078e020c */
[----:B------:R-:W-:Y:S01]  /*3d430*/  WARPGROUP.ARRIVE ;  /* 0x00000000000079c5 */ /* 0x000fe20000000000 */
[----:B------:R-:W-:-:S02]  /*3d440*/  IMAD.MOV.U32 R9, RZ, RZ, R13 ;  /* 0x000000ffff097224 */ /* 0x000fc400078e000d */
[----:B------:R-:W-:Y:S01]  /*3d450*/  IMAD.MOV.U32 R14, RZ, RZ, 0x1 ;  /* 0x00000001ff0e7424 */ /* 0x000fe200078e00ff */
        /* <DEDUP_REMOVED lines=10> */
[----:B------:R-:W-:-:S03]  /*3d500*/  WARPGROUP.ARRIVE ;  /* 0x00000000000079c5 */ /* 0x000fc60000000000 */
        /* <DEDUP_REMOVED lines=10> */
[----:B------:R-:W-:-:S03]  /*3d5b0*/  WARPGROUP.ARRIVE ;  /* 0x00000000000079c5 */ /* 0x000fc60000000000 */
[----:B------:R-:W-:Y:S02]  /*3d5c0*/  R2UR UR10, R12 ;  /* 0x000000000c0a72ca */ /* 0x000fe400000e0000 */
[----:B--2---:R-:W-:Y:S02]  /*3d5d0*/  IADD3 R6, R6, 0x4, RZ ;  /* 0x0000000406067810 */ /* 0x004fe40007ffe0ff */
[----:B------:R-:W-:Y:S02]  /*3d5e0*/  R2UR UR9, R7 ;  /* 0x00000000070972ca */ /* 0x000fe400000e0000 */
[----:B------:R-:W-:-:S13]  /*3d5f0*/  R2UR UR8, R6 ;  /* 0x00000000060872ca */ /* 0x000fda00000e0000 */
[----:B------:R-:W-:Y:S03]  /*3d600*/  HGMMA.64x96x16.F32 R24, gdesc[UR8], R24, gsb0 ;  /* 0x01600000081879f0 */ /* 0x000fe60008000818 */
[----:B------:R-:W-:Y:S02]  /*3d610*/  WARPGROUP.DEPBAR.LE gsb0, 0x0 ;  /* 0x00008000000079c5 */ /* 0x000fe40000010000 */
[----:B------:R0:W-:Y:S04]  /*3d620*/  ST.E desc[UR6][R10.64], R14 ;  /* 0x0000000e0a007985 */ /* 0x0001e8000c101906 */
[----:B------:R-:W2:Y:S01]  /*3d630*/  LD.E.64 R6, desc[UR6][R4.64] ;  /* 0x0000000604067980 */ /* 0x000ea2000c101b00 */
[----:B------:R-:W-:Y:S01]  /*3d640*/  VIADD R8, R8, 0x6 ;  /* 0x0000000608087836 */ /* 0x000fe20000000000 */
[----:B------:R-:W-:Y:S01]  /*3d650*/  WARPGROUP.ARRIVE ;  /* 0x00000000000079c5 */ /* 0x000fe20000000000 */
[----:B------:R-:W-:-:S03]  /*3d660*/  IMAD.MOV.U32 R9, RZ, RZ, R13 ;  /* 0x000000ffff097224 */ /* 0x000fc600078e000d */
        /* <DEDUP_REMOVED lines=8> */
[----:B------:R-:W2:Y:S04]  /*3d6f0*/  LDL.64 R6, [UR4+0x38] ;  /* 0x00003804ff067983 */ /* 0x000ea80008100a00 */
[----:B------:R-:W3:Y:S04]  /*3d700*/  LDL.64 R4, [UR4+0x30] ;  /* 0x00003004ff047983 */ /* 0x000ee80008100a00 */
[----:B--2---:R-:W2:Y:S01]  /*3d710*/  LD.E R6, desc[UR6][R6.64] ;  /* 0x0000000606067980 */ /* 0x004ea2000c101900 */
[----:B---3--:R-:W-:Y:S01]  /*3d720*/  MOV R4, R4 ;  /* 0x0000000400047202 */ /* 0x008fe20000000f00 */
[----:B------:R-:W-:Y:S01]  /*3d730*/  BSSY B0, `(.L_x_4393) ;  /* 0x0000007000007945 */ /* 0x000fe20003800000 */
[----:B--2---:R-:W-:-:S04]  /*3d740*/  LEA.HI R8, R6, R6, RZ, 0x1 ;  /* 0x0000000606087211 */ /* 0x004fc800078f08ff */
[----:B------:R-:W-:-:S05]  /*3d750*/  LOP3.LUT R9, R8, 0xfffffffe, RZ, 0xc0, !PT ;  /* 0xfffffffe08097812 */ /* 0x000fca00078ec0ff */
[----:B------:R-:W-:-:S05]  /*3d760*/  IMAD.IADD R9, R6, 0x1, -R9 ;  /* 0x0000000106097824 */ /* 0x000fca00078e0a09 */
[----:B------:R-:W-:-:S04]  /*3d770*/  SHF.L.U32 R9, R9, 0x1f, RZ ;  /* 0x0000001f09097819 */ /* 0x000fc800000006ff */
[----:B------:R-:W1:Y:S02]  /*3d780*/  SYNCS.PHASECHK.TRANS64.TRYWAIT P0, [R4+URZ+0x32410], R9 ;  /* 0x03241009040075a7 */ /* 0x000e64000800017f */
[----:B01----:R-:W-:Y:S05]  /*3d790*/  @!P0 BRA `(.L_x_4394) ;  /* 0x000000b400b88947 */ /* 0x003fea0003800000 */
.L_x_4420:
[----:B------:R-:W-:Y:S05]  /*3d7a0*/  BSYNC B0 ;  /* 0x0000000000007941 */ /* 0x000fea0003800000 */
.L_x_4393:
[----:B------:R-:W2:Y:S04]  /*3d7b0*/  LDL.64 R6, [UR4+0x40] ;  /* 0x00004004ff067983 */ /* 0x000ea80008100a00 */
[----:B0-----:R-:W3:Y:S04]  /*3d7c0*/  LDL.64 R4, [UR4] ;  /* 0x00000004ff047983 */ /* 0x001ee80008100a00 */
[----:B--2---:R-:W2:Y:S04]  /*3d7d0*/  LD.E R8, desc[UR6][R6.64] ;  /* 0x0000000606087980 */ /* 0x004ea8000c101900 */
[----:B---3--:R0:W5:Y:S04]  /*3d7e0*/  LD.E R10, desc[UR6][R4.64] ;  /* 0x00000006040a7980 */ /* 0x008168000c101900 */
[----:B------:R0:W5:Y:S01]  /*3d7f0*/  LD.E R11, desc[UR6][R4.64+0x4] ;  /* 0x00000406040b7980 */ /* 0x000162000c101900 */
[----:B------:R-:W-:Y:S01]  /*3d800*/  BSSY B0, `(.L_x_4395) ;  /* 0x0000005000007945 */ /* 0x000fe20003800000 */
[----:B--2---:R-:W-:-:S04]  /*3d810*/  LOP3.LUT R8, R8, 0x1, RZ, 0xfc, !PT ;  /* 0x0000000108087812 */ /* 0x004fc800078efcff */
[----:B------:R-:W-:-:S13]  /*3d820*/  ISETP.NE.AND P0, PT, R8, 0x3, PT ;  /* 0x000000030800780c */ /* 0x000fda0003f05270 */
[----:B0-----:R-:W-:Y:S05]  /*3d830*/  @!P0 BRA `(.L_x_4396) ;  /* 0x0000000000048947 */ /* 0x001fea0003800000 */
[----:B------:R-:W-:Y:S01]  /*3d840*/  BPT.TRAP 0x1 ;  /* 0x000000040000795c */ /* 0x000fe20000300000 */
.L_x_4396:
[----:B------:R-:W-:Y:S05]  /*3d850*/  BSYNC B0 ;  /* 0x0000000000007941 */ /* 0x000fea0003800000 */
.L_x_4395:
        /* <DEDUP_REMOVED lines=13> */
.L_x_4398:
[----:B------:R-:W-:Y:S05]  /*3d930*/  BSYNC B0 ;  /* 0x0000000000007941 */ /* 0x000fea0003800000 */
.L_x_4397:
        /* <DEDUP_REMOVED lines=8> */
.L_x_4400:
[----:B------:R-:W-:Y:S05]  /*3d9c0*/  BSYNC B0 ;  /* 0x0000000000007941 */ /* 0x000fea0003800000 */
.L_x_4399:
[----:B------:R-:W2:Y:S04]  /*3d9d0*/  LDL.64 R12, [UR4] ;  /* 0x00000004ff0c7983 */ /* 0x000ea80008100a00 */
[----:B------:R-:W0:Y:S04]  /*3d9e0*/  LDL.64 R10, [UR4+0x58] ;  /* 0x00005804ff0a7983 */ /* 0x000e280008100a00 */
[----:B------:R-:W3:Y:S04]  /*3d9f0*/  LDL.64 R6, [UR4+0x48] ;  /* 0x00004804ff067983 */ /* 0x000ee80008100a00 */
[----:B------:R-:W4:Y:S04]  /*3da00*/  LDL.64 R4, [UR4+0x50] ;  /* 0x00005004ff047983 */ /* 0x000f280008100a00 */
[----:B--2---:R-:W2:Y:S04]  /*3da10*/  LD.E R13, desc[UR6][R12.64] ;  /* 0x000000060c0d7980 */ /* 0x004ea8000c101900 */
[----:B0----5:R-:W2:Y:S04]  /*3da20*/  LD.E.64 R8, desc[UR6][R10.64] ;  /* 0x000000060a087980 */ /* 0x021ea8000c101b00 */
[----:B---3--:R-:W3:Y:S04]  /*3da30*/  LD.E R18, desc[UR6][R6.64] ;  /* 0x0000000606127980 */ /* 0x008ee8000c101900 */
[----:B----4-:R-:W4:Y:S01]  /*3da40*/  LD.E.64 R14, desc[UR6][R4.64] ;  /* 0x00000006040e7980 */ /* 0x010f22000c101b00 */
[----:B------:R-:W-:Y:S05]  /*3da50*/  WARPSYNC.ALL ;  /* 0x0000000000007948 */ /* 0x000fea0003800000 */
[----:B------:R-:W-:Y:S01]  /*3da60*/  WARPGROUP.ARRIVE ;  /* 0x00000000000079c5 */ /* 0x000fe20000000000 */
[----:B------:R-:W-:-:S02]  /*3da70*/  IMAD.MOV.U32 R19, RZ, RZ, 0x1 ;  /* 0x00000001ff137424 */ /* 0x000fc400078e00ff */
[----:B--2---:R-:W-:Y:S01]  /*3da80*/  IMAD R8, R13, 0xc00, R8 ;  /* 0x00000c000d087824 */ /* 0x004fe200078e0208 */
[----:B------:R-:W-:Y:S02]  /*3da90*/  R2UR UR11, R9 ;  /* 0x00000000090b72ca */ /* 0x000fe400000e0000 */
[----:B---3--:R-:W-:Y:S02]  /*3daa0*/  ISETP.NE.U32.AND P0, PT, R18, RZ, PT ;  /* 0x000000ff1200720c */ /* 0x008fe40003f05070 */
[----:B------:R-:W-:Y:S02]  /*3dab0*/  R2UR UR10, R8 ;  /* 0x00000000080a72ca */ /* 0x000fe400000e0000 */
[----:B----4-:R-:W-:Y:S02]  /*3dac0*/  R2UR UR8, R14 ;  /* 0x000000000e0872ca */ /* 0x010fe400000e0000 */
[----:B------:R-:W-:-:S07]  /*3dad0*/  R2UR UR9, R15 ;  /* 0x000000000f0972ca */ /* 0x000fce00000e0000 */
[----:B------:R-:W-:-:S06]  /*3dae0*/  VOTEU.ANY UP0, P0 ;  /* 0x00000000003f7886 */ /* 0x000fcc0000000100 */
[----:B------:R-:W-:Y:S03]  /*3daf0*/  HGMMA.64x96x16.F32 R24, gdesc[UR8], R24, UP0, gsb0 ;  /* 0x01600000081879f0 */ /* 0x000fe6000b800818 */
[----:B------:R-:W-:Y:S02]  /*3db00*/  WARPGROUP.DEPBAR.LE gsb0, 0x0 ;  /* 0x00008000000079c5 */ /* 0x000fe40000010000 */
[----:B------:R0:W-:Y:S04]  /*3db10*/  ST.E desc[UR6][R6.64], R19 ;  /* 0x0000001306007985 */ /* 0x0001e8000c101906 */
[----:B------:R-:W2:Y:S01]  /*3db20*/  LD.E.64 R10, desc[UR6][R4.64] ;  /* 0x00000006040a7980 */ /* 0x000ea2000c101b00 */
[----:B------:R-:W-:Y:S01]  /*3db30*/  VIADD R12, R8, 0x2 ;  /* 0x00000002080c7836 */ /* 0x000fe20000000000 */
[----:B------:R-:W-:Y:S01]  /*3db40*/  MOV R13, R9 ;  /* 0x00000009000d7202 */ /* 0x000fe20000000f00 */
[----:B------:R-:W-:-:S03]  /*3db50*/  WARPGROUP.ARRIVE ;  /* 0x00000000000079c5 */ /* 0x000fc60000000000 */
        /* <DEDUP_REMOVED lines=45> */
[----:B------:R-:W-:Y:S01]  /*3de30*/  IMAD.MOV.U32 R13, RZ, RZ, R9 ;  /* 0x000000ffff0d7224 */ /* 0x000fe200078e0009 */
[----:B------:R-:W-:Y:S01]  /*3de40*/  IADD3 R12, R8, 0x302, RZ ;  /* 0x00000302080c7810 */ /* 0x000fe20007ffe0ff */
        /* <DEDUP_REMOVED lines=118> */
[----:B------:R-:W-:Y:S01]  /*3e5b0*/  IADD3 R10, R8, 0x906, RZ ;  /* 0x00000906080a7810 */ /* 0x000fe20007ffe0ff */
[----:B------:R-:W-:Y:S01]  /*3e5c0*/  IMAD.MOV.U32 R11, RZ, RZ, R9 ;  /* 0x000000ffff0b7224 */ /* 0x000fe200078e0009 */
[----:B------:R-:W-:-:S02]  /*3e5d0*/  WARPGROUP.ARRIVE ;  /* 0x00000000000079c5 */ /* 0x000fc40000000000 */
        /* <DEDUP_REMOVED lines=9> */
[----:B------:R-:W2:Y:S04]  /*3e670*/  LDL.64 R10, [UR4+0x18] ;  /* 0x00001804ff0a7983 */ /* 0x000ea80008100a00 */
[----:B------:R-:W3:Y:S01]  /*3e680*/  LDL.64 R8, [UR4] ;  /* 0x00000004ff087983 */ /* 0x000ee20008100a00 */
[----:B------:R-:W1:Y:S02]  /*3e690*/  S2R R4, SR_TID.X ;  /* 0x0000000000047919 */ /* 0x000e640000002100 */
[----:B-1----:R-:W-:-:S04]  /*3e6a0*/  SHF.R.U32.HI R5, RZ, 0x7, R4 ;  /* 0x00000007ff057819 */ /* 0x002fc80000011604 */
[----:B------:R-:W-:-:S05]  /*3e6b0*/  IADD3 R5, -R5, 0xb, RZ ;  /* 0x0000000b05057810 */ /* 0x000fca0007ffe1ff */
[----:B------:R0:W-:Y:S06]  /*3e6c0*/  BAR.ARV R5, 0x100 ;  /* 0x000400050000751d */ /* 0x0001ec0000002000 */
[----:B--2---:R-:W2:Y:S04]  /*3e6d0*/  LD.E R12, desc[UR6][R10.64] ;  /* 0x000000060a0c7980 */ /* 0x004ea8000c101900 */
[----:B---3--:R0:W5:Y:S01]  /*3e6e0*/  LD.E R8, desc[UR6][R8.64] ;  /* 0x0000000608087980 */ /* 0x008162000c101900 */
[----:B------:R-:W-:Y:S01]  /*3e6f0*/  BSSY B0, `(.L_x_4402) ;  /* 0x0000005000007945 */ /* 0x000fe20003800000 */
[----:B--2---:R-:W-:-:S04]  /*3e700*/  LOP3.LUT R12, R12, 0x1, RZ, 0xfc, !PT ;  /* 0x000000010c0c7812 */ /* 0x004fc800078efcff */
[----:B------:R-:W-:-:S13]  /*3e710*/  ISETP.NE.AND P0, PT, R12, 0x3, PT ;  /* 0x000000030c00780c */ /* 0x000fda0003f05270 */
[----:B0-----:R-:W-:Y:S05]  /*3e720*/  @!P0 BRA `(.L_x_4403) ;  /* 0x0000000000048947 */ /* 0x001fea0003800000 */
[----:B------:R-:W-:Y:S01]  /*3e730*/  BPT.TRAP 0x1 ;  /* 0x000000040000795c */ /* 0x000fe20000300000 */
.L_x_4403:
[----:B------:R-:W-:Y:S05]  /*3e740*/  BSYNC B0 ;  /* 0x0000000000007941 */ /* 0x000fea0003800000 */
.L_x_4402:
[----:B------:R-:W2:Y:S04]  /*3e750*/  LD.E.64 R6, desc[UR6][R10.64+0x20] ;  /* 0x000020060a067980 */ /* 0x000ea8000c101b00 */
[----:B------:R-:W3:Y:S01]  /*3e760*/  LD.E R5, desc[UR6][R10.64+0xc] ;  /* 0x00000c060a057980 */ /* 0x000ee2000c101900 */
[----:B--2---:R-:W-:-:S05]  /*3e770*/  MOV R7, R6 ;  /* 0x0000000600077202 */ /* 0x004fca0000000f00 */
[----:B-----5:R-:W-:-:S05]  /*3e780*/  IMAD R8, R8, 0x8, R7 ;  /* 0x0000000808087824 */ /* 0x020fca00078e0207 */
[----:B---3--:R-:W-:-:S04]  /*3e790*/  PRMT R5, R5, 0x654, R8 ;  /* 0x0000065405057816 */ /* 0x008fc80000000008 */
[----:B------:R0:W-:Y:S01]  /*3e7a0*/  SYNCS.ARRIVE.TRANS64.RED.A1T0 RZ, [R5+URZ], RZ ;  /* 0x000000ff05ff79a7 */ /* 0x0001e2000810043f */
[----:B------:R-:W2:Y:S04]  /*3e7b0*/  LDL.64 R8, [UR4+0x68] ;  /* 0x00006804ff087983 */ /* 0x000ea80008100a00 */
        /* <DEDUP_REMOVED lines=8> */
[----:B--2---:R-:W2:Y:S01]  /*3e840*/  LD.E.64 R12, desc[UR6][R8.64] ;  /* 0x00000006080c7980 */ /* 0x004ea2000c101b00 */
[----:B----4-:R-:W-:-:S03]  /*3e850*/  ISETP.NE.AND P0, PT, R5, 0x1, PT ;  /* 0x000000010500780c */ /* 0x010fc60003f05270 */
[----:B------:R-:W4:Y:S10]  /*3e860*/  LD.E R8, desc[UR6][R2.64+0x18] ;  /* 0x0000180602087980 */ /* 0x000f34000c101900 */
[----:B------:R-:W4:Y:S04]  /*3e870*/  @P0 LD.E R73, desc[UR6][R2.64+0x28] ;  /* 0x0000280602490980 */ /* 0x000f28000c101900 */
[----:B------:R-:W4:Y:S04]  /*3e880*/  @P0 LD.E R72, desc[UR6][R2.64+0x2c] ;  /* 0x00002c0602480980 */ /* 0x000f28000c101900 */
[----:B--2---:R-:W2:Y:S01]  /*3e890*/  LD.E R15, desc[UR6][R12.64] ;  /* 0x000000060c0f7980 */ /* 0x004ea2000c101900 */
[----:B---3--:R-:W-:-:S02]  /*3e8a0*/  LOP3.LUT R20, RZ, R20, RZ, 0x33, !PT ;  /* 0x00000014ff147212 */ /* 0x008fc400078e33ff */
[----:B----4-:R-:W-:Y:S01]  /*3e8b0*/  ISETP.GE.AND P1, PT, R8, 0x1, PT ;  /* 0x000000010800780c */ /* 0x010fe20003f26270 */
[----:B------:R-:W-:Y:S01]  /*3e8c0*/  BSSY B0, `(.L_x_4404) ;  /* 0x00000a7000007945 */ /* 0x000fe20003800000 */
[-C--:B--2---:R-:W-:Y:S01]  /*3e8d0*/  FMUL.FTZ R12, R31, R15.reuse ;  /* 0x0000000f1f0c7220 */ /* 0x084fe20000410000 */
[-C--:B------:R-:W-:Y:S01]  /*3e8e0*/  FMUL.FTZ R31, R47, R15.reuse ;  /* 0x0000000f2f1f7220 */ /* 0x080fe20000410000 */
[----:B------:R-:W-:Y:S01]  /*3e8f0*/  SHF.R.S32.HI R47, RZ, 0x1f, R78 ;  /* 0x0000001fff2f7819 */ /* 0x000fe2000001144e */
[----:B------:R-:W-:-:S03]  /*3e900*/  FMUL.FTZ R74, R48, R15 ;  /* 0x0000000f304a7220 */ /* 0x000fc60000410000 */
[----:B------:R-:W-:Y:S01]  /*3e910*/  LEA.HI R48, R47, R78, RZ, 0x7 ;  /* 0x0000004e2f307211 */ /* 0x000fe200078f38ff */
[----:B------:R-:W-:-:S03]  /*3e920*/  FMUL.FTZ R75, R49, R15 ;  /* 0x0000000f314b7220 */ /* 0x000fc60000410000 */
[----:B------:R-:W-:Y:S01]  /*3e930*/  LOP3.LUT R49, R48, 0xffffff80, RZ, 0xc0, !PT ;  /* 0xffffff8030317812 */ /* 0x000fe200078ec0ff */
[----:B------:R-:W-:-:S04]  /*3e940*/  FMUL.FTZ R13, R34, R15 ;  /* 0x0000000f220d7220 */ /* 0x000fc80000410000 */
[----:B------:R-:W-:Y:S02]  /*3e950*/  IMAD.IADD R49, R78, 0x1, -R49 ;  /* 0x000000014e317824 */ /* 0x000fe400078e0a31 */
[-C--:B------:R-:W-:Y:S01]  /*3e960*/  FMUL.FTZ R34, R50, R15.reuse ;  /* 0x0000000f32227220 */ /* 0x080fe20000410000 */
[-C--:B------:R-:W-:Y:S02]  /*3e970*/  FMUL.FTZ R76, R52, R15.reuse ;  /* 0x0000000f344c7220 */ /* 0x080fe40000410000 */
[----:B------:R-:W-:Y:S01]  /*3e980*/  SHF.R.S32.HI R50, RZ, 0x1f, R49 ;  /* 0x0000001fff327819 */ /* 0x000fe20000011431 */
[----:B------:R-:W-:Y:S01]  /*3e990*/  FMUL.FTZ R10, R27, R15 ;  /* 0x0000000f1b0a7220 */ /* 0x000fe20000410000 */
[----:B------:R-:W-:Y:S02]  /*3e9a0*/  LEA.HI R47, R47, R78, RZ, 0x2 ;  /* 0x0000004e2f2f7211 */ /* 0x000fe400078f10ff */
[C---:B------:R-:W-:Y:S01]  /*3e9b0*/  LEA.HI R52, R50.reuse, R49, RZ, 0x2 ;  /* 0x0000003132347211 */ /* 0x040fe200078f10ff */
[-C--:B------:R-:W-:Y:S01]  /*3e9c0*/  FMUL.FTZ R14, R35, R15.reuse ;  /* 0x0000000f230e7220 */ /* 0x080fe20000410000 */
[-C--:B------:R-:W-:Y:S01]  /*3e9d0*/  FMUL.FTZ R27, R43, R15.reuse ;  /* 0x0000000f2b1b7220 */ /* 0x080fe20000410000 */
[-C--:B------:R-:W-:Y:S01]  /*3e9e0*/  FMUL.FTZ R77, R53, R15.reuse ;  /* 0x0000000f354d7220 */ /* 0x080fe20000410000 */
[-C--:B------:R-:W-:Y:S01]  /*3e9f0*/  FMUL.FTZ R35, R51, R15.reuse ;  /* 0x0000000f33237220 */ /* 0x080fe20000410000 */
[----:B------:R-:W-:Y:S01]  /*3ea00*/  FMUL.FTZ R43, R59, R15 ;  /* 0x0000000f3b2b7220 */ /* 0x000fe20000410000 */
[----:B------:R-:W-:-:S02]  /*3ea10*/  LEA.HI R53, R50, R49, RZ, 0x5 ;  /* 0x0000003132357211 */ /* 0x000fc400078f28ff */
[----:B------:R-:W-:Y:S02]  /*3ea20*/  LOP3.LUT R51, R47, 0xfffffffc, RZ, 0xc0, !PT ;  /* 0xfffffffc2f337812 */ /* 0x000fe400078ec0ff */
[--C-:B------:R-:W-:Y:S02]  /*3ea30*/  SHF.R.S32.HI R50, RZ, 0x2, R52.reuse ;  /* 0x00000002ff327819 */ /* 0x100fe40000011434 */
[----:B------:R-:W-:Y:S01]  /*3ea40*/  SHF.R.S32.HI R59, RZ, 0x1f, R52 ;  /* 0x0000001fff3b7819 */ /* 0x000fe20000011434 */
[----:B------:R-:W-:Y:S01]  /*3ea50*/  IMAD.IADD R78, R78, 0x1, -R51 ;  /* 0x000000014e4e7824 */ /* 0x000fe200078e0a33 */
[----:B------:R-:W-:Y:S02]  /*3ea60*/  SHF.R.S32.HI R51, RZ, 0x7, R48 ;  /* 0x00000007ff337819 */ /* 0x000fe40000011430 */
[----:B------:R-:W-:Y:S02]  /*3ea70*/  LEA.HI R59, R59, R50, RZ, 0x3 ;  /* 0x000000323b3b7211 */ /* 0x000fe400078f18ff */
[----:B------:R-:W-:-:S02]  /*3ea80*/  SHF.R.S32.HI R53, RZ, 0x5, R53 ;  /* 0x00000005ff357819 */ /* 0x000fc40000011435 */
[----:B------:R-:W-:Y:S02]  /*3ea90*/  LOP3.LUT R59, R59, 0xfffffff8, RZ, 0xc0, !PT ;  /* 0xfffffff83b3b7812 */ /* 0x000fe400078ec0ff */
[----:B------:R-:W-:Y:S01]  /*3eaa0*/  LEA.HI R48, R48, R51, RZ, 0x1 ;  /* 0x0000003330307211 */ /* 0x000fe200078f08ff */
[----:B------:R-:W-:Y:S01]  /*3eab0*/  IMAD R80, R80, 0x8, R53 ;  /* 0x0000000850507824 */ /* 0x000fe200078e0235 */
[----:B------:R-:W-:Y:S01]  /*3eac0*/  LEA.HI R53, R78, R78, RZ, 0x1 ;  /* 0x0000004e4e357211 */ /* 0x000fe200078f08ff */
[----:B------:R-:W-:Y:S01]  /*3ead0*/  IMAD.IADD R59, R50, 0x1, -R59 ;  /* 0x00000001323b7824 */ /* 0x000fe200078e0a3b */
[----:B------:R-:W-:Y:S02]  /*3eae0*/  LOP3.LUT R48, R48, 0x3fffffe, RZ, 0xc0, !PT ;  /* 0x03fffffe30307812 */ /* 0x000fe400078ec0ff */
[----:B------:R-:W-:Y:S02]  /*3eaf0*/  LOP3.LUT R53, R53, 0x1ffffffe, RZ, 0xc0, !PT ;  /* 0x1ffffffe35357812 */ /* 0x000fe400078ec0ff */
[----:B------:R-:W-:Y:S01]  /*3eb00*/  LEA R59, R80, R59, 0x4 ;  /* 0x0000003b503b7211 */ /* 0x000fe200078e20ff */
[----:B------:R-:W-:-:S02]  /*3eb10*/  IMAD.IADD R48, R51, 0x1, -R48 ;  /* 0x0000000133307824 */ /* 0x000fc400078e0a30 */
[-C--:B------:R-:W-:Y:S01]  /*3eb20*/  FMUL.FTZ R9, R24, R15.reuse ;  /* 0x0000000f18097220 */ /* 0x080fe20000410000 */
[-C--:B------:R-:W-:Y:S01]  /*3eb30*/  FMUL.FTZ R24, R39, R15.reuse ;  /* 0x0000000f27187220 */ /* 0x080fe20000410000 */
[-C--:B------:R-:W-:Y:S01]  /*3eb40*/  FMUL.FTZ R39, R55, R15.reuse ;  /* 0x0000000f37277220 */ /* 0x080fe20000410000 */
[-C--:B------:R-:W-:Y:S01]  /*3eb50*/  FMUL.FTZ R55, R56, R15.reuse ;  /* 0x0000000f38377220 */ /* 0x080fe20000410000 */
[----:B------:R-:W-:Y:S02]  /*3eb60*/  IMAD.IADD R53, R78, 0x1, -R53 ;  /* 0x000000014e357824 */ /* 0x000fe400078e0a35 */
[-C--:B------:R-:W-:Y:S01]  /*3eb70*/  FMUL.FTZ R56, R57, R15.reuse ;  /* 0x0000000f39387220 */ /* 0x080fe20000410000 */
[----:B------:R-:W-:Y:S02]  /*3eb80*/  IMAD R48, R48, 0x40, R59 ;  /* 0x0000004030307824 */ /* 0x000fe400078e023b */
[-C--:B------:R-:W-:Y:S01]  /*3eb90*/  FMUL.FTZ R57, R60, R15.reuse ;  /* 0x0000000f3c397220 */ /* 0x080fe20000410000 */
[----:B------:R-:W-:Y:S01]  /*3eba0*/  FMUL.FTZ R60, R66, R15 ;  /* 0x0000000f423c7220 */ /* 0x000fe20000410000 */
[----:B------:R-:W-:-:S04]  /*3ebb0*/  IMAD R66, R53, 0x8, R48 ;  /* 0x0000000835427824 */ /* 0x000fc800078e0230 */
[----:B------:R-:W-:Y:S01]  /*3ebc0*/  @P0 IMAD.HI.U32 R73, R66, R73, RZ ;  /* 0x0000004942490227 */ /* 0x000fe200078e00ff */
[----:B------:R-:W-:-:S04]  /*3ebd0*/  LOP3.LUT R52, R52, 0x7ffffffc, RZ, 0xc0, !PT ;  /* 0x7ffffffc34347812 */ /* 0x000fc800078ec0ff */
[----:B------:R-:W-:Y:S01]  /*3ebe0*/  @P0 SHF.R.U32.HI R66, RZ, R72, R73 ;  /* 0x00000048ff420219 */ /* 0x000fe20000011649 */
[----:B------:R-:W-:Y:S02]  /*3ebf0*/  IMAD R48, R0, -0x60, RZ ;  /* 0xffffffa000307824 */ /* 0x000fe400078e02ff */
[-C--:B------:R-:W-:Y:S02]  /*3ec00*/  FMUL.FTZ R5, R26, R15.reuse ;  /* 0x0000000f1a057220 */ /* 0x080fe40000410000 */
[----:B------:R-:W0:Y:S01]  /*3ec10*/  SHFL.IDX PT, R50, R66, RZ, 0x1c1f ;  /* 0x001c1fff42327589 */ /* 0x000e2200000e0000 */
        /* <DEDUP_REMOVED lines=9> */
[----:B------:R-:W-:Y:S02]  /*3ecb0*/  VIADD R49, R48, 0x1 ;  /* 0x0000000130317836 */ /* 0x000fe40000000000 */
        /* <DEDUP_REMOVED lines=19> */
[----:B------:R-:W-:Y:S01]  /*3edf0*/  IMAD R49, R52, -0x2, R49 ;  /* 0xfffffffe34317824 */ /* 0x000fe200078e0231 */
[----:B------:R-:W1:Y:S01]  /*3ee00*/  MUFU.TANH R9, R9 ;  /* 0x0000000900097308 */ /* 0x000e620000002400 */
[----:B------:R-:W-:-:S03]  /*3ee10*/  IMAD R15, R0, -0x60, R7 ;  /* 0xffffffa0000f7824 */ /* 0x000fc600078e0207 */
[----:B------:R-:W-:-:S04]  /*3ee20*/  IADD3 R51, -R6, R49, R7 ;  /* 0x0000003106337210 */ /* 0x000fc80007ffe107 */
[----:B------:R-:W2:Y:S01]  /*3ee30*/  MUFU.TANH R25, R25 ;  /* 0x0000001900197308 */ /* 0x000ea20000002400 */
[----:B------:R-:W-:-:S07]  /*3ee40*/  IMAD R67, R52, -0x2, R15 ;  /* 0xfffffffe34437824 */ /* 0x000fce00078e020f */
        /* <DEDUP_REMOVED lines=47> */
[----:B------:R-:W-:Y:S01]  /*3f140*/  IMAD.IADD R71, R51, 0x1, R20 ;  /* 0x0000000133477824 */ /* 0x000fe200078e0214 */
[----:B0-----:R-:W-:Y:S01]  /*3f150*/  VIADDMNMX R59, R50, R70, R67, PT ;  /* 0x00000046323b7246 */ /* 0x001fe20003800143 */
[----:B------:R-:W-:-:S02]  /*3f160*/  IMAD R72, R0, -0x60, R19 ;  /* 0xffffffa000487824 */ /* 0x000fc400078e0213 */
[----:B------:R-:W-:Y:S02]  /*3f170*/  VIADD R73, R49, 0xffffffff ;  /* 0xffffffff31497836 */ /* 0x000fe40000000000 */
        /* <DEDUP_REMOVED lines=10> */
[----:B------:R-:W2:Y:S04]  /*3f220*/  LD.E R0, desc[UR6][R2.64+0x1c] ;  /* 0x00001c0602007980 */ /* 0x000ea8000c101900 */
[----:B------:R-:W3:Y:S01]  /*3f230*/  LD.E R19, desc[UR6][R2.64+0x20] ;  /* 0x0000200602137980 */ /* 0x000ee2000c101900 */
[----:B--2---:R-:W-:-:S05]  /*3f240*/  IMAD.HI.U32 R0, R15, R0, RZ ;  /* 0x000000000f007227 */ /* 0x004fca00078e00ff */
[----:B---3--:R-:W-:-:S07]  /*3f250*/  SHF.R.U32.HI R15, RZ, R19, R0 ;  /* 0x00000013ff0f7219 */ /* 0x008fce0000011600 */
.L_x_4409:
[----:B------:R-:W-:Y:S05]  /*3f260*/  BSYNC B2 ;  /* 0x0000000000027941 */ /* 0x000fea0003800000 */
.L_x_4408:
[----:B------:R-:W-:Y:S01]  /*3f270*/  LOP3.LUT R15, RZ, R15, RZ, 0x33, !PT ;  /* 0x0000000fff0f7212 */ /* 0x000fe200078e33ff */
[----:B------:R-:W-:Y:S06]  /*3f280*/  BRA `(.L_x_4410) ;  /* 0x0000000000187947 */ /* 0x000fec0003800000 */
.L_x_4407:
[----:B------:R-:W-:-:S13]  /*3f290*/  ISETP.NE.AND P0, PT, R8, 0x1, PT ;  /* 0x000000010800780c */ /* 0x000fda0003f05270 */
[----:B------:R-:W-:Y:S05]  /*3f2a0*/  @!P0 BRA `(.L_x_4410) ;  /* 0x0000000000108947 */ /* 0x000fea0003800000 */
[----:B------:R-:W2:Y:S04]  /*3f2b0*/  LD.E R0, desc[UR6][R2.64+0x1c] ;  /* 0x00001c0602007980 */ /* 0x000ea8000c101900 */
[----:B------:R-:W3:Y:S01]  /*3f2c0*/  LD.E R20, desc[UR6][R2.64+0x20] ;  /* 0x0000200602147980 */ /* 0x000ee2000c101900 */
[----:B--2---:R-:W-:-:S05]  /*3f2d0*/  IMAD.HI.U32 R15, R15, R0, RZ ;  /* 0x000000000f0f7227 */ /* 0x004fca00078e00ff */
[----:B---3--:R-:W-:-:S07]  /*3f2e0*/  SHF.R.U32.HI R15, RZ, R20, R15 ;  /* 0x00000014ff0f7219 */ /* 0x008fce000001160f */
.L_x_4410:
[----:B------:R-:W-:Y:S05]  /*3f2f0*/  BSYNC B1 ;  /* 0x0000000000017941 */ /* 0x000fea0003800000 */
.L_x_4406:
[----:B------:R-:W-:-:S05]  /*3f300*/  IMAD R15, R8, R15, R73 ;  /* 0x0000000f080f7224 */ /* 0x000fca00078e0249 */
[----:B------:R-:W-:Y:S02]  /*3f310*/  VIMNMX R18, R18, R15, !PT ;  /* 0x0000000f12127248 */ /* 0x000fe40007fe0100 */
[----:B------:R-:W-:-:S07]  /*3f320*/  VIADDMNMX R59, R15, R8, R59, PT ;  /* 0x000000080f3b7246 */ /* 0x000fce000380013b */
.L_x_4405:
[----:B------:R-:W-:Y:S05]  /*3f330*/  BSYNC B0 ;  /* 0x0000000000007941 */ /* 0x000fea0003800000 */
.L_x_4404:
[C---:B------:R-:W-:Y:S01]  /*3f340*/  ISETP.GE.AND P0, PT, R72.reuse, 0x2, PT ;  /* 0x000000024800780c */ /* 0x040fe20003f06270 */
[----:B------:R-:W0:Y:S01]  /*3f350*/  SHFL.IDX PT, R66, R66, 0x1, 0x1c1f ;  /* 0x003c1f0042427f89 */ /* 0x000e2200000e0000 */
[----:B------:R-:W-:Y:S01]  /*3f360*/  ISETP.GE.AND P4, PT, R72, 0xa, PT ;  /* 0x0000000a4800780c */ /* 0x000fe20003f86270 */
[----:B------:R-:W-:Y:S01]  /*3f370*/  BSSY B0, `(.L_x_4411) ;  /* 0x000008e000007945 */ /* 0x000fe20003800000 */
[----:B------:R-:W-:Y:S02]  /*3f380*/  ISETP.GT.AND P2, PT, R18, 0x1, !P0 ;  /* 0x000000011200780c */ /* 0x000fe40004744270 */
[----:B------:R-:W-:Y:S02]  /*3f390*/  ISETP.GE.AND P1, PT, R72, 0x9, PT ;  /* 0x000000094800780c */ /* 0x000fe40003f26270 */
[----:B------:R-:W-:Y:S02]  /*3f3a0*/  ISETP.LT.OR P2, PT, R59, 0x2, P2 ;  /* 0x000000023b00780c */ /* 0x000fe40001741670 */
[----:B------:R-:W-:-:S02]  /*3f3b0*/  P2R R78, PR, RZ, 0x10 ;  /* 0x00000010ff4e7803 */ /* 0x000fc40000000000 */
[----:B------:R-:W-:Y:S02]  /*3f3c0*/  FSEL R25, R25, -INF , !P2 ;  /* 0xff80000019197808 */ /* 0x000fe40005000000 */
[C---:B------:R-:W-:Y:S02]  /*3f3d0*/  ISETP.GT.AND P2, PT, R18.reuse, 0x9, !P4 ;  /* 0x000000091200780c */ /* 0x040fe40006744270 */
[----:B------:R-:W-:Y:S02]  /*3f3e0*/  ISETP.GT.AND P3, PT, R18, 0x8, !P1 ;  /* 0x000000081200780c */ /* 0x000fe40004f64270 */
[----:B------:R-:W-:Y:S02]  /*3f3f0*/  ISETP.LT.OR P2, PT, R59, 0xa, P2 ;  /* 0x0000000a3b00780c */ /* 0x000fe40001741670 */
[----:B------:R-:W-:Y:S02]  /*3f400*/  ISETP.GE.AND P4, PT, R72, 0x11, PT ;  /* 0x000000114800780c */ /* 0x000fe40003f86270 */
[----:B------:R-:W-:-:S02]  /*3f410*/  FSEL R29, R29, -INF , !P2 ;  /* 0xff8000001d1d7808 */ /* 0x000fc40005000000 */
[C---:B------:R-:W-:Y:S02]  /*3f420*/  ISETP.LT.OR P3, PT, R59.reuse, 0x9, P3 ;  /* 0x000000093b00780c */ /* 0x040fe40001f61670 */
[----:B------:R-:W-:Y:S02]  /*3f430*/  ISETP.GT.AND P2, PT, R18, 0x10, !P4 ;  /* 0x000000101200780c */ /* 0x000fe40006744270 */
[----:B------:R-:W-:Y:S02]  /*3f440*/  FSEL R28, R28, -INF , !P3 ;  /* 0xff8000001c1c7808 */ /* 0x000fe40005800000 */
        /* <DEDUP_REMOVED lines=85> */
[----:B------:R-:W-:Y:S02]  /*3f9a0*/  ISETP.GE.AND P5, PT, R72, 0x59, PT ;  /* 0x000000594800780c */ /* 0x000fe40003fa6270 */
[----:B0-----:R-:W-:Y:S02]  /*3f9b0*/  IADD3 R65, R71, R66, RZ ;  /* 0x0000004247417210 */ /* 0x001fe40007ffe0ff */
        /* <DEDUP_REMOVED lines=8> */
[----:B------:R-:W-:Y:S02]  /*3fa40*/  ISETP.GE.AND P6, PT, R72, 0x5a, PT ;  /* 0x0000005a4800780c */ /* 0x000fe40003fc6270 */
[----:B------:R-:W-:Y:S02]  /*3fa50*/  VIADDMNMX R9, R66, R70, R67, PT ;  /* 0x0000004642097246 */ /* 0x000fe40003800143 */
        /* <DEDUP_REMOVED lines=18> */
.L_x_4416:
[----:B------:R-:W-:Y:S05]  /*3fb80*/  BSYNC B2 ;  /* 0x0000000000027941 */ /* 0x000fea0003800000 */
.L_x_4415:
[----:B------:R-:W-:Y:S01]  /*3fb90*/  LOP3.LUT R7, RZ, R7, RZ, 0x33, !PT ;  /* 0x00000007ff077212 */ /* 0x000fe200078e33ff */
[----:B------:R-:W-:Y:S06]  /*3fba0*/  BRA `(.L_x_4417) ;  /* 0x0000000000187947 */ /* 0x000fec0003800000 */
.L_x_4414:
[----:B------:R-:W-:-:S13]  /*3fbb0*/  ISETP.NE.AND P6, PT, R8, 0x1, PT ;  /* 0x000000010800780c */ /* 0x000fda0003fc5270 */
[----:B------:R-:W-:Y:S05]  /*3fbc0*/  @!P6 BRA `(.L_x_4417) ;  /* 0x000000000010e947 */ /* 0x000fea0003800000 */
[----:B------:R-:W2:Y:S04]  /*3fbd0*/  LD.E R6, desc[UR6][R2.64+0x1c] ;  /* 0x00001c0602067980 */ /* 0x000ea8000c101900 */
[----:B------:R-:W3:Y:S01]  /*3fbe0*/  LD.E R56, desc[UR6][R2.64+0x20] ;  /* 0x0000200602387980 */ /* 0x000ee2000c101900 */
[----:B--2---:R-:W-:-:S05]  /*3fbf0*/  IMAD.HI.U32 R7, R7, R6, RZ ;  /* 0x0000000607077227 */ /* 0x004fca00078e00ff */
[----:B---3--:R-:W-:-:S07]  /*3fc00*/  SHF.R.U32.HI R7, RZ, R56, R7 ;  /* 0x00000038ff077219 */ /* 0x008fce0000011607 */
.L_x_4417:
[----:B------:R-:W-:Y:S05]  /*3fc10*/  BSYNC B1 ;  /* 0x0000000000017941 */ /* 0x000fea0003800000 */
.L_x_4413:
[----:B------:R-:W-:-:S05]  /*3fc20*/  IMAD R2, R8, R7, R73 ;  /* 0x0000000708027224 */ /* 0x000fca00078e0249 */
[----:B------:R-:W-:Y:S02]  /*3fc30*/  VIADDMNMX R9, R2, R8, R9, PT ;  /* 0x0000000802097246 */ /* 0x000fe40003800109 */
[----:B------:R-:W-:-:S07]  /*3fc40*/  VIMNMX R65, R65, R2, !PT ;  /* 0x0000000241417248 */ /* 0x000fce0007fe0100 */
.L_x_4412:
[----:B------:R-:W-:Y:S05]  /*3fc50*/  BSYNC B0 ;  /* 0x0000000000007941 */ /* 0x000fea0003800000 */
.L_x_4411:
[----:B------:R-:W2:Y:S01]  /*3fc60*/  LDL.64 R2, [UR4+0x70] ;  /* 0x00007004ff027983 */ /* 0x000ea20008100a00 */
[C---:B------:R-:W-:Y:S02]  /*3fc70*/  ISETP.GT.AND P0, PT, R65.reuse, 0x1, !P0 ;  /* 0x000000014100780c */ /* 0x040fe40004704270 */
[----:B------:R-:W-:Y:S01]  /*3fc80*/  ISETP.GT.AND P1, PT, R65, 0x8, !P1 ;  /* 0x000000084100780c */ /* 0x000fe20004f24270 */
[----:B------:R-:W-:Y:S01]  /*3fc90*/  STL [R1+0x4a0], R16 ;  /* 0x0004a01001007387 */ /* 0x000fe20000100800 */
        /* <DEDUP_REMOVED lines=66> */
[C---:B------:R-:W-:Y:S02]  /*400c0*/  ISETP.GT.AND P0, PT, R65.reuse, RZ, !P6 ;  /* 0x000000ff4100720c */ /* 0x040fe40007704270 */
[----:B------:R-:W-:Y:S02]  /*400d0*/  ISETP.GT.AND P2, PT, R65, 0x49, !P2 ;  /* 0x000000494100780c */ /* 0x000fe40005744270 */
[----:B------:R-:W-:Y:S02]  /*400e0*/  ISETP.LT.OR P0, PT, R9, 0x1, P0 ;  /* 0x000000010900780c */ /* 0x000fe40000701670 */
[----:B------:R-:W-:Y:S02]  /*400f0*/  ISETP.GT.AND P3, PT, R65, 0x50, !P3 ;  /* 0x000000504100780c */ /* 0x000fe40005f64270 */
[----:B------:R-:W-:-:S02]  /*40100*/  FSEL R24, R5, -INF , !P0 ;  /* 0xff80000005187808 */ /* 0x000fc40004000000 */
        /* <DEDUP_REMOVED lines=16> */
[----:B------:R-:W-:Y:S02]  /*40210*/  ISETP.GT.AND P0, PT, R65, 0x48, !P1 ;  /* 0x000000484100780c */ /* 0x000fe40004f04270 */
[----:B------:R-:W-:Y:S02]  /*40220*/  FMNMX.FTZ R5, R39, R6, !PT ;  /* 0x0000000627057209 */ /* 0x000fe40007810000 */
[C---:B------:R-:W-:Y:S02]  /*40230*/  ISETP.LT.OR P0, PT, R9.reuse, 0x49, P0 ;  /* 0x000000490900780c */ /* 0x040fe40000701670 */
[----:B------:R-:W-:Y:S02]  /*40240*/  FMNMX.FTZ R6, R42, R5, !PT ;  /* 0x000000052a067209 */ /* 0x000fe40007810000 */
[----:B------:R-:W-:-:S02]  /*40250*/  ISETP.LT.OR P2, PT, R9, 0x4a, P2 ;  /* 0x0000004a0900780c */ /* 0x000fc40001741670 */
[----:B------:R-:W-:Y:S02]  /*40260*/  FSEL R46, R46, -INF , !P0 ;  /* 0xff8000002e2e7808 */ /* 0x000fe40004000000 */
[----:B------:R-:W-:Y:S02]  /*40270*/  FMNMX.FTZ R5, R43, R6, !PT ;  /* 0x000000062b057209 */ /* 0x000fe40007810000 */
[----:B------:R-:W-:Y:S02]  /*40280*/  ISETP.LT.OR P3, PT, R9, 0x51, P3 ;  /* 0x000000510900780c */ /* 0x000fe40001f61670 */
[----:B------:R-:W-:Y:S02]  /*40290*/  FSEL R47, R47, -INF , !P2 ;  /* 0xff8000002f2f7808 */ /* 0x000fe40005000000 */
[----:B------:R-:W-:Y:S02]  /*402a0*/  FMNMX.FTZ R6, R46, R5, !PT ;  /* 0x000000052e067209 */ /* 0x000fe40007810000 */
[----:B------:R-:W-:-:S02]  /*402b0*/  ISETP.GT.AND P5, PT, R65, 0x58, !P5 ;  /* 0x000000584100780c */ /* 0x000fc40006fa4270 */
[----:B------:R-:W-:Y:S02]  /*402c0*/  ISETP.LT.OR P4, PT, R9, 0x52, P4 ;  /* 0x000000520900780c */ /* 0x000fe40002781670 */
[----:B------:R-:W-:Y:S02]  /*402d0*/  FSEL R5, R60, -INF , !P3 ;  /* 0xff8000003c057808 */ /* 0x000fe40005800000 */
[----:B------:R-:W-:Y:S02]  /*402e0*/  FMNMX.FTZ R6, R47, R6, !PT ;  /* 0x000000062f067209 */ /* 0x000fe40007810000 */
[----:B------:R-:W-:Y:S02]  /*402f0*/  ISETP.GT.AND P0, PT, R65, 0x59, !P6 ;  /* 0x000000594100780c */ /* 0x000fe40007704270 */
[----:B------:R-:W-:Y:S02]  /*40300*/  ISETP.LT.OR P5, PT, R9, 0x59, P5 ;  /* 0x000000590900780c */ /* 0x000fe40002fa1670 */
[----:B------:R-:W-:-:S02]  /*40310*/  FSEL R60, R61, -INF , !P4 ;  /* 0xff8000003d3c7808 */ /* 0x000fc40006000000 */
[----:B------:R-:W-:Y:S02]  /*40320*/  FMNMX.FTZ R7, R5, R6, !PT ;  /* 0x0000000605077209 */ /* 0x000fe40007810000 */
[----:B------:R-:W-:Y:S02]  /*40330*/  ISETP.LT.OR P0, PT, R9, 0x5a, P0 ;  /* 0x0000005a0900780c */ /* 0x000fe40000701670 */
[----:B------:R-:W-:Y:S02]  /*40340*/  FSEL R61, R62, -INF , !P5 ;  /* 0xff8000003e3d7808 */ /* 0x000fe40006800000 */
[----:B------:R-:W-:Y:S02]  /*40350*/  FMNMX.FTZ R6, R60, R7, !PT ;  /* 0x000000073c067209 */ /* 0x000fe40007810000 */
[----:B------:R-:W-:Y:S02]  /*40360*/  FSEL R62, R63, -INF , !P0 ;  /* 0xff8000003f3e7808 */ /* 0x000fe40004000000 */
[----:B------:R-:W-:-:S04]  /*40370*/  FMNMX.FTZ R7, R61, R6, !PT ;  /* 0x000000063d077209 */ /* 0x000fc80007810000 */
[----:B------:R-:W-:-:S05]  /*40380*/  FMNMX.FTZ R9, R62, R7, !PT ;  /* 0x000000073e097209 */ /* 0x000fca0007810000 */
[----:B--2---:R0:W-:Y:S04]  /*40390*/  ST.E desc[UR6][R2.64+0x4], R9 ;  /* 0x0000040902007985 */ /* 0x0041e8000c101906 */
[----:B------:R-:W2:Y:S01]  /*403a0*/  LD.E R12, desc[UR6][R2.64+0x4] ;  /* 0x00000406020c7980 */ /* 0x000ea2000c101900 */
        /* <DEDUP_REMOVED lines=22> */
[----:B0-----:R-:W-:-:S05]  /*40510*/  FMNMX.FTZ R9, R18, R7, !PT ;  /* 0x0000000712097209 */ /* 0x001fca0007810000 */
[----:B------:R-:W0:Y:S02]  /*40520*/  SHFL.BFLY PT, R6, R9, 0x2, 0x1f ;  /* 0x0c401f0009067f89 */ /* 0x000e2400000e0000 */
[----:B0-----:R-:W-:Y:S02]  /*40530*/  FMNMX.FTZ R8, R9, R6, !PT ;  /* 0x0000000609087209 */ /* 0x001fe40007810000 */
[----:B------:R-:W-:Y:S04]  /*40540*/  ST.E desc[UR6][R2.64], R9 ;  /* 0x0000000902007985 */ /* 0x000fe8000c101906 */
[----:B--2---:R-:W0:Y:S02]  /*40550*/  SHFL.BFLY PT, R7, R12, 0x2, 0x1f ;  /* 0x0c401f000c077f89 */ /* 0x004e2400000e0000 */
[----:B0-----:R-:W-:-:S02]  /*40560*/  FMNMX.FTZ R26, R12, R7, !PT ;  /* 0x000000070c1a7209 */ /* 0x001fc40007810000 */
[----:B------:R-:W0:Y:S04]  /*40570*/  SHFL.BFLY PT, R7, R8, 0x1, 0x1f ;  /* 0x0c201f0008077f89 */ /* 0x000e2800000e0000 */
[----:B------:R-:W1:Y:S01]  /*40580*/  SHFL.BFLY PT, R27, R26, 0x1, 0x1f ;  /* 0x0c201f001a1b7f89 */ /* 0x000e6200000e0000 */
[----:B0-----:R-:W-:Y:S02]  /*40590*/  FMNMX.FTZ R11, R8, R7, !PT ;  /* 0x00000007080b7209 */ /* 0x001fe40007810000 */
[----:B-1----:R-:W-:-:S03]  /*405a0*/  FMNMX.FTZ R27, R26, R27, !PT ;  /* 0x0000001b1a1b7209 */ /* 0x002fc60007810000 */
[----:B------:R-:W-:Y:S04]  /*405b0*/  ST.E desc[UR6][R2.64], R11 ;  /* 0x0000000b02007985 */ /* 0x000fe8000c101906 */
[----:B------:R0:W-:Y:S04]  /*405c0*/  ST.E desc[UR6][R2.64+0x4], R27 ;  /* 0x0000041b02007985 */ /* 0x0001e8000c101906 */
[----:B------:R-:W2:Y:S04]  /*405d0*/  LDL.64 R6, [UR4+0x70] ;  /* 0x00007004ff067983 */ /* 0x000ea80008100a00 */
[----:B--2---:R-:W2:Y:S04]  /*405e0*/  LD.E R63, desc[UR6][R6.64+0x20] ;  /* 0x00002006063f7980 */ /* 0x004ea8000c101900 */
[----:B------:R-:W2:Y:S04]  /*405f0*/  LD.E R12, desc[UR6][R6.64] ;  /* 0x00000006060c7980 */ /* 0x000ea8000c101900 */
[----:B------:R-:W0:Y:S01]  /*40600*/  LD.E R68, desc[UR6][R6.64+0x4] ;  /* 0x0000040606447980 */ /* 0x000e22000c101900 */
[C---:B--2---:R-:W-:Y:S01]  /*40610*/  FMUL.FTZ R8, R12.reuse, R63 ;  /* 0x0000003f0c087220 */ /* 0x044fe20000410000 */
[----:B------:R-:W-:Y:S01]  /*40620*/  FSETP.NEU.FTZ.AND P0, PT, R12, -INF , PT ;  /* 0xff8000000c00780b */ /* 0x000fe20003f1d000 */
[----:B0-----:R-:W-:-:S03]  /*40630*/  FMUL.FTZ R2, R63, R68 ;  /* 0x000000443f027220 */ /* 0x001fc60000410000 */
[----:B------:R-:W-:Y:S02]  /*40640*/  FSEL R66, R8, RZ, P0 ;  /* 0x000000ff08427208 */ /* 0x000fe40000000000 */
[----:B------:R-:W-:-:S03]  /*40650*/  FSETP.NEU.FTZ.AND P0, PT, R68, -INF , PT ;  /* 0xff8000004400780b */ /* 0x000fc60003f1d000 */
[-CC-:B------:R-:W-:Y:S01]  /*40660*/  FFMA.FTZ R25, R25, R63.reuse, -R66.reuse ;  /* 0x0000003f19197223 */ /* 0x180fe20000010842 */
[----:B------:R-:W-:Y:S01]  /*40670*/  FSEL R2, R2, RZ, P0 ;  /* 0x000000ff02027208 */ /* 0x000fe20000000000 */
[-C--:B------:R-:W-:Y:S02]  /*40680*/  FFMA.FTZ R168, R64, R63.reuse, -R66 ;  /* 0x0000003f40a87223 */ /* 0x080fe40000010842 */
[----:B------:R0:W-:Y:S02]  /*40690*/  MUFU.EX2 R27, R25 ;  /* 0x00000019001b7308 */ /* 0x0001e40000000800 */
[-C--:B------:R-:W-:Y:S01]  /*406a0*/  FFMA.FTZ R169, R59, R63.reuse, -R2 ;  /* 0x0000003f3ba97223 */ /* 0x080fe20000010802 */
[-C--:B------:R-:W-:Y:S01]  /*406b0*/  FFMA.FTZ R26, R28, R63.reuse, -R66 ;  /* 0x0000003f1c1a7223 */ /* 0x080fe20000010842 */
[-CC-:B0-----:R-:W-:Y:S01]  /*406c0*/  FFMA.FTZ R25, R24, R63.reuse, -R2.reuse ;  /* 0x0000003f18197223 */ /* 0x181fe20000010802 */
[----:B------:R-:W-:-:S03]  /*406d0*/  FFMA.FTZ R24, R57, R63, -R2 ;  /* 0x0000003f39187223 */ /* 0x000fc60000010802 */
[----:B------:R-:W0:Y:S01]  /*406e0*/  MUFU.EX2 R168, R168 ;  /* 0x000000a800a87308 */ /* 0x000e220000000800 */
[-C--:B------:R-:W-:Y:S01]  /*406f0*/  FFMA.FTZ R170, R29, R63.reuse, -R66 ;  /* 0x0000003f1daa7223 */ /* 0x080fe20000010842 */
[-C--:B------:R-:W-:Y:S01]  /*40700*/  FFMA.FTZ R171, R58, R63.reuse, -R2 ;  /* 0x0000003f3aab7223 */ /* 0x080fe20000010802 */
[----:B------:R-:W-:-:S05]  /*40710*/  FFMA.FTZ R223, R54, R63, -R66 ;  /* 0x0000003f36df7223 */ /* 0x000fca0000010842 */
[----:B------:R-:W-:Y:S01]  /*40720*/  MUFU.EX2 R25, R25 ;  /* 0x0000001900197308 */ /* 0x000fe20000000800 */
[----:B------:R-:W-:-:S07]  /*40730*/  FFMA.FTZ R219, R56, R63, -R2 ;  /* 0x0000003f38db7223 */ /* 0x000fce0000010802 */
[----:B------:R-:W1:Y:S01]  /*40740*/  MUFU.EX2 R169, R169 ;  /* 0x000000a900a97308 */ /* 0x000e620000000800 */
[----:B------:R-:W-:-:S07]  /*40750*/  FFMA.FTZ R224, R52, R63, -R66 ;  /* 0x0000003f34e07223 */ /* 0x000fce0000010842 */
[----:B------:R-:W2:Y:S01]  /*40760*/  MUFU.EX2 R26, R26 ;  /* 0x0000001a001a7308 */ /* 0x000ea20000000800 */
[----:B------:R-:W-:-:S07]  /*40770*/  FFMA.FTZ R220, R55, R63, -R2 ;  /* 0x0000003f37dc7223 */ /* 0x000fce0000010802 */
[----:B------:R-:W-:Y:S01]  /*40780*/  MUFU.EX2 R24, R24 ;  /* 0x0000001800187308 */ /* 0x000fe20000000800 */
[----:B------:R-:W-:-:S07]  /*40790*/  FFMA.FTZ R221, R53, R63, -R66 ;  /* 0x0000003f35dd7223 */ /* 0x000fce0000010842 */
[----:B------:R-:W3:Y:S01]  /*407a0*/  MUFU.EX2 R170, R170 ;  /* 0x000000aa00aa7308 */ /* 0x000ee20000000800 */
[----:B------:R-:W-:-:S07]  /*407b0*/  FFMA.FTZ R204, R21, R63, -R2 ;  /* 0x0000003f15cc7223 */ /* 0x000fce0000010802 */
[----:B------:R-:W4:Y:S01]  /*407c0*/  MUFU.EX2 R171, R171 ;  /* 0x000000ab00ab7308 */ /* 0x000f220000000800 */
[-CC-:B------:R-:W-:Y:S01]  /*407d0*/  FFMA.FTZ R226, R19, R63.reuse, -R66.reuse ;  /* 0x0000003f13e27223 */ /* 0x180fe20000010842 */
[----:B------:R-:W-:Y:S01]  /*407e0*/  FFMA.FTZ R18, R18, R63, -R66 ;  /* 0x0000003f12127223 */ /* 0x000fe20000010842 */
[----:B0-----:R-:W-:-:S05]  /*407f0*/  FADD.FTZ R3, R168, R27 ;  /* 0x0000001ba8037221 */ /* 0x001fca0000010000 */
[----:B------:R-:W0:Y:S01]  /*40800*/  MUFU.EX2 R223, R223 ;  /* 0x000000df00df7308 */ /* 0x000e220000000800 */
[-CC-:B------:R-:W-:Y:S01]  /*40810*/  FFMA.FTZ R222, R51, R63.reuse, -R66.reuse ;  /* 0x0000003f33de7223 */ /* 0x180fe20000010842 */
[----:B------:R-:W-:Y:S01]  /*40820*/  FFMA.FTZ R0, R0, R63, -R66 ;  /* 0x0000003f00007223 */ /* 0x000fe20000010842 */
[----:B-1----:R-:W-:-:S05]  /*40830*/  FADD.FTZ R19, R25, R169 ;  /* 0x000000a919137221 */ /* 0x002fca0000010000 */
[----:B------:R-:W1:Y:S01]  /*40840*/  MUFU.EX2 R219, R219 ;  /* 0x000000db00db7308 */ /* 0x000e620000000800 */
[----:B------:R-:W-:Y:S01]  /*40850*/  FFMA.FTZ R205, R14, R63, -R2 ;  /* 0x0000003f0ecd7223 */ /* 0x000fe20000010802 */
[----:B--2---:R-:W-:-:S06]  /*40860*/  FADD.FTZ R3, R26, R3 ;  /* 0x000000031a037221 */ /* 0x004fcc0000010000 */
[----:B------:R-:W2:Y:S01]  /*40870*/  MUFU.EX2 R224, R224 ;  /* 0x000000e000e07308 */ /* 0x000ea20000000800 */
[----:B------:R-:W-:-:S07]  /*40880*/  FFMA.FTZ R9, R50, R63, -R66 ;  /* 0x0000003f32097223 */ /* 0x000fce0000010842 */
[----:B------:R-:W2:Y:S01]  /*40890*/  MUFU.EX2 R220, R220 ;  /* 0x000000dc00dc7308 */ /* 0x000ea20000000800 */
[----:B------:R-:W-:Y:S01]  /*408a0*/  FFMA.FTZ R202, R20, R63, -R66 ;  /* 0x0000003f14ca7223 */ /* 0x000fe20000010842 */
[----:B---3--:R-:W-:-:S06]  /*408b0*/  FADD.FTZ R20, R170, R3 ;  /* 0x00000003aa147221 */ /* 0x008fcc0000010000 */
[----:B------:R-:W3:Y:S01]  /*408c0*/  MUFU.EX2 R221, R221 ;  /* 0x000000dd00dd7308 */ /* 0x000ee20000000800 */
[----:B------:R-:W-:-:S07]  /*408d0*/  FFMA.FTZ R8, R48, R63, -R66 ;  /* 0x0000003f30087223 */ /* 0x000fce0000010842 */
[----:B------:R4:W-:Y:S08]  /*408e0*/  MUFU.EX2 R16, R18 ;  /* 0x0000001200107308 */ /* 0x0009f00000000800 */
[----:B------:R-:W3:Y:S01]  /*408f0*/  MUFU.EX2 R204, R204 ;  /* 0x000000cc00cc7308 */ /* 0x000ee20000000800 */
[----:B----4-:R-:W-:-:S07]  /*40900*/  FADD.FTZ R18, R24, R19 ;  /* 0x0000001318127221 */ /* 0x010fce0000010000 */
[----:B------:R4:W-:Y:S01]  /*40910*/  MUFU.EX2 R213, R0 ;  /* 0x0000000000d57308 */ /* 0x0009e20000000800 */
[----:B------:R-:W-:Y:S01]  /*40920*/  FADD.FTZ R18, R171, R18 ;  /* 0x00000012ab127221 */ /* 0x000fe20000010000 */
[----:B0-----:R-:W-:-:S06]  /*40930*/  FADD.FTZ R3, R223, R20 ;  /* 0x00000014df037221 */ /* 0x001fcc0000010000 */
[----:B------:R-:W0:Y:S01]  /*40940*/  MUFU.EX2 R222, R222 ;  /* 0x000000de00de7308 */ /* 0x000e220000000800 */
[-CC-:B----4-:R-:W-:Y:S01]  /*40950*/  FFMA.FTZ R0, R13, R63.reuse, -R2.reuse ;  /* 0x0000003f0d007223 */ /* 0x190fe20000010802 */
[-C--:B------:R-:W-:Y:S01]  /*40960*/  FFMA.FTZ R13, R10, R63.reuse, -R2 ;  /* 0x0000003f0a0d7223 */ /* 0x080fe20000010802 */
[----:B------:R-:W-:-:S05]  /*40970*/  FFMA.FTZ R12, R49, R63, -R66 ;  /* 0x0000003f310c7223 */ /* 0x000fca0000010842 */
[----:B------:R-:W4:Y:S01]  /*40980*/  MUFU.EX2 R205, R205 ;  /* 0x000000cd00cd7308 */ /* 0x000f220000000800 */
[-C--:B------:R-:W-:Y:S01]  /*40990*/  FFMA.FTZ R225, R15, R63.reuse, -R66 ;  /* 0x0000003f0fe17223 */ /* 0x080fe20000010842 */
[----:B-1----:R-:W-:Y:S01]  /*409a0*/  FADD.FTZ R19, R219, R18 ;  /* 0x00000012db137221 */ /* 0x002fe20000010000 */
[----:B------:R-:W-:-:S05]  /*409b0*/  FFMA.FTZ R15, R30, R63, -R2 ;  /* 0x0000003f1e0f7223 */ /* 0x000fca0000010802 */
[----:B------:R-:W1:Y:S01]  /*409c0*/  MUFU.EX2 R9, R9 ;  /* 0x0000000900097308 */ /* 0x000e620000000800 */
[----:B--2---:R-:W-:Y:S01]  /*409d0*/  FADD.FTZ R20, R224, R3 ;  /* 0x00000003e0147221 */ /* 0x004fe20000010000 */
[----:B------:R-:W-:-:S06]  /*409e0*/  FADD.FTZ R19, R220, R19 ;  /* 0x00000013dc137221 */ /* 0x000fcc0000010000 */
[----:B------:R-:W2:Y:S01]  /*409f0*/  MUFU.EX2 R0, R0 ;  /* 0x0000000000007308 */ /* 0x000ea20000000800 */
[-C--:B------:R-:W-:Y:S01]  /*40a00*/  FFMA.FTZ R11, R45, R63.reuse, -R66 ;  /* 0x0000003f2d0b7223 */ /* 0x080fe20000010842 */
[----:B------:R-:W-:Y:S01]  /*40a10*/  FFMA.FTZ R14, R31, R63, -R2 ;  /* 0x0000003f1f0e7223 */ /* 0x000fe20000010802 */
[----:B---3--:R-:W-:-:S05]  /*40a20*/  FADD.FTZ R3, R221, R20 ;  /* 0x00000014dd037221 */ /* 0x008fca0000010000 */
[----:B------:R-:W3:Y:S01]  /*40a30*/  MUFU.EX2 R8, R8 ;  /* 0x0000000800087308 */ /* 0x000ee20000000800 */
[----:B------:R-:W-:Y:S01]  /*40a40*/  FADD.FTZ R20, R204, R19 ;  /* 0x00000013cc147221 */ /* 0x000fe20000010000 */
[----:B------:R-:W-:-:S06]  /*40a50*/  FFMA.FTZ R178, R44, R63, -R66 ;  /* 0x0000003f2cb27223 */ /* 0x000fcc0000010842 */
[----:B------:R-:W3:Y:S01]  /*40a60*/  MUFU.EX2 R13, R13 ;  /* 0x0000000d000d7308 */ /* 0x000ee20000000800 */
[----:B------:R-:W-:Y:S01]  /*40a70*/  FFMA.FTZ R197, R34, R63, -R2 ;  /* 0x0000003f22c57223 */ /* 0x000fe20000010802 */
[----:B0-----:R-:W-:-:S06]  /*40a80*/  FADD.FTZ R28, R222, R3 ;  /* 0x00000003de1c7221 */ /* 0x001fcc0000010000 */
[----:B------:R-:W0:Y:S01]  /*40a90*/  MUFU.EX2 R12, R12 ;  /* 0x0000000c000c7308 */ /* 0x000e220000000800 */
[----:B----4-:R-:W-:Y:S01]  /*40aa0*/  FADD.FTZ R3, R205, R20 ;  /* 0x00000014cd037221 */ /* 0x010fe20000010000 */
[----:B------:R-:W-:-:S06]  /*40ab0*/  FFMA.FTZ R177, R41, R63, -R66 ;  /* 0x0000003f29b17223 */ /* 0x000fcc0000010842 */
[----:B------:R-:W4:Y:S01]  /*40ac0*/  MUFU.EX2 R15, R15 ;  /* 0x0000000f000f7308 */ /* 0x000f220000000800 */
[----:B------:R-:W-:Y:S01]  /*40ad0*/  FFMA.FTZ R196, R35, R63, -R2 ;  /* 0x0000003f23c47223 */ /* 0x000fe20000010802 */
[----:B-1----:R-:W-:Y:S01]  /*40ae0*/  FADD.FTZ R19, R9, R28 ;  /* 0x0000001c09137221 */ /* 0x002fe20000010000 */
[----:B--2---:R-:W-:-:S05]  /*40af0*/  FADD.FTZ R28, R0, R3 ;  /* 0x00000003001c7221 */ /* 0x004fca0000010000 */
[----:B------:R-:W1:Y:S01]  /*40b00*/  MUFU.EX2 R11, R11 ;  /* 0x0000000b000b7308 */ /* 0x000e620000000800 */
[-C--:B------:R-:W-:Y:S01]  /*40b10*/  FFMA.FTZ R195, R37, R63.reuse, -R66 ;  /* 0x0000003f25c37223 */ /* 0x080fe20000010842 */
[----:B------:R-:W-:-:S06]  /*40b20*/  FFMA.FTZ R10, R38, R63, -R2 ;  /* 0x0000003f260a7223 */ /* 0x000fcc0000010802 */
[----:B------:R-:W2:Y:S01]  /*40b30*/  MUFU.EX2 R14, R14 ;  /* 0x0000000e000e7308 */ /* 0x000ea20000000800 */
[----:B---3--:R-:W-:Y:S01]  /*40b40*/  FADD.FTZ R3, R8, R19 ;  /* 0x0000001308037221 */ /* 0x008fe20000010000 */
[----:B------:R-:W-:-:S06]  /*40b50*/  FADD.FTZ R28, R13, R28 ;  /* 0x0000001c0d1c7221 */ /* 0x000fcc0000010000 */
[----:B------:R-:W3:Y:S01]  /*40b60*/  MUFU.EX2 R178, R178 ;  /* 0x000000b200b27308 */ /* 0x000ee20000000800 */
[-C--:B------:R-:W-:Y:S01]  /*40b70*/  FFMA.FTZ R179, R40, R63.reuse, -R66 ;  /* 0x0000003f28b37223 */ /* 0x080fe20000010842 */
[----:B------:R-:W-:-:S06]  /*40b80*/  FFMA.FTZ R198, R39, R63, -R2 ;  /* 0x0000003f27c67223 */ /* 0x000fcc0000010802 */
[----:B------:R-:W3:Y:S01]  /*40b90*/  MUFU.EX2 R197, R197 ;  /* 0x000000c500c57308 */ /* 0x000ee20000000800 */
[----:B0-----:R-:W-:Y:S01]  /*40ba0*/  FADD.FTZ R30, R12, R3 ;  /* 0x000000030c1e7221 */ /* 0x001fe20000010000 */
[----:B----4-:R-:W-:-:S06]  /*40bb0*/  FADD.FTZ R3, R15, R28 ;  /* 0x0000001c0f037221 */ /* 0x010fcc0000010000 */
[----:B------:R-:W0:Y:S01]  /*40bc0*/  MUFU.EX2 R177, R177 ;  /* 0x000000b100b17308 */ /* 0x000e220000000800 */
[-C--:B------:R-:W-:Y:S01]  /*40bd0*/  FFMA.FTZ R200, R36, R63.reuse, -R66 ;  /* 0x0000003f24c87223 */ /* 0x080fe20000010842 */
[----:B------:R-:W-:-:S06]  /*40be0*/  FFMA.FTZ R203, R42, R63, -R2 ;  /* 0x0000003f2acb7223 */ /* 0x000fcc0000010802 */
[----:B------:R-:W4:Y:S01]  /*40bf0*/  MUFU.EX2 R196, R196 ;  /* 0x000000c400c47308 */ /* 0x000f220000000800 */
[----:B-1----:R-:W-:Y:S01]  /*40c00*/  FADD.FTZ R21, R11, R30 ;  /* 0x0000001e0b157221 */ /* 0x002fe20000010000 */
[----:B--2---:R-:W-:-:S06]  /*40c10*/  FADD.FTZ R28, R14, R3 ;  /* 0x000000030e1c7221 */ /* 0x004fcc0000010000 */
[----:B------:R-:W1:Y:S01]  /*40c20*/  MUFU.EX2 R195, R195 ;  /* 0x000000c300c37308 */ /* 0x000e620000000800 */
[-C--:B------:R-:W-:Y:S01]  /*40c30*/  FFMA.FTZ R199, R33, R63.reuse, -R66 ;  /* 0x0000003f21c77223 */ /* 0x080fe20000010842 */
[----:B------:R-:W-:-:S06]  /*40c40*/  FFMA.FTZ R18, R43, R63, -R2 ;  /* 0x0000003f2b127223 */ /* 0x000fcc0000010802 */
[----:B------:R-:W2:Y:S01]  /*40c50*/  MUFU.EX2 R10, R10 ;  /* 0x0000000a000a7308 */ /* 0x000ea20000000800 */
[----:B---3--:R-:W-:Y:S01]  /*40c60*/  FADD.FTZ R30, R178, R21 ;  /* 0x00000015b21e7221 */ /* 0x008fe20000010000 */
[----:B------:R-:W-:-:S06]  /*40c70*/  FADD.FTZ R3, R197, R28 ;  /* 0x0000001cc5037221 */ /* 0x000fcc0000010000 */
[----:B------:R-:W3:Y:S01]  /*40c80*/  MUFU.EX2 R179, R179 ;  /* 0x000000b300b37308 */ /* 0x000ee20000000800 */
[----:B------:R-:W-:-:S07]  /*40c90*/  FFMA.FTZ R20, R46, R63, -R2 ;  /* 0x0000003f2e147223 */ /* 0x000fce0000010802 */
        /* <DEDUP_REMOVED lines=10> */
[----:B------:R-:W-:-:S07]  /*40d40*/  FFMA.FTZ R174, R5, R63, -R2 ;  /* 0x0000003f05ae7223 */ /* 0x000fce0000010802 */
        /* <DEDUP_REMOVED lines=9> */
[----:B------:R-:W-:-:S07]  /*40de0*/  FFMA.FTZ R176, R61, R63, -R2 ;  /* 0x0000003f3db07223 */ /* 0x000fce0000010802 */
        /* <DEDUP_REMOVED lines=8> */
[----:B------:R-:W3:Y:S08]  /*40e70*/  MUFU.EX2 R225, R225 ;  /* 0x000000e100e17308 */ /* 0x000ef00000000800 */
[----:B------:R-:W3:Y:S01]  /*40e80*/  MUFU.EX2 R21, R21 ;  /* 0x0000001500157308 */ /* 0x000ee20000000800 */
[----:B0-----:R-:W-:Y:S01]  /*40e90*/  FADD.FTZ R3, R201, R2 ;  /* 0x00000002c9037221 */ /* 0x001fe20000010000 */
[----:B----4-:R-:W-:-:S06]  /*40ea0*/  FADD.FTZ R5, R19, R28 ;  /* 0x0000001c13057221 */ /* 0x010fcc0000010000 */
[----:B------:R-:W0:Y:S01]  /*40eb0*/  MUFU.EX2 R176, R176 ;  /* 0x000000b000b07308 */ /* 0x000e220000000800 */
[----:B-1----:R-:W-:Y:S01]  /*40ec0*/  FADD.FTZ R2, R226, R3 ;  /* 0x00000003e2027221 */ /* 0x002fe20000010000 */
[----:B--2---:R-:W-:-:S06]  /*40ed0*/  FADD.FTZ R28, R174, R5 ;  /* 0x00000005ae1c7221 */ /* 0x004fcc0000010000 */
[----:B------:R-:W1:Y:S01]  /*40ee0*/  MUFU.EX2 R175, R175 ;  /* 0x000000af00af7308 */ /* 0x000e620000000800 */
[----:B---3--:R-:W-:Y:S01]  /*40ef0*/  FADD.FTZ R2, R225, R2 ;  /* 0x00000002e1027221 */ /* 0x008fe20000010000 */
[----:B------:R-:W-:-:S03]  /*40f00*/  FADD.FTZ R3, R21, R28 ;  /* 0x0000001c15037221 */ /* 0x000fc60000010000 */
[----:B------:R-:W-:Y:S01]  /*40f10*/  FADD.FTZ R2, R213, R2 ;  /* 0x00000002d5027221 */ /* 0x000fe20000010000 */
[----:B0-----:R-:W-:-:S03]  /*40f20*/  FADD.FTZ R28, R176, R3 ;  /* 0x00000003b01c7221 */ /* 0x001fc60000010000 */
[----:B------:R-:W-:Y:S01]  /*40f30*/  FADD.FTZ R33, R16, R2 ;  /* 0x0000000210217221 */ /* 0x000fe20000010000 */
[----:B-1----:R-:W-:-:S04]  /*40f40*/  FADD.FTZ R35, R175, R28 ;  /* 0x0000001caf237221 */ /* 0x002fc80000010000 */
[----:B------:R-:W-:Y:S04]  /*40f50*/  ST.E desc[UR6][R6.64+0x10], R33 ;  /* 0x0000102106007985 */ /* 0x000fe8000c101906 */
[----:B------:R0:W-:Y:S04]  /*40f60*/  ST.E desc[UR6][R6.64+0x14], R35 ;  /* 0x0000142306007985 */ /* 0x0001e8000c101906 */
[----:B------:R-:W2:Y:S04]  /*40f70*/  LDL.64 R30, [UR4] ;  /* 0x00000004ff1e7983 */ /* 0x000ea80008100a00 */
[----:B------:R-:W3:Y:S04]  /*40f80*/  LDL.64 R28, [UR4+0x98] ;  /* 0x00009804ff1c7983 */ /* 0x000ee80008100a00 */
[----:B------:R-:W4:Y:S01]  /*40f90*/  LDL.64 R2, [UR4+0x80] ;  /* 0x00008004ff027983 */ /* 0x000f220008100a00 */
[----:B------:R-:W-:-:S03]  /*40fa0*/  LEA.HI R32, R4, 0x8, RZ, 0x19 ;  /* 0x0000000804207811 */ /* 0x000fc600078fc8ff */
[----:B0-----:R-:W4:Y:S02]  /*40fb0*/  LDL.64 R6, [UR4+0x88] ;  /* 0x00008804ff067983 */ /* 0x001f240008100a00 */
[----:B------:R0:W-:Y:S06]  /*40fc0*/  BAR.SYNC.DEFER_BLOCKING R32, 0x100 ;  /* 0x000400200000751d */ /* 0x0001ec0000010000 */
[----:B--2---:R-:W2:Y:S04]  /*40fd0*/  LD.E R31, desc[UR6][R30.64] ;  /* 0x000000061e1f7980 */ /* 0x004ea8000c101900 */
[----:B---3--:R-:W2:Y:S04]  /*40fe0*/  LD.E.64 R4, desc[UR6][R28.64] ;  /* 0x000000061c047980 */ /* 0x008ea8000c101b00 */
[----:B----4-:R-:W3:Y:S04]  /*40ff0*/  LD.E R37, desc[UR6][R2.64] ;  /* 0x0000000602257980 */ /* 0x010ee8000c101900 */
        /* <DEDUP_REMOVED lines=73> */
[----:B--2---:R-:W-:-:S03]  /*41490*/  IMAD R4, R31, 0xc00, R4 ;  /* 0x00000c001f047824 */ /* 0x004fc600078e0204 */
[----:B------:R-:W2:Y:S04]  /*414a0*/  LD.E R103, desc[UR6][R2.64+0x170] ;  /* 0x0001700602677980 */ /* 0x000ea8000c101900 */
[----:B---3--:R-:W-:Y:S04]  /*414b0*/  ST.E desc[UR6][R2.64], R37 ;  /* 0x0000002502007985 */ /* 0x008fe8000c101906 */
[----:B----4-:R-:W-:Y:S04]  /*414c0*/  ST.E desc[UR6][R2.64+0x4], R39 ;  /* 0x0000042702007985 */ /* 0x010fe8000c101906 */
        /* <DEDUP_REMOVED lines=15> */
[----:B------:R-:W2:Y:S04]  /*415c0*/  LD.E R31, desc[UR6][R2.64+0x50] ;  /* 0x00005006021f7980 */ /* 0x000ea8000c101900 */
[----:B0-----:R-:W2:Y:S04]  /*415d0*/  LD.E R33, desc[UR6][R2.64+0x58] ;  /* 0x0000580602217980 */ /* 0x001ea8000c101900 */
[----:B-1----:R-:W2:Y:S04]  /*415e0*/  LD.E R35, desc[UR6][R2.64+0x60] ;  /* 0x0000600602237980 */ /* 0x002ea8000c101900 */
[----:B------:R-:W2:Y:S04]  /*415f0*/  LD.E R37, desc[UR6][R2.64+0x68] ;  /* 0x0000680602257980 */ /* 0x000ea8000c101900 */
[----:B------:R-:W2:Y:S04]  /*41600*/  LD.E R39, desc[UR6][R2.64+0x70] ;  /* 0x0000700602277980 */ /* 0x000ea8000c101900 */
        /* <DEDUP_REMOVED lines=49> */
[----:B------:R-:W-:Y:S02]  /*41920*/  R2UR UR11, R5 ;  /* 0x00000000050b72ca */ /* 0x000fe400000e0000 */
[----:B------:R-:W-:Y:S02]  /*41930*/  F2FP.F16.F32.PACK_AB R168, R27, R168 ;  /* 0x000000a81ba8723e */ /* 0x000fe400000000ff */
        /* <DEDUP_REMOVED lines=25> */
[----:B------:R-:W-:Y:S04]  /*41ad0*/  ST.E desc[UR6][R2.64+0x60], R35 ;  /* 0x0000602302007985 */ /* 0x000fe8000c101906 */
[----:B------:R-:W-:Y:S04]  /*41ae0*/  ST.E desc[UR6][R2.64+0x68], R37 ;  /* 0x0000682502007985 */ /* 0x000fe8000c101906 */
[----:B------:R-:W-:Y:S04]  /*41af0*/  ST.E desc[UR6][R2.64+0x70], R39 ;  /* 0x0000702702007985 */ /* 0x000fe8000c101906 */
        /* <DEDUP_REMOVED lines=86> */
[----:B------:R-:W-:Y:S01]  /*42060*/  ST.E desc[UR6][R6.64], RZ ;  /* 0x000000ff06007985 */ /* 0x000fe2000c101906 */
[----:B0-----:R-:W-:-:S06]  /*42070*/  WARPGROUP.ARRIVE ;  /* 0x00000000000079c5 */ /* 0x001fcc0000000000 */
[----:B------:R-:W-:Y:S03]  /*42080*/  HGMMA.64x256x16.F32 R24, R168, gdesc[UR8].tnspB, RZ, !UPT, gsb0 ;  /* 0x43e00008a8187df0 */ /* 0x000fe6000c0008ff */
[----:B------:R-:W-:Y:S02]  /*42090*/  WARPGROUP.DEPBAR.LE gsb0, 0x0 ;  /* 0x00008000000079c5 */ /* 0x000fe40000010000 */
[----:B------:R0:W-:Y:S01]  /*420a0*/  ST.E desc[UR6][R2.64], R24 ;  /* 0x0000001802007985 */ /* 0x0001e2000c101906 */
[----:B------:R-:W-:Y:S01]  /*420b0*/  F2FP.F16.F32.PACK_AB R168, R224, R223 ;  /* 0x000000dfe0a8723e */ /* 0x000fe200000000ff */
[----:B------:R-:W-:Y:S02]  /*420c0*/  IMAD.MOV.U32 R224, RZ, RZ, 0x1 ;  /* 0x00000001ffe07424 */ /* 0x000fe400078e00ff */
[----:B------:R1:W-:Y:S04]  /*420d0*/  ST.E desc[UR6][R2.64+0x4], R25 ;  /* 0x0000041902007985 */ /* 0x0003e8000c101906 */
[----:B------:R2:W-:Y:S01]  /*420e0*/  ST.E desc[UR6][R2.64+0x8], R26 ;  /* 0x0000081a02007985 */ /* 0x0005e2000c101906 */
[----:B0-----:R-:W-:-:S02]  /*420f0*/  VIADD R24, R4, 0x80 ;  /* 0x0000008004187836 */ /* 0x001fc40000000000 */
[----:B-1----:R-:W-:Y:S01]  /*42100*/  IMAD.MOV.U32 R25, RZ, RZ, R5 ;  /* 0x000000ffff197224 */ /* 0x002fe200078e0005 */
[----:B------:R0:W-:Y:S02]  /*42110*/  ST.E desc[UR6][R2.64+0xc], R27 ;  /* 0x00000c1b02007985 */ /* 0x0001e4000c101906 */
[----:B------:R-:W-:Y:S02]  /*42120*/  R2UR UR10, R24 ;  /* 0x00000000180a72ca */ /* 0x000fe400000e0000 */
[----:B------:R1:W-:Y:S01]  /*42130*/  ST.E desc[UR6][R2.64+0x10], R28 ;  /* 0x0000101c02007985 */ /* 0x0003e2000c101906 */
[----:B------:R-:W-:-:S03]  /*42140*/  R2UR UR11, R25 ;  /* 0x00000000190b72ca */ /* 0x000fc600000e0000 */
        /* <DEDUP_REMOVED lines=124> */
[----:B------:R-:W4:Y:S04]  /*42910*/  LD.E R24, desc[UR6][R2.64] ;  /* 0x0000000602187980 */ /* 0x000f28000c101900 */
[----:B------:R-:W4:Y:S04]  /*42920*/  LD.E R25, desc[UR6][R2.64+0x4] ;  /* 0x0000040602197980 */ /* 0x000f28000c101900 */
[----:B--2---:R-:W2:Y:S04]  /*42930*/  LD.E R26, desc[UR6][R2.64+0x8] ;  /* 0x00000806021a7980 */ /* 0x004ea8000c101900 */
[----:B0-----:R-:W2:Y:S04]  /*42940*/  LD.E R27, desc[UR6][R2.64+0xc] ;  /* 0x00000c06021b7980 */ /* 0x001ea8000c101900 */
[----:B-1----:R-:W2:Y:S04]  /*42950*/  LD.E R28, desc[UR6][R2.64+0x10] ;  /* 0x00001006021c7980 */ /* 0x002ea8000c101900 */
[----:B---3--:R-:W2:Y:S04]  /*42960*/  LD.E R29, desc[UR6][R2.64+0x14] ;  /* 0x00001406021d7980 */ /* 0x008ea8000c101900 */
        /* <DEDUP_REMOVED lines=122> */
[----:B------:R-:W-:-:S02]  /*43110*/  IMAD.MOV.U32 R170, RZ, RZ, R213 ;  /* 0x000000ffffaa7224 */ /* 0x000fc400078e00d5 */
[----:B------:R-:W-:Y:S02]  /*43120*/  IMAD.MOV.U32 R171, RZ, RZ, R16 ;  /* 0x000000ffffab7224 */ /* 0x000fe400078e0010 */
[----:B------:R-:W-:Y:S01]  /*43130*/  IMAD.MOV.U32 R223, RZ, RZ, R170 ;  /* 0x000000ffffdf7224 */ /* 0x000fe200078e00aa */
[----:B------:R-:W-:Y:S01]  /*43140*/  F2FP.F16.F32.PACK_AB R170, R222, R221 ;  /* 0x000000dddeaa723e */ /* 0x000fe200000000ff */
[----:B------:R-:W-:Y:S01]  /*43150*/  IMAD.MOV.U32 R222, RZ, RZ, R171 ;  /* 0x000000ffffde7224 */ /* 0x000fe200078e00ab */
[----:B------:R-:W-:Y:S01]  /*43160*/  F2FP.F16.F32.PACK_AB R169, R220, R219 ;  /* 0x000000dbdca9723e */ /* 0x000fe200000000ff */
[----:B------:R0:W5:Y:S01]  /*43170*/  LDL.LU R16, [R1+0x4a0] ;  /* 0x0004a00001107983 */ /* 0x0001620000300800 */
[----:B------:R-:W-:-:S04]  /*43180*/  F2FP.F16.F32.PACK_AB R171, R205, R204 ;  /* 0x000000cccdab723e */ /* 0x000fc800000000ff */
[----:B--2---:R-:W-:-:S06]  /*43190*/  WARPGROUP.ARRIVE ;  /* 0x00000000000079c5 */ /* 0x004fcc0000000000 */
[----:B------:R-:W-:Y:S03]  /*431a0*/  HGMMA.64x256x16.F32 R24, R168, gdesc[UR8].tnspB, R24, gsb0 ;  /* 0x43e00008a8187df0 */ /* 0x000fe60008000818 */
[----:B------:R-:W-:Y:S02]  /*431b0*/  WARPGROUP.DEPBAR.LE gsb0, 0x0 ;  /* 0x00008000000079c5 */ /* 0x000fe40000010000 */
[----:B------:R1:W-:Y:S04]  /*431c0*/  ST.E desc[UR6][R2.64], R24 ;  /* 0x0000001802007985 */ /* 0x0003e8000c101906 */
[----:B------:R2:W-:Y:S04]  /*431d0*/  ST.E desc[UR6][R2.64+0x4], R25 ;  /* 0x0000041902007985 */ /* 0x0005e8000c101906 */
[----:B------:R3:W-:Y:S01]  /*431e0*/  ST.E desc[UR6][R2.64+0x8], R26 ;  /* 0x0000081a02007985 */ /* 0x0007e2000c101906 */
[----:B-1----:R-:W-:Y:S01]  /*431f0*/  VIADD R24, R4, 0x100 ;  /* 0x0000010004187836 */ /* 0x002fe20000000000 */
[----:B--2---:R-:W-:-:S02]  /*43200*/  MOV R25, R5 ;  /* 0x0000000500197202 */ /* 0x004fc40000000f00 */
[----:B------:R1:W-:Y:S02]  /*43210*/  ST.E desc[UR6][R2.64+0xc], R27 ;  /* 0x00000c1b02007985 */ /* 0x0003e4000c101906 */
[----:B------:R-:W-:Y:S02]  /*43220*/  R2UR UR10, R24 ;  /* 0x00000000180a72ca */ /* 0x000fe400000e0000 */
        /* <DEDUP_REMOVED lines=128> */
[----:B---3--:R-:W3:Y:S04]  /*43a30*/  LD.E R26, desc[UR6][R2.64+0x8] ;  /* 0x00000806021a7980 */ /* 0x008ee8000c101900 */
[----:B-1----:R-:W3:Y:S04]  /*43a40*/  LD.E R27, desc[UR6][R2.64+0xc] ;  /* 0x00000c06021b7980 */ /* 0x002ee8000c101900 */
[----:B--2---:R-:W3:Y:S04]  /*43a50*/  LD.E R28, desc[UR6][R2.64+0x10] ;  /* 0x00001006021c7980 */ /* 0x004ee8000c101900 */
[----:B----4-:R-:W3:Y:S04]  /*43a60*/  LD.E R29, desc[UR6][R2.64+0x14] ;  /* 0x00001406021d7980 */ /* 0x010ee8000c101900 */
        /* <DEDUP_REMOVED lines=122> */
[----:B------:R-:W-:-:S02]  /*44210*/  F2FP.F16.F32.PACK_AB R168, R8, R9 ;  /* 0x0000000908a8723e */ /* 0x000fc400000000ff */
[----:B------:R-:W-:Y:S02]  /*44220*/  F2FP.F16.F32.PACK_AB R170, R11, R12 ;  /* 0x0000000c0baa723e */ /* 0x000fe400000000ff */
[----:B------:R-:W-:Y:S02]  /*44230*/  F2FP.F16.F32.PACK_AB R169, R13, R0 ;  /* 0x000000000da9723e */ /* 0x000fe400000000ff */
[----:B------:R-:W-:-:S04]  /*44240*/  F2FP.F16.F32.PACK_AB R171, R14, R15 ;  /* 0x0000000f0eab723e */ /* 0x000fc800000000ff */
[----:B---3--:R-:W-:-:S06]  /*44250*/  WARPGROUP.ARRIVE ;  /* 0x00000000000079c5 */ /* 0x008fcc0000000000 */
[----:B------:R-:W-:Y:S03]  /*44260*/  HGMMA.64x256x16.F32 R24, R168, gdesc[UR8].tnspB, R24, gsb0 ;  /* 0x43e00008a8187df0 */ /* 0x000fe60008000818 */
[----:B------:R-:W-:Y:S02]  /*44270*/  WARPGROUP.DEPBAR.LE gsb0, 0x0 ;  /* 0x00008000000079c5 */ /* 0x000fe40000010000 */
        /* <DEDUP_REMOVED lines=129> */
[----:B0-----:R-:W4:Y:S04]  /*44a90*/  LD.E R24, desc[UR6][R2.64] ;  /* 0x0000000602187980 */ /* 0x001f28000c101900 */
[----:B-1----:R-:W4:Y:S04]  /*44aa0*/  LD.E R25, desc[UR6][R2.64+0x4] ;  /* 0x0000040602197980 */ /* 0x002f28000c101900 */
[----:B--2---:R-:W2:Y:S04]  /*44ab0*/  LD.E R26, desc[UR6][R2.64+0x8] ;  /* 0x00000806021a7980 */ /* 0x004ea8000c101900 */
        /* <DEDUP_REMOVED lines=132> */
[----:B------:R-:W-:-:S04]  /*45300*/  F2FP.F16.F32.PACK_AB R171, R198, R10 ;  /* 0x0000000ac6ab723e */ /* 0x000fc800000000ff */
[----:B--2---:R-:W-:-:S06]  /*45310*/  WARPGROUP.ARRIVE ;  /* 0x00000000000079c5 */ /* 0x004fcc0000000000 */
        /* <DEDUP_REMOVED lines=666> */
[----:B0-----:R-:W2:Y:S04]  /*47cc0*/  LD.E R86, desc[UR6][R2.64+0x1fc] ;  /* 0x0001fc0602567980 */ /* 0x001ea8000c101900 */
        /* <DEDUP_REMOVED lines=255> */
[----:B0-----:R-:W2:Y:S04]  /*48cc0*/  LDL.64 R6, [UR4+0x40] ;  /* 0x00004004ff067983 */ /* 0x001ea80008100a00 */
[----:B------:R-:W3:Y:S01]  /*48cd0*/  LDL.64 R4, [UR4] ;  /* 0x00000004ff047983 */ /* 0x000ee20008100a00 */
[----:B------:R-:W0:Y:S03]  /*48ce0*/  S2R R213, SR_TID.X ;  /* 0x0000000000d57919 */ /* 0x000e260000002100 */
[----:B--2---:R-:W2:Y:S04]  /*48cf0*/  LD.E R0, desc[UR6][R6.64] ;  /* 0x0000000606007980 */ /* 0x004ea8000c101900 */
[----:B---3--:R1:W5:Y:S01]  /*48d00*/  LD.E R4, desc[UR6][R4.64] ;  /* 0x0000000604047980 */ /* 0x008362000c101900 */
[----:B0-----:R-:W-:Y:S01]  /*48d10*/  SHF.R.U32.HI R213, RZ, 0x7, R213 ;  /* 0x00000007ffd57819 */ /* 0x001fe200000116d5 */
[----:B------:R-:W-:Y:S04]  /*48d20*/  BSSY B0, `(.L_x_4418) ;  /* 0x0000006000007945 */ /* 0x000fe80003800000 */
[----:B------:R-:W-:Y:S01]  /*48d30*/  VIADD R213, R213, 0x8 ;  /* 0x00000008d5d57836 */ /* 0x000fe20000000000 */
[----:B--2---:R-:W-:-:S04]  /*48d40*/  LOP3.LUT R0, R0, 0x1, RZ, 0xfc, !PT ;  /* 0x0000000100007812 */ /* 0x004fc800078efcff */
[----:B------:R-:W-:-:S13]  /*48d50*/  ISETP.NE.AND P0, PT, R0, 0x3, PT ;  /* 0x000000030000780c */ /* 0x000fda0003f05270 */
[----:B-1----:R-:W-:Y:S05]  /*48d60*/  @!P0 BRA `(.L_x_4419) ;  /* 0x0000000000048947 */ /* 0x002fea0003800000 */
[----:B------:R-:W-:Y:S01]  /*48d70*/  BPT.TRAP 0x1 ;  /* 0x000000040000795c */ /* 0x000fe20000300000 */
.L_x_4419:
[----:B------:R-:W-:Y:S05]  /*48d80*/  BSYNC B0 ;  /* 0x0000000000007941 */ /* 0x000fea0003800000 */
.L_x_4418:
[----:B------:R-:W2:Y:S04]  /*48d90*/  LD.E.64 R2, desc[UR6][R6.64+0x20] ;  /* 0x0000200606027980 */ /* 0x000ea8000c101b00 */
[----:B------:R-:W3:Y:S01]  /*48da0*/  LD.E R0, desc[UR6][R6.64+0xc] ;  /* 0x00000c0606007980 */ /* 0x000ee2000c101900 */
[----:B------:R-:W-:Y:S02]  /*48db0*/  MOV R5, 0xa4f0 ;  /* 0x0000a4f000057802 */ /* 0x000fe40000000f00 */
[----:B--2---:R-:W-:-:S03]  /*48dc0*/  MOV R3, R2 ;  /* 0x0000000200037202 */ /* 0x004fc60000000f00 */
[----:B------:R-:W-:Y:S02]  /*48dd0*/  IMAD.MOV.U32 R2, RZ, RZ, R5 ;  /* 0x000000ffff027224 */ /* 0x000fe400078e0005 */
[----:B-----5:R-:W-:-:S05]  /*48de0*/  IMAD R3, R4, 0x8, R3 ;  /* 0x0000000804037824 */ /* 0x020fca00078e0203 */
[----:B---3--:R-:W-:Y:S01]  /*48df0*/  PRMT R0, R0, 0x654, R3 ;  /* 0x0000065400007816 */ /* 0x008fe20000000003 */
[----:B------:R-:W-:-:S03]  /*48e00*/  IMAD.MOV.U32 R3, RZ, RZ, 0x0 ;  /* 0x00000000ff037424 */ /* 0x000fc600078e00ff */
[----:B------:R0:W-:Y:S02]  /*48e10*/  SYNCS.ARRIVE.TRANS64.RED.A1T0 RZ, [R0+URZ], RZ ;  /* 0x000000ff00ff79a7 */ /* 0x0001e4000810043f */
[----:B0-----:R-:W-:Y:S05]  /*48e20*/  RET.REL.NODEC R2 `(_ZN7cutlass13device_kernelIN5flash11enable_sm90INS1_16FlashAttnFwdSm90INS1_25CollectiveMainloopFwdSm90ILi2EN4cute5tupleIJNS5_1CILi1EEES8_S8_EEENS6_IJNS7_ILi128EEENS7_ILi96EEENS7_ILi64EEEEEELi256ENS_6half_tEfNS_4arch4Sm90ELb0ELb1ELb1ELb1ELb1ELb1ELb1ELb1ELb0ELb1ELb0ELb0EEENS1_21CollectiveEpilogueFwdINS6_IJSA_NS7_ILi256EEESB_EEES9_SE_SG_Li256ELb1ELb1ELb0ELb0EEENS1_36VarlenDynamicPersistentTileSchedulerILi128ELi96ELi256ELi128ELb0ELb1ELb1ELb1ELb0ELb1EEEEEEEEEvNT_6ParamsE) ;  /* 0xfffffb7002747950 */ /* 0x001fea0003c3ffff */
.L_x_4392:
[----:B0-----:R0:W1:Y:S02]  /*48e30*/  SYNCS.PHASECHK.TRANS64.TRYWAIT P0, [R8+URZ], R9 ;  /* 0x00000009080075a7 */ /* 0x001064000800017f */
[----:B-1----:R-:W-:Y:S05]  /*48e40*/  @!P0 NANOSLEEP.SYNCS 0x989680 ;  /* 0x009896800000895d */ /* 0x002fea0003900000 */
[----:B------:R-:W1:Y:S02]  /*48e50*/  @!P0 SYNCS.PHASECHK.TRANS64 P0, [R8+URZ], R9 ;  /* 0x00000009080085a7 */ /* 0x000e64000800007f */
[----:B-1----:R-:W-:Y:S05]  /*48e60*/  @!P0 BRA `(.L_x_4392) ;  /* 0xfffffffc00f08947 */ /* 0x002fea000383ffff */
[----:B------:R-:W-:Y:S05]  /*48e70*/  BRA `(.L_x_4391) ;  /* 0xffffff4400407947 */ /* 0x000fea000383ffff */
.L_x_4394:
[----:B0-----:R0:W1:Y:S02]  /*48e80*/  SYNCS.PHASECHK.TRANS64.TRYWAIT P0, [R4+URZ+0x32410], R9 ;  /* 0x03241009040075a7 */ /* 0x001064000800017f */
[----:B-1----:R-:W-:Y:S05]  /*48e90*/  @!P0 NANOSLEEP.SYNCS 0x989680 ;  /* 0x009896800000895d */ /* 0x002fea0003900000 */
[----:B------:R-:W1:Y:S02]  /*48ea0*/  @!P0 SYNCS.PHASECHK.TRANS64 P0, [R4+URZ+0x32410], R9 ;  /* 0x03241009040085a7 */ /* 0x000e64000800007f */
[----:B-1----:R-:W-:Y:S05]  /*48eb0*/  @!P0 BRA `(.L_x_4394) ;  /* 0xfffffffc00f08947 */ /* 0x002fea000383ffff */
[----:B------:R-:W-:Y:S05]  /*48ec0*/  BRA `(.L_x_4420) ;  /* 0xffffff4800347947 */ /* 0x000fea000383ffff */
.L_x_4401:
[----:B0-----:R0:W1:Y:S02]  /*48ed0*/  SYNCS.PHASECHK.TRANS64.TRYWAIT P0, [R8+URZ], R9 ;  /* 0x00000009080075a7 */ /* 0x001064000800017f */
[----:B-1----:R-:W-:Y:S05]  /*48ee0*/  @!P0 NANOSLEEP.SYNCS 0x989680 ;  /* 0x009896800000895d */ /* 0x002fea0003900000 */
[----:B------:R-:W1:Y:S02]  /*48ef0*/  @!P0 SYNCS.PHASECHK.TRANS64 P0, [R8+URZ], R9 ;  /* 0x00000009080085a7 */ /* 0x000e64000800007f */
[----:B-1----:R-:W-:Y:S05]  /*48f00*/  @!P0 BRA `(.L_x_4401) ;  /* 0xfffffffc00f08947 */ /* 0x002fea000383ffff */
[----:B------:R-:W-:Y:S05]  /*48f10*/  BRA `(.L_x_4400) ;  /* 0xffffff4800a87947 */ /* 0x000fea000383ffff */
.L_x_4421:
        /* <DEDUP_REMOVED lines=14> */
.L_x_6461:


//--------------------- .text._ZN7cutlass13device_kernelIN5flash11enable_sm90INS1_16FlashAttnFwdSm90INS1_25CollectiveMainloopFwdSm90ILi2EN4cute5tupleIJNS5_1CILi1EEES8_S8_EEENS6_IJNS7_ILi128EEENS7_ILi96EEENS7_ILi64EEEEEELi256ENS_6half_tEfNS_4arch4Sm90ELb1ELb0ELb1ELb0ELb1ELb0ELb0ELb1ELb0ELb1ELb0ELb0EEENS1_21CollectiveEpilogueFwdINS6_IJSA_NS7_ILi256EEESB_EEES9_SE_SG_Li256ELb0ELb1ELb0ELb0EEENS1_30DynamicPersistentTileSchedulerILi256ELi128ELb0ELb1ELb1EEEEEEEEEvNT_6ParamsE --------------------------
	.section	.text._ZN7cutlass13device_kernelIN5flash11enable_sm90INS1_16FlashAttnFwdSm90INS1_25CollectiveMainloopFwdSm90ILi2EN4cute5tupleIJNS5_1CILi1EEES8_S8_EEENS6_IJNS7_ILi128EEENS7_ILi96EEENS7_ILi64EEEEEELi256ENS_6half_tEfNS_4arch4Sm90ELb1ELb0ELb1ELb0ELb1ELb0ELb0ELb1ELb0ELb1ELb0ELb0EEENS1_21CollectiveEpilogueFwdINS6_IJSA_NS7_ILi256EEESB_EEES9_SE_SG_Li256ELb0ELb1ELb0ELb0EEENS1_30DynamicPersistentTileSchedulerILi256ELi128ELb0ELb1ELb1EEEEEEEEEvNT_6ParamsE,"ax",@progbits
	.align	128
.text._ZN7cutlass13device_kernelIN5flash11enable_sm90INS1_16FlashAttnFwdSm90INS1_25CollectiveMainloopFwdSm90ILi2EN4cute5tupleIJNS5_1CILi1EEES8_S8_EEENS6_IJNS7_ILi128EEENS7_ILi96EEENS7_ILi64EEEEEELi256ENS_6half_tEfNS_4arch4Sm90ELb1ELb0ELb1ELb0ELb1ELb0ELb0ELb1ELb0ELb1ELb0ELb0EEENS1_21CollectiveEpilogueFwdINS6_IJSA_NS7_ILi256EEESB_EEES9_SE_SG_Li256ELb0ELb1ELb0ELb0EEENS1_30DynamicPersistentTileSchedulerILi256ELi128ELb0ELb1ELb1EEEEEEEEEvNT_6ParamsE:
        .type           _ZN7cutlass13device_kernelIN5flash11enable_sm90INS1_16FlashAttnFwdSm90INS1_25CollectiveMainloopFwdSm90ILi2EN4cute5tupleIJNS5_1CILi1EEES8_S8_EEENS6_IJNS7_ILi128EEENS7_ILi96EEENS7_ILi64EEEEEELi256ENS_6half_tEfNS_4arch4Sm90ELb1ELb0ELb1ELb0ELb1ELb0ELb0ELb1ELb0ELb1ELb0ELb0EEENS1_21CollectiveEpilogueFwdINS6_IJSA_NS7_ILi256EEESB_EEES9_SE_SG_Li256ELb0ELb1ELb0ELb0EEENS1_30DynamicPersistentTileSchedulerILi256ELi128ELb0ELb1ELb1EEEEEEEEEvNT_6ParamsE,@function
        .size           _ZN7cutlass13device_kernelIN5flash11enable_sm90INS1_16FlashAttnFwdSm90INS1_25CollectiveMainloopFwdSm90ILi2EN4cute5tupleIJNS5_1CILi1EEES8_S8_EEENS6_IJNS7_ILi128EEENS7_ILi96EEENS7_ILi64EEEEEELi256ENS_6half_tEfNS_4arch4Sm90ELb1ELb0ELb1ELb0ELb1ELb0ELb0ELb1ELb0ELb1ELb0ELb0EEENS1_21CollectiveEpilogueFwdINS6_IJSA_NS7_ILi256EEESB_EEES9_SE_SG_Li256ELb0ELb1ELb0ELb0EEENS1_30DynamicPersistentTileSchedulerILi256ELi128ELb0ELb1ELb1EEEEEEEEEvNT_6ParamsE,(.L_x_6463 - _ZN7cutlass13device_kernelIN5flash11enable_sm90INS1_16FlashAttnFwdSm90INS1_25CollectiveMainloopFwdSm90ILi2EN4cute5tupleIJNS5_1CILi1EEES8_S8_EEENS6_IJNS7_ILi128EEENS7_ILi96EEENS7_ILi64EEEEEELi256ENS_6half_tEfNS_4arch4Sm90ELb1ELb0ELb1ELb0ELb1ELb0ELb0ELb1ELb0ELb1ELb0ELb0EEENS1_21CollectiveEpilogueFwdINS6_IJSA_NS7_ILi256EEESB_EEES9_SE_SG_Li256ELb0ELb1ELb0ELb0EEENS1_30DynamicPersistentTileSchedulerILi256ELi128ELb0ELb1ELb1EEEEEEEEEvNT_6ParamsE)
        .other          _ZN7cutlass13device_kernelIN5flash11enable_sm90INS1_16FlashAttnFwdSm90INS1_25CollectiveMainloopFwdSm90ILi2EN4cute5tupleIJNS5_1CILi1EEES8_S8_EEENS6_IJNS7_ILi128EEENS7_ILi96EEENS7_ILi64EEEEEELi256ENS_6half_tEfNS_4arch4Sm90ELb1ELb0ELb1ELb0ELb1ELb0ELb0ELb1ELb0ELb1ELb0ELb0EEENS1_21CollectiveEpilogueFwdINS6_IJSA_NS7_ILi256EEESB_EEES9_SE_SG_Li256ELb0ELb1ELb0ELb0EEENS1_30DynamicPersistentTileSchedulerILi256ELi128ELb0ELb1ELb1EEEEEEEEEvNT_6ParamsE,@"STO_CUDA_ENTRY STV_DEFAULT"
_ZN7cutlass13device_kernelIN5flash11enable_sm90INS1_16FlashAttnFwdSm90INS1_25CollectiveMainloopFwdSm90ILi2EN4cute5tupleIJNS5_1CILi1EEES8_S8_EEENS6_IJNS7_ILi128EEENS7_ILi96EEENS7_ILi64EEEEEELi256ENS_6half_tEfNS_4arch4Sm90ELb1ELb0ELb1ELb0ELb1ELb0ELb0ELb1ELb0ELb1ELb0ELb0EEENS1_21CollectiveEpilogueFwdINS6_IJSA_NS7_ILi256EEESB_EEES9_SE_SG_Li256ELb0ELb1ELb0ELb0EEENS1_30DynamicPersistentTileSchedulerILi256ELi128ELb0ELb1ELb1EEEEEEEEEvNT_6ParamsE:
        /* <DEDUP_REMOVED lines=45> */
.L_x_4422:
        /* <DEDUP_REMOVED lines=22> */
.L_x_4423:
        /* <DEDUP_REMOVED lines=18> */
.L_x_4424:
        /* <DEDUP_REMOVED lines=22> */
.L_x_4425:
        /* <DEDUP_REMOVED lines=23> */
.L_x_4426:
        /* <DEDUP_REMOVED lines=8> */
.L_x_4428:
[----:B------:R-:W-:-:S08]  /*08a0*/  NOP ;  /* 0x0000000000007918 */ /* 0x000fd00000000000 */
[----:B------:R-:W0:Y:S02]  /*08b0*/  USETMAXREG.TRY_ALLOC.CTAPOOL UP0, 0xe8 ;  /* 0x000000e8000079c8 */ /* 0x000e240008000600 */
[----:B0-----:R-:W-:-:S13]  /*08c0*/  PLOP3.LUT P0, PT, PT, PT, UP0, 0x80, 0x0 ;  /* 0x000000000000781c */ /* 0x001fda0003f0f008 */
[----:B------:R-:W-:Y:S05]  /*08d0*/  @!P0 BRA `(.L_x_4428) ;  /* 0xfffffffc00f08947 */ /* 0x000fea000383ffff */
[----:B------:R-:W0:Y:S01]  /*08e0*/  S2R R0, SR_TID.X ;  /* 0x0000000000007919 */ /* 0x000e220000002100 */
[----:B------:R-:W1:Y:S08]  /*08f0*/  S2UR UR4, SR_CTAID.X ;  /* 0x00000000000479c3 */ /* 0x000e700000002500 */
[----:B------:R-:W-:Y:S08]  /*0900*/  BAR.ARV 0x4, 0x180 ;  /* 0x0106000000007b1d */ /* 0x000ff00000002000 */
[----:B------:R-:W-:Y:S06]  /*0910*/  BAR.ARV 0x8, 0x180 ;  /* 0x0206000000007b1d */ /* 0x000fec0000002000 */
[----:B0-----:R-:W-:-:S04]  /*0920*/  SHF.R.U32.HI R0, RZ, 0x7, R0 ;  /* 0x00000007ff007819 */ /* 0x001fc80000011600 */
[----:B------:R-:W-:Y:S02]  /*0930*/  ISETP.NE.AND P0, PT, R0, 0x1, PT ;  /* 0x000000010000780c */ /* 0x000fe40003f05270 */
[----:B------:R-:W1:Y:S11]  /*0940*/  LDC R0, c[0x0][0xc38] ;  /* 0x00030e00ff007b82 */ /* 0x000e760000000800 */
[----:B------:R-:W-:Y:S06]  /*0950*/  @!P0 BAR.ARV 0x9, 0x100 ;  /* 0x0244000000008b1d */ /* 0x000fec0000002000 */
[----:B-1----:R-:W-:-:S13]  /*0960*/  ISETP.LE.AND P0, PT, R0, UR4, PT ;  /* 0x0000000400007c0c */ /* 0x002fda000bf03270 */
[----:B------:R-:W-:Y:S05]  /*0970*/  @P0 EXIT ;  /* 0x000000000000094d */ /* 0x000fea0003800000 */
[----:B------:R-:W0:Y:S01]  /*0980*/  S2R R2, SR_TID.X ;  /* 0x0000000000027919 */ /* 0x000e220000002100 */
[----:B------:R-:W-:Y:S01]  /*0990*/  ULOP3.LUT UR44, UR45, 0x1, URZ, 0xfc, !UPT ;  /* 0x000000012d2c7892 */ /* 0x000fe2000f8efc3f */
[----:B------:R-:W-:Y:S01]  /*09a0*/  UMOV UR38, URZ ;  /* 0x0000003f00267c82 */ /* 0x000fe20008000000 */
[----:B------:R-:W-:Y:S01]  /*09b0*/  UMOV UR37, URZ ;  /* 0x0000003f00257c82 */ /* 0x000fe20008000000 */
[----:B------:R-:W-:Y:S01]  /*09c0*/  UMOV UR36, URZ ;  /* 0x0000003f00247c82 */ /* 0x000fe20008000000 */
[----:B0-----:R-:W-:-:S05]  /*09d0*/  VIADD R214, R2, 0xffffff80 ;  /* 0xffffff8002d67836 */ /* 0x001fca0000000000 */
[----:B------:R-:W-:-:S04]  /*09e0*/  SHF.R.S32.HI R3, RZ, 0x1f, R214 ;  /* 0x0000001fff037819 */ /* 0x000fc800000114d6 */
[CC--:B------:R-:W-:Y:S02]  /*09f0*/  LEA.HI R0, R3.reuse, R214.reuse, RZ, 0x7 ;  /* 0x000000d603007211 */ /* 0x0c0fe400078f38ff */
[CC--:B------:R-:W-:Y:S02]  /*0a00*/  LEA.HI R2, R3.reuse, R214.reuse, RZ, 0x4 ;  /* 0x000000d603027211 */ /* 0x0c0fe400078f20ff */
[----:B------:R-:W-:Y:S02]  /*0a10*/  LOP3.LUT R5, R0, 0xffffff80, RZ, 0xc0, !PT ;  /* 0xffffff8000057812 */ /* 0x000fe400078ec0ff */
[----:B------:R-:W-:Y:S02]  /*0a20*/  SHF.R.S32.HI R7, RZ, 0x4, R2 ;  /* 0x00000004ff077819 */ /* 0x000fe40000011402 */
[----:B------:R-:W-:Y:S01]  /*0a30*/  LEA.HI R4, R3, R214, RZ, 0x5 ;  /* 0x000000d603047211 */ /* 0x000fe200078f28ff */
[----:B------:R-:W-:Y:S01]  /*0a40*/  IMAD.IADD R206, R214, 0x1, -R5 ;  /* 0x00000001d6ce7824 */ /* 0x000fe200078e0a05 */
[----:B------:R-:W-:-:S02]  /*0a50*/  LOP3.LUT R5, R2, 0x3fffff0, RZ, 0xc0, !PT ;  /* 0x03fffff002057812 */ /* 0x000fc400078ec0ff */
[----:B------:R-:W-:Y:S01]  /*0a60*/  LEA.HI R2, R2, R7, RZ, 0x1 ;  /* 0x0000000702027211 */ /* 0x000fe200078f08ff */
[----:B------:R-:W-:Y:S01]  /*0a70*/  IMAD.SHL.U32 R4, R4, 0x20, RZ ;  /* 0x0000002004047824 */ /* 0x000fe200078e00ff */
[----:B------:R-:W-:Y:S02]  /*0a80*/  SHF.R.S32.HI R9, RZ, 0x1f, R206 ;  /* 0x0000001fff097819 */ /* 0x000fe400000114ce */
[----:B------:R-:W-:Y:S02]  /*0a90*/  LOP3.LUT R2, R2, 0x1ffffffe, RZ, 0xc0, !PT ;  /* 0x1ffffffe02027812 */ /* 0x000fe400078ec0ff */
[----:B------:R-:W-:Y:S02]  /*0aa0*/  LEA.HI R6, R9, R206, RZ, 0x2 ;  /* 0x000000ce09067211 */ /* 0x000fe400078f10ff */
[----:B------:R-:W-:Y:S01]  /*0ab0*/  LEA.HI R10, R3, R214, RZ, 0x2 ;  /* 0x000000d6030a7211 */ /* 0x000fe200078f10ff */
[----:B------:R-:W-:Y:S01]  /*0ac0*/  IMAD.IADD R2, R7, 0x1, -R2 ;  /* 0x0000000107027824 */ /* 0x000fe200078e0a02 */
[----:B------:R-:W-:-:S02]  /*0ad0*/  SHF.R.S32.HI R8, RZ, 0x2, R6 ;  /* 0x00000002ff087819 */ /* 0x000fc40000011406 */
[----:B------:R-:W-:Y:S02]  /*0ae0*/  SHF.R.S32.HI R11, RZ, 0x1f, R6 ;  /* 0x0000001fff0b7819 */ /* 0x000fe40000011406 */
[----:B------:R-:W-:Y:S02]  /*0af0*/  LOP3.LUT R7, R10, 0xfffffffc, RZ, 0xc0, !PT ;  /* 0xfffffffc0a077812 */ /* 0x000fe400078ec0ff */
[----:B------:R-:W-:Y:S02]  /*0b00*/  LEA.HI R11, R11, R8, RZ, 0x3 ;  /* 0x000000080b0b7211 */ /* 0x000fe400078f18ff */
[----:B------:R-:W-:Y:S01]  /*0b10*/  SHF.R.S32.HI R207, RZ, 0x7, R0 ;  /* 0x00000007ffcf7819 */ /* 0x000fe20000011400 */
[----:B------:R-:W-:Y:S01]  /*0b20*/  IMAD.IADD R7, R214, 0x1, -R7 ;  /* 0x00000001d6077824 */ /* 0x000fe200078e0a07 */
[----:B------:R-:W-:Y:S02]  /*0b30*/  LEA.HI R3, R3, R214, RZ, 0x3 ;  /* 0x000000d603037211 */ /* 0x000fe400078f18ff */
[----:B------:R-:W-:-:S02]  /*0b40*/  LOP3.LUT R4, R4, 0xfffffc00, RZ, 0xc0, !PT ;  /* 0xfffffc0004047812 */ /* 0x000fc400078ec0ff */
[----:B------:R-:W-:Y:S02]  /*0b50*/  IADD3 R5, R214, -R5, RZ ;  /* 0x80000005d6057210 */ /* 0x000fe40007ffe0ff */
[----:B------:R-:W-:Y:S02]  /*0b60*/  LOP3.LUT R11, R11, 0xfffffff8, RZ, 0xc0, !PT ;  /* 0xfffffff80b0b7812 */ /* 0x000fe400078ec0ff */
[----:B------:R-:W-:Y:S01]  /*0b70*/  LEA.HI R0, R0, R207, RZ, 0x1 ;  /* 0x000000cf00007211 */ /* 0x000fe200078f08ff */
[----:B------:R-:W-:Y:S01]  /*0b80*/  IMAD R5, R5, 0x40, R4 ;  /* 0x0000004005057824 */ /* 0x000fe200078e0204 */
[----:B------:R-:W-:Y:S01]  /*0b90*/  LOP3.LUT R23, R3, 0xfffffff8, RZ, 0xc0, !PT ;  /* 0xfffffff803177812 */ /* 0x000fe200078ec0ff */
[----:B------:R-:W-:Y:S01]  /*0ba0*/  IMAD.IADD R8, R8, 0x1, -R11 ;  /* 0x0000000108087824 */ /* 0x000fe200078e0a0b */
[----:B------:R-:W-:Y:S01]  /*0bb0*/  LEA.HI R9, R9, R206, RZ, 0x5 ;  /* 0x000000ce09097211 */ /* 0x000fe200078f28ff */
[----:B------:R-:W-:Y:S01]  /*0bc0*/  IMAD R209, R2, 0x8, R5 ;  /* 0x0000000802d17824 */ /* 0x000fe200078e0205 */
[----:B------:R-:W-:Y:S01]  /*0bd0*/  LOP3.LUT R0, R0, 0x3fffffe, RZ, 0xc0, !PT ;  /* 0x03fffffe00007812 */ /* 0x000fe200078ec0ff */
[----:B------:R-:W-:Y:S01]  /*0be0*/  IMAD.IADD R23, R214, 0x1, -R23 ;  /* 0x00000001d6177824 */ /* 0x000fe200078e0a17 */
[----:B------:R-:W-:-:S02]  /*0bf0*/  SHF.R.S32.HI R9, RZ, 0x5, R9 ;  /* 0x00000005ff097819 */ /* 0x000fc40000011409 */
[----:B------:R-:W-:Y:S01]  /*0c00*/  LEA.HI R4, R7, R7, RZ, 0x1 ;  /* 0x0000000707047211 */ /* 0x000fe200078f08ff */
[----:B------:R-:W-:Y:S01]  /*0c10*/  IMAD.IADD R0, R207, 0x1, -R0 ;  /* 0x00000001cf007824 */ /* 0x000fe200078e0a00 */
[----:B------:R-:W-:Y:S01]  /*0c20*/  LEA R9, R9, R8, 0x4 ;  /* 0x0000000809097211 */ /* 0x000fe200078e20ff */
[----:B------:R-:W-:Y:S01]  /*0c30*/  IMAD.SHL.U32 R2, R23, 0x8, RZ ;  /* 0x0000000817027824 */ /* 0x000fe200078e00ff */
[----:B------:R-:W-:Y:S02]  /*0c40*/  LOP3.LUT R4, R4, 0x1ffffffe, RZ, 0xc0, !PT ;  /* 0x1ffffffe04047812 */ /* 0x000fe400078ec0ff */
[----:B------:R-:W-:Y:S01]  /*0c50*/  LEA R208, R0, R9, 0x6 ;  /* 0x0000000900d07211 */ /* 0x000fe200078e30ff */
[----:B------:R-:W-:Y:S01]  /*0c60*/  VIADD R19, R2, 0x40 ;  /* 0x0000004002137836 */ /* 0x000fe20000000000 */
[----:B------:R-:W-:Y:S01]  /*0c70*/  LOP3.LUT R17, R6, 0x7ffffffc, RZ, 0xc0, !PT ;  /* 0x7ffffffc06117812 */ /* 0x000fe200078ec0ff */
[C---:B------:R-:W-:Y:S01]  /*0c80*/  VIADD R18, R2.reuse, 0x80 ;  /* 0x0000008002127836 */ /* 0x040fe20000000000 */
[----:B------:R-:W-:Y:S01]  /*0c90*/  SHF.R.S32.HI R205, RZ, 0x3, R3 ;  /* 0x00000003ffcd7819 */ /* 0x000fe20000011403 */
[----:B------:R-:W-:Y:S01]  /*0ca0*/  VIADD R22, R2, 0xc0 ;  /* 0x000000c002167836 */ /* 0x000fe20000000000 */
[----:B------:R-:W-:Y:S01]  /*0cb0*/  SHF.R.S32.HI R213, RZ, 0x1f, R2 ;  /* 0x0000001fffd57819 */ /* 0x000fe20000011402 */
[----:B------:R-:W-:Y:S01]  /*0cc0*/  IMAD.IADD R7, R7, 0x1, -R4 ;  /* 0x0000000107077824 */ /* 0x000fe200078e0a04 */
[----:B------:R-:W-:-:S02]  /*0cd0*/  SHF.R.S32.HI R212, RZ, 0x1f, R19 ;  /* 0x0000001fffd47819 */ /* 0x000fc40000011413 */
[----:B------:R-:W-:Y:S01]  /*0ce0*/  SHF.R.S32.HI R211, RZ, 0x1f, R18 ;  /* 0x0000001fffd37819 */ /* 0x000fe20000011412 */
[----:B------:R-:W-:Y:S01]  /*0cf0*/  IMAD R16, R7, 0x8, R208 ;  /* 0x0000000807107824 */ /* 0x000fe200078e02d0 */
[----:B------:R-:W-:Y:S02]  /*0d00*/  SHF.R.S32.HI R210, RZ, 0x1f, R22 ;  /* 0x0000001fffd27819 */ /* 0x000fe40000011416 */
[----:B------:R-:W-:-:S07]  /*0d10*/  IADD3 R17, R206, -R17, RZ ;  /* 0x80000011ce117210 */ /* 0x000fce0007ffe0ff */
.L_x_4485:
        /* <DEDUP_REMOVED lines=21> */
.L_x_4429:
[----:B------:R-:W-:Y:S01]  /*0e70*/  ULDC UR8, c[0x0][0xc54] ;  /* 0x0003150000087ab9 */ /* 0x000fe20000000800 */
[----:B------:R-:W-:Y:S01]  /*0e80*/  UMOV UR4, UR9 ;  /* 0x0000000900047c82 */ /* 0x000fe20008000000 */
[----:B------:R-:W-:-:S11]  /*0e90*/  UISETP.NE.AND UP0, UPT, UR8, 0x1, UPT ;  /* 0x000000010800788c */ /* 0x000fd6000bf05270 */
[----:B------:R-:W-:Y:S02]  /*0ea0*/  @UP0 ULDC.64 UR10, c[0x0][0xc58] ;  /* 0x00031600000a0ab9 */ /* 0x000fe40000000a00 */
[----:B------:R-:W-:-:S04]  /*0eb0*/  UIMAD.WIDE.U32 UR6, UR9, UR10, URZ ;  /* 0x0000000a090672a5 */ /* 0x000fc8000f8e003f */
[----:B------:R-:W-:-:S04]  /*0ec0*/  @UP0 USHF.R.U32.HI UR4, URZ, UR11, UR7 ;  /* 0x0000000b3f040299 */ /* 0x000fc80008011607 */
[----:B------:R-:W-:-:S12]  /*0ed0*/  UIMAD UR6, UR4, UR8, URZ ;  /* 0x00000008040672a4 */ /* 0x000fd8000f8e023f */
.L_x_4430:
[----:B------:R-:W-:Y:S01]  /*0ee0*/  ULOP3.LUT UR4, URZ, UR4, URZ, 0x33, !UPT ;  /* 0x000000043f047292 */ /* 0x000fe2000f8e333f */
[----:B------:R-:W-:Y:S01]  /*0ef0*/  PLOP3.LUT P0, PT, PT, PT, PT, 0x80, 0x0 ;  /* 0x000000000000781c */ /* 0x000fe20003f0f070 */
[----:B------:R-:W-:Y:S01]  /*0f00*/  UIADD3 UR10, UR9, -UR6, URZ ;  /* 0x80000006090a7290 */ /* 0x000fe2000fffe03f */
[----:B------:R-:W-:Y:S01]  /*0f10*/  IMAD.MOV.U32 R3, RZ, RZ, RZ ;  /* 0x000000ffff037224 */ /* 0x000fe200078e00ff */
[----:B------:R-:W-:Y:S01]  /*0f20*/  ULDC UR7, c[0x0][0x448] ;  /* 0x0001120000077ab9 */ /* 0x000fe20000000800 */
[----:B------:R-:W-:Y:S01]  /*0f30*/  ULDC UR6, c[0x0][0xc3c] ;  /* 0x00030f0000067ab9 */ /* 0x000fe20000000800 */
[----:B------:R-:W-:Y:S01]  /*0f40*/  UISETP.NE.AND UP2, UPT, UR7, 0x1, UPT ;  /* 0x000000010700788c */ /* 0x000fe2000bf45270 */
[----:B------:R-:W-:Y:S01]  /*0f50*/  IMAD.MOV.U32 R4, RZ, RZ, RZ ;  /* 0x000000ffff047224 */ /* 0x000fe200078e00ff */
[----:B------:R-:W-:Y:S01]  /*0f60*/  UIADD3 UR4, UR4, UR6, URZ ;  /* 0x0000000604047290 */ /* 0x000fe2000fffe03f */
[----:B------:R-:W-:Y:S01]  /*0f70*/  IMAD.MOV.U32 R0, RZ, RZ, RZ ;  /* 0x000000ffff007224 */ /* 0x000fe200078e00ff */
[----:B------:R-:W-:Y:S01]  /*0f80*/  ULDC.64 UR12, c[0x0][0x418] ;  /* 0x00010600000c7ab9 */ /* 0x000fe20000000a00 */
[----:B------:R-:W-:Y:S01]  /*0f90*/  ULDC UR42, c[0x0][0x424] ;  /* 0x00010900002a7ab9 */ /* 0x000fe20000000800 */
[----:B------:R-:W-:Y:S01]  /*0fa0*/  UISETP.NE.U32.AND UP0, UPT, UR12, URZ, UPT ;  /* 0x0000003f0c00728c */ /* 0x000fe2000bf05070 */
[----:B------:R-:W-:Y:S01]  /*0fb0*/  CS2R R174, SRZ ;  /* 0x0000000000ae7805 */ /* 0x000fe2000001ff00 */
[----:B------:R-:W-:Y:S01]  /*0fc0*/  USHF.L.U32 UR43, UR4, 0x7, URZ ;  /* 0x00000007042b7899 */ /* 0x000fe2000800063f */
[----:B------:R-:W-:Y:S01]  /*0fd0*/  CS2R R148, SRZ ;  /* 0x0000000000947805 */ /* 0x000fe2000001ff00 */
[----:B------:R-:W-:Y:S01]  /*0fe0*/  UISETP.NE.AND.EX UP0, UPT, UR13, URZ, UPT, UP0 ;  /* 0x0000003f0d00728c */ /* 0x000fe2000bf05300 */
[----:B------:R-:W-:Y:S01]  /*0ff0*/  CS2R R172, SRZ ;  /* 0x0000000000ac7805 */ /* 0x000fe2000001ff00 */
[----:B------:R-:W-:Y:S01]  /*1000*/  UIADD3 UR4, UR43, 0x7f, URZ ;  /* 0x0000007f2b047890 */ /* 0x000fe2000fffe03f */
[----:B------:R-:W-:Y:S01]  /*1010*/  CS2R R144, SRZ ;  /* 0x0000000000907805 */ /* 0x000fe2000001ff00 */
[----:B------:R-:W-:Y:S01]  /*1020*/  ULDC UR8, c[0x0][0x288] ;  /* 0x0000a20000087ab9 */ /* 0x000fe20000000800 */
[----:B------:R-:W-:Y:S01]  /*1030*/  @UP2 ULDC UR6, c[0x0][0x44c] ;  /* 0x0001130000062ab9 */ /* 0x000fe20000000800 */
[----:B------:R-:W-:Y:S01]  /*1040*/  UIADD3 UR8, -UR8, 0x60, URZ ;  /* 0x0000006008087890 */ /* 0x000fe2000fffe13f */
[----:B------:R-:W-:Y:S01]  /*1050*/  CS2R R170, SRZ ;  /* 0x0000000000aa7805 */ /* 0x000fe2000001ff00 */
[----:B------:R-:W-:Y:S01]  /*1060*/  UIMAD.WIDE.U32 UR6, UR4, UR6, URZ ;  /* 0x00000006040672a5 */ /* 0x000fe2000f8e003f */
[----:B------:R-:W-:Y:S01]  /*1070*/  CS2R R140, SRZ ;  /* 0x00000000008c7805 */ /* 0x000fe2000001ff00 */
[----:B------:R-:W-:Y:S01]  /*1080*/  USEL UR42, UR42, 0x1, UP0 ;  /* 0x000000012a2a7887 */ /* 0x000fe20008000000 */
[----:B------:R-:W-:Y:S01]  /*1090*/  CS2R R128, SRZ ;  /* 0x0000000000807805 */ /* 0x000fe2000001ff00 */
[----:B------:R-:W-:Y:S01]  /*10a0*/  ULDC UR9, c[0x0][0x2f0] ;  /* 0x0000bc0000097ab9 */ /* 0x000fe20000000800 */
[----:B------:R-:W-:Y:S01]  /*10b0*/  @UP2 ULDC UR12, c[0x0][0x450] ;  /* 0x00011400000c2ab9 */ /* 0x000fe20000000800 */
[----:B------:R-:W-:Y:S01]  /*10c0*/  UIMAD UR8, UR42, UR9, UR8 ;  /* 0x000000092a0872a4 */ /* 0x000fe2000f8e0208 */
[----:B------:R-:W-:Y:S01]  /*10d0*/  CS2R R108, SRZ ;  /* 0x00000000006c7805 */ /* 0x000fe2000001ff00 */
[----:B------:R-:W-:Y:S01]  /*10e0*/  @UP2 USHF.R.U32.HI UR4, URZ, UR12, UR7 ;  /* 0x0000000c3f042299 */ /* 0x000fe20008011607 */
[----:B------:R-:W-:Y:S01]  /*10f0*/  CS2R R136, SRZ ;  /* 0x0000000000887805 */ /* 0x000fe2000001ff00 */
[----:B------:R-:W-:Y:S01]  /*1100*/  UIMAD UR6, UR42, UR9, 0x5f ;  /* 0x0000005f2a0674a4 */ /* 0x000fe2000f8e0209 */
[----:B------:R-:W-:Y:S01]  /*1110*/  CS2R R104, SRZ ;  /* 0x0000000000687805 */ /* 0x000fe2000001ff00 */
[----:B------:R-:W-:Y:S01]  /*1120*/  UIADD3 UR8, UR8, UR4, URZ ;  /* 0x0000000408087290 */ /* 0x000fe2000fffe03f */
[----:B------:R-:W-:Y:S01]  /*1130*/  CS2R R100, SRZ ;  /* 0x0000000000647805 */ /* 0x000fe2000001ff00 */
[----:B------:R-:W-:Y:S01]  /*1140*/  UIMAD.WIDE UR6, UR6, 0x2aaaaaab, URZ ;  /* 0x2aaaaaab060678a5 */ /* 0x000fe2000f8e023f */
[----:B------:R-:W-:Y:S01]  /*1150*/  CS2R R132, SRZ ;  /* 0x0000000000847805 */ /* 0x000fe2000001ff00 */
[----:B------:R-:W-:Y:S01]  /*1160*/  UIMAD.WIDE UR8, UR8, 0x2aaaaaab, URZ ;  /* 0x2aaaaaab080878a5 */ /* 0x000fe2000f8e023f */
[----:B------:R-:W-:Y:S01]  /*1170*/  CS2R R96, SRZ ;  /* 0x0000000000607805 */ /* 0x000fe2000001ff00 */
[----:B------:R-:W-:Y:S01]  /*1180*/  ULDC UR11, c[0x0][0xc54] ;  /* 0x00031500000b7ab9 */ /* 0x000fe20000000800 */
[----:B------:R-:W-:Y:S01]  /*1190*/  USHF.R.U32.HI UR4, URZ, 0x1f, UR7 ;  /* 0x0000001f3f047899 */ /* 0x000fe20008011607 */
[----:B------:R-:W-:Y:S01]  /*11a0*/  CS2R R92, SRZ ;  /* 0x00000000005c7805 */ /* 0x000fe2000001ff00 */
[----:B------:R-:W-:Y:S01]  /*11b0*/  UIMAD UR11, UR5, UR11, UR10 ;  /* 0x0000000b050b72a4 */ /* 0x000fe2000f8e020a */
[----:B------:R-:W-:Y:S01]  /*11c0*/  MOV R204, RZ ;  /* 0x000000ff00cc7202 */ /* 0x000fe20000000f00 */
[----:B------:R-:W-:Y:S01]  /*11d0*/  USHF.R.U32.HI UR5, URZ, 0x1f, UR9 ;  /* 0x0000001f3f057899 */ /* 0x000fe20008011609 */
[----:B------:R-:W-:Y:S01]  /*11e0*/  CS2R R88, SRZ ;  /* 0x0000000000587805 */ /* 0x000fe2000001ff00 */
[----:B------:R-:W-:Y:S01]  /*11f0*/  ULEA.HI.SX32 UR7, UR7, UR4, 0x1c ;  /* 0x0000000407077291 */ /* 0x000fe2000f8fe23f */
[----:B------:R-:W-:Y:S01]  /*1200*/  CS2R R84, SRZ ;  /* 0x0000000000547805 */ /* 0x000fe2000001ff00 */
[----:B------:R-:W-:Y:S01]  /*1210*/  ULEA.HI.SX32 UR9, UR9, UR5, 0x1c ;  /* 0x0000000509097291 */ /* 0x000fe2000f8fe23f */
[----:B------:R-:W-:Y:S01]  /*1220*/  CS2R R124, SRZ ;  /* 0x00000000007c7805 */ /* 0x000fe2000001ff00 */
[----:B------:R-:W-:Y:S01]  /*1230*/  ULDC UR39, c[0x0][0xc48] ;  /* 0x0003120000277ab9 */ /* 0x000fe20000000800 */
[----:B------:R-:W-:Y:S01]  /*1240*/  UMOV UR41, UR11 ;  /* 0x0000000b00297c82 */ /* 0x000fe20008000000 */
[----:B------:R-:W-:Y:S01]  /*1250*/  UISETP.LT.AND UP0, UPT, UR7, UR9, UPT ;  /* 0x000000090700728c */ /* 0x000fe2000bf01270 */
[----:B------:R-:W-:Y:S01]  /*1260*/  CS2R R80, SRZ ;  /* 0x0000000000507805 */ /* 0x000fe2000001ff00 */
[----:B------:R-:W-:Y:S01]  /*1270*/  UISETP.NE.AND UP1, UPT, UR39, 0x1, UPT ;  /* 0x000000012700788c */ /* 0x000fe2000bf25270 */
[----:B------:R-:W-:Y:S01]  /*1280*/  CS2R R76, SRZ ;  /* 0x00000000004c7805 */ /* 0x000fe2000001ff00 */
[----:B------:R-:W-:Y:S01]  /*1290*/  USEL UR40, UR7, UR9, UP0 ;  /* 0x0000000907287287 */ /* 0x000fe20008000000 */
[----:B------:R-:W-:Y:S01]  /*12a0*/  CS2R R176, SRZ ;  /* 0x0000000000b07805 */ /* 0x000fe2000001ff00 */
[----:B------:R-:W-:Y:S01]  /*12b0*/  UP2UR UR46, UPR, URZ, 0x4 ;  /* 0x000000043f2e7883 */ /* 0x000fe20008000000 */
[----:B------:R-:W-:Y:S01]  /*12c0*/  IMAD.MOV.U32 R200, RZ, RZ, RZ ;  /* 0x000000ffffc87224 */ /* 0x000fe200078e00ff */
[----:B------:R-:W-:Y:S01]  /*12d0*/  UISETP.GE.AND UP0, UPT, UR40, 0x1, UPT ;  /* 0x000000012800788c */ /* 0x000fe2000bf06270 */
[----:B------:R-:W-:-:S02]  /*12e0*/  CS2R R72, SRZ ;  /* 0x0000000000487805 */ /* 0x000fc4000001ff00 */
[----:B------:R-:W-:Y:S02]  /*12f0*/  CS2R R68, SRZ ;  /* 0x0000000000447805 */ /* 0x000fe4000001ff00 */
[----:B------:R-:W-:Y:S02]  /*1300*/  CS2R R198, SRZ ;  /* 0x0000000000c67805 */ /* 0x000fe4000001ff00 */
[----:B------:R-:W-:Y:S01]  /*1310*/  CS2R R64, SRZ ;  /* 0x0000000000407805 */ /* 0x000fe2000001ff00 */
[----:B------:R-:W-:Y:S01]  /*1320*/  @UP1 ULDC UR10, c[0x0][0xc4c] ;  /* 0x00031300000a1ab9 */ /* 0x000fe20000000800 */
[----:B------:R-:W-:Y:S01]  /*1330*/  PLOP3.LUT P1, PT, PT, PT, UP0, 0x80, 0x0 ;  /* 0x000000000000781c */ /* 0x000fe20003f2f008 */
[----:B------:R-:W-:Y:S01]  /*1340*/  UIMAD.WIDE.U32 UR4, UR11, UR10, URZ ;  /* 0x0000000a0b0472a5 */ /* 0x000fe2000f8e003f */
[----:B------:R-:W-:Y:S01]  /*1350*/  CS2R R60, SRZ ;  /* 0x00000000003c7805 */ /* 0x000fe2000001ff00 */
[----:B------:R-:W-:Y:S01]  /*1360*/  @UP1 ULDC UR6, c[0x0][0xc50] ;  /* 0x0003140000061ab9 */ /* 0x000fe20000000800 */
[----:B------:R-:W-:Y:S01]  /*1370*/  CS2R R56, SRZ ;  /* 0x0000000000387805 */ /* 0x000fe2000001ff00 */
[----:B------:R-:W-:Y:S01]  /*1380*/  @UP1 USHF.R.U32.HI UR41, URZ, UR6, UR5 ;  /* 0x000000063f291299 */ /* 0x000fe20008011605 */
[----:B------:R-:W-:-:S02]  /*1390*/  CS2R R52, SRZ ;  /* 0x0000000000347805 */ /* 0x000fc4000001ff00 */
[----:B------:R-:W-:Y:S02]  /*13a0*/  CS2R R196, SRZ ;  /* 0x0000000000c47805 */ /* 0x000fe4000001ff00 */
[----:B------:R-:W-:Y:S01]  /*13b0*/  CS2R R48, SRZ ;  /* 0x0000000000307805 */ /* 0x000fe2000001ff00 */
[----:B------:R-:W-:Y:S01]  /*13c0*/  UIADD3 UR4, -UR41, URZ, URZ ;  /* 0x0000003f29047290 */ /* 0x000fe2000fffe13f */
[----:B------:R-:W-:Y:S02]  /*13d0*/  CS2R R44, SRZ ;  /* 0x00000000002c7805 */ /* 0x000fe4000001ff00 */
[----:B------:R-:W-:Y:S02]  /*13e0*/  CS2R R40, SRZ ;  /* 0x0000000000287805 */ /* 0x000fe4000001ff00 */
[----:B------:R-:W-:Y:S01]  /*13f0*/  CS2R R36, SRZ ;  /* 0x0000000000247805 */ /* 0x000fe2000001ff00 */
[----:B------:R-:W-:Y:S01]  /*1400*/  UIMAD UR39, UR39, UR4, UR11 ;  /* 0x00000004272772a4 */ /* 0x000fe2000f8e020b */
        /* <DEDUP_REMOVED lines=56> */
[----:B------:R-:W-:Y:S01]  /*1790*/  IMAD.U32 R7, RZ, RZ, UR5 ;  /* 0x00000005ff077e24 */ /* 0x000fe2000f8e00ff */
[----:B------:R-:W-:Y:S01]  /*17a0*/  MOV R12, 0x1 ;  /* 0x00000001000c7802 */ /* 0x000fe20000000f00 */
[----:B------:R-:W-:-:S02]  /*17b0*/  IMAD.U32 R11, RZ, RZ, UR7 ;  /* 0x00000007ff0b7e24 */ /* 0x000fc4000f8e00ff */
[----:B------:R-:W-:Y:S02]  /*17c0*/  IMAD.MOV.U32 R8, RZ, RZ, 0x70 ;  /* 0x00000070ff087424 */ /* 0x000fe400078e00ff */
[----:B0-----:R-:W-:-:S07]  /*17d0*/  IMAD.MOV.U32 R13, RZ, RZ, RZ ;  /* 0x000000ffff0d7224 */ /* 0x001fce00078e00ff */
[----:B------:R-:W-:-:S07]  /*17e0*/  LEPC R20, `(.L_x_4432) ;  /* 0x000000001014794e */ /* 0x000fce0000000000 */
[----:B-1----:R-:W-:Y:S05]  /*17f0*/  CALL.ABS.NOINC R14 ;  /* 0x000000000e007343 */ /* 0x002fea0003c00000 */
.L_x_4432:
        /* <DEDUP_REMOVED lines=10> */
.L_x_4549:
[----:B0-----:R-:W-:Y:S01]  /*18a0*/  IMAD.U32 R0, RZ, RZ, UR44 ;  /* 0x0000002cff007e24 */ /* 0x001fe2000f8e00ff */
[----:B------:R-:W-:Y:S05]  /*18b0*/  WARPSYNC.ALL ;  /* 0x0000000000007948 */ /* 0x000fea0003800000 */
[----:B------:R0:W-:Y:S01]  /*18c0*/  BAR.SYNC.DEFER_BLOCKING R7, 0x100 ;  /* 0x000400070000751d */ /* 0x0001e20000010000 */
[----:B------:R-:W-:-:S13]  /*18d0*/  ISETP.NE.AND P0, PT, R0, 0x3, PT ;  /* 0x000000030000780c */ /* 0x000fda0003f05270 */
[----:B0-----:R-:W-:Y:S05]  /*18e0*/  @!P0 BRA `(.L_x_4434) ;  /* 0x0000000000048947 */ /* 0x001fea0003800000 */
[----:B------:R-:W-:Y:S01]  /*18f0*/  BPT.TRAP 0x1 ;  /* 0x000000040000795c */ /* 0x000fe20000300000 */
.L_x_4434:
[----:B------:R-:W-:Y:S01]  /*1900*/  ULEA UR22, UR36, UR47, 0x3 ;  /* 0x0000002f24167291 */ /* 0x000fe2000f8e183f */
[----:B------:R-:W-:-:S04]  /*1910*/  MOV R8, UR37 ;  /* 0x0000002500087c02 */ /* 0x000fc80008000f00 */
[----:B------:R-:W-:-:S04]  /*1920*/  SHF.L.U32 R8, R8, 0x1f, RZ ;  /* 0x0000001f08087819 */ /* 0x000fc800000006ff */
[----:B------:R0:W1:Y:S01]  /*1930*/  SYNCS.PHASECHK.TRANS64.TRYWAIT P1, [UR22+0x22830], R8 ;  /* 0x02283008ff0075a7 */ /* 0x0000620008020156 */
[----:B------:R-:W-:Y:S05]  /*1940*/  @!P0 BRA `(.L_x_4435) ;  /* 0x0000000000048947 */ /* 0x000fea0003800000 */
[----:B------:R-:W-:Y:S01]  /*1950*/  BPT.TRAP 0x1 ;  /* 0x000000040000795c */ /* 0x000fe20000300000 */
.L_x_4435:
[----:B-1----:R-:W-:Y:S05]  /*1960*/  @P1 BRA `(.L_x_4436) ;  /* 0x0000000000081947 */ /* 0x002fea0003800000 */
[----:B------:R-:W1:Y:S02]  /*1970*/  SYNCS.PHASECHK.TRANS64.TRYWAIT P1, [UR22+0x22830], R8 ;  /* 0x02283008ff0075a7 */ /* 0x000e640008020156 */
[----:B-1----:R-:W-:Y:S05]  /*1980*/  @!P1 BRA `(.L_x_4437) ;  /* 0x000000e000e49947 */ /* 0x002fea0003800000 */
.L_x_4436:
        /* <DEDUP_REMOVED lines=38> */
.L_x_4438:
[----:B------:R-:W-:Y:S01]  /*1bf0*/  UISETP.NE.AND UP0, UPT, UR46, URZ, UPT ;  /* 0x0000003f2e00728c */ /* 0x000fe2000bf05270 */
[----:B------:R-:W-:Y:S01]  /*1c00*/  VIADD R4, R16, UR43 ;  /* 0x0000002b10047c36 */ /* 0x000fe20008000000 */
[----:B------:R-:W-:Y:S01]  /*1c10*/  ULDC UR11, c[0x0][0x2f0] ;  /* 0x0000bc00000b7ab9 */ /* 0x000fe20000000800 */
[----:B------:R-:W-:Y:S01]  /*1c20*/  ULDC UR7, c[0x0][0x9d8] ;  /* 0x0002760000077ab9 */ /* 0x000fe20000000800 */
[----:B------:R-:W-:Y:S01]  /*1c30*/  ULDC UR14, c[0x0][0x288] ;  /* 0x0000a200000e7ab9 */ /* 0x000fe20000000800 */
[----:B------:R-:W-:Y:S01]  /*1c40*/  FMUL.FTZ R27, R27, UR7 ;  /* 0x000000071b1b7c20 */ /* 0x000fe20008410000 */
[----:B------:R-:W-:Y:S01]  /*1c50*/  PLOP3.LUT P1, PT, PT, PT, UP0, 0x80, 0x0 ;  /* 0x000000000000781c */ /* 0x000fe20003f2f008 */
[----:B------:R-:W-:Y:S01]  /*1c60*/  FMUL.FTZ R26, R26, UR7 ;  /* 0x000000071a1a7c20 */ /* 0x000fe20008410000 */
[----:B------:R-:W-:Y:S01]  /*1c70*/  PLOP3.LUT P2, PT, PT, PT, UP0, 0x80, 0x0 ;  /* 0x000000000000781c */ /* 0x000fe20003f4f008 */
[----:B------:R-:W-:Y:S01]  /*1c80*/  FMUL.FTZ R30, R30, UR7 ;  /* 0x000000071e1e7c20 */ /* 0x000fe20008410000 */
[----:B------:R-:W-:Y:S01]  /*1c90*/  FMUL.FTZ R31, R31, UR7 ;  /* 0x000000071f1f7c20 */ /* 0x000fe20008410000 */
[----:B------:R-:W-:Y:S01]  /*1ca0*/  @UP0 ULDC UR6, c[0x0][0x44c] ;  /* 0x0001130000060ab9 */ /* 0x000fe20000000800 */
[----:B------:R-:W3:Y:S01]  /*1cb0*/  MUFU.TANH R20, R26 ;  /* 0x0000001a00147308 */ /* 0x000ee20000002400 */
[----:B------:R-:W-:Y:S01]  /*1cc0*/  FMUL.FTZ R34, R34, UR7 ;  /* 0x0000000722227c20 */ /* 0x000fe20008410000 */
[----:B------:R-:W-:Y:S01]  /*1cd0*/  FMUL.FTZ R35, R35, UR7 ;  /* 0x0000000723237c20 */ /* 0x000fe20008410000 */
[----:B------:R-:W-:Y:S01]  /*1ce0*/  FMUL.FTZ R25, R25, UR7 ;  /* 0x0000000719197c20 */ /* 0x000fe20008410000 */
[----:B------:R-:W-:Y:S01]  /*1cf0*/  FMUL.FTZ R38, R38, UR7 ;  /* 0x0000000726267c20 */ /* 0x000fe20008410000 */
[----:B------:R-:W-:Y:S01]  /*1d00*/  FMUL.FTZ R39, R39, UR7 ;  /* 0x0000000727277c20 */ /* 0x000fe20008410000 */
[----:B------:R-:W-:Y:S01]  /*1d10*/  FMUL.FTZ R28, R28, UR7 ;  /* 0x000000071c1c7c20 */ /* 0x000fe20008410000 */
[----:B-1----:R-:W-:Y:S01]  /*1d20*/  @P1 IMAD.HI.U32 R3, R4, UR6, RZ ;  /* 0x0000000604031c27 */ /* 0x002fe2000f8e00ff */
[----:B------:R-:W-:Y:S01]  /*1d30*/  @UP0 ULDC UR6, c[0x0][0x450] ;  /* 0x0001140000060ab9 */ /* 0x000fe20000000800 */
[----:B------:R-:W1:Y:S02]  /*1d40*/  MUFU.TANH R27, R27 ;  /* 0x0000001b001b7308 */ /* 0x000e640000002400 */
[----:B------:R-:W-:Y:S01]  /*1d50*/  FMUL.FTZ R42, R42, UR7 ;  /* 0x000000072a2a7c20 */ /* 0x000fe20008410000 */
[----:B------:R-:W-:Y:S01]  /*1d60*/  FMUL.FTZ R43, R43, UR7 ;  /* 0x000000072b2b7c20 */ /* 0x000fe20008410000 */
[----:B------:R-:W-:Y:S01]  /*1d70*/  @P2 SHF.R.U32.HI R4, RZ, UR6, R3 ;  /* 0x00000006ff042c19 */ /* 0x000fe20008011603 */
[----:B------:R-:W-:Y:S01]  /*1d80*/  UMOV UR6, 0xffffffa0 ;  /* 0xffffffa000067882 */ /* 0x000fe20000000000 */
[----:B------:R-:W-:Y:S01]  /*1d90*/  FMUL.FTZ R32, R32, UR7 ;  /* 0x0000000720207c20 */ /* 0x000fe20008410000 */
[----:B------:R-:W-:Y:S01]  /*1da0*/  UIMAD UR6, UR40, UR6, 0x60 ;  /* 0x00000060280674a4 */ /* 0x000fe2000f8e0206 */
[----:B------:R-:W-:Y:S01]  /*1db0*/  FMUL.FTZ R40, R40, UR7 ;  /* 0x0000000728287c20 */ /* 0x000fe20008410000 */
[----:B------:R-:W4:Y:S01]  /*1dc0*/  SHFL.IDX PT, R3, R4, 0x1, 0x1c1f ;  /* 0x003c1f0004037f89 */ /* 0x000f2200000e0000 */
[----:B------:R-:W5:Y:S01]  /*1dd0*/  MUFU.TANH R30, R30 ;  /* 0x0000001e001e7308 */ /* 0x000f620000002400 */
[----:B------:R-:W-:Y:S01]  /*1de0*/  UIMAD UR6, UR42, UR11, UR6 ;  /* 0x0000000b2a0672a4 */ /* 0x000fe2000f8e0206 */
[----:B------:R-:W-:Y:S01]  /*1df0*/  FMUL.FTZ R46, R46, UR7 ;  /* 0x000000072e2e7c20 */ /* 0x000fe20008410000 */
[----:B------:R-:W-:Y:S01]  /*1e00*/  FMUL.FTZ R41, R41, UR7 ;  /* 0x0000000729297c20 */ /* 0x000fe20008410000 */
[----:B------:R-:W-:Y:S01]  /*1e10*/  FMUL.FTZ R36, R36, UR7 ;  /* 0x0000000724247c20 */ /* 0x000fe20008410000 */
[----:B------:R-:W-:Y:S01]  /*1e20*/  FMUL.FTZ R47, R47, UR7 ;  /* 0x000000072f2f7c20 */ /* 0x000fe20008410000 */
[----:B------:R-:W-:Y:S01]  /*1e30*/  FMUL.FTZ R50, R50, UR7 ;  /* 0x0000000732327c20 */ /* 0x000fe20008410000 */
[----:B------:R-:W-:Y:S01]  /*1e40*/  IMAD.U32 R6, RZ, RZ, UR6 ;  /* 0x00000006ff067e24 */ /* 0x000fe2000f8e00ff */
[----:B------:R-:W-:Y:S01]  /*1e50*/  MUFU.TANH R31, R31 ;  /* 0x0000001f001f7308 */ /* 0x000fe20000002400 */
[----:B------:R-:W-:Y:S01]  /*1e60*/  FMUL.FTZ R51, R51, UR7 ;  /* 0x0000000733337c20 */ /* 0x000fe20008410000 */
[----:B------:R-:W-:Y:S01]  /*1e70*/  FMUL.FTZ R54, R54, UR7 ;  /* 0x0000000736367c20 */ /* 0x000fe20008410000 */
[----:B------:R-:W-:-:S02]  /*1e80*/  IMAD R5, R17, -0x2, R6 ;  /* 0xfffffffe11057824 */ /* 0x000fc400078e0206 */
[----:B------:R-:W-:Y:S01]  /*1e90*/  FMUL.FTZ R55, R55, UR7 ;  /* 0x0000000737377c20 */ /* 0x000fe20008410000 */
[----:B------:R-:W-:Y:S02]  /*1ea0*/  IMAD.U32 R6, RZ, RZ, UR14 ;  /* 0x0000000eff067e24 */ /* 0x000fe4000f8e00ff */
[----:B------:R-:W-:Y:S01]  /*1eb0*/  FMUL.FTZ R58, R58, UR7 ;  /* 0x000000073a3a7c20 */ /* 0x000fe20008410000 */
[----:B------:R-:W-:Y:S01]  /*1ec0*/  FMUL.FTZ R59, R59, UR7 ;  /* 0x000000073b3b7c20 */ /* 0x000fe20008410000 */
[----:B------:R-:W0:Y:S01]  /*1ed0*/  MUFU.TANH R34, R34 ;  /* 0x0000002200227308 */ /* 0x000e220000002400 */
[----:B------:R-:W-:Y:S01]  /*1ee0*/  FMUL.FTZ R62, R62, UR7 ;  /* 0x000000073e3e7c20 */ /* 0x000fe20008410000 */
[----:B------:R-:W-:Y:S01]  /*1ef0*/  IADD3 R6, R5, 0x1, -R6 ;  /* 0x0000000105067810 */ /* 0x000fe20007ffe806 */
[----:B------:R-:W-:Y:S01]  /*1f00*/  FMUL.FTZ R63, R63, UR7 ;  /* 0x000000073f3f7c20 */ /* 0x000fe20008410000 */
[----:B------:R-:W-:Y:S01]  /*1f10*/  FMUL.FTZ R66, R66, UR7 ;  /* 0x0000000742427c20 */ /* 0x000fe20008410000 */
[----:B------:R-:W-:Y:S01]  /*1f20*/  FMUL.FTZ R67, R67, UR7 ;  /* 0x0000000743437c20 */ /* 0x000fe20008410000 */
[----:B------:R-:W-:Y:S01]  /*1f30*/  FMUL.FTZ R70, R70, UR7 ;  /* 0x0000000746467c20 */ /* 0x000fe20008410000 */
[-CC-:B----4-:R-:W-:Y:S01]  /*1f40*/  VIADDMNMX R3, R3, R6.reuse, R5.reuse, PT ;  /* 0x0000000603037246 */ /* 0x190fe20003800105 */
[----:B------:R1:W-:Y:S01]  /*1f50*/  MUFU.TANH R11, R25 ;  /* 0x00000019000b7308 */ /* 0x0003e20000002400 */
[----:B------:R-:W-:Y:S01]  /*1f60*/  FMUL.FTZ R71, R71, UR7 ;  /* 0x0000000747477c20 */ /* 0x000fe20008410000 */
[----:B------:R-:W4:Y:S01]  /*1f70*/  SHFL.IDX PT, R4, R4, RZ, 0x1c1f ;  /* 0x001c1fff04047589 */ /* 0x000f2200000e0000 */
[C---:B------:R-:W-:Y:S01]  /*1f80*/  ISETP.GT.AND P1, PT, R3.reuse, RZ, PT ;  /* 0x000000ff0300720c */ /* 0x040fe20003f24270 */
[----:B------:R-:W-:Y:S01]  /*1f90*/  FMUL.FTZ R24, R24, UR7 ;  /* 0x0000000718187c20 */ /* 0x000fe20008410000 */
[----:B------:R-:W-:Y:S01]  /*1fa0*/  ISETP.GT.AND P2, PT, R3, 0x1, PT ;  /* 0x000000010300780c */ /* 0x000fe20003f44270 */
[----:B------:R-:W-:Y:S01]  /*1fb0*/  FMUL.FTZ R29, R29, UR7 ;  /* 0x000000071d1d7c20 */ /* 0x000fe20008410000 */
[----:B------:R-:W-:Y:S01]  /*1fc0*/  ISETP.GT.AND P3, PT, R3, 0x8, PT ;  /* 0x000000080300780c */ /* 0x000fe20003f64270 */
[----:B------:R-:W-:Y:S01]  /*1fd0*/  MUFU.TANH R35, R35 ;  /* 0x0000002300237308 */ /* 0x000fe20000002400 */
[----:B---3--:R-:W-:Y:S01]  /*1fe0*/  FSEL R20, R20, -INF , P1 ;  /* 0xff80000014147808 */ /* 0x008fe20000800000 */
[----:B------:R-:W-:Y:S01]  /*1ff0*/  FMUL.FTZ R33, R33, UR7 ;  /* 0x0000000721217c20 */ /* 0x000fe20008410000 */
[----:B-1----:R-:W-:Y:S01]  /*2000*/  FSEL R25, R27, -INF , P2 ;  /* 0xff8000001b197808 */ /* 0x002fe20001000000 */
[----:B------:R-:W-:Y:S01]  /*2010*/  FMUL.FTZ R37, R37, UR7 ;  /* 0x0000000725257c20 */ /* 0x000fe20008410000 */
[----:B------:R-:W-:Y:S01]  /*2020*/  ISETP.GT.AND P1, PT, R3, 0x9, PT ;  /* 0x000000090300780c */ /* 0x000fe20003f24270 */
[----:B------:R-:W-:Y:S01]  /*2030*/  ULDC UR10, c[0x0][0x988] ;  /* 0x00026200000a7ab9 */ /* 0x000fe20000000800 */
[----:B-----5:R-:W-:Y:S01]  /*2040*/  FSEL R26, R30, -INF , P3 ;  /* 0xff8000001e1a7808 */ /* 0x020fe20001800000 */
[----:B------:R-:W1:Y:S01]  /*2050*/  MUFU.TANH R38, R38 ;  /* 0x0000002600267308 */ /* 0x000e620000002400 */
[----:B------:R-:W-:Y:S01]  /*2060*/  FMNMX.FTZ R9, R20, R25, !PT ;  /* 0x0000001914097209 */ /* 0x000fe20007810000 */
[----:B------:R-:W-:Y:S01]  /*2070*/  FMUL.FTZ R49, R49, UR7 ;  /* 0x0000000731317c20 */ /* 0x000fe20008410000 */
[----:B------:R-:W-:Y:S01]  /*2080*/  ISETP.GT.AND P2, PT, R3, 0x10, PT ;  /* 0x000000100300780c */ /* 0x000fe20003f44270 */
[----:B------:R-:W-:Y:S01]  /*2090*/  FMUL.FTZ R44, R44, UR7 ;  /* 0x000000072c2c7c20 */ /* 0x000fe20008410000 */
[----:B------:R-:W-:Y:S01]  /*20a0*/  FMNMX.FTZ R9, R26, R9, !PT ;  /* 0x000000091a097209 */ /* 0x000fe20007810000 */
[----:B------:R-:W-:Y:S01]  /*20b0*/  FMUL.FTZ R45, R45, UR7 ;  /* 0x000000072d2d7c20 */ /* 0x000fe20008410000 */
[----:B0-----:R-:W-:Y:S01]  /*20c0*/  FSEL R30, R34, -INF , P2 ;  /* 0xff800000221e7808 */ /* 0x001fe20001000000 */
[----:B------:R0:W-:Y:S01]  /*20d0*/  MUFU.TANH R12, R28 ;  /* 0x0000001c000c7308 */ /* 0x0001e20000002400 */
[----:B------:R-:W-:Y:S01]  /*20e0*/  ISETP.GT.AND P2, PT, R3, 0x18, PT ;  /* 0x000000180300780c */ /* 0x000fe20003f44270 */
[----:B------:R-:W-:Y:S01]  /*20f0*/  FMUL.FTZ R48, R48, UR7 ;  /* 0x0000000730307c20 */ /* 0x000fe20008410000 */
[----:B----4-:R-:W-:Y:S01]  /*2100*/  VIADDMNMX R6, R4, R6, R5, PT ;  /* 0x0000000604067246 */ /* 0x010fe20003800105 */
[----:B------:R-:W-:Y:S01]  /*2110*/  FMUL.FTZ R52, R52, UR7 ;  /* 0x0000000734347c20 */ /* 0x000fe20008410000 */
[----:B------:R-:W-:Y:S01]  /*2120*/  FMUL.FTZ R53, R53, UR7 ;  /* 0x0000000735357c20 */ /* 0x000fe20008410000 */
[----:B------:R-:W-:Y:S01]  /*2130*/  FMUL.FTZ R56, R56, UR7 ;  /* 0x0000000738387c20 */ /* 0x000fe20008410000 */
[----:B------:R-:W-:Y:S01]  /*2140*/  ISETP.GT.AND P3, PT, R6, 0x8, PT ;  /* 0x000000080600780c */ /* 0x000fe20003f64270 */
[----:B------:R-:W-:Y:S01]  /*2150*/  MUFU.TANH R39, R39 ;  /* 0x0000002700277308 */ /* 0x000fe20000002400 */
[----:B0-----:R-:W-:Y:S01]  /*2160*/  FSEL R28, R31, -INF , P1 ;  /* 0xff8000001f1c7808 */ /* 0x001fe20000800000 */
[----:B------:R-:W-:Y:S01]  /*2170*/  FMUL.FTZ R57, R57, UR7 ;  /* 0x0000000739397c20 */ /* 0x000fe20008410000 */
[----:B------:R-:W-:Y:S01]  /*2180*/  ISETP.GT.AND P1, PT, R3, 0x11, PT ;  /* 0x000000110300780c */ /* 0x000fe20003f24270 */
[----:B------:R-:W-:Y:S01]  /*2190*/  FMUL.FTZ R60, R60, UR7 ;  /* 0x000000073c3c7c20 */ /* 0x000fe20008410000 */
[----:B------:R-:W-:Y:S01]  /*21a0*/  FMNMX.FTZ R9, R28, R9, !PT ;  /* 0x000000091c097209 */ /* 0x000fe20007810000 */
[----:B------:R-:W-:Y:S01]  /*21b0*/  FMUL.FTZ R61, R61, UR7 ;  /* 0x000000073d3d7c20 */ /* 0x000fe20008410000 */
[----:B-1----:R-:W-:Y:S01]  /*21c0*/  FSEL R34, R38, -INF , P2 ;  /* 0xff80000026227808 */ /* 0x002fe20001000000 */
[----:B------:R-:W0:Y:S01]  /*21d0*/  MUFU.TANH R42, R42 ;  /* 0x0000002a002a7308 */ /* 0x000e220000002400 */
[----:B------:R-:W-:Y:S01]  /*21e0*/  FMNMX.FTZ R9, R30, R9, !PT ;  /* 0x000000091e097209 */ /* 0x000fe20007810000 */
[----:B------:R-:W-:Y:S01]  /*21f0*/  FMUL.FTZ R64, R64, UR7 ;  /* 0x0000000740407c20 */ /* 0x000fe20008410000 */
[----:B------:R-:W-:Y:S01]  /*2200*/  ISETP.GT.AND P2, PT, R3, 0x20, PT ;  /* 0x000000200300780c */ /* 0x000fe20003f44270 */
[----:B------:R-:W-:Y:S01]  /*2210*/  FMUL.FTZ R65, R65, UR7 ;  /* 0x0000000741417c20 */ /* 0x000fe20008410000 */
[----:B------:R-:W-:Y:S01]  /*2220*/  FMUL.FTZ R68, R68, UR7 ;  /* 0x0000000744447c20 */ /* 0x000fe20008410000 */
[----:B------:R-:W-:Y:S01]  /*2230*/  FMUL.FTZ R69, R69, UR7 ;  /* 0x0000000745457c20 */ /* 0x000fe20008410000 */
[----:B------:R-:W-:Y:S01]  /*2240*/  UIADD3 UR6, UR22, 0x22840, URZ ;  /* 0x0002284016067890 */ /* 0x000fe2000fffe03f */
[----:B------:R1:W-:Y:S03]  /*2250*/  MUFU.TANH R15, R32 ;  /* 0x00000020000f7308 */ /* 0x0003e60000002400 */
[----:B------:R-:W-:-:S05]  /*2260*/  UPRMT UR6, UR50, 0x654, UR6 ;  /* 0x0000065432067896 */ /* 0x000fca0008000006 */
[----:B------:R-:W-:Y:S01]  /*2270*/  MUFU.TANH R43, R43 ;  /* 0x0000002b002b7308 */ /* 0x000fe20000002400 */
[----:B-1----:R-:W-:Y:S02]  /*2280*/  FSEL R32, R35, -INF , P1 ;  /* 0xff80000023207808 */ /* 0x002fe40000800000 */
[C---:B------:R-:W-:Y:S01]  /*2290*/  ISETP.GT.AND P1, PT, R3.reuse, 0x19, PT ;  /* 0x000000190300780c */ /* 0x040fe20003f24270 */
[----:B------:R-:W-:Y:S01]  /*22a0*/  SYNCS.ARRIVE.TRANS64.RED.A1T0 RZ, [UR6], RZ ;  /* 0x000000ffffff79a7 */ /* 0x000fe20008100406 */
[----:B------:R-:W-:Y:S02]  /*22b0*/  FMNMX.FTZ R9, R32, R9, !PT ;  /* 0x0000000920097209 */ /* 0x000fe40007810000 */
[----:B0-----:R-:W-:Y:S01]  /*22c0*/  FSEL R38, R42, -INF , P2 ;  /* 0xff8000002a267808 */ /* 0x001fe20001000000 */
[----:B------:R-:W-:Y:S01]  /*22d0*/  MUFU.TANH R72, R40 ;  /* 0x0000002800487308 */ /* 0x000fe20000002400 */
[----:B------:R-:W-:Y:S02]  /*22e0*/  FMNMX.FTZ R9, R34, R9, !PT ;  /* 0x0000000922097209 */ /* 0x000fe40007810000 */
[----:B------:R-:W-:-:S05]  /*22f0*/  ISETP.GT.AND P2, PT, R3, 0x28, PT ;  /* 0x000000280300780c */ /* 0x000fca0003f44270 */
[----:B------:R-:W0:Y:S08]  /*2300*/  MUFU.TANH R40, R46 ;  /* 0x0000002e00287308 */ /* 0x000e300000002400 */
[----:B------:R-:W-:Y:S08]  /*2310*/  MUFU.TANH R73, R41 ;  /* 0x0000002900497308 */ /* 0x000ff00000002400 */
[----:B------:R1:W-:Y:S01]  /*2320*/  MUFU.TANH R21, R36 ;  /* 0x0000002400157308 */ /* 0x0003e20000002400 */
[----:B0-----:R-:W-:-:S02]  /*2330*/  FSEL R40, R40, -INF , P2 ;  /* 0xff80000028287808 */ /* 0x001fc40001000000 */
[----:B------:R-:W-:-:S05]  /*2340*/  ISETP.GT.AND P2, PT, R3, 0x30, PT ;  /* 0x000000300300780c */ /* 0x000fca0003f44270 */
[----:B------:R-:W0:Y:S01]  /*2350*/  MUFU.TANH R41, R47 ;  /* 0x0000002f00297308 */ /* 0x000e220000002400 */
[----:B-1----:R-:W-:Y:S02]  /*2360*/  FSEL R36, R39, -INF , P1 ;  /* 0xff80000027247808 */ /* 0x002fe40000800000 */
[----:B------:R-:W-:Y:S02]  /*2370*/  ISETP.GT.AND P1, PT, R3, 0x21, PT ;  /* 0x000000210300780c */ /* 0x000fe40003f24270 */
[----:B------:R-:W-:Y:S02]  /*2380*/  FMNMX.FTZ R9, R36, R9, !PT ;  /* 0x0000000924097209 */ /* 0x000fe40007810000 */
[----:B------:R-:W-:Y:S01]  /*2390*/  FSEL R39, R43, -INF , P1 ;  /* 0xff8000002b277808 */ /* 0x000fe20000800000 */
[----:B------:R-:W1:Y:S01]  /*23a0*/  MUFU.TANH R50, R50 ;  /* 0x0000003200327308 */ /* 0x000e620000002400 */
[----:B------:R-:W-:Y:S02]  /*23b0*/  FMNMX.FTZ R10, R38, R9, !PT ;  /* 0x00000009260a7209 */ /* 0x000fe40007810000 */
[----:B------:R-:W-:-:S02]  /*23c0*/  ISETP.GT.AND P1, PT, R3, 0x29, PT ;  /* 0x000000290300780c */ /* 0x000fc40003f24270 */
[----:B------:R-:W-:-:S03]  /*23d0*/  FMNMX.FTZ R9, R39, R10, !PT ;  /* 0x0000000a27097209 */ /* 0x000fc60007810000 */
[----:B------:R-:W3:Y:S01]  /*23e0*/  MUFU.TANH R51, R51 ;  /* 0x0000003300337308 */ /* 0x000ee20000002400 */
[----:B0-----:R-:W-:Y:S02]  /*23f0*/  FSEL R41, R41, -INF , P1 ;  /* 0xff80000029297808 */ /* 0x001fe40000800000 */
[----:B------:R-:W-:Y:S02]  /*2400*/  FMNMX.FTZ R10, R40, R9, !PT ;  /* 0x00000009280a7209 */ /* 0x000fe40007810000 */
[----:B------:R-:W-:Y:S02]  /*2410*/  ISETP.GT.AND P1, PT, R3, 0x31, PT ;  /* 0x000000310300780c */ /* 0x000fe40003f24270 */
[----:B------:R-:W-:Y:S01]  /*2420*/  FMNMX.FTZ R9, R41, R10, !PT ;  /* 0x0000000a29097209 */ /* 0x000fe20007810000 */
[----:B------:R-:W0:Y:S01]  /*2430*/  MUFU.TANH R46, R54 ;  /* 0x00000036002e7308 */ /* 0x000e220000002400 */
[----:B-1----:R-:W-:Y:S02]  /*2440*/  FSEL R42, R50, -INF , P2 ;  /* 0xff800000322a7808 */ /* 0x002fe40001000000 */
[----:B------:R-:W-:-:S02]  /*2450*/  ISETP.GT.AND P2, PT, R3, 0x38, PT ;  /* 0x000000380300780c */ /* 0x000fc40003f44270 */
[----:B------:R-:W-:-:S03]  /*2460*/  FMNMX.FTZ R10, R42, R9, !PT ;  /* 0x000000092a0a7209 */ /* 0x000fc60007810000 */
[----:B------:R-:W1:Y:S01]  /*2470*/  MUFU.TANH R47, R55 ;  /* 0x00000037002f7308 */ /* 0x000e620000002400 */
[----:B---3--:R-:W-:Y:S02]  /*2480*/  FSEL R43, R51, -INF , P1 ;  /* 0xff800000332b7808 */ /* 0x008fe40000800000 */
[----:B------:R-:W-:Y:S02]  /*2490*/  ISETP.GT.AND P1, PT, R3, 0x39, PT ;  /* 0x000000390300780c */ /* 0x000fe40003f24270 */
[----:B------:R-:W-:-:S03]  /*24a0*/  FMNMX.FTZ R9, R43, R10, !PT ;  /* 0x0000000a2b097209 */ /* 0x000fc60007810000 */
[----:B------:R-:W3:Y:S01]  /*24b0*/  MUFU.TANH R58, R58 ;  /* 0x0000003a003a7308 */ /* 0x000ee20000002400 */
[----:B0-----:R-:W-:Y:S02]  /*24c0*/  FSEL R46, R46, -INF , P2 ;  /* 0xff8000002e2e7808 */ /* 0x001fe40001000000 */
[----:B------:R-:W-:Y:S02]  /*24d0*/  ISETP.GT.AND P2, PT, R3, 0x40, PT ;  /* 0x000000400300780c */ /* 0x000fe40003f44270 */
[----:B------:R-:W-:-:S03]  /*24e0*/  FMNMX.FTZ R10, R46, R9, !PT ;  /* 0x000000092e0a7209 */ /* 0x000fc60007810000 */
[----:B------:R-:W0:Y:S01]  /*24f0*/  MUFU.TANH R59, R59 ;  /* 0x0000003b003b7308 */ /* 0x000e220000002400 */
[----:B-1----:R-:W-:Y:S02]  /*2500*/  FSEL R47, R47, -INF , P1 ;  /* 0xff8000002f2f7808 */ /* 0x002fe40000800000 */
[----:B------:R-:W-:Y:S02]  /*2510*/  ISETP.GT.AND P1, PT, R3, 0x41, PT ;  /* 0x000000410300780c */ /* 0x000fe40003f24270 */
        /* <DEDUP_REMOVED lines=31> */
[----:B------:R-:W-:Y:S02]  /*2710*/  ISETP.GT.AND P1, PT, R6, RZ, PT ;  /* 0x000000ff0600720c */ /* 0x000fe40003f24270 */
[----:B------:R-:W-:-:S03]  /*2720*/  FMNMX.FTZ R10, R3, R10, !PT ;  /* 0x0000000a030a7209 */ /* 0x000fc60007810000 */
[----:B------:R-:W0:Y:S01]  /*2730*/  MUFU.TANH R33, R33 ;  /* 0x0000002100217308 */ /* 0x000e220000002400 */
[----:B-1----:R-:W-:Y:S01]  /*2740*/  FSEL R4, R24, -INF , P1 ;  /* 0xff80000018047808 */ /* 0x002fe20000800000 */
[----:B------:R-:W1:Y:S01]  /*2750*/  SHFL.BFLY PT, R9, R10, 0x2, 0x1f ;  /* 0x0c401f000a097f89 */ /* 0x000e6200000e0000 */
[----:B------:R-:W-:-:S05]  /*2760*/  ISETP.GT.AND P1, PT, R6, 0x9, PT ;  /* 0x000000090600780c */ /* 0x000fca0003f24270 */
[----:B------:R-:W4:Y:S08]  /*2770*/  MUFU.TANH R37, R37 ;  /* 0x0000002500257308 */ /* 0x000f300000002400 */
[----:B------:R5:W-:Y:S08]  /*2780*/  MUFU.TANH R66, R49 ;  /* 0x0000003100427308 */ /* 0x000bf00000002400 */
[----:B------:R2:W2:Y:S01]  /*2790*/  MUFU.TANH R35, R44 ;  /* 0x0000002c00237308 */ /* 0x0004a20000002400 */
[----:B-1----:R-:W-:-:S05]  /*27a0*/  FMNMX.FTZ R9, R10, R9, !PT ;  /* 0x000000090a097209 */ /* 0x002fca0007810000 */
[----:B------:R-:W1:Y:S02]  /*27b0*/  SHFL.BFLY PT, R10, R9, 0x1, 0x1f ;  /* 0x0c201f00090a7f89 */ /* 0x000e6400000e0000 */
[----:B------:R-:W2:Y:S08]  /*27c0*/  MUFU.TANH R45, R45 ;  /* 0x0000002d002d7308 */ /* 0x000eb00000002400 */
[----:B------:R-:W2:Y:S08]  /*27d0*/  MUFU.TANH R63, R48 ;  /* 0x00000030003f7308 */ /* 0x000eb00000002400 */
[----:B------:R-:W2:Y:S01]  /*27e0*/  MUFU.TANH R52, R52 ;  /* 0x0000003400347308 */ /* 0x000ea20000002400 */
[----:B-1----:R-:W-:-:S07]  /*27f0*/  FMNMX.FTZ R5, R9, R10, !PT ;  /* 0x0000000a09057209 */ /* 0x002fce0007810000 */
[----:B------:R-:W1:Y:S01]  /*2800*/  MUFU.TANH R53, R53 ;  /* 0x0000003500357308 */ /* 0x000e620000002400 */
[----:B------:R-:W-:Y:S02]  /*2810*/  FSEL R9, R11, -INF , P2 ;  /* 0xff8000000b097808 */ /* 0x000fe40001000000 */
[----:B------:R-:W-:Y:S02]  /*2820*/  FSEL R10, R12, -INF , P3 ;  /* 0xff8000000c0a7808 */ /* 0x000fe40001800000 */
[----:B------:R-:W-:Y:S02]  /*2830*/  FMNMX.FTZ R13, R4, R9, !PT ;  /* 0x00000009040d7209 */ /* 0x000fe40007810000 */
[----:B------:R-:W-:Y:S01]  /*2840*/  ISETP.GT.AND P2, PT, R6, 0x10, PT ;  /* 0x000000100600780c */ /* 0x000fe20003f44270 */
[----:B------:R-:W1:Y:S01]  /*2850*/  MUFU.TANH R56, R56 ;  /* 0x0000003800387308 */ /* 0x000e620000002400 */
[----:B---3--:R-:W-:Y:S02]  /*2860*/  FSEL R11, R29, -INF , P1 ;  /* 0xff8000001d0b7808 */ /* 0x008fe40000800000 */
[----:B------:R-:W-:-:S02]  /*2870*/  FMNMX.FTZ R14, R10, R13, !PT ;  /* 0x0000000d0a0e7209 */ /* 0x000fc40007810000 */
[----:B------:R-:W-:Y:S02]  /*2880*/  FSEL R12, R15, -INF , P2 ;  /* 0xff8000000f0c7808 */ /* 0x000fe40001000000 */
[C---:B------:R-:W-:Y:S01]  /*2890*/  ISETP.GT.AND P1, PT, R6.reuse, 0x11, PT ;  /* 0x000000110600780c */ /* 0x040fe20003f24270 */
[----:B------:R-:W3:Y:S01]  /*28a0*/  MUFU.TANH R57, R57 ;  /* 0x0000003900397308 */ /* 0x000ee20000002400 */
[----:B------:R-:W-:Y:S01]  /*28b0*/  FMNMX.FTZ R15, R11, R14, !PT ;  /* 0x0000000e0b0f7209 */ /* 0x000fe20007810000 */
[C---:B------:R-:W-:Y:S01]  /*28c0*/  FMUL.FTZ R14, R5.reuse, UR10 ;  /* 0x0000000a050e7c20 */ /* 0x040fe20008410000 */
[----:B------:R-:W-:Y:S02]  /*28d0*/  FSETP.NEU.FTZ.AND P2, PT, R5, -INF , PT ;  /* 0xff8000000500780b */ /* 0x000fe40003f5d000 */
[----:B------:R-:W-:Y:S02]  /*28e0*/  ISETP.GT.AND P3, PT, R6, 0x18, PT ;  /* 0x000000180600780c */ /* 0x000fe40003f64270 */
[----:B0-----:R-:W-:Y:S01]  /*28f0*/  FSEL R13, R33, -INF , P1 ;  /* 0xff800000210d7808 */ /* 0x001fe20000800000 */
[----:B------:R-:W0:Y:S01]  /*2900*/  MUFU.TANH R60, R60 ;  /* 0x0000003c003c7308 */ /* 0x000e220000002400 */
[----:B------:R-:W-:-:S02]  /*2910*/  FMNMX.FTZ R24, R12, R15, !PT ;  /* 0x0000000f0c187209 */ /* 0x000fc40007810000 */
[----:B-----5:R-:W-:Y:S02]  /*2920*/  FSEL R49, R14, RZ, P2 ;  /* 0x000000ff0e317208 */ /* 0x020fe40001000000 */
[----:B------:R-:W-:Y:S02]  /*2930*/  FSEL R14, R21, -INF , P3 ;  /* 0xff800000150e7808 */ /* 0x000fe40001800000 */
[----:B------:R-:W-:Y:S01]  /*2940*/  ISETP.GT.AND P1, PT, R6, 0x19, PT ;  /* 0x000000190600780c */ /* 0x000fe20003f24270 */
[--C-:B------:R-:W-:Y:S01]  /*2950*/  FFMA.FTZ R29, R20, UR10, -R49.reuse ;  /* 0x0000000a141d7c23 */ /* 0x100fe20008010831 */
[----:B------:R-:W-:Y:S01]  /*2960*/  FMNMX.FTZ R21, R13, R24, !PT ;  /* 0x000000180d157209 */ /* 0x000fe20007810000 */
[--C-:B------:R-:W-:Y:S01]  /*2970*/  FFMA.FTZ R31, R25, UR10, -R49.reuse ;  /* 0x0000000a191f7c23 */ /* 0x100fe20008010831 */
[----:B------:R-:W-:Y:S01]  /*2980*/  ISETP.GT.AND P2, PT, R6, 0x20, PT ;  /* 0x000000200600780c */ /* 0x000fe20003f44270 */
[----:B------:R5:W-:Y:S01]  /*2990*/  MUFU.EX2 R153, R29 ;  /* 0x0000001d00997308 */ /* 0x000be20000000800 */
[----:B----4-:R-:W-:Y:S01]  /*29a0*/  FSEL R15, R37, -INF , P1 ;  /* 0xff800000250f7808 */ /* 0x010fe20000800000 */
[--C-:B------:R-:W-:Y:S01]  /*29b0*/  FFMA.FTZ R33, R26, UR10, -R49.reuse ;  /* 0x0000000a1a217c23 */ /* 0x100fe20008010831 */
[----:B------:R-:W-:Y:S01]  /*29c0*/  FMNMX.FTZ R24, R14, R21, !PT ;  /* 0x000000150e187209 */ /* 0x000fe20007810000 */
[--C-:B------:R-:W-:Y:S01]  /*29d0*/  FFMA.FTZ R37, R30, UR10, -R49.reuse ;  /* 0x0000000a1e257c23 */ /* 0x100fe20008010831 */
[----:B------:R-:W-:Y:S01]  /*29e0*/  ISETP.GT.AND P1, PT, R6, 0x21, PT ;  /* 0x000000210600780c */ /* 0x000fe20003f24270 */
[--C-:B------:R-:W-:Y:S01]  /*29f0*/  FFMA.FTZ R38, R38, UR10, -R49.reuse ;  /* 0x0000000a26267c23 */ /* 0x100fe20008010831 */
[----:B------:R-:W-:Y:S01]  /*2a00*/  FSEL R20, R72, -INF , P2 ;  /* 0xff80000048147808 */ /* 0x000fe20001000000 */
[----:B------:R4:W-:Y:S01]  /*2a10*/  MUFU.EX2 R48, R31 ;  /* 0x0000001f00307308 */ /* 0x0009e20000000800 */
[----:B------:R-:W-:Y:S01]  /*2a20*/  FMNMX.FTZ R27, R15, R24, !PT ;  /* 0x000000180f1b7209 */ /* 0x000fe20007810000 */
[--C-:B------:R-:W-:Y:S01]  /*2a30*/  FFMA.FTZ R40, R40, UR10, -R49.reuse ;  /* 0x0000000a28287c23 */ /* 0x100fe20008010831 */
[----:B------:R-:W-:Y:S01]  /*2a40*/  ISETP.GT.AND P2, PT, R6, 0x28, PT ;  /* 0x000000280600780c */ /* 0x000fe20003f44270 */
[--C-:B------:R-:W-:Y:S01]  /*2a50*/  FFMA.FTZ R41, R41, UR10, -R49.reuse ;  /* 0x0000000a29297c23 */ /* 0x100fe20008010831 */
[----:B------:R-:W-:Y:S01]  /*2a60*/  FSEL R21, R73, -INF , P1 ;  /* 0xff80000049157808 */ /* 0x000fe20000800000 */
[--C-:B------:R-:W-:Y:S01]  /*2a70*/  FFMA.FTZ R42, R42, UR10, -R49.reuse ;  /* 0x0000000a2a2a7c23 */ /* 0x100fe20008010831 */
[----:B--2---:R-:W-:Y:S01]  /*2a80*/  FMNMX.FTZ R44, R20, R27, !PT ;  /* 0x0000001b142c7209 */ /* 0x004fe20007810000 */
[----:B------:R-:W2:Y:S01]  /*2a90*/  MUFU.TANH R61, R61 ;  /* 0x0000003d003d7308 */ /* 0x000ea20000002400 */
[----:B------:R-:W-:Y:S01]  /*2aa0*/  ISETP.GT.AND P1, PT, R6, 0x29, PT ;  /* 0x000000290600780c */ /* 0x000fe20003f24270 */
[--C-:B------:R-:W-:Y:S01]  /*2ab0*/  FFMA.FTZ R43, R43, UR10, -R49.reuse ;  /* 0x0000000a2b2b7c23 */ /* 0x100fe20008010831 */
[----:B------:R-:W-:Y:S01]  /*2ac0*/  FSEL R24, R35, -INF , P2 ;  /* 0xff80000023187808 */ /* 0x000fe20001000000 */
[--C-:B------:R-:W-:Y:S01]  /*2ad0*/  FFMA.FTZ R35, R28, UR10, -R49.reuse ;  /* 0x0000000a1c237c23 */ /* 0x100fe20008010831 */
[----:B------:R-:W-:Y:S01]  /*2ae0*/  FMNMX.FTZ R27, R21, R44, !PT ;  /* 0x0000002c151b7209 */ /* 0x000fe20007810000 */
[--C-:B------:R-:W-:Y:S01]  /*2af0*/  FFMA.FTZ R46, R46, UR10, -R49.reuse ;  /* 0x0000000a2e2e7c23 */ /* 0x100fe20008010831 */
[----:B------:R-:W-:Y:S01]  /*2b00*/  ISETP.GT.AND P2, PT, R6, 0x30, PT ;  /* 0x000000300600780c */ /* 0x000fe20003f44270 */
[----:B------:R-:W2:Y:S01]  /*2b10*/  MUFU.TANH R64, R64 ;  /* 0x0000004000407308 */ /* 0x000ea20000002400 */
[----:B------:R-:W-:Y:S01]  /*2b20*/  FSEL R25, R45, -INF , P1 ;  /* 0xff8000002d197808 */ /* 0x000fe20000800000 */
[--C-:B------:R-:W-:Y:S01]  /*2b30*/  FFMA.FTZ R45, R32, UR10, -R49.reuse ;  /* 0x0000000a202d7c23 */ /* 0x100fe20008010831 */
[----:B------:R-:W-:Y:S01]  /*2b40*/  FMNMX.FTZ R44, R24, R27, !PT ;  /* 0x0000001b182c7209 */ /* 0x000fe20007810000 */
[--C-:B------:R-:W-:Y:S01]  /*2b50*/  FFMA.FTZ R47, R47, UR10, -R49.reuse ;  /* 0x0000000a2f2f7c23 */ /* 0x100fe20008010831 */
[----:B------:R-:W-:Y:S01]  /*2b60*/  ISETP.GT.AND P1, PT, R6, 0x31, PT ;  /* 0x000000310600780c */ /* 0x000fe20003f24270 */
[--C-:B------:R-:W-:Y:S01]  /*2b70*/  FFMA.FTZ R50, R50, UR10, -R49.reuse ;  /* 0x0000000a32327c23 */ /* 0x100fe20008010831 */
[----:B------:R-:W-:Y:S01]  /*2b80*/  FSEL R26, R63, -INF , P2 ;  /* 0xff8000003f1a7808 */ /* 0x000fe20001000000 */
[----:B------:R3:W-:Y:S01]  /*2b90*/  MUFU.EX2 R155, R33 ;  /* 0x00000021009b7308 */ /* 0x0007e20000000800 */
[----:B-----5:R-:W-:Y:S01]  /*2ba0*/  FMNMX.FTZ R29, R25, R44, !PT ;  /* 0x0000002c191d7209 */ /* 0x020fe20007810000 */
[--C-:B------:R-:W-:Y:S01]  /*2bb0*/  FFMA.FTZ R51, R51, UR10, -R49.reuse ;  /* 0x0000000a33337c23 */ /* 0x100fe20008010831 */
[----:B------:R-:W-:Y:S01]  /*2bc0*/  ISETP.GT.AND P2, PT, R6, 0x38, PT ;  /* 0x000000380600780c */ /* 0x000fe20003f44270 */
[--C-:B------:R-:W-:Y:S01]  /*2bd0*/  FFMA.FTZ R54, R54, UR10, -R49.reuse ;  /* 0x0000000a36367c23 */ /* 0x100fe20008010831 */
[----:B------:R-:W-:Y:S01]  /*2be0*/  FSEL R27, R66, -INF , P1 ;  /* 0xff800000421b7808 */ /* 0x000fe20000800000 */
[--C-:B------:R-:W-:Y:S01]  /*2bf0*/  FFMA.FTZ R55, R55, UR10, -R49.reuse ;  /* 0x0000000a37377c23 */ /* 0x100fe20008010831 */
[----:B------:R-:W-:Y:S01]  /*2c00*/  FMNMX.FTZ R44, R26, R29, !PT ;  /* 0x0000001d1a2c7209 */ /* 0x000fe20007810000 */
[----:B------:R-:W5:Y:S01]  /*2c10*/  MUFU.TANH R65, R65 ;  /* 0x0000004100417308 */ /* 0x000f620000002400 */
[----:B------:R-:W-:Y:S01]  /*2c20*/  ISETP.GT.AND P1, PT, R6, 0x39, PT ;  /* 0x000000390600780c */ /* 0x000fe20003f24270 */
[--C-:B------:R-:W-:Y:S01]  /*2c30*/  FFMA.FTZ R58, R58, UR10, -R49.reuse ;  /* 0x0000000a3a3a7c23 */ /* 0x100fe20008010831 */
[----:B------:R-:W-:Y:S01]  /*2c40*/  FSEL R28, R52, -INF , P2 ;  /* 0xff800000341c7808 */ /* 0x000fe20001000000 */
[--C-:B------:R-:W-:Y:S01]  /*2c50*/  FFMA.FTZ R59, R59, UR10, -R49.reuse ;  /* 0x0000000a3b3b7c23 */ /* 0x100fe20008010831 */
[----:B----4-:R-:W-:Y:S01]  /*2c60*/  FMNMX.FTZ R31, R27, R44, !PT ;  /* 0x0000002c1b1f7209 */ /* 0x010fe20007810000 */
[--C-:B------:R-:W-:Y:S01]  /*2c70*/  FFMA.FTZ R62, R62, UR10, -R49.reuse ;  /* 0x0000000a3e3e7c23 */ /* 0x100fe20008010831 */
[----:B------:R-:W-:Y:S01]  /*2c80*/  ISETP.GT.AND P2, PT, R6, 0x40, PT ;  /* 0x000000400600780c */ /* 0x000fe20003f44270 */
[----:B------:R-:W4:Y:S01]  /*2c90*/  MUFU.TANH R68, R68 ;  /* 0x0000004400447308 */ /* 0x000f220000002400 */
[----:B-1----:R-:W-:Y:S01]  /*2ca0*/  FSEL R29, R53, -INF , P1 ;  /* 0xff800000351d7808 */ /* 0x002fe20000800000 */
[--C-:B------:R-:W-:Y:S01]  /*2cb0*/  FFMA.FTZ R53, R34, UR10, -R49.reuse ;  /* 0x0000000a22357c23 */ /* 0x100fe20008010831 */
[----:B------:R-:W-:Y:S01]  /*2cc0*/  FMNMX.FTZ R44, R28, R31, !PT ;  /* 0x0000001f1c2c7209 */ /* 0x000fe20007810000 */
[----:B------:R-:W-:Y:S01]  /*2cd0*/  FFMA.FTZ R3, R3, UR10, -R49 ;  /* 0x0000000a03037c23 */ /* 0x000fe20008010831 */
[----:B------:R-:W-:-:S02]  /*2ce0*/  ISETP.GT.AND P1, PT, R6, 0x41, PT ;  /* 0x000000410600780c */ /* 0x000fc40003f24270 */
[----:B------:R-:W-:Y:S01]  /*2cf0*/  FSEL R30, R56, -INF , P2 ;  /* 0xff800000381e7808 */ /* 0x000fe20001000000 */
[----:B------:R1:W-:Y:S01]  /*2d00*/  MUFU.EX2 R52, R35 ;  /* 0x0000002300347308 */ /* 0x0003e20000000800 */
[----:B---3--:R-:W-:Y:S02]  /*2d10*/  FMNMX.FTZ R33, R29, R44, !PT ;  /* 0x0000002c1d217209 */ /* 0x008fe40007810000 */
[----:B------:R-:W-:Y:S02]  /*2d20*/  ISETP.GT.AND P2, PT, R6, 0x48, PT ;  /* 0x000000480600780c */ /* 0x000fe40003f44270 */
[----:B------:R-:W-:Y:S01]  /*2d30*/  FSEL R31, R57, -INF , P1 ;  /* 0xff800000391f7808 */ /* 0x000fe20000800000 */
[----:B------:R-:W-:Y:S01]  /*2d40*/  FFMA.FTZ R57, R36, UR10, -R49 ;  /* 0x0000000a24397c23 */ /* 0x000fe20008010831 */
[----:B------:R-:W-:Y:S01]  /*2d50*/  FMNMX.FTZ R44, R30, R33, !PT ;  /* 0x000000211e2c7209 */ /* 0x000fe20007810000 */
[----:B------:R-:W3:Y:S01]  /*2d60*/  MUFU.TANH R69, R69 ;  /* 0x0000004500457308 */ /* 0x000ee20000002400 */
[----:B------:R-:W-:-:S02]  /*2d70*/  ISETP.GT.AND P1, PT, R6, 0x49, PT ;  /* 0x000000490600780c */ /* 0x000fc40003f24270 */
[----:B0-----:R-:W-:Y:S02]  /*2d80*/  FSEL R32, R60, -INF , P2 ;  /* 0xff8000003c207808 */ /* 0x001fe40001000000 */
[----:B-1----:R-:W-:Y:S02]  /*2d90*/  FMNMX.FTZ R35, R31, R44, !PT ;  /* 0x0000002c1f237209 */ /* 0x002fe40007810000 */
[----:B------:R-:W-:Y:S01]  /*2da0*/  ISETP.GT.AND P2, PT, R6, 0x50, PT ;  /* 0x000000500600780c */ /* 0x000fe20003f44270 */
[----:B------:R0:W-:Y:S01]  /*2db0*/  MUFU.EX2 R157, R37 ;  /* 0x00000025009d7308 */ /* 0x0001e20000000800 */
[----:B--2---:R-:W-:Y:S02]  /*2dc0*/  FSEL R33, R61, -INF , P1 ;  /* 0xff8000003d217808 */ /* 0x004fe40000800000 */
[----:B------:R-:W-:Y:S02]  /*2dd0*/  FMNMX.FTZ R44, R32, R35, !PT ;  /* 0x00000023202c7209 */ /* 0x000fe40007810000 */
[----:B------:R-:W-:-:S02]  /*2de0*/  ISETP.GT.AND P1, PT, R6, 0x51, PT ;  /* 0x000000510600780c */ /* 0x000fc40003f24270 */
[----:B------:R-:W-:Y:S01]  /*2df0*/  FSEL R34, R64, -INF , P2 ;  /* 0xff80000040227808 */ /* 0x000fe20001000000 */
[----:B------:R1:W-:Y:S01]  /*2e00*/  MUFU.EX2 R56, R45 ;  /* 0x0000002d00387308 */ /* 0x0003e20000000800 */
[----:B0-----:R-:W-:Y:S01]  /*2e10*/  FMNMX.FTZ R37, R33, R44, !PT ;  /* 0x0000002c21257209 */ /* 0x001fe20007810000 */
[----:B------:R-:W-:Y:S01]  /*2e20*/  FADD.FTZ R64, R153, R48 ;  /* 0x0000003099407221 */ /* 0x000fe20000010000 */
[----:B------:R-:W-:Y:S02]  /*2e30*/  ISETP.GT.AND P2, PT, R6, 0x58, PT ;  /* 0x000000580600780c */ /* 0x000fe40003f44270 */
[----:B-----5:R-:W-:Y:S02]  /*2e40*/  FSEL R35, R65, -INF , P1 ;  /* 0xff80000041237808 */ /* 0x020fe40000800000 */
[----:B------:R-:W-:Y:S01]  /*2e50*/  FMNMX.FTZ R44, R34, R37, !PT ;  /* 0x00000025222c7209 */ /* 0x000fe20007810000 */
[----:B------:R-:W-:Y:S01]  /*2e60*/  MUFU.EX2 R161, R38 ;  /* 0x0000002600a17308 */ /* 0x000fe20000000800 */
[----:B------:R-:W-:-:S02]  /*2e70*/  ISETP.GT.AND P1, PT, R6, 0x59, PT ;  /* 0x000000590600780c */ /* 0x000fc40003f24270 */
[----:B----4-:R-:W-:Y:S02]  /*2e80*/  FSEL R36, R68, -INF , P2 ;  /* 0xff80000044247808 */ /* 0x010fe40001000000 */
[----:B-1----:R-:W-:Y:S01]  /*2e90*/  FMNMX.FTZ R45, R35, R44, !PT ;  /* 0x0000002c232d7209 */ /* 0x002fe20007810000 */
[----:B------:R-:W-:Y:S01]  /*2ea0*/  FFMA.FTZ R44, R39, UR10, -R49 ;  /* 0x0000000a272c7c23 */ /* 0x000fe20008010831 */
[----:B---3--:R-:W-:Y:S01]  /*2eb0*/  FSEL R37, R69, -INF , P1 ;  /* 0xff80000045257808 */ /* 0x008fe20000800000 */
[----:B------:R-:W-:Y:S01]  /*2ec0*/  MUFU.EX2 R53, R53 ;  /* 0x0000003500357308 */ /* 0x000fe20000000800 */
[----:B------:R-:W-:Y:S02]  /*2ed0*/  FMNMX.FTZ R6, R36, R45, !PT ;  /* 0x0000002d24067209 */ /* 0x000fe40007810000 */
[----:B------:R-:W-:Y:S02]  /*2ee0*/  F2FP.F16.F32.PACK_AB R153, R48, R153 ;  /* 0x000000993099723e */ /* 0x000fe400000000ff */
[----:B------:R-:W-:-:S03]  /*2ef0*/  FMNMX.FTZ R6, R37, R6, !PT ;  /* 0x0000000625067209 */ /* 0x000fc60007810000 */
[----:B------:R-:W0:Y:S02]  /*2f00*/  MUFU.EX2 R60, R57 ;  /* 0x00000039003c7308 */ /* 0x000e240000000800 */
[----:B------:R-:W1:Y:S06]  /*2f10*/  SHFL.BFLY PT, R39, R6, 0x2, 0x1f ;  /* 0x0c401f0006277f89 */ /* 0x000e6c00000e0000 */
[----:B------:R-:W-:Y:S08]  /*2f20*/  MUFU.EX2 R44, R44 ;  /* 0x0000002c002c7308 */ /* 0x000ff00000000800 */
[----:B------:R-:W-:Y:S01]  /*2f30*/  MUFU.EX2 R40, R40 ;  /* 0x0000002800287308 */ /* 0x000fe20000000800 */
[----:B0-----:R-:W-:-:S07]  /*2f40*/  F2FP.F16.F32.PACK_AB R159, R60, R53 ;  /* 0x000000353c9f723e */ /* 0x001fce00000000ff */
[----:B------:R-:W0:Y:S01]  /*2f50*/  MUFU.EX2 R41, R41 ;  /* 0x0000002900297308 */ /* 0x000e220000000800 */
[----:B-1----:R-:W-:-:S05]  /*2f60*/  FMNMX.FTZ R39, R6, R39, !PT ;  /* 0x0000002706277209 */ /* 0x002fca0007810000 */
[----:B------:R-:W1:Y:S02]  /*2f70*/  SHFL.BFLY PT, R6, R39, 0x1, 0x1f ;  /* 0x0c201f0027067f89 */ /* 0x000e6400000e0000 */
[----:B------:R-:W-:Y:S08]  /*2f80*/  MUFU.EX2 R42, R42 ;  /* 0x0000002a002a7308 */ /* 0x000ff00000000800 */
[----:B------:R-:W2:Y:S01]  /*2f90*/  MUFU.EX2 R43, R43 ;  /* 0x0000002b002b7308 */ /* 0x000ea20000000800 */
[----:B0-----:R-:W-:-:S07]  /*2fa0*/  F2FP.F16.F32.PACK_AB R163, R41, R40 ;  /* 0x0000002829a3723e */ /* 0x001fce00000000ff */
[----:B------:R-:W-:Y:S01]  /*2fb0*/  MUFU.EX2 R46, R46 ;  /* 0x0000002e002e7308 */ /* 0x000fe20000000800 */
[----:B-1----:R-:W-:-:S07]  /*2fc0*/  FMNMX.FTZ R6, R39, R6, !PT ;  /* 0x0000000627067209 */ /* 0x002fce0007810000 */
[----:B------:R-:W0:Y:S01]  /*2fd0*/  MUFU.EX2 R47, R47 ;  /* 0x0000002f002f7308 */ /* 0x000e220000000800 */
[----:B--2---:R-:W-:Y:S02]  /*2fe0*/  F2FP.F16.F32.PACK_AB R165, R43, R42 ;  /* 0x0000002a2ba5723e */ /* 0x004fe400000000ff */
[C---:B------:R-:W-:Y:S01]  /*2ff0*/  FSETP.NEU.FTZ.AND P1, PT, R6.reuse, -INF , PT ;  /* 0xff8000000600780b */ /* 0x040fe20003f3d000 */
[----:B------:R-:W-:-:S04]  /*3000*/  FMUL.FTZ R38, R6, UR10 ;  /* 0x0000000a06267c20 */ /* 0x000fc80008410000 */
[----:B------:R-:W-:Y:S01]  /*3010*/  MUFU.EX2 R50, R50 ;  /* 0x0000003200327308 */ /* 0x000fe20000000800 */
        /* <DEDUP_REMOVED lines=27> */
[----:B------:R-:W-:Y:S01]  /*31d0*/  FFMA.FTZ R37, R37, UR10, -R38 ;  /* 0x0000000a25257c23 */ /* 0x000fe20008010826 */
[----:B0-----:R-:W-:-:S03]  /*31e0*/  F2FP.F16.F32.PACK_AB R167, R47, R46 ;  /* 0x0000002e2fa7723e */ /* 0x001fc600000000ff */
[----:B------:R-:W0:Y:S01]  /*31f0*/  MUFU.EX2 R11, R11 ;  /* 0x0000000b000b7308 */ /* 0x000e220000000800 */
[----:B-1----:R-:W-:Y:S01]  /*3200*/  FADD.FTZ R39, R4, R9 ;  /* 0x0000000904277221 */ /* 0x002fe20000010000 */
[----:B------:R-:W-:-:S06]  /*3210*/  F2FP.F16.F32.PACK_AB R152, R9, R4 ;  /* 0x000000040998723e */ /* 0x000fcc00000000ff */
[----:B------:R-:W1:Y:S01]  /*3220*/  MUFU.EX2 R12, R12 ;  /* 0x0000000c000c7308 */ /* 0x000e620000000800 */
[----:B--2---:R-:W-:Y:S01]  /*3230*/  FADD.FTZ R66, R10, R39 ;  /* 0x000000270a427221 */ /* 0x004fe20000010000 */
[----:B------:R-:W-:Y:S01]  /*3240*/  FADD.FTZ R39, R155, R64 ;  /* 0x000000409b277221 */ /* 0x000fe20000010000 */
[----:B------:R-:W-:-:S03]  /*3250*/  F2FP.F16.F32.PACK_AB R155, R52, R155 ;  /* 0x0000009b349b723e */ /* 0x000fc600000000ff */
[----:B------:R-:W-:Y:S02]  /*3260*/  FADD.FTZ R64, R52, R39 ;  /* 0x0000002734407221 */ /* 0x000fe40000010000 */
[----:B------:R-:W2:Y:S01]  /*3270*/  MUFU.EX2 R13, R13 ;  /* 0x0000000d000d7308 */ /* 0x000ea20000000800 */
[----:B0-----:R-:W-:Y:S01]  /*3280*/  FADD.FTZ R45, R11, R66 ;  /* 0x000000420b2d7221 */ /* 0x001fe20000010000 */
[----:B------:R-:W-:Y:S01]  /*3290*/  FADD.FTZ R39, R157, R64 ;  /* 0x000000409d277221 */ /* 0x000fe20000010000 */
[----:B------:R-:W-:Y:S02]  /*32a0*/  F2FP.F16.F32.PACK_AB R154, R11, R10 ;  /* 0x0000000a0b9a723e */ /* 0x000fe400000000ff */
[C---:B------:R-:W-:Y:S01]  /*32b0*/  F2FP.F16.F32.PACK_AB R157, R56.reuse, R157 ;  /* 0x0000009d389d723e */ /* 0x040fe200000000ff */
[----:B------:R-:W-:Y:S02]  /*32c0*/  FADD.FTZ R64, R56, R39 ;  /* 0x0000002738407221 */ /* 0x000fe40000010000 */
[----:B------:R-:W0:Y:S01]  /*32d0*/  MUFU.EX2 R14, R14 ;  /* 0x0000000e000e7308 */ /* 0x000e220000000800 */
[----:B-1----:R-:W-:Y:S01]  /*32e0*/  FADD.FTZ R66, R12, R45 ;  /* 0x0000002d0c427221 */ /* 0x002fe20000010000 */
[----:B------:R-:W-:-:S04]  /*32f0*/  FADD.FTZ R39, R53, R64 ;  /* 0x0000004035277221 */ /* 0x000fc80000010000 */
[----:B------:R-:W-:Y:S02]  /*3300*/  FADD.FTZ R64, R60, R39 ;  /* 0x000000273c407221 */ /* 0x000fe40000010000 */
[----:B------:R-:W1:Y:S01]  /*3310*/  MUFU.EX2 R15, R15 ;  /* 0x0000000f000f7308 */ /* 0x000e620000000800 */
[----:B--2---:R-:W-:Y:S01]  /*3320*/  FADD.FTZ R45, R13, R66 ;  /* 0x000000420d2d7221 */ /* 0x004fe20000010000 */
[----:B------:R-:W-:Y:S01]  /*3330*/  FADD.FTZ R39, R161, R64 ;  /* 0x00000040a1277221 */ /* 0x000fe20000010000 */
[C---:B------:R-:W-:Y:S02]  /*3340*/  F2FP.F16.F32.PACK_AB R161, R44.reuse, R161 ;  /* 0x000000a12ca1723e */ /* 0x040fe400000000ff */
[----:B------:R-:W-:Y:S01]  /*3350*/  F2FP.F16.F32.PACK_AB R156, R13, R12 ;  /* 0x0000000c0d9c723e */ /* 0x000fe200000000ff */
[----:B------:R-:W-:Y:S02]  /*3360*/  FADD.FTZ R39, R44, R39 ;  /* 0x000000272c277221 */ /* 0x000fe40000010000 */
[----:B------:R-:W2:Y:S01]  /*3370*/  MUFU.EX2 R20, R20 ;  /* 0x0000001400147308 */ /* 0x000ea20000000800 */
[----:B0-----:R-:W-:Y:S01]  /*3380*/  FADD.FTZ R66, R14, R45 ;  /* 0x0000002d0e427221 */ /* 0x001fe20000010000 */
[----:B------:R-:W-:-:S06]  /*3390*/  FADD.FTZ R48, R40, R39 ;  /* 0x0000002728307221 */ /* 0x000fcc0000010000 */
        /* <DEDUP_REMOVED lines=9> */
[----:B-1----:R-:W-:Y:S01]  /*3430*/  FADD.FTZ R38, R24, R45 ;  /* 0x0000002d18267221 */ /* 0x002fe20000010000 */
[----:B------:R-:W-:-:S04]  /*3440*/  FADD.FTZ R45, R41, R48 ;  /* 0x00000030292d7221 */ /* 0x000fc80000010000 */
[----:B------:R-:W-:Y:S02]  /*3450*/  FADD.FTZ R10, R42, R45 ;  /* 0x0000002d2a0a7221 */ /* 0x000fe40000010000 */
[----:B------:R-:W1:Y:S01]  /*3460*/  MUFU.EX2 R27, R27 ;  /* 0x0000001b001b7308 */ /* 0x000e620000000800 */
[----:B--2---:R-:W-:Y:S01]  /*3470*/  FADD.FTZ R39, R25, R38 ;  /* 0x0000002619277221 */ /* 0x004fe20000010000 */
[----:B------:R-:W-:Y:S01]  /*3480*/  FADD.FTZ R11, R43, R10 ;  /* 0x0000000a2b0b7221 */ /* 0x000fe20000010000 */
[----:B------:R-:W-:-:S03]  /*3490*/  F2FP.F16.F32.PACK_AB R162, R25, R24 ;  /* 0x0000001819a2723e */ /* 0x000fc600000000ff */
[----:B------:R-:W-:Y:S02]  /*34a0*/  FADD.FTZ R10, R46, R11 ;  /* 0x0000000b2e0a7221 */ /* 0x000fe40000010000 */
[----:B------:R-:W2:Y:S01]  /*34b0*/  MUFU.EX2 R28, R28 ;  /* 0x0000001c001c7308 */ /* 0x000ea20000000800 */
[----:B0-----:R-:W-:Y:S01]  /*34c0*/  FADD.FTZ R4, R26, R39 ;  /* 0x000000271a047221 */ /* 0x001fe20000010000 */
[----:B------:R-:W-:-:S04]  /*34d0*/  FADD.FTZ R11, R47, R10 ;  /* 0x0000000a2f0b7221 */ /* 0x000fc80000010000 */
[----:B------:R-:W-:Y:S02]  /*34e0*/  FADD.FTZ R10, R50, R11 ;  /* 0x0000000b320a7221 */ /* 0x000fe40000010000 */
        /* <DEDUP_REMOVED lines=38> */
[----:B------:R2:W0:Y:S01]  /*3750*/  MUFU.EX2 R175, R3 ;  /* 0x0000000300af7308 */ /* 0x0004220000000800 */
[----:B-1----:R-:W-:Y:S01]  /*3760*/  FADD.FTZ R10, R62, R11 ;  /* 0x0000000b3e0a7221 */ /* 0x002fe20000010000 */
[C---:B--2---:R-:W-:Y:S01]  /*3770*/  FADD.FTZ R3, R37.reuse, R4 ;  /* 0x0000000425037221 */ /* 0x044fe20000010000 */
[----:B------:R-:W-:Y:S02]  /*3780*/  F2FP.F16.F32.PACK_AB R174, R37, R36 ;  /* 0x0000002425ae723e */ /* 0x000fe400000000ff */
[C---:B0-----:R-:W-:Y:S01]  /*3790*/  FADD.FTZ R4, R175.reuse, R10 ;  /* 0x0000000aaf047221 */ /* 0x041fe20000010000 */
[----:B------:R-:W-:Y:S01]  /*37a0*/  F2FP.F16.F32.PACK_AB R175, R175, R62 ;  /* 0x0000003eafaf723e */ /* 0x000fe200000000ff */
[----:B------:R-:W-:Y:S06]  /*37b0*/  @!P0 BRA `(.L_x_4439) ;  /* 0x0000000000048947 */ /* 0x000fec0003800000 */
[----:B------:R-:W-:Y:S01]  /*37c0*/  BPT.TRAP 0x1 ;  /* 0x000000040000795c */ /* 0x000fe20000300000 */
.L_x_4439:
[----:B------:R0:W1:Y:S01]  /*37d0*/  SYNCS.PHASECHK.TRANS64.TRYWAIT P1, [UR22+0x22850], R8 ;  /* 0x02285008ff0075a7 */ /* 0x0000620008020156 */
[----:B------:R-:W-:Y:S05]  /*37e0*/  @!P0 BRA `(.L_x_4440) ;  /* 0x0000000000048947 */ /* 0x000fea0003800000 */
[----:B------:R-:W-:Y:S01]  /*37f0*/  BPT.TRAP 0x1 ;  /* 0x000000040000795c */ /* 0x000fe20000300000 */
.L_x_4440:
[----:B-1----:R-:W-:Y:S05]  /*3800*/  @P1 BRA `(.L_x_4441) ;  /* 0x0000000000081947 */ /* 0x002fea0003800000 */
[----:B------:R-:W1:Y:S02]  /*3810*/  SYNCS.PHASECHK.TRANS64.TRYWAIT P1, [UR22+0x22850], R8 ;  /* 0x02285008ff0075a7 */ /* 0x000e640008020156 */
[----:B-1----:R-:W-:Y:S05]  /*3820*/  @!P1 BRA `(.L_x_4442) ;  /* 0x000000c400549947 */ /* 0x002fea0003800000 */
.L_x_4441:
        /* <DEDUP_REMOVED lines=43> */
.L_x_4443:
[----:B------:R-:W-:Y:S01]  /*3ae0*/  UISETP.NE.AND UP0, UPT, UR46, URZ, UPT ;  /* 0x0000003f2e00728c */ /* 0x000fe2000bf05270 */
[----:B------:R-:W2:Y:S01]  /*3af0*/  S2UR UR18, SR_CgaCtaId ;  /* 0x00000000001279c3 */ /* 0x000ea20000008800 */
[----:B------:R-:W-:Y:S01]  /*3b00*/  UMOV UR15, UR43 ;  /* 0x0000002b000f7c82 */ /* 0x000fe20008000000 */
[----:B------:R-:W-:Y:S02]  /*3b10*/  UIMAD UR11, UR42, UR11, -UR14 ;  /* 0x0000000b2a0b72a4 */ /* 0x000fe4000f8e0a0e */
[----:B------:R-:W-:Y:S02]  /*3b20*/  UIADD3 UR22, UR22, 0x22860, URZ ;  /* 0x0002286016167890 */ /* 0x000fe4000fffe03f */
[----:B------:R-:W-:-:S04]  /*3b30*/  UIADD3 UR23, UR40, -0x2, URZ ;  /* 0xfffffffe28177890 */ /* 0x000fc8000fffe03f */
[----:B------:R-:W-:Y:S01]  /*3b40*/  @UP0 ULDC UR6, c[0x0][0x44c] ;  /* 0x0001130000060ab9 */ /* 0x000fe20000000800 */
[----:B------:R-:W-:Y:S01]  /*3b50*/  @UP0 ULDC UR19, c[0x0][0x450] ;  /* 0x0001140000130ab9 */ /* 0x000fe20000000800 */
[----:B------:R-:W-:-:S04]  /*3b60*/  UIMAD.WIDE.U32 UR6, UR43, UR6, URZ ;  /* 0x000000062b0672a5 */ /* 0x000fc8000f8e003f */
[----:B------:R-:W-:-:S04]  /*3b70*/  @UP0 USHF.R.U32.HI UR15, URZ, UR19, UR7 ;  /* 0x000000133f0f0299 */ /* 0x000fc80008011607 */
[----:B------:R-:W-:-:S04]  /*3b80*/  UIADD3 UR6, UR11, UR15, URZ ;  /* 0x0000000f0b067290 */ /* 0x000fc8000fffe03f */
[----:B------:R-:W-:Y:S02]  /*3b90*/  UIMAD.WIDE UR6, UR6, 0x2aaaaaab, URZ ;  /* 0x2aaaaaab060678a5 */ /* 0x000fe4000f8e023f */
[----:B--2---:R-:W-:Y:S02]  /*3ba0*/  UPRMT UR22, UR18, 0x654, UR22 ;  /* 0x0000065412167896 */ /* 0x004fe40008000016 */
[----:B------:R-:W-:-:S04]  /*3bb0*/  USHF.R.U32.HI UR6, URZ, 0x1f, UR7 ;  /* 0x0000001f3f067899 */ /* 0x000fc80008011607 */
[----:B------:R-:W-:-:S03]  /*3bc0*/  ULEA.HI.SX32 UR6, UR7, UR6, 0x1c ;  /* 0x0000000607067291 */ /* 0x000fc6000f8fe23f */
[----:B------:R-:W-:Y:S01]  /*3bd0*/  SYNCS.ARRIVE.TRANS64.RED.A1T0 RZ, [UR22], RZ ;  /* 0x000000ffffff79a7 */ /* 0x000fe20008100416 */
[----:B------:R-:W-:-:S04]  /*3be0*/  UISETP.LT.AND UP0, UPT, URZ, UR6, UPT ;  /* 0x000000063f00728c */ /* 0x000fc8000bf01270 */
[----:B------:R-:W-:-:S04]  /*3bf0*/  USEL UR22, URZ, UR6, !UP0 ;  /* 0x000000063f167287 */ /* 0x000fc8000c000000 */
[----:B------:R-:W-:-:S06]  /*3c00*/  UISETP.GE.AND UP0, UPT, UR23, UR22, UPT ;  /* 0x000000161700728c */ /* 0x000fcc000bf06270 */
[----:B------:R-:W-:-:S13]  /*3c10*/  PLOP3.LUT P1, PT, PT, PT, UP0, 0x80, 0x0 ;  /* 0x000000000000781c */ /* 0x000fda0003f2f008 */
[----:B------:R-:W-:Y:S05]  /*3c20*/  @!P1 BRA `(.L_x_4444) ;  /* 0x0000002800bc9947 */ /* 0x000fea0003800000 */
[----:B-1----:R-:W-:Y:S01]  /*3c30*/  IMAD.MOV.U32 R9, RZ, RZ, R5 ;  /* 0x000000ffff097224 */ /* 0x002fe200078e0005 */
[----:B0-----:R-:W-:Y:S01]  /*3c40*/  MOV R8, R6 ;  /* 0x0000000600087202 */ /* 0x001fe20000000f00 */
[----:B------:R-:W-:Y:S01]  /*3c50*/  ULDC UR27, c[0x0][0x288] ;  /* 0x0000a200001b7ab9 */ /* 0x000fe20000000800 */
[----:B------:R-:W-:Y:S01]  /*3c60*/  ULDC UR28, c[0x0][0x9d8] ;  /* 0x00027600001c7ab9 */ /* 0x000fe20000000800 */
[----:B------:R-:W-:-:S05]  /*3c70*/  ULDC UR24, c[0x0][0x988] ;  /* 0x0002620000187ab9 */ /* 0x000fca0000000800 */
.L_x_4455:
[----:B------:R-:W-:-:S04]  /*3c80*/  UIADD3 UR36, UR36, 0x1, URZ ;  /* 0x0000000124247890 */ /* 0x000fc8000fffe03f */
[----:B------:R-:W-:-:S04]  /*3c90*/  UISETP.NE.AND UP0, UPT, UR36, 0x2, UPT ;  /* 0x000000022400788c */ /* 0x000fc8000bf05270 */
[----:B------:R-:W-:Y:S02]  /*3ca0*/  USEL UR6, URZ, 0x1, UP0 ;  /* 0x000000013f067887 */ /* 0x000fe40008000000 */
[----:B------:R-:W-:Y:S02]  /*3cb0*/  USEL UR36, UR36, URZ, UP0 ;  /* 0x0000003f24247287 */ /* 0x000fe40008000000 */
[----:B------:R-:W-:Y:S01]  /*3cc0*/  ULOP3.LUT UR37, UR37, UR6, URZ, 0x3c, !UPT ;  /* 0x0000000625257292 */ /* 0x000fe2000f8e3c3f */
[----:B01----:R-:W-:Y:S11]  /*3cd0*/  @!P0 BRA `(.L_x_4445) ;  /* 0x0000000000048947 */ /* 0x003ff60003800000 */
[----:B------:R-:W-:Y:S01]  /*3ce0*/  BPT.TRAP 0x1 ;  /* 0x000000040000795c */ /* 0x000fe20000300000 */
.L_x_4445:
        /* <DEDUP_REMOVED lines=9> */
.L_x_4446:
[----:B-1----:R-:W-:Y:S05]  /*3d80*/  @P1 BRA `(.L_x_4447) ;  /* 0x0000000000081947 */ /* 0x002fea0003800000 */
[----:B------:R-:W1:Y:S02]  /*3d90*/  SYNCS.PHASECHK.TRANS64.TRYWAIT P1, [UR26+0x22830], R7 ;  /* 0x02283007ff0075a7 */ /* 0x000e64000802015a */
[----:B-1----:R-:W-:Y:S05]  /*3da0*/  @!P1 BRA `(.L_x_4448) ;  /* 0x000000c0000c9947 */ /* 0x002fea0003800000 */
.L_x_4447:
        /* <DEDUP_REMOVED lines=26> */
.L_x_4449:
[----:B------:R-:W-:Y:S01]  /*3f50*/  UISETP.NE.AND UP0, UPT, UR46, URZ, UPT ;  /* 0x0000003f2e00728c */ /* 0x000fe2000bf05270 */
[----:B------:R-:W-:Y:S02]  /*3f60*/  VIADD R5, R16, UR43 ;  /* 0x0000002b10057c36 */ /* 0x000fe40008000000 */
[----:B------:R-:W-:Y:S01]  /*3f70*/  FMUL.FTZ R14, R161, UR28 ;  /* 0x0000001ca10e7c20 */ /* 0x000fe20008410000 */
[----:B------:R-:W-:Y:S01]  /*3f80*/  FMUL.FTZ R6, R152, UR28 ;  /* 0x0000001c98067c20 */ /* 0x000fe20008410000 */
[----:B------:R-:W-:Y:S01]  /*3f90*/  FMUL.FTZ R152, R169, UR28 ;  /* 0x0000001ca9987c20 */ /* 0x000fe20008410000 */
[----:B------:R-:W-:Y:S01]  /*3fa0*/  FMUL.FTZ R13, R160, UR28 ;  /* 0x0000001ca00d7c20 */ /* 0x000fe20008410000 */
[----:B------:R-:W-:Y:S01]  /*3fb0*/  PLOP3.LUT P1, PT, PT, PT, UP0, 0x80, 0x0 ;  /* 0x000000000000781c */ /* 0x000fe20003f2f008 */
[----:B------:R-:W2:Y:S01]  /*3fc0*/  LDC R169, c[0x0][0x2f0] ;  /* 0x0000bc00ffa97b82 */ /* 0x000ea20000000800 */
[----:B------:R-:W-:Y:S01]  /*3fd0*/  PLOP3.LUT P2, PT, PT, PT, UP0, 0x80, 0x0 ;  /* 0x000000000000781c */ /* 0x000fe20003f4f008 */
[----:B------:R-:W-:Y:S01]  /*3fe0*/  FMUL.FTZ R160, R167, UR28 ;  /* 0x0000001ca7a07c20 */ /* 0x000fe20008410000 */
[----:B------:R-:W-:Y:S01]  /*3ff0*/  FMUL.FTZ R154, R154, UR28 ;  /* 0x0000001c9a9a7c20 */ /* 0x000fe20008410000 */
[----:B------:R-:W-:Y:S01]  /*4000*/  @UP0 ULDC UR6, c[0x0][0x44c] ;  /* 0x0001130000060ab9 */ /* 0x000fe20000000800 */
[----:B------:R-:W-:-:S02]  /*4010*/  IMAD.MOV.U32 R200, RZ, RZ, -0x2 ;  /* 0xfffffffeffc87424 */ /* 0x000fc400078e00ff */
[----:B------:R-:W-:Y:S01]  /*4020*/  FMUL.FTZ R10, R153, UR28 ;  /* 0x0000001c990a7c20 */ /* 0x000fe20008410000 */
[----:B------:R-:W-:Y:S01]  /*4030*/  FMUL.FTZ R153, R155, UR28 ;  /* 0x0000001c9b997c20 */ /* 0x000fe20008410000 */
[----:B------:R-:W-:Y:S01]  /*4040*/  FMUL.FTZ R155, R158, UR28 ;  /* 0x0000001c9e9b7c20 */ /* 0x000fe20008410000 */
[----:B------:R-:W3:Y:S01]  /*4050*/  MUFU.TANH R154, R154 ;  /* 0x0000009a009a7308 */ /* 0x000ee20000002400 */
[----:B------:R-:W-:Y:S01]  /*4060*/  FMUL.FTZ R11, R156, UR28 ;  /* 0x0000001c9c0b7c20 */ /* 0x000fe20008410000 */
[----:B------:R-:W-:Y:S01]  /*4070*/  FMUL.FTZ R156, R159, UR28 ;  /* 0x0000001c9f9c7c20 */ /* 0x000fe20008410000 */
[----:B------:R-:W-:Y:S01]  /*4080*/  @P1 IMAD.HI.U32 R161, R5, UR6, RZ ;  /* 0x0000000605a11c27 */ /* 0x000fe2000f8e00ff */
[----:B------:R-:W-:-:S03]  /*4090*/  @UP0 ULDC UR6, c[0x0][0x450] ;  /* 0x0001140000060ab9 */ /* 0x000fc60000000800 */
[----:B------:R-:W-:Y:S01]  /*40a0*/  FMUL.FTZ R20, R165, UR28 ;  /* 0x0000001ca5147c20 */ /* 0x000fe20008410000 */
[----:B------:R-:W-:Y:S01]  /*40b0*/  FMUL.FTZ R165, R178, UR28 ;  /* 0x0000001cb2a57c20 */ /* 0x000fe20008410000 */
[----:B------:R-:W-:Y:S01]  /*40c0*/  FMUL.FTZ R158, R162, UR28 ;  /* 0x0000001ca29e7c20 */ /* 0x000fe20008410000 */
[----:B------:R-:W-:Y:S01]  /*40d0*/  @P2 SHF.R.U32.HI R5, RZ, UR6, R161 ;  /* 0x00000006ff052c19 */ /* 0x000fe200080116a1 */
[----:B------:R-:W-:Y:S01]  /*40e0*/  UMOV UR6, 0x1 ;  /* 0x0000000100067882 */ /* 0x000fe20000000000 */
[----:B------:R-:W4:Y:S01]  /*40f0*/  MUFU.TANH R153, R153 ;  /* 0x0000009900997308 */ /* 0x000f220000002400 */
[----:B------:R-:W-:Y:S01]  /*4100*/  UIMAD UR6, UR23, -0x60, UR6 ;  /* 0xffffffa0170678a4 */ /* 0x000fe2000f8e0206 */
[----:B------:R-:W-:Y:S01]  /*4110*/  FMUL.FTZ R12, R157, UR28 ;  /* 0x0000001c9d0c7c20 */ /* 0x000fe20008410000 */
[----:B------:R-:W5:Y:S01]  /*4120*/  SHFL.IDX PT, R167, R5, 0x1, 0x1c1f ;  /* 0x003c1f0005a77f89 */ /* 0x000f6200000e0000 */
[----:B------:R-:W-:Y:S01]  /*4130*/  FMUL.FTZ R157, R163, UR28 ;  /* 0x0000001ca39d7c20 */ /* 0x000fe20008410000 */
[----:B------:R-:W-:Y:S01]  /*4140*/  FMUL.FTZ R159, R166, UR28 ;  /* 0x0000001ca69f7c20 */ /* 0x000fe20008410000 */
[----:B------:R-:W-:Y:S01]  /*4150*/  FMUL.FTZ R162, R170, UR28 ;  /* 0x0000001caaa27c20 */ /* 0x000fe20008410000 */
[----:B------:R-:W-:Y:S01]  /*4160*/  IMAD R200, R17, R200, UR6 ;  /* 0x0000000611c87e24 */ /* 0x000fe2000f8e02c8 */
[----:B------:R-:W0:Y:S01]  /*4170*/  MUFU.TANH R155, R155 ;  /* 0x0000009b009b7308 */ /* 0x000e220000002400 */
[----:B------:R-:W-:Y:S01]  /*4180*/  FMUL.FTZ R161, R171, UR28 ;  /* 0x0000001caba17c20 */ /* 0x000fe20008410000 */
[----:B------:R-:W-:Y:S01]  /*4190*/  FMUL.FTZ R163, R174, UR28 ;  /* 0x0000001caea37c20 */ /* 0x000fe20008410000 */
[----:B--2---:R-:W-:-:S02]  /*41a0*/  IMAD R200, R169, UR42, R200 ;  /* 0x0000002aa9c87c24 */ /* 0x004fc4000f8e02c8 */
        /* <DEDUP_REMOVED lines=13> */
[----:B------:R-:W1:Y:S01]  /*4280*/  SHFL.IDX PT, R5, R5, RZ, 0x1c1f ;  /* 0x001c1fff05057589 */ /* 0x000e6200000e0000 */
[----:B------:R-:W-:Y:S01]  /*4290*/  FMUL.FTZ R183, R180, UR28 ;  /* 0x0000001cb4b77c20 */ /* 0x000fe20008410000 */
[----:B-----5:R-:W-:Y:S01]  /*42a0*/  IADD3 R178, R167, -UR27, R200 ;  /* 0x8000001ba7b27c10 */ /* 0x020fe2000fffe0c8 */
[----:B------:R-:W-:Y:S01]  /*42b0*/  FMUL.FTZ R167, R182, UR28 ;  /* 0x0000001cb6a77c20 */ /* 0x000fe20008410000 */
[----:B------:R-:W-:Y:S01]  /*42c0*/  FMUL.FTZ R180, R188, UR28 ;  /* 0x0000001cbcb47c20 */ /* 0x000fe20008410000 */
[----:B------:R-:W-:Y:S01]  /*42d0*/  FMUL.FTZ R196, R196, UR28 ;  /* 0x0000001cc4c47c20 */ /* 0x000fe20008410000 */
[C---:B------:R-:W-:Y:S01]  /*42e0*/  ISETP.GT.AND P1, PT, R178.reuse, RZ, PT ;  /* 0x000000ffb200720c */ /* 0x040fe20003f24270 */
[----:B------:R-:W5:Y:S01]  /*42f0*/  MUFU.TANH R157, R157 ;  /* 0x0000009d009d7308 */ /* 0x000f620000002400 */
[----:B------:R-:W-:Y:S01]  /*4300*/  ISETP.GT.AND P2, PT, R178, 0x1, PT ;  /* 0x00000001b200780c */ /* 0x000fe20003f44270 */
[----:B------:R-:W-:Y:S01]  /*4310*/  UMOV UR10, UR24 ;  /* 0x00000018000a7c82 */ /* 0x000fe20008000000 */
[----:B---3--:R-:W-:Y:S01]  /*4320*/  FSEL R154, R154, -INF , P1 ;  /* 0xff8000009a9a7808 */ /* 0x008fe20000800000 */
[----:B------:R-:W-:Y:S01]  /*4330*/  FMUL.FTZ R186, R192, UR28 ;  /* 0x0000001cc0ba7c20 */ /* 0x000fe20008410000 */
[----:B------:R-:W-:Y:S01]  /*4340*/  ISETP.GT.AND P1, PT, R178, 0x8, PT ;  /* 0x00000008b200780c */ /* 0x000fe20003f24270 */
[----:B------:R-:W-:Y:S01]  /*4350*/  FMUL.FTZ R192, R197, UR28 ;  /* 0x0000001cc5c07c20 */ /* 0x000fe20008410000 */
[----:B----4-:R-:W-:Y:S01]  /*4360*/  FSEL R153, R153, -INF , P2 ;  /* 0xff80000099997808 */ /* 0x010fe20001000000 */
[----:B------:R-:W3:Y:S01]  /*4370*/  MUFU.TANH R159, R159 ;  /* 0x0000009f009f7308 */ /* 0x000ee20000002400 */
[----:B------:R-:W-:Y:S01]  /*4380*/  FMNMX.FTZ R170, R154, R9, !PT ;  /* 0x000000099aaa7209 */ /* 0x000fe20007810000 */
[----:B------:R-:W-:Y:S01]  /*4390*/  UIADD3 UR6, UR26, 0x22840, URZ ;  /* 0x000228401a067890 */ /* 0x000fe2000fffe03f */
[----:B------:R-:W-:-:S02]  /*43a0*/  ISETP.GT.AND P2, PT, R178, 0x9, PT ;  /* 0x00000009b200780c */ /* 0x000fc40003f44270 */
[----:B0-----:R-:W-:Y:S01]  /*43b0*/  FSEL R155, R155, -INF , P1 ;  /* 0xff8000009b9b7808 */ /* 0x001fe20000800000 */
[----:B------:R-:W-:Y:S01]  /*43c0*/  UPRMT UR6, UR25, 0x654, UR6 ;  /* 0x0000065419067896 */ /* 0x000fe20008000006 */
[----:B------:R-:W-:Y:S01]  /*43d0*/  FMNMX.FTZ R170, R153, R170, !PT ;  /* 0x000000aa99aa7209 */ /* 0x000fe20007810000 */
[----:B------:R-:W0:Y:S01]  /*43e0*/  MUFU.TANH R160, R160 ;  /* 0x000000a000a07308 */ /* 0x000e220000002400 */
[----:B------:R-:W-:Y:S02]  /*43f0*/  ISETP.GT.AND P1, PT, R178, 0x10, PT ;  /* 0x00000010b200780c */ /* 0x000fe40003f24270 */
[----:B--2---:R-:W-:Y:S02]  /*4400*/  FSEL R156, R156, -INF , P2 ;  /* 0xff8000009c9c7808 */ /* 0x004fe40001000000 */
[----:B------:R-:W-:Y:S01]  /*4410*/  FMNMX.FTZ R171, R155, R170, !PT ;  /* 0x000000aa9bab7209 */ /* 0x000fe20007810000 */
[----:B------:R-:W-:Y:S01]  /*4420*/  FMUL.FTZ R170, R187, UR28 ;  /* 0x0000001cbbaa7c20 */ /* 0x000fe20008410000 */
[----:B------:R-:W-:Y:S01]  /*4430*/  ISETP.GT.AND P2, PT, R178, 0x11, PT ;  /* 0x00000011b200780c */ /* 0x000fe20003f44270 */
[----:B------:R-:W2:Y:S01]  /*4440*/  MUFU.TANH R162, R162 ;  /* 0x000000a200a27308 */ /* 0x000ea20000002400 */
[----:B-1----:R-:W-:Y:S01]  /*4450*/  FSEL R158, R158, -INF , P1 ;  /* 0xff8000009e9e7808 */ /* 0x002fe20000800000 */
[----:B------:R-:W-:Y:S01]  /*4460*/  SYNCS.ARRIVE.TRANS64.RED.A1T0 RZ, [UR6], RZ ;  /* 0x000000ffffff79a7 */ /* 0x000fe20008100406 */
[----:B------:R-:W-:-:S02]  /*4470*/  FMNMX.FTZ R171, R156, R171, !PT ;  /* 0x000000ab9cab7209 */ /* 0x000fc40007810000 */
[----:B------:R-:W-:Y:S02]  /*4480*/  ISETP.GT.AND P1, PT, R178, 0x18, PT ;  /* 0x00000018b200780c */ /* 0x000fe40003f24270 */
[----:B-----5:R-:W-:Y:S01]  /*4490*/  FSEL R157, R157, -INF , P2 ;  /* 0xff8000009d9d7808 */ /* 0x020fe20001000000 */
[----:B------:R-:W1:Y:S01]  /*44a0*/  MUFU.TANH R161, R161 ;  /* 0x000000a100a17308 */ /* 0x000e620000002400 */
[----:B------:R-:W-:Y:S02]  /*44b0*/  FMNMX.FTZ R174, R158, R171, !PT ;  /* 0x000000ab9eae7209 */ /* 0x000fe40007810000 */
[C---:B------:R-:W-:Y:S02]  /*44c0*/  ISETP.GT.AND P2, PT, R178.reuse, 0x19, PT ;  /* 0x00000019b200780c */ /* 0x040fe40003f44270 */
[----:B---3--:R-:W-:Y:S02]  /*44d0*/  FSEL R159, R159, -INF , P1 ;  /* 0xff8000009f9f7808 */ /* 0x008fe40000800000 */
[----:B------:R-:W-:Y:S01]  /*44e0*/  FMNMX.FTZ R174, R157, R174, !PT ;  /* 0x000000ae9dae7209 */ /* 0x000fe20007810000 */
[----:B------:R-:W3:Y:S01]  /*44f0*/  MUFU.TANH R163, R163 ;  /* 0x000000a300a37308 */ /* 0x000ee20000002400 */
[----:B------:R-:W-:-:S02]  /*4500*/  ISETP.GT.AND P1, PT, R178, 0x20, PT ;  /* 0x00000020b200780c */ /* 0x000fc40003f24270 */
[----:B0-----:R-:W-:Y:S02]  /*4510*/  FSEL R160, R160, -INF , P2 ;  /* 0xff800000a0a07808 */ /* 0x001fe40001000000 */
[----:B------:R-:W-:Y:S01]  /*4520*/  FMNMX.FTZ R171, R159, R174, !PT ;  /* 0x000000ae9fab7209 */ /* 0x000fe20007810000 */
[----:B------:R-:W-:Y:S01]  /*4530*/  FMUL.FTZ R174, R190, UR28 ;  /* 0x0000001cbeae7c20 */ /* 0x000fe20008410000 */
[----:B------:R-:W-:Y:S01]  /*4540*/  ISETP.GT.AND P2, PT, R178, 0x21, PT ;  /* 0x00000021b200780c */ /* 0x000fe20003f44270 */
[----:B------:R-:W0:Y:S01]  /*4550*/  MUFU.TANH R164, R164 ;  /* 0x000000a400a47308 */ /* 0x000e220000002400 */
[----:B--2---:R-:W-:Y:S01]  /*4560*/  FSEL R162, R162, -INF , P1 ;  /* 0xff800000a2a27808 */ /* 0x004fe20000800000 */
[----:B------:R-:W-:Y:S01]  /*4570*/  FMUL.FTZ R190, R173, UR28 ;  /* 0x0000001cadbe7c20 */ /* 0x000fe20008410000 */
[----:B------:R-:W-:Y:S02]  /*4580*/  FMNMX.FTZ R171, R160, R171, !PT ;  /* 0x000000aba0ab7209 */ /* 0x000fe40007810000 */
[----:B------:R-:W-:-:S02]  /*4590*/  ISETP.GT.AND P1, PT, R178, 0x28, PT ;  /* 0x00000028b200780c */ /* 0x000fc40003f24270 */
[----:B-1----:R-:W-:Y:S01]  /*45a0*/  FSEL R161, R161, -INF , P2 ;  /* 0xff800000a1a17808 */ /* 0x002fe20001000000 */
[----:B------:R-:W1:Y:S01]  /*45b0*/  MUFU.TANH R165, R165 ;  /* 0x000000a500a57308 */ /* 0x000e620000002400 */
[----:B------:R-:W-:Y:S02]  /*45c0*/  FMNMX.FTZ R182, R162, R171, !PT ;  /* 0x000000aba2b67209 */ /* 0x000fe40007810000 */
[C---:B------:R-:W-:Y:S02]  /*45d0*/  ISETP.GT.AND P2, PT, R178.reuse, 0x29, PT ;  /* 0x00000029b200780c */ /* 0x040fe40003f44270 */
[----:B---3--:R-:W-:Y:S02]  /*45e0*/  FSEL R163, R163, -INF , P1 ;  /* 0xff800000a3a37808 */ /* 0x008fe40000800000 */
[----:B------:R-:W-:Y:S01]  /*45f0*/  FMNMX.FTZ R182, R161, R182, !PT ;  /* 0x000000b6a1b67209 */ /* 0x000fe20007810000 */
[----:B------:R-:W2:Y:S01]  /*4600*/  MUFU.TANH R166, R166 ;  /* 0x000000a600a67308 */ /* 0x000ea20000002400 */
[----:B------:R-:W-:-:S02]  /*4610*/  ISETP.GT.AND P1, PT, R178, 0x30, PT ;  /* 0x00000030b200780c */ /* 0x000fc40003f24270 */
[----:B0-----:R-:W-:Y:S02]  /*4620*/  FSEL R164, R164, -INF , P2 ;  /* 0xff800000a4a47808 */ /* 0x001fe40001000000 */
[----:B------:R-:W-:Y:S02]  /*4630*/  FMNMX.FTZ R171, R163, R182, !PT ;  /* 0x000000b6a3ab7209 */ /* 0x000fe40007810000 */
[----:B------:R-:W-:Y:S01]  /*4640*/  ISETP.GT.AND P2, PT, R178, 0x31, PT ;  /* 0x00000031b200780c */ /* 0x000fe20003f44270 */
[----:B------:R-:W0:Y:S01]  /*4650*/  MUFU.TANH R167, R167 ;  /* 0x000000a700a77308 */ /* 0x000e220000002400 */
[----:B-1----:R-:W-:Y:S02]  /*4660*/  FSEL R165, R165, -INF , P1 ;  /* 0xff800000a5a57808 */ /* 0x002fe40000800000 */
[----:B------:R-:W-:Y:S02]  /*4670*/  FMNMX.FTZ R182, R164, R171, !PT ;  /* 0x000000aba4b67209 */ /* 0x000fe40007810000 */
[----:B------:R-:W-:-:S02]  /*4680*/  ISETP.GT.AND P1, PT, R178, 0x38, PT ;  /* 0x00000038b200780c */ /* 0x000fc40003f24270 */
[----:B------:R-:W-:Y:S01]  /*4690*/  FMNMX.FTZ R171, R165, R182, !PT ;  /* 0x000000b6a5ab7209 */ /* 0x000fe20007810000 */
[----:B------:R-:W1:Y:S01]  /*46a0*/  MUFU.TANH R168, R168 ;  /* 0x000000a800a87308 */ /* 0x000e620000002400 */
[----:B--2---:R-:W-:Y:S02]  /*46b0*/  FSEL R166, R166, -INF , P2 ;  /* 0xff800000a6a67808 */ /* 0x004fe40001000000 */
[----:B------:R-:W-:Y:S02]  /*46c0*/  ISETP.GT.AND P2, PT, R178, 0x39, PT ;  /* 0x00000039b200780c */ /* 0x000fe40003f44270 */
[----:B------:R-:W-:-:S03]  /*46d0*/  FMNMX.FTZ R182, R166, R171, !PT ;  /* 0x000000aba6b67209 */ /* 0x000fc60007810000 */
[----:B------:R-:W2:Y:S01]  /*46e0*/  MUFU.TANH R169, R169 ;  /* 0x000000a900a97308 */ /* 0x000ea20000002400 */
        /* <DEDUP_REMOVED lines=8> */
[----:B--2---:R-:W-:Y:S02]  /*4770*/  FSEL R169, R169, -INF , P1 ;  /* 0xff800000a9a97808 */ /* 0x004fe40000800000 */
[----:B------:R-:W-:Y:S02]  /*4780*/  ISETP.GT.AND P1, PT, R178, 0x48, PT ;  /* 0x00000048b200780c */ /* 0x000fe40003f24270 */
[----:B------:R-:W-:-:S03]  /*4790*/  FMNMX.FTZ R171, R169, R182, !PT ;  /* 0x000000b6a9ab7209 */ /* 0x000fc60007810000 */
[----:B------:R2:W3:Y:S01]  /*47a0*/  MUFU.TANH R175, R191 ;  /* 0x000000bf00af7308 */ /* 0x0004e20000002400 */
[----:B0-----:R-:W-:Y:S02]  /*47b0*/  FSEL R170, R170, -INF , P2 ;  /* 0xff800000aaaa7808 */ /* 0x001fe40001000000 */
[----:B------:R-:W-:Y:S02]  /*47c0*/  ISETP.GT.AND P2, PT, R178, 0x49, PT ;  /* 0x00000049b200780c */ /* 0x000fe40003f44270 */
[----:B------:R-:W-:-:S03]  /*47d0*/  FMNMX.FTZ R171, R170, R171, !PT ;  /* 0x000000abaaab7209 */ /* 0x000fc60007810000 */
[----:B------:R0:W4:Y:S01]  /*47e0*/  MUFU.TANH R179, R194 ;  /* 0x000000c200b37308 */ /* 0x0001220000002400 */
[----:B-1----:R-:W-:Y:S01]  /*47f0*/  FSEL R174, R174, -INF , P1 ;  /* 0xff800000aeae7808 */ /* 0x002fe20000800000 */
[----:B--2---:R-:W-:Y:S01]  /*4800*/  FMUL.FTZ R191, R176, UR28 ;  /* 0x0000001cb0bf7c20 */ /* 0x004fe20008410000 */
[----:B------:R-:W-:Y:S02]  /*4810*/  ISETP.GT.AND P1, PT, R178, 0x50, PT ;  /* 0x00000050b200780c */ /* 0x000fe40003f24270 */
[----:B------:R-:W-:-:S03]  /*4820*/  FMNMX.FTZ R182, R174, R171, !PT ;  /* 0x000000abaeb67209 */ /* 0x000fc60007810000 */
[----:B------:R-:W1:Y:S01]  /*4830*/  MUFU.TANH R195, R195 ;  /* 0x000000c300c37308 */ /* 0x000e620000002400 */
[----:B---3--:R-:W-:Y:S01]  /*4840*/  FSEL R175, R175, -INF , P2 ;  /* 0xff800000afaf7808 */ /* 0x008fe20001000000 */
[----:B0-----:R-:W-:Y:S01]  /*4850*/  FMUL.FTZ R194, R172, UR28 ;  /* 0x0000001cacc27c20 */ /* 0x001fe20008410000 */
[----:B------:R-:W-:Y:S02]  /*4860*/  ISETP.GT.AND P2, PT, R178, 0x51, PT ;  /* 0x00000051b200780c */ /* 0x000fe40003f44270 */
[----:B------:R-:W-:-:S03]  /*4870*/  FMNMX.FTZ R182, R175, R182, !PT ;  /* 0x000000b6afb67209 */ /* 0x000fc60007810000 */
[----:B------:R-:W0:Y:S01]  /*4880*/  MUFU.TANH R198, R198 ;  /* 0x000000c600c67308 */ /* 0x000e220000002400 */
[----:B----4-:R-:W-:Y:S02]  /*4890*/  FSEL R171, R179, -INF , P1 ;  /* 0xff800000b3ab7808 */ /* 0x010fe40000800000 */
[----:B------:R-:W-:Y:S02]  /*48a0*/  ISETP.GT.AND P1, PT, R178, 0x58, PT ;  /* 0x00000058b200780c */ /* 0x000fe40003f24270 */
[----:B------:R-:W-:-:S03]  /*48b0*/  FMNMX.FTZ R179, R171, R182, !PT ;  /* 0x000000b6abb37209 */ /* 0x000fc60007810000 */
[----:B------:R-:W2:Y:S01]  /*48c0*/  MUFU.TANH R199, R199 ;  /* 0x000000c700c77308 */ /* 0x000ea20000002400 */
[----:B-1----:R-:W-:Y:S02]  /*48d0*/  FSEL R172, R195, -INF , P2 ;  /* 0xff800000c3ac7808 */ /* 0x002fe40001000000 */
[----:B------:R-:W-:Y:S02]  /*48e0*/  ISETP.GT.AND P2, PT, R178, 0x59, PT ;  /* 0x00000059b200780c */ /* 0x000fe40003f44270 */
[----:B------:R-:W-:-:S03]  /*48f0*/  FMNMX.FTZ R182, R172, R179, !PT ;  /* 0x000000b3acb67209 */ /* 0x000fc60007810000 */
[----:B------:R-:W-:Y:S01]  /*4900*/  MUFU.TANH R6, R6 ;  /* 0x0000000600067308 */ /* 0x000fe20000002400 */
[----:B0-----:R-:W-:-:S04]  /*4910*/  FSEL R173, R198, -INF , P1 ;  /* 0xff800000c6ad7808 */ /* 0x001fc80000800000 */
[----:B------:R-:W-:Y:S01]  /*4920*/  FMNMX.FTZ R179, R173, R182, !PT ;  /* 0x000000b6adb37209 */ /* 0x000fe20007810000 */
[----:B------:R-:W-:Y:S01]  /*4930*/  FMUL.FTZ R182, R177, UR28 ;  /* 0x0000001cb1b67c20 */ /* 0x000fe20008410000 */
[----:B------:R-:W-:Y:S01]  /*4940*/  FMUL.FTZ R177, R181, UR28 ;  /* 0x0000001cb5b17c20 */ /* 0x000fe20008410000 */
[----:B------:R-:W0:Y:S01]  /*4950*/  MUFU.TANH R10, R10 ;  /* 0x0000000a000a7308 */ /* 0x000e220000002400 */
[----:B--2---:R-:W-:Y:S01]  /*4960*/  FSEL R178, R199, -INF , P2 ;  /* 0xff800000c7b27808 */ /* 0x004fe20001000000 */
[----:B------:R-:W-:-:S03]  /*4970*/  FMUL.FTZ R181, R189, UR28 ;  /* 0x0000001cbdb57c20 */ /* 0x000fc60008410000 */
[----:B------:R-:W-:Y:S01]  /*4980*/  FMNMX.FTZ R176, R178, R179, !PT ;  /* 0x000000b3b2b07209 */ /* 0x000fe20007810000 */
[----:B------:R-:W-:Y:S01]  /*4990*/  FMUL.FTZ R179, R184, UR28 ;  /* 0x0000001cb8b37c20 */ /* 0x000fe20008410000 */
[----:B------:R-:W-:Y:S01]  /*49a0*/  IADD3 R184, R5, -UR27, R200 ;  /* 0x8000001b05b87c10 */ /* 0x000fe2000fffe0c8 */
[----:B------:R-:W-:Y:S02]  /*49b0*/  MUFU.TANH R11, R11 ;  /* 0x0000000b000b7308 */ /* 0x000fe40000002400 */
[----:B------:R-:W1:Y:S01]  /*49c0*/  SHFL.BFLY PT, R187, R176, 0x2, 0x1f ;  /* 0x0c401f00b0bb7f89 */ /* 0x000e6200000e0000 */
[C---:B------:R-:W-:Y:S02]  /*49d0*/  ISETP.GT.AND P1, PT, R184.reuse, RZ, PT ;  /* 0x000000ffb800720c */ /* 0x040fe40003f24270 */
[C---:B------:R-:W-:Y:S02]  /*49e0*/  ISETP.GT.AND P2, PT, R184.reuse, 0x1, PT ;  /* 0x00000001b800780c */ /* 0x040fe40003f44270 */
[----:B------:R-:W-:Y:S01]  /*49f0*/  ISETP.GT.AND P3, PT, R184, 0x18, PT ;  /* 0x00000018b800780c */ /* 0x000fe20003f64270 */
[----:B------:R-:W2:Y:S01]  /*4a00*/  MUFU.TANH R12, R12 ;  /* 0x0000000c000c7308 */ /* 0x000ea20000002400 */
[----:B0-----:R-:W-:-:S02]  /*4a10*/  FSEL R10, R10, -INF , P2 ;  /* 0xff8000000a0a7808 */ /* 0x001fc40001000000 */
[----:B------:R-:W-:-:S05]  /*4a20*/  ISETP.GT.AND P2, PT, R184, 0x9, PT ;  /* 0x00000009b800780c */ /* 0x000fca0003f44270 */
[----:B------:R-:W-:Y:S08]  /*4a30*/  MUFU.TANH R13, R13 ;  /* 0x0000000d000d7308 */ /* 0x000ff00000002400 */
[----:B------:R-:W-:Y:S01]  /*4a40*/  MUFU.TANH R14, R14 ;  /* 0x0000000e000e7308 */ /* 0x000fe20000002400 */
[----:B--2---:R-:W-:Y:S02]  /*4a50*/  FSEL R12, R12, -INF , P2 ;  /* 0xff8000000c0c7808 */ /* 0x004fe40001000000 */
[----:B-1----:R-:W-:Y:S01]  /*4a60*/  FMNMX.FTZ R187, R176, R187, !PT ;  /* 0x000000bbb0bb7209 */ /* 0x002fe20007810000 */
[----:B------:R-:W-:Y:S01]  /*4a70*/  FMUL.FTZ R176, R185, UR28 ;  /* 0x0000001cb9b07c20 */ /* 0x000fe20008410000 */
[----:B------:R-:W-:Y:S01]  /*4a80*/  ISETP.GT.AND P2, PT, R184, 0x11, PT ;  /* 0x00000011b800780c */ /* 0x000fe20003f44270 */
[----:B------:R-:W-:-:S02]  /*4a90*/  FMUL.FTZ R185, R193, UR28 ;  /* 0x0000001cc1b97c20 */ /* 0x000fc40008410000 */
[----:B------:R-:W0:Y:S01]  /*4aa0*/  SHFL.BFLY PT, R198, R187, 0x1, 0x1f ;  /* 0x0c201f00bbc67f89 */ /* 0x000e2200000e0000 */
[----:B------:R-:W1:Y:S08]  /*4ab0*/  MUFU.TANH R15, R15 ;  /* 0x0000000f000f7308 */ /* 0x000e700000002400 */
[----:B------:R-:W2:Y:S08]  /*4ac0*/  MUFU.TANH R20, R20 ;  /* 0x0000001400147308 */ /* 0x000eb00000002400 */
[----:B------:R-:W3:Y:S01]  /*4ad0*/  MUFU.TANH R21, R21 ;  /* 0x0000001500157308 */ /* 0x000ee20000002400 */
[----:B-1----:R-:W-:-:S02]  /*4ae0*/  FSEL R15, R15, -INF , P3 ;  /* 0xff8000000f0f7808 */ /* 0x002fc40001800000 */
[----:B------:R-:W-:Y:S02]  /*4af0*/  ISETP.GT.AND P3, PT, R184, 0x20, PT ;  /* 0x00000020b800780c */ /* 0x000fe40003f64270 */
[----:B0-----:R-:W-:-:S03]  /*4b00*/  FMNMX.FTZ R5, R187, R198, !PT ;  /* 0x000000c6bb057209 */ /* 0x001fc60007810000 */
[----:B------:R-:W0:Y:S01]  /*4b10*/  MUFU.TANH R152, R152 ;  /* 0x0000009800987308 */ /* 0x000e220000002400 */
[----:B------:R-:W-:Y:S02]  /*4b20*/  FSEL R187, R6, -INF , P1 ;  /* 0xff80000006bb7808 */ /* 0x000fe40000800000 */
[----:B------:R-:W-:Y:S01]  /*4b30*/  ISETP.GT.AND P1, PT, R184, 0x8, PT ;  /* 0x00000008b800780c */ /* 0x000fe20003f24270 */
[----:B------:R-:W-:Y:S01]  /*4b40*/  FMUL.FTZ R193, R5, UR10 ;  /* 0x0000000a05c17c20 */ /* 0x000fe20008410000 */
[----:B------:R-:W-:Y:S02]  /*4b50*/  FMNMX.FTZ R189, R187, R8, !PT ;  /* 0x00000008bbbd7209 */ /* 0x000fe40007810000 */
[----:B------:R-:W-:Y:S01]  /*4b60*/  FSEL R11, R11, -INF , P1 ;  /* 0xff8000000b0b7808 */ /* 0x000fe20000800000 */
[----:B------:R1:W-:Y:S01]  /*4b70*/  MUFU.TANH R6, R196 ;  /* 0x000000c400067308 */ /* 0x0003e20000002400 */
[----:B------:R-:W-:Y:S02]  /*4b80*/  FMNMX.FTZ R188, R10, R189, !PT ;  /* 0x000000bd0abc7209 */ /* 0x000fe40007810000 */
[----:B------:R-:W-:-:S02]  /*4b90*/  ISETP.GT.AND P1, PT, R184, 0x10, PT ;  /* 0x00000010b800780c */ /* 0x000fc40003f24270 */
[----:B------:R-:W-:Y:S02]  /*4ba0*/  FMNMX.FTZ R189, R11, R188, !PT ;  /* 0x000000bc0bbd7209 */ /* 0x000fe40007810000 */
[----:B------:R-:W-:Y:S01]  /*4bb0*/  FSEL R13, R13, -INF , P1 ;  /* 0xff8000000d0d7808 */ /* 0x000fe20000800000 */
[----:B------:R-:W4:Y:S01]  /*4bc0*/  MUFU.TANH R194, R194 ;  /* 0x000000c200c27308 */ /* 0x000f220000002400 */
[----:B-1----:R-:W-:Y:S02]  /*4bd0*/  FMNMX.FTZ R196, R12, R189, !PT ;  /* 0x000000bd0cc47209 */ /* 0x002fe40007810000 */
[----:B------:R-:W-:Y:S02]  /*4be0*/  FSEL R188, R14, -INF , P2 ;  /* 0xff8000000ebc7808 */ /* 0x000fe40001000000 */
[----:B------:R-:W-:Y:S02]  /*4bf0*/  FMNMX.FTZ R189, R13, R196, !PT ;  /* 0x000000c40dbd7209 */ /* 0x000fe40007810000 */
[----:B------:R-:W-:Y:S01]  /*4c00*/  FSETP.NEU.FTZ.AND P1, PT, R5, -INF , PT ;  /* 0xff8000000500780b */ /* 0x000fe20003f3d000 */
[----:B------:R-:W1:Y:S01]  /*4c10*/  MUFU.TANH R190, R190 ;  /* 0x000000be00be7308 */ /* 0x000e620000002400 */
[----:B------:R-:W-:-:S02]  /*4c20*/  ISETP.GT.AND P2, PT, R184, 0x19, PT ;  /* 0x00000019b800780c */ /* 0x000fc40003f44270 */
[----:B------:R-:W-:Y:S02]  /*4c30*/  FMNMX.FTZ R196, R188, R189, !PT ;  /* 0x000000bdbcc47209 */ /* 0x000fe40007810000 */
[----:B------:R-:W-:Y:S02]  /*4c40*/  FSEL R14, R193, RZ, P1 ;  /* 0x000000ffc10e7208 */ /* 0x000fe40000800000 */
[----:B--2---:R-:W-:Y:S01]  /*4c50*/  FSEL R20, R20, -INF , P2 ;  /* 0xff80000014147808 */ /* 0x004fe20001000000 */
[----:B------:R-:W2:Y:S01]  /*4c60*/  MUFU.TANH R191, R191 ;  /* 0x000000bf00bf7308 */ /* 0x000ea20000002400 */
[----:B------:R-:W-:Y:S01]  /*4c70*/  FMNMX.FTZ R193, R15, R196, !PT ;  /* 0x000000c40fc17209 */ /* 0x000fe20007810000 */
[--C-:B------:R-:W-:Y:S01]  /*4c80*/  FFMA.FTZ R189, R154, UR10, -R14.reuse ;  /* 0x0000000a9abd7c23 */ /* 0x100fe2000801080e */
[----:B------:R-:W-:Y:S01]  /*4c90*/  ISETP.GT.AND P2, PT, R184, 0x21, PT ;  /* 0x00000021b800780c */ /* 0x000fe20003f44270 */
[--C-:B------:R-:W-:Y:S01]  /*4ca0*/  FFMA.FTZ R195, R153, UR10, -R14.reuse ;  /* 0x0000000a99c37c23 */ /* 0x100fe2000801080e */
[----:B---3--:R-:W-:Y:S01]  /*4cb0*/  FSEL R21, R21, -INF , P3 ;  /* 0xff80000015157808 */ /* 0x008fe20001800000 */
[--C-:B------:R-:W-:Y:S01]  /*4cc0*/  FFMA.FTZ R155, R155, UR10, -R14.reuse ;  /* 0x0000000a9b9b7c23 */ /* 0x100fe2000801080e */
[----:B------:R-:W-:Y:S01]  /*4cd0*/  FMNMX.FTZ R154, R20, R193, !PT ;  /* 0x000000c1149a7209 */ /* 0x000fe20007810000 */
[----:B------:R-:W3:Y:S01]  /*4ce0*/  MUFU.TANH R182, R182 ;  /* 0x000000b600b67308 */ /* 0x000ee20000002400 */
[----:B------:R-:W-:Y:S01]  /*4cf0*/  ISETP.GT.AND P3, PT, R184, 0x28, PT ;  /* 0x00000028b800780c */ /* 0x000fe20003f64270 */
[--C-:B------:R-:W-:Y:S01]  /*4d00*/  FFMA.FTZ R156, R156, UR10, -R14.reuse ;  /* 0x0000000a9c9c7c23 */ /* 0x100fe2000801080e */
[----:B0-----:R-:W-:Y:S01]  /*4d10*/  FSEL R152, R152, -INF , P2 ;  /* 0xff80000098987808 */ /* 0x001fe20001000000 */
[--C-:B------:R-:W-:Y:S01]  /*4d20*/  FFMA.FTZ R158, R158, UR10, -R14.reuse ;  /* 0x0000000a9e9e7c23 */ /* 0x100fe2000801080e */
[----:B------:R-:W-:Y:S01]  /*4d30*/  FMNMX.FTZ R193, R21, R154, !PT ;  /* 0x0000009a15c17209 */ /* 0x000fe20007810000 */
[--C-:B------:R-:W-:Y:S01]  /*4d40*/  FFMA.FTZ R157, R157, UR10, -R14.reuse ;  /* 0x0000000a9d9d7c23 */ /* 0x100fe2000801080e */
[----:B----4-:R-:W-:Y:S01]  /*4d50*/  FSEL R153, R194, -INF , P3 ;  /* 0xff800000c2997808 */ /* 0x010fe20001800000 */
[----:B------:R-:W0:Y:S01]  /*4d60*/  MUFU.TANH R183, R183 ;  /* 0x000000b700b77308 */ /* 0x000e220000002400 */
[----:B------:R-:W-:Y:S01]  /*4d70*/  ISETP.GT.AND P2, PT, R184, 0x29, PT ;  /* 0x00000029b800780c */ /* 0x000fe20003f44270 */
[--C-:B------:R-:W-:Y:S01]  /*4d80*/  FFMA.FTZ R159, R159, UR10, -R14.reuse ;  /* 0x0000000a9f9f7c23 */ /* 0x100fe2000801080e */
[----:B------:R-:W-:Y:S01]  /*4d90*/  FMNMX.FTZ R194, R152, R193, !PT ;  /* 0x000000c198c27209 */ /* 0x000fe20007810000 */
[--C-:B------:R-:W-:Y:S01]  /*4da0*/  FFMA.FTZ R160, R160, UR10, -R14.reuse ;  /* 0x0000000aa0a07c23 */ /* 0x100fe2000801080e */
[----:B------:R-:W-:Y:S01]  /*4db0*/  ISETP.GT.AND P3, PT, R184, 0x30, PT ;  /* 0x00000030b800780c */ /* 0x000fe20003f64270 */
[--C-:B------:R-:W-:Y:S01]  /*4dc0*/  FFMA.FTZ R162, R162, UR10, -R14.reuse ;  /* 0x0000000aa2a27c23 */ /* 0x100fe2000801080e */
[----:B-1----:R-:W-:Y:S01]  /*4dd0*/  FSEL R190, R190, -INF , P2 ;  /* 0xff800000bebe7808 */ /* 0x002fe20001000000 */
[----:B------:R-:W1:Y:S01]  /*4de0*/  MUFU.TANH R177, R177 ;  /* 0x000000b100b17308 */ /* 0x000e620000002400 */
[----:B------:R-:W-:Y:S01]  /*4df0*/  FMNMX.FTZ R193, R153, R194, !PT ;  /* 0x000000c299c17209 */ /* 0x000fe20007810000 */
[--C-:B------:R-:W-:Y:S01]  /*4e00*/  FFMA.FTZ R161, R161, UR10, -R14.reuse ;  /* 0x0000000aa1a17c23 */ /* 0x100fe2000801080e */
[----:B------:R-:W-:Y:S01]  /*4e10*/  ISETP.GT.AND P2, PT, R184, 0x31, PT ;  /* 0x00000031b800780c */ /* 0x000fe20003f44270 */
[--C-:B------:R-:W-:Y:S01]  /*4e20*/  FFMA.FTZ R163, R163, UR10, -R14.reuse ;  /* 0x0000000aa3a37c23 */ /* 0x100fe2000801080e */
[----:B--2---:R-:W-:Y:S01]  /*4e30*/  FSEL R191, R191, -INF , P3 ;  /* 0xff800000bfbf7808 */ /* 0x004fe20001800000 */
[--C-:B------:R-:W-:Y:S01]  /*4e40*/  FFMA.FTZ R164, R164, UR10, -R14.reuse ;  /* 0x0000000aa4a47c23 */ /* 0x100fe2000801080e */
[----:B------:R-:W-:Y:S01]  /*4e50*/  FMNMX.FTZ R194, R190, R193, !PT ;  /* 0x000000c1bec27209 */ /* 0x000fe20007810000 */
[----:B------:R-:W2:Y:S01]  /*4e60*/  MUFU.TANH R179, R179 ;  /* 0x000000b300b37308 */ /* 0x000ea20000002400 */
[----:B------:R-:W-:Y:S01]  /*4e70*/  ISETP.GT.AND P3, PT, R184, 0x38, PT ;  /* 0x00000038b800780c */ /* 0x000fe20003f64270 */
[--C-:B------:R-:W-:Y:S01]  /*4e80*/  FFMA.FTZ R165, R165, UR10, -R14.reuse ;  /* 0x0000000aa5a57c23 */ /* 0x100fe2000801080e */
[----:B---3--:R-:W-:Y:S01]  /*4e90*/  FSEL R182, R182, -INF , P2 ;  /* 0xff800000b6b67808 */ /* 0x008fe20001000000 */
[--C-:B------:R-:W-:Y:S01]  /*4ea0*/  FFMA.FTZ R166, R166, UR10, -R14.reuse ;  /* 0x0000000aa6a67c23 */ /* 0x100fe2000801080e */
[----:B------:R-:W-:Y:S01]  /*4eb0*/  FMNMX.FTZ R193, R191, R194, !PT ;  /* 0x000000c2bfc17209 */ /* 0x000fe20007810000 */
[--C-:B------:R-:W-:Y:S01]  /*4ec0*/  FFMA.FTZ R167, R167, UR10, -R14.reuse ;  /* 0x0000000aa7a77c23 */ /* 0x100fe2000801080e */
[----:B------:R-:W-:Y:S01]  /*4ed0*/  ISETP.GT.AND P2, PT, R184, 0x39, PT ;  /* 0x00000039b800780c */ /* 0x000fe20003f44270 */
[----:B------:R-:W3:Y:S01]  /*4ee0*/  MUFU.TANH R176, R176 ;  /* 0x000000b000b07308 */ /* 0x000ee20000002400 */
[----:B0-----:R-:W-:Y:S01]  /*4ef0*/  FSEL R183, R183, -INF , P3 ;  /* 0xff800000b7b77808 */ /* 0x001fe20001800000 */
[--C-:B------:R-:W-:Y:S01]  /*4f00*/  FFMA.FTZ R168, R168, UR10, -R14.reuse ;  /* 0x0000000aa8a87c23 */ /* 0x100fe2000801080e */
[----:B------:R-:W-:Y:S01]  /*4f10*/  FMNMX.FTZ R194, R182, R193, !PT ;  /* 0x000000c1b6c27209 */ /* 0x000fe20007810000 */
[--C-:B------:R-:W-:Y:S01]  /*4f20*/  FFMA.FTZ R169, R169, UR10, -R14.reuse ;  /* 0x0000000aa9a97c23 */ /* 0x100fe2000801080e */
[----:B------:R-:W-:Y:S01]  /*4f30*/  ISETP.GT.AND P3, PT, R184, 0x40, PT ;  /* 0x00000040b800780c */ /* 0x000fe20003f64270 */
[----:B------:R-:W-:Y:S01]  /*4f40*/  FFMA.FTZ R170, R170, UR10, -R14 ;  /* 0x0000000aaaaa7c23 */ /* 0x000fe2000801080e */
[----:B-1----:R-:W-:Y:S01]  /*4f50*/  FSEL R177, R177, -INF , P2 ;  /* 0xff800000b1b17808 */ /* 0x002fe20001000000 */
[----:B------:R-:W0:Y:S01]  /*4f60*/  MUFU.TANH R180, R180 ;  /* 0x000000b400b47308 */ /* 0x000e220000002400 */
[----:B------:R-:W-:-:S02]  /*4f70*/  FMNMX.FTZ R194, R183, R194, !PT ;  /* 0x000000c2b7c27209 */ /* 0x000fc40007810000 */
[C---:B------:R-:W-:Y:S02]  /*4f80*/  ISETP.GT.AND P2, PT, R184.reuse, 0x41, PT ;  /* 0x00000041b800780c */ /* 0x040fe40003f44270 */
[----:B--2---:R-:W-:Y:S02]  /*4f90*/  FSEL R179, R179, -INF , P3 ;  /* 0xff800000b3b37808 */ /* 0x004fe40001800000 */
[----:B------:R-:W-:Y:S01]  /*4fa0*/  FMNMX.FTZ R194, R177, R194, !PT ;  /* 0x000000c2b1c27209 */ /* 0x000fe20007810000 */
[----:B------:R-:W-:Y:S01]  /*4fb0*/  MUFU.TANH R181, R181 ;  /* 0x000000b500b57308 */ /* 0x000fe20000002400 */
[----:B------:R-:W-:Y:S02]  /*4fc0*/  ISETP.GT.AND P3, PT, R184, 0x48, PT ;  /* 0x00000048b800780c */ /* 0x000fe40003f64270 */
[----:B---3--:R-:W-:Y:S02]  /*4fd0*/  FSEL R176, R176, -INF , P2 ;  /* 0xff800000b0b07808 */ /* 0x008fe40001000000 */
[----:B------:R-:W-:-:S02]  /*4fe0*/  FMNMX.FTZ R193, R179, R194, !PT ;  /* 0x000000c2b3c17209 */ /* 0x000fc40007810000 */
[----:B------:R-:W-:Y:S01]  /*4ff0*/  ISETP.GT.AND P2, PT, R184, 0x49, PT ;  /* 0x00000049b800780c */ /* 0x000fe20003f44270 */
[----:B------:R-:W1:Y:S01]  /*5000*/  MUFU.TANH R186, R186 ;  /* 0x000000ba00ba7308 */ /* 0x000e620000002400 */
[----:B0-----:R-:W-:Y:S02]  /*5010*/  FSEL R180, R180, -INF , P3 ;  /* 0xff800000b4b47808 */ /* 0x001fe40001800000 */
[----:B------:R-:W-:-:S05]  /*5020*/  ISETP.GT.AND P3, PT, R184, 0x50, PT ;  /* 0x00000050b800780c */ /* 0x000fca0003f64270 */
[----:B------:R-:W0:Y:S08]  /*5030*/  MUFU.TANH R185, R185 ;  /* 0x000000b900b97308 */ /* 0x000e300000002400 */
[----:B------:R2:W-:Y:S01]  /*5040*/  MUFU.EX2 R154, R195 ;  /* 0x000000c3009a7308 */ /* 0x0005e20000000800 */
[----:B-1----:R-:W-:Y:S02]  /*5050*/  FSEL R186, R186, -INF , P3 ;  /* 0xff800000baba7808 */ /* 0x002fe40001800000 */
[----:B------:R-:W-:-:S05]  /*5060*/  ISETP.GT.AND P3, PT, R184, 0x58, PT ;  /* 0x00000058b800780c */ /* 0x000fca0003f64270 */
[----:B------:R-:W1:Y:S01]  /*5070*/  MUFU.TANH R192, R192 ;  /* 0x000000c000c07308 */ /* 0x000e620000002400 */
[----:B--2---:R-:W-:Y:S02]  /*5080*/  FMNMX.FTZ R195, R176, R193, !PT ;  /* 0x000000c1b0c37209 */ /* 0x004fe40007810000 */
[----:B------:R-:W-:Y:S02]  /*5090*/  FSEL R193, R181, -INF , P2 ;  /* 0xff800000b5c17808 */ /* 0x000fe40001000000 */
[----:B------:R-:W-:Y:S02]  /*50a0*/  FMNMX.FTZ R194, R180, R195, !PT ;  /* 0x000000c3b4c27209 */ /* 0x000fe40007810000 */
[----:B------:R-:W-:Y:S01]  /*50b0*/  ISETP.GT.AND P2, PT, R184, 0x51, PT ;  /* 0x00000051b800780c */ /* 0x000fe20003f44270 */
[----:B------:R-:W-:Y:S01]  /*50c0*/  MUFU.EX2 R189, R189 ;  /* 0x000000bd00bd7308 */ /* 0x000fe20000000800 */
[----:B------:R-:W-:Y:S02]  /*50d0*/  FMNMX.FTZ R181, R193, R194, !PT ;  /* 0x000000c2c1b57209 */ /* 0x000fe40007810000 */
[----:B0-----:R-:W-:-:S02]  /*50e0*/  FSEL R194, R185, -INF , P2 ;  /* 0xff800000b9c27808 */ /* 0x001fc40001000000 */
[----:B------:R-:W-:Y:S02]  /*50f0*/  FMNMX.FTZ R181, R186, R181, !PT ;  /* 0x000000b5bab57209 */ /* 0x000fe40007810000 */
[----:B------:R-:W-:Y:S01]  /*5100*/  FSEL R195, R6, -INF , P3 ;  /* 0xff80000006c37808 */ /* 0x000fe20001800000 */
[----:B------:R-:W-:Y:S01]  /*5110*/  MUFU.EX2 R155, R155 ;  /* 0x0000009b009b7308 */ /* 0x000fe20000000800 */
[----:B------:R-:W-:Y:S01]  /*5120*/  ISETP.GT.AND P2, PT, R184, 0x59, PT ;  /* 0x00000059b800780c */ /* 0x000fe20003f44270 */
[--C-:B------:R-:W-:Y:S01]  /*5130*/  FFMA.FTZ R184, R175, UR10, -R14.reuse ;  /* 0x0000000aafb87c23 */ /* 0x100fe2000801080e */
[----:B------:R-:W-:Y:S01]  /*5140*/  FMNMX.FTZ R6, R194, R181, !PT ;  /* 0x000000b5c2067209 */ /* 0x000fe20007810000 */
[----:B------:R-:W-:Y:S01]  /*5150*/  FFMA.FTZ R175, R173, UR10, -R14 ;  /* 0x0000000aadaf7c23 */ /* 0x000fe2000801080e */
[----:B-1----:R-:W-:Y:S02]  /*5160*/  FSEL R192, R192, -INF , P2 ;  /* 0xff800000c0c07808 */ /* 0x002fe40001000000 */
[----:B------:R-:W-:Y:S01]  /*5170*/  FMNMX.FTZ R181, R195, R6, !PT ;  /* 0x00000006c3b57209 */ /* 0x000fe20007810000 */
[----:B------:R-:W-:Y:S03]  /*5180*/  MUFU.EX2 R156, R156 ;  /* 0x0000009c009c7308 */ /* 0x000fe60000000800 */
[----:B------:R-:W-:-:S05]  /*5190*/  FMNMX.FTZ R181, R192, R181, !PT ;  /* 0x000000b5c0b57209 */ /* 0x000fca0007810000 */
[----:B------:R-:W0:Y:S01]  /*51a0*/  SHFL.BFLY PT, R6, R181, 0x2, 0x1f ;  /* 0x0c401f00b5067f89 */ /* 0x000e2200000e0000 */
[----:B------:R-:W-:Y:S08]  /*51b0*/  MUFU.EX2 R158, R158 ;  /* 0x0000009e009e7308 */ /* 0x000ff00000000800 */
[----:B------:R-:W-:Y:S08]  /*51c0*/  MUFU.EX2 R157, R157 ;  /* 0x0000009d009d7308 */ /* 0x000ff00000000800 */
[----:B------:R-:W-:Y:S01]  /*51d0*/  MUFU.EX2 R159, R159 ;  /* 0x0000009f009f7308 */ /* 0x000fe20000000800 */
[----:B0-----:R-:W-:Y:S01]  /*51e0*/  FMNMX.FTZ R185, R181, R6, !PT ;  /* 0x00000006b5b97209 */ /* 0x001fe20007810000 */
[--C-:B------:R-:W-:Y:S01]  /*51f0*/  FFMA.FTZ R181, R174, UR10, -R14.reuse ;  /* 0x0000000aaeb57c23 */ /* 0x100fe2000801080e */
[----:B------:R-:W-:-:S05]  /*5200*/  FFMA.FTZ R174, R171, UR10, -R14 ;  /* 0x0000000aabae7c23 */ /* 0x000fca000801080e */
[----:B------:R-:W-:Y:S01]  /*5210*/  MUFU.EX2 R160, R160 ;  /* 0x000000a000a07308 */ /* 0x000fe20000000800 */
[----:B------:R-:W0:Y:S07]  /*5220*/  SHFL.BFLY PT, R6, R185, 0x1, 0x1f ;  /* 0x0c201f00b9067f89 */ /* 0x000e2e00000e0000 */
[----:B------:R-:W-:Y:S08]  /*5230*/  MUFU.EX2 R162, R162 ;  /* 0x000000a200a27308 */ /* 0x000ff00000000800 */
[----:B------:R-:W-:Y:S08]  /*5240*/  MUFU.EX2 R161, R161 ;  /* 0x000000a100a17308 */ /* 0x000ff00000000800 */
[----:B------:R-:W-:Y:S01]  /*5250*/  MUFU.EX2 R163, R163 ;  /* 0x000000a300a37308 */ /* 0x000fe20000000800 */
[----:B0-----:R-:W-:Y:S01]  /*5260*/  FMNMX.FTZ R6, R185, R6, !PT ;  /* 0x00000006b9067209 */ /* 0x001fe20007810000 */
[--C-:B------:R-:W-:Y:S01]  /*5270*/  FFMA.FTZ R185, R172, UR10, -R14.reuse ;  /* 0x0000000aacb97c23 */ /* 0x100fe2000801080e */
[----:B------:R-:W-:-:S02]  /*5280*/  FFMA.FTZ R14, R178, UR10, -R14 ;  /* 0x0000000ab20e7c23 */ /* 0x000fc4000801080e */
[C---:B------:R-:W-:Y:S01]  /*5290*/  FSETP.NEU.FTZ.AND P2, PT, R6.reuse, -INF , PT ;  /* 0xff8000000600780b */ /* 0x040fe20003f5d000 */
[----:B------:R-:W-:Y:S02]  /*52a0*/  FMUL.FTZ R196, R6, UR10 ;  /* 0x0000000a06c47c20 */ /* 0x000fe40008410000 */
[----:B------:R-:W-:Y:S03]  /*52b0*/  MUFU.EX2 R164, R164 ;  /* 0x000000a400a47308 */ /* 0x000fe60000000800 */
[----:B------:R-:W-:-:S05]  /*52c0*/  FSEL R196, R196, RZ, P2 ;  /* 0x000000ffc4c47208 */ /* 0x000fca0001000000 */
[----:B------:R-:W-:Y:S01]  /*52d0*/  MUFU.EX2 R165, R165 ;  /* 0x000000a500a57308 */ /* 0x000fe20000000800 */
[--C-:B------:R-:W-:Y:S01]  /*52e0*/  FFMA.FTZ R172, R10, UR10, -R196.reuse ;  /* 0x0000000a0aac7c23 */ /* 0x100fe200080108c4 */
[----:B------:R-:W-:Y:S01]  /*52f0*/  FSEL R10, R5, RZ, P1 ;  /* 0x000000ff050a7208 */ /* 0x000fe20000800000 */
[--C-:B------:R-:W-:Y:S01]  /*5300*/  FFMA.FTZ R171, R187, UR10, -R196.reuse ;  /* 0x0000000abbab7c23 */ /* 0x100fe200080108c4 */
[--C-:B------:R-:W-:Y:S01]  /*5310*/  FFMA.FTZ R11, R11, UR10, -R196.reuse ;  /* 0x0000000a0b0b7c23 */ /* 0x100fe200080108c4 */
[--C-:B------:R-:W-:Y:S01]  /*5320*/  FFMA.FTZ R12, R12, UR10, -R196.reuse ;  /* 0x0000000a0c0c7c23 */ /* 0x100fe200080108c4 */
[--C-:B------:R-:W-:Y:S01]  /*5330*/  FFMA.FTZ R13, R13, UR10, -R196.reuse ;  /* 0x0000000a0d0d7c23 */ /* 0x100fe200080108c4 */
[----:B------:R-:W-:Y:S01]  /*5340*/  FADD.FTZ R10, -R10, R9 ;  /* 0x000000090a0a7221 */ /* 0x000fe20000010100 */
[----:B------:R-:W-:Y:S01]  /*5350*/  FSEL R9, R6, RZ, P2 ;  /* 0x000000ff06097208 */ /* 0x000fe20001000000 */
[----:B------:R-:W-:Y:S01]  /*5360*/  MUFU.EX2 R171, R171 ;  /* 0x000000ab00ab7308 */ /* 0x000fe20000000800 */
[--C-:B------:R-:W-:Y:S01]  /*5370*/  FFMA.FTZ R188, R188, UR10, -R196.reuse ;  /* 0x0000000abcbc7c23 */ /* 0x100fe200080108c4 */
[----:B------:R-:W-:Y:S01]  /*5380*/  FMUL.FTZ R10, R10, UR10 ;  /* 0x0000000a0a0a7c20 */ /* 0x000fe20008410000 */
[----:B------:R-:W-:Y:S01]  /*5390*/  FFMA.FTZ R173, R15, UR10, -R196 ;  /* 0x0000000a0fad7c23 */ /* 0x000fe200080108c4 */
[----:B------:R-:W-:Y:S01]  /*53a0*/  FADD.FTZ R9, -R9, R8 ;  /* 0x0000000809097221 */ /* 0x000fe20000010100 */
[--C-:B------:R-:W-:Y:S01]  /*53b0*/  FFMA.FTZ R198, R20, UR10, -R196.reuse ;  /* 0x0000000a14c67c23 */ /* 0x100fe200080108c4 */
[--C-:B------:R-:W-:Y:S01]  /*53c0*/  FFMA.FTZ R15, R153, UR10, -R196.reuse ;  /* 0x0000000a990f7c23 */ /* 0x100fe200080108c4 */
[--C-:B------:R-:W-:Y:S01]  /*53d0*/  FFMA.FTZ R20, R21, UR10, -R196.reuse ;  /* 0x0000000a15147c23 */ /* 0x100fe200080108c4 */
[----:B------:R-:W-:Y:S01]  /*53e0*/  FMUL.FTZ R8, R9, UR10 ;  /* 0x0000000a09087c20 */ /* 0x000fe20008410000 */
        /* <DEDUP_REMOVED lines=13> */
[----:B------:R-:W-:-:S03]  /*54c0*/  FFMA.FTZ R192, R192, UR10, -R196 ;  /* 0x0000000ac0c07c23 */ /* 0x000fc600080108c4 */
[----:B------:R-:W2:Y:S01]  /*54d0*/  MUFU.EX2 R172, R172 ;  /* 0x000000ac00ac7308 */ /* 0x000ea20000000800 */
[----:B0-----:R-:W-:Y:S01]  /*54e0*/  FFMA.FTZ R153, R10, R4, R189 ;  /* 0x000000040a997223 */ /* 0x001fe200000100bd */
[-C--:B------:R-:W-:Y:S01]  /*54f0*/  FMUL.FTZ R26, R26, R10.reuse ;  /* 0x0000000a1a1a7220 */ /* 0x080fe20000410000 */
[-C--:B------:R-:W-:Y:S01]  /*5500*/  FMUL.FTZ R27, R27, R10.reuse ;  /* 0x0000000a1b1b7220 */ /* 0x080fe20000410000 */
[-C--:B------:R-:W-:Y:S01]  /*5510*/  FMUL.FTZ R30, R30, R10.reuse ;  /* 0x0000000a1e1e7220 */ /* 0x080fe20000410000 */
[----:B------:R-:W-:Y:S01]  /*5520*/  FADD.FTZ R200, R154, R153 ;  /* 0x000000999ac87221 */ /* 0x000fe20000010000 */
[-C--:B------:R-:W-:Y:S01]  /*5530*/  FMUL.FTZ R31, R31, R10.reuse ;  /* 0x0000000a1f1f7220 */ /* 0x080fe20000410000 */
[----:B------:R-:W-:Y:S01]  /*5540*/  FMUL.FTZ R34, R34, R10 ;  /* 0x0000000a22227220 */ /* 0x000fe20000410000 */
[----:B------:R-:W0:Y:S01]  /*5550*/  MUFU.EX2 R11, R11 ;  /* 0x0000000b000b7308 */ /* 0x000e220000000800 */
[----:B-1----:R-:W-:Y:S01]  /*5560*/  FFMA.FTZ R3, R8, R3, R171 ;  /* 0x0000000308037223 */ /* 0x002fe200000100ab */
        /* <DEDUP_REMOVED lines=9> */
[----:B------:R-:W-:Y:S01]  /*5600*/  FADD.FTZ R179, R155, R200 ;  /* 0x000000c89bb37221 */ /* 0x000fe20000010000 */
[----:B------:R-:W-:Y:S01]  /*5610*/  F2FP.F16.F32.PACK_AB R155, R156, R155 ;  /* 0x0000009b9c9b723e */ /* 0x000fe200000000ff */
[-C--:B------:R-:W-:Y:S01]  /*5620*/  FMUL.FTZ R36, R36, R8.reuse ;  /* 0x0000000824247220 */ /* 0x080fe20000410000 */
[-C--:B------:R-:W-:Y:S01]  /*5630*/  FMUL.FTZ R37, R37, R8.reuse ;  /* 0x0000000825257220 */ /* 0x080fe20000410000 */
[----:B------:R-:W-:Y:S01]  /*5640*/  FADD.FTZ R179, R156, R179 ;  /* 0x000000b39cb37221 */ /* 0x000fe20000010000 */
        /* <DEDUP_REMOVED lines=21> */
[----:B------:R-:W-:Y:S01]  /*57a0*/  FMUL.FTZ R68, R68, R8 ;  /* 0x0000000844447220 */ /* 0x000fe20000410000 */
[C---:B------:R-:W-:Y:S01]  /*57b0*/  FADD.FTZ R152, R157.reuse, R152 ;  /* 0x000000989d987221 */ /* 0x040fe20000010000 */
[----:B------:R-:W-:Y:S01]  /*57c0*/  F2FP.F16.F32.PACK_AB R157, R157, R158 ;  /* 0x0000009e9d9d723e */ /* 0x000fe200000000ff */
[----:B------:R-:W2:Y:S01]  /*57d0*/  MUFU.EX2 R198, R198 ;  /* 0x000000c600c67308 */ /* 0x000ea20000000800 */
[-C--:B------:R-:W-:Y:S01]  /*57e0*/  FMUL.FTZ R69, R69, R8.reuse ;  /* 0x0000000845457220 */ /* 0x080fe20000410000 */
[----:B------:R-:W-:Y:S01]  /*57f0*/  FADD.FTZ R179, R159, R152 ;  /* 0x000000989fb37221 */ /* 0x000fe20000010000 */
[----:B------:R-:W-:Y:S01]  /*5800*/  F2FP.F16.F32.PACK_AB R159, R160, R159 ;  /* 0x0000009fa09f723e */ /* 0x000fe200000000ff */
[-C--:B------:R-:W-:Y:S01]  /*5810*/  FMUL.FTZ R72, R72, R8.reuse ;  /* 0x0000000848487220 */ /* 0x080fe20000410000 */
[-C--:B------:R-:W-:Y:S01]  /*5820*/  FMUL.FTZ R73, R73, R8.reuse ;  /* 0x0000000849497220 */ /* 0x080fe20000410000 */
[----:B------:R-:W-:Y:S01]  /*5830*/  FADD.FTZ R179, R160, R179 ;  /* 0x000000b3a0b37221 */ /* 0x000fe20000010000 */
        /* <DEDUP_REMOVED lines=18> */
[----:B----4-:R-:W-:Y:S01]  /*5960*/  FFMA.FTZ R177, R180, UR10, -R196 ;  /* 0x0000000ab4b17c23 */ /* 0x010fe200080108c4 */
[----:B0-----:R-:W-:Y:S01]  /*5970*/  FADD.FTZ R180, R188, R153 ;  /* 0x00000099bcb47221 */ /* 0x001fe20000010000 */
[-C--:B------:R-:W-:Y:S01]  /*5980*/  FMUL.FTZ R105, R105, R8.reuse ;  /* 0x0000000869697220 */ /* 0x080fe20000410000 */
[-C--:B------:R-:W-:Y:S01]  /*5990*/  FMUL.FTZ R108, R108, R8.reuse ;  /* 0x000000086c6c7220 */ /* 0x080fe20000410000 */
[-C--:B------:R-:W-:Y:S01]  /*59a0*/  FMUL.FTZ R109, R109, R8.reuse ;  /* 0x000000086d6d7220 */ /* 0x080fe20000410000 */
[----:B-1----:R-:W-:Y:S01]  /*59b0*/  FADD.FTZ R153, R173, R180 ;  /* 0x000000b4ad997221 */ /* 0x002fe20000010000 */
[----:B------:R-:W-:Y:S01]  /*59c0*/  FADD.FTZ R180, R162, R179 ;  /* 0x000000b3a2b47221 */ /* 0x000fe20000010000 */
[----:B------:R-:W0:Y:S01]  /*59d0*/  MUFU.EX2 R15, R15 ;  /* 0x0000000f000f7308 */ /* 0x000e220000000800 */
[----:B------:R-:W-:Y:S01]  /*59e0*/  FMUL.FTZ R112, R112, R8 ;  /* 0x0000000870707220 */ /* 0x000fe20000410000 */
[----:B--2---:R-:W-:Y:S01]  /*59f0*/  FADD.FTZ R153, R198, R153 ;  /* 0x00000099c6997221 */ /* 0x004fe20000010000 */
[C---:B------:R-:W-:Y:S01]  /*5a00*/  FADD.FTZ R180, R161.reuse, R180 ;  /* 0x000000b4a1b47221 */ /* 0x040fe20000010000 */
[----:B------:R-:W-:Y:S01]  /*5a10*/  F2FP.F16.F32.PACK_AB R161, R161, R162 ;  /* 0x000000a2a1a1723e */ /* 0x000fe200000000ff */
[-C--:B------:R-:W-:Y:S01]  /*5a20*/  FMUL.FTZ R113, R113, R8.reuse ;  /* 0x0000000871717220 */ /* 0x080fe20000410000 */
[----:B---3--:R-:W-:Y:S01]  /*5a30*/  FADD.FTZ R152, R20, R153 ;  /* 0x0000009914987221 */ /* 0x008fe20000010000 */
[----:B------:R-:W-:Y:S01]  /*5a40*/  FADD.FTZ R187, R163, R180 ;  /* 0x000000b4a3bb7221 */ /* 0x000fe20000010000 */
[----:B------:R-:W1:Y:S01]  /*5a50*/  MUFU.EX2 R190, R190 ;  /* 0x000000be00be7308 */ /* 0x000e620000000800 */
[----:B------:R-:W-:Y:S01]  /*5a60*/  F2FP.F16.F32.PACK_AB R153, R154, R189 ;  /* 0x000000bd9a99723e */ /* 0x000fe200000000ff */
[C---:B-----5:R-:W-:Y:S01]  /*5a70*/  FADD.FTZ R152, R21.reuse, R152 ;  /* 0x0000009815987221 */ /* 0x060fe20000010000 */
[----:B------:R-:W-:Y:S01]  /*5a80*/  FADD.FTZ R158, R164, R187 ;  /* 0x000000bba49e7221 */ /* 0x000fe20000010000 */
[----:B------:R-:W-:Y:S01]  /*5a90*/  F2FP.F16.F32.PACK_AB R154, R12, R11 ;  /* 0x0000000b0c9a723e */ /* 0x000fe200000000ff */
[----:B------:R-:W-:Y:S01]  /*5aa0*/  FMUL.FTZ R116, R116, R8 ;  /* 0x0000000874747220 */ /* 0x000fe20000410000 */
[----:B------:R-:W-:Y:S01]  /*5ab0*/  F2FP.F16.F32.PACK_AB R160, R21, R20 ;  /* 0x0000001415a0723e */ /* 0x000fe200000000ff */
[-C--:B------:R-:W-:Y:S01]  /*5ac0*/  FMUL.FTZ R117, R117, R8.reuse ;  /* 0x0000000875757220 */ /* 0x080fe20000410000 */
[----:B------:R-:W2:Y:S01]  /*5ad0*/  MUFU.EX2 R9, R9 ;  /* 0x0000000900097308 */ /* 0x000ea20000000800 */
[----:B0-----:R-:W-:Y:S01]  /*5ae0*/  FADD.FTZ R179, R15, R152 ;  /* 0x000000980fb37221 */ /* 0x001fe20000010000 */
[----:B------:R-:W-:Y:S01]  /*5af0*/  F2FP.F16.F32.PACK_AB R152, R172, R171 ;  /* 0x000000abac98723e */ /* 0x000fe200000000ff */
[-C--:B------:R-:W-:Y:S01]  /*5b00*/  FMUL.FTZ R120, R120, R8.reuse ;  /* 0x0000000878787220 */ /* 0x080fe20000410000 */
[----:B------:R-:W-:Y:S01]  /*5b10*/  F2FP.F16.F32.PACK_AB R163, R164, R163 ;  /* 0x000000a3a4a3723e */ /* 0x000fe200000000ff */
        /* <DEDUP_REMOVED lines=13> */
[----:B------:R-:W-:Y:S01]  /*5bf0*/  F2FP.F16.F32.PACK_AB R156, R188, R13 ;  /* 0x0000000dbc9c723e */ /* 0x000fe200000000ff */
[----:B------:R-:W-:Y:S01]  /*5c00*/  FADD.FTZ R13, R165, R158 ;  /* 0x0000009ea50d7221 */ /* 0x000fe20000010000 */
[----:B------:R-:W-:Y:S01]  /*5c10*/  F2FP.F16.F32.PACK_AB R158, R198, R173 ;  /* 0x000000adc69e723e */ /* 0x000fe200000000ff */
        /* <DEDUP_REMOVED lines=9> */
[----:B------:R-:W-:Y:S01]  /*5cb0*/  FMUL.FTZ R149, R149, R8 ;  /* 0x0000000895957220 */ /* 0x000fe20000410000 */
        /* <DEDUP_REMOVED lines=22> */
[----:B------:R-:W-:Y:S01]  /*5e20*/  FADD.FTZ R12, R4, R13 ;  /* 0x0000000d040c7221 */ /* 0x000fe20000010000 */
        /* <DEDUP_REMOVED lines=64> */
[----:B------:R-:W-:-:S02]  /*6230*/  FMUL.FTZ R151, R151, R10 ;  /* 0x0000000a97977220 */ /* 0x000fc40000410000 */
        /* <DEDUP_REMOVED lines=16> */
[----:B0-----:R-:W-:-:S04]  /*6340*/  FADD.FTZ R3, R195, R4 ;  /* 0x00000004c3037221 */ /* 0x001fc80000010000 */
[C---:B-1----:R-:W-:Y:S01]  /*6350*/  FADD.FTZ R3, R192.reuse, R3 ;  /* 0x00000003c0037221 */ /* 0x042fe20000010000 */
[----:B------:R-:W-:Y:S01]  /*6360*/  F2FP.F16.F32.PACK_AB R174, R192, R195 ;  /* 0x000000c3c0ae723e */ /* 0x000fe200000000ff */
[C---:B--2---:R-:W-:Y:S01]  /*6370*/  FADD.FTZ R4, R14.reuse, R9 ;  /* 0x000000090e047221 */ /* 0x044fe20000010000 */
[----:B------:R-:W-:Y:S01]  /*6380*/  F2FP.F16.F32.PACK_AB R175, R14, R175 ;  /* 0x000000af0eaf723e */ /* 0x000fe200000000ff */
[----:B------:R-:W-:Y:S06]  /*6390*/  @!P0 BRA `(.L_x_4450) ;  /* 0x0000000000048947 */ /* 0x000fec0003800000 */
[----:B------:R-:W-:Y:S01]  /*63a0*/  BPT.TRAP 0x1 ;  /* 0x000000040000795c */ /* 0x000fe20000300000 */
.L_x_4450:
[----:B------:R0:W1:Y:S01]  /*63b0*/  SYNCS.PHASECHK.TRANS64.TRYWAIT P1, [UR26+0x22850], R7 ;  /* 0x02285007ff0075a7 */ /* 0x000062000802015a */
[----:B------:R-:W-:Y:S05]  /*63c0*/  @!P0 BRA `(.L_x_4451) ;  /* 0x0000000000048947 */ /* 0x000fea0003800000 */
[----:B------:R-:W-:Y:S01]  /*63d0*/  BPT.TRAP 0x1 ;  /* 0x000000040000795c */ /* 0x000fe20000300000 */
.L_x_4451:
[----:B------:R-:W-:Y:S01]  /*63e0*/  VIADD R8, R201, 0x8 ;  /* 0x00000008c9087836 */ /* 0x000fe20000000000 */
[----:B-1----:R-:W-:Y:S06]  /*63f0*/  @P1 BRA `(.L_x_4452) ;  /* 0x0000000000081947 */ /* 0x002fec0003800000 */
[----:B------:R-:W1:Y:S02]  /*6400*/  SYNCS.PHASECHK.TRANS64.TRYWAIT P1, [UR26+0x22850], R7 ;  /* 0x02285007ff0075a7 */ /* 0x000e64000802015a */
[----:B-1----:R-:W-:Y:S05]  /*6410*/  @!P1 BRA `(.L_x_4453) ;  /* 0x0000009800889947 */ /* 0x002fea0003800000 */
.L_x_4452:
        /* <DEDUP_REMOVED lines=39> */
.L_x_4454:
[----:B------:R-:W-:Y:S01]  /*6690*/  UISETP.GT.AND UP0, UPT, UR23, UR22, UPT ;  /* 0x000000161700728c */ /* 0x000fe2000bf04270 */
[----:B------:R-:W-:Y:S01]  /*66a0*/  MOV R9, R5 ;  /* 0x0000000500097202 */ /* 0x000fe20000000f00 */
[----:B------:R-:W-:Y:S01]  /*66b0*/  UIADD3 UR26, UR26, 0x22860, URZ ;  /* 0x000228601a1a7890 */ /* 0x000fe2000fffe03f */
[----:B------:R-:W-:Y:S01]  /*66c0*/  IMAD.MOV.U32 R8, RZ, RZ, R6 ;  /* 0x000000ffff087224 */ /* 0x000fe200078e0006 */
[----:B------:R-:W-:Y:S02]  /*66d0*/  UIADD3 UR23, UR23, -0x1, URZ ;  /* 0xffffffff17177890 */ /* 0x000fe4000fffe03f */
[----:B------:R-:W-:Y:S01]  /*66e0*/  PLOP3.LUT P1, PT, PT, PT, UP0, 0x80, 0x0 ;  /* 0x000000000000781c */ /* 0x000fe20003f2f008 */
[----:B------:R-:W-:-:S09]  /*66f0*/  UPRMT UR26, UR25, 0x654, UR26 ;  /* 0x00000654191a7896 */ /* 0x000fd2000800001a */
[----:B------:R-:W-:Y:S03]  /*6700*/  SYNCS.ARRIVE.TRANS64.RED.A1T0 RZ, [UR26], RZ ;  /* 0x000000ffffff79a7 */ /* 0x000fe6000810041a */
[----:B------:R-:W-:Y:S05]  /*6710*/  @P1 BRA `(.L_x_4455) ;  /* 0xffffffd400581947 */ /* 0x000fea000383ffff */
.L_x_4444:
[----:B------:R-:W-:-:S13]  /*6720*/  ISETP.LE.AND P1, PT, RZ, UR23, PT ;  /* 0x00000017ff007c0c */ /* 0x000fda000bf23270 */
[----:B------:R-:W-:Y:S05]  /*6730*/  @!P1 BRA `(.L_x_4456) ;  /* 0x0000002000d49947 */ /* 0x000fea0003800000 */
[----:B01----:R-:W-:Y:S01]  /*6740*/  IMAD.MOV.U32 R8, RZ, RZ, R5 ;  /* 0x000000ffff087224 */ /* 0x003fe200078e0005 */
[----:B------:R-:W-:Y:S01]  /*6750*/  ULDC UR26, c[0x0][0x9d8] ;  /* 0x00027600001a7ab9 */ /* 0x000fe20000000800 */
[----:B------:R-:W-:Y:S01]  /*6760*/  IMAD.MOV.U32 R9, RZ, RZ, R6 ;  /* 0x000000ffff097224 */ /* 0x000fe200078e0006 */
[----:B------:R-:W-:-:S06]  /*6770*/  ULDC UR22, c[0x0][0x988] ;  /* 0x0002620000167ab9 */ /* 0x000fcc0000000800 */
.L_x_4467:
[----:B------:R-:W-:-:S04]  /*6780*/  UIADD3 UR36, UR36, 0x1, URZ ;  /* 0x0000000124247890 */ /* 0x000fc8000fffe03f */
[----:B------:R-:W-:-:S04]  /*6790*/  UISETP.NE.AND UP0, UPT, UR36, 0x2, UPT ;  /* 0x000000022400788c */ /* 0x000fc8000bf05270 */
[----:B------:R-:W-:Y:S02]  /*67a0*/  USEL UR6, URZ, 0x1, UP0 ;  /* 0x000000013f067887 */ /* 0x000fe40008000000 */
[----:B------:R-:W-:Y:S02]  /*67b0*/  USEL UR36, UR36, URZ, UP0 ;  /* 0x0000003f24247287 */ /* 0x000fe40008000000 */
[----:B------:R-:W-:Y:S01]  /*67c0*/  ULOP3.LUT UR37, UR37, UR6, URZ, 0x3c, !UPT ;  /* 0x0000000625257292 */ /* 0x000fe2000f8e3c3f */
[----:B01----:R-:W-:Y:S11]  /*67d0*/  @!P0 BRA `(.L_x_4457) ;  /* 0x0000000000048947 */ /* 0x003ff60003800000 */
[----:B------:R-:W-:Y:S01]  /*67e0*/  BPT.TRAP 0x1 ;  /* 0x000000040000795c */ /* 0x000fe20000300000 */
.L_x_4457:
        /* <DEDUP_REMOVED lines=9> */
.L_x_4458:
[----:B-1----:R-:W-:Y:S05]  /*6880*/  @P1 BRA `(.L_x_4459) ;  /* 0x0000000000081947 */ /* 0x002fea0003800000 */
[----:B------:R-:W1:Y:S02]  /*6890*/  SYNCS.PHASECHK.TRANS64.TRYWAIT P1, [UR25+0x22830], R7 ;  /* 0x02283007ff0075a7 */ /* 0x000e640008020159 */
[----:B-1----:R-:W-:Y:S05]  /*68a0*/  @!P1 BRA `(.L_x_4460) ;  /* 0x00000094007c9947 */ /* 0x002fea0003800000 */
.L_x_4459:
        /* <DEDUP_REMOVED lines=26> */
.L_x_4461:
        /* <DEDUP_REMOVED lines=37> */
[----:B------:R-:W-:Y:S01]  /*6ca0*/  UMOV UR10, UR22 ;  /* 0x00000016000a7c82 */ /* 0x000fe20008000000 */
        /* <DEDUP_REMOVED lines=14> */
[----:B------:R-:W-:-:S02]  /*6d90*/  UIADD3 UR6, UR25, 0x22840, URZ ;  /* 0x0002284019067890 */ /* 0x000fc4000fffe03f */
[----:B------:R-:W2:Y:S01]  /*6da0*/  MUFU.TANH R155, R155 ;  /* 0x0000009b009b7308 */ /* 0x000ea20000002400 */
[----:B---3--:R-:W-:Y:S01]  /*6db0*/  FMNMX.FTZ R173, R21, R6, !PT ;  /* 0x0000000615ad7209 */ /* 0x008fe20007810000 */
[----:B------:R-:W-:-:S06]  /*6dc0*/  UPRMT UR6, UR24, 0x654, UR6 ;  /* 0x0000065418067896 */ /* 0x000fcc0008000006 */
[----:B------:R-:W3:Y:S01]  /*6dd0*/  MUFU.TANH R157, R157 ;  /* 0x0000009d009d7308 */ /* 0x000ee20000002400 */
[----:B----4-:R-:W-:Y:S01]  /*6de0*/  FMNMX.FTZ R6, R152, R173, !PT ;  /* 0x000000ad98067209 */ /* 0x010fe20007810000 */
[----:B------:R-:W-:Y:S01]  /*6df0*/  FMUL.FTZ R173, R189, UR26 ;  /* 0x0000001abdad7c20 */ /* 0x000fe20008410000 */
[----:B------:R-:W-:Y:S05]  /*6e00*/  SYNCS.ARRIVE.TRANS64.RED.A1T0 RZ, [UR6], RZ ;  /* 0x000000ffffff79a7 */ /* 0x000fea0008100406 */
        /* <DEDUP_REMOVED lines=37> */
[----:B----4-:R-:W-:Y:S01]  /*7060*/  FMNMX.FTZ R6, R180, R185, !PT ;  /* 0x000000b9b4067209 */ /* 0x010fe20007810000 */
[----:B------:R-:W-:Y:S01]  /*7070*/  FMUL.FTZ R185, R187, UR26 ;  /* 0x0000001abbb97c20 */ /* 0x000fe20008410000 */
[----:B------:R-:W-:Y:S01]  /*7080*/  FMUL.FTZ R187, R191, UR26 ;  /* 0x0000001abfbb7c20 */ /* 0x000fe20008410000 */
[----:B------:R-:W-:Y:S02]  /*7090*/  FMUL.FTZ R191, R199, UR26 ;  /* 0x0000001ac7bf7c20 */ /* 0x000fe40008410000 */
[----:B------:R-:W4:Y:S02]  /*70a0*/  SHFL.BFLY PT, R189, R6, 0x2, 0x1f ;  /* 0x0c401f0006bd7f89 */ /* 0x000f2400000e0000 */
[----:B------:R-:W5:Y:S08]  /*70b0*/  MUFU.TANH R15, R15 ;  /* 0x0000000f000f7308 */ /* 0x000f700000002400 */
[----:B------:R-:W0:Y:S08]  /*70c0*/  MUFU.TANH R20, R20 ;  /* 0x0000001400147308 */ /* 0x000e300000002400 */
[----:B------:R-:W1:Y:S01]  /*70d0*/  MUFU.TANH R153, R153 ;  /* 0x0000009900997308 */ /* 0x000e620000002400 */
[----:B----4-:R-:W-:Y:S01]  /*70e0*/  FMNMX.FTZ R176, R6, R189, !PT ;  /* 0x000000bd06b07209 */ /* 0x010fe20007810000 */
[----:B------:R-:W-:-:S06]  /*70f0*/  FMUL.FTZ R189, R195, UR26 ;  /* 0x0000001ac3bd7c20 */ /* 0x000fcc0008410000 */
[----:B------:R-:W4:Y:S01]  /*7100*/  MUFU.TANH R154, R154 ;  /* 0x0000009a009a7308 */ /* 0x000f220000002400 */
[----:B------:R-:W2:Y:S07]  /*7110*/  SHFL.BFLY PT, R193, R176, 0x1, 0x1f ;  /* 0x0c201f00b0c17f89 */ /* 0x000eae00000e0000 */
[----:B------:R-:W4:Y:S08]  /*7120*/  MUFU.TANH R156, R156 ;  /* 0x0000009c009c7308 */ /* 0x000f300000002400 */
[----:B------:R-:W4:Y:S08]  /*7130*/  MUFU.TANH R158, R158 ;  /* 0x0000009e009e7308 */ /* 0x000f300000002400 */
[----:B------:R-:W4:Y:S01]  /*7140*/  MUFU.TANH R161, R161 ;  /* 0x000000a100a17308 */ /* 0x000f220000002400 */
[----:B--2---:R-:W-:-:S05]  /*7150*/  FMNMX.FTZ R6, R176, R193, !PT ;  /* 0x000000c1b0067209 */ /* 0x004fca0007810000 */
[C---:B------:R-:W-:Y:S01]  /*7160*/  FADD.FTZ R9, -R6.reuse, R9 ;  /* 0x0000000906097221 */ /* 0x040fe20000010100 */
[----:B------:R-:W-:Y:S01]  /*7170*/  FMUL.FTZ R200, R6, UR10 ;  /* 0x0000000a06c87c20 */ /* 0x000fe20008410000 */
[----:B------:R-:W2:Y:S02]  /*7180*/  MUFU.TANH R162, R162 ;  /* 0x000000a200a27308 */ /* 0x000ea40000002400 */
[----:B------:R-:W-:Y:S01]  /*7190*/  FMUL.FTZ R176, R9, UR10 ;  /* 0x0000000a09b07c20 */ /* 0x000fe20008410000 */
[----:B------:R-:W-:Y:S01]  /*71a0*/  FMNMX.FTZ R9, R11, R8, !PT ;  /* 0x000000080b097209 */ /* 0x000fe20007810000 */
[--C-:B------:R-:W-:Y:S01]  /*71b0*/  FFMA.FTZ R193, R10, UR10, -R200.reuse ;  /* 0x0000000a0ac17c23 */ /* 0x100fe200080108c8 */
[--C-:B------:R-:W-:Y:S01]  /*71c0*/  FFMA.FTZ R196, R5, UR10, -R200.reuse ;  /* 0x0000000a05c47c23 */ /* 0x100fe200080108c8 */
[--C-:B------:R-:W-:Y:S01]  /*71d0*/  FFMA.FTZ R192, R152, UR10, -R200.reuse ;  /* 0x0000000a98c07c23 */ /* 0x100fe200080108c8 */
[----:B---3--:R-:W-:Y:S01]  /*71e0*/  FMNMX.FTZ R10, R12, R9, !PT ;  /* 0x000000090c0a7209 */ /* 0x008fe20007810000 */
[----:B------:R-:W3:Y:S01]  /*71f0*/  MUFU.TANH R164, R164 ;  /* 0x000000a400a47308 */ /* 0x000ee20000002400 */
[--C-:B------:R-:W-:Y:S01]  /*7200*/  FFMA.FTZ R198, R14, UR10, -R200.reuse ;  /* 0x0000000a0ec67c23 */ /* 0x100fe200080108c8 */
[--C-:B------:R-:W-:Y:S01]  /*7210*/  FFMA.FTZ R14, R155, UR10, -R200.reuse ;  /* 0x0000000a9b0e7c23 */ /* 0x100fe200080108c8 */
[----:B-----5:R-:W-:Y:S01]  /*7220*/  FMNMX.FTZ R9, R15, R10, !PT ;  /* 0x0000000a0f097209 */ /* 0x020fe20007810000 */
[--C-:B------:R-:W-:Y:S01]  /*7230*/  FFMA.FTZ R155, R163, UR10, -R200.reuse ;  /* 0x0000000aa39b7c23 */ /* 0x100fe200080108c8 */
[--C-:B------:R-:W-:Y:S01]  /*7240*/  FFMA.FTZ R194, R167, UR10, -R200.reuse ;  /* 0x0000000aa7c27c23 */ /* 0x100fe200080108c8 */
        /* <DEDUP_REMOVED lines=27> */
[----:B------:R-:W-:-:S02]  /*7400*/  FFMA.FTZ R160, R160, UR10, -R200 ;  /* 0x0000000aa0a07c23 */ /* 0x000fc400080108c8 */
[----:B---3--:R-:W-:-:S04]  /*7410*/  FMNMX.FTZ R10, R164, R5, !PT ;  /* 0x00000005a40a7209 */ /* 0x008fc80007810000 */
[----:B0-----:R-:W-:Y:S01]  /*7420*/  FMNMX.FTZ R5, R175, R10, !PT ;  /* 0x0000000aaf057209 */ /* 0x001fe20007810000 */
[----:B------:R-:W0:Y:S03]  /*7430*/  MUFU.TANH R183, R183 ;  /* 0x000000b700b77308 */ /* 0x000e260000002400 */
[----:B-1----:R-:W-:-:S04]  /*7440*/  FMNMX.FTZ R10, R178, R5, !PT ;  /* 0x00000005b20a7209 */ /* 0x002fc80007810000 */
[----:B----4-:R-:W-:Y:S01]  /*7450*/  FMNMX.FTZ R5, R179, R10, !PT ;  /* 0x0000000ab3057209 */ /* 0x010fe20007810000 */
[----:B------:R-:W1:Y:S03]  /*7460*/  MUFU.TANH R184, R184 ;  /* 0x000000b800b87308 */ /* 0x000e660000002400 */
[----:B--2---:R-:W-:-:S05]  /*7470*/  FMNMX.FTZ R10, R182, R5, !PT ;  /* 0x00000005b60a7209 */ /* 0x004fca0007810000 */
        /* <DEDUP_REMOVED lines=14> */
[----:B------:R-:W-:Y:S01]  /*7560*/  MUFU.EX2 R10, R155 ;  /* 0x0000009b000a7308 */ /* 0x000fe20000000800 */
[----:B-1----:R-:W-:-:S07]  /*7570*/  FMNMX.FTZ R152, R190, R5, !PT ;  /* 0x00000005be987209 */ /* 0x002fce0007810000 */
[----:B------:R-:W0:Y:S01]  /*7580*/  MUFU.EX2 R176, R176 ;  /* 0x000000b000b07308 */ /* 0x000e220000000800 */
[----:B--2---:R-:W-:-:S05]  /*7590*/  FMNMX.FTZ R152, R191, R152, !PT ;  /* 0x00000098bf987209 */ /* 0x004fca0007810000 */
[----:B------:R-:W1:Y:S02]  /*75a0*/  SHFL.BFLY PT, R5, R152, 0x2, 0x1f ;  /* 0x0c401f0098057f89 */ /* 0x000e6400000e0000 */
[----:B------:R-:W2:Y:S08]  /*75b0*/  MUFU.EX2 R193, R193 ;  /* 0x000000c100c17308 */ /* 0x000eb00000000800 */
        /* <DEDUP_REMOVED lines=15> */
[-C--:B------:R-:W-:Y:S01]  /*76b0*/  FMUL.FTZ R48, R48, R176.reuse ;  /* 0x000000b030307220 */ /* 0x080fe20000410000 */
[----:B------:R-:W1:Y:S01]  /*76c0*/  MUFU.EX2 R198, R198 ;  /* 0x000000c600c67308 */ /* 0x000e620000000800 */
[-C--:B------:R-:W-:Y:S01]  /*76d0*/  FMUL.FTZ R49, R49, R176.reuse ;  /* 0x000000b031317220 */ /* 0x080fe20000410000 */
[-C--:B------:R-:W-:Y:S01]  /*76e0*/  FMUL.FTZ R52, R52, R176.reuse ;  /* 0x000000b034347220 */ /* 0x080fe20000410000 */
[----:B------:R-:W4:Y:S01]  /*76f0*/  SHFL.BFLY PT, R152, R155, 0x1, 0x1f ;  /* 0x0c201f009b987f89 */ /* 0x000f2200000e0000 */
        /* <DEDUP_REMOVED lines=23> */
[----:B----4-:R-:W-:Y:S01]  /*7870*/  FMNMX.FTZ R5, R155, R152, !PT ;  /* 0x000000989b057209 */ /* 0x010fe20007810000 */
[-C--:B------:R-:W-:Y:S01]  /*7880*/  FMUL.FTZ R93, R93, R176.reuse ;  /* 0x000000b05d5d7220 */ /* 0x080fe20000410000 */
[-C--:B------:R-:W-:Y:S01]  /*7890*/  FMUL.FTZ R96, R96, R176.reuse ;  /* 0x000000b060607220 */ /* 0x080fe20000410000 */
[-C--:B------:R-:W-:Y:S01]  /*78a0*/  FMUL.FTZ R97, R97, R176.reuse ;  /* 0x000000b061617220 */ /* 0x080fe20000410000 */
[-C--:B------:R-:W-:Y:S01]  /*78b0*/  FMUL.FTZ R100, R100, R176.reuse ;  /* 0x000000b064647220 */ /* 0x080fe20000410000 */
[C---:B------:R-:W-:Y:S01]  /*78c0*/  FADD.FTZ R8, -R5.reuse, R8 ;  /* 0x0000000805087221 */ /* 0x040fe20000010100 */
[----:B------:R-:W-:Y:S01]  /*78d0*/  FMUL.FTZ R155, R5, UR10 ;  /* 0x0000000a059b7c20 */ /* 0x000fe20008410000 */
[----:B------:R-:W-:Y:S01]  /*78e0*/  MUFU.EX2 R195, R195 ;  /* 0x000000c300c37308 */ /* 0x000fe20000000800 */
        /* <DEDUP_REMOVED lines=8> */
[----:B------:R-:W-:Y:S01]  /*7970*/  FFMA.FTZ R20, R154, UR10, -R155 ;  /* 0x0000000a9a147c23 */ /* 0x000fe2000801089b */
[----:B--2---:R-:W-:Y:S01]  /*7980*/  FFMA.FTZ R153, R176, R3, R193 ;  /* 0x00000003b0997223 */ /* 0x004fe200000100c1 */
[--C-:B------:R-:W-:Y:S01]  /*7990*/  FFMA.FTZ R159, R156, UR10, -R155.reuse ;  /* 0x0000000a9c9f7c23 */ /* 0x100fe2000801089b */
[--C-:B------:R-:W-:Y:S01]  /*79a0*/  FFMA.FTZ R165, R175, UR10, -R155.reuse ;  /* 0x0000000aafa57c23 */ /* 0x100fe2000801089b */
[----:B------:R-:W-:Y:S01]  /*79b0*/  FFMA.FTZ R180, R158, UR10, -R155 ;  /* 0x0000000a9eb47c23 */ /* 0x000fe2000801089b */
[----:B---3--:R-:W-:Y:S01]  /*79c0*/  FADD.FTZ R152, R196, R153 ;  /* 0x00000099c4987221 */ /* 0x008fe20000010000 */
[--C-:B------:R-:W-:Y:S01]  /*79d0*/  FFMA.FTZ R175, R178, UR10, -R155.reuse ;  /* 0x0000000ab2af7c23 */ /* 0x100fe2000801089b */
[----:B------:R-:W2:Y:S01]  /*79e0*/  MUFU.EX2 R8, R8 ;  /* 0x0000000800087308 */ /* 0x000ea20000000800 */
[--C-:B------:R-:W-:Y:S01]  /*79f0*/  FFMA.FTZ R178, R179, UR10, -R155.reuse ;  /* 0x0000000ab3b27c23 */ /* 0x100fe2000801089b */
[----:B0-----:R-:W-:Y:S01]  /*7a00*/  FADD.FTZ R179, R197, R152 ;  /* 0x00000098c5b37221 */ /* 0x001fe20000010000 */
[--C-:B------:R-:W-:Y:S01]  /*7a10*/  FFMA.FTZ R161, R161, UR10, -R155.reuse ;  /* 0x0000000aa1a17c23 */ /* 0x100fe2000801089b */
[--C-:B------:R-:W-:Y:S01]  /*7a20*/  FFMA.FTZ R162, R162, UR10, -R155.reuse ;  /* 0x0000000aa2a27c23 */ /* 0x100fe2000801089b */
[----:B------:R-:W-:Y:S01]  /*7a30*/  FFMA.FTZ R3, R182, UR10, -R155 ;  /* 0x0000000ab6037c23 */ /* 0x000fe2000801089b */
[----:B-1----:R-:W-:Y:S01]  /*7a40*/  FADD.FTZ R154, R198, R179 ;  /* 0x000000b3c69a7221 */ /* 0x002fe20000010000 */
        /* <DEDUP_REMOVED lines=19> */
[--C-:B------:R-:W-:Y:S01]  /*7b80*/  FFMA.FTZ R4, R183, UR10, -R155.reuse ;  /* 0x0000000ab7047c23 */ /* 0x100fe2000801089b */
[----:B------:R-:W-:Y:S01]  /*7b90*/  FFMA.FTZ R183, R186, UR10, -R155 ;  /* 0x0000000abab77c23 */ /* 0x000fe2000801089b */
[-C--:B------:R-:W-:Y:S01]  /*7ba0*/  FMUL.FTZ R116, R116, R176.reuse ;  /* 0x000000b074747220 */ /* 0x080fe20000410000 */
[-C--:B------:R-:W-:Y:S01]  /*7bb0*/  FMUL.FTZ R117, R117, R176.reuse ;  /* 0x000000b075757220 */ /* 0x080fe20000410000 */
[-C--:B------:R-:W-:Y:S01]  /*7bc0*/  FMUL.FTZ R120, R120, R176.reuse ;  /* 0x000000b078787220 */ /* 0x080fe20000410000 */
[-C--:B------:R-:W-:Y:S01]  /*7bd0*/  FMUL.FTZ R121, R121, R176.reuse ;  /* 0x000000b079797220 */ /* 0x080fe20000410000 */
[----:B------:R-:W0:Y:S01]  /*7be0*/  MUFU.EX2 R157, R157 ;  /* 0x0000009d009d7308 */ /* 0x000e220000000800 */
[----:B-1----:R-:W-:Y:S01]  /*7bf0*/  FADD.FTZ R152, R12, R153 ;  /* 0x000000990c987221 */ /* 0x002fe20000010000 */
[----:B------:R-:W-:Y:S01]  /*7c00*/  FADD.FTZ R153, R21, R154 ;  /* 0x0000009a15997221 */ /* 0x000fe20000010000 */
[-C--:B------:R-:W-:Y:S01]  /*7c10*/  FMUL.FTZ R124, R124, R176.reuse ;  /* 0x000000b07c7c7220 */ /* 0x080fe20000410000 */
[-C--:B------:R-:W-:Y:S01]  /*7c20*/  FMUL.FTZ R125, R125, R176.reuse ;  /* 0x000000b07d7d7220 */ /* 0x080fe20000410000 */
[-C--:B------:R-:W-:Y:S01]  /*7c30*/  FMUL.FTZ R128, R128, R176.reuse ;  /* 0x000000b080807220 */ /* 0x080fe20000410000 */
[----:B------:R-:W-:Y:S01]  /*7c40*/  FADD.FTZ R153, R192, R153 ;  /* 0x00000099c0997221 */ /* 0x000fe20000010000 */
        /* <DEDUP_REMOVED lines=62> */
[----:B------:R-:W-:Y:S01]  /*8030*/  FADD.FTZ R156, R10, R153 ;  /* 0x000000990a9c7221 */ /* 0x000fe20000010000 */
[----:B------:R-:W-:Y:S01]  /*8040*/  F2FP.F16.F32.PACK_AB R153, R11, R8 ;  /* 0x000000080b99723e */ /* 0x000fe200000000ff */
        /* <DEDUP_REMOVED lines=20> */
[----:B------:R-:W-:Y:S01]  /*8190*/  FMUL.FTZ R103, R103, R177 ;  /* 0x000000b167677220 */ /* 0x000fe20000410000 */
        /* <DEDUP_REMOVED lines=82> */
[----:B--2---:R-:W-:Y:S01]  /*86c0*/  FADD.FTZ R8, R190, R9 ;  /* 0x00000009be087221 */ /* 0x004fe20000010000 */
[C---:B0-----:R-:W-:Y:S01]  /*86d0*/  FADD.FTZ R3, R181.reuse, R4 ;  /* 0x00000004b5037221 */ /* 0x041fe20000010000 */
[----:B------:R-:W-:Y:S02]  /*86e0*/  F2FP.F16.F32.PACK_AB R174, R181, R174 ;  /* 0x000000aeb5ae723e */ /* 0x000fe400000000ff */
[C---:B-1----:R-:W-:Y:S01]  /*86f0*/  FADD.FTZ R4, R175.reuse, R8 ;  /* 0x00000008af047221 */ /* 0x042fe20000010000 */
[----:B------:R-:W-:Y:S01]  /*8700*/  F2FP.F16.F32.PACK_AB R175, R175, R190 ;  /* 0x000000beafaf723e */ /* 0x000fe200000000ff */
[----:B------:R-:W-:Y:S06]  /*8710*/  @!P0 BRA `(.L_x_4462) ;  /* 0x0000000000048947 */ /* 0x000fec0003800000 */
[----:B------:R-:W-:Y:S01]  /*8720*/  BPT.TRAP 0x1 ;  /* 0x000000040000795c */ /* 0x000fe20000300000 */
.L_x_4462:
[----:B------:R0:W1:Y:S01]  /*8730*/  SYNCS.PHASECHK.TRANS64.TRYWAIT P1, [UR25+0x22850], R7 ;  /* 0x02285007ff0075a7 */ /* 0x0000620008020159 */
[----:B------:R-:W-:Y:S05]  /*8740*/  @!P0 BRA `(.L_x_4463) ;  /* 0x0000000000048947 */ /* 0x000fea0003800000 */
[----:B------:R-:W-:Y:S01]  /*8750*/  BPT.TRAP 0x1 ;  /* 0x000000040000795c */ /* 0x000fe20000300000 */
.L_x_4463:
[----:B------:R-:W-:Y:S01]  /*8760*/  IADD3 R8, R201, 0x8, RZ ;  /* 0x00000008c9087810 */ /* 0x000fe20007ffe0ff */
[----:B-1----:R-:W-:Y:S06]  /*8770*/  @P1 BRA `(.L_x_4464) ;  /* 0x0000000000081947 */ /* 0x002fec0003800000 */
[----:B------:R-:W1:Y:S02]  /*8780*/  SYNCS.PHASECHK.TRANS64.TRYWAIT P1, [UR25+0x22850], R7 ;  /* 0x02285007ff0075a7 */ /* 0x000e640008020159 */
[----:B-1----:R-:W-:Y:S05]  /*8790*/  @!P1 BRA `(.L_x_4465) ;  /* 0x0000007400d89947 */ /* 0x002fea0003800000 */
.L_x_4464:
        /* <DEDUP_REMOVED lines=39> */
.L_x_4466:
[----:B------:R-:W-:Y:S01]  /*8a10*/  UIADD3 UR25, UR25, 0x22860, URZ ;  /* 0x0002286019197890 */ /* 0x000fe2000fffe03f */
[----:B------:R-:W-:Y:S01]  /*8a20*/  ISETP.LT.AND P1, PT, RZ, UR23, PT ;  /* 0x00000017ff007c0c */ /* 0x000fe2000bf21270 */
[----:B------:R-:W-:Y:S01]  /*8a30*/  UIADD3 UR23, UR23, -0x1, URZ ;  /* 0xffffffff17177890 */ /* 0x000fe2000fffe03f */
[----:B------:R-:W-:Y:S01]  /*8a40*/  IMAD.MOV.U32 R8, RZ, RZ, R5 ;  /* 0x000000ffff087224 */ /* 0x000fe200078e0005 */
[----:B------:R-:W-:Y:S01]  /*8a50*/  UPRMT UR25, UR24, 0x654, UR25 ;  /* 0x0000065418197896 */ /* 0x000fe20008000019 */
[----:B------:R-:W-:-:S08]  /*8a60*/  IMAD.MOV.U32 R9, RZ, RZ, R6 ;  /* 0x000000ffff097224 */ /* 0x000fd000078e0006 */
[----:B------:R-:W-:Y:S01]  /*8a70*/  SYNCS.ARRIVE.TRANS64.RED.A1T0 RZ, [UR25], RZ ;  /* 0x000000ffffff79a7 */ /* 0x000fe20008100419 */
[----:B------:R-:W-:Y:S05]  /*8a80*/  @P1 BRA `(.L_x_4467) ;  /* 0xffffffdc003c1947 */ /* 0x000fea000383ffff */
.L_x_4456:
[----:B01----:R-:W0:Y:S01]  /*8a90*/  SHFL.BFLY PT, R8, R3, 0x2, 0x1f ;  /* 0x0c401f0003087f89 */ /* 0x003e2200000e0000 */
[----:B------:R-:W-:Y:S01]  /*8aa0*/  UIADD3 UR36, UR36, 0x1, URZ ;  /* 0x0000000124247890 */ /* 0x000fe2000fffe03f */
[----:B------:R-:W-:Y:S01]  /*8ab0*/  IMAD.U32 R13, RZ, RZ, UR10 ;  /* 0x0000000aff0d7e24 */ /* 0x000fe2000f8e00ff */
[----:B------:R1:W-:Y:S06]  /*8ac0*/  BAR.ARV R0, 0x100 ;  /* 0x000400000000751d */ /* 0x0003ec0000002000 */
[----:B------:R-:W-:Y:S02]  /*8ad0*/  UISETP.NE.AND UP0, UPT, UR36, 0x2, UPT ;  /* 0x000000022400788c */ /* 0x000fe4000bf05270 */
[----:B------:R-:W-:Y:S06]  /*8ae0*/  BAR.ARV 0x8, 0x180 ;  /* 0x0206000000007b1d */ /* 0x000fec0000002000 */
[----:B-1----:R-:W-:Y:S01]  /*8af0*/  IMAD.MOV.U32 R0, RZ, RZ, RZ ;  /* 0x000000ffff007224 */ /* 0x002fe200078e00ff */
        /* <DEDUP_REMOVED lines=10> */
[----:B------:R-:W-:-:S04]  /*8ba0*/  IMAD.MOV.U32 R4, RZ, RZ, -0x800000 ;  /* 0xff800000ff047424 */ /* 0x000fc800078e00ff */
[----:B------:R-:W1:Y:S01]  /*8bb0*/  SHFL.BFLY PT, R10, R9, 0x1, 0x1f ;  /* 0x0c201f00090a7f89 */ /* 0x000e6200000e0000 */
[----:B0-----:R-:W-:Y:S01]  /*8bc0*/  FADD.FTZ R11, R8, R7 ;  /* 0x00000007080b7221 */ /* 0x001fe20000010000 */
[----:B------:R-:W-:-:S04]  /*8bd0*/  IMAD.MOV.U32 R7, RZ, RZ, RZ ;  /* 0x000000ffff077224 */ /* 0x000fc800078e00ff */
[----:B------:R-:W-:-:S13]  /*8be0*/  FSETP.NE.FTZ.AND P1, PT, R11, RZ, PT ;  /* 0x000000ff0b00720b */ /* 0x000fda0003f35000 */
[----:B------:R-:W0:Y:S01]  /*8bf0*/  @P1 MUFU.RCP R7, R11 ;  /* 0x0000000b00071308 */ /* 0x000e220000001000 */
[----:B-1----:R-:W-:-:S05]  /*8c00*/  FADD.FTZ R10, R9, R10 ;  /* 0x0000000a090a7221 */ /* 0x002fca0000010000 */
[----:B------:R-:W-:Y:S02]  /*8c10*/  FSETP.NE.FTZ.AND P2, PT, R10, RZ, PT ;  /* 0x000000ff0a00720b */ /* 0x000fe40003f55000 */
[----:B------:R-:W1:Y:S01]  /*8c20*/  @P1 MUFU.LG2 R8, R11 ;  /* 0x0000000b00081308 */ /* 0x000e620000000c00 */
[-C--:B0-----:R-:W-:Y:S01]  /*8c30*/  FMUL.FTZ R24, R24, R7.reuse ;  /* 0x0000000718187220 */ /* 0x081fe20000410000 */
[-C--:B------:R-:W-:Y:S01]  /*8c40*/  FMUL.FTZ R25, R25, R7.reuse ;  /* 0x0000000719197220 */ /* 0x080fe20000410000 */
[----:B------:R-:W-:-:S08]  /*8c50*/  FMUL.FTZ R28, R28, R7 ;  /* 0x000000071c1c7220 */ /* 0x000fd00000410000 */
        /* <DEDUP_REMOVED lines=8> */
[----:B------:R0:W2:Y:S01]  /*8ce0*/  @P2 MUFU.RCP R0, R10 ;  /* 0x0000000a00002308 */ /* 0x0000a20000001000 */
        /* <DEDUP_REMOVED lines=54> */
[----:B------:R-:W-:Y:S01]  /*9050*/  MOV R7, UR10 ;  /* 0x0000000a00077c02 */ /* 0x000fe20008000f00 */
[----:B------:R-:W-:Y:S01]  /*9060*/  @P2 FMUL.FTZ R13, R13, 0.69314718246459960938 ;  /* 0x3f3172180d0d2820 */ /* 0x000fe20000410000 */
[----:B-1----:R-:W-:Y:S01]  /*9070*/  @P1 FMUL.FTZ R8, R8, 0.69314718246459960938 ;  /* 0x3f31721808081820 */ /* 0x002fe20000410000 */
[----:B0-----:R-:W-:Y:S01]  /*9080*/  @P2 FMUL.FTZ R10, R9, 0.69314718246459960938 ;  /* 0x3f317218090a2820 */ /* 0x001fe20000410000 */
[-C--:B--2---:R-:W-:Y:S01]  /*9090*/  FMUL.FTZ R32, R27, R0.reuse ;  /* 0x000000001b207220 */ /* 0x084fe20000410000 */
[----:B------:R-:W-:Y:S01]  /*90a0*/  @P1 FMUL.FTZ R7, R7, 0.69314718246459960938 ;  /* 0x3f31721807071820 */ /* 0x000fe20000410000 */
        /* <DEDUP_REMOVED lines=65> */
.L_x_4431:
[----:B------:R-:W0:Y:S08]  /*94c0*/  S2UR UR5, SR_CgaCtaId ;  /* 0x00000000000579c3 */ /* 0x000e300000008800 */
[----:B------:R-:W-:Y:S06]  /*94d0*/  BAR.SYNC.DEFER_BLOCKING 0x5, 0x180 ;  /* 0x0146000000007b1d */ /* 0x000fec0000010000 */
[----:B------:R-:W-:Y:S01]  /*94e0*/  UMOV UR4, 0x400 ;  /* 0x0000040000047882 */ /* 0x000fe20000000000 */
[----:B------:R-:W-:Y:S01]  /*94f0*/  BSSY B0, `(.L_x_4468) ;  /* 0x000028f000007945 */ /* 0x000fe20003800000 */
[----:B0-----:R-:W-:-:S09]  /*9500*/  ULEA UR13, UR5, UR4, 0x18 ;  /* 0x00000004050d7291 */ /* 0x001fd2000f8ec03f */
[----:B------:R-:W0:Y:S02]  /*9510*/  LDS R5, [UR13+0x228d0] ;  /* 0x0228d00dff057984 */ /* 0x000e240008000800 */
[----:B0-----:R-:W-:Y:S01]  /*9520*/  R2UR UR4, R5 ;  /* 0x00000000050472ca */ /* 0x001fe200000e0000 */
[----:B------:R-:W-:Y:S06]  /*9530*/  BAR.ARV 0x4, 0x180 ;  /* 0x0106000000007b1d */ /* 0x000fec0000002000 */
[----:B------:R-:W-:Y:S08]  /*9540*/  @P0 BRA `(.L_x_4469) ;  /* 0x0000001c00500947 */ /* 0x000ff00003800000 */
[----:B------:R-:W0:Y:S01]  /*9550*/  S2UR UR5, SR_SWINHI ;  /* 0x00000000000579c3 */ /* 0x000e220000002f00 */
[----:B------:R-:W-:-:S07]  /*9560*/  IMAD.MOV.U32 R6, RZ, RZ, 0x2 ;  /* 0x00000002ff067424 */ /* 0x000fce00078e00ff */
[----:B------:R-:W-:Y:S01]  /*9570*/  BAR.SYNC.DEFER_BLOCKING 0x1, 0x100 ;  /* 0x0044000000007b1d */ /* 0x000fe20000010000 */
[----:B------:R-:W-:Y:S01]  /*9580*/  IMAD R138, R205, 0x40, R2 ;  /* 0x00000040cd8a7824 */ /* 0x000fe200078e0202 */
[----:B------:R-:W-:Y:S01]  /*9590*/  F2FP.F16.F32.PACK_AB R24, R25, R24 ;  /* 0x000000181918723e */ /* 0x000fe200000000ff */
[----:B------:R-:W-:Y:S01]  /*95a0*/  IMAD.MOV.U32 R139, RZ, RZ, 0x2 ;  /* 0x00000002ff8b7424 */ /* 0x000fe200078e00ff */
[----:B------:R-:W-:Y:S01]  /*95b0*/  F2FP.F16.F32.PACK_AB R25, R32, R26 ;  /* 0x0000001a2019723e */ /* 0x000fe200000000ff */
[----:B------:R-:W-:Y:S01]  /*95c0*/  USHF.R.S32.HI UR10, URZ, 0x1f, UR39 ;  /* 0x0000001f3f0a7899 */ /* 0x000fe20008011427 */
[----:B------:R-:W-:Y:S01]  /*95d0*/  F2FP.F16.F32.PACK_AB R26, R29, R28 ;  /* 0x0000001c1d1a723e */ /* 0x000fe200000000ff */
[----:B------:R-:W-:Y:S01]  /*95e0*/  ULDC.64 UR8, c[0x0][0xb90] ;  /* 0x0002e40000087ab9 */ /* 0x000fe20000000a00 */
[----:B------:R-:W-:Y:S01]  /*95f0*/  F2FP.F16.F32.PACK_AB R27, R27, R30 ;  /* 0x0000001e1b1b723e */ /* 0x000fe200000000ff */
[----:B------:R-:W-:Y:S01]  /*9600*/  USHF.R.S32.HI UR12, URZ, 0x1f, UR41 ;  /* 0x0000001f3f0c7899 */ /* 0x000fe20008011429 */
[----:B------:R-:W-:-:S02]  /*9610*/  F2FP.F16.F32.PACK_AB R30, R61, R185 ;  /* 0x000000b93d1e723e */ /* 0x000fc400000000ff */
[----:B------:R-:W-:Y:S02]  /*9620*/  F2FP.F16.F32.PACK_AB R200, R177, R200 ;  /* 0x000000c8b1c8723e */ /* 0x000fe400000000ff */
[----:B------:R-:W-:Y:S02]  /*9630*/  F2FP.F16.F32.PACK_AB R201, R80, R76 ;  /* 0x0000004c50c9723e */ /* 0x000fe400000000ff */
[----:B------:R-:W-:Y:S02]  /*9640*/  F2FP.F16.F32.PACK_AB R202, R125, R124 ;  /* 0x0000007c7dca723e */ /* 0x000fe400000000ff */
[----:B------:R-:W-:Y:S02]  /*9650*/  F2FP.F16.F32.PACK_AB R203, R88, R84 ;  /* 0x0000005458cb723e */ /* 0x000fe400000000ff */
[----:B------:R-:W-:Y:S01]  /*9660*/  F2FP.F16.F32.PACK_AB R144, R145, R144 ;  /* 0x000000909190723e */ /* 0x000fe200000000ff */
[----:B------:R-:W-:Y:S01]  /*9670*/  UMOV UR6, UR13 ;  /* 0x0000000d00067c82 */ /* 0x000fe20008000000 */
[----:B0-----:R-:W-:Y:S01]  /*9680*/  UMOV UR7, UR5 ;  /* 0x0000000500077c82 */ /* 0x001fe20008000000 */
[----:B------:R-:W-:Y:S01]  /*9690*/  UIMAD UR5, UR10, UR8, URZ ;  /* 0x000000080a0572a4 */ /* 0x000fe2000f8e023f */
[----:B------:R-:W-:Y:S01]  /*96a0*/  IMAD.WIDE R6, R209, R6, UR6 ;  /* 0x00000006d1067e25 */ /* 0x000fe2000f8e0206 */
[----:B------:R-:W-:-:S02]  /*96b0*/  F2FP.F16.F32.PACK_AB R145, R173, R172 ;  /* 0x000000acad91723e */ /* 0x000fc400000000ff */
[----:B------:R-:W-:Y:S01]  /*96c0*/  UIMAD UR5, UR39, UR9, UR5 ;  /* 0x00000009270572a4 */ /* 0x000fe2000f8e0205 */
[----:B------:R-:W-:Y:S01]  /*96d0*/  IMAD.WIDE R138, R138, R139, UR6 ;  /* 0x000000068a8a7e25 */ /* 0x000fe2000f8e028b */
[C---:B------:R-:W-:Y:S01]  /*96e0*/  IADD3 R153, P3, R6.reuse, 0xc060, RZ ;  /* 0x0000c06006997810 */ /* 0x040fe20007f7e0ff */
[----:B------:R-:W-:Y:S01]  /*96f0*/  UIMAD.WIDE.U32 UR6, UR39, UR8, URZ ;  /* 0x00000008270672a5 */ /* 0x000fe2000f8e003f */
[C---:B------:R-:W-:Y:S02]  /*9700*/  IADD3 R157, P4, R6.reuse, 0xc040, RZ ;  /* 0x0000c040069d7810 */ /* 0x040fe40007f9e0ff */
[----:B------:R-:W-:Y:S01]  /*9710*/  LOP3.LUT R152, R153, 0x380, RZ, 0xc0, !PT ;  /* 0x0000038099987812 */ /* 0x000fe200078ec0ff */
[----:B------:R-:W-:Y:S01]  /*9720*/  ULDC.64 UR8, c[0x0][0xb98] ;  /* 0x0002e60000087ab9 */ /* 0x000fe20000000a00 */
[----:B------:R-:W-:Y:S01]  /*9730*/  IADD3 R159, P5, R6, 0xc020, RZ ;  /* 0x0000c020069f7810 */ /* 0x000fe20007fbe0ff */
[----:B------:R-:W-:Y:S01]  /*9740*/  UIADD3 UR7, UR7, UR5, URZ ;  /* 0x0000000507077290 */ /* 0x000fe2000fffe03f */
[----:B------:R-:W-:Y:S01]  /*9750*/  SHF.R.U64 R152, R152, 0x3, RZ ;  /* 0x0000000398987819 */ /* 0x000fe200000012ff */
[----:B------:R-:W-:Y:S01]  /*9760*/  UIMAD UR5, UR12, UR8, URZ ;  /* 0x000000080c0572a4 */ /* 0x000fe2000f8e023f */
[----:B------:R-:W-:Y:S01]  /*9770*/  LOP3.LUT R156, R157, 0x380, RZ, 0xc0, !PT ;  /* 0x000003809d9c7812 */ /* 0x000fe200078ec0ff */
[----:B------:R-:W-:Y:S01]  /*9780*/  UIMAD.WIDE.U32 UR6, UR41, UR8, UR6 ;  /* 0x00000008290672a5 */ /* 0x000fe2000f8e0006 */
[----:B------:R-:W-:Y:S01]  /*9790*/  LOP3.LUT R158, R159, 0x380, RZ, 0xc0, !PT ;  /* 0x000003809f9e7812 */ /* 0x000fe200078ec0ff */
[----:B------:R-:W-:Y:S01]  /*97a0*/  UIMAD UR5, UR41, UR9, UR5 ;  /* 0x00000009290572a4 */ /* 0x000fe2000f8e0205 */
[----:B------:R-:W-:-:S02]  /*97b0*/  IADD3 R111, P2, R6, 0x8020, RZ ;  /* 0x00008020066f7810 */ /* 0x000fc40007f5e0ff */
[----:B------:R-:W-:Y:S01]  /*97c0*/  LOP3.LUT R152, R152, R153, RZ, 0x3c, !PT ;  /* 0x0000009998987212 */ /* 0x000fe200078e3cff */
[----:B------:R-:W-:Y:S01]  /*97d0*/  ULDC.64 UR8, c[0x0][0xae8] ;  /* 0x0002ba0000087ab9 */ /* 0x000fe20000000a00 */
[C---:B------:R-:W-:Y:S01]  /*97e0*/  LOP3.LUT R143, R6.reuse, 0x380, RZ, 0xc0, !PT ;  /* 0x00000380068f7812 */ /* 0x040fe200078ec0ff */
[--C-:B------:R-:W-:Y:S01]  /*97f0*/  IMAD.X R163, RZ, RZ, R7.reuse, P2 ;  /* 0x000000ffffa37224 */ /* 0x100fe200010e0607 */
[----:B------:R-:W-:Y:S02]  /*9800*/  IADD3 R115, P0, R6, 0x8060, RZ ;  /* 0x0000806006737810 */ /* 0x000fe40007f1e0ff */
[----:B------:R-:W-:Y:S02]  /*9810*/  IADD3.X R153, RZ, R7, RZ, P3, !PT ;  /* 0x00000007ff997210 */ /* 0x000fe40001ffe4ff */
[----:B------:R-:W-:Y:S01]  /*9820*/  SHF.R.U64 R156, R156, 0x3, RZ ;  /* 0x000000039c9c7819 */ /* 0x000fe200000012ff */
[----:B------:R-:W-:Y:S01]  /*9830*/  IMAD.X R165, RZ, RZ, R7, P0 ;  /* 0x000000ffffa57224 */ /* 0x000fe200000e0607 */
[----:B------:R-:W-:-:S02]  /*9840*/  SHF.R.U64 R158, R158, 0x3, RZ ;  /* 0x000000039e9e7819 */ /* 0x000fc400000012ff */
[C---:B------:R-:W-:Y:S02]  /*9850*/  IADD3 R117, P6, R6.reuse, 0xc000, RZ ;  /* 0x0000c00006757810 */ /* 0x040fe40007fde0ff */
[C---:B------:R-:W-:Y:S02]  /*9860*/  IADD3 R21, P3, R6.reuse, 0x20, RZ ;  /* 0x0000002006157810 */ /* 0x040fe40007f7e0ff */
[C---:B------:R-:W-:Y:S01]  /*9870*/  IADD3 R113, P1, R6.reuse, 0x8040, RZ ;  /* 0x0000804006717810 */ /* 0x040fe20007f3e0ff */
[--C-:B------:R-:W-:Y:S01]  /*9880*/  IMAD.X R161, RZ, RZ, R7.reuse, P6 ;  /* 0x000000ffffa17224 */ /* 0x100fe200030e0607 */
[----:B------:R-:W-:Y:S01]  /*9890*/  SHF.R.U64 R143, R143, 0x3, RZ ;  /* 0x000000038f8f7819 */ /* 0x000fe200000012ff */
[----:B------:R-:W-:Y:S01]  /*98a0*/  IMAD.X R167, RZ, RZ, R7, P3 ;  /* 0x000000ffffa77224 */ /* 0x000fe200018e0607 */
[----:B------:R-:W-:Y:S02]  /*98b0*/  IADD3 R5, P2, R6, 0x4000, RZ ;  /* 0x0000400006057810 */ /* 0x000fe40007f5e0ff */
[----:B------:R-:W-:-:S02]  /*98c0*/  LOP3.LUT R9, R115, 0x380, RZ, 0xc0, !PT ;  /* 0x0000038073097812 */ /* 0x000fc400078ec0ff */
[----:B------:R-:W-:Y:S01]  /*98d0*/  LOP3.LUT R156, R156, R157, RZ, 0x3c, !PT ;  /* 0x0000009d9c9c7212 */ /* 0x000fe200078e3cff */
[--C-:B------:R-:W-:Y:S01]  /*98e0*/  IMAD.X R157, RZ, RZ, R7.reuse, P4 ;  /* 0x000000ffff9d7224 */ /* 0x100fe200020e0607 */
[----:B------:R-:W-:Y:S01]  /*98f0*/  LOP3.LUT R158, R158, R159, RZ, 0x3c, !PT ;  /* 0x0000009f9e9e7212 */ /* 0x000fe200078e3cff */
[--C-:B------:R-:W-:Y:S01]  /*9900*/  IMAD.X R159, RZ, RZ, R7.reuse, P5 ;  /* 0x000000ffff9f7224 */ /* 0x100fe200028e0607 */
[----:B------:R-:W-:Y:S01]  /*9910*/  IADD3.X R155, RZ, R7, RZ, P1, !PT ;  /* 0x00000007ff9b7210 */ /* 0x000fe20000ffe4ff */
[--C-:B------:R-:W-:Y:S01]  /*9920*/  IMAD.X R147, RZ, RZ, R7.reuse, P2 ;  /* 0x000000ffff937224 */ /* 0x100fe200010e0607 */
[C---:B------:R-:W-:Y:S02]  /*9930*/  IADD3 R12, P4, R6.reuse, 0x8000, RZ ;  /* 0x00008000060c7810 */ /* 0x040fe40007f9e0ff */
[C---:B------:R-:W-:Y:S02]  /*9940*/  IADD3 R107, P5, R6.reuse, 0x4060, RZ ;  /* 0x00004060066b7810 */ /* 0x040fe40007fbe0ff */
[C---:B------:R-:W-:Y:S01]  /*9950*/  IADD3 R103, P6, R6.reuse, 0x4040, RZ ;  /* 0x0000404006677810 */ /* 0x040fe20007fde0ff */
[--C-:B------:R-:W-:Y:S01]  /*9960*/  IMAD.X R169, RZ, RZ, R7.reuse, P4 ;  /* 0x000000ffffa97224 */ /* 0x100fe200020e0607 */
[C---:B------:R-:W-:Y:S01]  /*9970*/  IADD3 R10, P0, R6.reuse, 0x4020, RZ ;  /* 0x00004020060a7810 */ /* 0x040fe20007f1e0ff */
[----:B------:R-:W-:Y:S01]  /*9980*/  IMAD.X R151, RZ, RZ, R7, P5 ;  /* 0x000000ffff977224 */ /* 0x000fe200028e0607 */
[----:B------:R-:W-:-:S02]  /*9990*/  IADD3 R31, P1, R6, 0x40, RZ ;  /* 0x00000040061f7810 */ /* 0x000fc40007f3e0ff */
[----:B------:R-:W-:Y:S01]  /*99a0*/  IADD3 R8, P3, R6, 0x60, RZ ;  /* 0x0000006006087810 */ /* 0x000fe20007f7e0ff */
[--C-:B------:R-:W-:Y:S01]  /*99b0*/  IMAD.X R13, RZ, RZ, R7.reuse, P0 ;  /* 0x000000ffff0d7224 */ /* 0x100fe200000e0607 */
[----:B------:R-:W-:Y:S01]  /*99c0*/  LOP3.LUT R142, R143, R6, RZ, 0x3c, !PT ;  /* 0x000000068f8e7212 */ /* 0x000fe200078e3cff */
[--C-:B------:R-:W-:Y:S01]  /*99d0*/  IMAD.X R11, RZ, RZ, R7.reuse, P1 ;  /* 0x000000ffff0b7224 */ /* 0x100fe200008e0607 */
[----:B------:R-:W-:Y:S01]  /*99e0*/  SHF.R.U64 R6, R9, 0x3, RZ ;  /* 0x0000000309067819 */ /* 0x000fe200000012ff */
[----:B------:R-:W-:Y:S01]  /*99f0*/  IMAD.X R9, RZ, RZ, R7, P3 ;  /* 0x000000ffff097224 */ /* 0x000fe200018e0607 */
[----:B------:R-:W-:Y:S02]  /*9a00*/  LOP3.LUT R102, R5, 0x380, RZ, 0xc0, !PT ;  /* 0x0000038005667812 */ /* 0x000fe400078ec0ff */
[----:B------:R-:W-:Y:S02]  /*9a10*/  LOP3.LUT R14, R117, 0x380, RZ, 0xc0, !PT ;  /* 0x00000380750e7812 */ /* 0x000fe400078ec0ff */
[----:B------:R-:W-:-:S02]  /*9a20*/  LOP3.LUT R164, R6, R115, RZ, 0x3c, !PT ;  /* 0x0000007306a47212 */ /* 0x000fc400078e3cff */
[----:B------:R-:W-:Y:S02]  /*9a30*/  SHF.R.U64 R102, R102, 0x3, RZ ;  /* 0x0000000366667819 */ /* 0x000fe400000012ff */
[----:B------:R-:W-:Y:S02]  /*9a40*/  IADD3 R115, P2, R138, 0x7000, RZ ;  /* 0x000070008a737810 */ /* 0x000fe40007f5e0ff */
[----:B------:R-:W-:Y:S02]  /*9a50*/  SHF.R.U64 R14, R14, 0x3, RZ ;  /* 0x000000030e0e7819 */ /* 0x000fe400000012ff */
[----:B------:R-:W-:Y:S02]  /*9a60*/  LOP3.LUT R146, R102, R5, RZ, 0x3c, !PT ;  /* 0x0000000566927212 */ /* 0x000fe400078e3cff */
[----:B------:R-:W-:Y:S01]  /*9a70*/  LOP3.LUT R114, R115, 0x380, RZ, 0xc0, !PT ;  /* 0x0000038073727812 */ /* 0x000fe200078ec0ff */
[----:B------:R-:W0:Y:S01]  /*9a80*/  LDC R5, c[0x0][0xbe8] ;  /* 0x0002fa00ff057b82 */ /* 0x000e220000000800 */
[----:B------:R-:W-:-:S02]  /*9a90*/  LOP3.LUT R160, R14, R117, RZ, 0x3c, !PT ;  /* 0x000000750ea07212 */ /* 0x000fc400078e3cff */
[-C--:B------:R-:W-:Y:S02]  /*9aa0*/  IADD3.X R15, RZ, R7.reuse, RZ, P6, !PT ;  /* 0x00000007ff0f7210 */ /* 0x080fe400037fe4ff */
[----:B------:R-:W-:Y:S02]  /*9ab0*/  MOV R143, R7 ;  /* 0x00000007008f7202 */ /* 0x000fe40000000f00 */
[----:B------:R-:W-:Y:S02]  /*9ac0*/  LOP3.LUT R14, R111, 0x380, RZ, 0xc0, !PT ;  /* 0x000003806f0e7812 */ /* 0x000fe400078ec0ff */
[----:B------:R-:W-:Y:S02]  /*9ad0*/  LOP3.LUT R7, R12, 0x380, RZ, 0xc0, !PT ;  /* 0x000003800c077812 */ /* 0x000fe400078ec0ff */
[----:B------:R-:W-:Y:S02]  /*9ae0*/  SHF.R.U64 R114, R114, 0x3, RZ ;  /* 0x0000000372727819 */ /* 0x000fe400000012ff */
[----:B------:R-:W-:-:S02]  /*9af0*/  LOP3.LUT R6, R21, 0x380, RZ, 0xc0, !PT ;  /* 0x0000038015067812 */ /* 0x000fc400078ec0ff */
[----:B------:R-:W-:Y:S02]  /*9b00*/  SHF.R.U64 R14, R14, 0x3, RZ ;  /* 0x000000030e0e7819 */ /* 0x000fe400000012ff */
[----:B------:R-:W-:Y:S02]  /*9b10*/  SHF.R.U64 R7, R7, 0x3, RZ ;  /* 0x0000000307077819 */ /* 0x000fe400000012ff */
[----:B------:R-:W-:Y:S01]  /*9b20*/  LOP3.LUT R114, R114, R115, RZ, 0x3c, !PT ;  /* 0x0000007372727212 */ /* 0x000fe200078e3cff */
[----:B------:R-:W-:Y:S01]  /*9b30*/  IMAD.X R115, RZ, RZ, R139, P2 ;  /* 0x000000ffff737224 */ /* 0x000fe200010e068b */
[----:B------:R-:W-:Y:S02]  /*9b40*/  SHF.R.U64 R6, R6, 0x3, RZ ;  /* 0x0000000306067819 */ /* 0x000fe400000012ff */
[----:B------:R-:W-:Y:S02]  /*9b50*/  LOP3.LUT R162, R14, R111, RZ, 0x3c, !PT ;  /* 0x0000006f0ea27212 */ /* 0x000fe400078e3cff */
[----:B------:R-:W-:-:S02]  /*9b60*/  IADD3 R135, P2, R138, 0xe000, RZ ;  /* 0x0000e0008a877810 */ /* 0x000fc40007f5e0ff */
[----:B------:R-:W-:Y:S02]  /*9b70*/  LOP3.LUT R168, R7, R12, RZ, 0x3c, !PT ;  /* 0x0000000c07a87212 */ /* 0x000fe400078e3cff */
[----:B------:R-:W-:Y:S02]  /*9b80*/  LOP3.LUT R14, R107, 0x380, RZ, 0xc0, !PT ;  /* 0x000003806b0e7812 */ /* 0x000fe400078ec0ff */
[----:B------:R-:W-:Y:S02]  /*9b90*/  LOP3.LUT R12, R103, 0x380, RZ, 0xc0, !PT ;  /* 0x00000380670c7812 */ /* 0x000fe400078ec0ff */
[----:B------:R-:W-:Y:S02]  /*9ba0*/  LOP3.LUT R166, R6, R21, RZ, 0x3c, !PT ;  /* 0x0000001506a67212 */ /* 0x000fe400078e3cff */
[----:B------:R-:W-:Y:S02]  /*9bb0*/  LOP3.LUT R7, R10, 0x380, RZ, 0xc0, !PT ;  /* 0x000003800a077812 */ /* 0x000fe400078ec0ff */
[----:B------:R-:W-:-:S02]  /*9bc0*/  LOP3.LUT R6, R31, 0x380, RZ, 0xc0, !PT ;  /* 0x000003801f067812 */ /* 0x000fc400078ec0ff */
[----:B------:R-:W-:Y:S02]  /*9bd0*/  LOP3.LUT R134, R135, 0x380, RZ, 0xc0, !PT ;  /* 0x0000038087867812 */ /* 0x000fe400078ec0ff */
[----:B------:R-:W-:Y:S02]  /*9be0*/  SHF.R.U64 R14, R14, 0x3, RZ ;  /* 0x000000030e0e7819 */ /* 0x000fe400000012ff */
[----:B------:R-:W-:Y:S02]  /*9bf0*/  SHF.R.U64 R12, R12, 0x3, RZ ;  /* 0x000000030c0c7819 */ /* 0x000fe400000012ff */
[----:B------:R-:W-:Y:S02]  /*9c00*/  SHF.R.U64 R7, R7, 0x3, RZ ;  /* 0x0000000307077819 */ /* 0x000fe400000012ff */
[----:B------:R-:W-:Y:S02]  /*9c10*/  SHF.R.U64 R6, R6, 0x3, RZ ;  /* 0x0000000306067819 */ /* 0x000fe400000012ff */
[----:B------:R-:W-:-:S02]  /*9c20*/  SHF.R.U64 R134, R134, 0x3, RZ ;  /* 0x0000000386867819 */ /* 0x000fc400000012ff */
[----:B------:R-:W-:Y:S02]  /*9c30*/  LOP3.LUT R150, R14, R107, RZ, 0x3c, !PT ;  /* 0x0000006b0e967212 */ /* 0x000fe400078e3cff */
[----:B------:R-:W-:Y:S02]  /*9c40*/  LOP3.LUT R14, R12, R103, RZ, 0x3c, !PT ;  /* 0x000000670c0e7212 */ /* 0x000fe400078e3cff */
[----:B------:R-:W-:Y:S02]  /*9c50*/  LOP3.LUT R12, R7, R10, RZ, 0x3c, !PT ;  /* 0x0000000a070c7212 */ /* 0x000fe400078e3cff */
[----:B------:R-:W-:Y:S02]  /*9c60*/  LOP3.LUT R10, R6, R31, RZ, 0x3c, !PT ;  /* 0x0000001f060a7212 */ /* 0x000fe400078e3cff */
[----:B------:R-:W-:Y:S01]  /*9c70*/  LOP3.LUT R134, R134, R135, RZ, 0x3c, !PT ;  /* 0x0000008786867212 */ /* 0x000fe200078e3cff */
[----:B------:R-:W-:Y:S01]  /*9c80*/  IMAD.X R135, RZ, RZ, R139, P2 ;  /* 0x000000ffff877224 */ /* 0x000fe200010e068b */
[----:B------:R-:W-:-:S02]  /*9c90*/  IADD3 R7, P3, R138, 0x1000, RZ ;  /* 0x000010008a077810 */ /* 0x000fc40007f7e0ff */
[----:B------:R-:W-:Y:S02]  /*9ca0*/  LOP3.LUT R31, R8, 0x380, RZ, 0xc0, !PT ;  /* 0x00000380081f7812 */ /* 0x000fe400078ec0ff */
[----:B0-----:R-:W-:Y:S02]  /*9cb0*/  ISETP.NE.AND P2, PT, R5, 0x1, PT ;  /* 0x000000010500780c */ /* 0x001fe40003f45270 */
[----:B------:R-:W-:Y:S02]  /*9cc0*/  LOP3.LUT R6, R7, 0x380, RZ, 0xc0, !PT ;  /* 0x0000038007067812 */ /* 0x000fe400078ec0ff */
[----:B------:R-:W-:Y:S02]  /*9cd0*/  SHF.R.U64 R31, R31, 0x3, RZ ;  /* 0x000000031f1f7819 */ /* 0x000fe400000012ff */
[----:B------:R-:W-:Y:S02]  /*9ce0*/  SHF.R.U64 R6, R6, 0x3, RZ ;  /* 0x0000000306067819 */ /* 0x000fe400000012ff */
[----:B------:R-:W-:-:S02]  /*9cf0*/  LOP3.LUT R8, R31, R8, RZ, 0x3c, !PT ;  /* 0x000000081f087212 */ /* 0x000fc400078e3cff */
[----:B------:R-:W-:Y:S02]  /*9d00*/  MOV R152, R152 ;  /* 0x0000009800987202 */ /* 0x000fe40000000f00 */
[----:B------:R-:W-:Y:S01]  /*9d10*/  LOP3.LUT R6, R6, R7, RZ, 0x3c, !PT ;  /* 0x0000000706067212 */ /* 0x000fe200078e3cff */
[----:B------:R-:W-:Y:S01]  /*9d20*/  IMAD.X R7, RZ, RZ, R139, P3 ;  /* 0x000000ffff077224 */ /* 0x000fe200018e068b */
[----:B------:R-:W-:Y:S02]  /*9d30*/  MOV R153, R8 ;  /* 0x0000000800997202 */ /* 0x000fe40000000f00 */
[----:B------:R-:W-:Y:S02]  /*9d40*/  F2FP.F16.F32.PACK_AB R9, R35, R34 ;  /* 0x000000222309723e */ /* 0x000fe400000000ff */
[----:B------:R-:W-:Y:S01]  /*9d50*/  IADD3 R117, P3, R138, 0x8000, RZ ;  /* 0x000080008a757810 */ /* 0x000fe20007f7e0ff */
[----:B------:R-:W0:Y:S01]  /*9d60*/  @P2 LDC R34, c[0x0][0xbec] ;  /* 0x0002fb00ff222b82 */ /* 0x000e220000000800 */
[----:B------:R-:W-:-:S02]  /*9d70*/  LOP3.LUT R20, R113, 0x380, RZ, 0xc0, !PT ;  /* 0x0000038071147812 */ /* 0x000fc400078ec0ff */
[----:B------:R-:W-:Y:S02]  /*9d80*/  LOP3.LUT R116, R117, 0x380, RZ, 0xc0, !PT ;  /* 0x0000038075747812 */ /* 0x000fe400078ec0ff */
[----:B------:R-:W-:Y:S02]  /*9d90*/  SHF.R.U64 R20, R20, 0x3, RZ ;  /* 0x0000000314147819 */ /* 0x000fe400000012ff */
[----:B------:R-:W-:Y:S01]  /*9da0*/  SHF.R.U64 R116, R116, 0x3, RZ ;  /* 0x0000000374747819 */ /* 0x000fe200000012ff */
[----:B------:R-:W1:Y:S01]  /*9db0*/  @P2 LDC R35, c[0x0][0xbf0] ;  /* 0x0002fc00ff232b82 */ /* 0x000e620000000800 */
[----:B------:R-:W-:Y:S02]  /*9dc0*/  LOP3.LUT R154, R20, R113, RZ, 0x3c, !PT ;  /* 0x00000071149a7212 */ /* 0x000fe400078e3cff */
[----:B------:R-:W-:Y:S02]  /*9dd0*/  LOP3.LUT R116, R116, R117, RZ, 0x3c, !PT ;  /* 0x0000007574747212 */ /* 0x000fe400078e3cff */
[----:B------:R-:W-:-:S02]  /*9de0*/  IADD3 R111, P0, R138, 0x5000, RZ ;  /* 0x000050008a6f7810 */ /* 0x000fc40007f1e0ff */
[----:B------:R-:W-:Y:S02]  /*9df0*/  IADD3.X R117, RZ, R139, RZ, P3, !PT ;  /* 0x0000008bff757210 */ /* 0x000fe40001ffe4ff */
[----:B------:R-:W-:Y:S02]  /*9e00*/  IADD3 R29, P3, R138, 0xf000, RZ ;  /* 0x0000f0008a1d7810 */ /* 0x000fe40007f7e0ff */
[----:B------:R-:W-:Y:S02]  /*9e10*/  LOP3.LUT R110, R111, 0x380, RZ, 0xc0, !PT ;  /* 0x000003806f6e7812 */ /* 0x000fe400078ec0ff */
[----:B------:R-:W-:Y:S02]  /*9e20*/  MOV R154, R154 ;  /* 0x0000009a009a7202 */ /* 0x000fe40000000f00 */
[----:B------:R-:W-:Y:S02]  /*9e30*/  LOP3.LUT R28, R29, 0x380, RZ, 0xc0, !PT ;  /* 0x000003801d1c7812 */ /* 0x000fe400078ec0ff */
[----:B------:R-:W-:-:S02]  /*9e40*/  MOV R155, R10 ;  /* 0x0000000a009b7202 */ /* 0x000fc40000000f00 */
[----:B------:R-:W-:Y:S01]  /*9e50*/  F2FP.F16.F32.PACK_AB R10, R37, R179 ;  /* 0x000000b3250a723e */ /* 0x000fe200000000ff */
[----:B------:R-:W-:Y:S01]  /*9e60*/  VIADD R37, R16, UR43 ;  /* 0x0000002b10257c36 */ /* 0x000fe20008000000 */
[----:B------:R-:W-:Y:S01]  /*9e70*/  MOV R31, R142 ;  /* 0x0000008e001f7202 */ /* 0x000fe20000000f00 */
[----:B------:R-:W-:Y:S01]  /*9e80*/  IMAD.X R143, RZ, RZ, R139, P3 ;  /* 0x000000ffff8f7224 */ /* 0x000fe200018e068b */
[----:B------:R-:W-:Y:S01]  /*9e90*/  SHF.R.U64 R110, R110, 0x3, RZ ;  /* 0x000000036e6e7819 */ /* 0x000fe200000012ff */
[----:B0-----:R-:W-:Y:S01]  /*9ea0*/  @P2 IMAD.HI.U32 R34, R37, R34, RZ ;  /* 0x0000002225222227 */ /* 0x001fe200078e00ff */
[----:B------:R-:W-:Y:S01]  /*9eb0*/  SHF.R.U64 R28, R28, 0x3, RZ ;  /* 0x000000031c1c7819 */ /* 0x000fe200000012ff */
[----:B------:R0:W-:Y:S01]  /*9ec0*/  STSM.16.M88.4 [R31], R24 ;  /* 0x000000181f007844 */ /* 0x0001e20000000200 */
[----:B------:R-:W-:Y:S02]  /*9ed0*/  IADD3 R113, P1, R138, 0x6000, RZ ;  /* 0x000060008a717810 */ /* 0x000fe40007f3e0ff */
[----:B------:R-:W-:-:S02]  /*9ee0*/  MOV R150, R150 ;  /* 0x0000009600967202 */ /* 0x000fc40000000f00 */
[----:B------:R-:W-:Y:S02]  /*9ef0*/  MOV R166, R166 ;  /* 0x000000a600a67202 */ /* 0x000fe40000000f00 */
[----:B------:R-:W-:Y:S02]  /*9f00*/  MOV R32, R14 ;  /* 0x0000000e00207202 */ /* 0x000fe40000000f00 */
[----:B------:R-:W-:Y:S02]  /*9f10*/  MOV R151, R12 ;  /* 0x0000000c00977202 */ /* 0x000fe40000000f00 */
[----:B------:R-:W-:Y:S01]  /*9f20*/  F2FP.F16.F32.PACK_AB R8, R33, R178 ;  /* 0x000000b22108723e */ /* 0x000fe200000000ff */
[----:B------:R-:W-:Y:S01]  /*9f30*/  IMAD.MOV.U32 R33, RZ, RZ, R37 ;  /* 0x000000ffff217224 */ /* 0x000fe200078e0025 */
[----:B------:R-:W-:Y:S02]  /*9f40*/  F2FP.F16.F32.PACK_AB R11, R39, R38 ;  /* 0x00000026270b723e */ /* 0x000fe400000000ff */
[----:B------:R-:W-:Y:S01]  /*9f50*/  LOP3.LUT R110, R110, R111, RZ, 0x3c, !PT ;  /* 0x0000006f6e6e7212 */ /* 0x000fe200078e3cff */
[----:B------:R-:W-:Y:S01]  /*9f60*/  IMAD.X R111, RZ, RZ, R139, P0 ;  /* 0x000000ffff6f7224 */ /* 0x000fe200000e068b */
[----:B------:R-:W-:Y:S01]  /*9f70*/  F2FP.F16.F32.PACK_AB R12, R41, R180 ;  /* 0x000000b4290c723e */ /* 0x000fe200000000ff */
[----:B------:R2:W-:Y:S01]  /*9f80*/  STSM.16.M88.4 [R166], R8 ;  /* 0x00000008a6007844 */ /* 0x0005e20000000200 */
[----:B------:R-:W-:-:S02]  /*9f90*/  F2FP.F16.F32.PACK_AB R13, R43, R42 ;  /* 0x0000002a2b0d723e */ /* 0x000fc400000000ff */
[----:B------:R-:W-:Y:S02]  /*9fa0*/  F2FP.F16.F32.PACK_AB R14, R45, R181 ;  /* 0x000000b52d0e723e */ /* 0x000fe400000000ff */
[----:B------:R-:W-:Y:S02]  /*9fb0*/  F2FP.F16.F32.PACK_AB R15, R47, R46 ;  /* 0x0000002e2f0f723e */ /* 0x000fe400000000ff */
[----:B------:R-:W-:Y:S02]  /*9fc0*/  LOP3.LUT R142, R28, R29, RZ, 0x3c, !PT ;  /* 0x0000001d1c8e7212 */ /* 0x000fe400078e3cff */
[----:B0-----:R-:W-:Y:S01]  /*9fd0*/  F2FP.F16.F32.PACK_AB R24, R49, R182 ;  /* 0x000000b63118723e */ /* 0x001fe200000000ff */
[----:B------:R0:W-:Y:S01]  /*9fe0*/  STSM.16.M88.4 [R155], R12 ;  /* 0x0000000c9b007844 */ /* 0x0001e20000000200 */
[----:B------:R-:W-:Y:S02]  /*9ff0*/  F2FP.F16.F32.PACK_AB R25, R51, R50 ;  /* 0x000000323319723e */ /* 0x000fe400000000ff */
[----:B------:R-:W-:-:S02]  /*a000*/  F2FP.F16.F32.PACK_AB R26, R53, R183 ;  /* 0x000000b7351a723e */ /* 0x000fc400000000ff */
[----:B------:R-:W-:Y:S02]  /*a010*/  F2FP.F16.F32.PACK_AB R27, R55, R54 ;  /* 0x00000036371b723e */ /* 0x000fe400000000ff */
[----:B------:R-:W-:Y:S02]  /*a020*/  LOP3.LUT R112, R113, 0x380, RZ, 0xc0, !PT ;  /* 0x0000038071707812 */ /* 0x000fe400078ec0ff */
[----:B------:R-:W-:Y:S01]  /*a030*/  IADD3 R127, P0, R138, 0xc000, RZ ;  /* 0x0000c0008a7f7810 */ /* 0x000fe20007f1e0ff */
[----:B------:R-:W-:Y:S01]  /*a040*/  STSM.16.M88.4 [R153], R24 ;  /* 0x0000001899007844 */ /* 0x000fe20000000200 */
[----:B------:R-:W-:Y:S02]  /*a050*/  MOV R146, R146 ;  /* 0x0000009200927202 */ /* 0x000fe40000000f00 */
[----:B------:R-:W-:Y:S02]  /*a060*/  F2FP.F16.F32.PACK_AB R28, R57, R184 ;  /* 0x000000b8391c723e */ /* 0x000fe400000000ff */
[----:B------:R-:W-:-:S02]  /*a070*/  F2FP.F16.F32.PACK_AB R29, R59, R58 ;  /* 0x0000003a3b1d723e */ /* 0x000fc400000000ff */
[----:B------:R-:W-:Y:S02]  /*a080*/  F2FP.F16.F32.PACK_AB R31, R63, R62 ;  /* 0x0000003e3f1f723e */ /* 0x000fe400000000ff */
[----:B-1----:R-:W-:Y:S02]  /*a090*/  @P2 SHF.R.U32.HI R33, RZ, R35, R34 ;  /* 0x00000023ff212219 */ /* 0x002fe40000011622 */
[----:B------:R-:W-:Y:S01]  /*a0a0*/  SHF.R.U64 R112, R112, 0x3, RZ ;  /* 0x0000000370707819 */ /* 0x000fe200000012ff */
[----:B------:R1:W-:Y:S01]  /*a0b0*/  STSM.16.M88.4 [R146], R28 ;  /* 0x0000001c92007844 */ /* 0x0003e20000000200 */
[----:B------:R-:W-:Y:S02]  /*a0c0*/  LOP3.LUT R126, R127, 0x380, RZ, 0xc0, !PT ;  /* 0x000003807f7e7812 */ /* 0x000fe400078ec0ff */
[----:B--2---:R-:W-:Y:S02]  /*a0d0*/  F2FP.F16.F32.PACK_AB R8, R65, R186 ;  /* 0x000000ba4108723e */ /* 0x004fe400000000ff */
[----:B------:R-:W-:-:S02]  /*a0e0*/  F2FP.F16.F32.PACK_AB R9, R67, R66 ;  /* 0x000000424309723e */ /* 0x000fc400000000ff */
[----:B------:R-:W-:Y:S02]  /*a0f0*/  F2FP.F16.F32.PACK_AB R10, R69, R187 ;  /* 0x000000bb450a723e */ /* 0x000fe400000000ff */
[----:B------:R-:W-:Y:S02]  /*a100*/  F2FP.F16.F32.PACK_AB R11, R71, R70 ;  /* 0x00000046470b723e */ /* 0x000fe400000000ff */
[----:B0-----:R-:W-:Y:S02]  /*a110*/  F2FP.F16.F32.PACK_AB R12, R73, R188 ;  /* 0x000000bc490c723e */ /* 0x001fe400000000ff */
[----:B------:R-:W-:Y:S01]  /*a120*/  F2FP.F16.F32.PACK_AB R13, R75, R74 ;  /* 0x0000004a4b0d723e */ /* 0x000fe200000000ff */
[----:B------:R-:W-:Y:S01]  /*a130*/  STSM.16.M88.4 [R151], R8 ;  /* 0x0000000897007844 */ /* 0x000fe20000000200 */
[----:B------:R-:W-:Y:S02]  /*a140*/  F2FP.F16.F32.PACK_AB R14, R77, R189 ;  /* 0x000000bd4d0e723e */ /* 0x000fe400000000ff */
[----:B-1----:R-:W-:-:S02]  /*a150*/  IADD3 R28, -R33, RZ, RZ ;  /* 0x000000ff211c7210 */ /* 0x002fc40007ffe1ff */
[----:B------:R-:W-:Y:S02]  /*a160*/  F2FP.F16.F32.PACK_AB R15, R79, R78 ;  /* 0x0000004e4f0f723e */ /* 0x000fe400000000ff */
[----:B------:R-:W-:Y:S01]  /*a170*/  LOP3.LUT R112, R112, R113, RZ, 0x3c, !PT ;  /* 0x0000007170707212 */ /* 0x000fe200078e3cff */
[----:B------:R-:W-:Y:S01]  /*a180*/  IMAD.X R113, RZ, RZ, R139, P1 ;  /* 0x000000ffff717224 */ /* 0x000fe200008e068b */
[----:B------:R-:W-:Y:S01]  /*a190*/  SHF.R.U64 R126, R126, 0x3, RZ ;  /* 0x000000037e7e7819 */ /* 0x000fe200000012ff */
[----:B------:R-:W-:Y:S01]  /*a1a0*/  IMAD R35, R5, R28, R37 ;  /* 0x0000001c05237224 */ /* 0x000fe200078e0225 */
[----:B------:R-:W-:Y:S01]  /*a1b0*/  F2FP.F16.F32.PACK_AB R24, R81, R190 ;  /* 0x000000be5118723e */ /* 0x000fe200000000ff */
[----:B------:R0:W-:Y:S01]  /*a1c0*/  STSM.16.M88.4 [R32], R12 ;  /* 0x0000000c20007844 */ /* 0x0001e20000000200 */
[----:B------:R-:W-:Y:S02]  /*a1d0*/  F2FP.F16.F32.PACK_AB R25, R83, R82 ;  /* 0x000000525319723e */ /* 0x000fe400000000ff */
[----:B------:R-:W-:-:S02]  /*a1e0*/  F2FP.F16.F32.PACK_AB R26, R85, R191 ;  /* 0x000000bf551a723e */ /* 0x000fc400000000ff */
[----:B------:R-:W-:Y:S02]  /*a1f0*/  F2FP.F16.F32.PACK_AB R27, R87, R86 ;  /* 0x00000056571b723e */ /* 0x000fe400000000ff */
[----:B------:R-:W-:Y:S02]  /*a200*/  IADD3 R131, P1, R138, 0xd000, RZ ;  /* 0x0000d0008a837810 */ /* 0x000fe40007f3e0ff */
[----:B------:R-:W-:Y:S01]  /*a210*/  LOP3.LUT R126, R126, R127, RZ, 0x3c, !PT ;  /* 0x0000007f7e7e7212 */ /* 0x000fe200078e3cff */
[----:B------:R-:W-:Y:S01]  /*a220*/  IMAD.X R127, RZ, RZ, R139, P0 ;  /* 0x000000ffff7f7224 */ /* 0x000fe200000e068b */
[----:B------:R1:W-:Y:S01]  /*a230*/  STSM.16.M88.4 [R150], R24 ;  /* 0x0000001896007844 */ /* 0x0003e20000000200 */
[----:B------:R-:W-:Y:S02]  /*a240*/  LOP3.LUT R130, R131, 0x380, RZ, 0xc0, !PT ;  /* 0x0000038083827812 */ /* 0x000fe400078ec0ff */
[C---:B------:R-:W-:Y:S01]  /*a250*/  IADD3 R21, P4, R138.reuse, 0x2000, RZ ;  /* 0x000020008a157810 */ /* 0x040fe20007f9e0ff */
[----:B0-----:R-:W-:Y:S01]  /*a260*/  IMAD.U32 R14, RZ, RZ, UR5 ;  /* 0x00000005ff0e7e24 */ /* 0x001fe2000f8e00ff */
[----:B------:R-:W-:Y:S01]  /*a270*/  SHF.R.S32.HI R13, RZ, 0x1f, R33 ;  /* 0x0000001fff0d7819 */ /* 0x000fe20000011421 */
[----:B------:R-:W-:Y:S01]  /*a280*/  ULDC UR5, c[0x0][0xa88] ;  /* 0x0002a20000057ab9 */ /* 0x000fe20000000800 */
[----:B------:R-:W-:-:S02]  /*a290*/  IADD3 R103, P5, R138, 0x3000, RZ ;  /* 0x000030008a677810 */ /* 0x000fc40007fbe0ff */
[----:B------:R-:W-:Y:S02]  /*a2a0*/  IADD3 R107, P6, R138, 0x4000, RZ ;  /* 0x000040008a6b7810 */ /* 0x000fe40007fde0ff */
[----:B------:R-:W-:Y:S02]  /*a2b0*/  SHF.R.S32.HI R12, RZ, 0x1f, R35 ;  /* 0x0000001fff0c7819 */ /* 0x000fe40000011423 */
[----:B------:R-:W-:Y:S02]  /*a2c0*/  SHF.R.U64 R130, R130, 0x3, RZ ;  /* 0x0000000382827819 */ /* 0x000fe400000012ff */
[----:B-1----:R-:W-:Y:S01]  /*a2d0*/  IADD3 R24, P0, R33, UR6, RZ ;  /* 0x0000000621187c10 */ /* 0x002fe2000ff1e0ff */
[----:B------:R-:W-:Y:S01]  /*a2e0*/  VIADD R27, R208, UR43 ;  /* 0x0000002bd01b7c36 */ /* 0x000fe20008000000 */
[----:B------:R-:W-:Y:S02]  /*a2f0*/  LOP3.LUT R20, R21, 0x380, RZ, 0xc0, !PT ;  /* 0x0000038015147812 */ /* 0x000fe400078ec0ff */
[----:B------:R-:W-:Y:S01]  /*a300*/  IADD3.X R25, R13, UR7, R14, P0, !PT ;  /* 0x000000070d197c10 */ /* 0x000fe200087fe40e */
[----:B------:R-:W-:Y:S01]  /*a310*/  ULDC.64 UR6, c[0x0][0xb88] ;  /* 0x0002e20000067ab9 */ /* 0x000fe20000000a00 */
[----:B------:R-:W-:Y:S01]  /*a320*/  LOP3.LUT R102, R103, 0x380, RZ, 0xc0, !PT ;  /* 0x0000038067667812 */ /* 0x000fe200078ec0ff */
[----:B------:R-:W-:Y:S01]  /*a330*/  IMAD R12, R12, UR6, RZ ;  /* 0x000000060c0c7c24 */ /* 0x000fe2000f8e02ff */
[----:B------:R-:W-:Y:S01]  /*a340*/  LOP3.LUT R106, R107, 0x380, RZ, 0xc0, !PT ;  /* 0x000003806b6a7812 */ /* 0x000fe200078ec0ff */
[----:B------:R-:W-:Y:S01]  /*a350*/  IMAD.WIDE.U32 R24, R35, UR6, R24 ;  /* 0x0000000623187c25 */ /* 0x000fe2000f8e0018 */
[----:B------:R-:W-:-:S02]  /*a360*/  LOP3.LUT R130, R130, R131, RZ, 0x3c, !PT ;  /* 0x0000008382827212 */ /* 0x000fc400078e3cff */
[----:B------:R-:W-:Y:S01]  /*a370*/  MOV R168, R168 ;  /* 0x000000a800a87202 */ /* 0x000fe20000000f00 */
[----:B------:R-:W-:Y:S01]  /*a380*/  IMAD R35, R35, UR7, R12 ;  /* 0x0000000723237c24 */ /* 0x000fe2000f8e020c */
[----:B------:R-:W-:Y:S01]  /*a390*/  F2FP.F16.F32.PACK_AB R28, R89, R192 ;  /* 0x000000c0591c723e */ /* 0x000fe200000000ff */
[----:B------:R-:W-:Y:S01]  /*a3a0*/  ULDC.64 UR6, c[0x0][0xb50] ;  /* 0x0002d40000067ab9 */ /* 0x000fe20000000a00 */
[----:B------:R-:W-:Y:S02]  /*a3b0*/  F2FP.F16.F32.PACK_AB R29, R91, R90 ;  /* 0x0000005a5b1d723e */ /* 0x000fe400000000ff */
[----:B------:R-:W-:Y:S02]  /*a3c0*/  F2FP.F16.F32.PACK_AB R30, R93, R193 ;  /* 0x000000c15d1e723e */ /* 0x000fe400000000ff */
[----:B------:R-:W-:Y:S02]  /*a3d0*/  F2FP.F16.F32.PACK_AB R31, R95, R94 ;  /* 0x0000005e5f1f723e */ /* 0x000fe400000000ff */
[----:B------:R-:W-:-:S02]  /*a3e0*/  LOP3.LUT R131, R138, 0x380, RZ, 0xc0, !PT ;  /* 0x000003808a837812 */ /* 0x000fc400078ec0ff */
[----:B------:R-:W-:Y:S01]  /*a3f0*/  MOV R162, R162 ;  /* 0x000000a200a27202 */ /* 0x000fe20000000f00 */
[----:B------:R-:W-:Y:S01]  /*a400*/  STSM.16.M88.4 [R168], R28 ;  /* 0x0000001ca8007844 */ /* 0x000fe20000000200 */
[----:B------:R-:W-:Y:S02]  /*a410*/  F2FP.F16.F32.PACK_AB R8, R97, R194 ;  /* 0x000000c26108723e */ /* 0x000fe400000000ff */
[----:B------:R-:W-:Y:S02]  /*a420*/  F2FP.F16.F32.PACK_AB R9, R99, R98 ;  /* 0x000000626309723e */ /* 0x000fe400000000ff */
[----:B------:R-:W-:Y:S02]  /*a430*/  F2FP.F16.F32.PACK_AB R10, R101, R195 ;  /* 0x000000c3650a723e */ /* 0x000fe400000000ff */
[----:B------:R-:W-:Y:S01]  /*a440*/  F2FP.F16.F32.PACK_AB R11, R40, R36 ;  /* 0x00000024280b723e */ /* 0x000fe200000000ff */
[----:B------:R-:W-:Y:S01]  /*a450*/  IMAD R40, R5, UR5, RZ ;  /* 0x0000000505287c24 */ /* 0x000fe2000f8e02ff */
[----:B------:R-:W-:-:S02]  /*a460*/  SHF.R.U64 R20, R20, 0x3, RZ ;  /* 0x0000000314147819 */ /* 0x000fc400000012ff */
[----:B------:R-:W-:Y:S01]  /*a470*/  SHF.R.U64 R102, R102, 0x3, RZ ;  /* 0x0000000366667819 */ /* 0x000fe200000012ff */
[----:B------:R0:W-:Y:S01]  /*a480*/  STSM.16.M88.4 [R162], R8 ;  /* 0x00000008a2007844 */ /* 0x0001e20000000200 */
[----:B------:R-:W-:Y:S02]  /*a490*/  SHF.R.U64 R106, R106, 0x3, RZ ;  /* 0x000000036a6a7819 */ /* 0x000fe400000012ff */
[----:B------:R-:W-:Y:S02]  /*a4a0*/  SHF.R.U64 R131, R131, 0x3, RZ ;  /* 0x0000000383837819 */ /* 0x000fe400000012ff */
[----:B------:R-:W-:Y:S01]  /*a4b0*/  LOP3.LUT R20, R20, R21, RZ, 0x3c, !PT ;  /* 0x0000001514147212 */ /* 0x000fe200078e3cff */
[--C-:B------:R-:W-:Y:S01]  /*a4c0*/  IMAD.X R21, RZ, RZ, R139.reuse, P4 ;  /* 0x000000ffff157224 */ /* 0x100fe200020e068b */
[----:B------:R-:W-:Y:S02]  /*a4d0*/  LOP3.LUT R102, R102, R103, RZ, 0x3c, !PT ;  /* 0x0000006766667212 */ /* 0x000fe400078e3cff */
[----:B------:R-:W-:Y:S01]  /*a4e0*/  LOP3.LUT R106, R106, R107, RZ, 0x3c, !PT ;  /* 0x0000006b6a6a7212 */ /* 0x000fe200078e3cff */
[----:B------:R-:W-:Y:S01]  /*a4f0*/  IMAD.X R107, RZ, RZ, R139, P6 ;  /* 0x000000ffff6b7224 */ /* 0x000fe200030e068b */
[----:B------:R-:W-:-:S02]  /*a500*/  IADD3.X R103, RZ, R139, RZ, P5, !PT ;  /* 0x0000008bff677210 */ /* 0x000fc40002ffe4ff */
[----:B------:R-:W-:Y:S02]  /*a510*/  LOP3.LUT P0, RZ, R206, 0x3, RZ, 0xc0, !PT ;  /* 0x00000003ceff7812 */ /* 0x000fe4000780c0ff */
[C---:B------:R-:W-:Y:S01]  /*a520*/  IADD3 R119, P4, R138.reuse, 0x9000, RZ ;  /* 0x000090008a777810 */ /* 0x040fe20007f9e0ff */
[----:B0-----:R-:W-:Y:S01]  /*a530*/  IMAD.IADD R11, R25, 0x1, R35 ;  /* 0x00000001190b7824 */ /* 0x001fe200078e0223 */
[C---:B------:R-:W-:Y:S01]  /*a540*/  IADD3 R121, P5, R138.reuse, 0xa000, RZ ;  /* 0x0000a0008a797810 */ /* 0x040fe20007fbe0ff */
[----:B------:R-:W-:Y:S01]  /*a550*/  VIADD R9, R27, 0x8 ;  /* 0x000000081b097836 */ /* 0x000fe20000000000 */
[----:B------:R-:W-:Y:S02]  /*a560*/  IADD3 R123, P6, R138, 0xb000, RZ ;  /* 0x0000b0008a7b7810 */ /* 0x000fe40007fde0ff */
[----:B------:R-:W-:Y:S02]  /*a570*/  LEA R26, P3, R24, UR6, 0x2 ;  /* 0x00000006181a7c11 */ /* 0x000fe4000f8610ff */
[----:B------:R-:W-:-:S02]  /*a580*/  LOP3.LUT R138, R131, R138, RZ, 0x3c, !PT ;  /* 0x0000008a838a7212 */ /* 0x000fc400078e3cff */
[----:B------:R-:W-:Y:S01]  /*a590*/  IADD3.X R131, RZ, R139, RZ, P1, !PT ;  /* 0x0000008bff837210 */ /* 0x000fe20000ffe4ff */
[----:B------:R-:W-:Y:S01]  /*a5a0*/  SHFL.IDX PT, R36, R26, RZ, 0x1c1f ;  /* 0x001c1fff1a247589 */ /* 0x000fe200000e0000 */
[----:B------:R-:W-:Y:S02]  /*a5b0*/  F2FP.F16.F32.PACK_AB R12, R105, R196 ;  /* 0x000000c4690c723e */ /* 0x000fe400000000ff */
[----:B------:R-:W-:Y:S01]  /*a5c0*/  F2FP.F16.F32.PACK_AB R13, R48, R44 ;  /* 0x0000002c300d723e */ /* 0x000fe200000000ff */
[----:B------:R-:W-:Y:S01]  /*a5d0*/  SHFL.IDX PT, R38, R26, 0x1, 0x1c1f ;  /* 0x003c1f001a267f89 */ /* 0x000fe200000e0000 */
[----:B------:R-:W-:Y:S02]  /*a5e0*/  F2FP.F16.F32.PACK_AB R14, R109, R197 ;  /* 0x000000c56d0e723e */ /* 0x000fe400000000ff */
[----:B------:R-:W-:Y:S02]  /*a5f0*/  F2FP.F16.F32.PACK_AB R15, R56, R52 ;  /* 0x00000034380f723e */ /* 0x000fe400000000ff */
[----:B------:R-:W-:-:S02]  /*a600*/  ISETP.GE.OR P1, PT, R27, R40, P0 ;  /* 0x000000281b00720c */ /* 0x000fc40000726670 */
[----:B------:R-:W-:Y:S01]  /*a610*/  LEA.HI.X R27, R24, UR7, R11, 0x2, P3 ;  /* 0x00000007181b7c11 */ /* 0x000fe200098f140b */
[----:B------:R0:W-:Y:S01]  /*a620*/  STSM.16.M88.4 [R154], R12 ;  /* 0x0000000c9a007844 */ /* 0x0001e20000000200 */
[----:B------:R-:W-:Y:S02]  /*a630*/  ISETP.GE.OR P0, PT, R9, R40, P0 ;  /* 0x000000280900720c */ /* 0x000fe40000706670 */
[----:B------:R-:W-:Y:S01]  /*a640*/  MOV R164, R164 ;  /* 0x000000a400a47202 */ /* 0x000fe20000000f00 */
[----:B------:R-:W1:Y:S01]  /*a650*/  SHFL.IDX PT, R37, R27, RZ, 0x1c1f ;  /* 0x001c1fff1b257589 */ /* 0x000e6200000e0000 */
[----:B------:R-:W-:Y:S02]  /*a660*/  F2FP.F16.F32.PACK_AB R8, R175, R198 ;  /* 0x000000c6af08723e */ /* 0x000fe400000000ff */
[----:B------:R-:W-:Y:S01]  /*a670*/  F2FP.F16.F32.PACK_AB R9, R64, R60 ;  /* 0x0000003c4009723e */ /* 0x000fe200000000ff */
[----:B------:R2:W3:Y:S01]  /*a680*/  SHFL.IDX PT, R39, R27, 0x1, 0x1c1f ;  /* 0x003c1f001b277f89 */ /* 0x0004e200000e0000 */
[----:B------:R-:W-:-:S02]  /*a690*/  F2FP.F16.F32.PACK_AB R10, R176, R199 ;  /* 0x000000c7b00a723e */ /* 0x000fc400000000ff */
[----:B------:R-:W-:Y:S02]  /*a6a0*/  F2FP.F16.F32.PACK_AB R11, R72, R68 ;  /* 0x00000044480b723e */ /* 0x000fe400000000ff */
[----:B------:R-:W-:Y:S02]  /*a6b0*/  MOV R160, R160 ;  /* 0x000000a000a07202 */ /* 0x000fe40000000f00 */
[----:B------:R-:W-:Y:S01]  /*a6c0*/  MOV R158, R158 ;  /* 0x0000009e009e7202 */ /* 0x000fe20000000f00 */
[----:B------:R-:W-:Y:S01]  /*a6d0*/  STSM.16.M88.4 [R164], R8 ;  /* 0x00000008a4007844 */ /* 0x000fe20000000200 */
[----:B0-----:R-:W-:Y:S02]  /*a6e0*/  F2FP.F16.F32.PACK_AB R12, R129, R204 ;  /* 0x000000cc810c723e */ /* 0x001fe400000000ff */
[----:B------:R-:W-:Y:S01]  /*a6f0*/  F2FP.F16.F32.PACK_AB R13, R96, R92 ;  /* 0x0000005c600d723e */ /* 0x000fe200000000ff */
[----:B------:R-:W-:Y:S01]  /*a700*/  STSM.16.M88.4 [R160], R200 ;  /* 0x000000c8a0007844 */ /* 0x000fe20000000200 */
[----:B------:R-:W-:-:S02]  /*a710*/  F2FP.F16.F32.PACK_AB R14, R133, R132 ;  /* 0x00000084850e723e */ /* 0x000fc400000000ff */
[----:B------:R-:W-:Y:S02]  /*a720*/  F2FP.F16.F32.PACK_AB R15, R104, R100 ;  /* 0x00000064680f723e */ /* 0x000fe400000000ff */
[----:B------:R-:W-:Y:S02]  /*a730*/  MOV R156, R156 ;  /* 0x0000009c009c7202 */ /* 0x000fe40000000f00 */
[----:B------:R-:W-:Y:S01]  /*a740*/  F2FP.F16.F32.PACK_AB R24, R137, R136 ;  /* 0x000000888918723e */ /* 0x000fe200000000ff */
[----:B------:R-:W-:Y:S01]  /*a750*/  STSM.16.M88.4 [R158], R12 ;  /* 0x0000000c9e007844 */ /* 0x000fe20000000200 */
[----:B------:R-:W-:Y:S02]  /*a760*/  F2FP.F16.F32.PACK_AB R25, R128, R108 ;  /* 0x0000006c8019723e */ /* 0x000fe400000000ff */
[----:B------:R-:W-:Y:S02]  /*a770*/  F2FP.F16.F32.PACK_AB R26, R141, R140 ;  /* 0x0000008c8d1a723e */ /* 0x000fe400000000ff */
[----:B--2---:R-:W-:-:S02]  /*a780*/  F2FP.F16.F32.PACK_AB R27, R171, R170 ;  /* 0x000000aaab1b723e */ /* 0x004fc400000000ff */
[----:B------:R-:W-:Y:S02]  /*a790*/  F2FP.F16.F32.PACK_AB R146, R149, R148 ;  /* 0x000000949592723e */ /* 0x000fe400000000ff */
[----:B------:R-:W-:Y:S01]  /*a7a0*/  F2FP.F16.F32.PACK_AB R147, R0, R174 ;  /* 0x000000ae0093723e */ /* 0x000fe200000000ff */
[----:B------:R-:W-:Y:S01]  /*a7b0*/  STSM.16.M88.4 [R156], R24 ;  /* 0x000000189c007844 */ /* 0x000fe20000000200 */
[----:B------:R-:W-:Y:S01]  /*a7c0*/  UIMAD UR5, UR10, UR8, URZ ;  /* 0x000000080a0572a4 */ /* 0x000fe2000f8e023f */
[----:B------:R-:W-:Y:S02]  /*a7d0*/  LOP3.LUT R118, R119, 0x380, RZ, 0xc0, !PT ;  /* 0x0000038077767812 */ /* 0x000fe400078ec0ff */
[----:B------:R-:W-:Y:S01]  /*a7e0*/  STSM.16.M88.4 [R152], R144 ;  /* 0x0000009098007844 */ /* 0x000fe20000000200 */
[----:B------:R-:W-:Y:S01]  /*a7f0*/  LEA R0, R23, R205, 0x5 ;  /* 0x000000cd17007211 */ /* 0x000fe200078e28ff */
[----:B------:R-:W-:Y:S01]  /*a800*/  UIMAD.WIDE.U32 UR6, UR39, UR8, URZ ;  /* 0x00000008270672a5 */ /* 0x000fe2000f8e003f */
[----:B------:R-:W-:Y:S01]  /*a810*/  LOP3.LUT R120, R121, 0x380, RZ, 0xc0, !PT ;  /* 0x0000038079787812 */ /* 0x000fe200078ec0ff */
[----:B------:R-:W-:Y:S01]  /*a820*/  BAR.SYNC.DEFER_BLOCKING 0x1, 0x100 ;  /* 0x0044000000007b1d */ /* 0x000fe20000010000 */
[----:B------:R-:W-:Y:S01]  /*a830*/  UIMAD UR5, UR39, UR9, UR5 ;  /* 0x00000009270572a4 */ /* 0x000fe2000f8e0205 */
[----:B------:R-:W-:-:S02]  /*a840*/  LOP3.LUT R122, R123, 0x380, RZ, 0xc0, !PT ;  /* 0x000003807b7a7812 */ /* 0x000fc400078ec0ff */
[----:B------:R-:W-:Y:S02]  /*a850*/  SHF.R.U64 R118, R118, 0x3, RZ ;  /* 0x0000000376767819 */ /* 0x000fe400000012ff */
[----:B------:R-:W-:Y:S01]  /*a860*/  ULDC.64 UR10, c[0x0][0xaf0] ;  /* 0x0002bc00000a7ab9 */ /* 0x000fe20000000a00 */
[----:B------:R-:W-:Y:S01]  /*a870*/  SHF.R.U64 R120, R120, 0x3, RZ ;  /* 0x0000000378787819 */ /* 0x000fe200000012ff */
[----:B-1----:R-:W-:Y:S01]  /*a880*/  @!P1 ST.E desc[UR48][R36.64], R4 ;  /* 0x0000000424009985 */ /* 0x002fe2000c101930 */
[----:B------:R-:W-:Y:S01]  /*a890*/  UIMAD UR8, UR12, UR10, URZ ;  /* 0x0000000a0c0872a4 */ /* 0x000fe2000f8e023f */
[----:B------:R-:W-:Y:S02]  /*a8a0*/  SHF.R.U64 R122, R122, 0x3, RZ ;  /* 0x000000037a7a7819 */ /* 0x000fe400000012ff */
[----:B---3--:R0:W-:Y:S01]  /*a8b0*/  @!P0 ST.E desc[UR48][R38.64], R3 ;  /* 0x0000000326008985 */ /* 0x0081e2000c101930 */
[----:B------:R-:W-:Y:S01]  /*a8c0*/  UIADD3 UR7, UR7, UR5, URZ ;  /* 0x0000000507077290 */ /* 0x000fe2000fffe03f */
[----:B------:R-:W-:-:S02]  /*a8d0*/  LOP3.LUT R118, R118, R119, RZ, 0x3c, !PT ;  /* 0x0000007776767212 */ /* 0x000fc400078e3cff */
[----:B------:R1:W5:Y:S01]  /*a8e0*/  LD.E.128 R28, desc[UR48][R6.64] ;  /* 0x00000030061c7980 */ /* 0x000362000c101d00 */
[----:B------:R-:W-:Y:S02]  /*a8f0*/  LOP3.LUT R120, R120, R121, RZ, 0x3c, !PT ;  /* 0x0000007978787212 */ /* 0x000fe400078e3cff */
[----:B------:R-:W-:Y:S01]  /*a900*/  LOP3.LUT R122, R122, R123, RZ, 0x3c, !PT ;  /* 0x0000007b7a7a7212 */ /* 0x000fe200078e3cff */
[----:B------:R2:W5:Y:S01]  /*a910*/  LD.E.128 R32, desc[UR48][R20.64] ;  /* 0x0000003014207980 */ /* 0x000562000c101d00 */
[----:B------:R-:W-:Y:S01]  /*a920*/  UIMAD UR5, UR41, UR11, UR8 ;  /* 0x0000000b290572a4 */ /* 0x000fe2000f8e0208 */
[--C-:B------:R-:W-:Y:S01]  /*a930*/  IMAD.X R119, RZ, RZ, R139.reuse, P4 ;  /* 0x000000ffff777224 */ /* 0x100fe200020e068b */
[----:B------:R-:W-:Y:S01]  /*a940*/  UIMAD.WIDE.U32 UR6, UR41, UR10, UR6 ;  /* 0x0000000a290672a5 */ /* 0x000fe2000f8e0006 */
[--C-:B------:R-:W-:Y:S01]  /*a950*/  IMAD.X R121, RZ, RZ, R139.reuse, P5 ;  /* 0x000000ffff797224 */ /* 0x100fe200028e068b */
[----:B------:R-:W-:Y:S01]  /*a960*/  ULDC.64 UR8, c[0x0][0xae0] ;  /* 0x0002b80000087ab9 */ /* 0x000fe20000000a00 */
[----:B-1----:R-:W1:Y:S01]  /*a970*/  @P2 LDC R7, c[0x0][0xbec] ;  /* 0x0002fb00ff072b82 */ /* 0x002e620000000800 */
[----:B------:R-:W-:Y:S01]  /*a980*/  IMAD.X R123, RZ, RZ, R139, P6 ;  /* 0x000000ffff7b7224 */ /* 0x000fe200030e068b */
[----:B------:R-:W5:Y:S04]  /*a990*/  LD.E.128 R100, desc[UR48][R102.64] ;  /* 0x0000003066647980 */ /* 0x000f68000c101d00 */
[----:B------:R-:W5:Y:S02]  /*a9a0*/  LD.E.128 R104, desc[UR48][R106.64] ;  /* 0x000000306a687980 */ /* 0x000f64000c101d00 */
[----:B--2---:R-:W2:Y:S01]  /*a9b0*/  @P2 LDC R21, c[0x0][0xbf0] ;  /* 0x0002fc00ff152b82 */ /* 0x004ea20000000800 */
[----:B------:R-:W-:Y:S01]  /*a9c0*/  VIADD R20, R0, UR43 ;  /* 0x0000002b00147c36 */ /* 0x000fe20008000000 */
[----:B------:R-:W-:Y:S01]  /*a9d0*/  UIADD3 UR5, UR7, UR5, URZ ;  /* 0x0000000507057290 */ /* 0x000fe2000fffe03f */
[----:B------:R-:W-:Y:S01]  /*a9e0*/  IMAD.U32 R6, RZ, RZ, UR6 ;  /* 0x00000006ff067e24 */ /* 0x000fe2000f8e00ff */
[----:B------:R-:W5:Y:S01]  /*a9f0*/  LD.E.128 R136, desc[UR48][R138.64] ;  /* 0x000000308a887980 */ /* 0x000f62000c101d00 */
[----:B0-----:R-:W-:-:S03]  /*aa00*/  IMAD.MOV.U32 R3, RZ, RZ, R20 ;  /* 0x000000ffff037224 */ /* 0x001fc600078e0014 */
[----:B------:R-:W5:Y:S04]  /*aa10*/  LD.E.128 R108, desc[UR48][R110.64] ;  /* 0x000000306e6c7980 */ /* 0x000f68000c101d00 */
[----:B------:R0:W5:Y:S01]  /*aa20*/  LD.E.128 R8, desc[UR48][R112.64] ;  /* 0x0000003070087980 */ /* 0x000162000c101d00 */
[----:B-1----:R-:W-:-:S03]  /*aa30*/  @P2 IMAD.HI.U32 R0, R20, R7, RZ ;  /* 0x0000000714002227 */ /* 0x002fc600078e00ff */
[----:B------:R0:W5:Y:S04]  /*aa40*/  LD.E.128 R12, desc[UR48][R114.64] ;  /* 0x00000030720c7980 */ /* 0x000168000c101d00 */
[----:B------:R0:W5:Y:S01]  /*aa50*/  LD.E.128 R48, desc[UR48][R116.64] ;  /* 0x0000003074307980 */ /* 0x000162000c101d00 */
[----:B--2---:R-:W-:-:S03]  /*aa60*/  @P2 SHF.R.U32.HI R3, RZ, R21, R0 ;  /* 0x00000015ff032219 */ /* 0x004fc60000011600 */
[----:B------:R0:W5:Y:S01]  /*aa70*/  LD.E.128 R44, desc[UR48][R118.64] ;  /* 0x00000030762c7980 */ /* 0x000162000c101d00 */
[--C-:B------:R-:W-:Y:S01]  /*aa80*/  SHF.R.S32.HI R0, RZ, 0x1f, R3.reuse ;  /* 0x0000001fff007819 */ /* 0x100fe20000011403 */
[----:B------:R-:W-:Y:S01]  /*aa90*/  IMAD.MOV R4, RZ, RZ, -R3 ;  /* 0x000000ffff047224 */ /* 0x000fe200078e0a03 */
[----:B------:R-:W-:Y:S01]  /*aaa0*/  MOV R7, UR7 ;  /* 0x0000000700077c02 */ /* 0x000fe20008000f00 */
[----:B------:R-:W-:Y:S01]  /*aab0*/  IMAD.U32 R7, RZ, RZ, UR5 ;  /* 0x00000005ff077e24 */ /* 0x000fe2000f8e00ff */
[----:B------:R0:W5:Y:S01]  /*aac0*/  LD.E.128 R24, desc[UR48][R120.64] ;  /* 0x0000003078187980 */ /* 0x000162000c101d00 */
[----:B------:R-:W-:Y:S01]  /*aad0*/  IMAD R0, R0, UR8, RZ ;  /* 0x0000000800007c24 */ /* 0x000fe2000f8e02ff */
[----:B------:R-:W-:Y:S01]  /*aae0*/  ULDC.64 UR6, c[0x0][0xad8] ;  /* 0x0002b60000067ab9 */ /* 0x000fe20000000a00 */
[----:B------:R-:W-:Y:S01]  /*aaf0*/  IMAD R21, R5, R4, R20 ;  /* 0x0000000405157224 */ /* 0x000fe200078e0214 */
[----:B------:R0:W5:Y:S01]  /*ab00*/  LD.E.128 R36, desc[UR48][R122.64] ;  /* 0x000000307a247980 */ /* 0x000162000c101d00 */
[----:B------:R-:W-:-:S03]  /*ab10*/  IMAD R41, R3, UR9, R0 ;  /* 0x0000000903297c24 */ /* 0x000fc6000f8e0200 */
[----:B------:R-:W5:Y:S01]  /*ab20*/  LD.E.128 R124, desc[UR48][R126.64] ;  /* 0x000000307e7c7980 */ /* 0x000f62000c101d00 */
[----:B------:R-:W-:-:S03]  /*ab30*/  SHF.R.S32.HI R0, RZ, 0x1f, R21 ;  /* 0x0000001fff007819 */ /* 0x000fc60000011415 */
[----:B------:R-:W5:Y:S01]  /*ab40*/  LD.E.128 R128, desc[UR48][R130.64] ;  /* 0x0000003082807980 */ /* 0x000f62000c101d00 */
[----:B------:R-:W-:-:S03]  /*ab50*/  IMAD.WIDE.U32 R4, R3, UR8, R6 ;  /* 0x0000000803047c25 */ /* 0x000fc6000f8e0006 */
        /* <DEDUP_REMOVED lines=10> */
[----:B------:R-:W-:Y:S01]  /*ac00*/  VIADD R53, R205, UR43 ;  /* 0x0000002bcd357c36 */ /* 0x000fe20008000000 */
[----:B------:R-:W-:Y:S01]  /*ac10*/  UIADD3 UR5, UR13, 0x22820, URZ ;  /* 0x000228200d057890 */ /* 0x000fe2000fffe03f */
[C---:B------:R-:W-:Y:S02]  /*ac20*/  IMAD R7, R21.reuse, UR7, R0 ;  /* 0x0000000715077c24 */ /* 0x040fe4000f8e0200 */
[----:B------:R-:W-:Y:S01]  /*ac30*/  IMAD.WIDE.U32 R4, R21, UR6, R4 ;  /* 0x0000000615047c25 */ /* 0x000fe2000f8e0004 */
[C---:B------:R-:W-:Y:S01]  /*ac40*/  ISETP.GE.AND P2, PT, R53.reuse, R40, PT ;  /* 0x000000283500720c */ /* 0x040fe20003f46270 */
[----:B------:R-:W-:Y:S02]  /*ac50*/  ULDC.64 UR6, c[0x0][0xa80] ;  /* 0x0002a00000067ab9 */ /* 0x000fe40000000a00 */
[----:B------:R-:W-:Y:S01]  /*ac60*/  VIADD R3, R53, 0x20 ;  /* 0x0000002035037836 */ /* 0x000fe20000000000 */
[----:B------:R-:W-:Y:S01]  /*ac70*/  LEA R0, P3, R4, UR6, 0x1 ;  /* 0x0000000604007c11 */ /* 0x000fe2000f8608ff */
[----:B------:R-:W-:Y:S01]  /*ac80*/  IMAD.IADD R5, R5, 0x1, R7 ;  /* 0x0000000105057824 */ /* 0x000fe200078e0207 */
[----:B------:R-:W-:-:S02]  /*ac90*/  UPRMT UR5, URZ, 0x654, UR5 ;  /* 0x000006543f057896 */ /* 0x000fc40008000005 */
[-C--:B------:R-:W-:Y:S02]  /*aca0*/  ISETP.GE.AND P1, PT, R3, R40.reuse, PT ;  /* 0x000000280300720c */ /* 0x080fe40003f26270 */
[----:B------:R-:W-:Y:S02]  /*acb0*/  IADD3 R3, R53, 0x40, RZ ;  /* 0x0000004035037810 */ /* 0x000fe40007ffe0ff */
[----:B------:R-:W-:Y:S01]  /*acc0*/  LEA.HI.X R41, R4, UR7, R5, 0x1, P3 ;  /* 0x0000000704297c11 */ /* 0x000fe200098f0c05 */
[----:B-1----:R0:W1:Y:S01]  /*acd0*/  SHFL.IDX PT, R43, R0, RZ, 0x181f ;  /* 0x00181fff002b7589 */ /* 0x00206200000e0000 */
[----:B------:R-:W-:Y:S01]  /*ace0*/  ISETP.GE.AND P0, PT, R3, R40, PT ;  /* 0x000000280300720c */ /* 0x000fe20003f06270 */
[----:B------:R-:W-:Y:S01]  /*acf0*/  SYNCS.ARRIVE.TRANS64.RED.A1T0 RZ, [UR5], RZ ;  /* 0x000000ffffff79a7 */ /* 0x000fe20008100405 */
[----:B------:R-:W-:Y:S01]  /*ad00*/  BSSY B1, `(.L_x_4470) ;  /* 0x0000014000017945 */ /* 0x000fe20003800000 */
[----:B------:R0:W2:Y:S03]  /*ad10*/  SHFL.IDX PT, R3, R41, RZ, 0x181f ;  /* 0x00181fff29037589 */ /* 0x0000a600000e0000 */
        /* <DEDUP_REMOVED lines=18> */
.L_x_4471:
[----:B------:R-:W-:Y:S05]  /*ae40*/  BSYNC B1 ;  /* 0x0000000000017941 */ /* 0x000fea0003800000 */
.L_x_4470:
        /* <DEDUP_REMOVED lines=14> */
[----:B-----5:R3:W-:Y:S01]  /*af30*/  @!P4 ST.E.128 desc[UR48][R4.64], R28 ;  /* 0x0000001c0400c985 */ /* 0x0207e2000c101d30 */
[----:B------:R-:W-:-:S02]  /*af40*/  @!P1 LEA R42, P5, R22, R43, 0x1 ;  /* 0x0000002b162a9211 */ /* 0x000fc400078a08ff */
[-C--:B------:R-:W-:Y:S01]  /*af50*/  @!P2 LEA.HI.X R21, R18, R3.reuse, R211, 0x1, P6 ;  /* 0x000000031215a211 */ /* 0x080fe200030f0cd3 */
[----:B------:R3:W-:Y:S01]  /*af60*/  @!P3 ST.E.128 desc[UR48][R6.64], R108 ;  /* 0x0000006c0600b985 */ /* 0x0007e2000c101d30 */
[----:B------:R-:W-:-:S03]  /*af70*/  @!P1 LEA.HI.X R43, R22, R3, R210, 0x1, P5 ;  /* 0x00000003162b9211 */ /* 0x000fc600028f0cd2 */
[----:B------:R3:W-:Y:S04]  /*af80*/  @!P2 ST.E.128 desc[UR48][R20.64], R44 ;  /* 0x0000002c1400a985 */ /* 0x0007e8000c101d30 */
[----:B------:R3:W-:Y:S02]  /*af90*/  @!P1 ST.E.128 desc[UR48][R42.64], R128 ;  /* 0x000000802a009985 */ /* 0x0007e4000c101d30 */
.L_x_4473:
[----:B------:R-:W-:Y:S05]  /*afa0*/  BSYNC B1 ;  /* 0x0000000000017941 */ /* 0x000fea0003800000 */
.L_x_4472:
        /* <DEDUP_REMOVED lines=10> */
[CC--:B------:R-:W-:Y:S02]  /*b050*/  @!P2 LEA R6, P5, R19.reuse, R29.reuse, 0x1 ;  /* 0x0000001d1306a211 */ /* 0x0c0fe400078a08ff */
        /* <DEDUP_REMOVED lines=10> */
.L_x_4475:
[----:B------:R-:W-:Y:S05]  /*b100*/  BSYNC B1 ;  /* 0x0000000000017941 */ /* 0x000fea0003800000 */
.L_x_4474:
[----:B0-----:R-:W-:Y:S01]  /*b110*/  VIADD R3, R53, 0x60 ;  /* 0x0000006035037836 */ /* 0x001fe20000000000 */
[----:B--2-4-:R-:W0:Y:S04]  /*b120*/  SHFL.IDX PT, R41, R41, 0x3, 0x181f ;  /* 0x00781f0029297f89 */ /* 0x014e2800000e0000 */
[----:B------:R-:W-:Y:S01]  /*b130*/  ISETP.GE.AND P0, PT, R3, R40, PT ;  /* 0x000000280300720c */ /* 0x000fe20003f06270 */
[----:B------:R2:W4:-:S12]  /*b140*/  SHFL.IDX PT, R11, R0, 0x3, 0x181f ;  /* 0x00781f00000b7f89 */ /* 0x00051800000e0000 */
[----:B--2---:R-:W-:Y:S05]  /*b150*/  @P0 BRA `(.L_x_4476) ;  /* 0x0000000c00200947 */ /* 0x004fea0003800000 */
[----:B------:R-:W-:Y:S02]  /*b160*/  ULDC UR5, c[0x0][0xac8] ;  /* 0x0002b20000057ab9 */ /* 0x000fe40000000800 */
[----:B------:R-:W-:Y:S02]  /*b170*/  ISETP.GE.AND P3, PT, R2, UR5, PT ;  /* 0x0000000502007c0c */ /* 0x000fe4000bf66270 */
[----:B------:R-:W-:Y:S02]  /*b180*/  ISETP.GE.AND P4, PT, R19, UR5, PT ;  /* 0x0000000513007c0c */ /* 0x000fe4000bf86270 */
[----:B------:R-:W-:-:S09]  /*b190*/  ISETP.GE.AND P5, PT, R18, UR5, PT ;  /* 0x0000000512007c0c */ /* 0x000fd2000bfa6270 */
[-C--:B----4-:R-:W-:Y:S02]  /*b1a0*/  @!P3 LEA R4, P0, R2, R11.reuse, 0x1 ;  /* 0x0000000b0204b211 */ /* 0x090fe400078008ff */
        /* <DEDUP_REMOVED lines=14> */
.L_x_4469:
        /* <DEDUP_REMOVED lines=20> */
[----:B------:R-:W-:Y:S01]  /*b3d0*/  MOV R4, R6 ;  /* 0x0000000600047202 */ /* 0x000fe20000000f00 */
        /* <DEDUP_REMOVED lines=29> */
.L_x_4478:
[----:B------:R-:W-:Y:S05]  /*b5b0*/  BSYNC B1 ;  /* 0x0000000000017941 */ /* 0x000fea0003800000 */
.L_x_4477:
[----:B------:R-:W-:Y:S01]  /*b5c0*/  ULDC.64 UR10, c[0x0][0xae8] ;  /* 0x0002ba00000a7ab9 */ /* 0x000fe20000000a00 */
[----:B------:R-:W-:Y:S01]  /*b5d0*/  IADD3 R8, R8, UR43, RZ ;  /* 0x0000002b08087c10 */ /* 0x000fe2000fffe0ff */
[----:B------:R-:W-:Y:S01]  /*b5e0*/  UIMAD UR5, UR8, UR10, URZ ;  /* 0x0000000a080572a4 */ /* 0x000fe2000f8e023f */
[----:B------:R-:W-:Y:S01]  /*b5f0*/  BSSY B1, `(.L_x_4479) ;  /* 0x000003c000017945 */ /* 0x000fe20003800000 */
[----:B------:R-:W-:Y:S02]  /*b600*/  UIMAD.WIDE.U32 UR6, UR39, UR10, URZ ;  /* 0x0000000a270672a5 */ /* 0x000fe4000f8e003f */
[----:B------:R-:W-:Y:S01]  /*b610*/  UIMAD UR5, UR39, UR11, UR5 ;  /* 0x0000000b270572a4 */ /* 0x000fe2000f8e0205 */
[----:B0-----:R-:W-:Y:S02]  /*b620*/  @P1 IMAD.HI.U32 R0, R8, R9, RZ ;  /* 0x0000000908001227 */ /* 0x001fe400078e00ff */
[----:B------:R-:W-:Y:S01]  /*b630*/  ULDC.64 UR10, c[0x0][0xaf0] ;  /* 0x0002bc00000a7ab9 */ /* 0x000fe20000000a00 */
[----:B------:R-:W-:Y:S01]  /*b640*/  UIADD3 UR7, UR7, UR5, URZ ;  /* 0x0000000507077290 */ /* 0x000fe2000fffe03f */
[----:B--2---:R-:W-:Y:S01]  /*b650*/  IMAD.MOV.U32 R3, RZ, RZ, R8 ;  /* 0x000000ffff037224 */ /* 0x004fe200078e0008 */
[----:B------:R-:W-:Y:S01]  /*b660*/  UIMAD UR5, UR9, UR10, URZ ;  /* 0x0000000a090572a4 */ /* 0x000fe2000f8e023f */
        /* <DEDUP_REMOVED lines=9> */
[----:B------:R-:W-:Y:S01]  /*b700*/  IMAD R7, R10, R7, R8 ;  /* 0x000000070a077224 */ /* 0x000fe200078e0208 */
[----:B------:R-:W-:Y:S01]  /*b710*/  MOV R5, UR5 ;  /* 0x0000000500057c02 */ /* 0x000fe20008000f00 */
[----:B------:R-:W-:Y:S01]  /*b720*/  IMAD.U32 R4, RZ, RZ, UR6 ;  /* 0x00000006ff047e24 */ /* 0x000fe2000f8e00ff */
[----:B------:R-:W-:Y:S01]  /*b730*/  ULDC.64 UR6, c[0x0][0xad8] ;  /* 0x0002b60000067ab9 */ /* 0x000fe20000000a00 */
[C---:B------:R-:W-:Y:S01]  /*b740*/  IMAD R9, R3.reuse, UR9, R0 ;  /* 0x0000000903097c24 */ /* 0x040fe2000f8e0200 */
[----:B------:R-:W-:Y:S01]  /*b750*/  SHF.R.S32.HI R0, RZ, 0x1f, R7 ;  /* 0x0000001fff007819 */ /* 0x000fe20000011407 */
[----:B------:R-:W-:Y:S01]  /*b760*/  IMAD.WIDE.U32 R4, R3, UR8, R4 ;  /* 0x0000000803047c25 */ /* 0x000fe2000f8e0004 */
[----:B------:R-:W-:-:S03]  /*b770*/  ULDC UR5, c[0x0][0xa88] ;  /* 0x0002a20000057ab9 */ /* 0x000fc60000000800 */
        /* <DEDUP_REMOVED lines=9> */
[----:B------:R-:W-:Y:S02]  /*b810*/  IADD3 R3, R5, R3, RZ ;  /* 0x0000000305037210 */ /* 0x000fe40007ffe0ff */
[----:B------:R-:W-:Y:S02]  /*b820*/  LEA R6, P3, R4, UR6, 0x1 ;  /* 0x0000000604067c11 */ /* 0x000fe4000f8608ff */
[-C--:B------:R-:W-:Y:S01]  /*b830*/  ISETP.GE.AND P1, PT, R0, R9.reuse, PT ;  /* 0x000000090000720c */ /* 0x080fe20003f26270 */
[----:B------:R-:W-:Y:S01]  /*b840*/  VIADD R0, R8, 0x40 ;  /* 0x0000004008007836 */ /* 0x000fe20000000000 */
[----:B------:R-:W-:Y:S01]  /*b850*/  LEA.HI.X R7, R4, UR7, R3, 0x1, P3 ;  /* 0x0000000704077c11 */ /* 0x000fe200098f0c03 */
[----:B------:R0:W1:Y:S03]  /*b860*/  SHFL.IDX PT, R5, R6, RZ, 0x181f ;  /* 0x00181fff06057589 */ /* 0x00006600000e0000 */
[----:B------:R-:W-:Y:S01]  /*b870*/  ISETP.GE.AND P0, PT, R0, R9, PT ;  /* 0x000000090000720c */ /* 0x000fe20003f06270 */
[----:B------:R0:W2:Y:S01]  /*b880*/  SHFL.IDX PT, R3, R7, RZ, 0x181f ;  /* 0x00181fff07037589 */ /* 0x0000a200000e0000 */
[----:B------:R-:W-:Y:S11]  /*b890*/  @P2 BRA `(.L_x_4480) ;  /* 0x0000000000442947 */ /* 0x000ff60003800000 */
        /* <DEDUP_REMOVED lines=17> */
.L_x_4480:
[----:B------:R-:W-:Y:S05]  /*b9b0*/  BSYNC B1 ;  /* 0x0000000000017941 */ /* 0x000fea0003800000 */
.L_x_4479:
        /* <DEDUP_REMOVED lines=21> */
.L_x_4482:
[----:B------:R-:W-:Y:S05]  /*bb10*/  BSYNC B1 ;  /* 0x0000000000017941 */ /* 0x000fea0003800000 */
.L_x_4481:
        /* <DEDUP_REMOVED lines=21> */
.L_x_4484:
[----:B------:R-:W-:Y:S05]  /*bc70*/  BSYNC B1 ;  /* 0x0000000000017941 */ /* 0x000fea0003800000 */
.L_x_4483:
[----:B------:R-:W-:Y:S01]  /*bc80*/  VIADD R0, R8, 0x60 ;  /* 0x0000006008007836 */ /* 0x000fe20000000000 */
[----:B0-----:R0:W0:Y:S04]  /*bc90*/  SHFL.IDX PT, R3, R7, 0x3, 0x181f ;  /* 0x00781f0007037f89 */ /* 0x00102800000e0000 */
[----:B------:R-:W-:Y:S01]  /*bca0*/  ISETP.GE.AND P0, PT, R0, R9, PT ;  /* 0x000000090000720c */ /* 0x000fe20003f06270 */
[----:B-1-3--:R1:W3:-:S12]  /*bcb0*/  SHFL.IDX PT, R5, R6, 0x3, 0x181f ;  /* 0x00781f0006057f89 */ /* 0x00a2d800000e0000 */
[----:B-1----:R-:W-:Y:S05]  /*bcc0*/  @P0 BRA `(.L_x_4476) ;  /* 0x0000000000440947 */ /* 0x002fea0003800000 */
[----:B------:R-:W-:Y:S02]  /*bcd0*/  ULDC UR5, c[0x0][0xac8] ;  /* 0x0002b20000057ab9 */ /* 0x000fe40000000800 */
[----:B------:R-:W-:Y:S02]  /*bce0*/  ISETP.GE.AND P3, PT, R2, UR5, PT ;  /* 0x0000000502007c0c */ /* 0x000fe4000bf66270 */
[----:B------:R-:W-:Y:S02]  /*bcf0*/  ISETP.GE.AND P2, PT, R19, UR5, PT ;  /* 0x0000000513007c0c */ /* 0x000fe4000bf46270 */
[----:B------:R-:W-:Y:S02]  /*bd00*/  ISETP.GE.AND P1, PT, R18, UR5, PT ;  /* 0x0000000512007c0c */ /* 0x000fe4000bf26270 */
[----:B------:R-:W-:-:S07]  /*bd10*/  ISETP.GE.AND P0, PT, R22, UR5, PT ;  /* 0x0000000516007c0c */ /* 0x000fce000bf06270 */
[-C--:B--234-:R-:W-:Y:S02]  /*bd20*/  @!P3 LEA R6, P6, R2, R5.reuse, 0x1 ;  /* 0x000000050206b211 */ /* 0x09cfe400078c08ff */
        /* <DEDUP_REMOVED lines=11> */
.L_x_4476:
[----:B------:R-:W-:Y:S05]  /*bde0*/  BSYNC B0 ;  /* 0x0000000000007941 */ /* 0x000fea0003800000 */
.L_x_4468:
[----:B------:R-:W-:Y:S02]  /*bdf0*/  ULDC UR5, c[0x0][0xc38] ;  /* 0x00030e0000057ab9 */ /* 0x000fe40000000800 */
[----:B------:R-:W-:-:S06]  /*be00*/  UISETP.GE.AND UP0, UPT, UR4, UR5, UPT ;  /* 0x000000050400728c */ /* 0x000fcc000bf06270 */
[----:B------:R-:W-:-:S13]  /*be10*/  PLOP3.LUT P0, PT, PT, PT, UP0, 0x80, 0x0 ;  /* 0x000000000000781c */ /* 0x000fda0003f0f008 */
[----:B------:R-:W-:Y:S05]  /*be20*/  @!P0 BRA `(.L_x_4485) ;  /* 0xffffff4c00bc8947 */ /* 0x000fea000383ffff */
[----:B------:R-:W-:Y:S05]  /*be30*/  EXIT ;  /* 0x000000000000794d */ /* 0x000fea0003800000 */
.L_x_4427:
[----:B------:R-:W-:-:S08]  /*be40*/  NOP ;  /* 0x0000000000007918 */ /* 0x000fd00000000000 */
[----:B------:R-:W0:-:S00]  /*be50*/  USETMAXREG.DEALLOC.CTAPOOL 0x28 ;  /* 0x00000028000079c8 */ /* 0x000e0000080e0500 */
[----:B0-----:R-:W-:-:S06]  /*be60*/  LOP3.LUT R0, R0, 0x3, RZ, 0xc0, !PT ;  /* 0x0000000300007812 */ /* 0x001fcc00078ec0ff */
[----:B------:R-:W0:Y:S01]  /*be70*/  S2UR UR5, SR_CTAID.X ;  /* 0x00000000000579c3 */ /* 0x000e220000002500 */
[----:B------:R-:W-:Y:S01]  /*be80*/  LOP3.LUT R17, R17, 0xfffffdff, RZ, 0xc0, !PT ;  /* 0xfffffdff11117812 */ /* 0x000fe200078ec0ff */
[----:B------:R-:W-:Y:S01]  /*be90*/  STL [R1], RZ ;  /* 0x000000ff01007387 */ /* 0x000fe20000100800 */
[----:B------:R-:W-:Y:S02]  /*bea0*/  IMAD.MOV.U32 R25, RZ, RZ, 0x1 ;  /* 0x00000001ff197424 */ /* 0x000fe400078e00ff */
[----:B------:R-:W-:Y:S01]  /*beb0*/  IMAD.MOV.U32 R18, RZ, RZ, RZ ;  /* 0x000000ffff127224 */ /* 0x000fe200078e00ff */
[----:B------:R1:W2:Y:S02]  /*bec0*/  SHFL.IDX PT, R2, R0, RZ, 0x1f ;  /* 0x00001fff00027589 */ /* 0x0002a400000e0000 */
[----:B-1----:R-:W0:Y:S01]  /*bed0*/  LDC R0, c[0x0][0xc38] ;  /* 0x00030e00ff007b82 */ /* 0x002e220000000800 */
[----:B--2---:R-:W-:-:S13]  /*bee0*/  ISETP.NE.AND P0, PT, R2, RZ, PT ;  /* 0x000000ff0200720c */ /* 0x004fda0003f05270 */
[----:B------:R-:W-:Y:S01]  /*bef0*/  @P0 LOP3.LUT R17, R17, 0x200, RZ, 0xfc, !PT ;  /* 0x0000020011110812 */ /* 0x000fe200078efcff */
[----:B------:R-:W-:Y:S06]  /*bf00*/  @P0 BAR.ARV 0x4, 0x180 ;  /* 0x0106000000000b1d */ /* 0x000fec0000002000 */
[----:B0-----:R-:W-:-:S13]  /*bf10*/  ISETP.LE.AND P0, PT, R0, UR5, PT ;  /* 0x0000000500007c0c */ /* 0x001fda000bf03270 */
[----:B------:R-:W-:Y:S05]  /*bf20*/  @P0 BRA `(.L_x_4486) ;  /* 0x00000038007c0947 */ /* 0x000fea0003800000 */
[----:B------:R-:W0:Y:S01]  /*bf30*/  S2R R8, SR_TID.X ;  /* 0x0000000000087919 */ /* 0x000e220000002100 */
[----:B------:R-:W-:Y:S01]  /*bf40*/  ULDC UR4, c[0x0][0x320] ;  /* 0x0000c80000047ab9 */ /* 0x000fe20000000800 */
[----:B------:R-:W-:Y:S01]  /*bf50*/  LOP3.LUT R17, R17, 0xffffffef, RZ, 0xc0, !PT ;  /* 0xffffffef11117812 */ /* 0x000fe200078ec0ff */
[----:B------:R-:W1:Y:S01]  /*bf60*/  S2UR UR8, SR_CgaCtaId ;  /* 0x00000000000879c3 */ /* 0x000e620000008800 */
[----:B------:R-:W-:Y:S01]  /*bf70*/  ULDC.64 UR36, c[0x0][0x2f0] ;  /* 0x0000bc0000247ab9 */ /* 0x000fe20000000a00 */
[----:B------:R-:W-:Y:S01]  /*bf80*/  ULDC.64 UR6, c[0x0][0x418] ;  /* 0x0001060000067ab9 */ /* 0x000fe20000000a00 */
[----:B------:R-:W-:Y:S01]  /*bf90*/  ULDC UR9, c[0x0][0x2b8] ;  /* 0x0000ae0000097ab9 */ /* 0x000fe20000000800 */
[----:B------:R-:W-:Y:S01]  /*bfa0*/  UISETP.NE.U32.AND UP0, UPT, UR6, URZ, UPT ;  /* 0x0000003f0600728c */ /* 0x000fe2000bf05070 */
[----:B------:R-:W-:Y:S01]  /*bfb0*/  IMAD.U32 R31, RZ, RZ, UR5 ;  /* 0x00000005ff1f7e24 */ /* 0x000fe2000f8e00ff */
[----:B------:R-:W-:Y:S01]  /*bfc0*/  ULDC UR38, c[0x0][0x288] ;  /* 0x0000a20000267ab9 */ /* 0x000fe20000000800 */
[----:B------:R-:W-:Y:S01]  /*bfd0*/  ULDC UR6, c[0x0][0x448] ;  /* 0x0001120000067ab9 */ /* 0x000fe20000000800 */
[----:B------:R-:W-:Y:S01]  /*bfe0*/  UISETP.NE.AND.EX UP0, UPT, UR7, URZ, UPT, UP0 ;  /* 0x0000003f0700728c */ /* 0x000fe2000bf05300 */
[----:B------:R-:W-:Y:S01]  /*bff0*/  IMAD.MOV.U32 R25, RZ, RZ, 0x1 ;  /* 0x00000001ff197424 */ /* 0x000fe200078e00ff */
[----:B------:R-:W-:Y:S01]  /*c000*/  ULOP3.LUT UR44, UR45, 0x2, URZ, 0xfc, !UPT ;  /* 0x000000022d2c7892 */ /* 0x000fe2000f8efc3f */
[----:B------:R-:W-:Y:S01]  /*c010*/  IMAD.MOV.U32 R18, RZ, RZ, RZ ;  /* 0x000000ffff127224 */ /* 0x000fe200078e00ff */
[----:B------:R-:W-:Y:S01]  /*c020*/  UMOV UR7, 0x400 ;  /* 0x0000040000077882 */ /* 0x000fe20000000000 */
[----:B------:R-:W-:Y:S01]  /*c030*/  ULDC UR46, c[0x0][0xc] ;  /* 0x00000300002e7ab9 */ /* 0x000fe20000000800 */
[----:B-1----:R-:W-:Y:S01]  /*c040*/  ULEA UR7, UR8, UR7, 0x18 ;  /* 0x0000000708077291 */ /* 0x002fe2000f8ec03f */
[C---:B0-----:R-:W-:Y:S01]  /*c050*/  IMAD.SHL.U32 R28, R8.reuse, 0x8, RZ ;  /* 0x00000008081c7824 */ /* 0x041fe200078e00ff */
[----:B------:R-:W-:-:S04]  /*c060*/  LOP3.LUT R7, R8, 0x7f, RZ, 0xc0, !PT ;  /* 0x0000007f08077812 */ /* 0x000fc800078ec0ff */
[----:B------:R-:W-:Y:S02]  /*c070*/  MOV R16, UR7 ;  /* 0x0000000700107c02 */ /* 0x000fe40008000f00 */
[C---:B------:R-:W-:Y:S02]  /*c080*/  LOP3.LUT R0, R28.reuse, 0x1f8, RZ, 0xc0, !PT ;  /* 0x000001f81c007812 */ /* 0x040fe400078ec0ff */
[----:B------:R-:W-:Y:S02]  /*c090*/  LOP3.LUT R6, R28, 0x38, RZ, 0xc0, !PT ;  /* 0x000000381c067812 */ /* 0x000fe400078ec0ff */
[----:B------:R-:W-:Y:S02]  /*c0a0*/  LOP3.LUT R3, R0, 0x38, R8, 0x78, !PT ;  /* 0x0000003800037812 */ /* 0x000fe400078e7808 */
[C---:B------:R-:W-:Y:S02]  /*c0b0*/  LOP3.LUT R0, R6.reuse, 0x40, RZ, 0xfc, !PT ;  /* 0x0000004006007812 */ /* 0x040fe400078efcff */
[----:B------:R-:W-:-:S02]  /*c0c0*/  LOP3.LUT R2, R6, 0x80, RZ, 0xfc, !PT ;  /* 0x0000008006027812 */ /* 0x000fc400078efcff */
[----:B------:R-:W-:Y:S02]  /*c0d0*/  ISETP.GE.AND P2, PT, R0, UR4, PT ;  /* 0x0000000400007c0c */ /* 0x000fe4000bf46270 */
[----:B------:R-:W-:Y:S02]  /*c0e0*/  ISETP.GE.AND P1, PT, R2, UR4, PT ;  /* 0x0000000402007c0c */ /* 0x000fe4000bf26270 */
[C---:B------:R-:W-:Y:S02]  /*c0f0*/  ISETP.GE.AND P0, PT, R6.reuse, UR4, PT ;  /* 0x0000000406007c0c */ /* 0x040fe4000bf06270 */
[----:B------:R-:W-:Y:S02]  /*c100*/  SEL R2, RZ, 0xffffffff, P2 ;  /* 0xffffffffff027807 */ /* 0x000fe40001000000 */
[----:B------:R-:W-:Y:S02]  /*c110*/  LOP3.LUT R4, R6, 0xc0, RZ, 0xfc, !PT ;  /* 0x000000c006047812 */ /* 0x000fe400078efcff */
[----:B------:R-:W-:-:S02]  /*c120*/  LOP3.LUT R28, R3, 0x200, R28, 0xf8, !PT ;  /* 0x00000200031c7812 */ /* 0x000fc400078ef81c */
[----:B------:R-:W-:Y:S02]  /*c130*/  SEL R0, RZ, 0x1, P0 ;  /* 0x00000001ff007807 */ /* 0x000fe40000000000 */
[----:B------:R-:W-:Y:S01]  /*c140*/  @P2 LOP3.LUT R17, R17, 0x10, RZ, 0xfc, !PT ;  /* 0x0000001011112812 */ /* 0x000fe200078efcff */
[----:B------:R-:W-:Y:S01]  /*c150*/  IMAD R32, R28, 0x2, R16 ;  /* 0x000000021c207824 */ /* 0x000fe200078e0210 */
[----:B------:R-:W-:Y:S02]  /*c160*/  SHF.L.U32 R3, R2, 0x1, RZ ;  /* 0x0000000102037819 */ /* 0x000fe400000006ff */
[----:B------:R-:W-:Y:S02]  /*c170*/  LOP3.LUT R17, R17, 0xfffffff7, RZ, 0xc0, !PT ;  /* 0xfffffff711117812 */ /* 0x000fe400078ec0ff */
[----:B------:R-:W-:Y:S02]  /*c180*/  LOP3.LUT R0, R3, 0x2, R0, 0xe2, !PT ;  /* 0x0000000203007812 */ /* 0x000fe400078ee200 */
[----:B------:R-:W-:-:S02]  /*c190*/  @P1 LOP3.LUT R17, R17, 0x8, RZ, 0xfc, !PT ;  /* 0x0000000811111812 */ /* 0x000fc400078efcff */
[----:B------:R-:W-:Y:S02]  /*c1a0*/  SEL R3, RZ, 0x4, P1 ;  /* 0x00000004ff037807 */ /* 0x000fe40000800000 */
[----:B------:R-:W-:Y:S02]  /*c1b0*/  LOP3.LUT R17, R17, 0xffffffdf, RZ, 0xc0, !PT ;  /* 0xffffffdf11117812 */ /* 0x000fe400078ec0ff */
[----:B------:R-:W-:Y:S01]  /*c1c0*/  ISETP.GE.AND P1, PT, R6, UR37, PT ;  /* 0x0000002506007c0c */ /* 0x000fe2000bf26270 */
[----:B------:R-:W-:Y:S01]  /*c1d0*/  UIMAD UR37, UR6, UR38, URZ ;  /* 0x00000026062572a4 */ /* 0x000fe2000f8e023f */
[----:B------:R-:W-:Y:S02]  /*c1e0*/  @P0 LOP3.LUT R17, R17, 0x20, RZ, 0xfc, !PT ;  /* 0x0000002011110812 */ /* 0x000fe400078efcff */
[----:B------:R-:W-:Y:S01]  /*c1f0*/  ISETP.GE.AND P0, PT, R4, UR4, PT ;  /* 0x0000000404007c0c */ /* 0x000fe2000bf06270 */
[----:B------:R-:W-:Y:S01]  /*c200*/  ULDC UR4, c[0x0][0x424] ;  /* 0x0001090000047ab9 */ /* 0x000fe20000000800 */
[----:B------:R-:W-:Y:S01]  /*c210*/  LOP3.LUT R17, R17, 0xfffffffb, RZ, 0xc0, !PT ;  /* 0xfffffffb11117812 */ /* 0x000fe200078ec0ff */
[----:B------:R-:W-:Y:S01]  /*c220*/  USEL UR4, UR4, 0x1, UP0 ;  /* 0x0000000104047887 */ /* 0x000fe20008000000 */
[----:B------:R-:W-:Y:S01]  /*c230*/  LOP3.LUT R5, R0, R3, RZ, 0xfc, !PT ;  /* 0x0000000300057212 */ /* 0x000fe200078efcff */
[----:B------:R-:W-:Y:S01]  /*c240*/  IMAD.SHL.U32 R0, R8, 0x10, RZ ;  /* 0x0000001008007824 */ /* 0x000fe200078e00ff */
[----:B------:R-:W-:Y:S01]  /*c250*/  SHF.R.U32.HI R33, RZ, 0x3, R7 ;  /* 0x00000003ff217819 */ /* 0x000fe20000011607 */
[----:B------:R-:W-:Y:S01]  /*c260*/  UIMAD UR36, UR4, UR36, URZ ;  /* 0x00000024042472a4 */ /* 0x000fe2000f8e023f */
[----:B------:R-:W-:Y:S01]  /*c270*/  SEL R35, RZ, 0x8, P0 ;  /* 0x00000008ff237807 */ /* 0x000fe20000000000 */
[----:B------:R0:W-:Y:S01]  /*c280*/  STL [R1+0x4], R5 ;  /* 0x0000040501007387 */ /* 0x0001e20000100800 */
[----:B------:R-:W-:Y:S01]  /*c290*/  LOP3.LUT R0, R33, 0x70, R0, 0xf8, !PT ;  /* 0x0000007021007812 */ /* 0x000fe200078ef800 */
[----:B------:R-:W-:Y:S01]  /*c2a0*/  UIADD3 UR4, UR36, 0x5f, URZ ;  /* 0x0000005f24047890 */ /* 0x000fe2000fffe03f */
[----:B------:R-:W-:Y:S01]  /*c2b0*/  LOP3.LUT R35, R5, R35, RZ, 0xfc, !PT ;  /* 0x0000002305237212 */ /* 0x000fe200078efcff */
[----:B------:R0:W-:Y:S01]  /*c2c0*/  STL [R1], RZ ;  /* 0x000000ff01007387 */ /* 0x0001e20000100800 */
[----:B------:R-:W-:Y:S01]  /*c2d0*/  @P0 LOP3.LUT R17, R17, 0x4, RZ, 0xfc, !PT ;  /* 0x0000000411110812 */ /* 0x000fe200078efcff */
[----:B------:R-:W-:-:S02]  /*c2e0*/  UIMAD.WIDE UR4, UR4, 0x2aaaaaab, URZ ;  /* 0x2aaaaaab040478a5 */ /* 0x000fc4000f8e023f */
[----:B------:R-:W-:Y:S01]  /*c2f0*/  UIADD3 UR38, UR36, 0x60, -UR38 ;  /* 0x0000006024267890 */ /* 0x000fe2000fffe826 */
[----:B------:R-:W-:Y:S01]  /*c300*/  LOP3.LUT R17, R17, 0xfffffffe, RZ, 0xc0, !PT ;  /* 0xfffffffe11117812 */ /* 0x000fe200078ec0ff */
[----:B------:R-:W-:-:S03]  /*c310*/  USHF.R.U32.HI UR39, URZ, 0x1f, UR5 ;  /* 0x0000001f3f277899 */ /* 0x000fc60008011605 */
[----:B------:R-:W-:Y:S01]  /*c320*/  @P1 LOP3.LUT R17, R17, 0x1, RZ, 0xfc, !PT ;  /* 0x0000000111111812 */ /* 0x000fe200078efcff */
[----:B------:R-:W-:Y:S01]  /*c330*/  ULEA.HI.SX32 UR39, UR5, UR39, 0x1c ;  /* 0x0000002705277291 */ /* 0x000fe2000f8fe23f */
[----:B------:R-:W-:Y:S02]  /*c340*/  ISETP.GE.AND P1, PT, R6, UR9, PT ;  /* 0x0000000906007c0c */ /* 0x000fe4000bf26270 */
[----:B------:R-:W-:-:S11]  /*c350*/  LOP3.LUT R17, R17, 0xfffffeff, RZ, 0xc0, !PT ;  /* 0xfffffeff11117812 */ /* 0x000fd600078ec0ff */
[----:B0-----:R-:W-:-:S07]  /*c360*/  @P1 LOP3.LUT R17, R17, 0x100, RZ, 0xfc, !PT ;  /* 0x0000010011111812 */ /* 0x001fce00078efcff */
.L_x_4535:
        /* <DEDUP_REMOVED lines=22> */
.L_x_4487:
[----:B------:R-:W-:Y:S01]  /*c4d0*/  ULDC UR8, c[0x0][0xc54] ;  /* 0x0003150000087ab9 */ /* 0x000fe20000000800 */
[----:B------:R-:W-:Y:S01]  /*c4e0*/  UMOV UR6, UR7 ;  /* 0x0000000700067c82 */ /* 0x000fe20008000000 */
[----:B------:R-:W-:-:S11]  /*c4f0*/  UISETP.NE.AND UP0, UPT, UR8, 0x1, UPT ;  /* 0x000000010800788c */ /* 0x000fd6000bf05270 */
[----:B------:R-:W-:Y:S02]  /*c500*/  @UP0 ULDC.64 UR10, c[0x0][0xc58] ;  /* 0x00031600000a0ab9 */ /* 0x000fe40000000a00 */
[----:B------:R-:W-:-:S04]  /*c510*/  UIMAD.WIDE.U32 UR4, UR7, UR10, URZ ;  /* 0x0000000a070472a5 */ /* 0x000fc8000f8e003f */
[----:B------:R-:W-:-:S04]  /*c520*/  @UP0 USHF.R.U32.HI UR6, URZ, UR11, UR5 ;  /* 0x0000000b3f060299 */ /* 0x000fc80008011605 */
[----:B------:R-:W-:-:S12]  /*c530*/  UIMAD UR4, UR6, UR8, URZ ;  /* 0x00000008060472a4 */ /* 0x000fd8000f8e023f */
.L_x_4488:
        /* <DEDUP_REMOVED lines=25> */
[----:B------:R-:W-:Y:S01]  /*c6d0*/  UP2UR UR47, UPR, URZ, 0x4 ;  /* 0x000000043f2f7883 */ /* 0x000fe20008000000 */
[----:B------:R-:W-:Y:S01]  /*c6e0*/  BSSY B7, `(.L_x_4489) ;  /* 0x000030a000077945 */ /* 0x000fe20003800000 */
[----:B------:R-:W-:-:S04]  /*c6f0*/  USHF.L.U32 UR6, UR42, 0x7, URZ ;  /* 0x000000072a067899 */ /* 0x000fc8000800063f */
[----:B------:R-:W-:Y:S01]  /*c700*/  UIADD3 UR6, UR6, 0x7f, URZ ;  /* 0x0000007f06067890 */ /* 0x000fe2000fffe03f */
[----:B------:R-:W-:Y:S01]  /*c710*/  @UP2 ULDC UR4, c[0x0][0x44c] ;  /* 0x0001130000042ab9 */ /* 0x000fe20000000800 */
[----:B------:R-:W-:Y:S02]  /*c720*/  @UP2 ULDC UR7, c[0x0][0x450] ;  /* 0x0001140000072ab9 */ /* 0x000fe40000000800 */
[----:B------:R-:W-:-:S04]  /*c730*/  UIMAD.WIDE.U32 UR4, UR6, UR4, URZ ;  /* 0x00000004060472a5 */ /* 0x000fc8000f8e003f */
[----:B------:R-:W-:-:S04]  /*c740*/  @UP2 USHF.R.U32.HI UR6, URZ, UR7, UR5 ;  /* 0x000000073f062299 */ /* 0x000fc80008011605 */
[----:B------:R-:W-:-:S04]  /*c750*/  UIADD3 UR4, UR38, UR6, URZ ;  /* 0x0000000626047290 */ /* 0x000fc8000fffe03f */
[----:B------:R-:W-:-:S04]  /*c760*/  UIMAD.WIDE UR4, UR4, 0x2aaaaaab, URZ ;  /* 0x2aaaaaab040478a5 */ /* 0x000fc8000f8e023f */
[----:B------:R-:W-:-:S04]  /*c770*/  USHF.R.U32.HI UR4, URZ, 0x1f, UR5 ;  /* 0x0000001f3f047899 */ /* 0x000fc80008011605 */
[----:B------:R-:W-:-:S04]  /*c780*/  ULEA.HI.SX32 UR4, UR5, UR4, 0x1c ;  /* 0x0000000405047291 */ /* 0x000fc8000f8fe23f */
[----:B------:R-:W-:-:S04]  /*c790*/  UISETP.LT.AND UP0, UPT, UR39, UR4, UPT ;  /* 0x000000042700728c */ /* 0x000fc8000bf01270 */
[----:B------:R-:W-:-:S06]  /*c7a0*/  USEL UR43, UR39, UR4, UP0 ;  /* 0x00000004272b7287 */ /* 0x000fcc0008000000 */
[----:B------:R-:W-:-:S13]  /*c7b0*/  ISETP.LT.AND P0, PT, RZ, UR43, PT ;  /* 0x0000002bff007c0c */ /* 0x000fda000bf01270 */
[----:B0-----:R-:W-:Y:S05]  /*c7c0*/  @P0 BRA `(.L_x_4490) ;  /* 0x0000000000440947 */ /* 0x001fea0003800000 */
        /* <DEDUP_REMOVED lines=17> */
.L_x_4490:
[----:B------:R-:W-:Y:S01]  /*c8e0*/  IADD3 R0, R16, 0x1c400, RZ ;  /* 0x0001c40010007810 */ /* 0x000fe20007ffe0ff */
[----:B------:R-:W-:Y:S03]  /*c8f0*/  BSSY B6, `(.L_x_4492) ;  /* 0x0000013000067945 */ /* 0x000fe60003800000 */
        /* <DEDUP_REMOVED lines=18> */
.L_x_4493:
[----:B------:R-:W-:Y:S05]  /*ca20*/  BSYNC B6 ;  /* 0x0000000000067941 */ /* 0x000fea0003800000 */
.L_x_4492:
        /* <DEDUP_REMOVED lines=20> */
.L_x_4496:
[----:B------:R0:W1:Y:S01]  /*cb70*/  LDC.64 R2, c[0x4][R19] ;  /* 0x0100000013027b82 */ /* 0x0000620000000a00 */
[----:B------:R-:W-:Y:S01]  /*cb80*/  ULDC.64 UR4, c[0x4][0x98] ;  /* 0x0100260000047ab9 */ /* 0x000fe20000000a00 */
[----:B------:R-:W-:Y:S01]  /*cb90*/  ULDC.64 UR6, c[0x4][0xa0] ;  /* 0x0100280000067ab9 */ /* 0x000fe20000000a00 */
[----:B------:R-:W-:Y:S01]  /*cba0*/  MOV R4, UR4 ;  /* 0x0000000400047c02 */ /* 0x000fe20008000f00 */
        /* <DEDUP_REMOVED lines=10> */
[----:B-1----:R-:W-:Y:S05]  /*cc50*/  CALL.ABS.NOINC R2 ;  /* 0x0000000002007343 */ /* 0x002fea0003c00000 */
.L_x_4495:
[----:B------:R-:W-:Y:S05]  /*cc60*/  BSYNC B6 ;  /* 0x0000000000067941 */ /* 0x000fea0003800000 */
.L_x_4494:
        /* <DEDUP_REMOVED lines=8> */
[----:B------:R-:W-:Y:S01]  /*ccf0*/  MOV R2, UR4 ;  /* 0x0000000400027c02 */ /* 0x000fe20008000f00 */
[----:B------:R-:W-:Y:S01]  /*cd00*/  IMAD.U32 R3, RZ, RZ, UR5 ;  /* 0x00000005ff037e24 */ /* 0x000fe2000f8e00ff */
[----:B------:R-:W-:-:S04]  /*cd10*/  ULDC UR4, c[0x0][0xc48] ;  /* 0x0003120000047ab9 */ /* 0x000fc80000000800 */
[----:B------:R1:W5:Y:S01]  /*cd20*/  @P0 LDG.E R27, desc[UR48][R2.64] ;  /* 0x00000030021b0981 */ /* 0x000362000c1e1900 */
[----:B------:R-:W-:Y:S01]  /*cd30*/  UMOV UR5, 0xffffffff ;  /* 0xffffffff00057882 */ /* 0x000fe20000000000 */
[----:B------:R-:W-:Y:S02]  /*cd40*/  IMAD.U32 R0, RZ, RZ, UR43 ;  /* 0x0000002bff007e24 */ /* 0x000fe4000f8e00ff */
[----:B------:R-:W-:Y:S02]  /*cd50*/  IMAD.U32 R19, RZ, RZ, UR4 ;  /* 0x00000004ff137e24 */ /* 0x000fe4000f8e00ff */
[----:B------:R-:W-:Y:S01]  /*cd60*/  VIADD R0, R0, 0xffffffff ;  /* 0xffffffff00007836 */ /* 0x000fe20000000000 */
[----:B------:R-:W-:Y:S06]  /*cd70*/  BRA.DIV UR5, `(.L_x_4497) ;  /* 0x0000003205787947 */ /* 0x000fec000b800000 */
.L_x_4551:
[----:B-1----:R-:W1:Y:S01]  /*cd80*/  S2R R2, SR_TID.X ;  /* 0x0000000000027919 */ /* 0x002e620000002100 */
[----:B0-----:R-:W-:Y:S02]  /*cd90*/  ISETP.NE.AND P1, PT, R10, 0x1, PT ;  /* 0x000000010a00780c */ /* 0x001fe40003f25270 */
[----:B-----5:R-:W-:Y:S02]  /*cda0*/  SHF.R.S32.HI R29, RZ, 0x1f, R27 ;  /* 0x0000001fff1d7819 */ /* 0x020fe4000001141b */
[----:B------:R-:W-:Y:S02]  /*cdb0*/  LOP3.LUT R17, R17, 0xffffff7f, RZ, 0xc0, !PT ;  /* 0xffffff7f11117812 */ /* 0x000fe400078ec0ff */
[----:B------:R-:W-:-:S07]  /*cdc0*/  MOV R24, RZ ;  /* 0x000000ff00187202 */ /* 0x000fce0000000f00 */
[----:B------:R-:W0:Y:S01]  /*cdd0*/  @P1 LDC R3, c[0x0][0x434] ;  /* 0x00010d00ff031b82 */ /* 0x000e220000000800 */
[----:B------:R-:W-:-:S07]  /*cde0*/  @P1 LOP3.LUT R17, R17, 0x80, RZ, 0xfc, !PT ;  /* 0x0000008011111812 */ /* 0x000fce00078efcff */
[----:B------:R-:W2:Y:S01]  /*cdf0*/  @P1 LDC R5, c[0x0][0x438] ;  /* 0x00010e00ff051b82 */ /* 0x000ea20000000800 */
[----:B-1----:R-:W-:-:S04]  /*ce00*/  SHF.L.U32 R8, R2, 0x4, RZ ;  /* 0x0000000402087819 */ /* 0x002fc800000006ff */
[----:B------:R-:W-:-:S05]  /*ce10*/  LOP3.LUT R8, R33, 0x70, R8, 0xf8, !PT ;  /* 0x0000007021087812 */ /* 0x000fca00078ef808 */
[----:B------:R-:W-:-:S04]  /*ce20*/  IMAD R7, R0, 0x60, R8 ;  /* 0x0000006000077824 */ /* 0x000fc800078e0208 */
[C---:B------:R-:W-:Y:S01]  /*ce30*/  IMAD.IADD R34, R7.reuse, 0x1, R30 ;  /* 0x0000000107227824 */ /* 0x040fe200078e021e */
[----:B------:R-:W-:-:S03]  /*ce40*/  ISETP.GE.AND P0, PT, R7, UR36, PT ;  /* 0x0000002407007c0c */ /* 0x000fc6000bf06270 */
[----:B0-----:R-:W-:Y:S01]  /*ce50*/  @P1 IMAD.HI.U32 R2, R34, R3, RZ ;  /* 0x0000000322021227 */ /* 0x001fe200078e00ff */
[----:B------:R-:W-:-:S03]  /*ce60*/  ISETP.GT.U32.OR P0, PT, R8, 0x5f, P0 ;  /* 0x0000005f0800780c */ /* 0x000fc60000704470 */
[----:B------:R-:W-:Y:S01]  /*ce70*/  IMAD.MOV.U32 R9, RZ, RZ, R34 ;  /* 0x000000ffff097224 */ /* 0x000fe200078e0022 */
[----:B--2---:R-:W-:-:S09]  /*ce80*/  @P1 SHF.R.U32.HI R9, RZ, R5, R2 ;  /* 0x00000005ff091219 */ /* 0x004fd20000011602 */
        /* <DEDUP_REMOVED lines=25> */
.L_x_4498:
[----:B------:R-:W-:Y:S01]  /*d020*/  IMAD R22, R18, 0x8, R16 ;  /* 0x0000000812167824 */ /* 0x000fe200078e0210 */
[----:B------:R-:W-:Y:S01]  /*d030*/  SHF.L.U32 R3, R25, 0x1f, RZ ;  /* 0x0000001f19037819 */ /* 0x000fe200000006ff */
[----:B------:R-:W-:Y:S03]  /*d040*/  BSSY B0, `(.L_x_4499) ;  /* 0x0000003000007945 */ /* 0x000fe60003800000 */
[----:B------:R-:W0:Y:S02]  /*d050*/  SYNCS.PHASECHK.TRANS64.TRYWAIT P0, [R22+URZ+0x22840], R3 ;  /* 0x02284003160075a7 */ /* 0x000e24000800017f */
[----:B0-----:R-:W-:Y:S05]  /*d060*/  @!P0 BRA `(.L_x_4500) ;  /* 0x0000002c00e88947 */ /* 0x001fea0003800000 */
.L_x_4552:
[----:B------:R-:W-:Y:S05]  /*d070*/  BSYNC B0 ;  /* 0x0000000000007941 */ /* 0x000fea0003800000 */
.L_x_4499:
        /* <DEDUP_REMOVED lines=16> */
[----:B------:R-:W-:Y:S01]  /*d180*/  IMAD.WIDE.U32 R2, R19, UR4, R2 ;  /* 0x0000000413027c25 */ /* 0x000fe2000f8e0002 */
[----:B-1----:R-:W-:-:S03]  /*d190*/  SHF.L.U32 R8, R6, 0x3, RZ ;  /* 0x0000000306087819 */ /* 0x002fc600000006ff */
[----:B------:R-:W-:Y:S01]  /*d1a0*/  IMAD R5, R19, UR5, R4 ;  /* 0x0000000513057c24 */ /* 0x000fe2000f8e0204 */
[----:B------:R-:W-:Y:S02]  /*d1b0*/  ULDC.64 UR4, c[0x0][0x2e8] ;  /* 0x0000ba0000047ab9 */ /* 0x000fe40000000a00 */
[----:B------:R-:W-:Y:S01]  /*d1c0*/  LEA R4, P0, R2, UR4, 0x1 ;  /* 0x0000000402047c11 */ /* 0x000fe2000f8008ff */
[----:B------:R-:W-:Y:S01]  /*d1d0*/  IMAD.IADD R5, R3, 0x1, R5 ;  /* 0x0000000103057824 */ /* 0x000fe200078e0205 */
[----:B------:R-:W-:Y:S01]  /*d1e0*/  UMOV UR4, 0xffffffff ;  /* 0xffffffff00047882 */ /* 0x000fe20000000000 */
[----:B------:R-:W-:Y:S01]  /*d1f0*/  IMAD.MOV.U32 R3, RZ, RZ, -0x60 ;  /* 0xffffffa0ff037424 */ /* 0x000fe200078e00ff */
[----:B------:R-:W-:Y:S02]  /*d200*/  LOP3.LUT R8, R8, 0x38, RZ, 0xc0, !PT ;  /* 0x0000003808087812 */ /* 0x000fe400078ec0ff */
[----:B------:R-:W-:Y:S01]  /*d210*/  LEA.HI.X R5, R2, UR5, R5, 0x1, P0 ;  /* 0x0000000502057c11 */ /* 0x000fe200080f0c05 */
[----:B------:R-:W-:-:S04]  /*d220*/  IMAD R0, R0, R3, UR36 ;  /* 0x0000002400007e24 */ /* 0x000fc8000f8e0203 */
        /* <DEDUP_REMOVED lines=14> */
[----:B------:R-:W-:Y:S02]  /*d310*/  @P0 LEA R9, R0, R16, 0x1 ;  /* 0x0000001000090211 */ /* 0x000fe400078e08ff */
        /* <DEDUP_REMOVED lines=23> */
[----:B------:R0:W3:Y:S02]  /*d490*/  SHFL.IDX PT, R14, R4, 0x5, 0x181f ;  /* 0x00b81f00040e7f89 */ /* 0x0000e400000e0000 */
[----:B-1----:R-:W-:-:S05]  /*d4a0*/  @P0 IADD3.X R3, RZ, R6, RZ, P1, !PT ;  /* 0x00000006ff030210 */ /* 0x002fca0000ffe4ff */
[----:B------:R0:W-:Y:S04]  /*d4b0*/  @P0 LDGSTS.E.BYPASS.LTC128B.128 [R7+0x1e400], desc[UR48][R2.64], !P2 ;  /* 0x1e40000002070fae */ /* 0x0001e8000d101d70 */
.L_x_4566:
        /* <DEDUP_REMOVED lines=10> */
.L_x_4502:
        /* <DEDUP_REMOVED lines=11> */
.L_x_4503:
[----:B------:R-:W-:Y:S01]  /*d610*/  IADD3 R0, R16, 0x18400, RZ ;  /* 0x0001840010007810 */ /* 0x000fe20007ffe0ff */
        /* <DEDUP_REMOVED lines=22> */
.L_x_4505:
[----:B------:R-:W-:Y:S05]  /*d780*/  BSYNC B6 ;  /* 0x0000000000067941 */ /* 0x000fea0003800000 */
.L_x_4504:
[----:B0-----:R-:W0:Y:S01]  /*d790*/  S2R R2, SR_TID.X ;  /* 0x0000000000027919 */ /* 0x001e220000002100 */
[----:B------:R-:W-:Y:S01]  /*d7a0*/  UISETP.NE.AND UP0, UPT, UR47, URZ, UPT ;  /* 0x0000003f2f00728c */ /* 0x000fe2000bf05270 */
[----:B------:R-:W-:Y:S01]  /*d7b0*/  IMAD.U32 R0, RZ, RZ, UR42 ;  /* 0x0000002aff007e24 */ /* 0x000fe2000f8e00ff */
[----:B------:R-:W-:Y:S01]  /*d7c0*/  R2UR UR6, R26 ;  /* 0x000000001a0672ca */ /* 0x000fe200000e0000 */
[----:B------:R-:W-:Y:S01]  /*d7d0*/  ULDC.64 UR8, c[0x0][0x2d8] ;  /* 0x0000b60000087ab9 */ /* 0x000fe20000000a00 */
[----:B------:R-:W-:Y:S01]  /*d7e0*/  R2UR UR7, R19 ;  /* 0x00000000130772ca */ /* 0x000fe200000e0000 */
[----:B------:R-:W2:Y:S01]  /*d7f0*/  S2R R20, SR_TID.X ;  /* 0x0000000000147919 */ /* 0x000ea20000002100 */
[----:B------:R-:W-:Y:S02]  /*d800*/  PLOP3.LUT P0, PT, PT, PT, UP0, 0x80, 0x0 ;  /* 0x000000000000781c */ /* 0x000fe40003f0f008 */
[----:B------:R-:W-:-:S03]  /*d810*/  LOP3.LUT P5, RZ, R17, 0x100, RZ, 0xc0, !PT ;  /* 0x0000010011ff7812 */ /* 0x000fc600078ac0ff */
[----:B------:R-:W-:-:S04]  /*d820*/  @UP0 ULDC UR4, c[0x0][0x44c] ;  /* 0x0001130000040ab9 */ /* 0x000fc80000000800 */
[----:B------:R-:W-:-:S04]  /*d830*/  UIMAD UR6, UR6, UR8, URZ ;  /* 0x00000008060672a4 */ /* 0x000fc8000f8e023f */
[----:B------:R-:W-:Y:S02]  /*d840*/  UIMAD UR7, UR7, UR9, UR6 ;  /* 0x00000009070772a4 */ /* 0x000fe4000f8e0206 */
[----:B------:R-:W-:Y:S01]  /*d850*/  USHF.R.S32.HI UR6, URZ, 0x1f, UR41 ;  /* 0x0000001f3f067899 */ /* 0x000fe20008011429 */
[----:B0-----:R-:W-:-:S04]  /*d860*/  SHF.L.U32 R2, R2, 0x4, RZ ;  /* 0x0000000402027819 */ /* 0x001fc800000006ff */
[----:B------:R-:W-:Y:S01]  /*d870*/  LOP3.LUT R2, R33, 0x70, R2, 0xf8, !PT ;  /* 0x0000007021027812 */ /* 0x000fe200078ef802 */
[----:B--2---:R-:W-:-:S04]  /*d880*/  IMAD.SHL.U32 R8, R20, 0x8, RZ ;  /* 0x0000000814087824 */ /* 0x004fc800078e00ff */
[----:B------:R-:W-:Y:S01]  /*d890*/  IMAD R0, R0, 0x80, R2 ;  /* 0x0000008000007824 */ /* 0x000fe200078e0202 */
        /* <DEDUP_REMOVED lines=19> */
[----:B------:R-:W-:Y:S01]  /*d9d0*/  MOV R9, UR8 ;  /* 0x0000000800097c02 */ /* 0x000fe20008000f00 */
        /* <DEDUP_REMOVED lines=16> */
[----:B------:R-:W-:-:S03]  /*dae0*/  IMAD.U32 R4, RZ, RZ, UR42 ;  /* 0x0000002aff047e24 */ /* 0x000fc6000f8e00ff */
[----:B------:R-:W2:Y:S02]  /*daf0*/  SHFL.IDX PT, R2, R5, RZ, 0x181f ;  /* 0x00181fff05027589 */ /* 0x000ea400000e0000 */
[----:B------:R-:W-:Y:S02]  /*db00*/  LEA R4, R4, R33, 0x7 ;  /* 0x0000002104047211 */ /* 0x000fe400078e38ff */
[----:B------:R-:W-:Y:S02]  /*db10*/  SHFL.IDX PT, R6, R5, 0x1, 0x181f ;  /* 0x00381f0005067f89 */ /* 0x000fe400000e0000 */
[C---:B------:R-:W-:Y:S01]  /*db20*/  ISETP.GE.AND P0, PT, R4.reuse, UR37, PT ;  /* 0x0000002504007c0c */ /* 0x040fe2000bf06270 */
[----:B------:R-:W-:-:S12]  /*db30*/  VIADD R7, R4, 0x10 ;  /* 0x0000001004077836 */ /* 0x000fd80000000000 */
[----:B0-----:R-:W-:-:S05]  /*db40*/  @!P0 LEA R14, P1, R8, R14, 0x1 ;  /* 0x0000000e080e8211 */ /* 0x001fca00078208ff */
[----:B--2---:R-:W-:Y:S02]  /*db50*/  @!P0 IMAD.X R3, RZ, RZ, R2, P1 ;  /* 0x000000ffff038224 */ /* 0x004fe400008e0602 */
[----:B------:R-:W-:Y:S02]  /*db60*/  @!P0 IMAD.MOV.U32 R2, RZ, RZ, R14 ;  /* 0x000000ffff028224 */ /* 0x000fe400078e000e */
[----:B------:R-:W0:Y:S04]  /*db70*/  SHFL.IDX PT, R14, R0, 0x1, 0x181f ;  /* 0x00381f00000e7f89 */ /* 0x000e2800000e0000 */
[----:B------:R0:W-:Y:S01]  /*db80*/  @!P0 LDGSTS.E.BYPASS.LTC128B.128 [R32+0x18400], desc[UR48][R2.64], !P5 ;  /* 0x1840000002208fae */ /* 0x0001e2000e901d70 */
[----:B------:R-:W-:Y:S02]  /*db90*/  ISETP.GE.AND P0, PT, R7, UR37, PT ;  /* 0x0000002507007c0c */ /* 0x000fe4000bf06270 */
[----:B------:R-:W-:-:S11]  /*dba0*/  IADD3 R7, R4, 0x20, RZ ;  /* 0x0000002004077810 */ /* 0x000fd60007ffe0ff */
        /* <DEDUP_REMOVED lines=39> */
.L_x_4583:
[----:B------:R-:W-:-:S04]  /*de20*/  IADD3 R4, R4, 0x70, RZ ;  /* 0x0000007004047810 */ /* 0x000fc80007ffe0ff */
        /* <DEDUP_REMOVED lines=9> */
.L_x_4507:
        /* <DEDUP_REMOVED lines=18> */
.L_x_4584:
[----:B------:R-:W-:Y:S05]  /*dfe0*/  BSYNC B0 ;  /* 0x0000000000007941 */ /* 0x000fea0003800000 */
.L_x_4508:
[----:B------:R-:W-:-:S05]  /*dff0*/  IMAD.U32 R0, RZ, RZ, UR44 ;  /* 0x0000002cff007e24 */ /* 0x000fca000f8e00ff */
[----:B------:R-:W-:-:S13]  /*e000*/  ISETP.NE.AND P0, PT, R0, 0x3, PT ;  /* 0x000000030000780c */ /* 0x000fda0003f05270 */
[----:B------:R-:W-:Y:S05]  /*e010*/  @!P0 BRA `(.L_x_4510) ;  /* 0x0000000000048947 */ /* 0x000fea0003800000 */
[----:B------:R-:W-:Y:S01]  /*e020*/  BPT.TRAP 0x1 ;  /* 0x000000040000795c */ /* 0x000fe20000300000 */
.L_x_4510:
[----:B0-----:R-:W-:Y:S01]  /*e030*/  SHF.L.U32 R3, R25, 0x1f, RZ ;  /* 0x0000001f19037819 */ /* 0x001fe200000006ff */
[----:B------:R-:W-:Y:S03]  /*e040*/  BSSY B0, `(.L_x_4511) ;  /* 0x0000003000007945 */ /* 0x000fe60003800000 */
[----:B------:R-:W0:Y:S02]  /*e050*/  SYNCS.PHASECHK.TRANS64.TRYWAIT P0, [R22+URZ+0x22860], R3 ;  /* 0x02286003160075a7 */ /* 0x000e24000800017f */
[----:B0-----:R-:W-:Y:S05]  /*e060*/  @!P0 BRA `(.L_x_4512) ;  /* 0x0000002c00f48947 */ /* 0x001fea0003800000 */
.L_x_4585:
[----:B------:R-:W-:Y:S05]  /*e070*/  BSYNC B0 ;  /* 0x0000000000007941 */ /* 0x000fea0003800000 */
.L_x_4511:
[----:B------:R-:W-:Y:S01]  /*e080*/  ULDC.64 UR4, c[0x0][0x328] ;  /* 0x0000ca0000047ab9 */ /* 0x000fe20000000a00 */
[----:B------:R-:W-:Y:S01]  /*e090*/  IMAD R4, R18, 0x6000, R28 ;  /* 0x0000600012047824 */ /* 0x000fe200078e021c */
[----:B------:R-:W-:Y:S01]  /*e0a0*/  LOP3.LUT P4, RZ, R35, 0x8, RZ, 0xc0, !PT ;  /* 0x0000000823ff7812 */ /* 0x000fe2000788c0ff */
[----:B0-----:R-:W-:-:S04]  /*e0b0*/  IMAD R3, R36, UR4, RZ ;  /* 0x0000000424037c24 */ /* 0x001fc8000f8e02ff */
[C---:B------:R-:W-:Y:S02]  /*e0c0*/  IMAD R5, R34.reuse, UR5, R3 ;  /* 0x0000000522057c24 */ /* 0x040fe4000f8e0203 */
        /* <DEDUP_REMOVED lines=23> */
[----:B------:R-:W-:-:S04]  /*e240*/  LOP3.LUT R2, R2, 0x38, RZ, 0xc0, !PT ;  /* 0x0000003802027812 */ /* 0x000fc800078ec0ff */
[----:B------:R-:W-:-:S04]  /*e250*/  SHF.L.U32 R0, R2, 0x1, RZ ;  /* 0x0000000102007819 */ /* 0x000fc800000006ff */
        /* <DEDUP_REMOVED lines=41> */
[----:B------:R-:W2:Y:S01]  /*e4f0*/  SHFL.IDX PT, R14, R5, 0x4, 0x181f ;  /* 0x00981f00050e7f89 */ /* 0x000ea200000e0000 */
[----:B0-----:R-:W-:Y:S02]  /*e500*/  IADD3.X R3, RZ, R3, RZ, P3, !PT ;  /* 0x00000003ff037210 */ /* 0x001fe40001ffe4ff */
        /* <DEDUP_REMOVED lines=21> */
.L_x_4599:
        /* <DEDUP_REMOVED lines=15> */
.L_x_4514:
        /* <DEDUP_REMOVED lines=11> */
.L_x_4515:
[----:B------:R-:W-:Y:S01]  /*e800*/  UISETP.GE.AND UP0, UPT, UR43, 0x2, UPT ;  /* 0x000000022b00788c */ /* 0x000fe2000bf06270 */
[----:B------:R0:W-:Y:S05]  /*e810*/  SYNCS.ARRIVE.TRANS64.A1T0 RZ, [R22+URZ+0x22850], RZ ;  /* 0x022850ff16ff79a7 */ /* 0x0001ea000810003f */
[----:B------:R-:W-:-:S13]  /*e820*/  PLOP3.LUT P0, PT, PT, PT, UP0, 0x40, 0x0 ;  /* 0x000000000000781c */ /* 0x000fda0003f0e808 */
[----:B0-----:R-:W-:Y:S05]  /*e830*/  @P0 BRA `(.L_x_4516) ;  /* 0x0000000c00740947 */ /* 0x001fea0003800000 */
[----:B------:R-:W-:Y:S01]  /*e840*/  UIADD3 UR4, UR43, -0x2, URZ ;  /* 0xfffffffe2b047890 */ /* 0x000fe2000fffe03f */
[----:B------:R-:W-:Y:S05]  /*e850*/  BSSY B0, `(.L_x_4516) ;  /* 0x00000db000007945 */ /* 0x000fea0003800000 */
[----:B------:R-:W-:-:S07]  /*e860*/  IMAD.U32 R20, RZ, RZ, UR4 ;  /* 0x00000004ff147e24 */ /* 0x000fce000f8e00ff */
.L_x_4529:
[----:B0-----:R-:W0:Y:S01]  /*e870*/  S2R R2, SR_TID.X ;  /* 0x0000000000027919 */ /* 0x001e220000002100 */
[----:B------:R-:W2:Y:S01]  /*e880*/  LDC R3, c[0x0][0x430] ;  /* 0x00010c00ff037b82 */ /* 0x000ea20000000800 */
[----:B------:R-:W-:Y:S01]  /*e890*/  IMAD R8, R20, 0x60, R30 ;  /* 0x0000006014087824 */ /* 0x000fe200078e021e */
[----:B------:R-:W-:Y:S02]  /*e8a0*/  IADD3 R18, R18, 0x1, RZ ;  /* 0x0000000112127810 */ /* 0x000fe40007ffe0ff */
[----:B--2---:R-:W-:Y:S02]  /*e8b0*/  ISETP.NE.AND P0, PT, R3, 0x1, PT ;  /* 0x000000010300780c */ /* 0x004fe40003f05270 */
[----:B0-----:R-:W-:-:S04]  /*e8c0*/  SHF.L.U32 R2, R2, 0x4, RZ ;  /* 0x0000000402027819 */ /* 0x001fc800000006ff */
[----:B------:R-:W-:-:S07]  /*e8d0*/  LOP3.LUT R2, R33, 0x70, R2, 0xf8, !PT ;  /* 0x0000007021027812 */ /* 0x000fce00078ef802 */
[----:B------:R-:W0:Y:S01]  /*e8e0*/  @P0 LDC R3, c[0x0][0x434] ;  /* 0x00010d00ff030b82 */ /* 0x000e220000000800 */
[C---:B------:R-:W-:Y:S01]  /*e8f0*/  ISETP.GT.U32.AND P1, PT, R2.reuse, 0x5f, PT ;  /* 0x0000005f0200780c */ /* 0x040fe20003f24070 */
[----:B------:R-:W-:-:S04]  /*e900*/  IMAD.IADD R8, R2, 0x1, R8 ;  /* 0x0000000102087824 */ /* 0x000fc800078e0208 */
[----:B------:R-:W-:Y:S02]  /*e910*/  IMAD.MOV.U32 R9, RZ, RZ, R8 ;  /* 0x000000ffff097224 */ /* 0x000fe400078e0008 */
[----:B------:R-:W2:Y:S08]  /*e920*/  @P0 LDC R7, c[0x0][0x438] ;  /* 0x00010e00ff070b82 */ /* 0x000eb00000000800 */
        /* <DEDUP_REMOVED lines=24> */
[----:B------:R-:W-:Y:S01]  /*eab0*/  IMAD R5, R5, UR4, R8 ;  /* 0x0000000405057c24 */ /* 0x000fe2000f8e0208 */
[----:B------:R-:W-:-:S02]  /*eac0*/  IADD3 R20, R20, -0x1, RZ ;  /* 0xffffffff14147810 */ /* 0x000fc40007ffe0ff */
[----:B------:R-:W-:Y:S01]  /*ead0*/  ISETP.GT.AND P2, PT, R2, RZ, PT ;  /* 0x000000ff0200720c */ /* 0x000fe20003f44270 */
[----:B0-----:R-:W-:-:S12]  /*eae0*/  @!P1 BRA `(.L_x_4517) ;  /* 0x0000000000049947 */ /* 0x001fd80003800000 */
[----:B------:R-:W-:Y:S01]  /*eaf0*/  BPT.TRAP 0x1 ;  /* 0x000000040000795c */ /* 0x000fe20000300000 */
.L_x_4517:
[----:B------:R-:W-:Y:S01]  /*eb00*/  IMAD R10, R18, 0x8, R16 ;  /* 0x00000008120a7824 */ /* 0x000fe200078e0210 */
[----:B------:R-:W-:Y:S01]  /*eb10*/  SHF.L.U32 R24, R25, 0x1f, RZ ;  /* 0x0000001f19187819 */ /* 0x000fe200000006ff */
[----:B------:R-:W-:Y:S01]  /*eb20*/  BSSY B1, `(.L_x_4518) ;  /* 0x0000004000017945 */ /* 0x000fe20003800000 */
[----:B-1----:R-:W-:Y:S02]  /*eb30*/  SHF.R.S32.HI R22, RZ, 0x1f, R5 ;  /* 0x0000001fff167819 */ /* 0x002fe40000011405 */
[----:B------:R-:W0:Y:S02]  /*eb40*/  SYNCS.PHASECHK.TRANS64.TRYWAIT P0, [R10+URZ+0x22840], R24 ;  /* 0x022840180a0075a7 */ /* 0x000e24000800017f */
[----:B0-----:R-:W-:Y:S05]  /*eb50*/  @!P0 BRA `(.L_x_4519) ;  /* 0x0000002c00908947 */ /* 0x001fea0003800000 */
.L_x_4600:
[----:B------:R-:W-:Y:S05]  /*eb60*/  BSYNC B1 ;  /* 0x0000000000017941 */ /* 0x000fea0003800000 */
.L_x_4518:
        /* <DEDUP_REMOVED lines=29> */
[----:B------:R-:W1:Y:S01]  /*ed40*/  SHFL.IDX PT, R14, R9, 0x2, 0x181f ;  /* 0x00581f00090e7f89 */ /* 0x000e6200000e0000 */
[----:B--2---:R-:W-:Y:S02]  /*ed50*/  IADD3.X R3, RZ, R3, RZ, P0, !PT ;  /* 0x00000003ff037210 */ /* 0x004fe400007fe4ff */
[----:B---3--:R-:W-:-:S03]  /*ed60*/  IADD3 R6, P0, R6, R0, RZ ;  /* 0x0000000006067210 */ /* 0x008fc60007f1e0ff */
[----:B------:R2:W-:Y:S02]  /*ed70*/  LDGSTS.E.BYPASS.LTC128B.128 [R8+0x1c400], desc[UR48][R2.64], !P1 ;  /* 0x1c40000002087fae */ /* 0x0005e4000c901d70 */
        /* <DEDUP_REMOVED lines=15> */
[----:B------:R3:W1:Y:S01]  /*ee70*/  SHFL.IDX PT, R14, R9, 0x5, 0x181f ;  /* 0x00b81f00090e7f89 */ /* 0x00066200000e0000 */
[----:B--2---:R-:W-:-:S05]  /*ee80*/  IADD3.X R3, RZ, R3, RZ, P0, !PT ;  /* 0x00000003ff037210 */ /* 0x004fca00007fe4ff */
[----:B----4-:R3:W-:Y:S04]  /*ee90*/  LDGSTS.E.BYPASS.LTC128B.128 [R8+0x1e400], desc[UR48][R2.64], !P1 ;  /* 0x1e40000002087fae */ /* 0x0107e8000c901d70 */
.L_x_4614:
        /* <DEDUP_REMOVED lines=8> */
.L_x_4521:
        /* <DEDUP_REMOVED lines=11> */
.L_x_4522:
[----:B------:R1:W-:Y:S01]  /*efd0*/  SYNCS.ARRIVE.TRANS64.A1T0 RZ, [R10+URZ+0x22830], RZ ;  /* 0x022830ff0aff79a7 */ /* 0x0003e2000810003f */
[----:B------:R-:W-:Y:S05]  /*efe0*/  @!P3 BRA `(.L_x_4523) ;  /* 0x000000000004b947 */ /* 0x000fea0003800000 */
[----:B------:R-:W-:Y:S01]  /*eff0*/  BPT.TRAP 0x1 ;  /* 0x000000040000795c */ /* 0x000fe20000300000 */
.L_x_4523:
[----:B------:R-:W2:Y:S01]  /*f000*/  SYNCS.PHASECHK.TRANS64.TRYWAIT P0, [R10+URZ+0x22860], R24 ;  /* 0x022860180a0075a7 */ /* 0x000ea2000800017f */
[----:B------:R-:W-:Y:S04]  /*f010*/  BSSY B1, `(.L_x_4524) ;  /* 0x0000002000017945 */ /* 0x000fe80003800000 */
[----:B--2---:R-:W-:Y:S05]  /*f020*/  @!P0 BRA `(.L_x_4525) ;  /* 0x0000003000008947 */ /* 0x004fea0003800000 */
.L_x_4615:
[----:B------:R-:W-:Y:S05]  /*f030*/  BSYNC B1 ;  /* 0x0000000000017941 */ /* 0x000fea0003800000 */
.L_x_4524:
        /* <DEDUP_REMOVED lines=19> */
[----:B------:R-:W-:-:S04]  /*f170*/  ULDC.64 UR4, c[0x0][0x318] ;  /* 0x0000c60000047ab9 */ /* 0x000fc80000000a00 */
[----:B------:R-:W-:Y:S02]  /*f180*/  IADD3 R23, R23, R3, RZ ;  /* 0x0000000317177210 */ /* 0x000fe40007ffe0ff */
[----:B------:R-:W-:Y:S01]  /*f190*/  LEA R21, P0, R2, UR4, 0x1 ;  /* 0x0000000402157c11 */ /* 0x000fe2000f8008ff */
[----:B------:R-:W-:-:S03]  /*f1a0*/  UMOV UR4, 0xffffffff ;  /* 0xffffffff00047882 */ /* 0x000fc60000000000 */
[----:B------:R-:W-:Y:S01]  /*f1b0*/  LEA.HI.X R23, R2, UR5, R23, 0x1, P0 ;  /* 0x0000000502177c11 */ /* 0x000fe200080f0c17 */
[----:B------:R-:W-:Y:S08]  /*f1c0*/  BRA.DIV UR4, `(.L_x_4526) ;  /* 0x0000002e04ac7947 */ /* 0x000ff0000b800000 */
[----:B------:R-:W3:Y:S01]  /*f1d0*/  SHFL.IDX PT, R14, R21, RZ, 0x181f ;  /* 0x00181fff150e7589 */ /* 0x000ee200000e0000 */
[----:B------:R-:W-:-:S03]  /*f1e0*/  LEA R22, R22, R16, 0x1 ;  /* 0x0000001016167211 */ /* 0x000fc600078e08ff */
        /* <DEDUP_REMOVED lines=41> */
.L_x_4629:
        /* <DEDUP_REMOVED lines=11> */
.L_x_4527:
        /* <DEDUP_REMOVED lines=11> */
.L_x_4528:
[----:B------:R0:W-:Y:S01]  /*f5e0*/  SYNCS.ARRIVE.TRANS64.A1T0 RZ, [R10+URZ+0x22850], RZ ;  /* 0x022850ff0aff79a7 */ /* 0x0001e2000810003f */
[----:B------:R-:W-:Y:S05]  /*f5f0*/  @P2 BRA `(.L_x_4529) ;  /* 0xfffffff0009c2947 */ /* 0x000fea000383ffff */
[----:B------:R-:W-:Y:S05]  /*f600*/  BSYNC B0 ;  /* 0x0000000000007941 */ /* 0x000fea0003800000 */
.L_x_4516:
[----:B------:R-:W2:Y:S01]  /*f610*/  S2R R0, SR_TID.X ;  /* 0x0000000000007919 */ /* 0x000ea20000002100 */
[----:B------:R-:W-:Y:S01]  /*f620*/  VIADD R18, R18, 0x1 ;  /* 0x0000000112127836 */ /* 0x000fe20000000000 */
[----:B------:R-:W-:Y:S04]  /*f630*/  BSSY B0, `(.L_x_4530) ;  /* 0x0000013000007945 */ /* 0x000fe80003800000 */
[----:B------:R-:W-:-:S04]  /*f640*/  ISETP.NE.AND P0, PT, R18, 0x2, PT ;  /* 0x000000021200780c */ /* 0x000fc80003f05270 */
[----:B------:R-:W-:Y:S02]  /*f650*/  SEL R18, R18, RZ, P0 ;  /* 0x000000ff12127207 */ /* 0x000fe40000000000 */
[----:B--2---:R-:W-:Y:S02]  /*f660*/  LOP3.LUT R2, R0, 0x7f, RZ, 0xc0, !PT ;  /* 0x0000007f00027812 */ /* 0x004fe400078ec0ff */
[----:B------:R-:W-:Y:S02]  /*f670*/  SEL R0, RZ, 0x1, P0 ;  /* 0x00000001ff007807 */ /* 0x000fe40000000000 */
        /* <DEDUP_REMOVED lines=14> */
.L_x_4531:
[----:B------:R-:W-:Y:S05]  /*f760*/  BSYNC B0 ;  /* 0x0000000000007941 */ /* 0x000fea0003800000 */
.L_x_4530:
[----:B------:R-:W-:-:S07]  /*f770*/  LOP3.LUT R25, R25, R0, RZ, 0x3c, !PT ;  /* 0x0000000019197212 */ /* 0x000fce00078e3cff */
.L_x_4491:
[----:B------:R-:W-:Y:S05]  /*f780*/  BSYNC B7 ;  /* 0x0000000000077941 */ /* 0x000fea0003800000 */
.L_x_4489:
[----:B------:R-:W-:-:S13]  /*f790*/  LOP3.LUT P1, RZ, R17, 0x200, RZ, 0xc0, !PT ;  /* 0x0000020011ff7812 */ /* 0x000fda000782c0ff */
[----:B------:R-:W-:Y:S05]  /*f7a0*/  @!P1 BRA `(.L_x_4532) ;  /* 0x0000000000249947 */ /* 0x000fea0003800000 */
[----:B------:R-:W-:Y:S05]  /*f7b0*/  WARPSYNC.ALL ;  /* 0x0000000000007948 */ /* 0x000fea0003800000 */
[----:B------:R-:W2:Y:S08]  /*f7c0*/  S2UR UR5, SR_CgaCtaId ;  /* 0x00000000000579c3 */ /* 0x000eb00000008800 */
[----:B------:R-:W-:Y:S06]  /*f7d0*/  BAR.SYNC.DEFER_BLOCKING 0x5, 0x180 ;  /* 0x0146000000007b1d */ /* 0x000fec0000010000 */
[----:B------:R-:W-:-:S02]  /*f7e0*/  UMOV UR4, 0x400 ;  /* 0x0000040000047882 */ /* 0x000fc40000000000 */
[----:B--2---:R-:W-:-:S06]  /*f7f0*/  ULEA UR4, UR5, UR4, 0x18 ;  /* 0x0000000405047291 */ /* 0x004fcc000f8ec03f */
[----:B------:R-:W-:-:S05]  /*f800*/  MOV R16, UR4 ;  /* 0x0000000400107c02 */ /* 0x000fca0008000f00 */
[----:B------:R2:W3:Y:S01]  /*f810*/  LDS R31, [R16+0x228d0] ;  /* 0x0228d000101f7984 */ /* 0x0004e20000000800 */
[----:B------:R-:W-:Y:S06]  /*f820*/  BAR.ARV 0x4, 0x180 ;  /* 0x0106000000007b1d */ /* 0x000fec0000002000 */
[----:B------:R-:W-:Y:S05]  /*f830*/  BRA `(.L_x_4533) ;  /* 0x00000000002c7947 */ /* 0x000fea0003800000 */
.L_x_4532:
[----:B------:R-:W-:-:S03]  /*f840*/  UMOV UR4, 0xffffffff ;  /* 0xffffffff00047882 */ /* 0x000fc60000000000 */
[----:B------:R-:W-:Y:S05]  /*f850*/  BRA.DIV UR4, `(.L_x_4534) ;  /* 0x0000002e04d07947 */ /* 0x000fea000b800000 */
[----:B------:R2:W3:Y:S02]  /*f860*/  SHFL.IDX PT, R14, R31, RZ, 0x1f ;  /* 0x00001fff1f0e7589 */ /* 0x0004e400000e0000 */
.L_x_4632:
        /* <DEDUP_REMOVED lines=8> */
.L_x_4533:
[----:B------:R-:W-:Y:S02]  /*f8f0*/  ULDC UR4, c[0x0][0xc38] ;  /* 0x00030e0000047ab9 */ /* 0x000fe40000000800 */
[----:B---3--:R-:W-:-:S13]  /*f900*/  ISETP.GE.AND P0, PT, R31, UR4, PT ;  /* 0x000000041f007c0c */ /* 0x008fda000bf06270 */
[----:B------:R-:W-:Y:S05]  /*f910*/  @!P0 BRA `(.L_x_4535) ;  /* 0xffffffc800948947 */ /* 0x000fea000383ffff */
.L_x_4486:
        /* <DEDUP_REMOVED lines=12> */
.L_x_4633:
[----:B------:R-:W-:Y:S05]  /*f9e0*/  BSYNC B0 ;  /* 0x0000000000007941 */ /* 0x000fea0003800000 */
.L_x_4536:
[----:B------:R-:W-:-:S03]  /*f9f0*/  UMOV UR4, 0xffffffff ;  /* 0xffffffff00047882 */ /* 0x000fc60000000000 */
[----:B------:R-:W-:Y:S05]  /*fa00*/  BRA.DIV UR4, `(.L_x_4538) ;  /* 0x0000002e04a07947 */ /* 0x000fea000b800000 */
[----:B---3--:R-:W3:Y:S02]  /*fa10*/  S2R R0, SR_TID.X ;  /* 0x0000000000007919 */ /* 0x008ee40000002100 */
[----:B---3--:R-:W-:-:S04]  /*fa20*/  SHF.R.U32.HI R0, RZ, 0x5, R0 ;  /* 0x00000005ff007819 */ /* 0x008fc80000011600 */
[----:B------:R-:W-:-:S05]  /*fa30*/  LOP3.LUT R0, R0, 0x3, RZ, 0xc0, !PT ;  /* 0x0000000300007812 */ /* 0x000fca00078ec0ff */
[----:B------:R3:W4:Y:S02]  /*fa40*/  SHFL.IDX PT, R14, R0, RZ, 0x1f ;  /* 0x00001fff000e7589 */ /* 0x00072400000e0000 */
.L_x_4636:
[----:B----4-:R-:W-:Y:S01]  /*fa50*/  ISETP.NE.AND P0, PT, R14, RZ, PT ;  /* 0x000000ff0e00720c */ /* 0x010fe20003f05270 */
[----:B------:R-:W-:-:S12]  /*fa60*/  BSSY B0, `(.L_x_4539) ;  /* 0x0000024000007945 */ /* 0x000fd80003800000 */
[----:B------:R-:W-:Y:S05]  /*fa70*/  @P0 BRA `(.L_x_4540) ;  /* 0x0000000000880947 */ /* 0x000fea0003800000 */
[----:B------:R-:W-:-:S03]  /*fa80*/  UMOV UR4, 0xffffffff ;  /* 0xffffffff00047882 */ /* 0x000fc60000000000 */
[----:B------:R-:W-:Y:S05]  /*fa90*/  BRA.DIV UR4, `(.L_x_4541) ;  /* 0x0000002e04b07947 */ /* 0x000fea000b800000 */
[----:B------:R-:W-:-:S13]  /*faa0*/  ELECT P6, URZ, PT ;  /* 0x00000000003f782f */ /* 0x000fda00038c0000 */
.L_x_4639:
[----:B------:R-:W-:Y:S05]  /*fab0*/  @!P6 BRA `(.L_x_4540) ;  /* 0x000000000078e947 */ /* 0x000fea0003800000 */
[----:B------:R-:W-:-:S06]  /*fac0*/  ULOP3.LUT UR4, UR45, 0x2, URZ, 0xfc, !UPT ;  /* 0x000000022d047892 */ /* 0x000fcc000f8efc3f */
[----:B---3--:R-:W-:-:S05]  /*fad0*/  IMAD.U32 R0, RZ, RZ, UR4 ;  /* 0x00000004ff007e24 */ /* 0x008fca000f8e00ff */
[----:B------:R-:W-:-:S13]  /*fae0*/  ISETP.NE.AND P0, PT, R0, 0x3, PT ;  /* 0x000000030000780c */ /* 0x000fda0003f05270 */
[----:B------:R-:W-:Y:S05]  /*faf0*/  @!P0 BRA `(.L_x_4542) ;  /* 0x0000000000048947 */ /* 0x000fea0003800000 */
[----:B------:R-:W-:Y:S01]  /*fb00*/  BPT.TRAP 0x1 ;  /* 0x000000040000795c */ /* 0x000fe20000300000 */
.L_x_4542:
[C---:B------:R-:W-:Y:S01]  /*fb10*/  LEA R3, R18.reuse, R5, 0x3 ;  /* 0x0000000512037211 */ /* 0x040fe200078e18ff */
[----:B------:R-:W-:Y:S01]  /*fb20*/  VIADD R18, R18, 0x1 ;  /* 0x0000000112127836 */ /* 0x000fe20000000000 */
[----:B------:R-:W-:-:S04]  /*fb30*/  SHF.L.U32 R2, R25, 0x1f, RZ ;  /* 0x0000001f19027819 */ /* 0x000fc800000006ff */
[----:B------:R-:W3:Y:S01]  /*fb40*/  SYNCS.PHASECHK.TRANS64.TRYWAIT P1, [R3+URZ+0x22840], R2 ;  /* 0x02284002030075a7 */ /* 0x000ee2000802017f */
[----:B------:R-:W-:-:S04]  /*fb50*/  ISETP.NE.AND P2, PT, R18, 0x2, PT ;  /* 0x000000021200780c */ /* 0x000fc80003f45270 */
[----:B------:R-:W-:Y:S01]  /*fb60*/  SEL R0, RZ, 0x1, P2 ;  /* 0x00000001ff007807 */ /* 0x000fe20001000000 */
[----:B---3--:R-:W-:Y:S08]  /*fb70*/  @!P1 BRA `(.L_x_4543) ;  /* 0x0000002c00989947 */ /* 0x008ff00003800000 */
.L_x_4640:
[----:B------:R-:W-:Y:S02]  /*fb80*/  SEL R18, R18, RZ, P2 ;  /* 0x000000ff12127207 */ /* 0x000fe40001000000 */
[----:B------:R-:W-:Y:S01]  /*fb90*/  LOP3.LUT R0, R25, R0, RZ, 0x3c, !PT ;  /* 0x0000000019007212 */ /* 0x000fe200078e3cff */
[----:B------:R-:W-:Y:S06]  /*fba0*/  @!P0 BRA `(.L_x_4544) ;  /* 0x0000000000048947 */ /* 0x000fec0003800000 */
[----:B------:R-:W-:Y:S01]  /*fbb0*/  BPT.TRAP 0x1 ;  /* 0x000000040000795c */ /* 0x000fe20000300000 */
.L_x_4544:
[----:B------:R-:W-:Y:S01]  /*fbc0*/  IMAD R5, R18, 0x8, R5 ;  /* 0x0000000812057824 */ /* 0x000fe200078e0205 */
[----:B------:R-:W-:-:S04]  /*fbd0*/  SHF.L.U32 R0, R0, 0x1f, RZ ;  /* 0x0000001f00007819 */ /* 0x000fc800000006ff */
[----:B------:R-:W4:Y:S02]  /*fbe0*/  SYNCS.PHASECHK.TRANS64.TRYWAIT P1, [R5+URZ+0x22840], R0 ;  /* 0x02284000050075a7 */ /* 0x000f24000802017f */
[----:B----4-:R-:W-:Y:S05]  /*fbf0*/  @!P1 BRA `(.L_x_4545) ;  /* 0x0000002c008c9947 */ /* 0x010fea0003800000 */
.L_x_4641:
[----:B------:R-:W-:Y:S05]  /*fc00*/  @!P0 BRA `(.L_x_4546) ;  /* 0x0000000000048947 */ /* 0x000fea0003800000 */
[----:B------:R-:W-:Y:S01]  /*fc10*/  BPT.TRAP 0x1 ;  /* 0x000000040000795c */ /* 0x000fe20000300000 */
.L_x_4546:
[----:B------:R-:W0:Y:S02]  /*fc20*/  SYNCS.PHASECHK.TRANS64.TRYWAIT P1, [R3+URZ+0x22860], R2 ;  /* 0x02286002030075a7 */ /* 0x000e24000802017f */
[----:B0-----:R-:W-:Y:S05]  /*fc30*/  @!P1 BRA `(.L_x_4547) ;  /* 0x0000002c00909947 */ /* 0x001fea0003800000 */
.L_x_4642:
[----:B------:R-:W-:Y:S05]  /*fc40*/  @!P0 BRA `(.L_x_4548) ;  /* 0x0000000000048947 */ /* 0x000fea0003800000 */
[----:B------:R-:W-:Y:S01]  /*fc50*/  BPT.TRAP 0x1 ;  /* 0x000000040000795c */ /* 0x000fe20000300000 */
.L_x_4548:
[----:B------:R0:W0:Y:S02]  /*fc60*/  SYNCS.PHASECHK.TRANS64.TRYWAIT P0, [R5+URZ+0x22860], R0 ;  /* 0x02286000050075a7 */ /* 0x000024000800017f */
[----:B0-----:R-:W-:Y:S05]  /*fc70*/  @!P0 NANOSLEEP.SYNCS 0x989680 ;  /* 0x009896800000895d */ /* 0x001fea0003900000 */
[----:B------:R-:W0:Y:S02]  /*fc80*/  @!P0 SYNCS.PHASECHK.TRANS64 P0, [R5+URZ+0x22860], R0 ;  /* 0x02286000050085a7 */ /* 0x000e24000800007f */
[----:B0-----:R-:W-:Y:S05]  /*fc90*/  @!P0 BRA `(.L_x_4548) ;  /* 0xfffffffc00f08947 */ /* 0x001fea000383ffff */
.L_x_4540:
[----:B------:R-:W-:Y:S05]  /*fca0*/  BSYNC B0 ;  /* 0x0000000000007941 */ /* 0x000fea0003800000 */
.L_x_4539:
[----:B------:R-:W-:Y:S05]  /*fcb0*/  EXIT ;  /* 0x000000000000794d */ /* 0x000fea0003800000 */
.L_x_4433:
[----:B0-----:R-:W-:-:S04]  /*fcc0*/  IMAD.U32 R3, RZ, RZ, UR47 ;  /* 0x0000002fff037e24 */ /* 0x001fc8000f8e00ff */
[----:B------:R0:W1:Y:S03]  /*fcd0*/  SYNCS.PHASECHK.TRANS64.TRYWAIT P0, [R3+URZ+0x22800], R0 ;  /* 0x02280000030075a7 */ /* 0x000066000800017f */
[----:B-1----:R-:W-:Y:S05]  /*fce0*/  @!P0 NANOSLEEP.SYNCS 0x989680 ;  /* 0x009896800000895d */ /* 0x002fea0003900000 */
[----:B------:R-:W1:Y:S02]  /*fcf0*/  @!P0 SYNCS.PHASECHK.TRANS64 P0, [R3+URZ+0x22800], R0 ;  /* 0x02280000030085a7 */ /* 0x000e64000800007f */
[----:B-1----:R-:W-:Y:S05]  /*fd00*/  @!P0 BRA `(.L_x_4433) ;  /* 0xfffffffc00ec8947 */ /* 0x002fea000383ffff */
[----:B------:R-:W-:Y:S05]  /*fd10*/  BRA `(.L_x_4549) ;  /* 0xffffff1800e07947 */ /* 0x000fea000383ffff */
.L_x_4437:
[----:B-1----:R-:W-:-:S04]  /*fd20*/  IMAD.U32 R3, RZ, RZ, UR22 ;  /* 0x00000016ff037e24 */ /* 0x002fc8000f8e00ff */
[----:B------:R1:W2:Y:S03]  /*fd30*/  SYNCS.PHASECHK.TRANS64.TRYWAIT P1, [R3+URZ+0x22830], R8 ;  /* 0x02283008030075a7 */ /* 0x0002a6000802017f */
[----:B--2---:R-:W-:Y:S05]  /*fd40*/  @!P1 NANOSLEEP.SYNCS 0x989680 ;  /* 0x009896800000995d */ /* 0x004fea0003900000 */
[----:B------:R-:W2:Y:S02]  /*fd50*/  @!P1 SYNCS.PHASECHK.TRANS64 P1, [R3+URZ+0x22830], R8 ;  /* 0x02283008030095a7 */ /* 0x000ea4000802007f */
[----:B--2---:R-:W-:Y:S05]  /*fd60*/  @!P1 BRA `(.L_x_4437) ;  /* 0xfffffffc00ec9947 */ /* 0x004fea000383ffff */
[----:B------:R-:W-:Y:S05]  /*fd70*/  BRA `(.L_x_4436) ;  /* 0xffffff1c00047947 */ /* 0x000fea000383ffff */
.L_x_4442:
[----:B-1----:R-:W-:-:S04]  /*fd80*/  MOV R9, UR22 ;  /* 0x0000001600097c02 */ /* 0x002fc80008000f00 */
[----:B------:R1:W2:Y:S03]  /*fd90*/  SYNCS.PHASECHK.TRANS64.TRYWAIT P1, [R9+URZ+0x22850], R8 ;  /* 0x02285008090075a7 */ /* 0x0002a6000802017f */
[----:B--2---:R-:W-:Y:S05]  /*fda0*/  @!P1 NANOSLEEP.SYNCS 0x989680 ;  /* 0x009896800000995d */ /* 0x004fea0003900000 */
[----:B------:R-:W2:Y:S02]  /*fdb0*/  @!P1 SYNCS.PHASECHK.TRANS64 P1, [R9+URZ+0x22850], R8 ;  /* 0x02285008090095a7 */ /* 0x000ea4000802007f */
[----:B--2---:R-:W-:Y:S05]  /*fdc0*/  @!P1 BRA `(.L_x_4442) ;  /* 0xfffffffc00ec9947 */ /* 0x004fea000383ffff */
[----:B------:R-:W-:Y:S05]  /*fdd0*/  BRA `(.L_x_4441) ;  /* 0xffffff3800947947 */ /* 0x000fea000383ffff */
.L_x_4448:
[----:B-1----:R-:W-:-:S04]  /*fde0*/  IMAD.U32 R0, RZ, RZ, UR26 ;  /* 0x0000001aff007e24 */ /* 0x002fc8000f8e00ff */
[----:B------:R1:W2:Y:S03]  /*fdf0*/  SYNCS.PHASECHK.TRANS64.TRYWAIT P1, [R0+URZ+0x22830], R7 ;  /* 0x02283007000075a7 */ /* 0x0002a6000802017f */
[----:B--2---:R-:W-:Y:S05]  /*fe00*/  @!P1 NANOSLEEP.SYNCS 0x989680 ;  /* 0x009896800000995d */ /* 0x004fea0003900000 */
[----:B------:R-:W2:Y:S02]  /*fe10*/  @!P1 SYNCS.PHASECHK.TRANS64 P1, [R0+URZ+0x22830], R7 ;  /* 0x02283007000095a7 */ /* 0x000ea4000802007f */
[----:B--2---:R-:W-:Y:S05]  /*fe20*/  @!P1 BRA `(.L_x_4448) ;  /* 0xfffffffc00ec9947 */ /* 0x004fea000383ffff */
[----:B------:R-:W-:Y:S05]  /*fe30*/  BRA `(.L_x_4447) ;  /* 0xffffff3c00dc7947 */ /* 0x000fea000383ffff */
.L_x_4453:
[----:B-1----:R-:W-:-:S04]  /*fe40*/  IMAD.U32 R10, RZ, RZ, UR26 ;  /* 0x0000001aff0a7e24 */ /* 0x002fc8000f8e00ff */
[----:B------:R1:W2:Y:S03]  /*fe50*/  SYNCS.PHASECHK.TRANS64.TRYWAIT P1, [R10+URZ+0x22850], R7 ;  /* 0x022850070a0075a7 */ /* 0x0002a6000802017f */
[----:B--2---:R-:W-:Y:S05]  /*fe60*/  @!P1 NANOSLEEP.SYNCS 0x989680 ;  /* 0x009896800000995d */ /* 0x004fea0003900000 */
[----:B------:R-:W2:Y:S02]  /*fe70*/  @!P1 SYNCS.PHASECHK.TRANS64 P1, [R10+URZ+0x22850], R7 ;  /* 0x022850070a0095a7 */ /* 0x000ea4000802007f */
[----:B--2---:R-:W-:Y:S05]  /*fe80*/  @!P1 BRA `(.L_x_4453) ;  /* 0xfffffffc00ec9947 */ /* 0x004fea000383ffff */
[----:B------:R-:W-:Y:S05]  /*fe90*/  BRA `(.L_x_4452) ;  /* 0xffffff6400607947 */ /* 0x000fea000383ffff */
.L_x_4460:
[----:B-1----:R-:W-:-:S04]  /*fea0*/  IMAD.U32 R0, RZ, RZ, UR25 ;  /* 0x00000019ff007e24 */ /* 0x002fc8000f8e00ff */
[----:B------:R1:W2:Y:S03]  /*feb0*/  SYNCS.PHASECHK.TRANS64.TRYWAIT P1, [R0+URZ+0x22830], R7 ;  /* 0x02283007000075a7 */ /* 0x0002a6000802017f */
[----:B--2---:R-:W-:Y:S05]  /*fec0*/  @!P1 NANOSLEEP.SYNCS 0x989680 ;  /* 0x009896800000995d */ /* 0x004fea0003900000 */
[----:B------:R-:W2:Y:S02]  /*fed0*/  @!P1 SYNCS.PHASECHK.TRANS64 P1, [R0+URZ+0x22830], R7 ;  /* 0x02283007000095a7 */ /* 0x000ea4000802007f */
[----:B--2---:R-:W-:Y:S05]  /*fee0*/  @!P1 BRA `(.L_x_4460) ;  /* 0xfffffffc00ec9947 */ /* 0x004fea000383ffff */
[----:B------:R-:W-:Y:S05]  /*fef0*/  BRA `(.L_x_4459) ;  /* 0xffffff68006c7947 */ /* 0x000fea000383ffff */
.L_x_4465:
[----:B-1----:R-:W-:-:S04]  /*ff00*/  IMAD.U32 R10, RZ, RZ, UR25 ;  /* 0x00000019ff0a7e24 */ /* 0x002fc8000f8e00ff */
[----:B------:R1:W2:Y:S03]  /*ff10*/  SYNCS.PHASECHK.TRANS64.TRYWAIT P1, [R10+URZ+0x22850], R7 ;  /* 0x022850070a0075a7 */ /* 0x0002a6000802017f */
[----:B--2---:R-:W-:Y:S05]  /*ff20*/  @!P1 NANOSLEEP.SYNCS 0x989680 ;  /* 0x009896800000995d */ /* 0x004fea0003900000 */
[----:B------:R-:W2:Y:S02]  /*ff30*/  @!P1 SYNCS.PHASECHK.TRANS64 P1, [R10+URZ+0x22850], R7 ;  /* 0x022850070a0095a7 */ /* 0x000ea4000802007f */
[----:B--2---:R-:W-:Y:S05]  /*ff40*/  @!P1 BRA `(.L_x_4465) ;  /* 0xfffffffc00ec9947 */ /* 0x004fea000383ffff */
[----:B------:R-:W-:Y:S05]  /*ff50*/  BRA `(.L_x_4464) ;  /* 0xffffff8800107947 */ /* 0x000fea000383ffff */
.L_x_4497:
[----:B------:R-:W2:Y:S01]  /*ff60*/  S2R R20, SR_TID.X ;  /* 0x0000000000147919 */ /* 0x000ea20000002100 */
[----:B------:R-:W-:Y:S02]  /*ff70*/  IMAD.MOV.U32 R12, RZ, RZ, RZ ;  /* 0x000000ffff0c7224 */ /* 0x000fe400078e00ff */
[----:B------:R-:W-:Y:S02]  /*ff80*/  IMAD.MOV.U32 R11, RZ, RZ, 0x1f ;  /* 0x0000001fff0b7424 */ /* 0x000fe400078e00ff */
[----:B------:R-:W-:Y:S01]  /*ff90*/  IMAD.MOV.U32 R15, RZ, RZ, -0x1 ;  /* 0xffffffffff0f7424 */ /* 0x000fe200078e00ff */
[----:B--2---:R-:W-:-:S04]  /*ffa0*/  SHF.R.U32.HI R20, RZ, 0x5, R20 ;  /* 0x00000005ff147819 */ /* 0x004fc80000011614 */
[----:B------:R-:W-:-:S04]  /*ffb0*/  LOP3.LUT R20, R20, 0x3, RZ, 0xc0, !PT ;  /* 0x0000000314147812 */ /* 0x000fc800078ec0ff */
[----:B------:R-:W-:-:S07]  /*ffc0*/  MOV R13, R20 ;  /* 0x00000014000d7202 */ /* 0x000fce0000000f00 */
[----:B01---5:R-:W-:Y:S05]  /*ffd0*/  WARPSYNC.COLLECTIVE R15, `(.L_x_4550) ;  /* 0x000000000f087348 */ /* 0x023fea0003c00000 */
[----:B------:R2:W3:Y:S02]  /*ffe0*/  SHFL.IDX P6, R14, R13, R12, R11 ;  /* 0x0000000c0d0e7389 */ /* 0x0004e400000c000b */
[----:B0123-5:R-:W-:Y:S01]  /*fff0*/  ENDCOLLECTIVE ;  /* 0x000000000000791b */ /* 0x02ffe20003800000 */
.L_x_4550:
[----:B------:R-:W-:Y:S05]  /*10000*/  BRA `(.L_x_4551) ;  /* 0xffffffcc005c7947 */ /* 0x000fea000383ffff */
.L_x_4500:
[----:B0-----:R0:W1:Y:S02]  /*10010*/  SYNCS.PHASECHK.TRANS64.TRYWAIT P0, [R22+URZ+0x22840], R3 ;  /* 0x02284003160075a7 */ /* 0x001064000800017f */
[----:B-1----:R-:W-:Y:S05]  /*10020*/  @!P0 NANOSLEEP.SYNCS 0x989680 ;  /* 0x009896800000895d */ /* 0x002fea0003900000 */
[----:B------:R-:W1:Y:S02]  /*10030*/  @!P0 SYNCS.PHASECHK.TRANS64 P0, [R22+URZ+0x22840], R3 ;  /* 0x02284003160085a7 */ /* 0x000e64000800007f */
[----:B-1----:R-:W-:Y:S05]  /*10040*/  @!P0 BRA `(.L_x_4500) ;  /* 0xfffffffc00f08947 */ /* 0x002fea000383ffff */
[----:B------:R-:W-:Y:S05]  /*10050*/  BRA `(.L_x_4552) ;  /* 0xffffffd000047947 */ /* 0x000fea000383ffff */
.L_x_4501:
        /* <DEDUP_REMOVED lines=8> */
.L_x_4554:
[----:B------:R-:W-:Y:S05]  /*100e0*/  BSYNC B0 ;  /* 0x0000000000007941 */ /* 0x000fea0003800000 */
.L_x_4553:
[----:B------:R-:W-:Y:S01]  /*100f0*/  IMAD.MOV.U32 R13, RZ, RZ, R4 ;  /* 0x000000ffff0d7224 */ /* 0x000fe200078e0004 */
[----:B------:R-:W-:Y:S01]  /*10100*/  MOV R12, RZ ;  /* 0x000000ff000c7202 */ /* 0x000fe20000000f00 */
[----:B------:R-:W-:Y:S02]  /*10110*/  IMAD.MOV.U32 R11, RZ, RZ, 0x181f ;  /* 0x0000181fff0b7424 */ /* 0x000fe400078e00ff */
[----:B------:R-:W-:Y:S02]  /*10120*/  IMAD.MOV.U32 R15, RZ, RZ, -0x1 ;  /* 0xffffffffff0f7424 */ /* 0x000fe400078e00ff */
[----:B------:R-:W-:Y:S02]  /*10130*/  IMAD.MOV.U32 R2, RZ, RZ, R14 ;  /* 0x000000ffff027224 */ /* 0x000fe400078e000e */
[----:B------:R-:W-:-:S07]  /*10140*/  @P0 IMAD R7, R0, 0x2, R16 ;  /* 0x0000000200070824 */ /* 0x000fce00078e0210 */
[----:B------:R-:W-:Y:S05]  /*10150*/  WARPSYNC.COLLECTIVE R15, `(.L_x_4555) ;  /* 0x000000000f087348 */ /* 0x000fea0003c00000 */
[----:B------:R0:W1:Y:S02]  /*10160*/  SHFL.IDX P6, R14, R13, R12, R11 ;  /* 0x0000000c0d0e7389 */ /* 0x00006400000c000b */
[----:B01----:R-:W-:Y:S01]  /*10170*/  ENDCOLLECTIVE ;  /* 0x000000000000791b */ /* 0x003fe20003800000 */
.L_x_4555:
[----:B------:R-:W-:Y:S02]  /*10180*/  IMAD.MOV.U32 R13, RZ, RZ, R5 ;  /* 0x000000ffff0d7224 */ /* 0x000fe400078e0005 */
[----:B------:R-:W-:Y:S01]  /*10190*/  IMAD.MOV.U32 R12, RZ, RZ, 0x1 ;  /* 0x00000001ff0c7424 */ /* 0x000fe200078e00ff */
[----:B------:R-:W-:-:S05]  /*101a0*/  @P0 LEA R14, P1, R8, R14, 0x1 ;  /* 0x0000000e080e0211 */ /* 0x000fca00078208ff */
[----:B------:R-:W-:Y:S01]  /*101b0*/  @P0 IMAD.X R3, RZ, RZ, R2, P1 ;  /* 0x000000ffff030224 */ /* 0x000fe200008e0602 */
[----:B------:R-:W-:-:S07]  /*101c0*/  @P0 MOV R2, R14 ;  /* 0x0000000e00020202 */ /* 0x000fce0000000f00 */
[----:B------:R-:W-:Y:S05]  /*101d0*/  WARPSYNC.COLLECTIVE R15, `(.L_x_4556) ;  /* 0x000000000f087348 */ /* 0x000fea0003c00000 */
[----:B------:R0:W1:Y:S02]  /*101e0*/  SHFL.IDX P6, R14, R13, R12, R11 ;  /* 0x0000000c0d0e7389 */ /* 0x00006400000c000b */
[----:B01----:R-:W-:Y:S01]  /*101f0*/  ENDCOLLECTIVE ;  /* 0x000000000000791b */ /* 0x003fe20003800000 */
.L_x_4556:
        /* <DEDUP_REMOVED lines=11> */
.L_x_4557:
[----:B------:R-:W-:Y:S02]  /*102b0*/  IMAD.MOV.U32 R13, RZ, RZ, R5 ;  /* 0x000000ffff0d7224 */ /* 0x000fe400078e0005 */
[----:B------:R-:W-:Y:S01]  /*102c0*/  IMAD.MOV.U32 R12, RZ, RZ, 0x2 ;  /* 0x00000002ff0c7424 */ /* 0x000fe200078e00ff */
[----:B------:R-:W-:-:S13]  /*102d0*/  @P0 LEA R2, P1, R8, R14, 0x1 ;  /* 0x0000000e08020211 */ /* 0x000fda00078208ff */
[----:B------:R-:W-:Y:S05]  /*102e0*/  WARPSYNC.COLLECTIVE R15, `(.L_x_4558) ;  /* 0x000000000f087348 */ /* 0x000fea0003c00000 */
[----:B------:R0:W1:Y:S02]  /*102f0*/  SHFL.IDX P6, R14, R13, R12, R11 ;  /* 0x0000000c0d0e7389 */ /* 0x00006400000c000b */
[----:B01----:R-:W-:Y:S01]  /*10300*/  ENDCOLLECTIVE ;  /* 0x000000000000791b */ /* 0x003fe20003800000 */
.L_x_4558:
[----:B------:R-:W-:-:S05]  /*10310*/  @P0 IADD3.X R3, RZ, R6, RZ, P1, !PT ;  /* 0x00000006ff030210 */ /* 0x000fca0000ffe4ff */
[----:B------:R-:W-:Y:S01]  /*10320*/  @!PT LDS RZ, [RZ] ;  /* 0x00000000fffff984 */ /* 0x000fe20000000800 */
[----:B------:R-:W-:Y:S01]  /*10330*/  @!PT LDS RZ, [RZ] ;  /* 0x00000000fffff984 */ /* 0x000fe20000000800 */
[----:B------:R-:W-:Y:S01]  /*10340*/  @!PT LDS RZ, [RZ] ;  /* 0x00000000fffff984 */ /* 0x000fe20000000800 */
[----:B------:R0:W-:Y:S01]  /*10350*/  @P0 LDGSTS.E.BYPASS.LTC128B.128 [R9+0x1cc00], desc[UR48][R2.64], !P2 ;  /* 0x1cc0000002090fae */ /* 0x0001e2000d101d70 */
[----:B------:R-:W-:Y:S02]  /*10360*/  ISETP.GE.AND P0, PT, R23, 0x21, PT ;  /* 0x000000211700780c */ /* 0x000fe40003f06270 */
[----:B------:R-:W-:-:S11]  /*10370*/  MOV R13, R4 ;  /* 0x00000004000d7202 */ /* 0x000fd60000000f00 */
[----:B------:R-:W-:Y:S02]  /*10380*/  @P0 IMAD R7, R0, 0x2, R16 ;  /* 0x0000000200070824 */ /* 0x000fe400078e0210 */
[----:B0-----:R-:W-:-:S07]  /*10390*/  IMAD.MOV.U32 R6, RZ, RZ, R14 ;  /* 0x000000ffff067224 */ /* 0x001fce00078e000e */
[----:B------:R-:W-:Y:S05]  /*103a0*/  WARPSYNC.COLLECTIVE R15, `(.L_x_4559) ;  /* 0x000000000f087348 */ /* 0x000fea0003c00000 */
[----:B------:R0:W1:Y:S02]  /*103b0*/  SHFL.IDX P6, R14, R13, R12, R11 ;  /* 0x0000000c0d0e7389 */ /* 0x00006400000c000b */
[----:B01----:R-:W-:Y:S01]  /*103c0*/  ENDCOLLECTIVE ;  /* 0x000000000000791b */ /* 0x003fe20003800000 */
.L_x_4559:
[----:B------:R-:W-:Y:S02]  /*103d0*/  IMAD.MOV.U32 R13, RZ, RZ, R5 ;  /* 0x000000ffff0d7224 */ /* 0x000fe400078e0005 */
[----:B------:R-:W-:Y:S01]  /*103e0*/  IMAD.MOV.U32 R12, RZ, RZ, 0x3 ;  /* 0x00000003ff0c7424 */ /* 0x000fe200078e00ff */
[----:B------:R-:W-:-:S13]  /*103f0*/  @P0 LEA R2, P1, R8, R14, 0x1 ;  /* 0x0000000e08020211 */ /* 0x000fda00078208ff */
[----:B------:R-:W-:Y:S05]  /*10400*/  WARPSYNC.COLLECTIVE R15, `(.L_x_4560) ;  /* 0x000000000f087348 */ /* 0x000fea0003c00000 */
[----:B------:R0:W1:Y:S02]  /*10410*/  SHFL.IDX P6, R14, R13, R12, R11 ;  /* 0x0000000c0d0e7389 */ /* 0x00006400000c000b */
[----:B01----:R-:W-:Y:S01]  /*10420*/  ENDCOLLECTIVE ;  /* 0x000000000000791b */ /* 0x003fe20003800000 */
.L_x_4560:
[----:B------:R-:W-:-:S05]  /*10430*/  @P0 IMAD.X R3, RZ, RZ, R6, P1 ;  /* 0x000000ffff030224 */ /* 0x000fca00008e0606 */
[----:B------:R-:W-:Y:S01]  /*10440*/  @!PT LDS RZ, [RZ] ;  /* 0x00000000fffff984 */ /* 0x000fe20000000800 */
[----:B------:R-:W-:Y:S01]  /*10450*/  @!PT LDS RZ, [RZ] ;  /* 0x00000000fffff984 */ /* 0x000fe20000000800 */
[----:B------:R-:W-:Y:S01]  /*10460*/  @!PT LDS RZ, [RZ] ;  /* 0x00000000fffff984 */ /* 0x000fe20000000800 */
[----:B------:R0:W-:Y:S01]  /*10470*/  @P0 LDGSTS.E.BYPASS.LTC128B.128 [R7+0x1d400], desc[UR48][R2.64], !P2 ;  /* 0x1d40000002070fae */ /* 0x0001e2000d101d70 */
[----:B------:R-:W-:Y:S01]  /*10480*/  ISETP.GE.AND P0, PT, R23, 0x31, PT ;  /* 0x000000311700780c */ /* 0x000fe20003f06270 */
[----:B------:R-:W-:-:S12]  /*10490*/  IMAD.MOV.U32 R13, RZ, RZ, R4 ;  /* 0x000000ffff0d7224 */ /* 0x000fd800078e0004 */
[----:B------:R-:W-:Y:S01]  /*104a0*/  @P0 IMAD R9, R0, 0x2, R16 ;  /* 0x0000000200090824 */ /* 0x000fe200078e0210 */
[----:B0-----:R-:W-:-:S07]  /*104b0*/  MOV R6, R14 ;  /* 0x0000000e00067202 */ /* 0x001fce0000000f00 */
[----:B------:R-:W-:Y:S05]  /*104c0*/  WARPSYNC.COLLECTIVE R15, `(.L_x_4561) ;  /* 0x000000000f087348 */ /* 0x000fea0003c00000 */
[----:B------:R0:W1:Y:S02]  /*104d0*/  SHFL.IDX P6, R14, R13, R12, R11 ;  /* 0x0000000c0d0e7389 */ /* 0x00006400000c000b */
[----:B01----:R-:W-:Y:S01]  /*104e0*/  ENDCOLLECTIVE ;  /* 0x000000000000791b */ /* 0x003fe20003800000 */
.L_x_4561:
[----:B------:R-:W-:Y:S01]  /*104f0*/  IMAD.MOV.U32 R13, RZ, RZ, R5 ;  /* 0x000000ffff0d7224 */ /* 0x000fe200078e0005 */
[----:B------:R-:W-:Y:S02]  /*10500*/  MOV R12, 0x4 ;  /* 0x00000004000c7802 */ /* 0x000fe40000000f00 */
[----:B------:R-:W-:-:S13]  /*10510*/  @P0 LEA R2, P1, R8, R14, 0x1 ;  /* 0x0000000e08020211 */ /* 0x000fda00078208ff */
[----:B------:R-:W-:Y:S05]  /*10520*/  WARPSYNC.COLLECTIVE R15, `(.L_x_4562) ;  /* 0x000000000f087348 */ /* 0x000fea0003c00000 */
[----:B------:R0:W1:Y:S02]  /*10530*/  SHFL.IDX P6, R14, R13, R12, R11 ;  /* 0x0000000c0d0e7389 */ /* 0x00006400000c000b */
[----:B01----:R-:W-:Y:S01]  /*10540*/  ENDCOLLECTIVE ;  /* 0x000000000000791b */ /* 0x003fe20003800000 */
.L_x_4562:
        /* <DEDUP_REMOVED lines=12> */
.L_x_4563:
[----:B------:R-:W-:Y:S01]  /*10610*/  MOV R13, R5 ;  /* 0x00000005000d7202 */ /* 0x000fe20000000f00 */
[----:B------:R-:W-:Y:S01]  /*10620*/  IMAD.MOV.U32 R12, RZ, RZ, 0x5 ;  /* 0x00000005ff0c7424 */ /* 0x000fe200078e00ff */
[----:B------:R-:W-:-:S13]  /*10630*/  @P0 LEA R2, P1, R8, R14, 0x1 ;  /* 0x0000000e08020211 */ /* 0x000fda00078208ff */
[----:B------:R-:W-:Y:S05]  /*10640*/  WARPSYNC.COLLECTIVE R15, `(.L_x_4564) ;  /* 0x000000000f087348 */ /* 0x000fea0003c00000 */
[----:B------:R0:W1:Y:S02]  /*10650*/  SHFL.IDX P6, R14, R13, R12, R11 ;  /* 0x0000000c0d0e7389 */ /* 0x00006400000c000b */
[----:B01----:R-:W-:Y:S01]  /*10660*/  ENDCOLLECTIVE ;  /* 0x000000000000791b */ /* 0x003fe20003800000 */
.L_x_4564:
        /* <DEDUP_REMOVED lines=10> */
.L_x_4565:
[----:B------:R-:W-:Y:S05]  /*10710*/  BRA `(.L_x_4566) ;  /* 0xffffffcc00687947 */ /* 0x000fea000383ffff */
.L_x_4506:
[----:B------:R-:W-:Y:S01]  /*10720*/  IMAD.MOV.U32 R13, RZ, RZ, R5 ;  /* 0x000000ffff0d7224 */ /* 0x000fe200078e0005 */
[----:B------:R-:W-:Y:S01]  /*10730*/  MOV R12, RZ ;  /* 0x000000ff000c7202 */ /* 0x000fe20000000f00 */
[----:B------:R-:W-:Y:S01]  /*10740*/  IMAD.MOV.U32 R11, RZ, RZ, 0x181f ;  /* 0x0000181fff0b7424 */ /* 0x000fe200078e00ff */
[----:B------:R-:W-:Y:S01]  /*10750*/  MOV R4, UR42 ;  /* 0x0000002a00047c02 */ /* 0x000fe20008000f00 */
[----:B------:R-:W-:-:S04]  /*10760*/  IMAD.MOV.U32 R15, RZ, RZ, -0x1 ;  /* 0xffffffffff0f7424 */ /* 0x000fc800078e00ff */
[----:B------:R-:W-:-:S07]  /*10770*/  IMAD R4, R4, 0x80, R33 ;  /* 0x0000008004047824 */ /* 0x000fce00078e0221 */
[----:B-1----:R-:W-:Y:S05]  /*10780*/  WARPSYNC.COLLECTIVE R15, `(.L_x_4567) ;  /* 0x000000000f087348 */ /* 0x002fea0003c00000 */
[----:B------:R0:W2:Y:S02]  /*10790*/  SHFL.IDX P6, R14, R13, R12, R11 ;  /* 0x0000000c0d0e7389 */ /* 0x0000a400000c000b */
[----:B012---:R-:W-:Y:S01]  /*107a0*/  ENDCOLLECTIVE ;  /* 0x000000000000791b */ /* 0x007fe20003800000 */
.L_x_4567:
[C---:B------:R-:W-:Y:S01]  /*107b0*/  VIADD R6, R4.reuse, 0x10 ;  /* 0x0000001004067836 */ /* 0x040fe20000000000 */
[----:B------:R-:W-:Y:S01]  /*107c0*/  ISETP.GE.AND P0, PT, R4, UR37, PT ;  /* 0x0000002504007c0c */ /* 0x000fe2000bf06270 */
[----:B------:R-:W-:Y:S02]  /*107d0*/  IMAD.MOV.U32 R13, RZ, RZ, R0 ;  /* 0x000000ffff0d7224 */ /* 0x000fe400078e0000 */
[----:B------:R-:W-:-:S10]  /*107e0*/  IMAD.MOV.U32 R2, RZ, RZ, R14 ;  /* 0x000000ffff027224 */ /* 0x000fd400078e000e */
[----:B------:R-:W-:Y:S05]  /*107f0*/  WARPSYNC.COLLECTIVE R15, `(.L_x_4568) ;  /* 0x000000000f087348 */ /* 0x000fea0003c00000 */
[----:B------:R0:W1:Y:S02]  /*10800*/  SHFL.IDX P6, R14, R13, R12, R11 ;  /* 0x0000000c0d0e7389 */ /* 0x00006400000c000b */
[----:B01----:R-:W-:Y:S01]  /*10810*/  ENDCOLLECTIVE ;  /* 0x000000000000791b */ /* 0x003fe20003800000 */
.L_x_4568:
        /* <DEDUP_REMOVED lines=8> */
.L_x_4569:
        /* <DEDUP_REMOVED lines=10> */
.L_x_4570:
[----:B------:R-:W-:Y:S02]  /*10940*/  IMAD.MOV.U32 R13, RZ, RZ, R5 ;  /* 0x000000ffff0d7224 */ /* 0x000fe400078e0005 */
[----:B------:R-:W-:Y:S01]  /*10950*/  IMAD.MOV.U32 R12, RZ, RZ, 0x2 ;  /* 0x00000002ff0c7424 */ /* 0x000fe200078e00ff */
[----:B------:R-:W-:-:S13]  /*10960*/  @!P0 LEA R2, P1, R8, R14, 0x1 ;  /* 0x0000000e08028211 */ /* 0x000fda00078208ff */
[----:B------:R-:W-:Y:S05]  /*10970*/  WARPSYNC.COLLECTIVE R15, `(.L_x_4571) ;  /* 0x000000000f087348 */ /* 0x000fea0003c00000 */
[----:B------:R0:W1:Y:S02]  /*10980*/  SHFL.IDX P6, R14, R13, R12, R11 ;  /* 0x0000000c0d0e7389 */ /* 0x00006400000c000b */
[----:B01----:R-:W-:Y:S01]  /*10990*/  ENDCOLLECTIVE ;  /* 0x000000000000791b */ /* 0x003fe20003800000 */
.L_x_4571:
[----:B------:R-:W-:Y:S01]  /*109a0*/  @!P0 IMAD.X R3, RZ, RZ, R6, P1 ;  /* 0x000000ffff038224 */ /* 0x000fe200008e0606 */
[----:B------:R-:W-:-:S04]  /*109b0*/  IADD3 R6, R4, 0x20, RZ ;  /* 0x0000002004067810 */ /* 0x000fc80007ffe0ff */
        /* <DEDUP_REMOVED lines=10> */
.L_x_4572:
[----:B------:R-:W-:Y:S02]  /*10a60*/  IMAD.MOV.U32 R13, RZ, RZ, R5 ;  /* 0x000000ffff0d7224 */ /* 0x000fe400078e0005 */
[----:B------:R-:W-:Y:S01]  /*10a70*/  IMAD.MOV.U32 R12, RZ, RZ, 0x3 ;  /* 0x00000003ff0c7424 */ /* 0x000fe200078e00ff */
[----:B------:R-:W-:-:S13]  /*10a80*/  @!P0 LEA R2, P1, R8, R14, 0x1 ;  /* 0x0000000e08028211 */ /* 0x000fda00078208ff */
[----:B------:R-:W-:Y:S05]  /*10a90*/  WARPSYNC.COLLECTIVE R15, `(.L_x_4573) ;  /* 0x000000000f087348 */ /* 0x000fea0003c00000 */
[----:B------:R0:W1:Y:S02]  /*10aa0*/  SHFL.IDX P6, R14, R13, R12, R11 ;  /* 0x0000000c0d0e7389 */ /* 0x00006400000c000b */
[----:B01----:R-:W-:Y:S01]  /*10ab0*/  ENDCOLLECTIVE ;  /* 0x000000000000791b */ /* 0x003fe20003800000 */
.L_x_4573:
[----:B------:R-:W-:Y:S01]  /*10ac0*/  @!P0 IADD3.X R3, RZ, R6, RZ, P1, !PT ;  /* 0x00000006ff038210 */ /* 0x000fe20000ffe4ff */
[----:B------:R-:W-:-:S04]  /*10ad0*/  VIADD R6, R4, 0x30 ;  /* 0x0000003004067836 */ /* 0x000fc80000000000 */
        /* <DEDUP_REMOVED lines=10> */
.L_x_4574:
[----:B------:R-:W-:Y:S02]  /*10b80*/  IMAD.MOV.U32 R13, RZ, RZ, R5 ;  /* 0x000000ffff0d7224 */ /* 0x000fe400078e0005 */
[----:B------:R-:W-:Y:S01]  /*10b90*/  IMAD.MOV.U32 R12, RZ, RZ, 0x4 ;  /* 0x00000004ff0c7424 */ /* 0x000fe200078e00ff */
[----:B------:R-:W-:-:S13]  /*10ba0*/  @!P0 LEA R2, P1, R8, R14, 0x1 ;  /* 0x0000000e08028211 */ /* 0x000fda00078208ff */
[----:B------:R-:W-:Y:S05]  /*10bb0*/  WARPSYNC.COLLECTIVE R15, `(.L_x_4575) ;  /* 0x000000000f087348 */ /* 0x000fea0003c00000 */
[----:B------:R0:W1:Y:S02]  /*10bc0*/  SHFL.IDX P6, R14, R13, R12, R11 ;  /* 0x0000000c0d0e7389 */ /* 0x00006400000c000b */
[----:B01----:R-:W-:Y:S01]  /*10bd0*/  ENDCOLLECTIVE ;  /* 0x000000000000791b */ /* 0x003fe20003800000 */
.L_x_4575:
[----:B------:R-:W-:Y:S02]  /*10be0*/  @!P0 IMAD.X R3, RZ, RZ, R6, P1 ;  /* 0x000000ffff038224 */ /* 0x000fe400008e0606 */
[----:B------:R-:W-:-:S03]  /*10bf0*/  VIADD R6, R4, 0x40 ;  /* 0x0000004004067836 */ /* 0x000fc60000000000 */
[----:B------:R-:W-:Y:S01]  /*10c00*/  @!PT LDS RZ, [RZ] ;  /* 0x00000000fffff984 */ /* 0x000fe20000000800 */
[----:B------:R-:W-:Y:S01]  /*10c10*/  @!PT LDS RZ, [RZ] ;  /* 0x00000000fffff984 */ /* 0x000fe20000000800 */
[----:B------:R-:W-:Y:S01]  /*10c20*/  @!PT LDS RZ, [RZ] ;  /* 0x00000000fffff984 */ /* 0x000fe20000000800 */
[----:B------:R0:W-:Y:S02]  /*10c30*/  @!P0 LDGSTS.E.BYPASS.LTC128B.128 [R32+0x19c00], desc[UR48][R2.64], !P5 ;  /* 0x19c0000002208fae */ /* 0x0001e4000e901d70 */
[----:B------:R-:W-:Y:S01]  /*10c40*/  ISETP.GE.AND P0, PT, R6, UR37, PT ;  /* 0x0000002506007c0c */ /* 0x000fe2000bf06270 */
[----:B------:R-:W-:Y:S01]  /*10c50*/  IMAD.MOV.U32 R13, RZ, RZ, R0 ;  /* 0x000000ffff0d7224 */ /* 0x000fe200078e0000 */
[----:B------:R-:W-:-:S11]  /*10c60*/  MOV R6, R14 ;  /* 0x0000000e00067202 */ /* 0x000fd60000000f00 */
[----:B0-----:R-:W-:Y:S05]  /*10c70*/  WARPSYNC.COLLECTIVE R15, `(.L_x_4576) ;  /* 0x000000000f087348 */ /* 0x001fea0003c00000 */
[----:B------:R1:W2:Y:S02]  /*10c80*/  SHFL.IDX P6, R14, R13, R12, R11 ;  /* 0x0000000c0d0e7389 */ /* 0x0002a400000c000b */
[----:B012---:R-:W-:Y:S01]  /*10c90*/  ENDCOLLECTIVE ;  /* 0x000000000000791b */ /* 0x007fe20003800000 */
.L_x_4576:
[----:B------:R-:W-:Y:S01]  /*10ca0*/  IMAD.MOV.U32 R13, RZ, RZ, R5 ;  /* 0x000000ffff0d7224 */ /* 0x000fe200078e0005 */
[----:B------:R-:W-:Y:S02]  /*10cb0*/  MOV R12, 0x5 ;  /* 0x00000005000c7802 */ /* 0x000fe40000000f00 */
[----:B------:R-:W-:-:S13]  /*10cc0*/  @!P0 LEA R2, P1, R8, R14, 0x1 ;  /* 0x0000000e08028211 */ /* 0x000fda00078208ff */
[----:B------:R-:W-:Y:S05]  /*10cd0*/  WARPSYNC.COLLECTIVE R15, `(.L_x_4577) ;  /* 0x000000000f087348 */ /* 0x000fea0003c00000 */
[----:B------:R0:W1:Y:S02]  /*10ce0*/  SHFL.IDX P6, R14, R13, R12, R11 ;  /* 0x0000000c0d0e7389 */ /* 0x00006400000c000b */
[----:B01----:R-:W-:Y:S01]  /*10cf0*/  ENDCOLLECTIVE ;  /* 0x000000000000791b */ /* 0x003fe20003800000 */
.L_x_4577:
        /* <DEDUP_REMOVED lines=12> */
.L_x_4578:
[----:B------:R-:W-:Y:S01]  /*10dc0*/  MOV R13, R5 ;  /* 0x00000005000d7202 */ /* 0x000fe20000000f00 */
[----:B------:R-:W-:Y:S01]  /*10dd0*/  IMAD.MOV.U32 R12, RZ, RZ, 0x6 ;  /* 0x00000006ff0c7424 */ /* 0x000fe200078e00ff */
[----:B------:R-:W-:-:S13]  /*10de0*/  @!P0 LEA R2, P1, R8, R14, 0x1 ;  /* 0x0000000e08028211 */ /* 0x000fda00078208ff */
[----:B------:R-:W-:Y:S05]  /*10df0*/  WARPSYNC.COLLECTIVE R15, `(.L_x_4579) ;  /* 0x000000000f087348 */ /* 0x000fea0003c00000 */
[----:B------:R0:W1:Y:S02]  /*10e00*/  SHFL.IDX P6, R14, R13, R12, R11 ;  /* 0x0000000c0d0e7389 */ /* 0x00006400000c000b */
[----:B01----:R-:W-:Y:S01]  /*10e10*/  ENDCOLLECTIVE ;  /* 0x000000000000791b */ /* 0x003fe20003800000 */
.L_x_4579:
        /* <DEDUP_REMOVED lines=12> */
.L_x_4580:
[----:B------:R-:W-:Y:S01]  /*10ee0*/  MOV R13, R5 ;  /* 0x00000005000d7202 */ /* 0x000fe20000000f00 */
[----:B------:R-:W-:Y:S01]  /*10ef0*/  IMAD.MOV.U32 R12, RZ, RZ, 0x7 ;  /* 0x00000007ff0c7424 */ /* 0x000fe200078e00ff */
[----:B------:R-:W-:-:S13]  /*10f00*/  @!P0 LEA R2, P1, R8, R14, 0x1 ;  /* 0x0000000e08028211 */ /* 0x000fda00078208ff */
[----:B------:R-:W-:Y:S05]  /*10f10*/  WARPSYNC.COLLECTIVE R15, `(.L_x_4581) ;  /* 0x000000000f087348 */ /* 0x000fea0003c00000 */
[----:B------:R0:W1:Y:S02]  /*10f20*/  SHFL.IDX P6, R14, R13, R12, R11 ;  /* 0x0000000c0d0e7389 */ /* 0x00006400000c000b */
[----:B01----:R-:W-:Y:S01]  /*10f30*/  ENDCOLLECTIVE ;  /* 0x000000000000791b */ /* 0x003fe20003800000 */
.L_x_4581:
        /* <DEDUP_REMOVED lines=10> */
.L_x_4582:
[----:B------:R-:W-:Y:S05]  /*10fe0*/  BRA `(.L_x_4583) ;  /* 0xffffffcc008c7947 */ /* 0x000fea000383ffff */
.L_x_4509:
[----:B0-----:R0:W2:Y:S02]  /*10ff0*/  SYNCS.PHASECHK.TRANS64.TRYWAIT P0, [R16+URZ+0x22820], R3 ;  /* 0x02282003100075a7 */ /* 0x0010a4000800017f */
[----:B--2---:R-:W-:Y:S05]  /*11000*/  @!P0 NANOSLEEP.SYNCS 0x989680 ;  /* 0x009896800000895d */ /* 0x004fea0003900000 */
[----:B------:R-:W2:Y:S02]  /*11010*/  @!P0 SYNCS.PHASECHK.TRANS64 P0, [R16+URZ+0x22820], R3 ;  /* 0x02282003100085a7 */ /* 0x000ea4000800007f */
[----:B--2---:R-:W-:Y:S05]  /*11020*/  @!P0 BRA `(.L_x_4509) ;  /* 0xfffffffc00f08947 */ /* 0x004fea000383ffff */
[----:B------:R-:W-:Y:S05]  /*11030*/  BRA `(.L_x_4584) ;  /* 0xffffffcc00e87947 */ /* 0x000fea000383ffff */
.L_x_4512:
[----:B0-----:R0:W2:Y:S02]  /*11040*/  SYNCS.PHASECHK.TRANS64.TRYWAIT P0, [R22+URZ+0x22860], R3 ;  /* 0x02286003160075a7 */ /* 0x0010a4000800017f */
[----:B--2---:R-:W-:Y:S05]  /*11050*/  @!P0 NANOSLEEP.SYNCS 0x989680 ;  /* 0x009896800000895d */ /* 0x004fea0003900000 */
[----:B------:R-:W2:Y:S02]  /*11060*/  @!P0 SYNCS.PHASECHK.TRANS64 P0, [R22+URZ+0x22860], R3 ;  /* 0x02286003160085a7 */ /* 0x000ea4000800007f */
[----:B--2---:R-:W-:Y:S05]  /*11070*/  @!P0 BRA `(.L_x_4512) ;  /* 0xfffffffc00f08947 */ /* 0x004fea000383ffff */
[----:B------:R-:W-:Y:S05]  /*11080*/  BRA `(.L_x_4585) ;  /* 0xffffffcc00f87947 */ /* 0x000fea000383ffff */
.L_x_4513:
        /* <DEDUP_REMOVED lines=8> */
.L_x_4587:
[----:B------:R-:W-:Y:S05]  /*11110*/  BSYNC B0 ;  /* 0x0000000000007941 */ /* 0x000fea0003800000 */
.L_x_4586:
[----:B------:R0:W5:Y:S01]  /*11120*/  LDL R7, [R1+0x4] ;  /* 0x0000040001077983 */ /* 0x0001620000100800 */
[----:B------:R-:W-:Y:S01]  /*11130*/  IMAD.MOV.U32 R13, RZ, RZ, R5 ;  /* 0x000000ffff0d7224 */ /* 0x000fe200078e0005 */
[----:B------:R-:W-:Y:S01]  /*11140*/  MOV R12, RZ ;  /* 0x000000ff000c7202 */ /* 0x000fe20000000f00 */
[----:B------:R-:W-:Y:S01]  /*11150*/  IMAD.MOV.U32 R11, RZ, RZ, 0x181f ;  /* 0x0000181fff0b7424 */ /* 0x000fe200078e00ff */
[----:B------:R-:W1:Y:S01]  /*11160*/  S2R R8, SR_TID.X ;  /* 0x0000000000087919 */ /* 0x000e620000002100 */
[----:B------:R-:W-:Y:S01]  /*11170*/  IMAD.MOV.U32 R15, RZ, RZ, -0x1 ;  /* 0xffffffffff0f7424 */ /* 0x000fe200078e00ff */
[----:B------:R-:W-:Y:S01]  /*11180*/  LOP3.LUT P1, RZ, R35, 0x2, RZ, 0xc0, !PT ;  /* 0x0000000223ff7812 */ /* 0x000fe2000782c0ff */
[----:B------:R-:W-:Y:S02]  /*11190*/  IMAD.MOV.U32 R3, RZ, RZ, R14 ;  /* 0x000000ffff037224 */ /* 0x000fe400078e000e */
[----:B0-----:R-:W-:-:S10]  /*111a0*/  IMAD R4, R4, 0x2, R16 ;  /* 0x0000000204047824 */ /* 0x001fd400078e0210 */
[----:B-1---5:R-:W-:Y:S05]  /*111b0*/  WARPSYNC.COLLECTIVE R15, `(.L_x_4588) ;  /* 0x000000000f087348 */ /* 0x022fea0003c00000 */
[----:B------:R0:W2:Y:S02]  /*111c0*/  SHFL.IDX P6, R14, R13, R12, R11 ;  /* 0x0000000c0d0e7389 */ /* 0x0000a400000c000b */
[----:B012--5:R-:W-:Y:S01]  /*111d0*/  ENDCOLLECTIVE ;  /* 0x000000000000791b */ /* 0x027fe20003800000 */
.L_x_4588:
[----:B------:R-:W-:Y:S01]  /*111e0*/  IMAD.MOV.U32 R13, RZ, RZ, R6 ;  /* 0x000000ffff0d7224 */ /* 0x000fe200078e0006 */
[----:B------:R-:W-:Y:S01]  /*111f0*/  MOV R12, 0x1 ;  /* 0x00000001000c7802 */ /* 0x000fe20000000f00 */
[----:B------:R-:W-:-:S05]  /*11200*/  IMAD.SHL.U32 R8, R8, 0x8, RZ ;  /* 0x0000000808087824 */ /* 0x000fca00078e00ff */
[----:B------:R-:W-:-:S04]  /*11210*/  LOP3.LUT R8, R8, 0x38, RZ, 0xc0, !PT ;  /* 0x0000003808087812 */ /* 0x000fc800078ec0ff */
[----:B------:R-:W-:-:S04]  /*11220*/  SHF.L.U32 R0, R8, 0x1, RZ ;  /* 0x0000000108007819 */ /* 0x000fc800000006ff */
[----:B------:R-:W-:-:S13]  /*11230*/  IADD3 R2, P0, R14, R0, RZ ;  /* 0x000000000e027210 */ /* 0x000fda0007f1e0ff */
[----:B------:R-:W-:Y:S05]  /*11240*/  WARPSYNC.COLLECTIVE R15, `(.L_x_4589) ;  /* 0x000000000f087348 */ /* 0x000fea0003c00000 */
[----:B------:R0:W1:Y:S02]  /*11250*/  SHFL.IDX P6, R14, R13, R12, R11 ;  /* 0x0000000c0d0e7389 */ /* 0x00006400000c000b */
[----:B01----:R-:W-:Y:S01]  /*11260*/  ENDCOLLECTIVE ;  /* 0x000000000000791b */ /* 0x003fe20003800000 */
.L_x_4589:
        /* <DEDUP_REMOVED lines=19> */
.L_x_4590:
[----:B------:R-:W-:Y:S01]  /*113a0*/  MOV R13, R6 ;  /* 0x00000006000d7202 */ /* 0x000fe20000000f00 */
[----:B------:R-:W-:Y:S01]  /*113b0*/  IMAD.MOV.U32 R12, RZ, RZ, 0x2 ;  /* 0x00000002ff0c7424 */ /* 0x000fe200078e00ff */
[----:B------:R-:W-:-:S13]  /*113c0*/  IADD3 R2, P3, R14, R0, RZ ;  /* 0x000000000e027210 */ /* 0x000fda0007f7e0ff */
[----:B------:R-:W-:Y:S05]  /*113d0*/  WARPSYNC.COLLECTIVE R15, `(.L_x_4591) ;  /* 0x000000000f087348 */ /* 0x000fea0003c00000 */
[----:B------:R0:W1:Y:S02]  /*113e0*/  SHFL.IDX P6, R14, R13, R12, R11 ;  /* 0x0000000c0d0e7389 */ /* 0x00006400000c000b */
[----:B01----:R-:W-:Y:S01]  /*113f0*/  ENDCOLLECTIVE ;  /* 0x000000000000791b */ /* 0x003fe20003800000 */
.L_x_4591:
        /* <DEDUP_REMOVED lines=17> */
.L_x_4592:
[----:B------:R-:W-:Y:S02]  /*11510*/  IMAD.MOV.U32 R13, RZ, RZ, R6 ;  /* 0x000000ffff0d7224 */ /* 0x000fe400078e0006 */
[----:B------:R-:W-:Y:S01]  /*11520*/  IMAD.MOV.U32 R12, RZ, RZ, 0x3 ;  /* 0x00000003ff0c7424 */ /* 0x000fe200078e00ff */
[----:B------:R-:W-:-:S13]  /*11530*/  IADD3 R2, P3, R14, R0, RZ ;  /* 0x000000000e027210 */ /* 0x000fda0007f7e0ff */
[----:B------:R-:W-:Y:S05]  /*11540*/  WARPSYNC.COLLECTIVE R15, `(.L_x_4593) ;  /* 0x000000000f087348 */ /* 0x000fea0003c00000 */
[----:B------:R0:W1:Y:S02]  /*11550*/  SHFL.IDX P6, R14, R13, R12, R11 ;  /* 0x0000000c0d0e7389 */ /* 0x00006400000c000b */
[----:B01----:R-:W-:Y:S01]  /*11560*/  ENDCOLLECTIVE ;  /* 0x000000000000791b */ /* 0x003fe20003800000 */
.L_x_4593:
[----:B------:R-:W-:Y:S02]  /*11570*/  IADD3.X R3, RZ, R3, RZ, P3, !PT ;  /* 0x00000003ff037210 */ /* 0x000fe40001ffe4ff */
[----:B------:R-:W-:Y:S02]  /*11580*/  ISETP.LT.OR P3, PT, R23, 0x21, !P2 ;  /* 0x000000211700780c */ /* 0x000fe40005761670 */
        /* <DEDUP_REMOVED lines=15> */
.L_x_4594:
[----:B------:R-:W-:Y:S02]  /*11680*/  IMAD.MOV.U32 R13, RZ, RZ, R6 ;  /* 0x000000ffff0d7224 */ /* 0x000fe400078e0006 */
[----:B------:R-:W-:Y:S01]  /*11690*/  IMAD.MOV.U32 R12, RZ, RZ, 0x4 ;  /* 0x00000004ff0c7424 */ /* 0x000fe200078e00ff */
[----:B------:R-:W-:-:S13]  /*116a0*/  IADD3 R2, P3, R14, R0, RZ ;  /* 0x000000000e027210 */ /* 0x000fda0007f7e0ff */
[----:B------:R-:W-:Y:S05]  /*116b0*/  WARPSYNC.COLLECTIVE R15, `(.L_x_4595) ;  /* 0x000000000f087348 */ /* 0x000fea0003c00000 */
[----:B------:R0:W1:Y:S02]  /*116c0*/  SHFL.IDX P6, R14, R13, R12, R11 ;  /* 0x0000000c0d0e7389 */ /* 0x00006400000c000b */
[----:B01----:R-:W-:Y:S01]  /*116d0*/  ENDCOLLECTIVE ;  /* 0x000000000000791b */ /* 0x003fe20003800000 */
.L_x_4595:
        /* <DEDUP_REMOVED lines=17> */
.L_x_4596:
[----:B------:R-:W-:Y:S01]  /*117f0*/  IMAD.MOV.U32 R13, RZ, RZ, R6 ;  /* 0x000000ffff0d7224 */ /* 0x000fe200078e0006 */
[----:B------:R-:W-:Y:S02]  /*11800*/  MOV R12, 0x5 ;  /* 0x00000005000c7802 */ /* 0x000fe40000000f00 */
[----:B------:R-:W-:-:S13]  /*11810*/  IADD3 R2, P3, R14, R0, RZ ;  /* 0x000000000e027210 */ /* 0x000fda0007f7e0ff */
[----:B------:R-:W-:Y:S05]  /*11820*/  WARPSYNC.COLLECTIVE R15, `(.L_x_4597) ;  /* 0x000000000f087348 */ /* 0x000fea0003c00000 */
[----:B------:R0:W1:Y:S02]  /*11830*/  SHFL.IDX P6, R14, R13, R12, R11 ;  /* 0x0000000c0d0e7389 */ /* 0x00006400000c000b */
[----:B01----:R-:W-:Y:S01]  /*11840*/  ENDCOLLECTIVE ;  /* 0x000000000000791b */ /* 0x003fe20003800000 */
.L_x_4597:
        /* <DEDUP_REMOVED lines=12> */
.L_x_4598:
        /* <DEDUP_REMOVED lines=9> */
.L_x_4519:
[----:B0-----:R0:W1:Y:S02]  /*119a0*/  SYNCS.PHASECHK.TRANS64.TRYWAIT P0, [R10+URZ+0x22840], R24 ;  /* 0x022840180a0075a7 */ /* 0x001064000800017f */
[----:B-1----:R-:W-:Y:S05]  /*119b0*/  @!P0 NANOSLEEP.SYNCS 0x989680 ;  /* 0x009896800000895d */ /* 0x002fea0003900000 */
[----:B------:R-:W1:Y:S02]  /*119c0*/  @!P0 SYNCS.PHASECHK.TRANS64 P0, [R10+URZ+0x22840], R24 ;  /* 0x022840180a0085a7 */ /* 0x000e64000800007f */
[----:B-1----:R-:W-:Y:S05]  /*119d0*/  @!P0 BRA `(.L_x_4519) ;  /* 0xfffffffc00f08947 */ /* 0x002fea000383ffff */
[----:B------:R-:W-:Y:S05]  /*119e0*/  BRA `(.L_x_4600) ;  /* 0xffffffd0005c7947 */ /* 0x000fea000383ffff */
.L_x_4520:
        /* <DEDUP_REMOVED lines=8> */
.L_x_4602:
[----:B------:R-:W-:Y:S05]  /*11a70*/  BSYNC B1 ;  /* 0x0000000000017941 */ /* 0x000fea0003800000 */
.L_x_4601:
[----:B------:R-:W-:Y:S01]  /*11a80*/  MOV R13, R9 ;  /* 0x00000009000d7202 */ /* 0x000fe20000000f00 */
        /* <DEDUP_REMOVED lines=8> */
.L_x_4603:
[----:B------:R-:W-:Y:S02]  /*11b10*/  IMAD.MOV.U32 R13, RZ, RZ, R21 ;  /* 0x000000ffff0d7224 */ /* 0x000fe400078e0015 */
[----:B------:R-:W-:Y:S01]  /*11b20*/  IMAD.MOV.U32 R12, RZ, RZ, 0x1 ;  /* 0x00000001ff0c7424 */ /* 0x000fe200078e00ff */
[----:B------:R-:W-:-:S13]  /*11b30*/  IADD3 R2, P0, R14, R0, RZ ;  /* 0x000000000e027210 */ /* 0x000fda0007f1e0ff */
[----:B------:R-:W-:Y:S05]  /*11b40*/  WARPSYNC.COLLECTIVE R15, `(.L_x_4604) ;  /* 0x000000000f087348 */ /* 0x000fea0003c00000 */
[----:B------:R0:W1:Y:S02]  /*11b50*/  SHFL.IDX P6, R14, R13, R12, R11 ;  /* 0x0000000c0d0e7389 */ /* 0x00006400000c000b */
[----:B01----:R-:W-:Y:S01]  /*11b60*/  ENDCOLLECTIVE ;  /* 0x000000000000791b */ /* 0x003fe20003800000 */
.L_x_4604:
[----:B------:R-:W-:-:S05]  /*11b70*/  IADD3.X R3, RZ, R3, RZ, P0, !PT ;  /* 0x00000003ff037210 */ /* 0x000fca00007fe4ff */
        /* <DEDUP_REMOVED lines=9> */
.L_x_4605:
[----:B------:R-:W-:Y:S01]  /*11c10*/  MOV R13, R21 ;  /* 0x00000015000d7202 */ /* 0x000fe20000000f00 */
[----:B------:R-:W-:Y:S02]  /*11c20*/  IMAD.MOV.U32 R12, RZ, RZ, 0x2 ;  /* 0x00000002ff0c7424 */ /* 0x000fe400078e00ff */
[----:B------:R-:W-:-:S07]  /*11c30*/  IMAD.MOV.U32 R6, RZ, RZ, R14 ;  /* 0x000000ffff067224 */ /* 0x000fce00078e000e */
[----:B------:R-:W-:Y:S05]  /*11c40*/  WARPSYNC.COLLECTIVE R15, `(.L_x_4606) ;  /* 0x000000000f087348 */ /* 0x000fea0003c00000 */
[----:B------:R0:W1:Y:S02]  /*11c50*/  SHFL.IDX P6, R14, R13, R12, R11 ;  /* 0x0000000c0d0e7389 */ /* 0x00006400000c000b */
[----:B01----:R-:W-:Y:S01]  /*11c60*/  ENDCOLLECTIVE ;  /* 0x000000000000791b */ /* 0x003fe20003800000 */
.L_x_4606:
        /* <DEDUP_REMOVED lines=11> */
.L_x_4607:
[----:B------:R-:W-:Y:S02]  /*11d20*/  IMAD.MOV.U32 R13, RZ, RZ, R21 ;  /* 0x000000ffff0d7224 */ /* 0x000fe400078e0015 */
[----:B------:R-:W-:Y:S01]  /*11d30*/  IMAD.MOV.U32 R12, RZ, RZ, 0x3 ;  /* 0x00000003ff0c7424 */ /* 0x000fe200078e00ff */
[----:B------:R-:W-:-:S13]  /*11d40*/  IADD3 R2, P0, R14, R0, RZ ;  /* 0x000000000e027210 */ /* 0x000fda0007f1e0ff */
[----:B------:R-:W-:Y:S05]  /*11d50*/  WARPSYNC.COLLECTIVE R15, `(.L_x_4608) ;  /* 0x000000000f087348 */ /* 0x000fea0003c00000 */
[----:B------:R0:W1:Y:S02]  /*11d60*/  SHFL.IDX P6, R14, R13, R12, R11 ;  /* 0x0000000c0d0e7389 */ /* 0x00006400000c000b */
[----:B01----:R-:W-:Y:S01]  /*11d70*/  ENDCOLLECTIVE ;  /* 0x000000000000791b */ /* 0x003fe20003800000 */
.L_x_4608:
[----:B------:R-:W-:-:S05]  /*11d80*/  IADD3.X R3, RZ, R3, RZ, P0, !PT ;  /* 0x00000003ff037210 */ /* 0x000fca00007fe4ff */
        /* <DEDUP_REMOVED lines=9> */
.L_x_4609:
[----:B------:R-:W-:Y:S02]  /*11e20*/  IMAD.MOV.U32 R13, RZ, RZ, R21 ;  /* 0x000000ffff0d7224 */ /* 0x000fe400078e0015 */
[----:B------:R-:W-:Y:S01]  /*11e30*/  IMAD.MOV.U32 R12, RZ, RZ, 0x4 ;  /* 0x00000004ff0c7424 */ /* 0x000fe200078e00ff */
[----:B------:R-:W-:-:S13]  /*11e40*/  IADD3 R2, P0, R14, R0, RZ ;  /* 0x000000000e027210 */ /* 0x000fda0007f1e0ff */
[----:B------:R-:W-:Y:S05]  /*11e50*/  WARPSYNC.COLLECTIVE R15, `(.L_x_4610) ;  /* 0x000000000f087348 */ /* 0x000fea0003c00000 */
[----:B------:R0:W1:Y:S02]  /*11e60*/  SHFL.IDX P6, R14, R13, R12, R11 ;  /* 0x0000000c0d0e7389 */ /* 0x00006400000c000b */
[----:B01----:R-:W-:Y:S01]  /*11e70*/  ENDCOLLECTIVE ;  /* 0x000000000000791b */ /* 0x003fe20003800000 */
.L_x_4610:
        /* <DEDUP_REMOVED lines=10> */
.L_x_4611:
[----:B------:R-:W-:Y:S01]  /*11f20*/  IMAD.MOV.U32 R13, RZ, RZ, R21 ;  /* 0x000000ffff0d7224 */ /* 0x000fe200078e0015 */
[----:B------:R-:W-:Y:S02]  /*11f30*/  MOV R12, 0x5 ;  /* 0x00000005000c7802 */ /* 0x000fe40000000f00 */
[----:B------:R-:W-:-:S13]  /*11f40*/  IADD3 R2, P0, R14, R0, RZ ;  /* 0x000000000e027210 */ /* 0x000fda0007f1e0ff */
[----:B------:R-:W-:Y:S05]  /*11f50*/  WARPSYNC.COLLECTIVE R15, `(.L_x_4612) ;  /* 0x000000000f087348 */ /* 0x000fea0003c00000 */
[----:B------:R0:W1:Y:S02]  /*11f60*/  SHFL.IDX P6, R14, R13, R12, R11 ;  /* 0x0000000c0d0e7389 */ /* 0x00006400000c000b */
[----:B01----:R-:W-:Y:S01]  /*11f70*/  ENDCOLLECTIVE ;  /* 0x000000000000791b */ /* 0x003fe20003800000 */
.L_x_4612:
        /* <DEDUP_REMOVED lines=10> */
.L_x_4613:
[----:B------:R-:W-:Y:S05]  /*12020*/  BRA `(.L_x_4614) ;  /* 0xffffffcc009c7947 */ /* 0x000fea000383ffff */
.L_x_4525:
[----:B--2---:R2:W3:Y:S02]  /*12030*/  SYNCS.PHASECHK.TRANS64.TRYWAIT P0, [R10+URZ+0x22860], R24 ;  /* 0x022860180a0075a7 */ /* 0x0044e4000800017f */
[----:B---3--:R-:W-:Y:S05]  /*12040*/  @!P0 NANOSLEEP.SYNCS 0x989680 ;  /* 0x009896800000895d */ /* 0x008fea0003900000 */
[----:B------:R-:W3:Y:S02]  /*12050*/  @!P0 SYNCS.PHASECHK.TRANS64 P0, [R10+URZ+0x22860], R24 ;  /* 0x022860180a0085a7 */ /* 0x000ee4000800007f */
[----:B---3--:R-:W-:Y:S05]  /*12060*/  @!P0 BRA `(.L_x_4525) ;  /* 0xfffffffc00f08947 */ /* 0x008fea000383ffff */
[----:B------:R-:W-:Y:S05]  /*12070*/  BRA `(.L_x_4615) ;  /* 0xffffffcc00ec7947 */ /* 0x000fea000383ffff */
.L_x_4526:
[----:B------:R-:W-:Y:S01]  /*12080*/  BSSY B1, `(.L_x_4616) ;  /* 0x0000008000017945 */ /* 0x000fe20003800000 */
[----:B------:R-:W-:Y:S01]  /*12090*/  IMAD.MOV.U32 R13, RZ, RZ, R23 ;  /* 0x000000ffff0d7224 */ /* 0x000fe200078e0017 */
[----:B------:R-:W-:Y:S01]  /*120a0*/  MOV R12, RZ ;  /* 0x000000ff000c7202 */ /* 0x000fe20000000f00 */
[----:B------:R-:W-:Y:S02]  /*120b0*/  IMAD.MOV.U32 R11, RZ, RZ, 0x181f ;  /* 0x0000181fff0b7424 */ /* 0x000fe400078e00ff */
[----:B------:R-:W-:-:S07]  /*120c0*/  IMAD.MOV.U32 R15, RZ, RZ, -0x1 ;  /* 0xffffffffff0f7424 */ /* 0x000fce00078e00ff */
[----:B012---:R-:W-:Y:S05]  /*120d0*/  WARPSYNC.COLLECTIVE R15, `(.L_x_4617) ;  /* 0x000000000f087348 */ /* 0x007fea0003c00000 */
[----:B------:R3:W4:Y:S02]  /*120e0*/  SHFL.IDX P6, R14, R13, R12, R11 ;  /* 0x0000000c0d0e7389 */ /* 0x00072400000c000b */
[----:B01234-:R-:W-:Y:S01]  /*120f0*/  ENDCOLLECTIVE ;  /* 0x000000000000791b */ /* 0x01ffe20003800000 */
.L_x_4617:
[----:B------:R-:W-:Y:S05]  /*12100*/  BSYNC B1 ;  /* 0x0000000000017941 */ /* 0x000fea0003800000 */
.L_x_4616:
        /* <DEDUP_REMOVED lines=9> */
.L_x_4618:
[----:B------:R-:W-:Y:S02]  /*121a0*/  IMAD.MOV.U32 R13, RZ, RZ, R23 ;  /* 0x000000ffff0d7224 */ /* 0x000fe400078e0017 */
[----:B------:R-:W-:Y:S01]  /*121b0*/  IMAD.MOV.U32 R12, RZ, RZ, 0x1 ;  /* 0x00000001ff0c7424 */ /* 0x000fe200078e00ff */
[----:B------:R-:W-:-:S13]  /*121c0*/  IADD3 R2, P0, R14, R0, RZ ;  /* 0x000000000e027210 */ /* 0x000fda0007f1e0ff */
[----:B------:R-:W-:Y:S05]  /*121d0*/  WARPSYNC.COLLECTIVE R15, `(.L_x_4619) ;  /* 0x000000000f087348 */ /* 0x000fea0003c00000 */
[----:B------:R0:W1:Y:S02]  /*121e0*/  SHFL.IDX P6, R14, R13, R12, R11 ;  /* 0x0000000c0d0e7389 */ /* 0x00006400000c000b */
[----:B01----:R-:W-:Y:S01]  /*121f0*/  ENDCOLLECTIVE ;  /* 0x000000000000791b */ /* 0x003fe20003800000 */
.L_x_4619:
        /* <DEDUP_REMOVED lines=13> */
.L_x_4620:
[----:B------:R-:W-:Y:S01]  /*122d0*/  IMAD.MOV.U32 R13, RZ, RZ, R23 ;  /* 0x000000ffff0d7224 */ /* 0x000fe200078e0017 */
[----:B------:R-:W-:Y:S02]  /*122e0*/  MOV R12, 0x2 ;  /* 0x00000002000c7802 */ /* 0x000fe40000000f00 */
[----:B------:R-:W-:-:S13]  /*122f0*/  IADD3 R2, P0, R14, R0, RZ ;  /* 0x000000000e027210 */ /* 0x000fda0007f1e0ff */
[----:B------:R-:W-:Y:S05]  /*12300*/  WARPSYNC.COLLECTIVE R15, `(.L_x_4621) ;  /* 0x000000000f087348 */ /* 0x000fea0003c00000 */
[----:B------:R0:W1:Y:S02]  /*12310*/  SHFL.IDX P6, R14, R13, R12, R11 ;  /* 0x0000000c0d0e7389 */ /* 0x00006400000c000b */
[----:B01----:R-:W-:Y:S01]  /*12320*/  ENDCOLLECTIVE ;  /* 0x000000000000791b */ /* 0x003fe20003800000 */
.L_x_4621:
        /* <DEDUP_REMOVED lines=13> */
.L_x_4622:
[----:B------:R-:W-:Y:S01]  /*12400*/  MOV R13, R23 ;  /* 0x00000017000d7202 */ /* 0x000fe20000000f00 */
[----:B------:R-:W-:Y:S01]  /*12410*/  IMAD.MOV.U32 R12, RZ, RZ, 0x3 ;  /* 0x00000003ff0c7424 */ /* 0x000fe200078e00ff */
[----:B------:R-:W-:-:S13]  /*12420*/  IADD3 R2, P0, R14, R0, RZ ;  /* 0x000000000e027210 */ /* 0x000fda0007f1e0ff */
[----:B------:R-:W-:Y:S05]  /*12430*/  WARPSYNC.COLLECTIVE R15, `(.L_x_4623) ;  /* 0x000000000f087348 */ /* 0x000fea0003c00000 */
[----:B------:R0:W1:Y:S02]  /*12440*/  SHFL.IDX P6, R14, R13, R12, R11 ;  /* 0x0000000c0d0e7389 */ /* 0x00006400000c000b */
[----:B01----:R-:W-:Y:S01]  /*12450*/  ENDCOLLECTIVE ;  /* 0x000000000000791b */ /* 0x003fe20003800000 */
.L_x_4623:
        /* <DEDUP_REMOVED lines=13> */
.L_x_4624:
[----:B------:R-:W-:Y:S02]  /*12530*/  IMAD.MOV.U32 R13, RZ, RZ, R23 ;  /* 0x000000ffff0d7224 */ /* 0x000fe400078e0017 */
[----:B------:R-:W-:Y:S01]  /*12540*/  IMAD.MOV.U32 R12, RZ, RZ, 0x4 ;  /* 0x00000004ff0c7424 */ /* 0x000fe200078e00ff */
[----:B------:R-:W-:-:S13]  /*12550*/  IADD3 R2, P0, R14, R0, RZ ;  /* 0x000000000e027210 */ /* 0x000fda0007f1e0ff */
[----:B------:R-:W-:Y:S05]  /*12560*/  WARPSYNC.COLLECTIVE R15, `(.L_x_4625) ;  /* 0x000000000f087348 */ /* 0x000fea0003c00000 */
[----:B------:R0:W1:Y:S02]  /*12570*/  SHFL.IDX P6, R14, R13, R12, R11 ;  /* 0x0000000c0d0e7389 */ /* 0x00006400000c000b */
[----:B01----:R-:W-:Y:S01]  /*12580*/  ENDCOLLECTIVE ;  /* 0x000000000000791b */ /* 0x003fe20003800000 */
.L_x_4625:
[----:B------:R-:W-:-:S05]  /*12590*/  IADD3.X R3, RZ, R5, RZ, P0, !PT ;  /* 0x00000005ff037210 */ /* 0x000fca00007fe4ff */
        /* <DEDUP_REMOVED lines=12> */
.L_x_4626:
[----:B------:R-:W-:Y:S02]  /*12660*/  IMAD.MOV.U32 R13, RZ, RZ, R23 ;  /* 0x000000ffff0d7224 */ /* 0x000fe400078e0017 */
[----:B------:R-:W-:Y:S01]  /*12670*/  IMAD.MOV.U32 R12, RZ, RZ, 0x5 ;  /* 0x00000005ff0c7424 */ /* 0x000fe200078e00ff */
[----:B------:R-:W-:-:S13]  /*12680*/  IADD3 R2, P0, R14, R0, RZ ;  /* 0x000000000e027210 */ /* 0x000fda0007f1e0ff */
[----:B------:R-:W-:Y:S05]  /*12690*/  WARPSYNC.COLLECTIVE R15, `(.L_x_4627) ;  /* 0x000000000f087348 */ /* 0x000fea0003c00000 */
[----:B------:R0:W1:Y:S02]  /*126a0*/  SHFL.IDX P6, R14, R13, R12, R11 ;  /* 0x0000000c0d0e7389 */ /* 0x00006400000c000b */
[----:B01----:R-:W-:Y:S01]  /*126b0*/  ENDCOLLECTIVE ;  /* 0x000000000000791b */ /* 0x003fe20003800000 */
.L_x_4627:
        /* <DEDUP_REMOVED lines=13> */
.L_x_4628:
[----:B------:R-:W-:Y:S05]  /*12790*/  BRA `(.L_x_4629) ;  /* 0xffffffcc00387947 */ /* 0x000fea000383ffff */
.L_x_4534:
[----:B------:R-:W-:Y:S01]  /*127a0*/  BSSY B0, `(.L_x_4630) ;  /* 0x0000008000007945 */ /* 0x000fe20003800000 */
[----:B------:R-:W-:Y:S01]  /*127b0*/  IMAD.MOV.U32 R13, RZ, RZ, R31 ;  /* 0x000000ffff0d7224 */ /* 0x000fe200078e001f */
[----:B------:R-:W-:Y:S01]  /*127c0*/  MOV R11, 0x1f ;  /* 0x0000001f000b7802 */ /* 0x000fe20000000f00 */
[----:B------:R-:W-:Y:S02]  /*127d0*/  IMAD.MOV.U32 R12, RZ, RZ, RZ ;  /* 0x000000ffff0c7224 */ /* 0x000fe400078e00ff */
[----:B------:R-:W-:-:S07]  /*127e0*/  IMAD.MOV.U32 R15, RZ, RZ, -0x1 ;  /* 0xffffffffff0f7424 */ /* 0x000fce00078e00ff */
[----:B01---5:R-:W-:Y:S05]  /*127f0*/  WARPSYNC.COLLECTIVE R15, `(.L_x_4631) ;  /* 0x000000000f087348 */ /* 0x023fea0003c00000 */
[----:B------:R2:W3:Y:S02]  /*12800*/  SHFL.IDX P6, R14, R13, R12, R11 ;  /* 0x0000000c0d0e7389 */ /* 0x0004e400000c000b */
[----:B0123-5:R-:W-:Y:S01]  /*12810*/  ENDCOLLECTIVE ;  /* 0x000000000000791b */ /* 0x02ffe20003800000 */
.L_x_4631:
[----:B------:R-:W-:Y:S05]  /*12820*/  BSYNC B0 ;  /* 0x0000000000007941 */ /* 0x000fea0003800000 */
.L_x_4630:
[----:B------:R-:W-:Y:S05]  /*12830*/  BRA `(.L_x_4632) ;  /* 0xffffffd0000c7947 */ /* 0x000fea000383ffff */
.L_x_4537:
[----:B---3--:R3:W4:Y:S02]  /*12840*/  SYNCS.PHASECHK.TRANS64.TRYWAIT P0, [R5+URZ+0x22820], R0 ;  /* 0x02282000050075a7 */ /* 0x008724000800017f */
[----:B----4-:R-:W-:Y:S05]  /*12850*/  @!P0 NANOSLEEP.SYNCS 0x989680 ;  /* 0x009896800000895d */ /* 0x010fea0003900000 */
[----:B------:R-:W4:Y:S02]  /*12860*/  @!P0 SYNCS.PHASECHK.TRANS64 P0, [R5+URZ+0x22820], R0 ;  /* 0x02282000050085a7 */ /* 0x000f24000800007f */
[----:B----4-:R-:W-:Y:S05]  /*12870*/  @!P0 BRA `(.L_x_4537) ;  /* 0xfffffffc00f08947 */ /* 0x010fea000383ffff */
[----:B------:R-:W-:Y:S05]  /*12880*/  BRA `(.L_x_4633) ;  /* 0xffffffd000547947 */ /* 0x000fea000383ffff */
.L_x_4538:
[----:B------:R-:W4:Y:S01]  /*12890*/  S2R R2, SR_TID.X ;  /* 0x0000000000027919 */ /* 0x000f220000002100 */
[----:B------:R-:W-:Y:S01]  /*128a0*/  BSSY B0, `(.L_x_4634) ;  /* 0x000000a000007945 */ /* 0x000fe20003800000 */
[----:B------:R-:W-:Y:S01]  /*128b0*/  IMAD.MOV.U32 R12, RZ, RZ, RZ ;  /* 0x000000ffff0c7224 */ /* 0x000fe200078e00ff */
[----:B------:R-:W-:Y:S01]  /*128c0*/  MOV R11, 0x1f ;  /* 0x0000001f000b7802 */ /* 0x000fe20000000f00 */
[----:B------:R-:W-:Y:S01]  /*128d0*/  IMAD.MOV.U32 R15, RZ, RZ, -0x1 ;  /* 0xffffffffff0f7424 */ /* 0x000fe200078e00ff */
[----:B----4-:R-:W-:-:S04]  /*128e0*/  SHF.R.U32.HI R2, RZ, 0x5, R2 ;  /* 0x00000005ff027819 */ /* 0x010fc80000011602 */
[----:B------:R-:W-:-:S05]  /*128f0*/  LOP3.LUT R2, R2, 0x3, RZ, 0xc0, !PT ;  /* 0x0000000302027812 */ /* 0x000fca00078ec0ff */
[----:B------:R-:W-:-:S07]  /*12900*/  IMAD.MOV.U32 R13, RZ, RZ, R2 ;  /* 0x000000ffff0d7224 */ /* 0x000fce00078e0002 */
[----:B0123-5:R-:W-:Y:S05]  /*12910*/  WARPSYNC.COLLECTIVE R15, `(.L_x_4635) ;  /* 0x000000000f087348 */ /* 0x02ffea0003c00000 */
[----:B------:R4:W0:Y:S02]  /*12920*/  SHFL.IDX P6, R14, R13, R12, R11 ;  /* 0x0000000c0d0e7389 */ /* 0x00082400000c000b */
[----:B012345:R-:W-:Y:S01]  /*12930*/  ENDCOLLECTIVE ;  /* 0x000000000000791b */ /* 0x03ffe20003800000 */
.L_x_4635:
[----:B------:R-:W-:Y:S05]  /*12940*/  BSYNC B0 ;  /* 0x0000000000007941 */ /* 0x000fea0003800000 */
.L_x_4634:
[----:B------:R-:W-:Y:S05]  /*12950*/  BRA `(.L_x_4636) ;  /* 0xffffffd0003c7947 */ /* 0x000fea000383ffff */
.L_x_4541:
[----:B------:R-:W-:Y:S01]  /*12960*/  BSSY B1, `(.L_x_4637) ;  /* 0x0000006000017945 */ /* 0x000fe20003800000 */
[----:B------:R-:W-:-:S07]  /*12970*/  IMAD.MOV.U32 R15, RZ, RZ, -0x1 ;  /* 0xffffffffff0f7424 */ /* 0x000fce00078e00ff */
[----:B0123-5:R-:W-:Y:S05]  /*12980*/  WARPSYNC.COLLECTIVE R15, `(.L_x_4638) ;  /* 0x000000000f0c7348 */ /* 0x02ffea0003c00000 */
[----:B------:R-:W-:Y:S02]  /*12990*/  ELECT P6, UR62, PT ;  /* 0x00000000003e782f */ /* 0x000fe400038c0000 */
[----:B------:R-:W-:Y:S01]  /*129a0*/  MOV R14, UR62 ;  /* 0x0000003e000e7c02 */ /* 0x000fe20008000f00 */
[----:B0123-5:R-:W-:Y:S10]  /*129b0*/  ENDCOLLECTIVE ;  /* 0x000000000000791b */ /* 0x02fff40003800000 */
.L_x_4638:
[----:B------:R-:W-:Y:S05]  /*129c0*/  BSYNC B1 ;  /* 0x0000000000017941 */ /* 0x000fea0003800000 */
.L_x_4637:
[----:B------:R-:W-:Y:S05]  /*129d0*/  BRA `(.L_x_4639) ;  /* 0xffffffd000347947 */ /* 0x000fea000383ffff */
.L_x_4543:
[----:B---3--:R3:W4:Y:S02]  /*129e0*/  SYNCS.PHASECHK.TRANS64.TRYWAIT P1, [R3+URZ+0x22840], R2 ;  /* 0x02284002030075a7 */ /* 0x008724000802017f */
[----:B----4-:R-:W-:Y:S05]  /*129f0*/  @!P1 NANOSLEEP.SYNCS 0x989680 ;  /* 0x009896800000995d */ /* 0x010fea0003900000 */
[----:B------:R-:W4:Y:S02]  /*12a00*/  @!P1 SYNCS.PHASECHK.TRANS64 P1, [R3+URZ+0x22840], R2 ;  /* 0x02284002030095a7 */ /* 0x000f24000802007f */
[----:B----4-:R-:W-:Y:S05]  /*12a10*/  @!P1 BRA `(.L_x_4543) ;  /* 0xfffffffc00f09947 */ /* 0x010fea000383ffff */
[----:B------:R-:W-:Y:S05]  /*12a20*/  BRA `(.L_x_4640) ;  /* 0xffffffd000547947 */ /* 0x000fea000383ffff */
.L_x_4545:
[----:B----4-:R4:W0:Y:S02]  /*12a30*/  SYNCS.PHASECHK.TRANS64.TRYWAIT P1, [R5+URZ+0x22840], R0 ;  /* 0x02284000050075a7 */ /* 0x010824000802017f */
[----:B0-----:R-:W-:Y:S05]  /*12a40*/  @!P1 NANOSLEEP.SYNCS 0x989680 ;  /* 0x009896800000995d */ /* 0x001fea0003900000 */
[----:B------:R-:W0:Y:S02]  /*12a50*/  @!P1 SYNCS.PHASECHK.TRANS64 P1, [R5+URZ+0x22840], R0 ;  /* 0x02284000050095a7 */ /* 0x000e24000802007f */
[----:B0-----:R-:W-:Y:S05]  /*12a60*/  @!P1 BRA `(.L_x_4545) ;  /* 0xfffffffc00f09947 */ /* 0x001fea000383ffff */
[----:B------:R-:W-:Y:S05]  /*12a70*/  BRA `(.L_x_4641) ;  /* 0xffffffd000607947 */ /* 0x000fea000383ffff */
.L_x_4547:
[----:B------:R0:W0:Y:S02]  /*12a80*/  SYNCS.PHASECHK.TRANS64.TRYWAIT P1, [R3+URZ+0x22860], R2 ;  /* 0x02286002030075a7 */ /* 0x000024000802017f */
[----:B0-----:R-:W-:Y:S05]  /*12a90*/  @!P1 NANOSLEEP.SYNCS 0x989680 ;  /* 0x009896800000995d */ /* 0x001fea0003900000 */
[----:B------:R-:W0:Y:S02]  /*12aa0*/  @!P1 SYNCS.PHASECHK.TRANS64 P1, [R3+URZ+0x22860], R2 ;  /* 0x02286002030095a7 */ /* 0x000e24000802007f */
[----:B0-----:R-:W-:Y:S05]  /*12ab0*/  @!P1 BRA `(.L_x_4547) ;  /* 0xfffffffc00f09947 */ /* 0x001fea000383ffff */
[----:B------:R-:W-:Y:S05]  /*12ac0*/  BRA `(.L_x_4642) ;  /* 0xffffffd0005c7947 */ /* 0x000fea000383ffff */
.L_x_4643:
        /* <DEDUP_REMOVED lines=11> */
.L_x_6463:


//--------------------- .text._ZN7cutlass13device_kernelIN5flash11enable_sm90INS1_16FlashAttnFwdSm90INS1_25CollectiveMainloopFwdSm90ILi2EN4cute5tupleIJNS5_1CILi1EEES8_S8_EEENS6_IJNS7_ILi128EEENS7_ILi96EEENS7_ILi64EEEEEELi256ENS_6half_tEfNS_4arch4Sm90ELb1ELb0ELb1ELb0ELb1ELb0ELb1ELb1ELb0ELb1ELb0ELb0EEENS1_21CollectiveEpilogueFwdINS6_IJSA_NS7_ILi256EEESB_EEES9_SE_SG_Li256ELb0ELb1ELb0ELb0EEENS1_30DynamicPersistentTileSchedulerILi256ELi128ELb0ELb1ELb1EEEEEEEEEvNT_6ParamsE --------------------------
	.section	.text._ZN7cutlass13device_kernelIN5flash11enable_sm90INS1_16FlashAttnFwdSm90INS1_25CollectiveMainloopFwdSm90ILi2EN4cute5tupleIJNS5_1CILi1EEES8_S8_EEENS6_IJNS7_ILi128EEENS7_ILi96EEENS7_ILi64EEEEEELi256ENS_6half_tEfNS_4arch4Sm90ELb1ELb0ELb1ELb0ELb1ELb0ELb1ELb1ELb0ELb1ELb0ELb0EEENS1_21CollectiveEpilogueFwdINS6_IJSA_NS7_ILi256EEESB_EEES9_SE_SG_Li256ELb0ELb1ELb0ELb0EEENS1_30DynamicPersistentTileSchedulerILi256ELi128ELb0ELb1ELb1EEEEEEEEEvNT_6ParamsE,"ax",@progbits
	.align	128
.text._ZN7cutlass13device_kernelIN5flash11enable_sm90INS1_16FlashAttnFwdSm90INS1_25CollectiveMainloopFwdSm90ILi2EN4cute5tupleIJNS5_1CILi1EEES8_S8_EEENS6_IJNS7_ILi128EEENS7_ILi96EEENS7_ILi64EEEEEELi256ENS_6half_tEfNS_4arch4Sm90ELb1ELb0ELb1ELb0ELb1ELb0ELb1ELb1ELb0ELb1ELb0ELb0EEENS1_21CollectiveEpilogueFwdINS6_IJSA_NS7_ILi256EEESB_EEES9_SE_SG_Li256ELb0ELb1ELb0ELb0EEENS1_30DynamicPersistentTileSchedulerILi256ELi128ELb0ELb1ELb1EEEEEEEEEvNT_6ParamsE:
        .type           _ZN7cutlass13device_kernelIN5flash11enable_sm90INS1_16FlashAttnFwdSm90INS1_25CollectiveMainloopFwdSm90ILi2EN4cute5tupleIJNS5_1CILi1EEES8_S8_EEENS6_IJNS7_ILi128EEENS7_ILi96EEENS7_ILi64EEEEEELi256ENS_6half_tEfNS_4arch4Sm90ELb1ELb0ELb1ELb0ELb1ELb0ELb1ELb1ELb0ELb1ELb0ELb0EEENS1_21CollectiveEpilogueFwdINS6_IJSA_NS7_ILi256EEESB_EEES9_SE_SG_Li256ELb0ELb1ELb0ELb0EEENS1_30DynamicPersistentTileSchedulerILi256ELi128ELb0ELb1ELb1EEEEEEEEEvNT_6ParamsE,@function
        .size           _ZN7cutlass13device_kernelIN5flash11enable_sm90INS1_16FlashAttnFwdSm90INS1_25CollectiveMainloopFwdSm90ILi2EN4cute5tupleIJNS5_1CILi1EEES8_S8_EEENS6_IJNS7_ILi128EEENS7_ILi96EEENS7_ILi64EEEEEELi256ENS_6half_tEfNS_4arch4Sm90ELb1ELb0ELb1ELb0ELb1ELb0ELb1ELb1ELb0ELb1ELb0ELb0EEENS1_21CollectiveEpilogueFwdINS6_IJSA_NS7_ILi256EEESB_EEES9_SE_SG_Li256ELb0ELb1ELb0ELb0EEENS1_30DynamicPersistentTileSchedulerILi256ELi128ELb0ELb1ELb1EEEEEEEEEvNT_6ParamsE,(.L_x_6464 - _ZN7cutlass13device_kernelIN5flash11enable_sm90INS1_16FlashAttnFwdSm90INS1_25CollectiveMainloopFwdSm90ILi2EN4cute5tupleIJNS5_1CILi1EEES8_S8_EEENS6_IJNS7_ILi128EEENS7_ILi96EEENS7_ILi64EEEEEELi256ENS_6half_tEfNS_4arch4Sm90ELb1ELb0ELb1ELb0ELb1ELb0ELb1ELb1ELb0ELb1ELb0ELb0EEENS1_21CollectiveEpilogueFwdINS6_IJSA_NS7_ILi256EEESB_EEES9_SE_SG_Li256ELb0ELb1ELb0ELb0EEENS1_30DynamicPersistentTileSchedulerILi256ELi128ELb0ELb1ELb1EEEEEEEEEvNT_6ParamsE)
        .other          _ZN7cutlass13device_kernelIN5flash11enable_sm90INS1_16FlashAttnFwdSm90INS1_25CollectiveMainloopFwdSm90ILi2EN4cute5tupleIJNS5_1CILi1EEES8_S8_EEENS6_IJNS7_ILi128EEENS7_ILi96EEENS7_ILi64EEEEEELi256ENS_6half_tEfNS_4arch4Sm90ELb1ELb0ELb1ELb0ELb1ELb0ELb1ELb1ELb0ELb1ELb0ELb0EEENS1_21CollectiveEpilogueFwdINS6_IJSA_NS7_ILi256EEESB_EEES9_SE_SG_Li256ELb0ELb1ELb0ELb0EEENS1_30DynamicPersistentTileSchedulerILi256ELi128ELb0ELb1ELb1EEEEEEEEEvNT_6ParamsE,@"STO_CUDA_ENTRY STV_DEFAULT"
_ZN7cutlass13device_kernelIN5flash11enable_sm90INS1_16FlashAttnFwdSm90INS1_25CollectiveMainloopFwdSm90ILi2EN4cute5tupleIJNS5_1CILi1EEES8_S8_EEENS6_IJNS7_ILi128EEENS7_ILi96EEENS7_ILi64EEEEEELi256ENS_6half_tEfNS_4arch4Sm90ELb1ELb0ELb1ELb0ELb1ELb0ELb1ELb1ELb0ELb1ELb0ELb0EEENS1_21CollectiveEpilogueFwdINS6_IJSA_NS7_ILi256EEESB_EEES9_SE_SG_Li256ELb0ELb1ELb0ELb0EEENS1_30DynamicPersistentTileSchedulerILi256ELi128ELb0ELb1ELb1EEEEEEEEEvNT_6ParamsE:
        /* <DEDUP_REMOVED lines=47> */
.L_x_4644:
        /* <DEDUP_REMOVED lines=22> */
.L_x_4645:
        /* <DEDUP_REMOVED lines=18> */
.L_x_4646:
        /* <DEDUP_REMOVED lines=22> */
.L_x_4647:
        /* <DEDUP_REMOVED lines=23> */
.L_x_4648:
        /* <DEDUP_REMOVED lines=10> */
.L_x_4650:
[----:B------:R-:W-:-:S08]  /*08e0*/  NOP ;  /* 0x0000000000007918 */ /* 0x000fd00000000000 */
[----:B------:R-:W1:Y:S02]  /*08f0*/  USETMAXREG.TRY_ALLOC.CTAPOOL UP0, 0xe8 ;  /* 0x000000e8000079c8 */ /* 0x000e640008000600 */
[----:B-1----:R-:W-:-:S13]  /*0900*/  PLOP3.LUT P0, PT, PT, PT, UP0, 0x80, 0x0 ;  /* 0x000000000000781c */ /* 0x002fda0003f0f008 */
[----:B------:R-:W-:Y:S05]  /*0910*/  @!P0 BRA `(.L_x_4650) ;  /* 0xfffffffc00f08947 */ /* 0x000fea000383ffff */
[----:B------:R-:W1:Y:S01]  /*0920*/  S2R R0, SR_TID.X ;  /* 0x0000000000007919 */ /* 0x000e620000002100 */
[----:B------:R-:W2:Y:S08]  /*0930*/  S2UR UR4, SR_CTAID.X ;  /* 0x00000000000479c3 */ /* 0x000eb00000002500 */
[----:B------:R-:W-:Y:S08]  /*0940*/  BAR.ARV 0x4, 0x180 ;  /* 0x0106000000007b1d */ /* 0x000ff00000002000 */
[----:B------:R-:W-:Y:S06]  /*0950*/  BAR.ARV 0x8, 0x180 ;  /* 0x0206000000007b1d */ /* 0x000fec0000002000 */
[----:B-1----:R-:W-:-:S04]  /*0960*/  SHF.R.U32.HI R0, RZ, 0x7, R0 ;  /* 0x00000007ff007819 */ /* 0x002fc80000011600 */
[----:B------:R-:W-:Y:S02]  /*0970*/  ISETP.NE.AND P0, PT, R0, 0x1, PT ;  /* 0x000000010000780c */ /* 0x000fe40003f05270 */
[----:B------:R-:W2:Y:S11]  /*0980*/  LDC R0, c[0x0][0xd38] ;  /* 0x00034e00ff007b82 */ /* 0x000eb60000000800 */
[----:B------:R-:W-:Y:S06]  /*0990*/  @!P0 BAR.ARV 0x9, 0x100 ;  /* 0x0244000000008b1d */ /* 0x000fec0000002000 */
[----:B--2---:R-:W-:-:S13]  /*09a0*/  ISETP.LE.AND P0, PT, R0, UR4, PT ;  /* 0x0000000400007c0c */ /* 0x004fda000bf03270 */
[----:B------:R-:W-:Y:S05]  /*09b0*/  @P0 EXIT ;  /* 0x000000000000094d */ /* 0x000fea0003800000 */
[----:B------:R-:W2:Y:S01]  /*09c0*/  LDL R3, [R1+0xc] ;  /* 0x00000c0001037983 */ /* 0x000ea20000100800 */
[----:B------:R-:W-:Y:S01]  /*09d0*/  IMAD.MOV.U32 R222, RZ, RZ, RZ ;  /* 0x000000ffffde7224 */ /* 0x000fe200078e00ff */
[----:B------:R-:W-:Y:S01]  /*09e0*/  UMOV UR39, URZ ;  /* 0x0000003f00277c82 */ /* 0x000fe20008000000 */
[----:B------:R-:W-:Y:S01]  /*09f0*/  UMOV UR38, URZ ;  /* 0x0000003f00267c82 */ /* 0x000fe20008000000 */
[----:B0-----:R-:W0:Y:S02]  /*0a00*/  S2R R2, SR_TID.X ;  /* 0x0000000000027919 */ /* 0x001e240000002100 */
[----:B0-----:R-:W-:-:S05]  /*0a10*/  VIADD R12, R2, 0xffffff80 ;  /* 0xffffff80020c7836 */ /* 0x001fca0000000000 */
[----:B------:R-:W-:-:S04]  /*0a20*/  SHF.R.S32.HI R0, RZ, 0x1f, R12 ;  /* 0x0000001fff007819 */ /* 0x000fc8000001140c */
[CC--:B------:R-:W-:Y:S02]  /*0a30*/  LEA.HI R4, R0.reuse, R12.reuse, RZ, 0x5 ;  /* 0x0000000c00047211 */ /* 0x0c0fe400078f28ff */
[----:B------:R-:W-:-:S03]  /*0a40*/  LEA.HI R2, R0, R12, RZ, 0x4 ;  /* 0x0000000c00027211 */ /* 0x000fc600078f20ff */
[----:B------:R-:W-:Y:S01]  /*0a50*/  IMAD.SHL.U32 R6, R4, 0x20, RZ ;  /* 0x0000002004067824 */ /* 0x000fe200078e00ff */
[----:B------:R-:W-:Y:S02]  /*0a60*/  LOP3.LUT R4, R2, 0x3fffff0, RZ, 0xc0, !PT ;  /* 0x03fffff002047812 */ /* 0x000fe400078ec0ff */
[----:B------:R-:W-:Y:S02]  /*0a70*/  SHF.R.S32.HI R5, RZ, 0x4, R2 ;  /* 0x00000004ff057819 */ /* 0x000fe40000011402 */
[----:B------:R-:W-:Y:S01]  /*0a80*/  LOP3.LUT R7, R6, 0xfffffc00, RZ, 0xc0, !PT ;  /* 0xfffffc0006077812 */ /* 0x000fe200078ec0ff */
[----:B------:R-:W-:Y:S01]  /*0a90*/  IMAD.IADD R4, R12, 0x1, -R4 ;  /* 0x000000010c047824 */ /* 0x000fe200078e0a04 */
[----:B------:R-:W-:Y:S02]  /*0aa0*/  LEA.HI R6, R0, R12, RZ, 0x2 ;  /* 0x0000000c00067211 */ /* 0x000fe400078f10ff */
[----:B------:R-:W-:Y:S02]  /*0ab0*/  LEA.HI R2, R2, R5, RZ, 0x1 ;  /* 0x0000000502027211 */ /* 0x000fe400078f08ff */
[----:B------:R-:W-:-:S02]  /*0ac0*/  LOP3.LUT R6, R6, 0xfffffffc, RZ, 0xc0, !PT ;  /* 0xfffffffc06067812 */ /* 0x000fc400078ec0ff */
[----:B------:R-:W-:Y:S02]  /*0ad0*/  LOP3.LUT R2, R2, 0x1ffffffe, RZ, 0xc0, !PT ;  /* 0x1ffffffe02027812 */ /* 0x000fe400078ec0ff */
[----:B------:R-:W-:Y:S01]  /*0ae0*/  LEA R7, R4, R7, 0x6 ;  /* 0x0000000704077211 */ /* 0x000fe200078e30ff */
[----:B------:R-:W-:Y:S02]  /*0af0*/  IMAD.IADD R6, R12, 0x1, -R6 ;  /* 0x000000010c067824 */ /* 0x000fe400078e0a06 */
[----:B------:R-:W-:-:S03]  /*0b00*/  IMAD.IADD R2, R5, 0x1, -R2 ;  /* 0x0000000105027824 */ /* 0x000fc600078e0a02 */
[----:B------:R-:W-:Y:S01]  /*0b10*/  LEA.HI R4, R6, R6, RZ, 0x1 ;  /* 0x0000000606047211 */ /* 0x000fe200078f08ff */
[----:B------:R-:W-:-:S03]  /*0b20*/  IMAD R226, R2, 0x8, R7 ;  /* 0x0000000802e27824 */ /* 0x000fc600078e0207 */
[----:B------:R-:W-:-:S05]  /*0b30*/  LOP3.LUT R5, R4, 0x1ffffffe, RZ, 0xc0, !PT ;  /* 0x1ffffffe04057812 */ /* 0x000fca00078ec0ff */
[----:B------:R-:W-:Y:S01]  /*0b40*/  IMAD.IADD R6, R6, 0x1, -R5 ;  /* 0x0000000106067824 */ /* 0x000fe200078e0a05 */
[----:B--2---:R-:W-:Y:S02]  /*0b50*/  R2UR UR5, R3 ;  /* 0x00000000030572ca */ /* 0x004fe400000e0000 */
[CC--:B------:R-:W-:Y:S02]  /*0b60*/  LEA.HI R3, R0.reuse, R12.reuse, RZ, 0x7 ;  /* 0x0000000c00037211 */ /* 0x0c0fe400078f38ff */
[----:B------:R-:W-:Y:S02]  /*0b70*/  LEA.HI R0, R0, R12, RZ, 0x3 ;  /* 0x0000000c00007211 */ /* 0x000fe400078f18ff */
[C---:B------:R-:W-:Y:S02]  /*0b80*/  LOP3.LUT R223, R3.reuse, 0xffffff80, RZ, 0xc0, !PT ;  /* 0xffffff8003df7812 */ /* 0x040fe400078ec0ff */
[----:B------:R-:W-:Y:S02]  /*0b90*/  SHF.R.S32.HI R224, RZ, 0x7, R3 ;  /* 0x00000007ffe07819 */ /* 0x000fe40000011403 */
[----:B------:R-:W-:Y:S01]  /*0ba0*/  LOP3.LUT R218, R0, 0xfffffff8, RZ, 0xc0, !PT ;  /* 0xfffffff800da7812 */ /* 0x000fe200078ec0ff */
[C---:B------:R-:W-:Y:S01]  /*0bb0*/  IMAD.IADD R223, R12.reuse, 0x1, -R223 ;  /* 0x000000010cdf7824 */ /* 0x040fe200078e0adf */
[----:B------:R-:W-:Y:S01]  /*0bc0*/  LEA.HI R3, R3, R224, RZ, 0x1 ;  /* 0x000000e003037211 */ /* 0x000fe200078f08ff */
[----:B------:R-:W-:Y:S01]  /*0bd0*/  ULOP3.LUT UR5, UR5, 0x1, URZ, 0xfc, !UPT ;  /* 0x0000000105057892 */ /* 0x000fe2000f8efc3f */
[----:B------:R-:W-:-:S02]  /*0be0*/  IADD3 R218, R12, -R218, RZ ;  /* 0x800000da0cda7210 */ /* 0x000fc40007ffe0ff */
[----:B------:R-:W-:Y:S02]  /*0bf0*/  SHF.R.S32.HI R8, RZ, 0x1f, R223 ;  /* 0x0000001fff087819 */ /* 0x000fe400000114df */
[----:B------:R-:W-:Y:S01]  /*0c00*/  LOP3.LUT R3, R3, 0x3fffffe, RZ, 0xc0, !PT ;  /* 0x03fffffe03037812 */ /* 0x000fe200078ec0ff */
[----:B------:R-:W-:Y:S01]  /*0c10*/  IMAD.SHL.U32 R200, R218, 0x8, RZ ;  /* 0x00000008dac87824 */ /* 0x000fe200078e00ff */
[CC--:B------:R-:W-:Y:S01]  /*0c20*/  LEA.HI R9, R8.reuse, R223.reuse, RZ, 0x2 ;  /* 0x000000df08097211 */ /* 0x0c0fe200078f10ff */
[----:B------:R-:W-:Y:S01]  /*0c30*/  IMAD.U32 R227, RZ, RZ, UR5 ;  /* 0x00000005ffe37e24 */ /* 0x000fe2000f8e00ff */
[----:B------:R-:W-:Y:S01]  /*0c40*/  LEA.HI R8, R8, R223, RZ, 0x5 ;  /* 0x000000df08087211 */ /* 0x000fe200078f28ff */
[----:B------:R-:W-:Y:S01]  /*0c50*/  IMAD.IADD R3, R224, 0x1, -R3 ;  /* 0x00000001e0037824 */ /* 0x000fe200078e0a03 */
[--C-:B------:R-:W-:Y:S01]  /*0c60*/  SHF.R.S32.HI R10, RZ, 0x2, R9.reuse ;  /* 0x00000002ff0a7819 */ /* 0x100fe20000011409 */
[C---:B------:R-:W-:Y:S01]  /*0c70*/  VIADD R216, R200.reuse, 0x40 ;  /* 0x00000040c8d87836 */ /* 0x040fe20000000000 */
[----:B------:R-:W-:Y:S01]  /*0c80*/  SHF.R.S32.HI R11, RZ, 0x1f, R9 ;  /* 0x0000001fff0b7819 */ /* 0x000fe20000011409 */
[----:B------:R-:W-:Y:S01]  /*0c90*/  VIADD R217, R200, 0xc0 ;  /* 0x000000c0c8d97836 */ /* 0x000fe20000000000 */
[----:B------:R-:W-:-:S02]  /*0ca0*/  SHF.R.S32.HI R8, RZ, 0x5, R8 ;  /* 0x00000005ff087819 */ /* 0x000fc40000011408 */
[----:B------:R-:W-:Y:S02]  /*0cb0*/  LEA.HI R11, R11, R10, RZ, 0x3 ;  /* 0x0000000a0b0b7211 */ /* 0x000fe400078f18ff */
[----:B------:R-:W-:Y:S02]  /*0cc0*/  LOP3.LUT R214, R9, 0x7ffffffc, RZ, 0xc0, !PT ;  /* 0x7ffffffc09d67812 */ /* 0x000fe400078ec0ff */
[----:B------:R-:W-:Y:S02]  /*0cd0*/  LOP3.LUT R11, R11, 0xfffffff8, RZ, 0xc0, !PT ;  /* 0xfffffff80b0b7812 */ /* 0x000fe400078ec0ff */
[----:B------:R-:W-:Y:S01]  /*0ce0*/  IADD3 R215, R200, 0x80, RZ ;  /* 0x00000080c8d77810 */ /* 0x000fe20007ffe0ff */
[----:B------:R-:W-:Y:S01]  /*0cf0*/  IMAD.IADD R214, R223, 0x1, -R214 ;  /* 0x00000001dfd67824 */ /* 0x000fe200078e0ad6 */
[----:B------:R-:W-:Y:S01]  /*0d00*/  SHF.R.S32.HI R221, RZ, 0x3, R0 ;  /* 0x00000003ffdd7819 */ /* 0x000fe20000011400 */
[----:B------:R-:W-:Y:S01]  /*0d10*/  IMAD.IADD R11, R10, 0x1, -R11 ;  /* 0x000000010a0b7824 */ /* 0x000fe200078e0a0b */
[----:B------:R-:W-:-:S02]  /*0d20*/  SHF.R.S32.HI R0, RZ, 0x1f, R200 ;  /* 0x0000001fff007819 */ /* 0x000fc400000114c8 */
[----:B------:R-:W-:Y:S01]  /*0d30*/  SHF.R.S32.HI R2, RZ, 0x1f, R216 ;  /* 0x0000001fff027819 */ /* 0x000fe200000114d8 */
[----:B------:R-:W-:Y:S01]  /*0d40*/  IMAD R8, R8, 0x10, R11 ;  /* 0x0000001008087824 */ /* 0x000fe200078e020b */
[----:B------:R-:W-:Y:S02]  /*0d50*/  SHF.R.S32.HI R0, RZ, 0x1f, R215 ;  /* 0x0000001fff007819 */ /* 0x000fe400000114d7 */
[----:B------:R-:W-:Y:S01]  /*0d60*/  SHF.R.S32.HI R229, RZ, 0x1f, R217 ;  /* 0x0000001fffe57819 */ /* 0x000fe200000114d9 */
[----:B------:R-:W-:-:S04]  /*0d70*/  IMAD R225, R3, 0x40, R8 ;  /* 0x0000004003e17824 */ /* 0x000fc800078e0208 */
[----:B------:R-:W-:-:S07]  /*0d80*/  IMAD R213, R6, 0x8, R225 ;  /* 0x0000000806d57824 */ /* 0x000fce00078e02e1 */
.L_x_4708:
        /* <DEDUP_REMOVED lines=21> */
.L_x_4651:
[----:B------:R-:W-:Y:S01]  /*0ee0*/  ULDC UR7, c[0x0][0xd54] ;  /* 0x0003550000077ab9 */ /* 0x000fe20000000800 */
[----:B------:R-:W-:Y:S01]  /*0ef0*/  UMOV UR6, UR9 ;  /* 0x0000000900067c82 */ /* 0x000fe20008000000 */
[----:B------:R-:W-:-:S11]  /*0f00*/  UISETP.NE.AND UP0, UPT, UR7, 0x1, UPT ;  /* 0x000000010700788c */ /* 0x000fd6000bf05270 */
[----:B------:R-:W-:Y:S02]  /*0f10*/  @UP0 ULDC.64 UR10, c[0x0][0xd58] ;  /* 0x00035600000a0ab9 */ /* 0x000fe40000000a00 */
[----:B------:R-:W-:-:S04]  /*0f20*/  UIMAD.WIDE.U32 UR4, UR9, UR10, URZ ;  /* 0x0000000a090472a5 */ /* 0x000fc8000f8e003f */
[----:B------:R-:W-:-:S04]  /*0f30*/  @UP0 USHF.R.U32.HI UR6, URZ, UR11, UR5 ;  /* 0x0000000b3f060299 */ /* 0x000fc80008011605 */
[----:B------:R-:W-:-:S12]  /*0f40*/  UIMAD UR4, UR6, UR7, URZ ;  /* 0x00000007060472a4 */ /* 0x000fd8000f8e023f */
.L_x_4652:
[----:B------:R-:W0:Y:S01]  /*0f50*/  LDC R228, c[0x0][0x448] ;  /* 0x00011200ffe47b82 */ /* 0x000e220000000800 */
[----:B------:R-:W-:Y:S01]  /*0f60*/  ULOP3.LUT UR5, URZ, UR6, URZ, 0x33, !UPT ;  /* 0x000000063f057292 */ /* 0x000fe2000f8e333f */
[----:B------:R-:W-:Y:S01]  /*0f70*/  CS2R R162, SRZ ;  /* 0x0000000000a27805 */ /* 0x000fe2000001ff00 */
[----:B------:R-:W-:Y:S01]  /*0f80*/  ULDC.64 UR10, c[0x0][0x418] ;  /* 0x00010600000a7ab9 */ /* 0x000fe20000000a00 */
[----:B------:R-:W-:Y:S01]  /*0f90*/  ULDC UR6, c[0x0][0xd3c] ;  /* 0x00034f0000067ab9 */ /* 0x000fe20000000800 */
[----:B------:R-:W-:Y:S01]  /*0fa0*/  UISETP.NE.U32.AND UP0, UPT, UR10, URZ, UPT ;  /* 0x0000003f0a00728c */ /* 0x000fe2000bf05070 */
[----:B------:R-:W-:Y:S01]  /*0fb0*/  CS2R R148, SRZ ;  /* 0x0000000000947805 */ /* 0x000fe2000001ff00 */
[----:B------:R-:W-:Y:S01]  /*0fc0*/  UIADD3 UR5, UR5, UR6, URZ ;  /* 0x0000000605057290 */ /* 0x000fe2000fffe03f */
[----:B------:R-:W-:Y:S01]  /*0fd0*/  CS2R R160, SRZ ;  /* 0x0000000000a07805 */ /* 0x000fe2000001ff00 */
[----:B------:R-:W-:Y:S01]  /*0fe0*/  UISETP.NE.AND.EX UP0, UPT, UR11, URZ, UPT, UP0 ;  /* 0x0000003f0b00728c */ /* 0x000fe2000bf05300 */
[----:B------:R-:W-:Y:S01]  /*0ff0*/  CS2R R144, SRZ ;  /* 0x0000000000907805 */ /* 0x000fe2000001ff00 */
[----:B------:R-:W-:Y:S01]  /*1000*/  USHF.L.U32 UR60, UR5, 0x7, URZ ;  /* 0x00000007053c7899 */ /* 0x000fe2000800063f */
[----:B------:R-:W-:Y:S01]  /*1010*/  CS2R R158, SRZ ;  /* 0x00000000009e7805 */ /* 0x000fe2000001ff00 */
[----:B------:R-:W-:Y:S01]  /*1020*/  ULDC UR6, c[0x0][0x424] ;  /* 0x0001090000067ab9 */ /* 0x000fe20000000800 */
[----:B------:R-:W-:Y:S01]  /*1030*/  ULDC UR5, c[0x0][0x288] ;  /* 0x0000a20000057ab9 */ /* 0x000fe20000000800 */
[----:B------:R-:W-:Y:S01]  /*1040*/  UIADD3 UR10, UR60, 0x7f, URZ ;  /* 0x0000007f3c0a7890 */ /* 0x000fe2000fffe03f */
[----:B------:R-:W-:Y:S01]  /*1050*/  CS2R R140, SRZ ;  /* 0x00000000008c7805 */ /* 0x000fe2000001ff00 */
[----:B------:R-:W-:Y:S01]  /*1060*/  UIADD3 UR5, -UR5, 0x60, URZ ;  /* 0x0000006005057890 */ /* 0x000fe2000fffe13f */
[----:B------:R-:W-:Y:S01]  /*1070*/  CS2R R128, SRZ ;  /* 0x0000000000807805 */ /* 0x000fe2000001ff00 */
[----:B------:R-:W-:Y:S01]  /*1080*/  USEL UR12, UR6, 0x1, UP0 ;  /* 0x00000001060c7887 */ /* 0x000fe20008000000 */
[----:B------:R-:W-:Y:S01]  /*1090*/  CS2R R136, SRZ ;  /* 0x0000000000887805 */ /* 0x000fe2000001ff00 */
[----:B------:R-:W-:Y:S01]  /*10a0*/  ULDC UR7, c[0x0][0x2f0] ;  /* 0x0000bc0000077ab9 */ /* 0x000fe20000000800 */
[----:B------:R-:W-:Y:S01]  /*10b0*/  IMAD.U32 R0, RZ, RZ, UR10 ;  /* 0x0000000aff007e24 */ /* 0x000fe2000f8e00ff */
[----:B------:R-:W-:Y:S01]  /*10c0*/  UIMAD UR5, UR12, UR7, UR5 ;  /* 0x000000070c0572a4 */ /* 0x000fe2000f8e0205 */
[----:B0-----:R-:W-:Y:S01]  /*10d0*/  ISETP.NE.AND P0, PT, R228, 0x1, PT ;  /* 0x00000001e400780c */ /* 0x001fe20003f05270 */
[----:B------:R-:W-:Y:S01]  /*10e0*/  UIADD3 UR4, UR9, -UR4, URZ ;  /* 0x8000000409047290 */ /* 0x000fe2000fffe03f */
[----:B------:R-:W-:Y:S01]  /*10f0*/  IMAD.U32 R212, RZ, RZ, UR12 ;  /* 0x0000000cffd47e24 */ /* 0x000fe2000f8e00ff */
[----:B------:R-:W-:Y:S01]  /*1100*/  UIMAD UR6, UR12, UR7, 0x5f ;  /* 0x0000005f0c0674a4 */ /* 0x000fe2000f8e0207 */
[----:B------:R-:W-:Y:S01]  /*1110*/  CS2R R92, SRZ ;  /* 0x00000000005c7805 */ /* 0x000fe2000001ff00 */
[----:B------:R-:W-:Y:S01]  /*1120*/  ULDC UR9, c[0x0][0xd48] ;  /* 0x0003520000097ab9 */ /* 0x000fe20000000800 */
[----:B------:R-:W-:Y:S01]  /*1130*/  CS2R R88, SRZ ;  /* 0x0000000000587805 */ /* 0x000fe2000001ff00 */
[----:B------:R-:W-:Y:S01]  /*1140*/  UISETP.NE.AND UP0, UPT, UR9, 0x1, UPT ;  /* 0x000000010900788c */ /* 0x000fe2000bf05270 */
[----:B------:R-:W-:Y:S01]  /*1150*/  CS2R R132, SRZ ;  /* 0x0000000000847805 */ /* 0x000fe2000001ff00 */
[----:B------:R-:W-:Y:S01]  /*1160*/  UIMAD.WIDE UR6, UR6, 0x2aaaaaab, URZ ;  /* 0x2aaaaaab060678a5 */ /* 0x000fe2000f8e023f */
[----:B------:R-:W-:-:S02]  /*1170*/  CS2R R84, SRZ ;  /* 0x0000000000547805 */ /* 0x000fc4000001ff00 */
[----:B------:R-:W-:Y:S02]  /*1180*/  CS2R R80, SRZ ;  /* 0x0000000000507805 */ /* 0x000fe4000001ff00 */
[----:B------:R-:W-:Y:S01]  /*1190*/  CS2R R194, SRZ ;  /* 0x0000000000c27805 */ /* 0x000fe2000001ff00 */
[----:B------:R-:W0:Y:S01]  /*11a0*/  @P0 LDC R2, c[0x0][0x44c] ;  /* 0x00011300ff020b82 */ /* 0x000e220000000800 */
[----:B------:R-:W-:Y:S01]  /*11b0*/  USHF.R.U32.HI UR6, URZ, 0x1f, UR7 ;  /* 0x0000001f3f067899 */ /* 0x000fe20008011607 */
[----:B------:R-:W-:Y:S02]  /*11c0*/  CS2R R76, SRZ ;  /* 0x00000000004c7805 */ /* 0x000fe4000001ff00 */
[----:B------:R-:W-:Y:S02]  /*11d0*/  CS2R R72, SRZ ;  /* 0x0000000000487805 */ /* 0x000fe4000001ff00 */
[----:B------:R-:W-:Y:S01]  /*11e0*/  CS2R R124, SRZ ;  /* 0x00000000007c7805 */ /* 0x000fe2000001ff00 */
[----:B------:R-:W-:Y:S01]  /*11f0*/  ULEA.HI.SX32 UR6, UR7, UR6, 0x1c ;  /* 0x0000000607067291 */ /* 0x000fe2000f8fe23f */
[----:B------:R-:W-:-:S02]  /*1200*/  CS2R R68, SRZ ;  /* 0x0000000000447805 */ /* 0x000fc4000001ff00 */
[----:B------:R-:W-:Y:S01]  /*1210*/  CS2R R64, SRZ ;  /* 0x0000000000407805 */ /* 0x000fe2000001ff00 */
[----:B------:R-:W1:Y:S01]  /*1220*/  @P0 LDC R3, c[0x0][0x450] ;  /* 0x00011400ff030b82 */ /* 0x000e620000000800 */
[----:B------:R-:W-:Y:S01]  /*1230*/  @UP0 ULDC UR7, c[0x0][0xd50] ;  /* 0x0003540000070ab9 */ /* 0x000fe20000000800 */
        /* <DEDUP_REMOVED lines=14> */
[----:B0-----:R-:W-:Y:S01]  /*1320*/  @P0 IMAD.HI.U32 R2, R2, UR10, RZ ;  /* 0x0000000a02020c27 */ /* 0x001fe2000f8e00ff */
[----:B------:R-:W-:Y:S02]  /*1330*/  CS2R R164, SRZ ;  /* 0x0000000000a47805 */ /* 0x000fe4000001ff00 */
[----:B------:R-:W-:Y:S02]  /*1340*/  CS2R R98, SRZ ;  /* 0x0000000000627805 */ /* 0x000fe4000001ff00 */
[----:B------:R-:W-:Y:S01]  /*1350*/  CS2R R186, SRZ ;  /* 0x0000000000ba7805 */ /* 0x000fe2000001ff00 */
[----:B------:R-:W-:Y:S01]  /*1360*/  IMAD.MOV.U32 R188, RZ, RZ, RZ ;  /* 0x000000ffffbc7224 */ /* 0x000fe200078e00ff */
[----:B------:R-:W-:-:S02]  /*1370*/  CS2R R94, SRZ ;  /* 0x00000000005e7805 */ /* 0x000fc4000001ff00 */
[----:B------:R-:W-:Y:S02]  /*1380*/  CS2R R90, SRZ ;  /* 0x00000000005a7805 */ /* 0x000fe4000001ff00 */
[----:B------:R-:W-:Y:S02]  /*1390*/  CS2R R184, SRZ ;  /* 0x0000000000b87805 */ /* 0x000fe4000001ff00 */
[----:B-1----:R-:W-:Y:S02]  /*13a0*/  @P0 SHF.R.U32.HI R0, RZ, R3, R2 ;  /* 0x00000003ff000219 */ /* 0x002fe40000011602 */
[----:B------:R-:W-:Y:S02]  /*13b0*/  CS2R R86, SRZ ;  /* 0x0000000000567805 */ /* 0x000fe4000001ff00 */
[----:B------:R-:W-:Y:S02]  /*13c0*/  PLOP3.LUT P0, PT, PT, PT, PT, 0x80, 0x0 ;  /* 0x000000000000781c */ /* 0x000fe40003f0f070 */
[----:B------:R-:W-:-:S02]  /*13d0*/  CS2R R82, SRZ ;  /* 0x0000000000527805 */ /* 0x000fc4000001ff00 */
[----:B------:R-:W-:Y:S01]  /*13e0*/  CS2R R182, SRZ ;  /* 0x0000000000b67805 */ /* 0x000fe2000001ff00 */
[----:B------:R-:W-:Y:S01]  /*13f0*/  VIADD R0, R0, UR5 ;  /* 0x0000000500007c36 */ /* 0x000fe20008000000 */
[----:B------:R-:W-:Y:S01]  /*1400*/  ULDC UR5, c[0x0][0xd54] ;  /* 0x0003550000057ab9 */ /* 0x000fe20000000800 */
[----:B------:R-:W-:Y:S01]  /*1410*/  CS2R R78, SRZ ;  /* 0x00000000004e7805 */ /* 0x000fe2000001ff00 */
[----:B------:R-:W-:Y:S01]  /*1420*/  UIMAD UR8, UR8, UR5, UR4 ;  /* 0x00000005080872a4 */ /* 0x000fe2000f8e0204 */
[----:B------:R-:W-:Y:S01]  /*1430*/  IMAD.HI R0, R0, 0x2aaaaaab, RZ ;  /* 0x2aaaaaab00007827 */ /* 0x000fe200078e02ff */
[----:B------:R-:W-:Y:S01]  /*1440*/  CS2R R74, SRZ ;  /* 0x00000000004a7805 */ /* 0x000fe2000001ff00 */
[----:B------:R-:W-:Y:S01]  /*1450*/  @UP0 ULDC UR4, c[0x0][0xd4c] ;  /* 0x0003530000040ab9 */ /* 0x000fe20000000800 */
[----:B------:R-:W-:Y:S01]  /*1460*/  CS2R R180, SRZ ;  /* 0x0000000000b47805 */ /* 0x000fe2000001ff00 */
[----:B------:R-:W-:Y:S01]  /*1470*/  UIMAD.WIDE.U32 UR4, UR8, UR4, URZ ;  /* 0x00000004080472a5 */ /* 0x000fe2000f8e003f */
[----:B------:R-:W-:Y:S01]  /*1480*/  SHF.R.U32.HI R3, RZ, 0x1f, R0 ;  /* 0x0000001fff037819 */ /* 0x000fe20000011600 */
[----:B------:R-:W-:Y:S01]  /*1490*/  UMOV UR10, UR8 ;  /* 0x00000008000a7c82 */ /* 0x000fe20008000000 */
[----:B------:R-:W-:Y:S01]  /*14a0*/  CS2R R70, SRZ ;  /* 0x0000000000467805 */ /* 0x000fe2000001ff00 */
[----:B------:R-:W-:Y:S01]  /*14b0*/  @UP0 USHF.R.U32.HI UR10, URZ, UR7, UR5 ;  /* 0x000000073f0a0299 */ /* 0x000fe20008011605 */
[----:B------:R-:W-:-:S02]  /*14c0*/  LEA.HI.SX32 R201, R0, R3, 0x1c ;  /* 0x0000000300c97211 */ /* 0x000fc400078fe2ff */
[----:B------:R-:W-:Y:S02]  /*14d0*/  CS2R R2, SRZ ;  /* 0x0000000000027805 */ /* 0x000fe4000001ff00 */
[----:B------:R-:W-:Y:S01]  /*14e0*/  MOV R0, RZ ;  /* 0x000000ff00007202 */ /* 0x000fe20000000f00 */
[----:B------:R-:W-:Y:S01]  /*14f0*/  UIADD3 UR4, -UR10, URZ, URZ ;  /* 0x0000003f0a047290 */ /* 0x000fe2000fffe13f */
[----:B------:R-:W-:Y:S01]  /*1500*/  VIMNMX R201, R201, UR6, PT ;  /* 0x00000006c9c97c48 */ /* 0x000fe2000bfe0100 */
[----:B------:R-:W-:Y:S01]  /*1510*/  IMAD.U32 R220, RZ, RZ, UR10 ;  /* 0x0000000affdc7e24 */ /* 0x000fe2000f8e00ff */
[----:B------:R-:W-:Y:S01]  /*1520*/  CS2R R66, SRZ ;  /* 0x0000000000427805 */ /* 0x000fe2000001ff00 */
[----:B------:R-:W-:Y:S01]  /*1530*/  UIMAD UR4, UR9, UR4, UR8 ;  /* 0x00000004090472a4 */ /* 0x000fe2000f8e0208 */
[----:B------:R-:W-:Y:S02]  /*1540*/  ISETP.GE.AND P1, PT, R201, 0x1, PT ;  /* 0x00000001c900780c */ /* 0x000fe40003f26270 */
[----:B------:R-:W-:-:S02]  /*1550*/  CS2R R178, SRZ ;  /* 0x0000000000b27805 */ /* 0x000fc4000001ff00 */
[----:B------:R-:W-:Y:S02]  /*1560*/  CS2R R62, SRZ ;  /* 0x00000000003e7805 */ /* 0x000fe4000001ff00 */
[----:B------:R-:W-:Y:S02]  /*1570*/  CS2R R58, SRZ ;  /* 0x00000000003a7805 */ /* 0x000fe4000001ff00 */
[----:B------:R-:W-:Y:S01]  /*1580*/  CS2R R176, SRZ ;  /* 0x0000000000b07805 */ /* 0x000fe2000001ff00 */
[----:B------:R-:W-:Y:S01]  /*1590*/  IMAD.U32 R219, RZ, RZ, UR4 ;  /* 0x00000004ffdb7e24 */ /* 0x000fe2000f8e00ff */
        /* <DEDUP_REMOVED lines=25> */
[----:B------:R-:W-:Y:S02]  /*1730*/  USHF.R.U32.HI UR4, URZ, 0x4, UR5 ;  /* 0x000000043f047899 */ /* 0x000fe40008011605 */
[----:B------:R-:W-:Y:S02]  /*1740*/  UIADD3 UR5, UR5, 0xa000, URZ ;  /* 0x0000a00005057890 */ /* 0x000fe4000fffe03f */
[----:B------:R-:W-:Y:S02]  /*1750*/  ULOP3.LUT UR4, UR4, 0x3fff, URZ, 0xc0, !UPT ;  /* 0x00003fff04047892 */ /* 0x000fe4000f8ec03f */
[----:B------:R-:W-:Y:S02]  /*1760*/  USHF.R.U32.HI UR5, URZ, 0x4, UR5 ;  /* 0x000000043f057899 */ /* 0x000fe40008011605 */
[----:B------:R-:W-:Y:S02]  /*1770*/  ULOP3.LUT UR42, UR4, 0x10000, URZ, 0xfc, !UPT ;  /* 0x00010000042a7892 */ /* 0x000fe4000f8efc3f */
[----:B------:R-:W-:-:S03]  /*1780*/  ULOP3.LUT UR41, UR5, 0x3fff, URZ, 0xc0, !UPT ;  /* 0x00003fff05297892 */ /* 0x000fc6000f8ec03f */
[----:B------:R-:W-:Y:S02]  /*1790*/  UMOV UR5, 0x40000040 ;  /* 0x4000004000057882 */ /* 0x000fe40000000000 */
[----:B------:R-:W-:Y:S01]  /*17a0*/  UMOV UR4, UR42 ;  /* 0x0000002a00047c82 */ /* 0x000fe20008000000 */
[----:B------:R-:W-:Y:S02]  /*17b0*/  IMAD.U32 R23, RZ, RZ, UR5 ;  /* 0x00000005ff177e24 */ /* 0x000fe4000f8e00ff */
[----:B------:R-:W-:Y:S01]  /*17c0*/  IMAD.U32 R22, RZ, RZ, UR4 ;  /* 0x00000004ff167e24 */ /* 0x000fe2000f8e00ff */
[----:B------:R-:W-:Y:S06]  /*17d0*/  @!P0 BRA `(.L_x_4654) ;  /* 0x0000000000408947 */ /* 0x000fec0003800000 */
        /* <DEDUP_REMOVED lines=16> */
.L_x_4654:
[----:B------:R-:W-:Y:S01]  /*18e0*/  LEA.HI R0, R222, R222, RZ, 0x1 ;  /* 0x000000dede007211 */ /* 0x000fe200078f08ff */
[----:B------:R-:W0:Y:S03]  /*18f0*/  S2R R2, SR_TID.X ;  /* 0x0000000000027919 */ /* 0x000e260000002100 */
[----:B------:R-:W-:-:S05]  /*1900*/  LOP3.LUT R3, R0, 0xfffffffe, RZ, 0xc0, !PT ;  /* 0xfffffffe00037812 */ /* 0x000fca00078ec0ff */
[----:B------:R-:W-:-:S05]  /*1910*/  IMAD.IADD R0, R222, 0x1, -R3 ;  /* 0x00000001de007824 */ /* 0x000fca00078e0a03 */
[----:B------:R-:W-:-:S04]  /*1920*/  SHF.L.U32 R0, R0, 0x1f, RZ ;  /* 0x0000001f00007819 */ /* 0x000fc800000006ff */
[----:B------:R-:W1:Y:S01]  /*1930*/  SYNCS.PHASECHK.TRANS64.TRYWAIT P0, [UR40+0x32400], R0 ;  /* 0x03240000ff0075a7 */ /* 0x000e620008000168 */
[----:B0-----:R-:W-:-:S05]  /*1940*/  SHF.R.U32.HI R2, RZ, 0x7, R2 ;  /* 0x00000007ff027819 */ /* 0x001fca0000011602 */
[----:B------:R-:W-:Y:S01]  /*1950*/  VIADD R209, R2, 0x8 ;  /* 0x0000000802d17836 */ /* 0x000fe20000000000 */
[----:B-1----:R-:W-:Y:S06]  /*1960*/  @!P0 BRA `(.L_x_4655) ;  /* 0x0000010800188947 */ /* 0x002fec0003800000 */
.L_x_4776:
[----:B------:R-:W-:Y:S05]  /*1970*/  WARPSYNC.ALL ;  /* 0x0000000000007948 */ /* 0x000fea0003800000 */
[----:B------:R-:W-:Y:S01]  /*1980*/  R2UR UR4, R227 ;  /* 0x00000000e30472ca */ /* 0x000fe200000e0000 */
[----:B------:R1:W-:-:S12]  /*1990*/  BAR.SYNC.DEFER_BLOCKING R209, 0x100 ;  /* 0x000400d10000751d */ /* 0x0003d80000010000 */
[----:B------:R-:W-:-:S05]  /*19a0*/  IMAD.U32 R2, RZ, RZ, UR4 ;  /* 0x00000004ff027e24 */ /* 0x000fca000f8e00ff */
[----:B------:R-:W-:-:S13]  /*19b0*/  ISETP.NE.AND P0, PT, R2, 0x3, PT ;  /* 0x000000030200780c */ /* 0x000fda0003f05270 */
[----:B-1----:R-:W-:Y:S05]  /*19c0*/  @!P0 BRA `(.L_x_4656) ;  /* 0x0000000000048947 */ /* 0x002fea0003800000 */
[----:B------:R-:W-:Y:S01]  /*19d0*/  BPT.TRAP 0x1 ;  /* 0x000000040000795c */ /* 0x000fe20000300000 */
.L_x_4656:
[----:B------:R-:W-:Y:S01]  /*19e0*/  ULEA UR6, UR38, UR40, 0x3 ;  /* 0x0000002826067291 */ /* 0x000fe2000f8e183f */
[----:B------:R-:W-:-:S05]  /*19f0*/  IMAD.U32 R2, RZ, RZ, UR39 ;  /* 0x00000027ff027e24 */ /* 0x000fca000f8e00ff */
[----:B------:R-:W-:-:S04]  /*1a00*/  SHF.L.U32 R2, R2, 0x1f, RZ ;  /* 0x0000001f02027819 */ /* 0x000fc800000006ff */
[----:B------:R1:W2:Y:S01]  /*1a10*/  SYNCS.PHASECHK.TRANS64.TRYWAIT P1, [UR6+0x32430], R2 ;  /* 0x03243002ff0075a7 */ /* 0x0002a20008020146 */
[----:B------:R-:W-:Y:S05]  /*1a20*/  @!P0 BRA `(.L_x_4657) ;  /* 0x0000000000048947 */ /* 0x000fea0003800000 */
[----:B------:R-:W-:Y:S01]  /*1a30*/  BPT.TRAP 0x1 ;  /* 0x000000040000795c */ /* 0x000fe20000300000 */
.L_x_4657:
[----:B--2---:R-:W-:Y:S05]  /*1a40*/  @P1 BRA `(.L_x_4658) ;  /* 0x0000000000081947 */ /* 0x004fea0003800000 */
[----:B------:R-:W2:Y:S02]  /*1a50*/  SYNCS.PHASECHK.TRANS64.TRYWAIT P1, [UR6+0x32430], R2 ;  /* 0x03243002ff0075a7 */ /* 0x000ea40008020146 */
[----:B--2---:R-:W-:Y:S05]  /*1a60*/  @!P1 BRA `(.L_x_4659) ;  /* 0x0000010400f09947 */ /* 0x004fea0003800000 */
.L_x_4658:
[----:B------:R-:W-:Y:S01]  /*1a70*/  UIADD3 UR4, UR40, 0x1c400, URZ ;  /* 0x0001c40028047890 */ /* 0x000fe2000fffe03f */
[----:B------:R-:W-:Y:S01]  /*1a80*/  WARPGROUP.ARRIVE ;  /* 0x00000000000079c5 */ /* 0x000fe20000000000 */
[----:B------:R-:W-:Y:S01]  /*1a90*/  UMOV UR8, UR42 ;  /* 0x0000002a00087c82 */ /* 0x000fe20008000000 */
[----:B------:R-:W-:Y:S01]  /*1aa0*/  UMOV UR9, 0x40000040 ;  /* 0x4000004000097882 */ /* 0x000fe20000000000 */
[----:B------:R-:W-:Y:S01]  /*1ab0*/  USHF.R.U32.HI UR4, URZ, 0x4, UR4 ;  /* 0x000000043f047899 */ /* 0x000fe20008011604 */
[----:B------:R-:W-:-:S03]  /*1ac0*/  UMOV UR11, 0x40000040 ;  /* 0x40000040000b7882 */ /* 0x000fc60000000000 */
[----:B------:R-:W-:-:S04]  /*1ad0*/  ULOP3.LUT UR4, UR4, 0x3fff, URZ, 0xc0, !UPT ;  /* 0x00003fff04047892 */ /* 0x000fc8000f8ec03f */
[----:B------:R-:W-:-:S04]  /*1ae0*/  ULOP3.LUT UR5, UR4, 0x10000, URZ, 0xfc, !UPT ;  /* 0x0001000004057892 */ /* 0x000fc8000f8efc3f */
[----:B------:R-:W-:Y:S02]  /*1af0*/  UIMAD UR4, UR38, 0x300, UR5 ;  /* 0x00000300260478a4 */ /* 0x000fe4000f8e0205 */
[----:B------:R-:W-:Y:S01]  /*1b00*/  IMAD.U32 R20, RZ, RZ, UR5 ;  /* 0x00000005ff147e24 */ /* 0x000fe2000f8e00ff */
[----:B------:R-:W-:Y:S02]  /*1b10*/  UIADD3 UR5, UR42, 0x2, URZ ;  /* 0x000000022a057890 */ /* 0x000fe4000fffe03f */
[----:B------:R-:W-:Y:S02]  /*1b20*/  UIADD3 UR7, UR4, 0x2, URZ ;  /* 0x0000000204077890 */ /* 0x000fe4000fffe03f */
[----:B------:R-:W-:Y:S02]  /*1b30*/  UMOV UR10, UR4 ;  /* 0x00000004000a7c82 */ /* 0x000fe40008000000 */
[----:B------:R-:W-:Y:S01]  /*1b40*/  HGMMA.64x96x16.F32 R24, gdesc[UR8], RZ, !UPT, gsb0 ;  /* 0x01600000081879f0 */ /* 0x000fe2000c0008ff */
        /* <DEDUP_REMOVED lines=17> */
[----:B------:R-:W-:Y:S02]  /*1c60*/  IMAD.U32 R16, RZ, RZ, UR8 ;  /* 0x00000008ff107e24 */ /* 0x000fe4000f8e00ff */
        /* <DEDUP_REMOVED lines=16> */
.L_x_4777:
[----:B------:R-:W-:Y:S05]  /*1d70*/  @!P0 BRA `(.L_x_4661) ;  /* 0x0000000000048947 */ /* 0x000fea0003800000 */
[----:B------:R-:W-:Y:S01]  /*1d80*/  BPT.TRAP 0x1 ;  /* 0x000000040000795c */ /* 0x000fe20000300000 */
.L_x_4661:
[----:B------:R2:W3:Y:S01]  /*1d90*/  SYNCS.PHASECHK.TRANS64.TRYWAIT P1, [UR6+0x32450], R2 ;  /* 0x03245002ff0075a7 */ /* 0x0004e20008020146 */
[----:B------:R-:W-:Y:S05]  /*1da0*/  @!P0 BRA `(.L_x_4662) ;  /* 0x0000000000048947 */ /* 0x000fea0003800000 */
[----:B------:R-:W-:Y:S01]  /*1db0*/  BPT.TRAP 0x1 ;  /* 0x000000040000795c */ /* 0x000fe20000300000 */
.L_x_4662:
[----:B---3--:R-:W-:Y:S05]  /*1dc0*/  @P1 BRA `(.L_x_4663) ;  /* 0x0000000000081947 */ /* 0x008fea0003800000 */
[----:B------:R-:W3:Y:S02]  /*1dd0*/  SYNCS.PHASECHK.TRANS64.TRYWAIT P1, [UR6+0x32450], R2 ;  /* 0x03245002ff0075a7 */ /* 0x000ee40008020146 */
[----:B---3--:R-:W-:Y:S05]  /*1de0*/  @!P1 BRA `(.L_x_4664) ;  /* 0x0000010400409947 */ /* 0x008fea0003800000 */
.L_x_4663:
[----:B------:R-:W-:Y:S01]  /*1df0*/  UIADD3 UR40, UR40, 0x400, URZ ;  /* 0x0000040028287890 */ /* 0x000fe2000fffe03f */
[----:B------:R-:W-:Y:S01]  /*1e00*/  WARPGROUP.ARRIVE ;  /* 0x00000000000079c5 */ /* 0x000fe20000000000 */
[----:B------:R-:W-:-:S05]  /*1e10*/  ULOP3.LUT UR4, UR41, 0x10000, URZ, 0xfc, !UPT ;  /* 0x0001000029047892 */ /* 0x000fca000f8efc3f */
[----:B0-----:R-:W0:Y:S01]  /*1e20*/  S2R R0, SR_TID.X ;  /* 0x0000000000007919 */ /* 0x001e220000002100 */
[----:B------:R-:W-:Y:S01]  /*1e30*/  USHF.R.U32.HI UR7, URZ, 0x4, UR40 ;  /* 0x000000043f077899 */ /* 0x000fe20008011628 */
[----:B------:R-:W-:Y:S01]  /*1e40*/  UMOV UR9, 0x40000040 ;  /* 0x4000004000097882 */ /* 0x000fe20000000000 */
[----:B------:R-:W-:Y:S02]  /*1e50*/  UMOV UR11, 0x40000040 ;  /* 0x40000040000b7882 */ /* 0x000fe40000000000 */
[----:B------:R-:W-:Y:S01]  /*1e60*/  ULOP3.LUT UR7, UR7, 0x3fff, URZ, 0xc0, !UPT ;  /* 0x00003fff07077892 */ /* 0x000fe2000f8ec03f */
[----:B------:R-:W-:Y:S01]  /*1e70*/  IMAD.U32 R13, RZ, RZ, UR9 ;  /* 0x00000009ff0d7e24 */ /* 0x000fe2000f8e00ff */
[----:B------:R-:W-:Y:S01]  /*1e80*/  UMOV UR8, UR4 ;  /* 0x0000000400087c82 */ /* 0x000fe20008000000 */
[----:B------:R-:W-:Y:S01]  /*1e90*/  UMOV UR13, 0x40000040 ;  /* 0x40000040000d7882 */ /* 0x000fe20000000000 */
[----:B------:R-:W-:Y:S01]  /*1ea0*/  ULOP3.LUT UR61, UR7, 0x10000, URZ, 0xfc, !UPT ;  /* 0x00010000073d7892 */ /* 0x000fe2000f8efc3f */
[----:B------:R-:W-:Y:S01]  /*1eb0*/  IMAD.U32 R12, RZ, RZ, UR8 ;  /* 0x00000008ff0c7e24 */ /* 0x000fe2000f8e00ff */
[----:B------:R-:W-:Y:S01]  /*1ec0*/  UMOV UR15, 0x40000040 ;  /* 0x40000040000f7882 */ /* 0x000fe20000000000 */
[----:B------:R-:W-:Y:S01]  /*1ed0*/  IMAD.U32 R11, RZ, RZ, UR13 ;  /* 0x0000000dff0b7e24 */ /* 0x000fe2000f8e00ff */
[----:B------:R-:W-:-:S02]  /*1ee0*/  UIMAD UR5, UR38, 0xc00, UR61 ;  /* 0x00000c00260578a4 */ /* 0x000fc4000f8e023d */
[----:B------:R-:W-:Y:S02]  /*1ef0*/  UIADD3 UR52, UR4, 0x402, URZ ;  /* 0x0000040204347890 */ /* 0x000fe4000fffe03f */
[----:B------:R-:W-:Y:S01]  /*1f00*/  UIADD3 UR54, UR5, 0x302, URZ ;  /* 0x0000030205367890 */ /* 0x000fe2000fffe03f */
[----:B------:R-:W-:Y:S02]  /*1f10*/  UMOV UR53, 0x40000040 ;  /* 0x4000004000357882 */ /* 0x000fe40000000000 */
[----:B------:R-:W-:Y:S01]  /*1f20*/  UMOV UR10, UR5 ;  /* 0x00000005000a7c82 */ /* 0x000fe20008000000 */
[----:B------:R-:W-:Y:S01]  /*1f30*/  UMOV UR55, 0x40000040 ;  /* 0x4000004000377882 */ /* 0x000fe20000000000 */
[----:B------:R-:W-:Y:S01]  /*1f40*/  HGMMA.64x96x16.F32 R24, gdesc[UR8], R24, gsb0 ;  /* 0x01600000081879f0 */ /* 0x000fe20008000818 */
[----:B------:R-:W-:Y:S02]  /*1f50*/  UIADD3 UR8, UR4, 0x2, URZ ;  /* 0x0000000204087890 */ /* 0x000fe4000fffe03f */
[----:B------:R-:W-:-:S02]  /*1f60*/  UIADD3 UR9, UR5, 0x2, URZ ;  /* 0x0000000205097890 */ /* 0x000fc4000fffe03f */
[----:B------:R-:W-:Y:S01]  /*1f70*/  UIADD3 UR10, UR5, 0x304, URZ ;  /* 0x00000304050a7890 */ /* 0x000fe2000fffe03f */
[----:B------:R-:W-:Y:S02]  /*1f80*/  UMOV UR11, 0x40000040 ;  /* 0x40000040000b7882 */ /* 0x000fe40000000000 */
[----:B------:R-:W-:Y:S01]  /*1f90*/  UMOV UR12, UR8 ;  /* 0x00000008000c7c82 */ /* 0x000fe20008000000 */
[----:B------:R-:W-:Y:S01]  /*1fa0*/  UIADD3 UR8, UR4, 0x4, URZ ;  /* 0x0000000404087890 */ /* 0x000fe2000fffe03f */
[----:B------:R-:W-:Y:S01]  /*1fb0*/  MOV R10, UR12 ;  /* 0x0000000c000a7c02 */ /* 0x000fe20008000f00 */
[----:B------:R-:W-:Y:S01]  /*1fc0*/  UMOV UR14, UR9 ;  /* 0x00000009000e7c82 */ /* 0x000fe20008000000 */
[----:B------:R-:W-:Y:S01]  /*1fd0*/  UIADD3 UR9, UR5, 0x4, URZ ;  /* 0x0000000405097890 */ /* 0x000fe2000fffe03f */
[----:B0-----:R-:W-:Y:S01]  /*1fe0*/  SHF.R.U32.HI R0, RZ, 0x7, R0 ;  /* 0x00000007ff007819 */ /* 0x001fe20000011600 */
        /* <DEDUP_REMOVED lines=63> */
[----:B-12---:R-:W-:Y:S01]  /*23e0*/  IMAD.U32 R2, RZ, RZ, UR12 ;  /* 0x0000000cff027e24 */ /* 0x006fe2000f8e00ff */
[----:B------:R-:W-:Y:S01]  /*23f0*/  UMOV UR9, 0x40000040 ;  /* 0x4000004000097882 */ /* 0x000fe20000000000 */
[----:B------:R-:W-:Y:S01]  /*2400*/  MOV R3, UR13 ;  /* 0x0000000d00037c02 */ /* 0x000fe20008000f00 */
        /* <DEDUP_REMOVED lines=44> */
.L_x_4665:
[----:B------:R-:W-:Y:S01]  /*26d0*/  ISETP.NE.AND P6, PT, R228, 0x1, PT ;  /* 0x00000001e400780c */ /* 0x000fe20003fc5270 */
[----:B------:R-:W-:Y:S01]  /*26e0*/  ULDC UR4, c[0x0][0xad0] ;  /* 0x0002b40000047ab9 */ /* 0x000fe20000000800 */
[----:B------:R-:W-:Y:S02]  /*26f0*/  VIADD R4, R213, UR60 ;  /* 0x0000003cd5047c36 */ /* 0x000fe40008000000 */
[----:B------:R-:W-:Y:S01]  /*2700*/  FMUL.FTZ R24, R24, UR4 ;  /* 0x0000000418187c20 */ /* 0x000fe20008410000 */
[----:B------:R-:W1:Y:S01]  /*2710*/  LDC R208, c[0x0][0x2f0] ;  /* 0x0000bc00ffd07b82 */ /* 0x000e620000000800 */
[----:B------:R-:W-:Y:S01]  /*2720*/  R2UR UR5, R212 ;  /* 0x00000000d40572ca */ /* 0x000fe200000e0000 */
[----:B------:R-:W-:Y:S01]  /*2730*/  FMUL.FTZ R25, R25, UR4 ;  /* 0x0000000419197c20 */ /* 0x000fe20008410000 */
[----:B------:R2:W3:Y:S01]  /*2740*/  MUFU.TANH R72, R24 ;  /* 0x0000001800487308 */ /* 0x0004e20000002400 */
[----:B------:R-:W-:Y:S01]  /*2750*/  FMUL.FTZ R32, R32, UR4 ;  /* 0x0000000420207c20 */ /* 0x000fe20008410000 */
[----:B------:R-:W-:Y:S01]  /*2760*/  FMUL.FTZ R33, R33, UR4 ;  /* 0x0000000421217c20 */ /* 0x000fe20008410000 */
[----:B------:R-:W-:Y:S01]  /*2770*/  FMUL.FTZ R28, R28, UR4 ;  /* 0x000000041c1c7c20 */ /* 0x000fe20008410000 */
[----:B------:R-:W-:Y:S01]  /*2780*/  FMUL.FTZ R36, R36, UR4 ;  /* 0x0000000424247c20 */ /* 0x000fe20008410000 */
[----:B------:R-:W4:Y:S01]  /*2790*/  LDC R207, c[0x0][0x288] ;  /* 0x0000a200ffcf7b82 */ /* 0x000f220000000800 */
[----:B------:R-:W-:Y:S01]  /*27a0*/  FMUL.FTZ R41, R41, UR4 ;  /* 0x0000000429297c20 */ /* 0x000fe20008410000 */
[----:B------:R-:W-:Y:S01]  /*27b0*/  FMUL.FTZ R44, R44, UR4 ;  /* 0x000000042c2c7c20 */ /* 0x000fe20008410000 */
[----:B------:R5:W0:Y:S01]  /*27c0*/  MUFU.TANH R73, R25 ;  /* 0x0000001900497308 */ /* 0x000a220000002400 */
[----:B------:R-:W-:Y:S01]  /*27d0*/  FMUL.FTZ R37, R37, UR4 ;  /* 0x0000000425257c20 */ /* 0x000fe20008410000 */
[----:B------:R-:W-:Y:S01]  /*27e0*/  FMUL.FTZ R45, R45, UR4 ;  /* 0x000000042d2d7c20 */ /* 0x000fe20008410000 */
[----:B------:R-:W-:Y:S01]  /*27f0*/  FMUL.FTZ R52, R52, UR4 ;  /* 0x0000000434347c20 */ /* 0x000fe20008410000 */
[----:B------:R-:W-:Y:S01]  /*2800*/  FMUL.FTZ R53, R53, UR4 ;  /* 0x0000000435357c20 */ /* 0x000fe20008410000 */
[----:B------:R-:W3:Y:S01]  /*2810*/  @P6 LDC R5, c[0x0][0x44c] ;  /* 0x00011300ff056b82 */ /* 0x000ee20000000800 */
[----:B------:R-:W-:Y:S01]  /*2820*/  FMUL.FTZ R29, R29, UR4 ;  /* 0x000000041d1d7c20 */ /* 0x000fe20008410000 */
[----:B------:R-:W-:Y:S01]  /*2830*/  FMUL.FTZ R48, R48, UR4 ;  /* 0x0000000430307c20 */ /* 0x000fe20008410000 */
[----:B------:R-:W0:Y:S01]  /*2840*/  MUFU.TANH R32, R32 ;  /* 0x0000002000207308 */ /* 0x000e220000002400 */
[----:B------:R-:W-:Y:S01]  /*2850*/  FMUL.FTZ R56, R56, UR4 ;  /* 0x0000000438387c20 */ /* 0x000fe20008410000 */
[----:B------:R-:W-:Y:S01]  /*2860*/  FMUL.FTZ R61, R61, UR4 ;  /* 0x000000043d3d7c20 */ /* 0x000fe20008410000 */
[----:B------:R-:W-:Y:S01]  /*2870*/  FMUL.FTZ R64, R64, UR4 ;  /* 0x0000000440407c20 */ /* 0x000fe20008410000 */
[----:B------:R-:W-:Y:S01]  /*2880*/  FMUL.FTZ R57, R57, UR4 ;  /* 0x0000000439397c20 */ /* 0x000fe20008410000 */
[----:B--2---:R-:W2:Y:S01]  /*2890*/  @P6 LDC R24, c[0x0][0x450] ;  /* 0x00011400ff186b82 */ /* 0x004ea20000000800 */
[----:B------:R-:W-:Y:S01]  /*28a0*/  FMUL.FTZ R65, R65, UR4 ;  /* 0x0000000441417c20 */ /* 0x000fe20008410000 */
[----:B------:R-:W-:Y:S01]  /*28b0*/  FMUL.FTZ R26, R26, UR4 ;  /* 0x000000041a1a7c20 */ /* 0x000fe20008410000 */
[----:B------:R-:W0:Y:S01]  /*28c0*/  MUFU.TANH R33, R33 ;  /* 0x0000002100217308 */ /* 0x000e220000002400 */
[----:B------:R-:W-:Y:S01]  /*28d0*/  FMUL.FTZ R27, R27, UR4 ;  /* 0x000000041b1b7c20 */ /* 0x000fe20008410000 */
[----:B------:R-:W-:Y:S01]  /*28e0*/  FMUL.FTZ R68, R68, UR4 ;  /* 0x0000000444447c20 */ /* 0x000fe20008410000 */
[----:B------:R-:W-:Y:S01]  /*28f0*/  FMUL.FTZ R30, R30, UR4 ;  /* 0x000000041e1e7c20 */ /* 0x000fe20008410000 */
[----:B------:R-:W-:Y:S01]  /*2900*/  FMUL.FTZ R31, R31, UR4 ;  /* 0x000000041f1f7c20 */ /* 0x000fe20008410000 */
[----:B------:R-:W-:Y:S01]  /*2910*/  FMUL.FTZ R40, R40, UR4 ;  /* 0x0000000428287c20 */ /* 0x000fe20008410000 */
[----:B------:R-:W-:Y:S01]  /*2920*/  FMUL.FTZ R34, R34, UR4 ;  /* 0x0000000422227c20 */ /* 0x000fe20008410000 */
[----:B------:R-:W-:Y:S01]  /*2930*/  FMUL.FTZ R35, R35, UR4 ;  /* 0x0000000423237c20 */ /* 0x000fe20008410000 */
[----:B------:R-:W-:Y:S01]  /*2940*/  MUFU.TANH R28, R28 ;  /* 0x0000001c001c7308 */ /* 0x000fe20000002400 */
[----:B------:R-:W-:Y:S01]  /*2950*/  FMUL.FTZ R38, R38, UR4 ;  /* 0x0000000426267c20 */ /* 0x000fe20008410000 */
[----:B------:R-:W-:Y:S01]  /*2960*/  FMUL.FTZ R49, R49, UR4 ;  /* 0x0000000431317c20 */ /* 0x000fe20008410000 */
[----:B------:R-:W-:Y:S01]  /*2970*/  FMUL.FTZ R39, R39, UR4 ;  /* 0x0000000427277c20 */ /* 0x000fe20008410000 */
[----:B------:R-:W-:Y:S01]  /*2980*/  FMUL.FTZ R60, R60, UR4 ;  /* 0x000000043c3c7c20 */ /* 0x000fe20008410000 */
[----:B---3--:R-:W-:-:S04]  /*2990*/  @P6 IMAD.HI.U32 R5, R4, R5, RZ ;  /* 0x0000000504056227 */ /* 0x008fc800078e00ff */
[----:B------:R-:W-:Y:S01]  /*29a0*/  FMUL.FTZ R42, R42, UR4 ;  /* 0x000000042a2a7c20 */ /* 0x000fe20008410000 */
[----:B------:R-:W-:Y:S01]  /*29b0*/  FMUL.FTZ R43, R43, UR4 ;  /* 0x000000042b2b7c20 */ /* 0x000fe20008410000 */
[----:B------:R-:W3:Y:S01]  /*29c0*/  MUFU.TANH R36, R36 ;  /* 0x0000002400247308 */ /* 0x000ee20000002400 */
[----:B------:R-:W-:Y:S01]  /*29d0*/  FMUL.FTZ R46, R46, UR4 ;  /* 0x000000042e2e7c20 */ /* 0x000fe20008410000 */
[----:B------:R-:W-:Y:S01]  /*29e0*/  FMUL.FTZ R47, R47, UR4 ;  /* 0x000000042f2f7c20 */ /* 0x000fe20008410000 */
[----:B------:R-:W-:Y:S01]  /*29f0*/  FMUL.FTZ R50, R50, UR4 ;  /* 0x0000000432327c20 */ /* 0x000fe20008410000 */
[----:B------:R-:W-:Y:S01]  /*2a00*/  FMUL.FTZ R51, R51, UR4 ;  /* 0x0000000433337c20 */ /* 0x000fe20008410000 */
[----:B--2---:R-:W-:Y:S01]  /*2a10*/  @P6 SHF.R.U32.HI R4, RZ, R24, R5 ;  /* 0x00000018ff046219 */ /* 0x004fe20000011605 */
[----:B------:R-:W-:Y:S02]  /*2a20*/  IMAD.MOV.U32 R24, RZ, RZ, -0x60 ;  /* 0xffffffa0ff187424 */ /* 0x000fe400078e00ff */
[----:B------:R-:W-:Y:S01]  /*2a30*/  FMUL.FTZ R54, R54, UR4 ;  /* 0x0000000436367c20 */ /* 0x000fe20008410000 */
[----:B------:R-:W2:Y:S01]  /*2a40*/  MUFU.TANH R41, R41 ;  /* 0x0000002900297308 */ /* 0x000ea20000002400 */
[----:B------:R-:W-:Y:S01]  /*2a50*/  FMUL.FTZ R55, R55, UR4 ;  /* 0x0000000437377c20 */ /* 0x000fe20008410000 */
[----:B------:R-:W0:Y:S01]  /*2a60*/  SHFL.IDX PT, R21, R4, RZ, 0x1c1f ;  /* 0x001c1fff04157589 */ /* 0x000e2200000e0000 */
[----:B------:R-:W-:-:S02]  /*2a70*/  IMAD R5, R201, R24, 0x60 ;  /* 0x00000060c9057424 */ /* 0x000fc400078e0218 */
[----:B------:R-:W-:Y:S01]  /*2a80*/  FMUL.FTZ R58, R58, UR4 ;  /* 0x000000043a3a7c20 */ /* 0x000fe20008410000 */
[----:B------:R-:W-:Y:S01]  /*2a90*/  FMUL.FTZ R59, R59, UR4 ;  /* 0x000000043b3b7c20 */ /* 0x000fe20008410000 */
[----:B-----5:R5:W3:Y:S01]  /*2aa0*/  SHFL.IDX PT, R25, R4, 0x1, 0x1c1f ;  /* 0x003c1f0004197f89 */ /* 0x020ae200000e0000 */
[----:B-1----:R-:W-:Y:S01]  /*2ab0*/  IMAD R5, R208, UR5, R5 ;  /* 0x00000005d0057c24 */ /* 0x002fe2000f8e0205 */
[----:B------:R-:W1:Y:S01]  /*2ac0*/  MUFU.TANH R44, R44 ;  /* 0x0000002c002c7308 */ /* 0x000e620000002400 */
[----:B------:R-:W-:Y:S01]  /*2ad0*/  FMUL.FTZ R62, R62, UR4 ;  /* 0x000000043e3e7c20 */ /* 0x000fe20008410000 */
[----:B------:R-:W-:Y:S01]  /*2ae0*/  FMUL.FTZ R69, R69, UR4 ;  /* 0x0000000445457c20 */ /* 0x000fe20008410000 */
[----:B------:R-:W-:Y:S02]  /*2af0*/  IMAD R24, R214, -0x2, R5 ;  /* 0xfffffffed6187824 */ /* 0x000fe400078e0205 */
[----:B------:R-:W-:Y:S01]  /*2b00*/  FMUL.FTZ R63, R63, UR4 ;  /* 0x000000043f3f7c20 */ /* 0x000fe20008410000 */
[----:B------:R-:W-:Y:S01]  /*2b10*/  FMUL.FTZ R66, R66, UR4 ;  /* 0x0000000442427c20 */ /* 0x000fe20008410000 */
[----:B------:R-:W-:Y:S01]  /*2b20*/  FMUL.FTZ R67, R67, UR4 ;  /* 0x0000000443437c20 */ /* 0x000fe20008410000 */
[----:B------:R-:W-:Y:S01]  /*2b30*/  FMUL.FTZ R70, R70, UR4 ;  /* 0x0000000446467c20 */ /* 0x000fe20008410000 */
[----:B----4-:R-:W-:Y:S01]  /*2b40*/  IADD3 R5, R24, 0x1, -R207 ;  /* 0x0000000118057810 */ /* 0x010fe20007ffe8cf */
[----:B------:R-:W-:Y:S01]  /*2b50*/  MUFU.TANH R37, R37 ;  /* 0x0000002500257308 */ /* 0x000fe20000002400 */
[----:B------:R-:W-:Y:S01]  /*2b60*/  FMUL.FTZ R71, R71, UR4 ;  /* 0x0000000447477c20 */ /* 0x000fe20008410000 */
[----:B------:R-:W-:Y:S01]  /*2b70*/  ULDC UR5, c[0x0][0xa80] ;  /* 0x0002a00000057ab9 */ /* 0x000fe20000000800 */
[----:B------:R-:W-:-:S02]  /*2b80*/  UIADD3 UR10, UR6, 0x32440, URZ ;  /* 0x00032440060a7890 */ /* 0x000fc4000fffe03f */
[----:B------:R-:W-:Y:S02]  /*2b90*/  ULOP3.LUT UR7, UR7, 0x3000000, URZ, 0xfc, !UPT ;  /* 0x0300000007077892 */ /* 0x000fe4000f8efc3f */
[----:B------:R-:W-:Y:S01]  /*2ba0*/  UPRMT UR10, UR48, 0x654, UR10 ;  /* 0x00000654300a7896 */ /* 0x000fe2000800000a */
[----:B------:R-:W4:Y:S01]  /*2bb0*/  MUFU.TANH R45, R45 ;  /* 0x0000002d002d7308 */ /* 0x000f220000002400 */
[----:B0-----:R-:W-:Y:S01]  /*2bc0*/  VIADDMNMX R21, R21, R5, R24, PT ;  /* 0x0000000515157246 */ /* 0x001fe20003800118 */
[----:B------:R-:W-:Y:S01]  /*2bd0*/  UIMAD UR4, UR38, 0xc00, UR7 ;  /* 0x00000c00260478a4 */ /* 0x000fe2000f8e0207 */
[----:B------:R-:W-:Y:S02]  /*2be0*/  UMOV UR11, 0x40000040 ;  /* 0x40000040000b7882 */ /* 0x000fe40000000000 */
[C---:B------:R-:W-:Y:S02]  /*2bf0*/  ISETP.GT.AND P5, PT, R21.reuse, RZ, PT ;  /* 0x000000ff1500720c */ /* 0x040fe40003fa4270 */
[C---:B------:R-:W-:Y:S01]  /*2c00*/  ISETP.GT.AND P4, PT, R21.reuse, 0x1, PT ;  /* 0x000000011500780c */ /* 0x040fe20003f84270 */
[----:B------:R-:W0:Y:S01]  /*2c10*/  MUFU.TANH R52, R52 ;  /* 0x0000003400347308 */ /* 0x000e220000002400 */
[----:B-----5:R-:W-:Y:S01]  /*2c20*/  FSEL R4, R72, -INF , P5 ;  /* 0xff80000048047808 */ /* 0x020fe20002800000 */
[----:B------:R-:W-:Y:S01]  /*2c30*/  SYNCS.ARRIVE.TRANS64.RED.A1T0 RZ, [UR10], RZ ;  /* 0x000000ffffff79a7 */ /* 0x000fe2000810040a */
[C---:B------:R-:W-:Y:S01]  /*2c40*/  ISETP.GT.AND P2, PT, R21.reuse, 0x10, PT ;  /* 0x000000101500780c */ /* 0x040fe20003f44270 */
[----:B------:R-:W-:Y:S01]  /*2c50*/  UMOV UR10, UR4 ;  /* 0x00000004000a7c82 */ /* 0x000fe20008000000 */
[----:B------:R-:W-:-:S02]  /*2c60*/  ISETP.GT.AND P5, PT, R21, 0x11, PT ;  /* 0x000000111500780c */ /* 0x000fc40003fa4270 */
[----:B---3--:R-:W-:Y:S01]  /*2c70*/  VIADDMNMX R25, R25, R5, R24, PT ;  /* 0x0000000519197246 */ /* 0x008fe20003800118 */
[----:B------:R-:W3:Y:S01]  /*2c80*/  MUFU.TANH R53, R53 ;  /* 0x0000003500357308 */ /* 0x000ee20000002400 */
[----:B------:R-:W-:Y:S02]  /*2c90*/  ISETP.GT.AND P3, PT, R21, 0x8, PT ;  /* 0x000000081500780c */ /* 0x000fe40003f64270 */
[----:B------:R-:W-:Y:S02]  /*2ca0*/  FSEL R24, R73, -INF , P4 ;  /* 0xff80000049187808 */ /* 0x000fe40002000000 */
[----:B------:R-:W-:Y:S02]  /*2cb0*/  ISETP.GT.AND P4, PT, R21, 0x18, PT ;  /* 0x000000181500780c */ /* 0x000fe40003f84270 */
[----:B------:R-:W-:Y:S01]  /*2cc0*/  FSEL R171, R32, -INF , P2 ;  /* 0xff80000020ab7808 */ /* 0x000fe20001000000 */
[----:B------:R-:W-:Y:S01]  /*2cd0*/  MUFU.TANH R29, R29 ;  /* 0x0000001d001d7308 */ /* 0x000fe20000002400 */
[----:B------:R-:W-:-:S02]  /*2ce0*/  FSEL R172, R33, -INF , P5 ;  /* 0xff80000021ac7808 */ /* 0x000fc40002800000 */
[C---:B------:R-:W-:Y:S02]  /*2cf0*/  ISETP.GT.AND P2, PT, R21.reuse, 0x21, PT ;  /* 0x000000211500780c */ /* 0x040fe40003f44270 */
[C---:B------:R-:W-:Y:S02]  /*2d00*/  ISETP.GT.AND P5, PT, R21.reuse, 0x28, PT ;  /* 0x000000281500780c */ /* 0x040fe40003fa4270 */
[----:B------:R-:W-:Y:S01]  /*2d10*/  FSEL R173, R36, -INF , P4 ;  /* 0xff80000024ad7808 */ /* 0x000fe20002000000 */
[----:B------:R-:W-:Y:S01]  /*2d20*/  MUFU.TANH R48, R48 ;  /* 0x0000003000307308 */ /* 0x000fe20000002400 */
[----:B------:R-:W-:Y:S02]  /*2d30*/  ISETP.GT.AND P4, PT, R21, 0x29, PT ;  /* 0x000000291500780c */ /* 0x000fe40003f84270 */
[----:B--2---:R-:W-:Y:S02]  /*2d40*/  FSEL R181, R41, -INF , P2 ;  /* 0xff80000029b57808 */ /* 0x004fe40001000000 */
[----:B-1----:R-:W-:-:S02]  /*2d50*/  FSEL R183, R44, -INF , P5 ;  /* 0xff8000002cb77808 */ /* 0x002fc40002800000 */
[C---:B------:R-:W-:Y:S01]  /*2d60*/  ISETP.GT.AND P2, PT, R21.reuse, 0x38, PT ;  /* 0x000000381500780c */ /* 0x040fe20003f44270 */
[----:B------:R-:W1:Y:S01]  /*2d70*/  MUFU.TANH R56, R56 ;  /* 0x0000003800387308 */ /* 0x000e620000002400 */
[C---:B------:R-:W-:Y:S02]  /*2d80*/  ISETP.GT.AND P5, PT, R21.reuse, 0x39, PT ;  /* 0x000000391500780c */ /* 0x040fe40003fa4270 */
[----:B------:R-:W-:Y:S02]  /*2d90*/  ISETP.GT.AND P1, PT, R21, 0x9, PT ;  /* 0x000000091500780c */ /* 0x000fe40003f24270 */
[----:B------:R-:W-:Y:S02]  /*2da0*/  FMNMX.FTZ R5, R4, R24, !PT ;  /* 0x0000001804057209 */ /* 0x000fe40007810000 */
[----:B----4-:R-:W-:Y:S01]  /*2db0*/  FSEL R185, R45, -INF , P4 ;  /* 0xff8000002db97808 */ /* 0x010fe20002000000 */
[----:B------:R-:W2:Y:S01]  /*2dc0*/  MUFU.TANH R61, R61 ;  /* 0x0000003d003d7308 */ /* 0x000ea20000002400 */
[----:B------:R-:W-:-:S02]  /*2dd0*/  ISETP.GT.AND P4, PT, R21, 0x40, PT ;  /* 0x000000401500780c */ /* 0x000fc40003f84270 */
[----:B0-----:R-:W-:Y:S02]  /*2de0*/  FSEL R204, R52, -INF , P2 ;  /* 0xff80000034cc7808 */ /* 0x001fe40001000000 */
[----:B---3--:R-:W-:Y:S02]  /*2df0*/  FSEL R206, R53, -INF , P5 ;  /* 0xff80000035ce7808 */ /* 0x008fe40002800000 */
[C---:B------:R-:W-:Y:S01]  /*2e00*/  ISETP.GT.AND P2, PT, R21.reuse, 0x49, PT ;  /* 0x000000491500780c */ /* 0x040fe20003f44270 */
[----:B------:R-:W0:Y:S01]  /*2e10*/  MUFU.TANH R64, R64 ;  /* 0x0000004000407308 */ /* 0x000e220000002400 */
[C---:B------:R-:W-:Y:S02]  /*2e20*/  ISETP.GT.AND P5, PT, R21.reuse, 0x50, PT ;  /* 0x000000501500780c */ /* 0x040fe40003fa4270 */
[----:B-1----:R-:W-:Y:S02]  /*2e30*/  FSEL R195, R56, -INF , P4 ;  /* 0xff80000038c37808 */ /* 0x002fe40002000000 */
[----:B------:R-:W-:-:S03]  /*2e40*/  ISETP.GT.AND P4, PT, R21, 0x51, PT ;  /* 0x000000511500780c */ /* 0x000fc60003f84270 */
[----:B------:R-:W-:Y:S01]  /*2e50*/  MUFU.TANH R57, R57 ;  /* 0x0000003900397308 */ /* 0x000fe20000002400 */
[----:B--2---:R-:W-:Y:S02]  /*2e60*/  FSEL R192, R61, -INF , P2 ;  /* 0xff8000003dc07808 */ /* 0x004fe40001000000 */
[----:B------:R-:W-:-:S05]  /*2e70*/  ISETP.GT.AND P2, PT, R25, RZ, PT ;  /* 0x000000ff1900720c */ /* 0x000fca0003f44270 */
[----:B------:R1:W-:Y:S01]  /*2e80*/  MUFU.TANH R74, R26 ;  /* 0x0000001a004a7308 */ /* 0x0003e20000002400 */
[----:B0-----:R-:W-:Y:S02]  /*2e90*/  FSEL R161, R64, -INF , P5 ;  /* 0xff80000040a17808 */ /* 0x001fe40002800000 */
[----:B------:R-:W-:-:S05]  /*2ea0*/  ISETP.GT.AND P5, PT, R25, 0x1, PT ;  /* 0x000000011900780c */ /* 0x000fca0003fa4270 */
[----:B------:R-:W0:Y:S01]  /*2eb0*/  MUFU.TANH R65, R65 ;  /* 0x0000004100417308 */ /* 0x000e220000002400 */
[----:B-1----:R-:W-:Y:S02]  /*2ec0*/  FSEL R26, R28, -INF , P3 ;  /* 0xff8000001c1a7808 */ /* 0x002fe40001800000 */
[----:B------:R-:W-:Y:S02]  /*2ed0*/  ISETP.GT.AND P3, PT, R21, 0x19, PT ;  /* 0x000000191500780c */ /* 0x000fe40003f64270 */
[----:B------:R-:W-:Y:S02]  /*2ee0*/  FSEL R28, R29, -INF , P1 ;  /* 0xff8000001d1c7808 */ /* 0x000fe40000800000 */
[----:B------:R-:W-:Y:S01]  /*2ef0*/  FSEL R174, R37, -INF , P3 ;  /* 0xff80000025ae7808 */ /* 0x000fe20001800000 */
[----:B------:R1:W2:Y:S01]  /*2f00*/  MUFU.TANH R75, R27 ;  /* 0x0000001b004b7308 */ /* 0x0002a20000002400 */
[----:B------:R-:W-:Y:S02]  /*2f10*/  ISETP.GT.AND P3, PT, R21, 0x30, PT ;  /* 0x000000301500780c */ /* 0x000fe40003f64270 */
[----:B------:R-:W-:-:S02]  /*2f20*/  FMNMX.FTZ R5, R26, R5, !PT ;  /* 0x000000051a057209 */ /* 0x000fc40007810000 */
[----:B------:R-:W-:Y:S02]  /*2f30*/  FSEL R202, R48, -INF , P3 ;  /* 0xff80000030ca7808 */ /* 0x000fe40001800000 */
[----:B------:R-:W-:Y:S01]  /*2f40*/  ISETP.GT.AND P3, PT, R21, 0x41, PT ;  /* 0x000000411500780c */ /* 0x000fe20003f64270 */
[----:B------:R-:W3:Y:S01]  /*2f50*/  MUFU.TANH R68, R68 ;  /* 0x0000004400447308 */ /* 0x000ee20000002400 */
[----:B0-----:R-:W-:Y:S02]  /*2f60*/  FSEL R162, R65, -INF , P4 ;  /* 0xff80000041a27808 */ /* 0x001fe40002000000 */
[----:B------:R-:W-:Y:S02]  /*2f70*/  FSEL R187, R57, -INF , P3 ;  /* 0xff80000039bb7808 */ /* 0x000fe40001800000 */
[----:B------:R-:W-:Y:S02]  /*2f80*/  ISETP.GT.AND P3, PT, R21, 0x58, PT ;  /* 0x000000581500780c */ /* 0x000fe40003f64270 */
[----:B------:R-:W-:Y:S01]  /*2f90*/  ISETP.GT.AND P4, PT, R25, 0x8, PT ;  /* 0x000000081900780c */ /* 0x000fe20003f84270 */
[----:B------:R0:W4:Y:S01]  /*2fa0*/  MUFU.TANH R76, R30 ;  /* 0x0000001e004c7308 */ /* 0x0001220000002400 */
[----:B-1----:R-:W-:-:S02]  /*2fb0*/  FSEL R27, R74, -INF , P2 ;  /* 0xff8000004a1b7808 */ /* 0x002fc40001000000 */
[----:B--2---:R-:W-:Y:S02]  /*2fc0*/  FSEL R29, R75, -INF , P5 ;  /* 0xff8000004b1d7808 */ /* 0x004fe40002800000 */
[----:B------:R-:W-:Y:S02]  /*2fd0*/  ISETP.GT.AND P1, PT, R21, 0x20, PT ;  /* 0x000000201500780c */ /* 0x000fe40003f24270 */
[----:B------:R-:W-:Y:S01]  /*2fe0*/  ISETP.GT.AND P2, PT, R25, 0x10, PT ;  /* 0x000000101900780c */ /* 0x000fe20003f44270 */
[----:B------:R4:W1:Y:S01]  /*2ff0*/  MUFU.TANH R77, R31 ;  /* 0x0000001f004d7308 */ /* 0x0008620000002400 */
[----:B0-----:R-:W-:Y:S02]  /*3000*/  FMNMX.FTZ R30, R28, R5, !PT ;  /* 0x000000051c1e7209 */ /* 0x001fe40007810000 */
[----:B---3--:R-:W-:Y:S02]  /*3010*/  FSEL R163, R68, -INF , P3 ;  /* 0xff80000044a37808 */ /* 0x008fe40001800000 */
[----:B------:R-:W-:-:S02]  /*3020*/  FMNMX.FTZ R5, R171, R30, !PT ;  /* 0x0000001eab057209 */ /* 0x000fc40007810000 */
[----:B------:R-:W-:Y:S01]  /*3030*/  ISETP.GT.AND P3, PT, R25, 0x9, PT ;  /* 0x000000091900780c */ /* 0x000fe20003f64270 */
[----:B------:R-:W0:Y:S01]  /*3040*/  MUFU.TANH R40, R40 ;  /* 0x0000002800287308 */ /* 0x000e220000002400 */
[----:B------:R-:W-:Y:S02]  /*3050*/  FMNMX.FTZ R32, R172, R5, !PT ;  /* 0x00000005ac207209 */ /* 0x000fe40007810000 */
[----:B----4-:R-:W-:Y:S02]  /*3060*/  FSEL R31, R76, -INF , P4 ;  /* 0xff8000004c1f7808 */ /* 0x010fe40002000000 */
[----:B------:R-:W-:Y:S02]  /*3070*/  FMNMX.FTZ R30, R27, R29, !PT ;  /* 0x0000001d1b1e7209 */ /* 0x000fe40007810000 */
[----:B------:R-:W-:Y:S01]  /*3080*/  FMNMX.FTZ R5, R173, R32, !PT ;  /* 0x00000020ad057209 */ /* 0x000fe20007810000 */
[----:B------:R-:W2:Y:S01]  /*3090*/  MUFU.TANH R34, R34 ;  /* 0x0000002200227308 */ /* 0x000ea20000002400 */
[----:B-1----:R-:W-:-:S02]  /*30a0*/  FSEL R33, R77, -INF , P3 ;  /* 0xff8000004d217808 */ /* 0x002fc40001800000 */
[----:B------:R-:W-:Y:S02]  /*30b0*/  FMNMX.FTZ R30, R31, R30, !PT ;  /* 0x0000001e1f1e7209 */ /* 0x000fe40007810000 */
[----:B------:R-:W-:Y:S02]  /*30c0*/  FMNMX.FTZ R32, R174, R5, !PT ;  /* 0x00000005ae207209 */ /* 0x000fe40007810000 */
[----:B------:R-:W-:Y:S01]  /*30d0*/  ISETP.GT.AND P4, PT, R25, 0x11, PT ;  /* 0x000000111900780c */ /* 0x000fe20003f84270 */
[----:B------:R-:W1:Y:S01]  /*30e0*/  MUFU.TANH R35, R35 ;  /* 0x0000002300237308 */ /* 0x000e620000002400 */
[----:B0-----:R-:W-:Y:S02]  /*30f0*/  FSEL R179, R40, -INF , P1 ;  /* 0xff80000028b37808 */ /* 0x001fe40000800000 */
[----:B------:R-:W-:Y:S02]  /*3100*/  FMNMX.FTZ R30, R33, R30, !PT ;  /* 0x0000001e211e7209 */ /* 0x000fe40007810000 */
[----:B------:R-:W-:-:S02]  /*3110*/  FMNMX.FTZ R32, R179, R32, !PT ;  /* 0x00000020b3207209 */ /* 0x000fc40007810000 */
[----:B------:R-:W-:Y:S01]  /*3120*/  ISETP.GT.AND P1, PT, R21, 0x31, PT ;  /* 0x000000311500780c */ /* 0x000fe20003f24270 */
[----:B------:R-:W0:Y:S01]  /*3130*/  MUFU.TANH R38, R38 ;  /* 0x0000002600267308 */ /* 0x000e220000002400 */
[----:B--2---:R-:W-:Y:S02]  /*3140*/  FSEL R175, R34, -INF , P2 ;  /* 0xff80000022af7808 */ /* 0x004fe40001000000 */
[----:B------:R-:W-:Y:S02]  /*3150*/  ISETP.GT.AND P3, PT, R25, 0x18, PT ;  /* 0x000000181900780c */ /* 0x000fe40003f64270 */
[----:B------:R-:W-:Y:S02]  /*3160*/  FMNMX.FTZ R5, R175, R30, !PT ;  /* 0x0000001eaf057209 */ /* 0x000fe40007810000 */
[----:B------:R-:W-:Y:S01]  /*3170*/  FMNMX.FTZ R32, R181, R32, !PT ;  /* 0x00000020b5207209 */ /* 0x000fe20007810000 */
[----:B------:R-:W2:Y:S01]  /*3180*/  MUFU.TANH R49, R49 ;  /* 0x0000003100317308 */ /* 0x000ea20000002400 */
[----:B-1----:R-:W-:-:S02]  /*3190*/  FSEL R176, R35, -INF , P4 ;  /* 0xff80000023b07808 */ /* 0x002fc40002000000 */
[----:B------:R-:W-:Y:S02]  /*31a0*/  ISETP.GT.AND P2, PT, R25, 0x19, PT ;  /* 0x000000191900780c */ /* 0x000fe40003f44270 */
[----:B------:R-:W-:Y:S02]  /*31b0*/  FMNMX.FTZ R30, R176, R5, !PT ;  /* 0x00000005b01e7209 */ /* 0x000fe40007810000 */
[----:B------:R-:W-:Y:S01]  /*31c0*/  FMNMX.FTZ R32, R183, R32, !PT ;  /* 0x00000020b7207209 */ /* 0x000fe20007810000 */
[----:B------:R-:W1:Y:S01]  /*31d0*/  MUFU.TANH R39, R39 ;  /* 0x0000002700277308 */ /* 0x000e620000002400 */
[----:B0-----:R-:W-:Y:S02]  /*31e0*/  FSEL R177, R38, -INF , P3 ;  /* 0xff80000026b17808 */ /* 0x001fe40001800000 */
[----:B------:R-:W-:Y:S02]  /*31f0*/  ISETP.GT.AND P4, PT, R25, 0x20, PT ;  /* 0x000000201900780c */ /* 0x000fe40003f84270 */
[----:B------:R-:W-:-:S02]  /*3200*/  FMNMX.FTZ R5, R177, R30, !PT ;  /* 0x0000001eb1057209 */ /* 0x000fc40007810000 */
[----:B------:R-:W-:Y:S01]  /*3210*/  ISETP.GT.AND P3, PT, R25, 0x21, PT ;  /* 0x000000211900780c */ /* 0x000fe20003f64270 */
[----:B------:R-:W0:Y:S01]  /*3220*/  MUFU.TANH R60, R60 ;  /* 0x0000003c003c7308 */ /* 0x000e220000002400 */
[----:B--2---:R-:W-:Y:S02]  /*3230*/  FSEL R203, R49, -INF , P1 ;  /* 0xff80000031cb7808 */ /* 0x004fe40000800000 */
[----:B------:R-:W-:-:S05]  /*3240*/  ISETP.GT.AND P1, PT, R21, 0x48, PT ;  /* 0x000000481500780c */ /* 0x000fca0003f24270 */
[----:B------:R-:W2:Y:S01]  /*3250*/  MUFU.TANH R42, R42 ;  /* 0x0000002a002a7308 */ /* 0x000ea20000002400 */
[----:B-1----:R-:W-:Y:S02]  /*3260*/  FSEL R178, R39, -INF , P2 ;  /* 0xff80000027b27808 */ /* 0x002fe40001000000 */
[----:B------:R-:W-:Y:S02]  /*3270*/  ISETP.GT.AND P2, PT, R25, 0x28, PT ;  /* 0x000000281900780c */ /* 0x000fe40003f44270 */
[----:B------:R-:W-:-:S03]  /*3280*/  FMNMX.FTZ R5, R178, R5, !PT ;  /* 0x00000005b2057209 */ /* 0x000fc60007810000 */
[----:B------:R-:W1:Y:S01]  /*3290*/  MUFU.TANH R43, R43 ;  /* 0x0000002b002b7308 */ /* 0x000e620000002400 */
[----:B0-----:R-:W-:Y:S02]  /*32a0*/  FSEL R190, R60, -INF , P1 ;  /* 0xff8000003cbe7808 */ /* 0x001fe40000800000 */
[----:B------:R-:W-:Y:S02]  /*32b0*/  ISETP.GT.AND P1, PT, R21, 0x59, PT ;  /* 0x000000591500780c */ /* 0x000fe40003f24270 */
[----:B------:R-:W-:-:S03]  /*32c0*/  FMNMX.FTZ R21, R185, R32, !PT ;  /* 0x00000020b9157209 */ /* 0x000fc60007810000 */
[----:B------:R-:W0:Y:S01]  /*32d0*/  MUFU.TANH R46, R46 ;  /* 0x0000002e002e7308 */ /* 0x000e220000002400 */
[----:B--2---:R-:W-:Y:S02]  /*32e0*/  FSEL R180, R42, -INF , P4 ;  /* 0xff8000002ab47808 */ /* 0x004fe40002000000 */
[----:B------:R-:W-:Y:S02]  /*32f0*/  FMNMX.FTZ R30, R202, R21, !PT ;  /* 0x00000015ca1e7209 */ /* 0x000fe40007810000 */
[----:B------:R-:W-:Y:S02]  /*3300*/  FMNMX.FTZ R5, R180, R5, !PT ;  /* 0x00000005b4057209 */ /* 0x000fe40007810000 */
[----:B------:R-:W-:Y:S01]  /*3310*/  FMNMX.FTZ R21, R203, R30, !PT ;  /* 0x0000001ecb157209 */ /* 0x000fe20007810000 */
[----:B------:R-:W2:Y:S01]  /*3320*/  MUFU.TANH R47, R47 ;  /* 0x0000002f002f7308 */ /* 0x000ea20000002400 */
[----:B-1----:R-:W-:Y:S02]  /*3330*/  FSEL R182, R43, -INF , P3 ;  /* 0xff8000002bb67808 */ /* 0x002fe40001800000 */
[----:B------:R-:W-:-:S02]  /*3340*/  ISETP.GT.AND P4, PT, R25, 0x29, PT ;  /* 0x000000291900780c */ /* 0x000fc40003f84270 */
[----:B------:R-:W-:Y:S02]  /*3350*/  FMNMX.FTZ R5, R182, R5, !PT ;  /* 0x00000005b6057209 */ /* 0x000fe40007810000 */
[----:B------:R-:W-:Y:S01]  /*3360*/  FMNMX.FTZ R21, R204, R21, !PT ;  /* 0x00000015cc157209 */ /* 0x000fe20007810000 */
[----:B------:R-:W1:Y:S01]  /*3370*/  MUFU.TANH R50, R50 ;  /* 0x0000003200327308 */ /* 0x000e620000002400 */
[----:B0-----:R-:W-:Y:S02]  /*3380*/  FSEL R184, R46, -INF , P2 ;  /* 0xff8000002eb87808 */ /* 0x001fe40001000000 */
[----:B------:R-:W-:Y:S02]  /*3390*/  ISETP.GT.AND P3, PT, R25, 0x30, PT ;  /* 0x000000301900780c */ /* 0x000fe40003f64270 */
[----:B------:R-:W-:Y:S02]  /*33a0*/  FMNMX.FTZ R5, R184, R5, !PT ;  /* 0x00000005b8057209 */ /* 0x000fe40007810000 */
[----:B------:R-:W-:Y:S01]  /*33b0*/  FMNMX.FTZ R30, R206, R21, !PT ;  /* 0x00000015ce1e7209 */ /* 0x000fe20007810000 */
[----:B------:R-:W0:Y:S01]  /*33c0*/  MUFU.TANH R51, R51 ;  /* 0x0000003300337308 */ /* 0x000e220000002400 */
[----:B--2---:R-:W-:-:S02]  /*33d0*/  FSEL R186, R47, -INF , P4 ;  /* 0xff8000002fba7808 */ /* 0x004fc40002000000 */
[----:B------:R-:W-:Y:S02]  /*33e0*/  ISETP.GT.AND P2, PT, R25, 0x31, PT ;  /* 0x000000311900780c */ /* 0x000fe40003f44270 */
[----:B------:R-:W-:Y:S02]  /*33f0*/  FMNMX.FTZ R5, R186, R5, !PT ;  /* 0x00000005ba057209 */ /* 0x000fe40007810000 */
[----:B------:R-:W-:Y:S01]  /*3400*/  FMNMX.FTZ R32, R195, R30, !PT ;  /* 0x0000001ec3207209 */ /* 0x000fe20007810000 */
[----:B------:R-:W2:Y:S01]  /*3410*/  MUFU.TANH R54, R54 ;  /* 0x0000003600367308 */ /* 0x000ea20000002400 */
[----:B-1----:R-:W-:Y:S02]  /*3420*/  FSEL R196, R50, -INF , P3 ;  /* 0xff80000032c47808 */ /* 0x002fe40001800000 */
[----:B------:R-:W-:Y:S02]  /*3430*/  ISETP.GT.AND P4, PT, R25, 0x38, PT ;  /* 0x000000381900780c */ /* 0x000fe40003f84270 */
[----:B------:R-:W-:-:S02]  /*3440*/  FMNMX.FTZ R30, R196, R5, !PT ;  /* 0x00000005c41e7209 */ /* 0x000fc40007810000 */
[----:B------:R-:W-:Y:S01]  /*3450*/  ISETP.GT.AND P3, PT, R25, 0x39, PT ;  /* 0x000000391900780c */ /* 0x000fe20003f64270 */
[----:B------:R-:W1:Y:S01]  /*3460*/  MUFU.TANH R55, R55 ;  /* 0x0000003700377308 */ /* 0x000e620000002400 */
[----:B0-----:R-:W-:Y:S02]  /*3470*/  FSEL R197, R51, -INF , P2 ;  /* 0xff80000033c57808 */ /* 0x001fe40001000000 */
[----:B------:R-:W-:Y:S02]  /*3480*/  FMNMX.FTZ R21, R187, R32, !PT ;  /* 0x00000020bb157209 */ /* 0x000fe40007810000 */
[----:B------:R-:W-:Y:S02]  /*3490*/  FMNMX.FTZ R5, R197, R30, !PT ;  /* 0x0000001ec5057209 */ /* 0x000fe40007810000 */
[----:B------:R-:W-:Y:S01]  /*34a0*/  ISETP.GT.AND P2, PT, R25, 0x40, PT ;  /* 0x000000401900780c */ /* 0x000fe20003f44270 */
[----:B------:R-:W0:Y:S01]  /*34b0*/  MUFU.TANH R58, R58 ;  /* 0x0000003a003a7308 */ /* 0x000e220000002400 */
[----:B--2---:R-:W-:-:S02]  /*34c0*/  FSEL R198, R54, -INF , P4 ;  /* 0xff80000036c67808 */ /* 0x004fc40002000000 */
[----:B------:R-:W-:Y:S02]  /*34d0*/  FMNMX.FTZ R21, R190, R21, !PT ;  /* 0x00000015be157209 */ /* 0x000fe40007810000 */
[----:B------:R-:W-:Y:S02]  /*34e0*/  FMNMX.FTZ R30, R198, R5, !PT ;  /* 0x00000005c61e7209 */ /* 0x000fe40007810000 */
[----:B------:R-:W-:Y:S01]  /*34f0*/  ISETP.GT.AND P4, PT, R25, 0x41, PT ;  /* 0x000000411900780c */ /* 0x000fe20003f84270 */
[----:B------:R-:W2:Y:S01]  /*3500*/  MUFU.TANH R59, R59 ;  /* 0x0000003b003b7308 */ /* 0x000ea20000002400 */
[----:B-1----:R-:W-:Y:S02]  /*3510*/  FSEL R199, R55, -INF , P3 ;  /* 0xff80000037c77808 */ /* 0x002fe40001800000 */
[----:B------:R-:W-:Y:S02]  /*3520*/  FMNMX.FTZ R32, R192, R21, !PT ;  /* 0x00000015c0207209 */ /* 0x000fe40007810000 */
        /* <DEDUP_REMOVED lines=11> */
[----:B------:R-:W-:Y:S01]  /*35e0*/  FMNMX.FTZ R5, R163, R32, !PT ;  /* 0x00000020a3057209 */ /* 0x000fe20007810000 */
[----:B------:R-:W2:Y:S01]  /*35f0*/  MUFU.TANH R63, R63 ;  /* 0x0000003f003f7308 */ /* 0x000ea20000002400 */
[----:B-1----:R-:W-:-:S04]  /*3600*/  FSEL R191, R62, -INF , P3 ;  /* 0xff8000003ebf7808 */ /* 0x002fc80001800000 */
[----:B------:R-:W-:-:S03]  /*3610*/  FMNMX.FTZ R30, R191, R30, !PT ;  /* 0x0000001ebf1e7209 */ /* 0x000fc60007810000 */
[----:B------:R-:W1:Y:S01]  /*3620*/  MUFU.TANH R66, R66 ;  /* 0x0000004200427308 */ /* 0x000e620000002400 */
[----:B0-----:R-:W-:Y:S01]  /*3630*/  FSEL R164, R69, -INF , P1 ;  /* 0xff80000045a47808 */ /* 0x001fe20000800000 */
[----:B------:R0:W-:Y:S01]  /*3640*/  BAR.SYNC.DEFER_BLOCKING R209, 0x100 ;  /* 0x000400d10000751d */ /* 0x0001e20000010000 */
[----:B------:R-:W-:Y:S02]  /*3650*/  ISETP.GT.AND P1, PT, R25, 0x50, PT ;  /* 0x000000501900780c */ /* 0x000fe40003f24270 */
[----:B------:R-:W-:-:S03]  /*3660*/  FMNMX.FTZ R21, R164, R5, !PT ;  /* 0x00000005a4157209 */ /* 0x000fc60007810000 */
[----:B------:R-:W3:Y:S01]  /*3670*/  MUFU.TANH R67, R67 ;  /* 0x0000004300437308 */ /* 0x000ee20000002400 */
[----:B--2---:R-:W-:Y:S01]  /*3680*/  FSEL R193, R63, -INF , P2 ;  /* 0xff8000003fc17808 */ /* 0x004fe20001000000 */
[----:B------:R-:W2:Y:S01]  /*3690*/  SHFL.BFLY PT, R32, R21, 0x2, 0x1f ;  /* 0x0c401f0015207f89 */ /* 0x000ea200000e0000 */
[----:B------:R-:W-:Y:S02]  /*36a0*/  ISETP.GT.AND P2, PT, R25, 0x51, PT ;  /* 0x000000511900780c */ /* 0x000fe40003f44270 */
[----:B------:R-:W-:-:S03]  /*36b0*/  FMNMX.FTZ R30, R193, R30, !PT ;  /* 0x0000001ec11e7209 */ /* 0x000fc60007810000 */
[----:B------:R-:W4:Y:S01]  /*36c0*/  MUFU.TANH R70, R70 ;  /* 0x0000004600467308 */ /* 0x000f220000002400 */
[----:B-1----:R-:W-:Y:S02]  /*36d0*/  FSEL R165, R66, -INF , P1 ;  /* 0xff80000042a57808 */ /* 0x002fe40000800000 */
[----:B------:R-:W-:Y:S02]  /*36e0*/  ISETP.GT.AND P1, PT, R25, 0x58, PT ;  /* 0x000000581900780c */ /* 0x000fe40003f24270 */
[----:B------:R-:W-:-:S03]  /*36f0*/  FMNMX.FTZ R5, R165, R30, !PT ;  /* 0x0000001ea5057209 */ /* 0x000fc60007810000 */
[----:B------:R-:W1:Y:S01]  /*3700*/  MUFU.TANH R71, R71 ;  /* 0x0000004700477308 */ /* 0x000e620000002400 */
[----:B---3--:R-:W-:Y:S02]  /*3710*/  FSEL R166, R67, -INF , P2 ;  /* 0xff80000043a67808 */ /* 0x008fe40001000000 */
[----:B------:R-:W-:Y:S02]  /*3720*/  ISETP.GT.AND P2, PT, R25, 0x59, PT ;  /* 0x000000591900780c */ /* 0x000fe40003f44270 */
[----:B------:R-:W-:Y:S02]  /*3730*/  FMNMX.FTZ R30, R166, R5, !PT ;  /* 0x00000005a61e7209 */ /* 0x000fe40007810000 */
[----:B----4-:R-:W-:Y:S02]  /*3740*/  FSEL R167, R70, -INF , P1 ;  /* 0xff80000046a77808 */ /* 0x010fe40000800000 */
[----:B--2---:R-:W-:Y:S02]  /*3750*/  FMNMX.FTZ R32, R21, R32, !PT ;  /* 0x0000002015207209 */ /* 0x004fe40007810000 */
[----:B------:R-:W-:-:S03]  /*3760*/  FMNMX.FTZ R5, R167, R30, !PT ;  /* 0x0000001ea7057209 */ /* 0x000fc60007810000 */
[----:B------:R-:W2:Y:S01]  /*3770*/  SHFL.BFLY PT, R205, R32, 0x1, 0x1f ;  /* 0x0c201f0020cd7f89 */ /* 0x000ea200000e0000 */
[----:B-1----:R-:W-:-:S04]  /*3780*/  FSEL R168, R71, -INF , P2 ;  /* 0xff80000047a87808 */ /* 0x002fc80001000000 */
[----:B------:R-:W-:-:S05]  /*3790*/  FMNMX.FTZ R5, R168, R5, !PT ;  /* 0x00000005a8057209 */ /* 0x000fca0007810000 */
[----:B------:R-:W1:Y:S01]  /*37a0*/  SHFL.BFLY PT, R30, R5, 0x2, 0x1f ;  /* 0x0c401f00051e7f89 */ /* 0x000e6200000e0000 */
[----:B--2---:R-:W-:-:S04]  /*37b0*/  FMNMX.FTZ R205, R32, R205, !PT ;  /* 0x000000cd20cd7209 */ /* 0x004fc80007810000 */
[C---:B------:R-:W-:Y:S01]  /*37c0*/  FSETP.NEU.FTZ.AND P1, PT, R205.reuse, -INF , PT ;  /* 0xff800000cd00780b */ /* 0x040fe20003f3d000 */
[----:B------:R-:W-:Y:S01]  /*37d0*/  FMUL.FTZ R169, R205, UR5 ;  /* 0x00000005cda97c20 */ /* 0x000fe20008410000 */
[----:B-1----:R-:W-:-:S04]  /*37e0*/  FMNMX.FTZ R30, R5, R30, !PT ;  /* 0x0000001e051e7209 */ /* 0x002fc80007810000 */
        /* <DEDUP_REMOVED lines=21> */
[--C-:B------:R-:W-:Y:S01]  /*3940*/  FFMA.FTZ R187, R187, UR5, -R169.reuse ;  /* 0x00000005bbbb7c23 */ /* 0x100fe200080108a9 */
[--C-:B------:R-:W-:Y:S01]  /*3950*/  FFMA.FTZ R190, R190, UR5, -R169.reuse ;  /* 0x00000005bebe7c23 */ /* 0x100fe200080108a9 */
[--C-:B------:R-:W-:Y:S01]  /*3960*/  FFMA.FTZ R192, R192, UR5, -R169.reuse ;  /* 0x00000005c0c07c23 */ /* 0x100fe200080108a9 */
[----:B-1----:R-:W-:Y:S01]  /*3970*/  FMNMX.FTZ R189, R30, R189, !PT ;  /* 0x000000bd1ebd7209 */ /* 0x002fe20007810000 */
[----:B------:R-:W-:Y:S01]  /*3980*/  MUFU.EX2 R21, R21 ;  /* 0x0000001500157308 */ /* 0x000fe20000000800 */
[--C-:B------:R-:W-:Y:S01]  /*3990*/  FFMA.FTZ R161, R161, UR5, -R169.reuse ;  /* 0x00000005a1a17c23 */ /* 0x100fe200080108a9 */
[--C-:B------:R-:W-:Y:S01]  /*39a0*/  FFMA.FTZ R162, R162, UR5, -R169.reuse ;  /* 0x00000005a2a27c23 */ /* 0x100fe200080108a9 */
[C---:B------:R-:W-:Y:S01]  /*39b0*/  FSETP.NEU.FTZ.AND P1, PT, R189.reuse, -INF , PT ;  /* 0xff800000bd00780b */ /* 0x040fe20003f3d000 */
[----:B------:R-:W-:Y:S01]  /*39c0*/  FMUL.FTZ R170, R189, UR5 ;  /* 0x00000005bdaa7c20 */ /* 0x000fe20008410000 */
[--C-:B------:R-:W-:Y:S01]  /*39d0*/  FFMA.FTZ R163, R163, UR5, -R169.reuse ;  /* 0x00000005a3a37c23 */ /* 0x100fe200080108a9 */
[----:B------:R-:W-:-:S02]  /*39e0*/  FFMA.FTZ R164, R164, UR5, -R169 ;  /* 0x00000005a4a47c23 */ /* 0x000fc400080108a9 */
[----:B------:R-:W1:Y:S01]  /*39f0*/  MUFU.EX2 R156, R156 ;  /* 0x0000009c009c7308 */ /* 0x000e620000000800 */
[----:B------:R-:W-:Y:S02]  /*3a00*/  FSEL R170, R170, RZ, P1 ;  /* 0x000000ffaaaa7208 */ /* 0x000fe40000800000 */
[----:B--2---:R-:W-:Y:S01]  /*3a10*/  F2FP.F16.F32.PACK_AB R152, R5, R4 ;  /* 0x000000040598723e */ /* 0x004fe200000000ff */
        /* <DEDUP_REMOVED lines=29> */
[----:B------:R-:W-:-:S02]  /*3bf0*/  FADD.FTZ R21, R21, R4 ;  /* 0x0000000415157221 */ /* 0x000fc40000010000 */
[----:B------:R-:W2:Y:S01]  /*3c00*/  MUFU.EX2 R160, R160 ;  /* 0x000000a000a07308 */ /* 0x000ea20000000800 */
[----:B-1----:R-:W-:Y:S01]  /*3c10*/  F2FP.F16.F32.PACK_AB R153, R158, R157 ;  /* 0x0000009d9e99723e */ /* 0x002fe200000000ff */
[----:B------:R-:W-:Y:S01]  /*3c20*/  FADD.FTZ R158, R157, R158 ;  /* 0x0000009e9d9e7221 */ /* 0x000fe20000010000 */
[----:B------:R-:W-:-:S05]  /*3c30*/  FADD.FTZ R156, R156, R21 ;  /* 0x000000159c9c7221 */ /* 0x000fca0000010000 */
[----:B------:R-:W-:Y:S08]  /*3c40*/  MUFU.EX2 R171, R171 ;  /* 0x000000ab00ab7308 */ /* 0x000ff00000000800 */
[----:B------:R-:W1:Y:S01]  /*3c50*/  MUFU.EX2 R172, R172 ;  /* 0x000000ac00ac7308 */ /* 0x000e620000000800 */
[----:B--2---:R-:W-:Y:S01]  /*3c60*/  F2FP.F16.F32.PACK_AB R155, R160, R159 ;  /* 0x0000009fa09b723e */ /* 0x004fe200000000ff */
        /* <DEDUP_REMOVED lines=9> */
[----:B------:R-:W2:Y:S08]  /*3d00*/  MUFU.EX2 R176, R176 ;  /* 0x000000b000b07308 */ /* 0x000eb00000000800 */
[----:B------:R-:W-:Y:S08]  /*3d10*/  MUFU.EX2 R177, R177 ;  /* 0x000000b100b17308 */ /* 0x000ff00000000800 */
[----:B------:R-:W3:Y:S08]  /*3d20*/  MUFU.EX2 R178, R178 ;  /* 0x000000b200b27308 */ /* 0x000ef00000000800 */
[----:B------:R-:W4:Y:S08]  /*3d30*/  MUFU.EX2 R179, R179 ;  /* 0x000000b300b37308 */ /* 0x000f300000000800 */
[----:B------:R-:W-:Y:S08]  /*3d40*/  MUFU.EX2 R181, R181 ;  /* 0x000000b500b57308 */ /* 0x000ff00000000800 */
[----:B------:R-:W-:Y:S08]  /*3d50*/  MUFU.EX2 R183, R183 ;  /* 0x000000b700b77308 */ /* 0x000ff00000000800 */
[----:B------:R-:W-:Y:S08]  /*3d60*/  MUFU.EX2 R185, R185 ;  /* 0x000000b900b97308 */ /* 0x000ff00000000800 */
[----:B------:R-:W5:Y:S08]  /*3d70*/  MUFU.EX2 R180, R180 ;  /* 0x000000b400b47308 */ /* 0x000f700000000800 */
[----:B------:R-:W0:Y:S08]  /*3d80*/  MUFU.EX2 R182, R182 ;  /* 0x000000b600b67308 */ /* 0x000e300000000800 */
[----:B------:R-:W0:Y:S08]  /*3d90*/  MUFU.EX2 R184, R184 ;  /* 0x000000b800b87308 */ /* 0x000e300000000800 */
        /* <DEDUP_REMOVED lines=9> */
[----:B------:R-:W0:Y:S08]  /*3e30*/  MUFU.EX2 R195, R195 ;  /* 0x000000c300c37308 */ /* 0x000e300000000800 */
[----:B------:R-:W-:Y:S08]  /*3e40*/  MUFU.EX2 R187, R187 ;  /* 0x000000bb00bb7308 */ /* 0x000ff00000000800 */
[----:B------:R-:W-:Y:S08]  /*3e50*/  MUFU.EX2 R190, R190 ;  /* 0x000000be00be7308 */ /* 0x000ff00000000800 */
[----:B------:R-:W-:Y:S08]  /*3e60*/  MUFU.EX2 R192, R192 ;  /* 0x000000c000c07308 */ /* 0x000ff00000000800 */
[----:B------:R-:W0:Y:S08]  /*3e70*/  MUFU.EX2 R194, R194 ;  /* 0x000000c200c27308 */ /* 0x000e300000000800 */
[----:B------:R-:W0:Y:S08]  /*3e80*/  MUFU.EX2 R188, R188 ;  /* 0x000000bc00bc7308 */ /* 0x000e300000000800 */
[----:B------:R-:W-:Y:S08]  /*3e90*/  MUFU.EX2 R191, R191 ;  /* 0x000000bf00bf7308 */ /* 0x000ff00000000800 */
[----:B------:R-:W0:Y:S08]  /*3ea0*/  MUFU.EX2 R193, R193 ;  /* 0x000000c100c17308 */ /* 0x000e300000000800 */
[----:B------:R-:W-:Y:S08]  /*3eb0*/  MUFU.EX2 R161, R161 ;  /* 0x000000a100a17308 */ /* 0x000ff00000000800 */
[----:B------:R-:W0:Y:S08]  /*3ec0*/  MUFU.EX2 R162, R162 ;  /* 0x000000a200a27308 */ /* 0x000e300000000800 */
[----:B------:R-:W-:Y:S08]  /*3ed0*/  MUFU.EX2 R163, R163 ;  /* 0x000000a300a37308 */ /* 0x000ff00000000800 */
[----:B------:R-:W-:Y:S08]  /*3ee0*/  MUFU.EX2 R164, R164 ;  /* 0x000000a400a47308 */ /* 0x000ff00000000800 */
[----:B------:R-:W-:Y:S01]  /*3ef0*/  MUFU.EX2 R165, R165 ;  /* 0x000000a500a57308 */ /* 0x000fe20000000800 */
[----:B------:R-:W-:-:S02]  /*3f00*/  WARPGROUP.DEPBAR.LE gsb0, 0x0 ;  /* 0x00008000000079c5 */ /* 0x000fc40000010000 */
[----:B-1----:R-:W-:Y:S01]  /*3f10*/  F2FP.F16.F32.PACK_AB R152, R172, R171 ;  /* 0x000000abac98723e */ /* 0x002fe200000000ff */
[----:B------:R-:W-:Y:S01]  /*3f20*/  FADD.FTZ R171, R171, R156 ;  /* 0x0000009cabab7221 */ /* 0x000fe20000010000 */
[----:B--2---:R-:W-:Y:S01]  /*3f30*/  F2FP.F16.F32.PACK_AB R153, R176, R175 ;  /* 0x000000afb099723e */ /* 0x004fe200000000ff */
[----:B------:R-:W-:Y:S01]  /*3f40*/  FADD.FTZ R175, R175, R160 ;  /* 0x000000a0afaf7221 */ /* 0x000fe20000010000 */
[----:B------:R-:W-:Y:S01]  /*3f50*/  F2FP.F16.F32.PACK_AB R154, R174, R173 ;  /* 0x000000adae9a723e */ /* 0x000fe200000000ff */
[----:B------:R-:W1:Y:S01]  /*3f60*/  MUFU.EX2 R166, R166 ;  /* 0x000000a600a67308 */ /* 0x000e620000000800 */
        /* <DEDUP_REMOVED lines=12> */
[----:B----4-:R-:W-:Y:S01]  /*4030*/  FADD.FTZ R174, R179, R174 ;  /* 0x000000aeb3ae7221 */ /* 0x010fe20000010000 */
[----:B------:R-:W2:Y:S01]  /*4040*/  MUFU.EX2 R168, R168 ;  /* 0x000000a800a87308 */ /* 0x000ea20000000800 */
[----:B-----5:R-:W-:-:S02]  /*4050*/  FADD.FTZ R177, R180, R177 ;  /* 0x000000b1b4b17221 */ /* 0x020fc40000010000 */
[----:B------:R-:W-:Y:S02]  /*4060*/  FADD.FTZ R174, R181, R174 ;  /* 0x000000aeb5ae7221 */ /* 0x000fe40000010000 */
[----:B0-----:R-:W-:Y:S02]  /*4070*/  FADD.FTZ R177, R182, R177 ;  /* 0x000000b1b6b17221 */ /* 0x001fe40000010000 */
[----:B------:R-:W-:Y:S02]  /*4080*/  FADD.FTZ R174, R183, R174 ;  /* 0x000000aeb7ae7221 */ /* 0x000fe40000010000 */
[----:B------:R-:W-:-:S04]  /*4090*/  FADD.FTZ R177, R184, R177 ;  /* 0x000000b1b8b17221 */ /* 0x000fc80000010000 */
[----:B------:R-:W-:Y:S01]  /*40a0*/  FADD.FTZ R177, R186, R177 ;  /* 0x000000b1bab17221 */ /* 0x000fe20000010000 */
[----:B------:R-:W-:Y:S02]  /*40b0*/  WARPGROUP.DEPBAR.LE gsb0, 0x0 ;  /* 0x00008000000079c5 */ /* 0x000fe40000010000 */
[----:B------:R-:W-:Y:S02]  /*40c0*/  F2FP.F16.F32.PACK_AB R152, R181, R179 ;  /* 0x000000b3b598723e */ /* 0x000fe400000000ff */
[----:B------:R-:W-:Y:S02]  /*40d0*/  F2FP.F16.F32.PACK_AB R153, R182, R180 ;  /* 0x000000b4b699723e */ /* 0x000fe400000000ff */
[C---:B------:R-:W-:Y:S01]  /*40e0*/  F2FP.F16.F32.PACK_AB R154, R185.reuse, R183 ;  /* 0x000000b7b99a723e */ /* 0x040fe200000000ff */
[----:B------:R-:W-:Y:S01]  /*40f0*/  FADD.FTZ R185, R185, R174 ;  /* 0x000000aeb9b97221 */ /* 0x000fe20000010000 */
        /* <DEDUP_REMOVED lines=21> */
[----:B------:R-:W-:Y:S01]  /*4250*/  FADD.FTZ R206, R195, R206 ;  /* 0x000000cec3ce7221 */ /* 0x000fe20000010000 */
[----:B------:R-:W-:Y:S01]  /*4260*/  UMOV UR11, 0x40000040 ;  /* 0x40000040000b7882 */ /* 0x000fe20000000000 */
[----:B------:R-:W-:Y:S01]  /*4270*/  FADD.FTZ R199, R194, R199 ;  /* 0x000000c7c2c77221 */ /* 0x000fe20000010000 */
[----:B------:R-:W-:Y:S02]  /*4280*/  WARPGROUP.DEPBAR.LE gsb0, 0x0 ;  /* 0x00008000000079c5 */ /* 0x000fe40000010000 */
[C---:B------:R-:W-:Y:S01]  /*4290*/  F2FP.F16.F32.PACK_AB R152, R187.reuse, R195 ;  /* 0x000000c3bb98723e */ /* 0x040fe200000000ff */
        /* <DEDUP_REMOVED lines=9> */
[----:B------:R-:W-:-:S10]  /*4330*/  FADD.FTZ R188, R193, R188 ;  /* 0x000000bcc1bc7221 */ /* 0x000fd40000010000 */
        /* <DEDUP_REMOVED lines=21> */
.L_x_4666:
[----:B------:R-:W0:Y:S01]  /*4490*/  @P6 LDC R152, c[0x0][0x44c] ;  /* 0x00011300ff986b82 */ /* 0x000e220000000800 */
[----:B------:R-:W-:Y:S01]  /*44a0*/  R2UR UR4, R212 ;  /* 0x00000000d40472ca */ /* 0x000fe200000e0000 */
[----:B------:R-:W-:Y:S01]  /*44b0*/  IMAD.U32 R21, RZ, RZ, UR60 ;  /* 0x0000003cff157e24 */ /* 0x000fe2000f8e00ff */
[----:B------:R-:W-:Y:S01]  /*44c0*/  UIADD3 UR6, UR6, 0x32460, URZ ;  /* 0x0003246006067890 */ /* 0x000fe2000fffe03f */
[----:B------:R-:W-:-:S03]  /*44d0*/  VIADD R201, R201, 0xfffffffe ;  /* 0xfffffffec9c97836 */ /* 0x000fc60000000000 */
[----:B------:R-:W-:Y:S01]  /*44e0*/  UPRMT UR6, UR48, 0x654, UR6 ;  /* 0x0000065430067896 */ /* 0x000fe20008000006 */
[----:B------:R-:W1:Y:S06]  /*44f0*/  @P6 LDC R153, c[0x0][0x450] ;  /* 0x00011400ff996b82 */ /* 0x000e6c0000000800 */
[----:B------:R-:W-:Y:S02]  /*4500*/  IMAD R208, R208, UR4, -R207 ;  /* 0x00000004d0d07c24 */ /* 0x000fe4000f8e0acf */
[----:B------:R-:W-:Y:S01]  /*4510*/  SYNCS.ARRIVE.TRANS64.RED.A1T0 RZ, [UR6], RZ ;  /* 0x000000ffffff79a7 */ /* 0x000fe20008100406 */
[----:B0-----:R-:W-:-:S05]  /*4520*/  @P6 IMAD.HI.U32 R152, R152, UR60, RZ ;  /* 0x0000003c98986c27 */ /* 0x001fca000f8e00ff */
[----:B-1----:R-:W-:-:S05]  /*4530*/  @P6 SHF.R.U32.HI R21, RZ, R153, R152 ;  /* 0x00000099ff156219 */ /* 0x002fca0000011698 */
[----:B------:R-:W-:-:S04]  /*4540*/  IMAD.IADD R21, R208, 0x1, R21 ;  /* 0x00000001d0157824 */ /* 0x000fc800078e0215 */
[----:B------:R-:W-:-:S05]  /*4550*/  IMAD.HI R21, R21, 0x2aaaaaab, RZ ;  /* 0x2aaaaaab15157827 */ /* 0x000fca00078e02ff */
[----:B------:R-:W-:-:S04]  /*4560*/  SHF.R.U32.HI R152, RZ, 0x1f, R21 ;  /* 0x0000001fff987819 */ /* 0x000fc80000011615 */
[----:B------:R-:W-:-:S04]  /*4570*/  LEA.HI.SX32 R152, R21, R152, 0x1c ;  /* 0x0000009815987211 */ /* 0x000fc800078fe2ff */
[----:B------:R-:W-:-:S04]  /*4580*/  VIMNMX R211, RZ, R152, !PT ;  /* 0x00000098ffd37248 */ /* 0x000fc80007fe0100 */
[----:B------:R-:W-:-:S13]  /*4590*/  ISETP.GE.AND P1, PT, R201, R211, PT ;  /* 0x000000d3c900720c */ /* 0x000fda0003f26270 */
[----:B------:R-:W-:Y:S05]  /*45a0*/  @!P1 BRA `(.L_x_4667) ;  /* 0x0000003000489947 */ /* 0x000fea0003800000 */
[----:B------:R-:W-:Y:S01]  /*45b0*/  IMAD.MOV.U32 R202, RZ, RZ, R189 ;  /* 0x000000ffffca7224 */ /* 0x000fe200078e00bd */
[----:B------:R-:W-:-:S07]  /*45c0*/  MOV R21, R205 ;  /* 0x000000cd00157202 */ /* 0x000fce0000000f00 */
.L_x_4678:
[----:B------:R-:W-:-:S04]  /*45d0*/  UIADD3 UR38, UR38, 0x1, URZ ;  /* 0x0000000126267890 */ /* 0x000fc8000fffe03f */
[----:B------:R-:W-:-:S04]  /*45e0*/  UISETP.NE.AND UP0, UPT, UR38, 0x2, UPT ;  /* 0x000000022600788c */ /* 0x000fc8000bf05270 */
[----:B------:R-:W-:Y:S02]  /*45f0*/  USEL UR6, UR38, URZ, UP0 ;  /* 0x0000003f26067287 */ /* 0x000fe40008000000 */
[----:B------:R-:W-:-:S04]  /*4600*/  USEL UR4, URZ, 0x1, UP0 ;  /* 0x000000013f047887 */ /* 0x000fc80008000000 */
[----:B------:R-:W-:Y:S01]  /*4610*/  ULOP3.LUT UR39, UR39, UR4, URZ, 0x3c, !UPT ;  /* 0x0000000427277292 */ /* 0x000fe2000f8e3c3f */
[----:B------:R-:W-:Y:S01]  /*4620*/  UMOV UR38, UR6 ;  /* 0x0000000600267c82 */ /* 0x000fe20008000000 */
[----:B------:R-:W-:Y:S10]  /*4630*/  @!P0 BRA `(.L_x_4668) ;  /* 0x0000000000048947 */ /* 0x000ff40003800000 */
[----:B------:R-:W-:Y:S01]  /*4640*/  BPT.TRAP 0x1 ;  /* 0x000000040000795c */ /* 0x000fe20000300000 */
.L_x_4668:
        /* <DEDUP_REMOVED lines=9> */
.L_x_4669:
[----:B-1----:R-:W-:Y:S05]  /*46e0*/  @P1 BRA `(.L_x_4670) ;  /* 0x0000000000081947 */ /* 0x002fea0003800000 */
[----:B------:R-:W1:Y:S02]  /*46f0*/  SYNCS.PHASECHK.TRANS64.TRYWAIT P1, [UR4+0x32430], R0 ;  /* 0x03243000ff0075a7 */ /* 0x000e640008020144 */
[----:B-1----:R-:W-:Y:S05]  /*4700*/  @!P1 BRA `(.L_x_4671) ;  /* 0x000000dc00109947 */ /* 0x002fea0003800000 */
.L_x_4670:
[----:B------:R-:W-:Y:S01]  /*4710*/  R2UR UR5, R20 ;  /* 0x00000000140572ca */ /* 0x000fe200000e0000 */
[----:B-1----:R-:W-:Y:S01]  /*4720*/  WARPGROUP.ARRIVE ;  /* 0x00000000000079c5 */ /* 0x002fe20000000000 */
[----:B------:R-:W-:Y:S01]  /*4730*/  R2UR UR48, R22 ;  /* 0x00000000163072ca */ /* 0x000fe200000e0000 */
[----:B------:R-:W-:Y:S01]  /*4740*/  UMOV UR51, 0x40000040 ;  /* 0x4000004000337882 */ /* 0x000fe20000000000 */
[----:B------:R-:W-:-:S09]  /*4750*/  R2UR UR49, R23 ;  /* 0x00000000173172ca */ /* 0x000fd200000e0000 */
[----:B------:R-:W-:-:S07]  /*4760*/  UIMAD UR5, UR38, 0x300, UR5 ;  /* 0x00000300260578a4 */ /* 0x000fce000f8e0205 */
[----:B------:R-:W-:Y:S02]  /*4770*/  UMOV UR50, UR5 ;  /* 0x0000000500327c82 */ /* 0x000fe40008000000 */
        /* <DEDUP_REMOVED lines=25> */
.L_x_4672:
[----:B------:R1:W2:Y:S01]  /*4910*/  SYNCS.PHASECHK.TRANS64.TRYWAIT P1, [UR4+0x32450], R0 ;  /* 0x03245000ff0075a7 */ /* 0x0002a20008020144 */
[----:B------:R-:W-:Y:S05]  /*4920*/  @!P0 BRA `(.L_x_4673) ;  /* 0x0000000000048947 */ /* 0x000fea0003800000 */
[----:B------:R-:W-:Y:S01]  /*4930*/  BPT.TRAP 0x1 ;  /* 0x000000040000795c */ /* 0x000fe20000300000 */
.L_x_4673:
[----:B--2---:R-:W-:Y:S05]  /*4940*/  @P1 BRA `(.L_x_4674) ;  /* 0x0000000000081947 */ /* 0x004fea0003800000 */
[----:B------:R-:W2:Y:S02]  /*4950*/  SYNCS.PHASECHK.TRANS64.TRYWAIT P1, [UR4+0x32450], R0 ;  /* 0x03245000ff0075a7 */ /* 0x000ea40008020144 */
[----:B--2---:R-:W-:Y:S05]  /*4960*/  @!P1 BRA `(.L_x_4675) ;  /* 0x000000d800909947 */ /* 0x004fea0003800000 */
.L_x_4674:
[----:B------:R-:W-:Y:S01]  /*4970*/  R2UR UR48, R12 ;  /* 0x000000000c3072ca */ /* 0x000fe200000e0000 */
[----:B------:R-:W-:Y:S01]  /*4980*/  UIMAD UR5, UR6, 0xc00, UR61 ;  /* 0x00000c00060578a4 */ /* 0x000fe2000f8e023d */
[----:B------:R-:W-:Y:S01]  /*4990*/  R2UR UR49, R13 ;  /* 0x000000000d3172ca */ /* 0x000fe200000e0000 */
[----:B------:R-:W-:Y:S01]  /*49a0*/  WARPGROUP.ARRIVE ;  /* 0x00000000000079c5 */ /* 0x000fe20000000000 */
[----:B------:R-:W-:Y:S01]  /*49b0*/  UMOV UR51, 0x40000040 ;  /* 0x4000004000337882 */ /* 0x000fe20000000000 */
[----:B------:R-:W-:-:S04]  /*49c0*/  UIADD3 UR10, UR5, 0x304, URZ ;  /* 0x00000304050a7890 */ /* 0x000fc8000fffe03f */
[----:B--2---:R-:W2:Y:S01]  /*49d0*/  S2R R203, SR_TID.X ;  /* 0x0000000000cb7919 */ /* 0x004ea20000002100 */
        /* <DEDUP_REMOVED lines=23> */
[----:B--2---:R-:W-:-:S04]  /*4b50*/  SHF.R.U32.HI R203, RZ, 0x7, R203 ;  /* 0x00000007ffcb7819 */ /* 0x004fc800000116cb */
[----:B01----:R-:W-:Y:S01]  /*4b60*/  IADD3 R0, -R203, 0xb, RZ ;  /* 0x0000000bcb007810 */ /* 0x003fe20007ffe1ff */
        /* <DEDUP_REMOVED lines=69> */
.L_x_4676:
[----:B------:R-:W-:Y:S01]  /*4fc0*/  ISETP.NE.AND P1, PT, R228, 0x1, PT ;  /* 0x00000001e400780c */ /* 0x000fe20003f25270 */
[----:B------:R-:W-:Y:S01]  /*4fd0*/  VIADD R206, R213, UR60 ;  /* 0x0000003cd5ce7c36 */ /* 0x000fe20008000000 */
[----:B------:R-:W1:Y:S01]  /*4fe0*/  LDC R205, c[0x0][0x2f0] ;  /* 0x0000bc00ffcd7b82 */ /* 0x000e620000000800 */
[----:B------:R-:W-:Y:S01]  /*4ff0*/  R2UR UR10, R212 ;  /* 0x00000000d40a72ca */ /* 0x000fe200000e0000 */
[----:B------:R-:W-:Y:S01]  /*5000*/  ULDC UR5, c[0x0][0xad0] ;  /* 0x0002b40000057ab9 */ /* 0x000fe20000000800 */
[----:B------:R-:W-:Y:S01]  /*5010*/  UIMAD UR6, UR6, 0xc00, UR7 ;  /* 0x00000c00060678a4 */ /* 0x000fe2000f8e0207 */
[----:B------:R-:W-:Y:S01]  /*5020*/  FMUL.FTZ R157, R157, UR5 ;  /* 0x000000059d9d7c20 */ /* 0x000fe20008410000 */
[----:B------:R-:W-:Y:S01]  /*5030*/  FMUL.FTZ R160, R160, UR5 ;  /* 0x00000005a0a07c20 */ /* 0x000fe20008410000 */
[----:B------:R-:W-:Y:S01]  /*5040*/  FMUL.FTZ R168, R168, UR5 ;  /* 0x00000005a8a87c20 */ /* 0x000fe20008410000 */
[----:B------:R-:W-:Y:S01]  /*5050*/  FMUL.FTZ R152, R152, UR5 ;  /* 0x0000000598987c20 */ /* 0x000fe20008410000 */
[----:B------:R-:W-:Y:S01]  /*5060*/  FMUL.FTZ R169, R169, UR5 ;  /* 0x00000005a9a97c20 */ /* 0x000fe20008410000 */
[----:B------:R-:W-:Y:S01]  /*5070*/  FMUL.FTZ R177, R177, UR5 ;  /* 0x00000005b1b17c20 */ /* 0x000fe20008410000 */
[----:B------:R-:W2:Y:S01]  /*5080*/  MUFU.TANH R157, R157 ;  /* 0x0000009d009d7308 */ /* 0x000ea20000002400 */
[----:B------:R-:W3:Y:S01]  /*5090*/  @P1 LDC R203, c[0x0][0x44c] ;  /* 0x00011300ffcb1b82 */ /* 0x000ee20000000800 */
[----:B------:R-:W-:Y:S01]  /*50a0*/  FMUL.FTZ R153, R153, UR5 ;  /* 0x0000000599997c20 */ /* 0x000fe20008410000 */
[----:B------:R-:W-:Y:S01]  /*50b0*/  FMUL.FTZ R161, R161, UR5 ;  /* 0x00000005a1a17c20 */ /* 0x000fe20008410000 */
[----:B------:R-:W-:Y:S01]  /*50c0*/  FMUL.FTZ R180, R180, UR5 ;  /* 0x00000005b4b47c20 */ /* 0x000fe20008410000 */
[----:B------:R-:W-:Y:S01]  /*50d0*/  FMUL.FTZ R154, R154, UR5 ;  /* 0x000000059a9a7c20 */ /* 0x000fe20008410000 */
[----:B------:R-:W-:Y:S01]  /*50e0*/  FMUL.FTZ R164, R164, UR5 ;  /* 0x00000005a4a47c20 */ /* 0x000fe20008410000 */
[----:B------:R-:W-:Y:S01]  /*50f0*/  FMUL.FTZ R172, R172, UR5 ;  /* 0x00000005acac7c20 */ /* 0x000fe20008410000 */
[----:B------:R-:W4:Y:S01]  /*5100*/  MUFU.TANH R160, R160 ;  /* 0x000000a000a07308 */ /* 0x000f220000002400 */
[----:B------:R-:W5:Y:S01]  /*5110*/  @P1 LDC R204, c[0x0][0x450] ;  /* 0x00011400ffcc1b82 */ /* 0x000f620000000800 */
        /* <DEDUP_REMOVED lines=15> */
[----:B---3--:R-:W-:-:S04]  /*5210*/  @P1 IMAD.HI.U32 R203, R206, R203, RZ ;  /* 0x000000cbcecb1227 */ /* 0x008fc800078e00ff */
[----:B------:R-:W-:Y:S01]  /*5220*/  FMUL.FTZ R167, R167, UR5 ;  /* 0x00000005a7a77c20 */ /* 0x000fe20008410000 */
[----:B------:R-:W-:Y:S01]  /*5230*/  FMUL.FTZ R170, R170, UR5 ;  /* 0x00000005aaaa7c20 */ /* 0x000fe20008410000 */
[----:B------:R-:W-:Y:S01]  /*5240*/  FMUL.FTZ R171, R171, UR5 ;  /* 0x00000005abab7c20 */ /* 0x000fe20008410000 */
[----:B------:R-:W-:Y:S01]  /*5250*/  FMUL.FTZ R174, R174, UR5 ;  /* 0x00000005aeae7c20 */ /* 0x000fe20008410000 */
[----:B------:R-:W-:Y:S01]  /*5260*/  FMUL.FTZ R175, R175, UR5 ;  /* 0x00000005afaf7c20 */ /* 0x000fe20008410000 */
[----:B------:R-:W-:Y:S01]  /*5270*/  FMUL.FTZ R178, R178, UR5 ;  /* 0x00000005b2b27c20 */ /* 0x000fe20008410000 */
[----:B------:R-:W3:Y:S01]  /*5280*/  MUFU.TANH R169, R169 ;  /* 0x000000a900a97308 */ /* 0x000ee20000002400 */
[----:B-----5:R-:W-:Y:S01]  /*5290*/  @P1 SHF.R.U32.HI R206, RZ, R204, R203 ;  /* 0x000000ccffce1219 */ /* 0x020fe200000116cb */
[----:B------:R-:W-:Y:S01]  /*52a0*/  FMUL.FTZ R179, R179, UR5 ;  /* 0x00000005b3b37c20 */ /* 0x000fe20008410000 */
[----:B------:R-:W-:Y:S01]  /*52b0*/  FMUL.FTZ R182, R182, UR5 ;  /* 0x00000005b6b67c20 */ /* 0x000fe20008410000 */
[----:B------:R-:W-:Y:S01]  /*52c0*/  FMUL.FTZ R183, R183, UR5 ;  /* 0x00000005b7b77c20 */ /* 0x000fe20008410000 */
[----:B------:R-:W-:Y:S01]  /*52d0*/  FMUL.FTZ R186, R186, UR5 ;  /* 0x00000005baba7c20 */ /* 0x000fe20008410000 */
[----:B------:R-:W5:Y:S01]  /*52e0*/  SHFL.IDX PT, R203, R206, RZ, 0x1c1f ;  /* 0x001c1fffcecb7589 */ /* 0x000f6200000e0000 */
[----:B------:R-:W-:Y:S01]  /*52f0*/  FMUL.FTZ R187, R187, UR5 ;  /* 0x00000005bbbb7c20 */ /* 0x000fe20008410000 */
[----:B------:R-:W3:Y:S01]  /*5300*/  MUFU.TANH R177, R177 ;  /* 0x000000b100b17308 */ /* 0x000ee20000002400 */
[----:B------:R-:W-:Y:S01]  /*5310*/  FMUL.FTZ R190, R190, UR5 ;  /* 0x00000005bebe7c20 */ /* 0x000fe20008410000 */
[----:B------:R2:W4:Y:S01]  /*5320*/  SHFL.IDX PT, R204, R206, 0x1, 0x1c1f ;  /* 0x003c1f00cecc7f89 */ /* 0x00052200000e0000 */
[----:B------:R-:W-:Y:S01]  /*5330*/  FMUL.FTZ R191, R191, UR5 ;  /* 0x00000005bfbf7c20 */ /* 0x000fe20008410000 */
[----:B------:R-:W-:Y:S01]  /*5340*/  FMUL.FTZ R194, R194, UR5 ;  /* 0x00000005c2c27c20 */ /* 0x000fe20008410000 */
[----:B------:R-:W-:Y:S01]  /*5350*/  FMUL.FTZ R195, R195, UR5 ;  /* 0x00000005c3c37c20 */ /* 0x000fe20008410000 */
[----:B------:R-:W-:Y:S01]  /*5360*/  FMUL.FTZ R198, R198, UR5 ;  /* 0x00000005c6c67c20 */ /* 0x000fe20008410000 */
[----:B------:R-:W-:Y:S01]  /*5370*/  FMUL.FTZ R188, R188, UR5 ;  /* 0x00000005bcbc7c20 */ /* 0x000fe20008410000 */
[----:B------:R-:W3:Y:S01]  /*5380*/  MUFU.TANH R153, R153 ;  /* 0x0000009900997308 */ /* 0x000ee20000002400 */
[----:B------:R-:W-:Y:S01]  /*5390*/  FMUL.FTZ R199, R199, UR5 ;  /* 0x00000005c7c77c20 */ /* 0x000fe20008410000 */
[----:B--2---:R-:W-:-:S02]  /*53a0*/  IMAD.MOV.U32 R206, RZ, RZ, -0x60 ;  /* 0xffffffa0ffce7424 */ /* 0x004fc400078e00ff */
[----:B------:R-:W-:Y:S01]  /*53b0*/  FMUL.FTZ R189, R189, UR5 ;  /* 0x00000005bdbd7c20 */ /* 0x000fe20008410000 */
[----:B------:R-:W-:Y:S01]  /*53c0*/  FMUL.FTZ R192, R192, UR5 ;  /* 0x00000005c0c07c20 */ /* 0x000fe20008410000 */
[----:B------:R-:W-:Y:S01]  /*53d0*/  FMUL.FTZ R197, R197, UR5 ;  /* 0x00000005c5c57c20 */ /* 0x000fe20008410000 */
[----:B------:R-:W-:Y:S02]  /*53e0*/  IMAD R206, R201, R206, 0x1 ;  /* 0x00000001c9ce7424 */ /* 0x000fe400078e02ce */
[----:B------:R-:W-:Y:S01]  /*53f0*/  FMUL.FTZ R193, R193, UR5 ;  /* 0x00000005c1c17c20 */ /* 0x000fe20008410000 */
[----:B------:R-:W2:Y:S01]  /*5400*/  MUFU.TANH R161, R161 ;  /* 0x000000a100a17308 */ /* 0x000ea20000002400 */
[----:B------:R-:W-:Y:S01]  /*5410*/  FMUL.FTZ R196, R196, UR5 ;  /* 0x00000005c4c47c20 */ /* 0x000fe20008410000 */
[----:B------:R-:W-:Y:S01]  /*5420*/  IMAD R206, R214, -0x2, R206 ;  /* 0xfffffffed6ce7824 */ /* 0x000fe200078e02ce */
[----:B------:R-:W-:Y:S01]  /*5430*/  ULDC UR5, c[0x0][0xa80] ;  /* 0x0002a00000057ab9 */ /* 0x000fe20000000800 */
[----:B------:R-:W-:-:S02]  /*5440*/  UMOV UR11, 0x40000040 ;  /* 0x40000040000b7882 */ /* 0x000fc40000000000 */
[----:B-1----:R-:W-:Y:S01]  /*5450*/  IMAD R205, R205, UR10, R206 ;  /* 0x0000000acdcd7c24 */ /* 0x002fe2000f8e02ce */
[----:B------:R-:W-:Y:S01]  /*5460*/  ULDC UR10, c[0x0][0x288] ;  /* 0x0000a200000a7ab9 */ /* 0x000fe20000000800 */
[----:B------:R-:W1:Y:S03]  /*5470*/  MUFU.TANH R180, R180 ;  /* 0x000000b400b47308 */ /* 0x000e660000002400 */
[--C-:B-----5:R-:W-:Y:S02]  /*5480*/  IADD3 R203, R203, -UR10, R205.reuse ;  /* 0x8000000acbcb7c10 */ /* 0x120fe4000fffe0cd */
[----:B----4-:R-:W-:Y:S01]  /*5490*/  IADD3 R204, R204, -UR10, R205 ;  /* 0x8000000acccc7c10 */ /* 0x010fe2000fffe0cd */
[----:B------:R-:W-:Y:S01]  /*54a0*/  UIADD3 UR10, UR4, 0x32440, URZ ;  /* 0x00032440040a7890 */ /* 0x000fe2000fffe03f */
[C---:B------:R-:W-:Y:S01]  /*54b0*/  ISETP.GT.AND P4, PT, R203.reuse, 0x9, PT ;  /* 0x00000009cb00780c */ /* 0x040fe20003f84270 */
[----:B------:R-:W4:Y:S01]  /*54c0*/  MUFU.TANH R154, R154 ;  /* 0x0000009a009a7308 */ /* 0x000f220000002400 */
[----:B------:R-:W-:Y:S01]  /*54d0*/  ISETP.GT.AND P5, PT, R203, 0x10, PT ;  /* 0x00000010cb00780c */ /* 0x000fe20003fa4270 */
[----:B------:R-:W-:Y:S01]  /*54e0*/  UPRMT UR10, UR54, 0x654, UR10 ;  /* 0x00000654360a7896 */ /* 0x000fe2000800000a */
[----:B------:R-:W-:-:S02]  /*54f0*/  FSEL R157, R157, -INF , P4 ;  /* 0xff8000009d9d7808 */ /* 0x000fc40002000000 */
[C---:B------:R-:W-:Y:S02]  /*5500*/  ISETP.GT.AND P4, PT, R203.reuse, 0x20, PT ;  /* 0x00000020cb00780c */ /* 0x040fe40003f84270 */
[C---:B------:R-:W-:Y:S01]  /*5510*/  ISETP.GT.AND P1, PT, R203.reuse, RZ, PT ;  /* 0x000000ffcb00720c */ /* 0x040fe20003f24270 */
[----:B------:R-:W5:Y:S01]  /*5520*/  MUFU.TANH R164, R164 ;  /* 0x000000a400a47308 */ /* 0x000f620000002400 */
[----:B------:R-:W-:Y:S02]  /*5530*/  FSEL R160, R160, -INF , P5 ;  /* 0xff800000a0a07808 */ /* 0x000fe40002800000 */
[C---:B------:R-:W-:Y:S01]  /*5540*/  ISETP.GT.AND P5, PT, R203.reuse, 0x21, PT ;  /* 0x00000021cb00780c */ /* 0x040fe20003fa4270 */
[----:B------:R-:W-:Y:S01]  /*5550*/  SYNCS.ARRIVE.TRANS64.RED.A1T0 RZ, [UR10], RZ ;  /* 0x000000ffffff79a7 */ /* 0x000fe2000810040a */
[----:B0-----:R-:W-:Y:S01]  /*5560*/  FSEL R168, R168, -INF , P4 ;  /* 0xff800000a8a87808 */ /* 0x001fe20002000000 */
[----:B------:R-:W-:Y:S01]  /*5570*/  UMOV UR10, UR6 ;  /* 0x00000006000a7c82 */ /* 0x000fe20008000000 */
[C---:B------:R-:W-:Y:S01]  /*5580*/  ISETP.GT.AND P4, PT, R203.reuse, 0x31, PT ;  /* 0x00000031cb00780c */ /* 0x040fe20003f84270 */
[----:B------:R-:W0:Y:S01]  /*5590*/  MUFU.TANH R172, R172 ;  /* 0x000000ac00ac7308 */ /* 0x000e220000002400 */
[----:B------:R-:W-:-:S02]  /*55a0*/  ISETP.GT.AND P2, PT, R203, 0x1, PT ;  /* 0x00000001cb00780c */ /* 0x000fc40003f44270 */
[----:B------:R-:W-:Y:S02]  /*55b0*/  FSEL R152, R152, -INF , P1 ;  /* 0xff80000098987808 */ /* 0x000fe40000800000 */
[----:B------:R-:W-:Y:S02]  /*55c0*/  ISETP.GT.AND P1, PT, R203, 0x11, PT ;  /* 0x00000011cb00780c */ /* 0x000fe40003f24270 */
[----:B---3--:R-:W-:Y:S01]  /*55d0*/  FSEL R169, R169, -INF , P5 ;  /* 0xff800000a9a97808 */ /* 0x008fe20002800000 */
[----:B------:R-:W3:Y:S01]  /*55e0*/  MUFU.TANH R155, R155 ;  /* 0x0000009b009b7308 */ /* 0x000ee20000002400 */
[----:B------:R-:W-:Y:S02]  /*55f0*/  ISETP.GT.AND P5, PT, R203, 0x38, PT ;  /* 0x00000038cb00780c */ /* 0x000fe40003fa4270 */
[----:B------:R-:W-:Y:S02]  /*5600*/  FSEL R177, R177, -INF , P4 ;  /* 0xff800000b1b17808 */ /* 0x000fe40002000000 */
[----:B------:R-:W-:-:S02]  /*5610*/  FSEL R153, R153, -INF , P2 ;  /* 0xff80000099997808 */ /* 0x000fc40001000000 */
[----:B------:R-:W-:Y:S01]  /*5620*/  ISETP.GT.AND P4, PT, R204, RZ, PT ;  /* 0x000000ffcc00720c */ /* 0x000fe20003f84270 */
[----:B------:R-:W3:Y:S01]  /*5630*/  MUFU.TANH R173, R173 ;  /* 0x000000ad00ad7308 */ /* 0x000ee20000002400 */
[----:B------:R-:W-:Y:S02]  /*5640*/  ISETP.GT.AND P2, PT, R203, 0x18, PT ;  /* 0x00000018cb00780c */ /* 0x000fe40003f44270 */
[----:B--2---:R-:W-:Y:S02]  /*5650*/  FSEL R161, R161, -INF , P1 ;  /* 0xff800000a1a17808 */ /* 0x004fe40000800000 */
[----:B------:R-:W-:Y:S02]  /*5660*/  ISETP.GT.AND P1, PT, R203, 0x28, PT ;  /* 0x00000028cb00780c */ /* 0x000fe40003f24270 */
[----:B-1----:R-:W-:Y:S01]  /*5670*/  FSEL R180, R180, -INF , P5 ;  /* 0xff800000b4b47808 */ /* 0x002fe20002800000 */
[----:B------:R-:W1:Y:S01]  /*5680*/  MUFU.TANH R181, R181 ;  /* 0x000000b500b57308 */ /* 0x000e620000002400 */
[----:B------:R-:W-:-:S02]  /*5690*/  ISETP.GT.AND P5, PT, R204, 0x1, PT ;  /* 0x00000001cc00780c */ /* 0x000fc40003fa4270 */
[----:B----4-:R-:W-:Y:S02]  /*56a0*/  FSEL R154, R154, -INF , P4 ;  /* 0xff8000009a9a7808 */ /* 0x010fe40002000000 */
[----:B-----5:R-:W-:Y:S02]  /*56b0*/  FSEL R164, R164, -INF , P2 ;  /* 0xff800000a4a47808 */ /* 0x020fe40001000000 */
[C---:B------:R-:W-:Y:S01]  /*56c0*/  ISETP.GT.AND P2, PT, R203.reuse, 0x29, PT ;  /* 0x00000029cb00780c */ /* 0x040fe20003f44270 */
[----:B------:R-:W2:Y:S01]  /*56d0*/  MUFU.TANH R158, R158 ;  /* 0x0000009e009e7308 */ /* 0x000ea20000002400 */
[----:B0-----:R-:W-:Y:S02]  /*56e0*/  FSEL R172, R172, -INF , P1 ;  /* 0xff800000acac7808 */ /* 0x001fe40000800000 */
[----:B------:R-:W-:Y:S02]  /*56f0*/  ISETP.GT.AND P1, PT, R203, 0x39, PT ;  /* 0x00000039cb00780c */ /* 0x000fe40003f24270 */
[----:B------:R-:W-:-:S02]  /*5700*/  ISETP.GT.AND P4, PT, R204, 0x8, PT ;  /* 0x00000008cc00780c */ /* 0x000fc40003f84270 */
[----:B---3--:R-:W-:Y:S01]  /*5710*/  FSEL R155, R155, -INF , P5 ;  /* 0xff8000009b9b7808 */ /* 0x008fe20002800000 */
[----:B------:R-:W0:Y:S01]  /*5720*/  MUFU.TANH R184, R184 ;  /* 0x000000b800b87308 */ /* 0x000e220000002400 */
[----:B------:R-:W-:Y:S02]  /*5730*/  FMNMX.FTZ R205, R154, R202, !PT ;  /* 0x000000ca9acd7209 */ /* 0x000fe40007810000 */
[----:B------:R-:W-:Y:S02]  /*5740*/  FSEL R173, R173, -INF , P2 ;  /* 0xff800000adad7808 */ /* 0x000fe40001000000 */
[----:B------:R-:W-:Y:S02]  /*5750*/  ISETP.GT.AND P2, PT, R203, 0x40, PT ;  /* 0x00000040cb00780c */ /* 0x000fe40003f44270 */
[----:B-1----:R-:W-:Y:S01]  /*5760*/  FSEL R181, R181, -INF , P1 ;  /* 0xff800000b5b57808 */ /* 0x002fe20000800000 */
[----:B------:R-:W1:Y:S01]  /*5770*/  MUFU.TANH R156, R156 ;  /* 0x0000009c009c7308 */ /* 0x000e620000002400 */
[----:B------:R-:W-:-:S02]  /*5780*/  ISETP.GT.AND P3, PT, R203, 0x8, PT ;  /* 0x00000008cb00780c */ /* 0x000fc40003f64270 */
[----:B------:R-:W-:Y:S02]  /*5790*/  ISETP.GT.AND P1, PT, R204, 0x9, PT ;  /* 0x00000009cc00780c */ /* 0x000fe40003f24270 */
[----:B--2---:R-:W-:Y:S02]  /*57a0*/  FSEL R158, R158, -INF , P4 ;  /* 0xff8000009e9e7808 */ /* 0x004fe40002000000 */
[----:B------:R-:W-:Y:S01]  /*57b0*/  FMNMX.FTZ R205, R155, R205, !PT ;  /* 0x000000cd9bcd7209 */ /* 0x000fe20007810000 */
[----:B------:R-:W2:Y:S01]  /*57c0*/  MUFU.TANH R159, R159 ;  /* 0x0000009f009f7308 */ /* 0x000ea20000002400 */
[----:B0-----:R-:W-:Y:S02]  /*57d0*/  FSEL R184, R184, -INF , P2 ;  /* 0xff800000b8b87808 */ /* 0x001fe40001000000 */
[----:B------:R-:W-:Y:S02]  /*57e0*/  ISETP.GT.AND P2, PT, R204, 0x10, PT ;  /* 0x00000010cc00780c */ /* 0x000fe40003f44270 */
[----:B------:R-:W-:-:S02]  /*57f0*/  FMNMX.FTZ R205, R158, R205, !PT ;  /* 0x000000cd9ecd7209 */ /* 0x000fc40007810000 */
[----:B------:R-:W-:Y:S01]  /*5800*/  ISETP.GT.AND P5, PT, R204, 0x11, PT ;  /* 0x00000011cc00780c */ /* 0x000fe20003fa4270 */
[----:B------:R-:W0:Y:S01]  /*5810*/  MUFU.TANH R162, R162 ;  /* 0x000000a200a27308 */ /* 0x000e220000002400 */
[----:B-1----:R-:W-:Y:S02]  /*5820*/  FSEL R156, R156, -INF , P3 ;  /* 0xff8000009c9c7808 */ /* 0x002fe40001800000 */
[----:B------:R-:W-:Y:S02]  /*5830*/  ISETP.GT.AND P3, PT, R203, 0x19, PT ;  /* 0x00000019cb00780c */ /* 0x000fe40003f64270 */
[----:B------:R-:W-:Y:S02]  /*5840*/  ISETP.GT.AND P4, PT, R204, 0x18, PT ;  /* 0x00000018cc00780c */ /* 0x000fe40003f84270 */
[----:B------:R-:W-:Y:S01]  /*5850*/  FMNMX.FTZ R206, R152, R21, !PT ;  /* 0x0000001598ce7209 */ /* 0x000fe20007810000 */
[----:B------:R-:W1:Y:S01]  /*5860*/  MUFU.TANH R165, R165 ;  /* 0x000000a500a57308 */ /* 0x000e620000002400 */
[----:B--2---:R-:W-:-:S02]  /*5870*/  FSEL R159, R159, -INF , P1 ;  /* 0xff8000009f9f7808 */ /* 0x004fc40000800000 */
[----:B------:R-:W-:Y:S02]  /*5880*/  ISETP.GT.AND P1, PT, R204, 0x19, PT ;  /* 0x00000019cc00780c */ /* 0x000fe40003f24270 */
[----:B------:R-:W-:Y:S02]  /*5890*/  FMNMX.FTZ R205, R159, R205, !PT ;  /* 0x000000cd9fcd7209 */ /* 0x000fe40007810000 */
[----:B------:R-:W-:Y:S01]  /*58a0*/  FMNMX.FTZ R206, R153, R206, !PT ;  /* 0x000000ce99ce7209 */ /* 0x000fe20007810000 */
[----:B------:R-:W2:Y:S01]  /*58b0*/  MUFU.TANH R163, R163 ;  /* 0x000000a300a37308 */ /* 0x000ea20000002400 */
[----:B0-----:R-:W-:Y:S02]  /*58c0*/  FSEL R162, R162, -INF , P2 ;  /* 0xff800000a2a27808 */ /* 0x001fe40001000000 */
[----:B------:R-:W-:Y:S02]  /*58d0*/  ISETP.GT.AND P2, PT, R204, 0x21, PT ;  /* 0x00000021cc00780c */ /* 0x000fe40003f44270 */
[----:B------:R-:W-:-:S02]  /*58e0*/  FMNMX.FTZ R205, R162, R205, !PT ;  /* 0x000000cda2cd7209 */ /* 0x000fc40007810000 */
[----:B------:R-:W-:Y:S01]  /*58f0*/  FMNMX.FTZ R206, R156, R206, !PT ;  /* 0x000000ce9cce7209 */ /* 0x000fe20007810000 */
[----:B------:R-:W0:Y:S01]  /*5900*/  MUFU.TANH R176, R176 ;  /* 0x000000b000b07308 */ /* 0x000e220000002400 */
[----:B-1----:R-:W-:Y:S02]  /*5910*/  FSEL R165, R165, -INF , P3 ;  /* 0xff800000a5a57808 */ /* 0x002fe40001800000 */
[----:B------:R-:W-:Y:S02]  /*5920*/  ISETP.GT.AND P3, PT, R203, 0x30, PT ;  /* 0x00000030cb00780c */ /* 0x000fe40003f64270 */
[----:B------:R-:W-:-:S03]  /*5930*/  FMNMX.FTZ R206, R157, R206, !PT ;  /* 0x000000ce9dce7209 */ /* 0x000fc60007810000 */
[----:B------:R-:W1:Y:S01]  /*5940*/  MUFU.TANH R166, R166 ;  /* 0x000000a600a67308 */ /* 0x000e620000002400 */
[----:B--2---:R-:W-:Y:S02]  /*5950*/  FSEL R163, R163, -INF , P5 ;  /* 0xff800000a3a37808 */ /* 0x004fe40002800000 */
[----:B------:R-:W-:Y:S02]  /*5960*/  ISETP.GT.AND P5, PT, R204, 0x28, PT ;  /* 0x00000028cc00780c */ /* 0x000fe40003fa4270 */
[----:B------:R-:W-:Y:S02]  /*5970*/  FMNMX.FTZ R205, R163, R205, !PT ;  /* 0x000000cda3cd7209 */ /* 0x000fe40007810000 */
[----:B------:R-:W-:Y:S01]  /*5980*/  FMNMX.FTZ R206, R160, R206, !PT ;  /* 0x000000cea0ce7209 */ /* 0x000fe20007810000 */
[----:B------:R-:W2:Y:S01]  /*5990*/  MUFU.TANH R185, R185 ;  /* 0x000000b900b97308 */ /* 0x000ea20000002400 */
[----:B0-----:R-:W-:Y:S02]  /*59a0*/  FSEL R176, R176, -INF , P3 ;  /* 0xff800000b0b07808 */ /* 0x001fe40001800000 */
[----:B------:R-:W-:-:S02]  /*59b0*/  ISETP.GT.AND P3, PT, R203, 0x41, PT ;  /* 0x00000041cb00780c */ /* 0x000fc40003f64270 */
[----:B------:R-:W-:-:S03]  /*59c0*/  FMNMX.FTZ R206, R161, R206, !PT ;  /* 0x000000cea1ce7209 */ /* 0x000fc60007810000 */
[----:B------:R-:W0:Y:S01]  /*59d0*/  MUFU.TANH R167, R167 ;  /* 0x000000a700a77308 */ /* 0x000e220000002400 */
[----:B-1----:R-:W-:Y:S02]  /*59e0*/  FSEL R166, R166, -INF , P4 ;  /* 0xff800000a6a67808 */ /* 0x002fe40002000000 */
[----:B------:R-:W-:Y:S02]  /*59f0*/  ISETP.GT.AND P4, PT, R204, 0x29, PT ;  /* 0x00000029cc00780c */ /* 0x000fe40003f84270 */
[----:B------:R-:W-:Y:S02]  /*5a00*/  FMNMX.FTZ R205, R166, R205, !PT ;  /* 0x000000cda6cd7209 */ /* 0x000fe40007810000 */
[----:B------:R-:W-:Y:S01]  /*5a10*/  FMNMX.FTZ R206, R164, R206, !PT ;  /* 0x000000cea4ce7209 */ /* 0x000fe20007810000 */
[----:B------:R-:W1:Y:S01]  /*5a20*/  MUFU.TANH R170, R170 ;  /* 0x000000aa00aa7308 */ /* 0x000e620000002400 */
[----:B--2---:R-:W-:Y:S02]  /*5a30*/  FSEL R185, R185, -INF , P3 ;  /* 0xff800000b9b97808 */ /* 0x004fe40001800000 */
[----:B------:R-:W-:-:S02]  /*5a40*/  ISETP.GT.AND P3, PT, R204, 0x20, PT ;  /* 0x00000020cc00780c */ /* 0x000fc40003f64270 */
[----:B------:R-:W-:-:S03]  /*5a50*/  FMNMX.FTZ R206, R165, R206, !PT ;  /* 0x000000cea5ce7209 */ /* 0x000fc60007810000 */
[----:B------:R-:W2:Y:S01]  /*5a60*/  MUFU.TANH R171, R171 ;  /* 0x000000ab00ab7308 */ /* 0x000ea20000002400 */
[----:B0-----:R-:W-:Y:S02]  /*5a70*/  FSEL R167, R167, -INF , P1 ;  /* 0xff800000a7a77808 */ /* 0x001fe40000800000 */
[----:B------:R-:W-:Y:S02]  /*5a80*/  ISETP.GT.AND P1, PT, R204, 0x30, PT ;  /* 0x00000030cc00780c */ /* 0x000fe40003f24270 */
[----:B------:R-:W-:Y:S02]  /*5a90*/  FMNMX.FTZ R205, R167, R205, !PT ;  /* 0x000000cda7cd7209 */ /* 0x000fe40007810000 */
[----:B------:R-:W-:Y:S01]  /*5aa0*/  FMNMX.FTZ R206, R168, R206, !PT ;  /* 0x000000cea8ce7209 */ /* 0x000fe20007810000 */
[----:B------:R-:W0:Y:S01]  /*5ab0*/  MUFU.TANH R174, R174 ;  /* 0x000000ae00ae7308 */ /* 0x000e220000002400 */
[----:B-1----:R-:W-:Y:S02]  /*5ac0*/  FSEL R170, R170, -INF , P3 ;  /* 0xff800000aaaa7808 */ /* 0x002fe40001800000 */
[----:B------:R-:W-:-:S02]  /*5ad0*/  ISETP.GT.AND P3, PT, R204, 0x31, PT ;  /* 0x00000031cc00780c */ /* 0x000fc40003f64270 */
[----:B------:R-:W-:Y:S02]  /*5ae0*/  FMNMX.FTZ R205, R170, R205, !PT ;  /* 0x000000cdaacd7209 */ /* 0x000fe40007810000 */
[----:B------:R-:W-:Y:S01]  /*5af0*/  FMNMX.FTZ R206, R169, R206, !PT ;  /* 0x000000cea9ce7209 */ /* 0x000fe20007810000 */
[----:B------:R-:W1:Y:S01]  /*5b00*/  MUFU.TANH R175, R175 ;  /* 0x000000af00af7308 */ /* 0x000e620000002400 */
[----:B--2---:R-:W-:Y:S02]  /*5b10*/  FSEL R171, R171, -INF , P2 ;  /* 0xff800000abab7808 */ /* 0x004fe40001000000 */
[----:B------:R-:W-:Y:S02]  /*5b20*/  ISETP.GT.AND P2, PT, R204, 0x38, PT ;  /* 0x00000038cc00780c */ /* 0x000fe40003f44270 */
[----:B------:R-:W-:Y:S02]  /*5b30*/  FMNMX.FTZ R205, R171, R205, !PT ;  /* 0x000000cdabcd7209 */ /* 0x000fe40007810000 */
[----:B------:R-:W-:Y:S01]  /*5b40*/  FMNMX.FTZ R206, R172, R206, !PT ;  /* 0x000000ceacce7209 */ /* 0x000fe20007810000 */
[----:B------:R-:W2:Y:S01]  /*5b50*/  MUFU.TANH R178, R178 ;  /* 0x000000b200b27308 */ /* 0x000ea20000002400 */
[----:B0-----:R-:W-:-:S02]  /*5b60*/  FSEL R174, R174, -INF , P5 ;  /* 0xff800000aeae7808 */ /* 0x001fc40002800000 */
[----:B------:R-:W-:Y:S02]  /*5b70*/  ISETP.GT.AND P5, PT, R204, 0x39, PT ;  /* 0x00000039cc00780c */ /* 0x000fe40003fa4270 */
[----:B------:R-:W-:Y:S02]  /*5b80*/  FMNMX.FTZ R205, R174, R205, !PT ;  /* 0x000000cdaecd7209 */ /* 0x000fe40007810000 */
[----:B------:R-:W-:Y:S01]  /*5b90*/  FMNMX.FTZ R206, R173, R206, !PT ;  /* 0x000000ceadce7209 */ /* 0x000fe20007810000 */
[----:B------:R-:W0:Y:S01]  /*5ba0*/  MUFU.TANH R179, R179 ;  /* 0x000000b300b37308 */ /* 0x000e220000002400 */
[----:B-1----:R-:W-:Y:S02]  /*5bb0*/  FSEL R175, R175, -INF , P4 ;  /* 0xff800000afaf7808 */ /* 0x002fe40002000000 */
[----:B------:R-:W-:Y:S02]  /*5bc0*/  ISETP.GT.AND P4, PT, R204, 0x40, PT ;  /* 0x00000040cc00780c */ /* 0x000fe40003f84270 */
[----:B------:R-:W-:-:S02]  /*5bd0*/  FMNMX.FTZ R205, R175, R205, !PT ;  /* 0x000000cdafcd7209 */ /* 0x000fc40007810000 */
        /* <DEDUP_REMOVED lines=36> */
[----:B-1----:R-:W-:-:S04]  /*5e20*/  FSEL R194, R194, -INF , P5 ;  /* 0xff800000c2c27808 */ /* 0x002fc80002800000 */
        /* <DEDUP_REMOVED lines=9> */
[----:B------:R-:W-:Y:S01]  /*5ec0*/  MUFU.TANH R189, R189 ;  /* 0x000000bd00bd7308 */ /* 0x000fe20000002400 */
[----:B-1----:R-:W-:Y:S02]  /*5ed0*/  FSEL R188, R188, -INF , P2 ;  /* 0xff800000bcbc7808 */ /* 0x002fe40001000000 */
[----:B------:R-:W-:-:S05]  /*5ee0*/  ISETP.GT.AND P2, PT, R203, 0x51, PT ;  /* 0x00000051cb00780c */ /* 0x000fca0003f44270 */
[----:B------:R-:W0:Y:S01]  /*5ef0*/  MUFU.TANH R192, R192 ;  /* 0x000000c000c07308 */ /* 0x000e220000002400 */
[----:B--2---:R-:W-:-:S07]  /*5f00*/  FSEL R199, R199, -INF , P3 ;  /* 0xff800000c7c77808 */ /* 0x004fce0001800000 */
[----:B------:R1:W-:Y:S08]  /*5f10*/  MUFU.TANH R204, R197 ;  /* 0x000000c500cc7308 */ /* 0x0003f00000002400 */
[----:B------:R-:W2:Y:S01]  /*5f20*/  MUFU.TANH R193, R193 ;  /* 0x000000c100c17308 */ /* 0x000ea20000002400 */
[----:B-1----:R-:W-:Y:S02]  /*5f30*/  FMNMX.FTZ R197, R181, R206, !PT ;  /* 0x000000ceb5c57209 */ /* 0x002fe40007810000 */
[----:B0-----:R-:W-:-:S02]  /*5f40*/  FSEL R192, R192, -INF , P1 ;  /* 0xff800000c0c07808 */ /* 0x001fc40000800000 */
[----:B------:R-:W-:Y:S02]  /*5f50*/  FMNMX.FTZ R197, R184, R197, !PT ;  /* 0x000000c5b8c57209 */ /* 0x000fe40007810000 */
[----:B------:R-:W-:Y:S01]  /*5f60*/  ISETP.GT.AND P1, PT, R203, 0x58, PT ;  /* 0x00000058cb00780c */ /* 0x000fe20003f24270 */
[----:B------:R-:W0:Y:S01]  /*5f70*/  MUFU.TANH R196, R196 ;  /* 0x000000c400c47308 */ /* 0x000e220000002400 */
[----:B------:R-:W-:Y:S02]  /*5f80*/  FMNMX.FTZ R206, R185, R197, !PT ;  /* 0x000000c5b9ce7209 */ /* 0x000fe40007810000 */
[----:B------:R-:W-:Y:S02]  /*5f90*/  FSEL R197, R189, -INF , P4 ;  /* 0xff800000bdc57808 */ /* 0x000fe40002000000 */
[----:B------:R-:W-:Y:S02]  /*5fa0*/  FMNMX.FTZ R206, R188, R206, !PT ;  /* 0x000000cebcce7209 */ /* 0x000fe40007810000 */
[----:B------:R-:W-:-:S02]  /*5fb0*/  FMNMX.FTZ R189, R199, R205, !PT ;  /* 0x000000cdc7bd7209 */ /* 0x000fc40007810000 */
[----:B------:R-:W-:Y:S02]  /*5fc0*/  FMNMX.FTZ R206, R197, R206, !PT ;  /* 0x000000cec5ce7209 */ /* 0x000fe40007810000 */
[----:B--2---:R-:W-:Y:S01]  /*5fd0*/  FSEL R193, R193, -INF , P2 ;  /* 0xff800000c1c17808 */ /* 0x004fe20001000000 */
[----:B------:R-:W1:Y:S01]  /*5fe0*/  SHFL.BFLY PT, R205, R189, 0x2, 0x1f ;  /* 0x0c401f00bdcd7f89 */ /* 0x000e6200000e0000 */
[----:B------:R-:W-:Y:S02]  /*5ff0*/  FMNMX.FTZ R206, R192, R206, !PT ;  /* 0x000000cec0ce7209 */ /* 0x000fe40007810000 */
[----:B------:R-:W-:Y:S02]  /*6000*/  ISETP.GT.AND P2, PT, R203, 0x59, PT ;  /* 0x00000059cb00780c */ /* 0x000fe40003f44270 */
[----:B0-----:R-:W-:Y:S02]  /*6010*/  FSEL R196, R196, -INF , P1 ;  /* 0xff800000c4c47808 */ /* 0x001fe40000800000 */
[----:B------:R-:W-:-:S02]  /*6020*/  FMNMX.FTZ R206, R193, R206, !PT ;  /* 0x000000cec1ce7209 */ /* 0x000fc40007810000 */
[----:B------:R-:W-:Y:S02]  /*6030*/  FSEL R204, R204, -INF , P2 ;  /* 0xff800000cccc7808 */ /* 0x000fe40001000000 */
[----:B------:R-:W-:-:S04]  /*6040*/  FMNMX.FTZ R203, R196, R206, !PT ;  /* 0x000000cec4cb7209 */ /* 0x000fc80007810000 */
[----:B------:R-:W-:-:S05]  /*6050*/  FMNMX.FTZ R203, R204, R203, !PT ;  /* 0x000000cbcccb7209 */ /* 0x000fca0007810000 */
[----:B------:R-:W0:Y:S01]  /*6060*/  SHFL.BFLY PT, R206, R203, 0x2, 0x1f ;  /* 0x0c401f00cbce7f89 */ /* 0x000e2200000e0000 */
[----:B-1----:R-:W-:-:S05]  /*6070*/  FMNMX.FTZ R189, R189, R205, !PT ;  /* 0x000000cdbdbd7209 */ /* 0x002fca0007810000 */
[----:B------:R-:W1:Y:S01]  /*6080*/  SHFL.BFLY PT, R208, R189, 0x1, 0x1f ;  /* 0x0c201f00bdd07f89 */ /* 0x000e6200000e0000 */
[----:B0-----:R-:W-:-:S05]  /*6090*/  FMNMX.FTZ R205, R203, R206, !PT ;  /* 0x000000cecbcd7209 */ /* 0x001fca0007810000 */
[----:B------:R-:W0:Y:S01]  /*60a0*/  SHFL.BFLY PT, R207, R205, 0x1, 0x1f ;  /* 0x0c201f00cdcf7f89 */ /* 0x000e2200000e0000 */
[----:B-1----:R-:W-:-:S04]  /*60b0*/  FMNMX.FTZ R189, R189, R208, !PT ;  /* 0x000000d0bdbd7209 */ /* 0x002fc80007810000 */
[C---:B------:R-:W-:Y:S01]  /*60c0*/  FSETP.NEU.FTZ.AND P2, PT, R189.reuse, -INF , PT ;  /* 0xff800000bd00780b */ /* 0x040fe20003f5d000 */
[----:B------:R-:W-:-:S05]  /*60d0*/  FMUL.FTZ R203, R189, UR5 ;  /* 0x00000005bdcb7c20 */ /* 0x000fca0008410000 */
[----:B------:R-:W-:-:S05]  /*60e0*/  FSEL R203, R203, RZ, P2 ;  /* 0x000000ffcbcb7208 */ /* 0x000fca0001000000 */
[--C-:B------:R-:W-:Y:S01]  /*60f0*/  FFMA.FTZ R206, R154, UR5, -R203.reuse ;  /* 0x000000059ace7c23 */ /* 0x100fe200080108cb */
[--C-:B------:R-:W-:Y:S01]  /*6100*/  FFMA.FTZ R208, R155, UR5, -R203.reuse ;  /* 0x000000059bd07c23 */ /* 0x100fe200080108cb */
[----:B------:R-:W1:Y:S01]  /*6110*/  S2R R154, SR_TID.X ;  /* 0x00000000009a7919 */ /* 0x000e620000002100 */
[--C-:B------:R-:W-:Y:S01]  /*6120*/  FFMA.FTZ R158, R158, UR5, -R203.reuse ;  /* 0x000000059e9e7c23 */ /* 0x100fe200080108cb */
[--C-:B------:R-:W-:Y:S01]  /*6130*/  FFMA.FTZ R159, R159, UR5, -R203.reuse ;  /* 0x000000059f9f7c23 */ /* 0x100fe200080108cb */
[----:B0-----:R-:W-:Y:S01]  /*6140*/  FMNMX.FTZ R205, R205, R207, !PT ;  /* 0x000000cfcdcd7209 */ /* 0x001fe20007810000 */
[----:B------:R-:W-:Y:S01]  /*6150*/  MUFU.EX2 R206, R206 ;  /* 0x000000ce00ce7308 */ /* 0x000fe20000000800 */
[--C-:B------:R-:W-:Y:S01]  /*6160*/  FFMA.FTZ R162, R162, UR5, -R203.reuse ;  /* 0x00000005a2a27c23 */ /* 0x100fe200080108cb */
[--C-:B------:R-:W-:Y:S01]  /*6170*/  FFMA.FTZ R163, R163, UR5, -R203.reuse ;  /* 0x00000005a3a37c23 */ /* 0x100fe200080108cb */
[C---:B------:R-:W-:Y:S01]  /*6180*/  FSETP.NEU.FTZ.AND P1, PT, R205.reuse, -INF , PT ;  /* 0xff800000cd00780b */ /* 0x040fe20003f3d000 */
[----:B------:R-:W-:Y:S01]  /*6190*/  FMUL.FTZ R209, R205, UR5 ;  /* 0x00000005cdd17c20 */ /* 0x000fe20008410000 */
[--C-:B------:R-:W-:Y:S01]  /*61a0*/  FFMA.FTZ R166, R166, UR5, -R203.reuse ;  /* 0x00000005a6a67c23 */ /* 0x100fe200080108cb */
[--C-:B------:R-:W-:Y:S01]  /*61b0*/  FFMA.FTZ R167, R167, UR5, -R203.reuse ;  /* 0x00000005a7a77c23 */ /* 0x100fe200080108cb */
[--C-:B------:R-:W-:Y:S01]  /*61c0*/  FFMA.FTZ R170, R170, UR5, -R203.reuse ;  /* 0x00000005aaaa7c23 */ /* 0x100fe200080108cb */
[----:B------:R-:W-:Y:S01]  /*61d0*/  MUFU.EX2 R208, R208 ;  /* 0x000000d000d07308 */ /* 0x000fe20000000800 */
[----:B------:R-:W-:Y:S01]  /*61e0*/  FSEL R209, R209, RZ, P1 ;  /* 0x000000ffd1d17208 */ /* 0x000fe20000800000 */
[--C-:B------:R-:W-:Y:S01]  /*61f0*/  FFMA.FTZ R171, R171, UR5, -R203.reuse ;  /* 0x00000005abab7c23 */ /* 0x100fe200080108cb */
[--C-:B------:R-:W-:Y:S01]  /*6200*/  FFMA.FTZ R174, R174, UR5, -R203.reuse ;  /* 0x00000005aeae7c23 */ /* 0x100fe200080108cb */
[--C-:B------:R-:W-:Y:S01]  /*6210*/  FFMA.FTZ R175, R175, UR5, -R203.reuse ;  /* 0x00000005afaf7c23 */ /* 0x100fe200080108cb */
[----:B------:R-:W-:Y:S01]  /*6220*/  FFMA.FTZ R178, R178, UR5, -R203 ;  /* 0x00000005b2b27c23 */ /* 0x000fe200080108cb */
[--C-:B------:R-:W-:Y:S01]  /*6230*/  FFMA.FTZ R210, R152, UR5, -R209.reuse ;  /* 0x0000000598d27c23 */ /* 0x100fe200080108d1 */
[----:B------:R-:W-:Y:S01]  /*6240*/  FSEL R152, R205, RZ, P1 ;  /* 0x000000ffcd987208 */ /* 0x000fe20000800000 */
[--C-:B------:R-:W-:Y:S01]  /*6250*/  FFMA.FTZ R157, R157, UR5, -R209.reuse ;  /* 0x000000059d9d7c23 */ /* 0x100fe200080108d1 */
[--C-:B------:R-:W-:Y:S01]  /*6260*/  FFMA.FTZ R207, R153, UR5, -R209.reuse ;  /* 0x0000000599cf7c23 */ /* 0x100fe200080108d1 */
[----:B------:R-:W-:Y:S01]  /*6270*/  FFMA.FTZ R156, R156, UR5, -R209 ;  /* 0x000000059c9c7c23 */ /* 0x000fe200080108d1 */
[----:B------:R-:W-:Y:S01]  /*6280*/  MUFU.EX2 R158, R158 ;  /* 0x0000009e009e7308 */ /* 0x000fe20000000800 */
[----:B------:R-:W-:Y:S01]  /*6290*/  FADD.FTZ R152, -R152, R21 ;  /* 0x0000001598987221 */ /* 0x000fe20000010100 */
[--C-:B------:R-:W-:Y:S01]  /*62a0*/  FFMA.FTZ R160, R160, UR5, -R209.reuse ;  /* 0x00000005a0a07c23 */ /* 0x100fe200080108d1 */
[--C-:B------:R-:W-:Y:S01]  /*62b0*/  FFMA.FTZ R161, R161, UR5, -R209.reuse ;  /* 0x00000005a1a17c23 */ /* 0x100fe200080108d1 */
[--C-:B------:R-:W-:Y:S01]  /*62c0*/  FFMA.FTZ R164, R164, UR5, -R209.reuse ;  /* 0x00000005a4a47c23 */ /* 0x100fe200080108d1 */
[--C-:B------:R-:W-:Y:S01]  /*62d0*/  FFMA.FTZ R165, R165, UR5, -R209.reuse ;  /* 0x00000005a5a57c23 */ /* 0x100fe200080108d1 */
[--C-:B------:R-:W-:Y:S01]  /*62e0*/  FFMA.FTZ R168, R168, UR5, -R209.reuse ;  /* 0x00000005a8a87c23 */ /* 0x100fe200080108d1 */
[--C-:B------:R-:W-:Y:S01]  /*62f0*/  FFMA.FTZ R169, R169, UR5, -R209.reuse ;  /* 0x00000005a9a97c23 */ /* 0x100fe200080108d1 */
[----:B------:R0:W-:Y:S01]  /*6300*/  MUFU.EX2 R21, R157 ;  /* 0x0000009d00157308 */ /* 0x0001e20000000800 */
[----:B-1----:R-:W-:Y:S01]  /*6310*/  SHF.R.U32.HI R154, RZ, 0x7, R154 ;  /* 0x00000007ff9a7819 */ /* 0x002fe2000001169a */
[--C-:B------:R-:W-:Y:S01]  /*6320*/  FFMA.FTZ R172, R172, UR5, -R209.reuse ;  /* 0x00000005acac7c23 */ /* 0x100fe200080108d1 */
[----:B------:R-:W-:Y:S01]  /*6330*/  FFMA.FTZ R173, R173, UR5, -R209 ;  /* 0x00000005adad7c23 */ /* 0x000fe200080108d1 */
[--C-:B------:R-:W-:Y:S01]  /*6340*/  FFMA.FTZ R179, R179, UR5, -R203.reuse ;  /* 0x00000005b3b37c23 */ /* 0x100fe200080108cb */
[----:B------:R-:W-:Y:S01]  /*6350*/  FFMA.FTZ R182, R182, UR5, -R203 ;  /* 0x00000005b6b67c23 */ /* 0x000fe200080108cb */
[--C-:B------:R-:W-:Y:S01]  /*6360*/  FFMA.FTZ R176, R176, UR5, -R209.reuse ;  /* 0x00000005b0b07c23 */ /* 0x100fe200080108d1 */
[--C-:B------:R-:W-:Y:S01]  /*6370*/  FFMA.FTZ R177, R177, UR5, -R209.reuse ;  /* 0x00000005b1b17c23 */ /* 0x100fe200080108d1 */
[----:B------:R-:W1:Y:S01]  /*6380*/  MUFU.EX2 R159, R159 ;  /* 0x0000009f009f7308 */ /* 0x000e620000000800 */
[----:B0-----:R-:W-:Y:S01]  /*6390*/  FMUL.FTZ R157, R152, UR5 ;  /* 0x00000005989d7c20 */ /* 0x001fe20008410000 */
[----:B------:R-:W-:Y:S01]  /*63a0*/  FSEL R152, R189, RZ, P2 ;  /* 0x000000ffbd987208 */ /* 0x000fe20001000000 */
[--C-:B------:R-:W-:Y:S01]  /*63b0*/  FFMA.FTZ R180, R180, UR5, -R209.reuse ;  /* 0x00000005b4b47c23 */ /* 0x100fe200080108d1 */
[----:B------:R-:W-:Y:S01]  /*63c0*/  FFMA.FTZ R181, R181, UR5, -R209 ;  /* 0x00000005b5b57c23 */ /* 0x000fe200080108d1 */
[--C-:B------:R-:W-:Y:S01]  /*63d0*/  FFMA.FTZ R183, R183, UR5, -R203.reuse ;  /* 0x00000005b7b77c23 */ /* 0x100fe200080108cb */
[--C-:B------:R-:W-:Y:S01]  /*63e0*/  FFMA.FTZ R186, R186, UR5, -R203.reuse ;  /* 0x00000005baba7c23 */ /* 0x100fe200080108cb */
[----:B------:R-:W-:Y:S01]  /*63f0*/  FADD.FTZ R153, -R152, R202 ;  /* 0x000000ca98997221 */ /* 0x000fe20000010100 */
[----:B------:R-:W-:Y:S01]  /*6400*/  VIADD R152, R154, 0x8 ;  /* 0x000000089a987836 */ /* 0x000fe20000000000 */
[----:B------:R-:W0:Y:S01]  /*6410*/  MUFU.EX2 R157, R157 ;  /* 0x0000009d009d7308 */ /* 0x000e220000000800 */
[--C-:B------:R-:W-:Y:S01]  /*6420*/  FFMA.FTZ R187, R187, UR5, -R203.reuse ;  /* 0x00000005bbbb7c23 */ /* 0x100fe200080108cb */
[----:B------:R-:W-:Y:S01]  /*6430*/  FMUL.FTZ R153, R153, UR5 ;  /* 0x0000000599997c20 */ /* 0x000fe20008410000 */
[----:B------:R-:W-:Y:S01]  /*6440*/  FFMA.FTZ R190, R190, UR5, -R203 ;  /* 0x00000005bebe7c23 */ /* 0x000fe200080108cb */
[--C-:B------:R-:W-:Y:S01]  /*6450*/  FFMA.FTZ R184, R184, UR5, -R209.reuse ;  /* 0x00000005b8b87c23 */ /* 0x100fe200080108d1 */
[--C-:B------:R-:W-:Y:S01]  /*6460*/  FFMA.FTZ R185, R185, UR5, -R209.reuse ;  /* 0x00000005b9b97c23 */ /* 0x100fe200080108d1 */
[--C-:B------:R-:W-:Y:S01]  /*6470*/  FFMA.FTZ R188, R188, UR5, -R209.reuse ;  /* 0x00000005bcbc7c23 */ /* 0x100fe200080108d1 */
[----:B------:R-:W-:Y:S01]  /*6480*/  FFMA.FTZ R197, R197, UR5, -R209 ;  /* 0x00000005c5c57c23 */ /* 0x000fe200080108d1 */
[----:B------:R-:W2:Y:S01]  /*6490*/  MUFU.EX2 R202, R153 ;  /* 0x0000009900ca7308 */ /* 0x000ea20000000800 */
[----:B-1----:R-:W-:Y:S01]  /*64a0*/  F2FP.F16.F32.PACK_AB R155, R159, R158 ;  /* 0x0000009e9f9b723e */ /* 0x002fe200000000ff */
[----:B------:R-:W-:Y:S01]  /*64b0*/  FFMA.FTZ R191, R191, UR5, -R203 ;  /* 0x00000005bfbf7c23 */ /* 0x000fe200080108cb */
[--C-:B------:R-:W-:Y:S01]  /*64c0*/  FFMA.FTZ R192, R192, UR5, -R209.reuse ;  /* 0x00000005c0c07c23 */ /* 0x100fe200080108d1 */
[--C-:B------:R-:W-:Y:S01]  /*64d0*/  FFMA.FTZ R196, R196, UR5, -R209.reuse ;  /* 0x00000005c4c47c23 */ /* 0x100fe200080108d1 */
[----:B------:R-:W-:Y:S01]  /*64e0*/  FFMA.FTZ R204, R204, UR5, -R209 ;  /* 0x00000005cccc7c23 */ /* 0x000fe200080108d1 */
[----:B------:R-:W-:-:S02]  /*64f0*/  FFMA.FTZ R199, R199, UR5, -R203 ;  /* 0x00000005c7c77c23 */ /* 0x000fc400080108cb */
[----:B------:R-:W-:Y:S01]  /*6500*/  MUFU.EX2 R210, R210 ;  /* 0x000000d200d27308 */ /* 0x000fe20000000800 */
        /* <DEDUP_REMOVED lines=8> */
[----:B------:R0:W-:Y:S01]  /*6590*/  BAR.SYNC.DEFER_BLOCKING R152, 0x100 ;  /* 0x000400980000751d */ /* 0x0001e20000010000 */
        /* <DEDUP_REMOVED lines=122> */
[----:B------:R-:W-:Y:S01]  /*6d40*/  F2FP.F16.F32.PACK_AB R153, R208, R206 ;  /* 0x000000ced099723e */ /* 0x000fe200000000ff */
[----:B------:R-:W-:Y:S01]  /*6d50*/  MUFU.EX2 R162, R162 ;  /* 0x000000a200a27308 */ /* 0x000fe20000000800 */
[----:B0-----:R-:W-:Y:S01]  /*6d60*/  F2FP.F16.F32.PACK_AB R152, R207, R210 ;  /* 0x000000d2cf98723e */ /* 0x001fe200000000ff */
[----:B------:R-:W-:Y:S01]  /*6d70*/  FFMA.FTZ R5, R202, R5, R206 ;  /* 0x00000005ca057223 */ /* 0x000fe200000100ce */
[----:B-1----:R-:W-:Y:S01]  /*6d80*/  F2FP.F16.F32.PACK_AB R154, R21, R156 ;  /* 0x0000009c159a723e */ /* 0x002fe200000000ff */
[----:B------:R-:W-:-:S02]  /*6d90*/  FFMA.FTZ R4, R157, R4, R210 ;  /* 0x000000049d047223 */ /* 0x000fc400000100d2 */
[----:B------:R-:W-:Y:S01]  /*6da0*/  FADD.FTZ R5, R208, R5 ;  /* 0x00000005d0057221 */ /* 0x000fe20000010000 */
[----:B------:R-:W-:Y:S01]  /*6db0*/  WARPGROUP.ARRIVE ;  /* 0x00000000000079c5 */ /* 0x000fe20000000000 */
[----:B------:R-:W0:Y:S01]  /*6dc0*/  MUFU.EX2 R163, R163 ;  /* 0x000000a300a37308 */ /* 0x000e220000000800 */
[----:B------:R-:W-:Y:S01]  /*6dd0*/  FADD.FTZ R207, R207, R4 ;  /* 0x00000004cfcf7221 */ /* 0x000fe20000010000 */
[----:B------:R-:W-:-:S03]  /*6de0*/  FADD.FTZ R158, R158, R5 ;  /* 0x000000059e9e7221 */ /* 0x000fc60000010000 */
[----:B------:R-:W-:Y:S01]  /*6df0*/  HGMMA.64x256x16.F32 R24, R152, gdesc[UR8].tnspB, R24, gsb0 ;  /* 0x43e0000898187df0 */ /* 0x000fe20008000818 */
[----:B------:R-:W-:Y:S01]  /*6e00*/  UIADD3 UR10, UR6, 0x80, URZ ;  /* 0x00000080060a7890 */ /* 0x000fe2000fffe03f */
[----:B------:R-:W-:Y:S01]  /*6e10*/  FADD.FTZ R156, R156, R207 ;  /* 0x000000cf9c9c7221 */ /* 0x000fe20000010000 */
[----:B------:R-:W-:Y:S01]  /*6e20*/  MUFU.EX2 R166, R166 ;  /* 0x000000a600a67308 */ /* 0x000fe20000000800 */
[----:B------:R-:W-:Y:S01]  /*6e30*/  UMOV UR11, 0x40000040 ;  /* 0x40000040000b7882 */ /* 0x000fe20000000000 */
[----:B------:R-:W-:Y:S01]  /*6e40*/  FADD.FTZ R159, R159, R158 ;  /* 0x0000009e9f9f7221 */ /* 0x000fe20000010000 */
[----:B------:R-:W-:-:S05]  /*6e50*/  FADD.FTZ R21, R21, R156 ;  /* 0x0000009c15157221 */ /* 0x000fca0000010000 */
[----:B------:R-:W1:Y:S08]  /*6e60*/  MUFU.EX2 R167, R167 ;  /* 0x000000a700a77308 */ /* 0x000e700000000800 */
[----:B------:R-:W-:Y:S08]  /*6e70*/  MUFU.EX2 R160, R160 ;  /* 0x000000a000a07308 */ /* 0x000ff00000000800 */
[----:B------:R-:W2:Y:S08]  /*6e80*/  MUFU.EX2 R161, R161 ;  /* 0x000000a100a17308 */ /* 0x000eb00000000800 */
[----:B------:R-:W-:Y:S08]  /*6e90*/  MUFU.EX2 R164, R164 ;  /* 0x000000a400a47308 */ /* 0x000ff00000000800 */
[----:B------:R-:W3:Y:S08]  /*6ea0*/  MUFU.EX2 R165, R165 ;  /* 0x000000a500a57308 */ /* 0x000ef00000000800 */
[----:B------:R-:W-:Y:S08]  /*6eb0*/  MUFU.EX2 R170, R170 ;  /* 0x000000aa00aa7308 */ /* 0x000ff00000000800 */
[----:B------:R-:W-:Y:S08]  /*6ec0*/  MUFU.EX2 R171, R171 ;  /* 0x000000ab00ab7308 */ /* 0x000ff00000000800 */
[----:B------:R-:W-:Y:S08]  /*6ed0*/  MUFU.EX2 R174, R174 ;  /* 0x000000ae00ae7308 */ /* 0x000ff00000000800 */
[----:B------:R-:W-:Y:S08]  /*6ee0*/  MUFU.EX2 R168, R168 ;  /* 0x000000a800a87308 */ /* 0x000ff00000000800 */
[----:B------:R-:W4:Y:S08]  /*6ef0*/  MUFU.EX2 R169, R169 ;  /* 0x000000a900a97308 */ /* 0x000f300000000800 */
[----:B------:R-:W-:Y:S08]  /*6f00*/  MUFU.EX2 R172, R172 ;  /* 0x000000ac00ac7308 */ /* 0x000ff00000000800 */
[----:B------:R-:W5:Y:S08]  /*6f10*/  MUFU.EX2 R173, R173 ;  /* 0x000000ad00ad7308 */ /* 0x000f700000000800 */
[----:B------:R-:W5:Y:S08]  /*6f20*/  MUFU.EX2 R175, R175 ;  /* 0x000000af00af7308 */ /* 0x000f700000000800 */
[----:B------:R-:W-:Y:S08]  /*6f30*/  MUFU.EX2 R178, R178 ;  /* 0x000000b200b27308 */ /* 0x000ff00000000800 */
[----:B------:R-:W-:Y:S08]  /*6f40*/  MUFU.EX2 R179, R179 ;  /* 0x000000b300b37308 */ /* 0x000ff00000000800 */
[----:B------:R-:W-:Y:S08]  /*6f50*/  MUFU.EX2 R182, R182 ;  /* 0x000000b600b67308 */ /* 0x000ff00000000800 */
[----:B------:R-:W-:Y:S08]  /*6f60*/  MUFU.EX2 R176, R176 ;  /* 0x000000b000b07308 */ /* 0x000ff00000000800 */
[----:B------:R-:W5:Y:S08]  /*6f70*/  MUFU.EX2 R177, R177 ;  /* 0x000000b100b17308 */ /* 0x000f700000000800 */
        /* <DEDUP_REMOVED lines=11> */
[----:B------:R-:W5:Y:S08]  /*7030*/  MUFU.EX2 R192, R192 ;  /* 0x000000c000c07308 */ /* 0x000f700000000800 */
[----:B------:R-:W-:Y:S08]  /*7040*/  MUFU.EX2 R196, R196 ;  /* 0x000000c400c47308 */ /* 0x000ff00000000800 */
[----:B------:R-:W5:Y:S08]  /*7050*/  MUFU.EX2 R204, R204 ;  /* 0x000000cc00cc7308 */ /* 0x000f700000000800 */
[----:B------:R-:W-:Y:S01]  /*7060*/  MUFU.EX2 R199, R199 ;  /* 0x000000c700c77308 */ /* 0x000fe20000000800 */
[----:B------:R-:W-:-:S02]  /*7070*/  WARPGROUP.DEPBAR.LE gsb0, 0x0 ;  /* 0x00008000000079c5 */ /* 0x000fc40000010000 */
[----:B0-----:R-:W-:Y:S01]  /*7080*/  F2FP.F16.F32.PACK_AB R153, R163, R162 ;  /* 0x000000a2a399723e */ /* 0x001fe200000000ff */
[----:B------:R-:W-:Y:S01]  /*7090*/  FADD.FTZ R162, R162, R159 ;  /* 0x0000009fa2a27221 */ /* 0x000fe20000010000 */
[----:B-1----:R-:W-:Y:S02]  /*70a0*/  F2FP.F16.F32.PACK_AB R155, R167, R166 ;  /* 0x000000a6a79b723e */ /* 0x002fe400000000ff */
[----:B--2---:R-:W-:Y:S01]  /*70b0*/  F2FP.F16.F32.PACK_AB R152, R161, R160 ;  /* 0x000000a0a198723e */ /* 0x004fe200000000ff */
[----:B------:R-:W-:Y:S01]  /*70c0*/  FADD.FTZ R160, R160, R21 ;  /* 0x00000015a0a07221 */ /* 0x000fe20000010000 */
[----:B---3--:R-:W-:Y:S01]  /*70d0*/  F2FP.F16.F32.PACK_AB R154, R165, R164 ;  /* 0x000000a4a59a723e */ /* 0x008fe200000000ff */
[----:B------:R-:W-:Y:S02]  /*70e0*/  FADD.FTZ R163, R163, R162 ;  /* 0x000000a2a3a37221 */ /* 0x000fe40000010000 */
[----:B------:R-:W-:Y:S01]  /*70f0*/  FADD.FTZ R161, R161, R160 ;  /* 0x000000a0a1a17221 */ /* 0x000fe20000010000 */
[----:B------:R-:W-:Y:S01]  /*7100*/  WARPGROUP.ARRIVE ;  /* 0x00000000000079c5 */ /* 0x000fe20000000000 */
[----:B------:R-:W-:-:S02]  /*7110*/  FADD.FTZ R166, R166, R163 ;  /* 0x000000a3a6a67221 */ /* 0x000fc40000010000 */
[----:B------:R-:W-:Y:S02]  /*7120*/  FADD.FTZ R164, R164, R161 ;  /* 0x000000a1a4a47221 */ /* 0x000fe40000010000 */
[----:B------:R-:W-:Y:S01]  /*7130*/  FADD.FTZ R167, R167, R166 ;  /* 0x000000a6a7a77221 */ /* 0x000fe20000010000 */
[----:B------:R-:W-:Y:S01]  /*7140*/  HGMMA.64x256x16.F32 R24, R152, gdesc[UR8].tnspB, R24, gsb0 ;  /* 0x43e0000898187df0 */ /* 0x000fe20008000818 */
[----:B------:R-:W-:Y:S01]  /*7150*/  UIADD3 UR10, UR6, 0x100, URZ ;  /* 0x00000100060a7890 */ /* 0x000fe2000fffe03f */
[----:B------:R-:W-:Y:S01]  /*7160*/  FADD.FTZ R165, R165, R164 ;  /* 0x000000a4a5a57221 */ /* 0x000fe20000010000 */
[----:B------:R-:W-:Y:S01]  /*7170*/  UMOV UR11, 0x40000040 ;  /* 0x40000040000b7882 */ /* 0x000fe20000000000 */
[----:B------:R-:W-:Y:S02]  /*7180*/  WARPGROUP.DEPBAR.LE gsb0, 0x0 ;  /* 0x00008000000079c5 */ /* 0x000fe40000010000 */
[----:B----4-:R-:W-:Y:S01]  /*7190*/  F2FP.F16.F32.PACK_AB R152, R169, R168 ;  /* 0x000000a8a998723e */ /* 0x010fe200000000ff */
[----:B------:R-:W-:Y:S01]  /*71a0*/  FADD.FTZ R168, R168, R165 ;  /* 0x000000a5a8a87221 */ /* 0x000fe20000010000 */
[----:B------:R-:W-:Y:S01]  /*71b0*/  F2FP.F16.F32.PACK_AB R153, R171, R170 ;  /* 0x000000aaab99723e */ /* 0x000fe200000000ff */
[----:B------:R-:W-:Y:S01]  /*71c0*/  FADD.FTZ R170, R170, R167 ;  /* 0x000000a7aaaa7221 */ /* 0x000fe20000010000 */
[----:B-----5:R-:W-:Y:S01]  /*71d0*/  F2FP.F16.F32.PACK_AB R154, R173, R172 ;  /* 0x000000acad9a723e */ /* 0x020fe200000000ff */
[----:B------:R-:W-:Y:S01]  /*71e0*/  FADD.FTZ R169, R169, R168 ;  /* 0x000000a8a9a97221 */ /* 0x000fe20000010000 */
[----:B------:R-:W-:Y:S01]  /*71f0*/  F2FP.F16.F32.PACK_AB R155, R175, R174 ;  /* 0x000000aeaf9b723e */ /* 0x000fe200000000ff */
[----:B------:R-:W-:-:S02]  /*7200*/  FADD.FTZ R171, R171, R170 ;  /* 0x000000aaabab7221 */ /* 0x000fc40000010000 */
[----:B------:R-:W-:Y:S01]  /*7210*/  FADD.FTZ R172, R172, R169 ;  /* 0x000000a9acac7221 */ /* 0x000fe20000010000 */
[----:B------:R-:W-:Y:S01]  /*7220*/  WARPGROUP.ARRIVE ;  /* 0x00000000000079c5 */ /* 0x000fe20000000000 */
[----:B------:R-:W-:Y:S02]  /*7230*/  FADD.FTZ R174, R174, R171 ;  /* 0x000000abaeae7221 */ /* 0x000fe40000010000 */
[----:B------:R-:W-:Y:S02]  /*7240*/  FADD.FTZ R173, R173, R172 ;  /* 0x000000acadad7221 */ /* 0x000fe40000010000 */
[----:B------:R-:W-:-:S07]  /*7250*/  FADD.FTZ R175, R175, R174 ;  /* 0x000000aeafaf7221 */ /* 0x000fce0000010000 */
        /* <DEDUP_REMOVED lines=38> */
[----:B------:R-:W-:Y:S02]  /*74c0*/  WARPGROUP.DEPBAR.LE gsb0, 0x0 ;  /* 0x00008000000079c5 */ /* 0x000fe40000010000 */
[----:B------:R-:W-:Y:S01]  /*74d0*/  FFMA.FTZ R152, R193, UR5, -R209 ;  /* 0x00000005c1987c23 */ /* 0x000fe200080108d1 */
[--C-:B------:R-:W-:Y:S01]  /*74e0*/  FFMA.FTZ R193, R194, UR5, -R203.reuse ;  /* 0x00000005c2c17c23 */ /* 0x100fe200080108cb */
[--C-:B------:R-:W-:Y:S01]  /*74f0*/  FFMA.FTZ R194, R195, UR5, -R203.reuse ;  /* 0x00000005c3c27c23 */ /* 0x100fe200080108cb */
[----:B------:R-:W-:Y:S01]  /*7500*/  FFMA.FTZ R195, R198, UR5, -R203 ;  /* 0x00000005c6c37c23 */ /* 0x000fe200080108cb */
[----:B------:R-:W-:Y:S01]  /*7510*/  F2FP.F16.F32.PACK_AB R154, R204, R196 ;  /* 0x000000c4cc9a723e */ /* 0x000fe200000000ff */
[----:B------:R-:W0:Y:S08]  /*7520*/  MUFU.EX2 R198, R152 ;  /* 0x0000009800c67308 */ /* 0x000e300000000800 */
[----:B------:R-:W-:Y:S08]  /*7530*/  MUFU.EX2 R193, R193 ;  /* 0x000000c100c17308 */ /* 0x000ff00000000800 */
[----:B------:R-:W1:Y:S01]  /*7540*/  MUFU.EX2 R194, R194 ;  /* 0x000000c200c27308 */ /* 0x000e620000000800 */
[C---:B0-----:R-:W-:Y:S01]  /*7550*/  F2FP.F16.F32.PACK_AB R152, R198.reuse, R192 ;  /* 0x000000c0c698723e */ /* 0x041fe200000000ff */
[----:B------:R-:W-:-:S04]  /*7560*/  FADD.FTZ R197, R198, R197 ;  /* 0x000000c5c6c57221 */ /* 0x000fc80000010000 */
[----:B------:R-:W-:Y:S02]  /*7570*/  FADD.FTZ R197, R196, R197 ;  /* 0x000000c5c4c57221 */ /* 0x000fe40000010000 */
[----:B------:R-:W0:Y:S02]  /*7580*/  MUFU.EX2 R195, R195 ;  /* 0x000000c300c37308 */ /* 0x000e240000000800 */
[----:B------:R-:W-:Y:S01]  /*7590*/  FADD.FTZ R4, R204, R197 ;  /* 0x000000c5cc047221 */ /* 0x000fe20000010000 */
[----:B-1----:R-:W-:Y:S01]  /*75a0*/  F2FP.F16.F32.PACK_AB R153, R194, R193 ;  /* 0x000000c1c299723e */ /* 0x002fe200000000ff */
[----:B------:R-:W-:-:S04]  /*75b0*/  FADD.FTZ R193, R193, R190 ;  /* 0x000000bec1c17221 */ /* 0x000fc80000010000 */
[----:B------:R-:W-:Y:S01]  /*75c0*/  FADD.FTZ R194, R194, R193 ;  /* 0x000000c1c2c27221 */ /* 0x000fe20000010000 */
[----:B0-----:R-:W-:-:S03]  /*75d0*/  F2FP.F16.F32.PACK_AB R155, R199, R195 ;  /* 0x000000c3c79b723e */ /* 0x001fc600000000ff */
[----:B------:R-:W-:Y:S01]  /*75e0*/  FADD.FTZ R194, R195, R194 ;  /* 0x000000c2c3c27221 */ /* 0x000fe20000010000 */
[----:B------:R-:W-:-:S03]  /*75f0*/  WARPGROUP.ARRIVE ;  /* 0x00000000000079c5 */ /* 0x000fc60000000000 */
[----:B------:R-:W-:-:S03]  /*7600*/  FADD.FTZ R5, R199, R194 ;  /* 0x000000c2c7057221 */ /* 0x000fc60000010000 */
[----:B------:R-:W-:Y:S03]  /*7610*/  HGMMA.64x256x16.F32 R24, R152, gdesc[UR8].tnspB, R24, gsb0 ;  /* 0x43e0000898187df0 */ /* 0x000fe60008000818 */
[----:B------:R-:W-:Y:S02]  /*7620*/  WARPGROUP.DEPBAR.LE gsb0, 0x0 ;  /* 0x00008000000079c5 */ /* 0x000fe40000010000 */
[----:B------:R-:W-:Y:S05]  /*7630*/  @!P0 BRA `(.L_x_4677) ;  /* 0x0000000000048947 */ /* 0x000fea0003800000 */
[----:B------:R-:W-:Y:S01]  /*7640*/  BPT.TRAP 0x1 ;  /* 0x000000040000795c */ /* 0x000fe20000300000 */
.L_x_4677:
[----:B------:R-:W-:Y:S01]  /*7650*/  UIADD3 UR4, UR4, 0x32460, URZ ;  /* 0x0003246004047890 */ /* 0x000fe2000fffe03f */
[C---:B------:R-:W-:Y:S01]  /*7660*/  ISETP.GT.AND P1, PT, R201.reuse, R211, PT ;  /* 0x000000d3c900720c */ /* 0x040fe20003f24270 */
[----:B------:R-:W-:Y:S01]  /*7670*/  VIADD R201, R201, 0xffffffff ;  /* 0xffffffffc9c97836 */ /* 0x000fe20000000000 */
[----:B------:R-:W-:Y:S01]  /*7680*/  MOV R21, R205 ;  /* 0x000000cd00157202 */ /* 0x000fe20000000f00 */
[----:B------:R-:W-:Y:S01]  /*7690*/  UPRMT UR4, UR54, 0x654, UR4 ;  /* 0x0000065436047896 */ /* 0x000fe20008000004 */
[----:B------:R-:W-:-:S08]  /*76a0*/  IMAD.MOV.U32 R202, RZ, RZ, R189 ;  /* 0x000000ffffca7224 */ /* 0x000fd000078e00bd */
[----:B------:R-:W-:Y:S01]  /*76b0*/  SYNCS.ARRIVE.TRANS64.RED.A1T0 RZ, [UR4], RZ ;  /* 0x000000ffffff79a7 */ /* 0x000fe20008100404 */
[----:B------:R-:W-:Y:S05]  /*76c0*/  @P1 BRA `(.L_x_4678) ;  /* 0xffffffcc00c01947 */ /* 0x000fea000383ffff */
.L_x_4667:
[----:B------:R-:W-:-:S13]  /*76d0*/  ISETP.GE.AND P1, PT, R201, RZ, PT ;  /* 0x000000ffc900720c */ /* 0x000fda0003f26270 */
[----:B------:R-:W-:Y:S05]  /*76e0*/  @!P1 BRA `(.L_x_4679) ;  /* 0x00000028005c9947 */ /* 0x000fea0003800000 */
[----:B------:R-:W-:Y:S02]  /*76f0*/  IMAD.MOV.U32 R202, RZ, RZ, R189 ;  /* 0x000000ffffca7224 */ /* 0x000fe400078e00bd */
[----:B------:R-:W-:-:S07]  /*7700*/  IMAD.MOV.U32 R21, RZ, RZ, R205 ;  /* 0x000000ffff157224 */ /* 0x000fce00078e00cd */
.L_x_4690:
[----:B------:R-:W-:-:S04]  /*7710*/  UIADD3 UR38, UR38, 0x1, URZ ;  /* 0x0000000126267890 */ /* 0x000fc8000fffe03f */
[----:B------:R-:W-:-:S04]  /*7720*/  UISETP.NE.AND UP0, UPT, UR38, 0x2, UPT ;  /* 0x000000022600788c */ /* 0x000fc8000bf05270 */
[----:B------:R-:W-:Y:S02]  /*7730*/  USEL UR4, URZ, 0x1, UP0 ;  /* 0x000000013f047887 */ /* 0x000fe40008000000 */
[----:B------:R-:W-:Y:S02]  /*7740*/  USEL UR38, UR38, URZ, UP0 ;  /* 0x0000003f26267287 */ /* 0x000fe40008000000 */
[----:B------:R-:W-:Y:S01]  /*7750*/  ULOP3.LUT UR39, UR39, UR4, URZ, 0x3c, !UPT ;  /* 0x0000000427277292 */ /* 0x000fe2000f8e3c3f */
[----:B------:R-:W-:Y:S11]  /*7760*/  @!P0 BRA `(.L_x_4680) ;  /* 0x0000000000048947 */ /* 0x000ff60003800000 */
[----:B------:R-:W-:Y:S01]  /*7770*/  BPT.TRAP 0x1 ;  /* 0x000000040000795c */ /* 0x000fe20000300000 */
.L_x_4680:
        /* <DEDUP_REMOVED lines=9> */
.L_x_4681:
[----:B-1----:R-:W-:Y:S05]  /*7810*/  @P1 BRA `(.L_x_4682) ;  /* 0x0000000000081947 */ /* 0x002fea0003800000 */
[----:B------:R-:W1:Y:S02]  /*7820*/  SYNCS.PHASECHK.TRANS64.TRYWAIT P1, [UR4+0x32430], R0 ;  /* 0x03243000ff0075a7 */ /* 0x000e640008020144 */
[----:B-1----:R-:W-:Y:S05]  /*7830*/  @!P1 BRA `(.L_x_4683) ;  /* 0x000000a800f49947 */ /* 0x002fea0003800000 */
.L_x_4682:
        /* <DEDUP_REMOVED lines=32> */
.L_x_4684:
[----:B------:R1:W2:Y:S01]  /*7a40*/  SYNCS.PHASECHK.TRANS64.TRYWAIT P1, [UR4+0x32450], R0 ;  /* 0x03245000ff0075a7 */ /* 0x0002a20008020144 */
[----:B------:R-:W-:Y:S05]  /*7a50*/  @!P0 BRA `(.L_x_4685) ;  /* 0x0000000000048947 */ /* 0x000fea0003800000 */
[----:B------:R-:W-:Y:S01]  /*7a60*/  BPT.TRAP 0x1 ;  /* 0x000000040000795c */ /* 0x000fe20000300000 */
.L_x_4685:
[----:B--2---:R-:W-:Y:S05]  /*7a70*/  @P1 BRA `(.L_x_4686) ;  /* 0x0000000000081947 */ /* 0x004fea0003800000 */
[----:B------:R-:W2:Y:S02]  /*7a80*/  SYNCS.PHASECHK.TRANS64.TRYWAIT P1, [UR4+0x32450], R0 ;  /* 0x03245000ff0075a7 */ /* 0x000ea40008020144 */
[----:B--2---:R-:W-:Y:S05]  /*7a90*/  @!P1 BRA `(.L_x_4687) ;  /* 0x000000a800749947 */ /* 0x004fea0003800000 */
.L_x_4686:
        /* <DEDUP_REMOVED lines=57> */
[----:B------:R-:W-:Y:S01]  /*7e30*/  UMOV UR48, UR52 ;  /* 0x0000003400307c82 */ /* 0x000fe20008000000 */
[----:B------:R-:W-:Y:S01]  /*7e40*/  UMOV UR49, UR53 ;  /* 0x0000003500317c82 */ /* 0x000fe20008000000 */
[----:B------:R-:W-:Y:S01]  /*7e50*/  UMOV UR51, 0x40000040 ;  /* 0x4000004000337882 */ /* 0x000fe20000000000 */
[----:B------:R-:W-:Y:S02]  /*7e60*/  WARPGROUP.DEPBAR.LE gsb0, 0x0 ;  /* 0x00008000000079c5 */ /* 0x000fe40000010000 */
[----:B------:R-:W-:-:S06]  /*7e70*/  WARPGROUP.ARRIVE ;  /* 0x00000000000079c5 */ /* 0x000fcc0000000000 */
[----:B------:R-:W-:Y:S01]  /*7e80*/  HGMMA.64x96x16.F32 R152, gdesc[UR48], R152, gsb0 ;  /* 0x01600000309879f0 */ /* 0x000fe20008000898 */
[----:B------:R-:W-:Y:S01]  /*7e90*/  UIADD3 UR50, UR5, 0x906, URZ ;  /* 0x0000090605327890 */ /* 0x000fe2000fffe03f */
[----:B------:R-:W-:Y:S01]  /*7ea0*/  UMOV UR48, UR56 ;  /* 0x0000003800307c82 */ /* 0x000fe20008000000 */
[----:B------:R-:W-:Y:S01]  /*7eb0*/  UMOV UR49, UR57 ;  /* 0x0000003900317c82 */ /* 0x000fe20008000000 */
        /* <DEDUP_REMOVED lines=35> */
.L_x_4688:
[----:B------:R-:W-:Y:S01]  /*80f0*/  ULDC UR5, c[0x0][0xad0] ;  /* 0x0002b40000057ab9 */ /* 0x000fe20000000800 */
[----:B------:R-:W-:Y:S01]  /*8100*/  UIADD3 UR10, UR4, 0x32440, URZ ;  /* 0x00032440040a7890 */ /* 0x000fe2000fffe03f */
        /* <DEDUP_REMOVED lines=50> */
[----:B------:R-:W-:-:S02]  /*8430*/  UPRMT UR11, UR6, 0x654, UR10 ;  /* 0x00000654060b7896 */ /* 0x000fc4000800000a */
[----:B------:R-:W-:Y:S02]  /*8440*/  UIMAD UR10, UR38, 0xc00, UR7 ;  /* 0x00000c00260a78a4 */ /* 0x000fe4000f8e0207 */
[----:B------:R-:W1:Y:S01]  /*8450*/  MUFU.TANH R154, R154 ;  /* 0x0000009a009a7308 */ /* 0x000e620000002400 */
[----:B--2---:R-:W-:Y:S01]  /*8460*/  FMNMX.FTZ R205, R156, R205, !PT ;  /* 0x000000cd9ccd7209 */ /* 0x004fe20007810000 */
[----:B------:R-:W-:Y:S01]  /*8470*/  UIADD3 UR14, UR10, 0x80, URZ ;  /* 0x000000800a0e7890 */ /* 0x000fe2000fffe03f */
[----:B------:R-:W-:Y:S02]  /*8480*/  UMOV UR15, 0x40000040 ;  /* 0x40000040000f7882 */ /* 0x000fe40000000000 */
[----:B------:R-:W-:Y:S01]  /*8490*/  SYNCS.ARRIVE.TRANS64.RED.A1T0 RZ, [UR11], RZ ;  /* 0x000000ffffff79a7 */ /* 0x000fe2000810040b */
[----:B------:R-:W-:Y:S02]  /*84a0*/  UMOV UR11, 0x40000040 ;  /* 0x40000040000b7882 */ /* 0x000fe40000000000 */
        /* <DEDUP_REMOVED lines=36> */
[----:B------:R-:W-:-:S06]  /*86f0*/  FMUL.FTZ R191, R194, UR5 ;  /* 0x00000005c2bf7c20 */ /* 0x000fcc0008410000 */
[----:B------:R-:W1:Y:S01]  /*8700*/  MUFU.TANH R168, R168 ;  /* 0x000000a800a87308 */ /* 0x000e620000002400 */
[----:B--2---:R-:W-:-:S07]  /*8710*/  FMNMX.FTZ R189, R166, R189, !PT ;  /* 0x000000bda6bd7209 */ /* 0x004fce0007810000 */
[----:B------:R-:W2:Y:S01]  /*8720*/  MUFU.TANH R179, R179 ;  /* 0x000000b300b37308 */ /* 0x000ea20000002400 */
[----:B---3--:R-:W-:-:S07]  /*8730*/  FMNMX.FTZ R192, R177, R192, !PT ;  /* 0x000000c0b1c07209 */ /* 0x008fce0007810000 */
[----:B------:R-:W3:Y:S01]  /*8740*/  MUFU.TANH R173, R173 ;  /* 0x000000ad00ad7308 */ /* 0x000ee20000002400 */
[----:B-1----:R-:W-:-:S07]  /*8750*/  FMNMX.FTZ R194, R168, R189, !PT ;  /* 0x000000bda8c27209 */ /* 0x002fce0007810000 */
[----:B------:R-:W1:Y:S01]  /*8760*/  MUFU.TANH R178, R178 ;  /* 0x000000b200b27308 */ /* 0x000e620000002400 */
[----:B--2---:R-:W-:Y:S01]  /*8770*/  FMNMX.FTZ R189, R179, R192, !PT ;  /* 0x000000c0b3bd7209 */ /* 0x004fe20007810000 */
[----:B------:R-:W-:-:S06]  /*8780*/  FMUL.FTZ R192, R196, UR5 ;  /* 0x00000005c4c07c20 */ /* 0x000fcc0008410000 */
        /* <DEDUP_REMOVED lines=35> */
[----:B------:R-:W-:Y:S01]  /*89c0*/  FMUL.FTZ R196, R199, UR5 ;  /* 0x00000005c7c47c20 */ /* 0x000fe20008410000 */
[----:B------:R-:W-:-:S03]  /*89d0*/  ULDC UR5, c[0x0][0xa80] ;  /* 0x0002a00000057ab9 */ /* 0x000fc60000000800 */
[----:B------:R-:W3:Y:S02]  /*89e0*/  SHFL.BFLY PT, R198, R197, 0x2, 0x1f ;  /* 0x0c401f00c5c67f89 */ /* 0x000ee400000e0000 */
[----:B------:R-:W4:Y:S01]  /*89f0*/  MUFU.TANH R191, R191 ;  /* 0x000000bf00bf7308 */ /* 0x000f220000002400 */
[----:B-1----:R-:W-:-:S07]  /*8a00*/  FMNMX.FTZ R208, R190, R189, !PT ;  /* 0x000000bdbed07209 */ /* 0x002fce0007810000 */
[----:B------:R-:W1:Y:S01]  /*8a10*/  MUFU.TANH R194, R194 ;  /* 0x000000c200c27308 */ /* 0x000e620000002400 */
[----:B--2---:R-:W-:-:S07]  /*8a20*/  FMNMX.FTZ R208, R207, R208, !PT ;  /* 0x000000d0cfd07209 */ /* 0x004fce0007810000 */
[----:B------:R-:W2:Y:S01]  /*8a30*/  MUFU.TANH R195, R195 ;  /* 0x000000c300c37308 */ /* 0x000ea20000002400 */
[----:B----4-:R-:W-:Y:S02]  /*8a40*/  FMNMX.FTZ R189, R191, R208, !PT ;  /* 0x000000d0bfbd7209 */ /* 0x010fe40007810000 */
[----:B---3--:R-:W-:-:S05]  /*8a50*/  FMNMX.FTZ R209, R197, R198, !PT ;  /* 0x000000c6c5d17209 */ /* 0x008fca0007810000 */
[----:B------:R-:W3:Y:S01]  /*8a60*/  MUFU.TANH R196, R196 ;  /* 0x000000c400c47308 */ /* 0x000ee20000002400 */
[----:B-1----:R-:W-:Y:S01]  /*8a70*/  FMNMX.FTZ R208, R194, R189, !PT ;  /* 0x000000bdc2d07209 */ /* 0x002fe20007810000 */
[----:B------:R-:W1:Y:S03]  /*8a80*/  SHFL.BFLY PT, R198, R209, 0x1, 0x1f ;  /* 0x0c201f00d1c67f89 */ /* 0x000e6600000e0000 */
[----:B--2---:R-:W-:-:S04]  /*8a90*/  FMNMX.FTZ R189, R195, R208, !PT ;  /* 0x000000d0c3bd7209 */ /* 0x004fc80007810000 */
[----:B---3--:R-:W-:-:S05]  /*8aa0*/  FMNMX.FTZ R208, R196, R189, !PT ;  /* 0x000000bdc4d07209 */ /* 0x008fca0007810000 */
[----:B------:R-:W2:Y:S01]  /*8ab0*/  SHFL.BFLY PT, R189, R208, 0x2, 0x1f ;  /* 0x0c401f00d0bd7f89 */ /* 0x000ea200000e0000 */
[----:B-1----:R-:W-:-:S05]  /*8ac0*/  FMNMX.FTZ R205, R209, R198, !PT ;  /* 0x000000c6d1cd7209 */ /* 0x002fca0007810000 */
[C---:B------:R-:W-:Y:S01]  /*8ad0*/  FMUL.FTZ R198, R205.reuse, UR5 ;  /* 0x00000005cdc67c20 */ /* 0x040fe20008410000 */
[----:B------:R-:W-:-:S03]  /*8ae0*/  FADD.FTZ R21, -R205, R21 ;  /* 0x00000015cd157221 */ /* 0x000fc60000010100 */
[--C-:B------:R-:W-:Y:S01]  /*8af0*/  FFMA.FTZ R211, R152, UR5, -R198.reuse ;  /* 0x0000000598d37c23 */ /* 0x100fe200080108c6 */
[--C-:B------:R-:W-:Y:S01]  /*8b00*/  FFMA.FTZ R203, R203, UR5, -R198.reuse ;  /* 0x00000005cbcb7c23 */ /* 0x100fe200080108c6 */
[----:B------:R-:W-:Y:S01]  /*8b10*/  FMUL.FTZ R199, R21, UR5 ;  /* 0x0000000515c77c20 */ /* 0x000fe20008410000 */
[--C-:B------:R-:W-:Y:S01]  /*8b20*/  FFMA.FTZ R21, R153, UR5, -R198.reuse ;  /* 0x0000000599157c23 */ /* 0x100fe200080108c6 */
[--C-:B------:R-:W-:Y:S01]  /*8b30*/  FFMA.FTZ R157, R157, UR5, -R198.reuse ;  /* 0x000000059d9d7c23 */ /* 0x100fe200080108c6 */
[--C-:B------:R-:W-:Y:S01]  /*8b40*/  FFMA.FTZ R156, R156, UR5, -R198.reuse ;  /* 0x000000059c9c7c23 */ /* 0x100fe200080108c6 */
[--C-:B------:R-:W-:Y:S01]  /*8b50*/  FFMA.FTZ R158, R158, UR5, -R198.reuse ;  /* 0x000000059e9e7c23 */ /* 0x100fe200080108c6 */
[--C-:B------:R-:W-:Y:S01]  /*8b60*/  FFMA.FTZ R161, R161, UR5, -R198.reuse ;  /* 0x00000005a1a17c23 */ /* 0x100fe200080108c6 */
[----:B------:R-:W1:Y:S01]  /*8b70*/  MUFU.EX2 R199, R199 ;  /* 0x000000c700c77308 */ /* 0x000e620000000800 */
[--C-:B------:R-:W-:Y:S01]  /*8b80*/  FFMA.FTZ R163, R163, UR5, -R198.reuse ;  /* 0x00000005a3a37c23 */ /* 0x100fe200080108c6 */
[----:B--2---:R-:W-:Y:S01]  /*8b90*/  FMNMX.FTZ R189, R208, R189, !PT ;  /* 0x000000bdd0bd7209 */ /* 0x004fe20007810000 */
[--C-:B------:R-:W-:Y:S01]  /*8ba0*/  FFMA.FTZ R162, R162, UR5, -R198.reuse ;  /* 0x00000005a2a27c23 */ /* 0x100fe200080108c6 */
[--C-:B------:R-:W-:Y:S01]  /*8bb0*/  FFMA.FTZ R164, R164, UR5, -R198.reuse ;  /* 0x00000005a4a47c23 */ /* 0x100fe200080108c6 */
[--C-:B------:R-:W-:Y:S01]  /*8bc0*/  FFMA.FTZ R169, R169, UR5, -R198.reuse ;  /* 0x00000005a9a97c23 */ /* 0x100fe200080108c6 */
[--C-:B------:R-:W-:Y:S01]  /*8bd0*/  FFMA.FTZ R171, R171, UR5, -R198.reuse ;  /* 0x00000005abab7c23 */ /* 0x100fe200080108c6 */
[----:B------:R-:W2:Y:S01]  /*8be0*/  SHFL.BFLY PT, R197, R189, 0x1, 0x1f ;  /* 0x0c201f00bdc57f89 */ /* 0x000ea200000e0000 */
        /* <DEDUP_REMOVED lines=9> */
[-C--:B-1----:R-:W-:Y:S01]  /*8c80*/  FMUL.FTZ R24, R24, R199.reuse ;  /* 0x000000c718187220 */ /* 0x082fe20000410000 */
        /* <DEDUP_REMOVED lines=13> */
[----:B--2---:R-:W-:Y:S01]  /*8d60*/  FMNMX.FTZ R189, R189, R197, !PT ;  /* 0x000000c5bdbd7209 */ /* 0x004fe20007810000 */
[-C--:B------:R-:W-:Y:S01]  /*8d70*/  FMUL.FTZ R49, R49, R199.reuse ;  /* 0x000000c731317220 */ /* 0x080fe20000410000 */
[----:B------:R1:W-:Y:S01]  /*8d80*/  MUFU.EX2 R197, R203 ;  /* 0x000000cb00c57308 */ /* 0x0003e20000000800 */
[-C--:B------:R-:W-:Y:S01]  /*8d90*/  FMUL.FTZ R52, R52, R199.reuse ;  /* 0x000000c734347220 */ /* 0x080fe20000410000 */
[-C--:B------:R-:W-:Y:S01]  /*8da0*/  FMUL.FTZ R53, R53, R199.reuse ;  /* 0x000000c735357220 */ /* 0x080fe20000410000 */
[C---:B------:R-:W-:Y:S01]  /*8db0*/  FADD.FTZ R152, -R189.reuse, R202 ;  /* 0x000000cabd987221 */ /* 0x040fe20000010100 */
[----:B------:R-:W-:Y:S01]  /*8dc0*/  FMUL.FTZ R209, R189, UR5 ;  /* 0x00000005bdd17c20 */ /* 0x000fe20008410000 */
[-C--:B------:R-:W-:Y:S01]  /*8dd0*/  FMUL.FTZ R56, R56, R199.reuse ;  /* 0x000000c738387220 */ /* 0x080fe20000410000 */
[----:B------:R-:W-:Y:S01]  /*8de0*/  FMUL.FTZ R57, R57, R199 ;  /* 0x000000c739397220 */ /* 0x000fe20000410000 */
[----:B------:R-:W-:Y:S01]  /*8df0*/  FMUL.FTZ R210, R152, UR5 ;  /* 0x0000000598d27c20 */ /* 0x000fe20008410000 */
[----:B------:R-:W-:-:S02]  /*8e00*/  VIADD R152, R212, 0x8 ;  /* 0x00000008d4987836 */ /* 0x000fc40000000000 */
[--C-:B-1----:R-:W-:Y:S01]  /*8e10*/  FFMA.FTZ R203, R204, UR5, -R209.reuse ;  /* 0x00000005cccb7c23 */ /* 0x102fe200080108d1 */
[--C-:B------:R-:W-:Y:S01]  /*8e20*/  FFMA.FTZ R211, R154, UR5, -R209.reuse ;  /* 0x000000059ad37c23 */ /* 0x100fe200080108d1 */
[--C-:B------:R-:W-:Y:S01]  /*8e30*/  FFMA.FTZ R202, R155, UR5, -R209.reuse ;  /* 0x000000059bca7c23 */ /* 0x100fe200080108d1 */
[--C-:B------:R-:W-:Y:S01]  /*8e40*/  FFMA.FTZ R204, R206, UR5, -R209.reuse ;  /* 0x00000005cecc7c23 */ /* 0x100fe200080108d1 */
[----:B------:R1:W-:Y:S01]  /*8e50*/  BAR.SYNC.DEFER_BLOCKING R152, 0x100 ;  /* 0x000400980000751d */ /* 0x0003e20000010000 */
        /* <DEDUP_REMOVED lines=116> */
[--C-:B------:R-:W-:Y:S01]  /*95a0*/  FFMA.FTZ R159, R159, UR5, -R209.reuse ;  /* 0x000000059f9f7c23 */ /* 0x100fe200080108d1 */
[----:B------:R-:W-:Y:S01]  /*95b0*/  F2FP.F16.F32.PACK_AB R154, R157, R197 ;  /* 0x000000c59d9a723e */ /* 0x000fe200000000ff */
[--C-:B------:R-:W-:Y:S01]  /*95c0*/  FFMA.FTZ R160, R160, UR5, -R209.reuse ;  /* 0x00000005a0a07c23 */ /* 0x100fe200080108d1 */
[----:B---3--:R-:W-:Y:S01]  /*95d0*/  F2FP.F16.F32.PACK_AB R153, R202, R211 ;  /* 0x000000d3ca99723e */ /* 0x008fe200000000ff */
[--C-:B------:R-:W-:Y:S01]  /*95e0*/  FFMA.FTZ R165, R165, UR5, -R209.reuse ;  /* 0x00000005a5a57c23 */ /* 0x100fe200080108d1 */
[----:B----4-:R-:W-:Y:S01]  /*95f0*/  F2FP.F16.F32.PACK_AB R155, R204, R203 ;  /* 0x000000cbcc9b723e */ /* 0x010fe200000000ff */
[--C-:B------:R-:W-:Y:S01]  /*9600*/  FFMA.FTZ R167, R167, UR5, -R209.reuse ;  /* 0x00000005a7a77c23 */ /* 0x100fe200080108d1 */
[----:B------:R-:W1:Y:S01]  /*9610*/  MUFU.EX2 R156, R156 ;  /* 0x0000009c009c7308 */ /* 0x000e620000000800 */
[--C-:B------:R-:W-:Y:S01]  /*9620*/  FFMA.FTZ R166, R166, UR5, -R209.reuse ;  /* 0x00000005a6a67c23 */ /* 0x100fe200080108d1 */
[----:B------:R-:W-:Y:S01]  /*9630*/  WARPGROUP.ARRIVE ;  /* 0x00000000000079c5 */ /* 0x000fe20000000000 */
[--C-:B------:R-:W-:Y:S01]  /*9640*/  FFMA.FTZ R168, R168, UR5, -R209.reuse ;  /* 0x00000005a8a87c23 */ /* 0x100fe200080108d1 */
[--C-:B------:R-:W-:Y:S01]  /*9650*/  FFMA.FTZ R173, R173, UR5, -R209.reuse ;  /* 0x00000005adad7c23 */ /* 0x100fe200080108d1 */
[--C-:B------:R-:W-:Y:S01]  /*9660*/  FFMA.FTZ R175, R175, UR5, -R209.reuse ;  /* 0x00000005afaf7c23 */ /* 0x100fe200080108d1 */
[--C-:B------:R-:W-:Y:S01]  /*9670*/  FFMA.FTZ R174, R174, UR5, -R209.reuse ;  /* 0x00000005aeae7c23 */ /* 0x100fe200080108d1 */
[--C-:B------:R-:W-:Y:S01]  /*9680*/  FFMA.FTZ R176, R176, UR5, -R209.reuse ;  /* 0x00000005b0b07c23 */ /* 0x100fe200080108d1 */
[----:B------:R-:W-:Y:S01]  /*9690*/  HGMMA.64x256x16.F32 R24, R152, gdesc[UR8].tnspB, R24, gsb0 ;  /* 0x43e0000898187df0 */ /* 0x000fe20008000818 */
        /* <DEDUP_REMOVED lines=13> */
[--C-:B------:R-:W-:Y:S01]  /*9770*/  FFMA.FTZ R191, R191, UR5, -R209.reuse ;  /* 0x00000005bfbf7c23 */ /* 0x100fe200080108d1 */
[--C-:B------:R-:W-:Y:S01]  /*9780*/  FFMA.FTZ R194, R194, UR5, -R209.reuse ;  /* 0x00000005c2c27c23 */ /* 0x100fe200080108d1 */
[--C-:B------:R-:W-:Y:S01]  /*9790*/  FFMA.FTZ R195, R195, UR5, -R209.reuse ;  /* 0x00000005c3c37c23 */ /* 0x100fe200080108d1 */
[----:B------:R-:W-:Y:S01]  /*97a0*/  MUFU.EX2 R163, R163 ;  /* 0x000000a300a37308 */ /* 0x000fe20000000800 */
[----:B------:R-:W-:Y:S01]  /*97b0*/  FFMA.FTZ R196, R196, UR5, -R209 ;  /* 0x00000005c4c47c23 */ /* 0x000fe200080108d1 */
[----:B------:R-:W-:Y:S01]  /*97c0*/  UMOV UR11, 0x40000040 ;  /* 0x40000040000b7882 */ /* 0x000fe20000000000 */
[----:B------:R-:W-:Y:S01]  /*97d0*/  FFMA.FTZ R4, R199, R4, R208 ;  /* 0x00000004c7047223 */ /* 0x000fe200000100d0 */
[----:B------:R-:W-:-:S03]  /*97e0*/  FFMA.FTZ R5, R210, R5, R211 ;  /* 0x00000005d2057223 */ /* 0x000fc600000100d3 */
[----:B------:R-:W-:Y:S01]  /*97f0*/  FADD.FTZ R4, R21, R4 ;  /* 0x0000000415047221 */ /* 0x000fe20000010000 */
[----:B------:R-:W-:Y:S01]  /*9800*/  MUFU.EX2 R159, R159 ;  /* 0x0000009f009f7308 */ /* 0x000fe20000000800 */
[----:B------:R-:W-:Y:S02]  /*9810*/  FADD.FTZ R202, R202, R5 ;  /* 0x00000005caca7221 */ /* 0x000fe40000010000 */
[----:B------:R-:W-:Y:S02]  /*9820*/  FADD.FTZ R4, R197, R4 ;  /* 0x00000004c5047221 */ /* 0x000fe40000010000 */
[----:B------:R-:W-:Y:S02]  /*9830*/  FADD.FTZ R203, R203, R202 ;  /* 0x000000cacbcb7221 */ /* 0x000fe40000010000 */
[----:B------:R-:W-:Y:S01]  /*9840*/  FADD.FTZ R157, R157, R4 ;  /* 0x000000049d9d7221 */ /* 0x000fe20000010000 */
[----:B------:R-:W3:Y:S01]  /*9850*/  MUFU.EX2 R160, R160 ;  /* 0x000000a000a07308 */ /* 0x000ee20000000800 */
[----:B------:R-:W-:-:S02]  /*9860*/  FADD.FTZ R204, R204, R203 ;  /* 0x000000cbcccc7221 */ /* 0x000fc40000010000 */
[----:B-1----:R-:W-:-:S05]  /*9870*/  FADD.FTZ R157, R156, R157 ;  /* 0x0000009d9c9d7221 */ /* 0x002fca0000010000 */
[----:B------:R-:W-:Y:S08]  /*9880*/  MUFU.EX2 R165, R165 ;  /* 0x000000a500a57308 */ /* 0x000ff00000000800 */
[----:B------:R-:W1:Y:S08]  /*9890*/  MUFU.EX2 R167, R167 ;  /* 0x000000a700a77308 */ /* 0x000e700000000800 */
[----:B------:R-:W4:Y:S08]  /*98a0*/  MUFU.EX2 R162, R162 ;  /* 0x000000a200a27308 */ /* 0x000f300000000800 */
[----:B------:R-:W-:Y:S08]  /*98b0*/  MUFU.EX2 R164, R164 ;  /* 0x000000a400a47308 */ /* 0x000ff00000000800 */
[----:B------:R-:W-:Y:S08]  /*98c0*/  MUFU.EX2 R169, R169 ;  /* 0x000000a900a97308 */ /* 0x000ff00000000800 */
[----:B------:R-:W-:Y:S08]  /*98d0*/  MUFU.EX2 R171, R171 ;  /* 0x000000ab00ab7308 */ /* 0x000ff00000000800 */
[----:B------:R-:W5:Y:S08]  /*98e0*/  MUFU.EX2 R166, R166 ;  /* 0x000000a600a67308 */ /* 0x000f700000000800 */
        /* <DEDUP_REMOVED lines=17> */
[----:B------:R-:W0:Y:S08]  /*9a00*/  MUFU.EX2 R190, R190 ;  /* 0x000000be00be7308 */ /* 0x000e300000000800 */
[----:B------:R-:W0:Y:S08]  /*9a10*/  MUFU.EX2 R206, R206 ;  /* 0x000000ce00ce7308 */ /* 0x000e300000000800 */
[----:B------:R-:W0:Y:S08]  /*9a20*/  MUFU.EX2 R186, R186 ;  /* 0x000000ba00ba7308 */ /* 0x000e300000000800 */
[----:B------:R-:W0:Y:S08]  /*9a30*/  MUFU.EX2 R188, R188 ;  /* 0x000000bc00bc7308 */ /* 0x000e300000000800 */
[----:B------:R-:W0:Y:S01]  /*9a40*/  MUFU.EX2 R192, R192 ;  /* 0x000000c000c07308 */ /* 0x000e220000000800 */
[----:B------:R-:W-:-:S02]  /*9a50*/  WARPGROUP.DEPBAR.LE gsb0, 0x0 ;  /* 0x00008000000079c5 */ /* 0x000fc40000010000 */
[----:B--2---:R-:W-:-:S05]  /*9a60*/  F2FP.F16.F32.PACK_AB R152, R158, R156 ;  /* 0x0000009c9e98723e */ /* 0x004fca00000000ff */
[----:B------:R-:W2:Y:S01]  /*9a70*/  MUFU.EX2 R193, R193 ;  /* 0x000000c100c17308 */ /* 0x000ea20000000800 */
[----:B---3--:R-:W-:Y:S01]  /*9a80*/  F2FP.F16.F32.PACK_AB R153, R160, R159 ;  /* 0x0000009fa099723e */ /* 0x008fe200000000ff */
[----:B------:R-:W-:Y:S01]  /*9a90*/  FADD.FTZ R159, R159, R204 ;  /* 0x000000cc9f9f7221 */ /* 0x000fe20000010000 */
[----:B------:R-:W-:Y:S01]  /*9aa0*/  F2FP.F16.F32.PACK_AB R154, R163, R161 ;  /* 0x000000a1a39a723e */ /* 0x000fe200000000ff */
[----:B------:R-:W-:Y:S01]  /*9ab0*/  FADD.FTZ R158, R158, R157 ;  /* 0x0000009d9e9e7221 */ /* 0x000fe20000010000 */
[----:B-1----:R-:W-:Y:S01]  /*9ac0*/  F2FP.F16.F32.PACK_AB R155, R167, R165 ;  /* 0x000000a5a79b723e */ /* 0x002fe200000000ff */
        /* <DEDUP_REMOVED lines=11> */
[----:B----4-:R-:W-:-:S03]  /*9b80*/  FADD.FTZ R163, R162, R163 ;  /* 0x000000a3a2a37221 */ /* 0x010fc60000010000 */
[----:B-----5:R-:W-:Y:S02]  /*9b90*/  FADD.FTZ R167, R166, R167 ;  /* 0x000000a7a6a77221 */ /* 0x020fe40000010000 */
[----:B------:R-:W-:Y:S08]  /*9ba0*/  MUFU.EX2 R195, R195 ;  /* 0x000000c300c37308 */ /* 0x000ff00000000800 */
[----:B------:R-:W3:Y:S01]  /*9bb0*/  MUFU.EX2 R196, R196 ;  /* 0x000000c400c47308 */ /* 0x000ee20000000800 */
[----:B------:R-:W-:-:S02]  /*9bc0*/  WARPGROUP.DEPBAR.LE gsb0, 0x0 ;  /* 0x00008000000079c5 */ /* 0x000fc40000010000 */
[C---:B------:R-:W-:Y:S01]  /*9bd0*/  F2FP.F16.F32.PACK_AB R152, R164.reuse, R162 ;  /* 0x000000a2a498723e */ /* 0x040fe200000000ff */
[----:B------:R-:W-:Y:S01]  /*9be0*/  FADD.FTZ R164, R164, R163 ;  /* 0x000000a3a4a47221 */ /* 0x000fe20000010000 */
[C---:B0-----:R-:W-:Y:S01]  /*9bf0*/  F2FP.F16.F32.PACK_AB R153, R168.reuse, R166 ;  /* 0x000000a6a899723e */ /* 0x041fe200000000ff */
        /* <DEDUP_REMOVED lines=12> */
[----:B------:R-:W-:Y:S01]  /*9cc0*/  UMOV UR15, 0x40000040 ;  /* 0x40000040000f7882 */ /* 0x000fe20000000000 */
        /* <DEDUP_REMOVED lines=17> */
[----:B------:R-:W-:Y:S01]  /*9de0*/  UIADD3 UR10, UR10, 0x280, URZ ;  /* 0x000002800a0a7890 */ /* 0x000fe2000fffe03f */
[----:B------:R-:W-:-:S04]  /*9df0*/  FADD.FTZ R183, R184, R183 ;  /* 0x000000b7b8b77221 */ /* 0x000fc80000010000 */
[----:B------:R-:W-:Y:S01]  /*9e00*/  FADD.FTZ R183, R190, R183 ;  /* 0x000000b7beb77221 */ /* 0x000fe20000010000 */
[----:B------:R-:W-:Y:S02]  /*9e10*/  WARPGROUP.DEPBAR.LE gsb0, 0x0 ;  /* 0x00008000000079c5 */ /* 0x000fe40000010000 */
[C---:B------:R-:W-:Y:S01]  /*9e20*/  F2FP.F16.F32.PACK_AB R152, R180.reuse, R178 ;  /* 0x000000b2b498723e */ /* 0x040fe200000000ff */
[----:B------:R-:W-:Y:S01]  /*9e30*/  FADD.FTZ R180, R180, R179 ;  /* 0x000000b3b4b47221 */ /* 0x000fe20000010000 */
[----:B------:R-:W-:Y:S02]  /*9e40*/  F2FP.F16.F32.PACK_AB R153, R184, R182 ;  /* 0x000000b6b899723e */ /* 0x000fe400000000ff */
[----:B------:R-:W-:Y:S01]  /*9e50*/  F2FP.F16.F32.PACK_AB R154, R187, R185 ;  /* 0x000000b9bb9a723e */ /* 0x000fe200000000ff */
[----:B------:R-:W-:Y:S01]  /*9e60*/  FADD.FTZ R180, R185, R180 ;  /* 0x000000b4b9b47221 */ /* 0x000fe20000010000 */
[C---:B------:R-:W-:Y:S01]  /*9e70*/  F2FP.F16.F32.PACK_AB R155, R206.reuse, R190 ;  /* 0x000000bece9b723e */ /* 0x040fe200000000ff */
[----:B------:R-:W-:-:S02]  /*9e80*/  FADD.FTZ R206, R206, R183 ;  /* 0x000000b7cece7221 */ /* 0x000fc40000010000 */
[----:B------:R-:W-:Y:S01]  /*9e90*/  FADD.FTZ R187, R187, R180 ;  /* 0x000000b4bbbb7221 */ /* 0x000fe20000010000 */
[----:B------:R-:W-:-:S03]  /*9ea0*/  WARPGROUP.ARRIVE ;  /* 0x00000000000079c5 */ /* 0x000fc60000000000 */
[----:B------:R-:W-:-:S04]  /*9eb0*/  FADD.FTZ R187, R186, R187 ;  /* 0x000000bbbabb7221 */ /* 0x000fc80000010000 */
[----:B------:R-:W-:Y:S01]  /*9ec0*/  HGMMA.64x256x16.F32 R24, R152, gdesc[UR12].tnspB, R24, gsb0 ;  /* 0x43e0000c98187df0 */ /* 0x000fe20008000818 */
[----:B------:R-:W-:-:S04]  /*9ed0*/  FADD.FTZ R187, R188, R187 ;  /* 0x000000bbbcbb7221 */ /* 0x000fc80000010000 */
[----:B------:R-:W-:-:S04]  /*9ee0*/  FADD.FTZ R4, R192, R187 ;  /* 0x000000bbc0047221 */ /* 0x000fc80000010000 */
[----:B--2---:R-:W-:Y:S01]  /*9ef0*/  FADD.FTZ R4, R193, R4 ;  /* 0x00000004c1047221 */ /* 0x004fe20000010000 */
[----:B------:R-:W-:Y:S02]  /*9f00*/  WARPGROUP.DEPBAR.LE gsb0, 0x0 ;  /* 0x00008000000079c5 */ /* 0x000fe40000010000 */
[----:B------:R-:W-:Y:S02]  /*9f10*/  F2FP.F16.F32.PACK_AB R152, R188, R186 ;  /* 0x000000babc98723e */ /* 0x000fe400000000ff */
[----:B-1----:R-:W-:Y:S01]  /*9f20*/  F2FP.F16.F32.PACK_AB R153, R194, R191 ;  /* 0x000000bfc299723e */ /* 0x002fe200000000ff */
[----:B------:R-:W-:Y:S01]  /*9f30*/  FADD.FTZ R191, R191, R206 ;  /* 0x000000cebfbf7221 */ /* 0x000fe20000010000 */
[----:B------:R-:W-:Y:S02]  /*9f40*/  F2FP.F16.F32.PACK_AB R154, R193, R192 ;  /* 0x000000c0c19a723e */ /* 0x000fe400000000ff */
[----:B---3--:R-:W-:Y:S01]  /*9f50*/  F2FP.F16.F32.PACK_AB R155, R196, R195 ;  /* 0x000000c3c49b723e */ /* 0x008fe200000000ff */
[----:B------:R-:W-:-:S03]  /*9f60*/  FADD.FTZ R194, R194, R191 ;  /* 0x000000bfc2c27221 */ /* 0x000fc60000010000 */
[----:B------:R-:W-:Y:S01]  /*9f70*/  WARPGROUP.ARRIVE ;  /* 0x00000000000079c5 */ /* 0x000fe20000000000 */
[----:B------:R-:W-:-:S04]  /*9f80*/  FADD.FTZ R5, R195, R194 ;  /* 0x000000c2c3057221 */ /* 0x000fc80000010000 */
[----:B------:R-:W-:Y:S01]  /*9f90*/  FADD.FTZ R5, R196, R5 ;  /* 0x00000005c4057221 */ /* 0x000fe20000010000 */
[----:B------:R-:W-:Y:S03]  /*9fa0*/  HGMMA.64x256x16.F32 R24, R152, gdesc[UR8].tnspB, R24, gsb0 ;  /* 0x43e0000898187df0 */ /* 0x000fe60008000818 */
[----:B------:R-:W-:Y:S02]  /*9fb0*/  WARPGROUP.DEPBAR.LE gsb0, 0x0 ;  /* 0x00008000000079c5 */ /* 0x000fe40000010000 */
[----:B------:R-:W-:Y:S05]  /*9fc0*/  @!P0 BRA `(.L_x_4689) ;  /* 0x0000000000048947 */ /* 0x000fea0003800000 */
[----:B------:R-:W-:Y:S01]  /*9fd0*/  BPT.TRAP 0x1 ;  /* 0x000000040000795c */ /* 0x000fe20000300000 */
.L_x_4689:
[----:B------:R-:W-:Y:S01]  /*9fe0*/  UIADD3 UR4, UR4, 0x32460, URZ ;  /* 0x0003246004047890 */ /* 0x000fe2000fffe03f */
[C---:B------:R-:W-:Y:S01]  /*9ff0*/  ISETP.GT.AND P1, PT, R201.reuse, RZ, PT ;  /* 0x000000ffc900720c */ /* 0x040fe20003f24270 */
[----:B------:R-:W-:Y:S01]  /*a000*/  VIADD R201, R201, 0xffffffff ;  /* 0xffffffffc9c97836 */ /* 0x000fe20000000000 */
[----:B------:R-:W-:Y:S01]  /*a010*/  MOV R21, R205 ;  /* 0x000000cd00157202 */ /* 0x000fe20000000f00 */
[----:B------:R-:W-:Y:S01]  /*a020*/  UPRMT UR4, UR6, 0x654, UR4 ;  /* 0x0000065406047896 */ /* 0x000fe20008000004 */
[----:B------:R-:W-:-:S08]  /*a030*/  IMAD.MOV.U32 R202, RZ, RZ, R189 ;  /* 0x000000ffffca7224 */ /* 0x000fd000078e00bd */
[----:B------:R-:W-:Y:S01]  /*a040*/  SYNCS.ARRIVE.TRANS64.RED.A1T0 RZ, [UR4], RZ ;  /* 0x000000ffffff79a7 */ /* 0x000fe20008100404 */
[----:B------:R-:W-:Y:S05]  /*a050*/  @P1 BRA `(.L_x_4690) ;  /* 0xffffffd400ac1947 */ /* 0x000fea000383ffff */
.L_x_4679:
[----:B------:R-:W0:Y:S01]  /*a060*/  SHFL.BFLY PT, R3, R4, 0x2, 0x1f ;  /* 0x0c401f0004037f89 */ /* 0x000e2200000e0000 */
        /* <DEDUP_REMOVED lines=9> */
[----:B------:R-:W-:Y:S01]  /*a100*/  USEL UR38, UR38, URZ, UP0 ;  /* 0x0000003f26267287 */ /* 0x000fe20008000000 */
[----:B------:R-:W-:Y:S01]  /*a110*/  IADD3 R222, R222, 0x1, RZ ;  /* 0x00000001dede7810 */ /* 0x000fe20007ffe0ff */
[----:B0-----:R-:W-:Y:S01]  /*a120*/  FADD.FTZ R3, R3, R4 ;  /* 0x0000000403037221 */ /* 0x001fe20000010000 */
[----:B------:R-:W-:Y:S01]  /*a130*/  IMAD.U32 R4, RZ, RZ, UR5 ;  /* 0x00000005ff047e24 */ /* 0x000fe2000f8e00ff */
[----:B------:R-:W-:-:S03]  /*a140*/  ULOP3.LUT UR39, UR39, UR4, URZ, 0x3c, !UPT ;  /* 0x0000000427277292 */ /* 0x000fc6000f8e3c3f */
[----:B------:R-:W0:Y:S01]  /*a150*/  SHFL.BFLY PT, R2, R3, 0x1, 0x1f ;  /* 0x0c201f0003027f89 */ /* 0x000e2200000e0000 */
[----:B-1----:R-:W-:-:S05]  /*a160*/  FADD.FTZ R6, R6, R5 ;  /* 0x0000000506067221 */ /* 0x002fca0000010000 */
[----:B------:R-:W1:Y:S01]  /*a170*/  SHFL.BFLY PT, R7, R6, 0x1, 0x1f ;  /* 0x0c201f0006077f89 */ /* 0x000e6200000e0000 */
[----:B0-----:R-:W-:Y:S01]  /*a180*/  FADD.FTZ R8, R3, R2 ;  /* 0x0000000203087221 */ /* 0x001fe20000010000 */
[----:B------:R-:W-:Y:S02]  /*a190*/  IMAD.MOV.U32 R2, RZ, RZ, RZ ;  /* 0x000000ffff027224 */ /* 0x000fe400078e00ff */
[----:B------:R-:W-:Y:S02]  /*a1a0*/  IMAD.MOV.U32 R3, RZ, RZ, -0x800000 ;  /* 0xff800000ff037424 */ /* 0x000fe400078e00ff */
        /* <DEDUP_REMOVED lines=142> */
.L_x_4653:
        /* <DEDUP_REMOVED lines=10> */
[----:B------:R-:W-:Y:S01]  /*ab30*/  IMAD R5, R221, 0x40, R200 ;  /* 0x00000040dd057824 */ /* 0x000fe200078e02c8 */
[----:B------:R-:W-:Y:S01]  /*ab40*/  F2FP.F16.F32.PACK_AB R24, R25, R24 ;  /* 0x000000181918723e */ /* 0x000fe200000000ff */
[----:B------:R-:W-:Y:S01]  /*ab50*/  ULDC.64 UR8, c[0x0][0xc90] ;  /* 0x0003240000087ab9 */ /* 0x000fe20000000a00 */
[----:B------:R-:W-:Y:S02]  /*ab60*/  F2FP.F16.F32.PACK_AB R25, R27, R26 ;  /* 0x0000001a1b19723e */ /* 0x000fe400000000ff */
[----:B------:R-:W-:Y:S02]  /*ab70*/  F2FP.F16.F32.PACK_AB R26, R29, R28 ;  /* 0x0000001c1d1a723e */ /* 0x000fe400000000ff */
[----:B------:R-:W-:Y:S02]  /*ab80*/  F2FP.F16.F32.PACK_AB R27, R31, R30 ;  /* 0x0000001e1f1b723e */ /* 0x000fe400000000ff */
[----:B------:R-:W-:-:S02]  /*ab90*/  R2UR UR11, R219 ;  /* 0x00000000db0b72ca */ /* 0x000fc400000e0000 */
[----:B------:R-:W-:Y:S02]  /*aba0*/  R2UR UR13, R220 ;  /* 0x00000000dc0d72ca */ /* 0x000fe400000e0000 */
[----:B------:R-:W-:Y:S02]  /*abb0*/  F2FP.F16.F32.PACK_AB R136, R137, R136 ;  /* 0x000000888988723e */ /* 0x000fe400000000ff */
[----:B------:R-:W-:Y:S02]  /*abc0*/  F2FP.F16.F32.PACK_AB R137, R158, R128 ;  /* 0x000000809e89723e */ /* 0x000fe400000000ff */
[----:B------:R-:W-:Y:S02]  /*abd0*/  F2FP.F16.F32.PACK_AB R161, R162, R161 ;  /* 0x000000a1a2a1723e */ /* 0x000fe400000000ff */
[----:B------:R-:W-:Y:S02]  /*abe0*/  F2FP.F16.F32.PACK_AB R162, R149, R148 ;  /* 0x0000009495a2723e */ /* 0x000fe400000000ff */
[----:B------:R-:W-:Y:S01]  /*abf0*/  F2FP.F16.F32.PACK_AB R163, R0, R163 ;  /* 0x000000a300a3723e */ /* 0x000fe200000000ff */
[----:B------:R-:W-:-:S02]  /*ac00*/  USHF.R.S32.HI UR10, URZ, 0x1f, UR11 ;  /* 0x0000001f3f0a7899 */ /* 0x000fc4000801140b */
[----:B------:R-:W-:Y:S02]  /*ac10*/  UIMAD.WIDE.U32 UR6, UR11, UR8, URZ ;  /* 0x000000080b0672a5 */ /* 0x000fe4000f8e003f */
[----:B------:R-:W-:Y:S02]  /*ac20*/  UIMAD UR5, UR10, UR8, URZ ;  /* 0x000000080a0572a4 */ /* 0x000fe4000f8e023f */
[----:B------:R-:W-:Y:S02]  /*ac30*/  USHF.R.S32.HI UR12, URZ, 0x1f, UR13 ;  /* 0x0000001f3f0c7899 */ /* 0x000fe4000801140d */
[----:B------:R-:W-:Y:S01]  /*ac40*/  UIMAD UR5, UR11, UR9, UR5 ;  /* 0x000000090b0572a4 */ /* 0x000fe2000f8e0205 */
[----:B------:R-:W-:Y:S02]  /*ac50*/  MOV R154, R189 ;  /* 0x000000bd009a7202 */ /* 0x000fe40000000f00 */
[----:B0-----:R-:W-:Y:S01]  /*ac60*/  MOV R155, R4 ;  /* 0x00000004009b7202 */ /* 0x001fe20000000f00 */
[----:B------:R-:W-:Y:S01]  /*ac70*/  ULDC.64 UR8, c[0x0][0xc98] ;  /* 0x0003260000087ab9 */ /* 0x000fe20000000a00 */
[----:B------:R-:W-:Y:S01]  /*ac80*/  UIADD3 UR7, UR7, UR5, URZ ;  /* 0x0000000507077290 */ /* 0x000fe2000fffe03f */
[----:B------:R-:W-:Y:S01]  /*ac90*/  IMAD.WIDE R120, R226, 0x2, R154 ;  /* 0x00000002e2787825 */ /* 0x000fe200078e029a */
[----:B------:R-:W-:-:S02]  /*aca0*/  UIMAD UR5, UR12, UR8, URZ ;  /* 0x000000080c0572a4 */ /* 0x000fc4000f8e023f */
[----:B------:R-:W-:Y:S01]  /*acb0*/  UIMAD.WIDE.U32 UR6, UR13, UR8, UR6 ;  /* 0x000000080d0672a5 */ /* 0x000fe2000f8e0006 */
[----:B------:R-:W-:Y:S01]  /*acc0*/  IMAD.WIDE R154, R5, 0x2, R154 ;  /* 0x00000002059a7825 */ /* 0x000fe200078e029a */
[C---:B------:R-:W-:Y:S01]  /*acd0*/  IADD3 R7, P2, R120.reuse, 0xc040, RZ ;  /* 0x0000c04078077810 */ /* 0x040fe20007f5e0ff */
[----:B------:R-:W-:Y:S01]  /*ace0*/  UIMAD UR5, UR13, UR9, UR5 ;  /* 0x000000090d0572a4 */ /* 0x000fe2000f8e0205 */
[----:B------:R-:W-:Y:S02]  /*acf0*/  IADD3 R11, P3, R120, 0xc060, RZ ;  /* 0x0000c060780b7810 */ /* 0x000fe40007f7e0ff */
[----:B------:R-:W-:Y:S01]  /*ad00*/  LOP3.LUT R6, R7, 0x380, RZ, 0xc0, !PT ;  /* 0x0000038007067812 */ /* 0x000fe200078ec0ff */
[----:B------:R-:W-:Y:S01]  /*ad10*/  ULDC.64 UR8, c[0x0][0xbe8] ;  /* 0x0002fa0000087ab9 */ /* 0x000fe20000000a00 */
[----:B------:R-:W-:Y:S01]  /*ad20*/  LOP3.LUT R4, R11, 0x380, RZ, 0xc0, !PT ;  /* 0x000003800b047812 */ /* 0x000fe200078ec0ff */
[----:B------:R-:W-:Y:S01]  /*ad30*/  IMAD.X R5, RZ, RZ, R121, P3 ;  /* 0x000000ffff057224 */ /* 0x000fe200018e0679 */
[----:B------:R-:W-:-:S02]  /*ad40*/  SHF.R.U64 R6, R6, 0x3, RZ ;  /* 0x0000000306067819 */ /* 0x000fc400000012ff */
[----:B------:R-:W-:Y:S02]  /*ad50*/  SHF.R.U64 R4, R4, 0x3, RZ ;  /* 0x0000000304047819 */ /* 0x000fe400000012ff */
[----:B------:R-:W-:Y:S01]  /*ad60*/  LOP3.LUT R6, R6, R7, RZ, 0x3c, !PT ;  /* 0x0000000706067212 */ /* 0x000fe200078e3cff */
[----:B------:R-:W-:Y:S01]  /*ad70*/  IMAD.X R7, RZ, RZ, R121, P2 ;  /* 0x000000ffff077224 */ /* 0x000fe200010e0679 */
[C---:B------:R-:W-:Y:S02]  /*ad80*/  IADD3 R135, P2, R120.reuse, 0x8000, RZ ;  /* 0x0000800078877810 */ /* 0x040fe40007f5e0ff */
[----:B------:R-:W-:Y:S02]  /*ad90*/  LOP3.LUT R157, R120, 0x380, RZ, 0xc0, !PT ;  /* 0x00000380789d7812 */ /* 0x000fe400078ec0ff */
[----:B------:R-:W-:Y:S02]  /*ada0*/  LOP3.LUT R134, R135, 0x380, RZ, 0xc0, !PT ;  /* 0x0000038087867812 */ /* 0x000fe400078ec0ff */
[----:B------:R-:W-:-:S02]  /*adb0*/  LOP3.LUT R4, R4, R11, RZ, 0x3c, !PT ;  /* 0x0000000b04047212 */ /* 0x000fc400078e3cff */
[----:B------:R-:W-:Y:S02]  /*adc0*/  SHF.R.U64 R134, R134, 0x3, RZ ;  /* 0x0000000386867819 */ /* 0x000fe400000012ff */
[----:B------:R-:W-:Y:S02]  /*add0*/  IADD3 R11, P0, R120, 0xc000, RZ ;  /* 0x0000c000780b7810 */ /* 0x000fe40007f1e0ff */
[----:B------:R-:W-:Y:S01]  /*ade0*/  LOP3.LUT R134, R134, R135, RZ, 0x3c, !PT ;  /* 0x0000008786867212 */ /* 0x000fe200078e3cff */
[----:B------:R-:W-:Y:S01]  /*adf0*/  IMAD.X R135, RZ, RZ, R121, P2 ;  /* 0x000000ffff877224 */ /* 0x000fe200010e0679 */
[----:B------:R-:W-:Y:S02]  /*ae00*/  IADD3 R17, P2, R154, 0x1000, RZ ;  /* 0x000010009a117810 */ /* 0x000fe40007f5e0ff */
[----:B------:R-:W-:Y:S02]  /*ae10*/  SHF.R.U64 R157, R157, 0x3, RZ ;  /* 0x000000039d9d7819 */ /* 0x000fe400000012ff */
[----:B------:R-:W-:-:S02]  /*ae20*/  LOP3.LUT R16, R17, 0x380, RZ, 0xc0, !PT ;  /* 0x0000038011107812 */ /* 0x000fc400078ec0ff */
[----:B------:R-:W-:Y:S02]  /*ae30*/  IADD3 R9, P1, R120, 0xc020, RZ ;  /* 0x0000c02078097810 */ /* 0x000fe40007f3e0ff */
[----:B------:R-:W-:Y:S02]  /*ae40*/  SHF.R.U64 R16, R16, 0x3, RZ ;  /* 0x0000000310107819 */ /* 0x000fe400000012ff */
[----:B------:R-:W-:Y:S02]  /*ae50*/  LOP3.LUT R10, R11, 0x380, RZ, 0xc0, !PT ;  /* 0x000003800b0a7812 */ /* 0x000fe400078ec0ff */
[----:B------:R-:W-:Y:S01]  /*ae60*/  LOP3.LUT R156, R157, R120, RZ, 0x3c, !PT ;  /* 0x000000789d9c7212 */ /* 0x000fe200078e3cff */
[----:B------:R-:W-:Y:S01]  /*ae70*/  IMAD.MOV.U32 R157, RZ, RZ, R121 ;  /* 0x000000ffff9d7224 */ /* 0x000fe200078e0079 */
[----:B------:R-:W-:Y:S01]  /*ae80*/  LOP3.LUT R16, R16, R17, RZ, 0x3c, !PT ;  /* 0x0000001110107212 */ /* 0x000fe200078e3cff */
[----:B------:R-:W-:Y:S01]  /*ae90*/  IMAD.X R17, RZ, RZ, R155, P2 ;  /* 0x000000ffff117224 */ /* 0x000fe200010e069b */
[----:B------:R-:W-:-:S02]  /*aea0*/  IADD3 R111, P2, R154, 0x8000, RZ ;  /* 0x000080009a6f7810 */ /* 0x000fc40007f5e0ff */
[----:B------:R-:W-:Y:S02]  /*aeb0*/  LOP3.LUT R8, R9, 0x380, RZ, 0xc0, !PT ;  /* 0x0000038009087812 */ /* 0x000fe400078ec0ff */
[----:B------:R-:W-:Y:S02]  /*aec0*/  SHF.R.U64 R10, R10, 0x3, RZ ;  /* 0x000000030a0a7819 */ /* 0x000fe400000012ff */
[----:B------:R-:W-:Y:S01]  /*aed0*/  MOV R157, R156 ;  /* 0x0000009c009d7202 */ /* 0x000fe20000000f00 */
[----:B------:R-:W-:Y:S01]  /*aee0*/  BAR.SYNC.DEFER_BLOCKING 0x1, 0x100 ;  /* 0x0044000000007b1d */ /* 0x000fe20000010000 */
[----:B------:R-:W-:Y:S02]  /*aef0*/  LOP3.LUT R110, R111, 0x380, RZ, 0xc0, !PT ;  /* 0x000003806f6e7812 */ /* 0x000fe400078ec0ff */
[----:B------:R-:W-:Y:S02]  /*af00*/  SHF.R.U64 R8, R8, 0x3, RZ ;  /* 0x0000000308087819 */ /* 0x000fe400000012ff */
[----:B------:R-:W-:-:S03]  /*af10*/  LOP3.LUT R10, R10, R11, RZ, 0x3c, !PT ;  /* 0x0000000b0a0a7212 */ /* 0x000fc600078e3cff */
[----:B------:R-:W0:Y:S01]  /*af20*/  LDC R156, c[0x0][0xce8] ;  /* 0x00033a00ff9c7b82 */ /* 0x000e220000000800 */
[C---:B------:R-:W-:Y:S01]  /*af30*/  IADD3 R23, P4, R120.reuse, 0x8040, RZ ;  /* 0x0000804078177810 */ /* 0x040fe20007f9e0ff */
[--C-:B------:R-:W-:Y:S01]  /*af40*/  IMAD.X R11, RZ, RZ, R121.reuse, P0 ;  /* 0x000000ffff0b7224 */ /* 0x100fe200000e0679 */
[----:B------:R-:W-:Y:S02]  /*af50*/  IADD3 R143, P0, R120, 0x40, RZ ;  /* 0x00000040788f7810 */ /* 0x000fe40007f1e0ff */
[----:B------:R-:W-:Y:S02]  /*af60*/  SHF.R.U64 R110, R110, 0x3, RZ ;  /* 0x000000036e6e7819 */ /* 0x000fe400000012ff */
[----:B------:R-:W-:Y:S01]  /*af70*/  LOP3.LUT R8, R8, R9, RZ, 0x3c, !PT ;  /* 0x0000000908087212 */ /* 0x000fe200078e3cff */
[----:B------:R-:W-:Y:S01]  /*af80*/  IMAD.X R9, RZ, RZ, R121, P1 ;  /* 0x000000ffff097224 */ /* 0x000fe200008e0679 */
[----:B------:R-:W-:Y:S02]  /*af90*/  LOP3.LUT R22, R23, 0x380, RZ, 0xc0, !PT ;  /* 0x0000038017167812 */ /* 0x000fe400078ec0ff */
[----:B------:R-:W-:-:S02]  /*afa0*/  IADD3 R139, P1, R120, 0x4060, RZ ;  /* 0x00004060788b7810 */ /* 0x000fc40007f3e0ff */
[----:B------:R-:W-:Y:S02]  /*afb0*/  LOP3.LUT R142, R143, 0x380, RZ, 0xc0, !PT ;  /* 0x000003808f8e7812 */ /* 0x000fe400078ec0ff */
[----:B------:R-:W-:Y:S01]  /*afc0*/  LOP3.LUT R110, R110, R111, RZ, 0x3c, !PT ;  /* 0x0000006f6e6e7212 */ /* 0x000fe200078e3cff */
[----:B------:R-:W-:Y:S01]  /*afd0*/  IMAD.X R111, RZ, RZ, R155, P2 ;  /* 0x000000ffff6f7224 */ /* 0x000fe200010e069b */
[----:B------:R-:W-:Y:S01]  /*afe0*/  SHF.R.U64 R22, R22, 0x3, RZ ;  /* 0x0000000316167819 */ /* 0x000fe200000012ff */
[----:B------:R1:W-:Y:S01]  /*aff0*/  STSM.16.M88.4 [R157], R24 ;  /* 0x000000189d007844 */ /* 0x0003e20000000200 */
[----:B------:R-:W-:Y:S02]  /*b000*/  IADD3 R127, P2, R154, 0xf000, RZ ;  /* 0x0000f0009a7f7810 */ /* 0x000fe40007f5e0ff */
[----:B------:R-:W-:Y:S02]  /*b010*/  LOP3.LUT R138, R139, 0x380, RZ, 0xc0, !PT ;  /* 0x000003808b8a7812 */ /* 0x000fe400078ec0ff */
[----:B------:R-:W-:-:S02]  /*b020*/  SHF.R.U64 R142, R142, 0x3, RZ ;  /* 0x000000038e8e7819 */ /* 0x000fc400000012ff */
[----:B------:R-:W-:Y:S01]  /*b030*/  LOP3.LUT R22, R22, R23, RZ, 0x3c, !PT ;  /* 0x0000001716167212 */ /* 0x000fe200078e3cff */
[--C-:B------:R-:W-:Y:S01]  /*b040*/  IMAD.X R23, RZ, RZ, R121.reuse, P4 ;  /* 0x000000ffff177224 */ /* 0x100fe200020e0679 */
[----:B------:R-:W-:Y:S02]  /*b050*/  LOP3.LUT R126, R127, 0x380, RZ, 0xc0, !PT ;  /* 0x000003807f7e7812 */ /* 0x000fe400078ec0ff */
[----:B------:R-:W-:Y:S02]  /*b060*/  SHF.R.U64 R138, R138, 0x3, RZ ;  /* 0x000000038a8a7819 */ /* 0x000fe400000012ff */
[----:B------:R-:W-:Y:S01]  /*b070*/  LOP3.LUT R142, R142, R143, RZ, 0x3c, !PT ;  /* 0x0000008f8e8e7212 */ /* 0x000fe200078e3cff */
[----:B------:R-:W-:Y:S01]  /*b080*/  IMAD.X R143, RZ, RZ, R121, P0 ;  /* 0x000000ffff8f7224 */ /* 0x000fe200000e0679 */
[----:B------:R-:W-:Y:S02]  /*b090*/  IADD3 R21, P4, R120, 0x4000, RZ ;  /* 0x0000400078157810 */ /* 0x000fe40007f9e0ff */
[----:B------:R-:W-:-:S02]  /*b0a0*/  IADD3 R97, P0, R154, 0x3000, RZ ;  /* 0x000030009a617810 */ /* 0x000fc40007f1e0ff */
[----:B------:R-:W-:Y:S02]  /*b0b0*/  SHF.R.U64 R126, R126, 0x3, RZ ;  /* 0x000000037e7e7819 */ /* 0x000fe400000012ff */
[C---:B------:R-:W-:Y:S02]  /*b0c0*/  IADD3 R13, P6, R120.reuse, 0x8060, RZ ;  /* 0x00008060780d7810 */ /* 0x040fe40007fde0ff */
[C---:B------:R-:W-:Y:S02]  /*b0d0*/  IADD3 R15, P5, R120.reuse, 0x20, RZ ;  /* 0x00000020780f7810 */ /* 0x040fe40007fbe0ff */
[----:B------:R-:W-:Y:S02]  /*b0e0*/  IADD3 R131, P3, R120, 0x8020, RZ ;  /* 0x0000802078837810 */ /* 0x000fe40007f7e0ff */
[----:B------:R-:W-:Y:S01]  /*b0f0*/  LOP3.LUT R138, R138, R139, RZ, 0x3c, !PT ;  /* 0x0000008b8a8a7212 */ /* 0x000fe200078e3cff */
[----:B------:R-:W-:Y:S01]  /*b100*/  IMAD.X R139, RZ, RZ, R121, P1 ;  /* 0x000000ffff8b7224 */ /* 0x000fe200008e0679 */
[----:B------:R-:W-:-:S02]  /*b110*/  LOP3.LUT R20, R21, 0x380, RZ, 0xc0, !PT ;  /* 0x0000038015147812 */ /* 0x000fc400078ec0ff */
[----:B------:R-:W-:Y:S02]  /*b120*/  IADD3 R19, P1, R154, 0x2000, RZ ;  /* 0x000020009a137810 */ /* 0x000fe40007f3e0ff */
[----:B------:R-:W-:Y:S02]  /*b130*/  LOP3.LUT R96, R97, 0x380, RZ, 0xc0, !PT ;  /* 0x0000038061607812 */ /* 0x000fe400078ec0ff */
[----:B------:R-:W-:Y:S01]  /*b140*/  LOP3.LUT R126, R126, R127, RZ, 0x3c, !PT ;  /* 0x0000007f7e7e7212 */ /* 0x000fe200078e3cff */
[----:B------:R-:W-:Y:S01]  /*b150*/  IMAD.X R127, RZ, RZ, R155, P2 ;  /* 0x000000ffff7f7224 */ /* 0x000fe200010e069b */
[----:B------:R-:W-:Y:S02]  /*b160*/  LOP3.LUT R12, R13, 0x380, RZ, 0xc0, !PT ;  /* 0x000003800d0c7812 */ /* 0x000fe400078ec0ff */
[----:B------:R-:W-:Y:S02]  /*b170*/  LOP3.LUT R14, R15, 0x380, RZ, 0xc0, !PT ;  /* 0x000003800f0e7812 */ /* 0x000fe400078ec0ff */
[----:B------:R-:W-:-:S02]  /*b180*/  LOP3.LUT R130, R131, 0x380, RZ, 0xc0, !PT ;  /* 0x0000038083827812 */ /* 0x000fc400078ec0ff */
[----:B------:R-:W-:Y:S02]  /*b190*/  SHF.R.U64 R20, R20, 0x3, RZ ;  /* 0x0000000314147819 */ /* 0x000fe400000012ff */
[----:B0-----:R-:W-:Y:S02]  /*b1a0*/  ISETP.NE.AND P2, PT, R156, 0x1, PT ;  /* 0x000000019c00780c */ /* 0x001fe40003f45270 */
[----:B------:R-:W-:Y:S02]  /*b1b0*/  LOP3.LUT R18, R19, 0x380, RZ, 0xc0, !PT ;  /* 0x0000038013127812 */ /* 0x000fe400078ec0ff */
[----:B------:R-:W-:Y:S02]  /*b1c0*/  SHF.R.U64 R96, R96, 0x3, RZ ;  /* 0x0000000360607819 */ /* 0x000fe400000012ff */
[----:B------:R-:W-:Y:S02]  /*b1d0*/  SHF.R.U64 R12, R12, 0x3, RZ ;  /* 0x000000030c0c7819 */ /* 0x000fe400000012ff */
[----:B------:R-:W-:-:S02]  /*b1e0*/  SHF.R.U64 R14, R14, 0x3, RZ ;  /* 0x000000030e0e7819 */ /* 0x000fc400000012ff */
[----:B------:R-:W-:Y:S02]  /*b1f0*/  SHF.R.U64 R130, R130, 0x3, RZ ;  /* 0x0000000382827819 */ /* 0x000fe400000012ff */
[----:B------:R-:W-:Y:S01]  /*b200*/  LOP3.LUT R20, R20, R21, RZ, 0x3c, !PT ;  /* 0x0000001514147212 */ /* 0x000fe200078e3cff */
[----:B------:R-:W-:Y:S01]  /*b210*/  IMAD.X R21, RZ, RZ, R121, P4 ;  /* 0x000000ffff157224 */ /* 0x000fe200020e0679 */
[----:B------:R-:W-:Y:S02]  /*b220*/  SHF.R.U64 R18, R18, 0x3, RZ ;  /* 0x0000000312127819 */ /* 0x000fe400000012ff */
[----:B------:R-:W-:Y:S01]  /*b230*/  LOP3.LUT R96, R96, R97, RZ, 0x3c, !PT ;  /* 0x0000006160607212 */ /* 0x000fe200078e3cff */
[----:B------:R-:W-:Y:S01]  /*b240*/  IMAD.X R97, RZ, RZ, R155, P0 ;  /* 0x000000ffff617224 */ /* 0x000fe200000e069b */
[----:B------:R-:W-:Y:S02]  /*b250*/  IADD3 R107, P4, R154, 0x6000, RZ ;  /* 0x000060009a6b7810 */ /* 0x000fe40007f9e0ff */
[----:B------:R-:W-:Y:S01]  /*b260*/  LOP3.LUT R12, R12, R13, RZ, 0x3c, !PT ;  /* 0x0000000d0c0c7212 */ /* 0x000fe200078e3cff */
[----:B------:R-:W-:Y:S01]  /*b270*/  IMAD.X R13, RZ, RZ, R121, P6 ;  /* 0x000000ffff0d7224 */ /* 0x000fe200030e0679 */
[----:B------:R-:W-:-:S02]  /*b280*/  LOP3.LUT R14, R14, R15, RZ, 0x3c, !PT ;  /* 0x0000000f0e0e7212 */ /* 0x000fc400078e3cff */
[----:B------:R-:W-:Y:S01]  /*b290*/  LOP3.LUT R130, R130, R131, RZ, 0x3c, !PT ;  /* 0x0000008382827212 */ /* 0x000fe200078e3cff */
[----:B------:R-:W-:Y:S01]  /*b2a0*/  IMAD.X R131, RZ, RZ, R121, P3 ;  /* 0x000000ffff837224 */ /* 0x000fe200018e0679 */
[----:B------:R-:W-:Y:S02]  /*b2b0*/  IADD3 R115, P0, R154, 0xa000, RZ ;  /* 0x0000a0009a737810 */ /* 0x000fe40007f1e0ff */
[----:B------:R-:W-:Y:S02]  /*b2c0*/  IADD3.X R15, RZ, R121, RZ, P5, !PT ;  /* 0x00000079ff0f7210 */ /* 0x000fe40002ffe4ff */
[C---:B------:R-:W-:Y:S02]  /*b2d0*/  IADD3 R147, P6, R120.reuse, 0x4040, RZ ;  /* 0x0000404078937810 */ /* 0x040fe40007fde0ff */
[C---:B------:R-:W-:Y:S02]  /*b2e0*/  IADD3 R151, P5, R120.reuse, 0x4020, RZ ;  /* 0x0000402078977810 */ /* 0x040fe40007fbe0ff */
[----:B------:R-:W-:-:S02]  /*b2f0*/  IADD3 R153, P3, R120, 0x60, RZ ;  /* 0x0000006078997810 */ /* 0x000fc40007f7e0ff */
[----:B------:R-:W-:Y:S01]  /*b300*/  LOP3.LUT R18, R18, R19, RZ, 0x3c, !PT ;  /* 0x0000001312127212 */ /* 0x000fe200078e3cff */
[----:B------:R-:W-:Y:S01]  /*b310*/  IMAD.X R19, RZ, RZ, R155, P1 ;  /* 0x000000ffff137224 */ /* 0x000fe200008e069b */
[----:B------:R-:W-:Y:S02]  /*b320*/  LOP3.LUT R106, R107, 0x380, RZ, 0xc0, !PT ;  /* 0x000003806b6a7812 */ /* 0x000fe400078ec0ff */
[----:B------:R-:W-:Y:S02]  /*b330*/  IADD3 R113, P1, R154, 0x9000, RZ ;  /* 0x000090009a717810 */ /* 0x000fe40007f3e0ff */
[----:B------:R-:W-:Y:S02]  /*b340*/  LOP3.LUT R114, R115, 0x380, RZ, 0xc0, !PT ;  /* 0x0000038073727812 */ /* 0x000fe400078ec0ff */
[----:B------:R-:W-:Y:S02]  /*b350*/  MOV R30, R4 ;  /* 0x00000004001e7202 */ /* 0x000fe40000000f00 */
[----:B------:R-:W-:-:S02]  /*b360*/  F2FP.F16.F32.PACK_AB R5, R35, R34 ;  /* 0x000000222305723e */ /* 0x000fc400000000ff */
[----:B------:R-:W-:Y:S01]  /*b370*/  LOP3.LUT R146, R147, 0x380, RZ, 0xc0, !PT ;  /* 0x0000038093927812 */ /* 0x000fe200078ec0ff */
[----:B------:R-:W0:Y:S01]  /*b380*/  @P2 LDC R34, c[0x0][0xcec] ;  /* 0x00033b00ff222b82 */ /* 0x000e220000000800 */
[----:B------:R-:W-:Y:S02]  /*b390*/  LOP3.LUT R150, R151, 0x380, RZ, 0xc0, !PT ;  /* 0x0000038097967812 */ /* 0x000fe400078ec0ff */
[----:B------:R-:W-:Y:S02]  /*b3a0*/  LOP3.LUT R152, R153, 0x380, RZ, 0xc0, !PT ;  /* 0x0000038099987812 */ /* 0x000fe400078ec0ff */
[----:B------:R-:W-:Y:S02]  /*b3b0*/  SHF.R.U64 R106, R106, 0x3, RZ ;  /* 0x000000036a6a7819 */ /* 0x000fe400000012ff */
[----:B------:R-:W-:Y:S02]  /*b3c0*/  LOP3.LUT R112, R113, 0x380, RZ, 0xc0, !PT ;  /* 0x0000038071707812 */ /* 0x000fe400078ec0ff */
[----:B------:R-:W-:-:S02]  /*b3d0*/  SHF.R.U64 R114, R114, 0x3, RZ ;  /* 0x0000000372727819 */ /* 0x000fc400000012ff */
[----:B-1----:R-:W-:Y:S02]  /*b3e0*/  MOV R27, R6 ;  /* 0x00000006001b7202 */ /* 0x002fe40000000f00 */
[----:B------:R-:W-:Y:S02]  /*b3f0*/  SHF.R.U64 R146, R146, 0x3, RZ ;  /* 0x0000000392927819 */ /* 0x000fe400000012ff */
[----:B------:R-:W-:Y:S02]  /*b400*/  SHF.R.U64 R150, R150, 0x3, RZ ;  /* 0x0000000396967819 */ /* 0x000fe400000012ff */
[----:B------:R-:W-:Y:S02]  /*b410*/  SHF.R.U64 R152, R152, 0x3, RZ ;  /* 0x0000000398987819 */ /* 0x000fe400000012ff */
[----:B------:R-:W-:Y:S02]  /*b420*/  F2FP.F16.F32.PACK_AB R6, R37, R172 ;  /* 0x000000ac2506723e */ /* 0x000fe400000000ff */
[----:B------:R-:W-:Y:S01]  /*b430*/  LOP3.LUT R106, R106, R107, RZ, 0x3c, !PT ;  /* 0x0000006b6a6a7212 */ /* 0x000fe200078e3cff */
[----:B------:R-:W1:Y:S01]  /*b440*/  @P2 LDC R37, c[0x0][0xcf0] ;  /* 0x00033c00ff252b82 */ /* 0x000e620000000800 */
[----:B------:R-:W-:Y:S01]  /*b450*/  SHF.R.U64 R112, R112, 0x3, RZ ;  /* 0x0000000370707819 */ /* 0x000fe200000012ff */
[----:B------:R-:W-:Y:S01]  /*b460*/  IMAD.X R107, RZ, RZ, R155, P4 ;  /* 0x000000ffff6b7224 */ /* 0x000fe200020e069b */
[----:B------:R-:W-:-:S02]  /*b470*/  LOP3.LUT R114, R114, R115, RZ, 0x3c, !PT ;  /* 0x0000007372727212 */ /* 0x000fc400078e3cff */
[----:B------:R-:W-:Y:S02]  /*b480*/  IADD3 R115, P4, R154, 0xd000, RZ ;  /* 0x0000d0009a737810 */ /* 0x000fe40007f9e0ff */
[----:B------:R-:W-:Y:S01]  /*b490*/  LOP3.LUT R146, R146, R147, RZ, 0x3c, !PT ;  /* 0x0000009392927212 */ /* 0x000fe200078e3cff */
[--C-:B------:R-:W-:Y:S01]  /*b4a0*/  IMAD.X R147, RZ, RZ, R121.reuse, P6 ;  /* 0x000000ffff937224 */ /* 0x100fe200030e0679 */
[----:B------:R-:W-:Y:S02]  /*b4b0*/  LOP3.LUT R150, R150, R151, RZ, 0x3c, !PT ;  /* 0x0000009796967212 */ /* 0x000fe400078e3cff */
[----:B------:R-:W-:Y:S01]  /*b4c0*/  LOP3.LUT R152, R152, R153, RZ, 0x3c, !PT ;  /* 0x0000009998987212 */ /* 0x000fe200078e3cff */
[----:B------:R-:W-:Y:S01]  /*b4d0*/  IMAD.X R153, RZ, RZ, R121, P3 ;  /* 0x000000ffff997224 */ /* 0x000fe200018e0679 */
[----:B------:R-:W-:Y:S01]  /*b4e0*/  IADD3.X R151, RZ, R121, RZ, P5, !PT ;  /* 0x00000079ff977210 */ /* 0x000fe20002ffe4ff */
[----:B------:R-:W-:Y:S01]  /*b4f0*/  IMAD R0, R218, 0x20, R221 ;  /* 0x00000020da007824 */ /* 0x000fe200078e02dd */
[C---:B------:R-:W-:Y:S01]  /*b500*/  IADD3 R101, P6, R154.reuse, 0x4000, RZ ;  /* 0x000040009a657810 */ /* 0x040fe20007fde0ff */
[----:B------:R-:W-:Y:S01]  /*b510*/  IMAD.X R121, RZ, RZ, R155, P4 ;  /* 0x000000ffff797224 */ /* 0x000fe200020e069b */
[----:B------:R-:W-:-:S02]  /*b520*/  IADD3 R105, P5, R154, 0x5000, RZ ;  /* 0x000050009a697810 */ /* 0x000fc40007fbe0ff */
[----:B------:R-:W-:Y:S02]  /*b530*/  IADD3 R109, P3, R154, 0x7000, RZ ;  /* 0x000070009a6d7810 */ /* 0x000fe40007f7e0ff */
[----:B------:R-:W-:Y:S02]  /*b540*/  LOP3.LUT R112, R112, R113, RZ, 0x3c, !PT ;  /* 0x0000007170707212 */ /* 0x000fe400078e3cff */
[----:B------:R-:W-:Y:S02]  /*b550*/  LOP3.LUT R113, R115, 0x380, RZ, 0xc0, !PT ;  /* 0x0000038073717812 */ /* 0x000fe400078ec0ff */
[----:B------:R-:W-:Y:S02]  /*b560*/  LOP3.LUT R100, R101, 0x380, RZ, 0xc0, !PT ;  /* 0x0000038065647812 */ /* 0x000fe400078ec0ff */
[----:B------:R-:W-:Y:S02]  /*b570*/  LOP3.LUT R104, R105, 0x380, RZ, 0xc0, !PT ;  /* 0x0000038069687812 */ /* 0x000fe400078ec0ff */
[----:B------:R-:W-:-:S02]  /*b580*/  LOP3.LUT R108, R109, 0x380, RZ, 0xc0, !PT ;  /* 0x000003806d6c7812 */ /* 0x000fc400078ec0ff */
[----:B------:R-:W-:Y:S02]  /*b590*/  SHF.R.U64 R120, R113, 0x3, RZ ;  /* 0x0000000371787819 */ /* 0x000fe400000012ff */
[----:B------:R-:W-:Y:S02]  /*b5a0*/  LOP3.LUT R113, R154, 0x380, RZ, 0xc0, !PT ;  /* 0x000003809a717812 */ /* 0x000fe400078ec0ff */
[----:B------:R-:W-:Y:S02]  /*b5b0*/  SHF.R.U64 R100, R100, 0x3, RZ ;  /* 0x0000000364647819 */ /* 0x000fe400000012ff */
[----:B------:R-:W-:Y:S02]  /*b5c0*/  SHF.R.U64 R104, R104, 0x3, RZ ;  /* 0x0000000368687819 */ /* 0x000fe400000012ff */
[----:B------:R-:W-:Y:S02]  /*b5d0*/  SHF.R.U64 R108, R108, 0x3, RZ ;  /* 0x000000036c6c7819 */ /* 0x000fe400000012ff */
[----:B------:R-:W-:Y:S01]  /*b5e0*/  F2FP.F16.F32.PACK_AB R7, R39, R38 ;  /* 0x000000262707723e */ /* 0x000fe200000000ff */
[----:B------:R-:W-:Y:S01]  /*b5f0*/  VIADD R39, R213, UR60 ;  /* 0x0000003cd5277c36 */ /* 0x000fe20008000000 */
[----:B------:R-:W-:Y:S01]  /*b600*/  SHF.R.U64 R29, R113, 0x3, RZ ;  /* 0x00000003711d7819 */ /* 0x000fe200000012ff */
[--C-:B------:R-:W-:Y:S01]  /*b610*/  IMAD.X R113, RZ, RZ, R155.reuse, P1 ;  /* 0x000000ffff717224 */ /* 0x100fe200008e069b */
[----:B------:R-:W-:Y:S01]  /*b620*/  LOP3.LUT R100, R100, R101, RZ, 0x3c, !PT ;  /* 0x0000006564647212 */ /* 0x000fe200078e3cff */
[----:B------:R-:W-:Y:S01]  /*b630*/  IMAD.X R101, RZ, RZ, R155, P6 ;  /* 0x000000ffff657224 */ /* 0x000fe200030e069b */
[----:B------:R-:W-:Y:S01]  /*b640*/  LOP3.LUT R104, R104, R105, RZ, 0x3c, !PT ;  /* 0x0000006968687212 */ /* 0x000fe200078e3cff */
[----:B0-----:R-:W-:Y:S01]  /*b650*/  @P2 IMAD.HI.U32 R34, R39, R34, RZ ;  /* 0x0000002227222227 */ /* 0x001fe200078e00ff */
[----:B------:R-:W-:-:S02]  /*b660*/  LOP3.LUT R108, R108, R109, RZ, 0x3c, !PT ;  /* 0x0000006d6c6c7212 */ /* 0x000fc400078e3cff */
[----:B------:R-:W-:Y:S01]  /*b670*/  IADD3.X R105, RZ, R155, RZ, P5, !PT ;  /* 0x0000009bff697210 */ /* 0x000fe20002ffe4ff */
[--C-:B------:R-:W-:Y:S01]  /*b680*/  IMAD.X R109, RZ, RZ, R155.reuse, P3 ;  /* 0x000000ffff6d7224 */ /* 0x100fe200018e069b */
[C---:B------:R-:W-:Y:S02]  /*b690*/  IADD3 R117, P6, R154.reuse, 0xb000, RZ ;  /* 0x0000b0009a757810 */ /* 0x040fe40007fde0ff */
[C---:B------:R-:W-:Y:S02]  /*b6a0*/  IADD3 R119, P5, R154.reuse, 0xc000, RZ ;  /* 0x0000c0009a777810 */ /* 0x040fe40007fbe0ff */
[----:B------:R-:W-:Y:S02]  /*b6b0*/  IADD3 R123, P3, R154, 0xe000, RZ ;  /* 0x0000e0009a7b7810 */ /* 0x000fe40007f7e0ff */
[----:B------:R-:W-:Y:S01]  /*b6c0*/  LOP3.LUT R28, R29, R154, RZ, 0x3c, !PT ;  /* 0x0000009a1d1c7212 */ /* 0x000fe200078e3cff */
[----:B------:R-:W-:Y:S01]  /*b6d0*/  IMAD.MOV.U32 R29, RZ, RZ, R155 ;  /* 0x000000ffff1d7224 */ /* 0x000fe200078e009b */
[----:B------:R-:W-:-:S02]  /*b6e0*/  MOV R26, R8 ;  /* 0x00000008001a7202 */ /* 0x000fc40000000f00 */
[----:B------:R-:W-:Y:S02]  /*b6f0*/  MOV R25, R10 ;  /* 0x0000000a00197202 */ /* 0x000fe40000000f00 */
[----:B------:R-:W-:Y:S02]  /*b700*/  MOV R154, R14 ;  /* 0x0000000e009a7202 */ /* 0x000fe40000000f00 */
        /* <DEDUP_REMOVED lines=8> */
[----:B------:R-:W-:Y:S01]  /*b790*/  MOV R31, R22 ;  /* 0x00000016001f7202 */ /* 0x000fe20000000f00 */
[----:B------:R-:W2:Y:S01]  /*b7a0*/  @P2 LDC R47, c[0x0][0xcf0] ;  /* 0x00033c00ff2f2b82 */ /* 0x000ea20000000800 */
        /* <DEDUP_REMOVED lines=8> */
[----:B------:R-:W-:Y:S01]  /*b830*/  STSM.16.M88.4 [R152], R12 ;  /* 0x0000000c98007844 */ /* 0x000fe20000000200 */
[----:B------:R-:W-:-:S02]  /*b840*/  F2FP.F16.F32.PACK_AB R21, R59, R58 ;  /* 0x0000003a3b15723e */ /* 0x000fc400000000ff */
[----:B------:R-:W-:Y:S02]  /*b850*/  F2FP.F16.F32.PACK_AB R22, R61, R178 ;  /* 0x000000b23d16723e */ /* 0x000fe400000000ff */
[----:B------:R-:W-:Y:S02]  /*b860*/  F2FP.F16.F32.PACK_AB R23, R63, R62 ;  /* 0x0000003e3f17723e */ /* 0x000fe400000000ff */
[----:B------:R-:W-:Y:S02]  /*b870*/  MOV R33, R39 ;  /* 0x0000002700217202 */ /* 0x000fe40000000f00 */
[----:B-1----:R-:W-:Y:S01]  /*b880*/  @P2 SHF.R.U32.HI R33, RZ, R37, R34 ;  /* 0x00000025ff212219 */ /* 0x002fe20000011622 */
[----:B------:R1:W-:Y:S01]  /*b890*/  STSM.16.M88.4 [R35], R20 ;  /* 0x0000001423007844 */ /* 0x0003e20000000200 */
[----:B------:R-:W-:Y:S02]  /*b8a0*/  MOV R150, R150 ;  /* 0x0000009600967202 */ /* 0x000fe40000000f00 */
[----:B0-----:R-:W-:-:S02]  /*b8b0*/  F2FP.F16.F32.PACK_AB R4, R65, R179 ;  /* 0x000000b34104723e */ /* 0x001fc400000000ff */
[----:B------:R-:W-:Y:S02]  /*b8c0*/  F2FP.F16.F32.PACK_AB R5, R67, R66 ;  /* 0x000000424305723e */ /* 0x000fe400000000ff */
[----:B------:R-:W-:Y:S02]  /*b8d0*/  F2FP.F16.F32.PACK_AB R6, R69, R180 ;  /* 0x000000b44506723e */ /* 0x000fe400000000ff */
[----:B------:R-:W-:Y:S02]  /*b8e0*/  F2FP.F16.F32.PACK_AB R7, R71, R70 ;  /* 0x000000464707723e */ /* 0x000fe400000000ff */
[----:B------:R-:W-:Y:S02]  /*b8f0*/  MOV R146, R146 ;  /* 0x0000009200927202 */ /* 0x000fe40000000f00 */
[----:B---3--:R-:W-:Y:S01]  /*b900*/  F2FP.F16.F32.PACK_AB R8, R73, R181 ;  /* 0x000000b54908723e */ /* 0x008fe200000000ff */
[----:B------:R-:W-:Y:S01]  /*b910*/  STSM.16.M88.4 [R150], R4 ;  /* 0x0000000496007844 */ /* 0x000fe20000000200 */
[----:B------:R-:W-:Y:S01]  /*b920*/  F2FP.F16.F32.PACK_AB R9, R75, R74 ;  /* 0x0000004a4b09723e */ /* 0x000fe200000000ff */
[----:B-1----:R-:W-:Y:S01]  /*b930*/  IMAD.MOV R35, RZ, RZ, -R33 ;  /* 0x000000ffff237224 */ /* 0x002fe200078e0a21 */
[----:B------:R-:W-:-:S02]  /*b940*/  F2FP.F16.F32.PACK_AB R10, R77, R182 ;  /* 0x000000b64d0a723e */ /* 0x000fc400000000ff */
[----:B------:R-:W-:Y:S01]  /*b950*/  F2FP.F16.F32.PACK_AB R11, R79, R78 ;  /* 0x0000004e4f0b723e */ /* 0x000fe200000000ff */
[----:B------:R-:W-:Y:S01]  /*b960*/  IMAD R35, R156, R35, R39 ;  /* 0x000000239c237224 */ /* 0x000fe200078e0227 */
[----:B------:R-:W-:Y:S02]  /*b970*/  MOV R138, R138 ;  /* 0x0000008a008a7202 */ /* 0x000fe40000000f00 */
[----:B------:R-:W-:Y:S01]  /*b980*/  F2FP.F16.F32.PACK_AB R12, R81, R183 ;  /* 0x000000b7510c723e */ /* 0x000fe200000000ff */
[----:B------:R0:W-:Y:S01]  /*b990*/  STSM.16.M88.4 [R146], R8 ;  /* 0x0000000892007844 */ /* 0x0001e20000000200 */
[----:B------:R-:W-:Y:S02]  /*b9a0*/  F2FP.F16.F32.PACK_AB R13, R83, R82 ;  /* 0x00000052530d723e */ /* 0x000fe400000000ff */
[----:B------:R-:W-:Y:S02]  /*b9b0*/  F2FP.F16.F32.PACK_AB R14, R85, R184 ;  /* 0x000000b8550e723e */ /* 0x000fe400000000ff */
[----:B------:R-:W-:-:S02]  /*b9c0*/  F2FP.F16.F32.PACK_AB R15, R87, R86 ;  /* 0x00000056570f723e */ /* 0x000fc400000000ff */
[----:B------:R-:W-:Y:S01]  /*b9d0*/  LOP3.LUT R120, R120, R115, RZ, 0x3c, !PT ;  /* 0x0000007378787212 */ /* 0x000fe200078e3cff */
[----:B------:R-:W-:Y:S01]  /*b9e0*/  IMAD.X R115, RZ, RZ, R155, P0 ;  /* 0x000000ffff737224 */ /* 0x000fe200000e069b */
[----:B------:R-:W-:Y:S01]  /*b9f0*/  LOP3.LUT R122, R123, 0x380, RZ, 0xc0, !PT ;  /* 0x000003807b7a7812 */ /* 0x000fe200078ec0ff */
[----:B------:R1:W-:Y:S01]  /*ba00*/  STSM.16.M88.4 [R138], R12 ;  /* 0x0000000c8a007844 */ /* 0x0003e20000000200 */
[----:B------:R-:W-:Y:S02]  /*ba10*/  MOV R134, R134 ;  /* 0x0000008600867202 */ /* 0x000fe40000000f00 */
[----:B------:R-:W-:Y:S02]  /*ba20*/  F2FP.F16.F32.PACK_AB R20, R89, R185 ;  /* 0x000000b95914723e */ /* 0x000fe400000000ff */
[----:B------:R-:W-:Y:S01]  /*ba30*/  F2FP.F16.F32.PACK_AB R21, R91, R90 ;  /* 0x0000005a5b15723e */ /* 0x000fe200000000ff */
[----:B0-----:R-:W-:Y:S01]  /*ba40*/  IMAD.U32 R10, RZ, RZ, UR5 ;  /* 0x00000005ff0a7e24 */ /* 0x001fe2000f8e00ff */
[----:B------:R-:W-:Y:S01]  /*ba50*/  SHF.R.S32.HI R9, RZ, 0x1f, R33 ;  /* 0x0000001fff097819 */ /* 0x000fe20000011421 */
[----:B------:R-:W-:Y:S01]  /*ba60*/  ULDC UR5, c[0x0][0xb88] ;  /* 0x0002e20000057ab9 */ /* 0x000fe20000000800 */
[----:B------:R-:W-:-:S02]  /*ba70*/  SHF.R.S32.HI R8, RZ, 0x1f, R35 ;  /* 0x0000001fff087819 */ /* 0x000fc40000011423 */
[----:B------:R-:W-:Y:S02]  /*ba80*/  F2FP.F16.F32.PACK_AB R22, R93, R186 ;  /* 0x000000ba5d16723e */ /* 0x000fe400000000ff */
[----:B------:R-:W-:Y:S02]  /*ba90*/  F2FP.F16.F32.PACK_AB R23, R95, R94 ;  /* 0x0000005e5f17723e */ /* 0x000fe400000000ff */
[----:B------:R-:W-:Y:S01]  /*baa0*/  MOV R130, R130 ;  /* 0x0000008200827202 */ /* 0x000fe20000000f00 */
[----:B-1----:R-:W-:Y:S01]  /*bab0*/  VIADD R15, R225, UR60 ;  /* 0x0000003ce10f7c36 */ /* 0x002fe20008000000 */
[----:B------:R-:W-:Y:S01]  /*bac0*/  IADD3 R12, P0, R33, UR6, RZ ;  /* 0x00000006210c7c10 */ /* 0x000fe2000ff1e0ff */
[----:B------:R0:W-:Y:S01]  /*bad0*/  STSM.16.M88.4 [R134], R20 ;  /* 0x0000001486007844 */ /* 0x0001e20000000200 */
[----:B------:R-:W-:Y:S02]  /*bae0*/  F2FP.F16.F32.PACK_AB R4, R164, R187 ;  /* 0x000000bba404723e */ /* 0x000fe400000000ff */
[----:B------:R-:W-:Y:S01]  /*baf0*/  IADD3.X R13, R9, UR7, R10, P0, !PT ;  /* 0x00000007090d7c10 */ /* 0x000fe200087fe40a */
[----:B------:R-:W-:Y:S01]  /*bb00*/  ULDC.64 UR6, c[0x0][0xc88] ;  /* 0x0003220000067ab9 */ /* 0x000fe20000000a00 */
[----:B------:R-:W-:Y:S01]  /*bb10*/  F2FP.F16.F32.PACK_AB R5, R99, R98 ;  /* 0x000000626305723e */ /* 0x000fe200000000ff */
[----:B------:R-:W-:Y:S01]  /*bb20*/  IMAD R8, R8, UR6, RZ ;  /* 0x0000000608087c24 */ /* 0x000fe2000f8e02ff */
[----:B------:R-:W-:Y:S01]  /*bb30*/  F2FP.F16.F32.PACK_AB R6, R165, R188 ;  /* 0x000000bca506723e */ /* 0x000fe200000000ff */
[----:B------:R-:W-:Y:S01]  /*bb40*/  IMAD.WIDE.U32 R12, R35, UR6, R12 ;  /* 0x00000006230c7c25 */ /* 0x000fe2000f8e000c */
[----:B------:R-:W-:-:S02]  /*bb50*/  F2FP.F16.F32.PACK_AB R7, R103, R102 ;  /* 0x000000666707723e */ /* 0x000fc400000000ff */
[----:B------:R-:W-:Y:S01]  /*bb60*/  SHF.R.U64 R122, R122, 0x3, RZ ;  /* 0x000000037a7a7819 */ /* 0x000fe200000012ff */
[----:B------:R-:W-:Y:S01]  /*bb70*/  IMAD R35, R35, UR7, R8 ;  /* 0x0000000723237c24 */ /* 0x000fe2000f8e0208 */
[----:B------:R-:W-:Y:S01]  /*bb80*/  F2FP.F16.F32.PACK_AB R11, R44, R40 ;  /* 0x000000282c0b723e */ /* 0x000fe200000000ff */
[----:B------:R1:W-:Y:S01]  /*bb90*/  STSM.16.M88.4 [R130], R4 ;  /* 0x0000000482007844 */ /* 0x0003e20000000200 */
[----:B------:R-:W-:Y:S01]  /*bba0*/  LOP3.LUT R122, R122, R123, RZ, 0x3c, !PT ;  /* 0x0000007b7a7a7212 */ /* 0x000fe200078e3cff */
[----:B------:R-:W-:Y:S01]  /*bbb0*/  ULDC.64 UR6, c[0x0][0xc50] ;  /* 0x0003140000067ab9 */ /* 0x000fe20000000a00 */
[----:B------:R-:W-:Y:S01]  /*bbc0*/  IMAD R44, R156, UR5, RZ ;  /* 0x000000059c2c7c24 */ /* 0x000fe2000f8e02ff */
[----:B------:R-:W-:Y:S01]  /*bbd0*/  LOP3.LUT P0, RZ, R223, 0x3, RZ, 0xc0, !PT ;  /* 0x00000003dfff7812 */ /* 0x000fe2000780c0ff */
[----:B------:R-:W-:Y:S01]  /*bbe0*/  IMAD.X R123, RZ, RZ, R155, P3 ;  /* 0x000000ffff7b7224 */ /* 0x000fe200018e069b */
[----:B------:R-:W-:Y:S02]  /*bbf0*/  F2FP.F16.F32.PACK_AB R8, R166, R190 ;  /* 0x000000bea608723e */ /* 0x000fe400000000ff */
[----:B------:R-:W-:-:S02]  /*bc00*/  F2FP.F16.F32.PACK_AB R9, R36, R32 ;  /* 0x000000202409723e */ /* 0x000fc400000000ff */
[----:B------:R-:W-:Y:S02]  /*bc10*/  F2FP.F16.F32.PACK_AB R10, R167, R191 ;  /* 0x000000bfa70a723e */ /* 0x000fe400000000ff */
[----:B0-----:R-:W-:Y:S02]  /*bc20*/  LEA R20, P3, R12, UR6, 0x2 ;  /* 0x000000060c147c11 */ /* 0x001fe4000f8610ff */
[C---:B------:R-:W-:Y:S01]  /*bc30*/  ISETP.GE.OR P1, PT, R15.reuse, R44, P0 ;  /* 0x0000002c0f00720c */ /* 0x040fe20000726670 */
[----:B------:R0:W-:Y:S01]  /*bc40*/  STSM.16.M88.4 [R31], R8 ;  /* 0x000000081f007844 */ /* 0x0001e20000000200 */
        /* <DEDUP_REMOVED lines=22> */
[----:B------:R-:W-:-:S02]  /*bdb0*/  F2FP.F16.F32.PACK_AB R138, R141, R140 ;  /* 0x0000008c8d8a723e */ /* 0x000fc400000000ff */
[----:B------:R-:W-:Y:S01]  /*bdc0*/  F2FP.F16.F32.PACK_AB R139, R160, R159 ;  /* 0x0000009fa08b723e */ /* 0x000fe200000000ff */
[----:B------:R-:W-:Y:S01]  /*bdd0*/  STSM.16.M88.4 [R26], R12 ;  /* 0x0000000c1a007844 */ /* 0x000fe20000000200 */
[----:B------:R-:W-:Y:S02]  /*bde0*/  F2FP.F16.F32.PACK_AB R160, R145, R144 ;  /* 0x0000009091a0723e */ /* 0x000fe400000000ff */
[----:B------:R-:W-:Y:S01]  /*bdf0*/  LOP3.LUT R116, R117, 0x380, RZ, 0xc0, !PT ;  /* 0x0000038075747812 */ /* 0x000fe200078ec0ff */
[----:B------:R-:W-:Y:S01]  /*be00*/  STSM.16.M88.4 [R27], R136 ;  /* 0x000000881b007844 */ /* 0x000fe20000000200 */
[----:B------:R-:W-:Y:S01]  /*be10*/  UIMAD UR5, UR10, UR8, URZ ;  /* 0x000000080a0572a4 */ /* 0x000fe2000f8e023f */
[----:B------:R-:W-:Y:S02]  /*be20*/  IADD3 R46, R0, UR60, RZ ;  /* 0x0000003c002e7c10 */ /* 0x000fe4000fffe0ff */
[----:B------:R-:W-:Y:S01]  /*be30*/  STSM.16.M88.4 [R30], R160 ;  /* 0x000000a01e007844 */ /* 0x000fe20000000200 */
[----:B------:R-:W-:Y:S01]  /*be40*/  UIMAD.WIDE.U32 UR6, UR11, UR8, URZ ;  /* 0x000000080b0672a5 */ /* 0x000fe2000f8e003f */
[----:B------:R-:W-:Y:S01]  /*be50*/  LOP3.LUT R118, R119, 0x380, RZ, 0xc0, !PT ;  /* 0x0000038077767812 */ /* 0x000fe200078ec0ff */
[----:B------:R-:W-:Y:S01]  /*be60*/  BAR.SYNC.DEFER_BLOCKING 0x1, 0x100 ;  /* 0x0044000000007b1d */ /* 0x000fe20000010000 */
[----:B------:R-:W-:Y:S01]  /*be70*/  UIMAD UR5, UR11, UR9, UR5 ;  /* 0x000000090b0572a4 */ /* 0x000fe2000f8e0205 */
[----:B------:R-:W-:Y:S01]  /*be80*/  IMAD.MOV.U32 R45, RZ, RZ, R46 ;  /* 0x000000ffff2d7224 */ /* 0x000fe200078e002e */
[----:B------:R-:W-:-:S02]  /*be90*/  SHF.R.U64 R116, R116, 0x3, RZ ;  /* 0x0000000374747819 */ /* 0x000fc400000012ff */
[----:B------:R-:W-:Y:S01]  /*bea0*/  SHF.R.U64 R118, R118, 0x3, RZ ;  /* 0x0000000376767819 */ /* 0x000fe200000012ff */
[----:B------:R-:W-:Y:S01]  /*beb0*/  ULDC.64 UR10, c[0x0][0xbf0] ;  /* 0x0002fc00000a7ab9 */ /* 0x000fe20000000a00 */
[----:B-1----:R1:W-:Y:S01]  /*bec0*/  @!P1 ST.E desc[UR36][R40.64], R3 ;  /* 0x0000000328009985 */ /* 0x0023e2000c101924 */
[----:B------:R-:W-:Y:S01]  /*bed0*/  UIMAD UR8, UR12, UR10, URZ ;  /* 0x0000000a0c0872a4 */ /* 0x000fe2000f8e023f */
[----:B------:R-:W-:Y:S01]  /*bee0*/  LOP3.LUT R116, R116, R117, RZ, 0x3c, !PT ;  /* 0x0000007574747212 */ /* 0x000fe200078e3cff */
[----:B------:R-:W-:Y:S01]  /*bef0*/  UIADD3 UR7, UR7, UR5, URZ ;  /* 0x0000000507077290 */ /* 0x000fe2000fffe03f */
[----:B------:R-:W-:Y:S01]  /*bf00*/  LOP3.LUT R118, R118, R119, RZ, 0x3c, !PT ;  /* 0x0000007776767212 */ /* 0x000fe200078e3cff */
[----:B-1----:R-:W1:Y:S01]  /*bf10*/  @P2 LDC R3, c[0x0][0xcec] ;  /* 0x00033b00ff032b82 */ /* 0x002e620000000800 */
[----:B------:R-:W-:Y:S01]  /*bf20*/  UIMAD UR5, UR13, UR11, UR8 ;  /* 0x0000000b0d0572a4 */ /* 0x000fe2000f8e0208 */
[----:B------:R-:W-:Y:S01]  /*bf30*/  IADD3.X R117, RZ, R155, RZ, P6, !PT ;  /* 0x0000009bff757210 */ /* 0x000fe200037fe4ff */
[----:B------:R-:W-:Y:S01]  /*bf40*/  UIMAD.WIDE.U32 UR6, UR13, UR10, UR6 ;  /* 0x0000000a0d0672a5 */ /* 0x000fe2000f8e0006 */
[----:B------:R-:W-:Y:S01]  /*bf50*/  IMAD.X R119, RZ, RZ, R155, P5 ;  /* 0x000000ffff777224 */ /* 0x000fe200028e069b */
[----:B------:R-:W-:Y:S01]  /*bf60*/  ULDC.64 UR8, c[0x0][0xbe0] ;  /* 0x0002f80000087ab9 */ /* 0x000fe20000000a00 */
[----:B0-----:R0:W-:Y:S01]  /*bf70*/  @!P0 ST.E desc[UR36][R42.64], R2 ;  /* 0x000000022a008985 */ /* 0x0011e2000c101924 */
[----:B------:R-:W-:-:S03]  /*bf80*/  UIADD3 UR5, UR7, UR5, URZ ;  /* 0x0000000507057290 */ /* 0x000fc6000fffe03f */
[----:B------:R3:W5:Y:S04]  /*bf90*/  LD.E.128 R20, desc[UR36][R28.64] ;  /* 0x000000241c147980 */ /* 0x000768000c101d00 */
[----:B------:R3:W5:Y:S01]  /*bfa0*/  LD.E.128 R32, desc[UR36][R16.64] ;  /* 0x0000002410207980 */ /* 0x000762000c101d00 */
[----:B-1----:R-:W-:-:S03]  /*bfb0*/  @P2 IMAD.HI.U32 R0, R46, R3, RZ ;  /* 0x000000032e002227 */ /* 0x002fc600078e00ff */
[----:B------:R3:W5:Y:S02]  /*bfc0*/  LD.E.128 R36, desc[UR36][R18.64] ;  /* 0x0000002412247980 */ /* 0x000764000c101d00 */
[----:B--2---:R-:W-:Y:S01]  /*bfd0*/  @P2 SHF.R.U32.HI R45, RZ, R47, R0 ;  /* 0x0000002fff2d2219 */ /* 0x004fe20000011600 */
[----:B0-----:R-:W-:Y:S01]  /*bfe0*/  IMAD.U32 R2, RZ, RZ, UR6 ;  /* 0x00000006ff027e24 */ /* 0x001fe2000f8e00ff */
[----:B------:R-:W5:Y:S02]  /*bff0*/  LD.E.128 R96, desc[UR36][R96.64] ;  /* 0x0000002460607980 */ /* 0x000f64000c101d00 */
[--C-:B------:R-:W-:Y:S01]  /*c000*/  SHF.R.S32.HI R0, RZ, 0x1f, R45.reuse ;  /* 0x0000001fff007819 */ /* 0x100fe2000001142d */
[----:B------:R-:W-:Y:S01]  /*c010*/  IMAD.MOV R47, RZ, RZ, -R45 ;  /* 0x000000ffff2f7224 */ /* 0x000fe200078e0a2d */
[----:B------:R-:W5:Y:S01]  /*c020*/  LD.E.128 R100, desc[UR36][R100.64] ;  /* 0x0000002464647980 */ /* 0x000f62000c101d00 */
[----:B------:R-:W-:Y:S01]  /*c030*/  IMAD.U32 R3, RZ, RZ, UR7 ;  /* 0x00000007ff037e24 */ /* 0x000fe2000f8e00ff */
[----:B------:R-:W-:Y:S01]  /*c040*/  ULDC.64 UR6, c[0x0][0xbd8] ;  /* 0x0002f60000067ab9 */ /* 0x000fe20000000a00 */
[----:B------:R-:W-:Y:S01]  /*c050*/  IMAD.U32 R3, RZ, RZ, UR5 ;  /* 0x00000005ff037e24 */ /* 0x000fe2000f8e00ff */
[----:B------:R3:W5:Y:S01]  /*c060*/  LD.E.128 R4, desc[UR36][R104.64] ;  /* 0x0000002468047980 */ /* 0x000762000c101d00 */
[----:B------:R-:W-:-:S02]  /*c070*/  IMAD R0, R0, UR8, RZ ;  /* 0x0000000800007c24 */ /* 0x000fc4000f8e02ff */
[----:B------:R-:W-:Y:S01]  /*c080*/  IMAD R47, R156, R47, R46 ;  /* 0x0000002f9c2f7224 */ /* 0x000fe200078e022e */
[----:B------:R3:W5:Y:S01]  /*c090*/  LD.E.128 R8, desc[UR36][R106.64] ;  /* 0x000000246a087980 */ /* 0x000762000c101d00 */
[C---:B------:R-:W-:Y:S02]  /*c0a0*/  IMAD R61, R45.reuse, UR9, R0 ;  /* 0x000000092d3d7c24 */ /* 0x040fe4000f8e0200 */
[----:B------:R-:W-:Y:S01]  /*c0b0*/  IMAD.WIDE.U32 R2, R45, UR8, R2 ;  /* 0x000000082d027c25 */ /* 0x000fe2000f8e0002 */
[----:B------:R3:W5:Y:S01]  /*c0c0*/  LD.E.128 R12, desc[UR36][R108.64] ;  /* 0x000000246c0c7980 */ /* 0x000762000c101d00 */
[----:B------:R-:W-:-:S03]  /*c0d0*/  SHF.R.S32.HI R0, RZ, 0x1f, R47 ;  /* 0x0000001fff007819 */ /* 0x000fc6000001142f */
[----:B------:R3:W5:Y:S04]  /*c0e0*/  LD.E.128 R48, desc[UR36][R110.64] ;  /* 0x000000246e307980 */ /* 0x000768000c101d00 */
[----:B------:R3:W5:Y:S04]  /*c0f0*/  LD.E.128 R24, desc[UR36][R112.64] ;  /* 0x0000002470187980 */ /* 0x000768000c101d00 */
[----:B------:R3:W5:Y:S04]  /*c100*/  LD.E.128 R40, desc[UR36][R114.64] ;  /* 0x0000002472287980 */ /* 0x000768000c101d00 */
[----:B------:R3:W5:Y:S04]  /*c110*/  LD.E.128 R28, desc[UR36][R116.64] ;  /* 0x00000024741c7980 */ /* 0x000768000c101d00 */
[----:B------:R3:W5:Y:S04]  /*c120*/  LD.E.128 R56, desc[UR36][R118.64] ;  /* 0x0000002476387980 */ /* 0x000768000c101d00 */
[----:B------:R3:W5:Y:S04]  /*c130*/  LD.E.128 R52, desc[UR36][R120.64] ;  /* 0x0000002478347980 */ /* 0x000768000c101d00 */
[----:B------:R3:W5:Y:S04]  /*c140*/  LD.E.128 R16, desc[UR36][R122.64] ;  /* 0x000000247a107980 */ /* 0x000768000c101d00 */
[----:B------:R-:W5:Y:S01]  /*c150*/  LD.E.128 R124, desc[UR36][R126.64] ;  /* 0x000000247e7c7980 */ /* 0x000f62000c101d00 */
[----:B------:R-:W-:Y:S01]  /*c160*/  VIADD R65, R221, UR60 ;  /* 0x0000003cdd417c36 */ /* 0x000fe20008000000 */
[----:B------:R-:W-:Y:S01]  /*c170*/  IADD3 R3, R3, R61, RZ ;  /* 0x0000003d03037210 */ /* 0x000fe20007ffe0ff */
[----:B------:R-:W-:Y:S01]  /*c180*/  IMAD R0, R0, UR6, RZ ;  /* 0x0000000600007c24 */ /* 0x000fe2000f8e02ff */
[----:B------:R-:W-:Y:S01]  /*c190*/  @!PT LDS RZ, [RZ] ;  /* 0x00000000fffff984 */ /* 0x000fe20000000800 */
[----:B------:R-:W-:Y:S01]  /*c1a0*/  @!PT LDS RZ, [RZ] ;  /* 0x00000000fffff984 */ /* 0x000fe20000000800 */
[----:B------:R-:W-:Y:S01]  /*c1b0*/  @!PT LDS RZ, [RZ] ;  /* 0x00000000fffff984 */ /* 0x000fe20000000800 */
[----:B------:R-:W-:Y:S01]  /*c1c0*/  @!PT LDS RZ, [RZ] ;  /* 0x00000000fffff984 */ /* 0x000fe20000000800 */
[----:B------:R0:W-:Y:S06]  /*c1d0*/  MEMBAR.ALL.CTA ;  /* 0x0000000000007992 */ /* 0x0001ec0000008000 */
[----:B0-----:R-:W0:Y:S01]  /*c1e0*/  FENCE.VIEW.ASYNC.S ;  /* 0x00000000000073c6 */ /* 0x001e220000000000 */
[C---:B------:R-:W-:Y:S01]  /*c1f0*/  VIADD R45, R65.reuse, 0x20 ;  /* 0x00000020412d7836 */ /* 0x040fe20000000000 */
[-C--:B------:R-:W-:Y:S01]  /*c200*/  ISETP.GE.AND P2, PT, R65, R44.reuse, PT ;  /* 0x0000002c4100720c */ /* 0x080fe20003f46270 */
[C---:B------:R-:W-:Y:S01]  /*c210*/  IMAD R61, R47.reuse, UR7, R0 ;  /* 0x000000072f3d7c24 */ /* 0x040fe2000f8e0200 */
[----:B------:R-:W-:Y:S01]  /*c220*/  BSSY B1, `(.L_x_4693) ;  /* 0x0000023000017945 */ /* 0x000fe20003800000 */
[----:B------:R-:W-:Y:S01]  /*c230*/  IMAD.WIDE.U32 R2, R47, UR6, R2 ;  /* 0x000000062f027c25 */ /* 0x000fe2000f8e0002 */
[-C--:B------:R-:W-:Y:S01]  /*c240*/  ISETP.GE.AND P1, PT, R45, R44.reuse, PT ;  /* 0x0000002c2d00720c */ /* 0x080fe20003f26270 */
[----:B------:R-:W-:Y:S01]  /*c250*/  ULDC.64 UR6, c[0x0][0xb80] ;  /* 0x0002e00000067ab9 */ /* 0x000fe20000000a00 */
[----:B------:R-:W-:Y:S01]  /*c260*/  SHF.R.S32.HI R196, RZ, 0x1f, R215 ;  /* 0x0000001fffc47819 */ /* 0x000fe200000114d7 */
[----:B------:R-:W-:Y:S01]  /*c270*/  VIADD R45, R65, 0x40 ;  /* 0x00000040412d7836 */ /* 0x000fe20000000000 */
[C---:B------:R-:W-:Y:S01]  /*c280*/  LEA R0, P3, R2.reuse, UR6, 0x1 ;  /* 0x0000000602007c11 */ /* 0x040fe2000f8608ff */
[----:B------:R-:W-:Y:S01]  /*c290*/  IMAD.IADD R3, R3, 0x1, R61 ;  /* 0x0000000103037824 */ /* 0x000fe200078e023d */
[----:B------:R-:W-:Y:S01]  /*c2a0*/  SHF.R.S32.HI R197, RZ, 0x1f, R216 ;  /* 0x0000001fffc57819 */ /* 0x000fe200000114d8 */
[----:B------:R-:W-:Y:S01]  /*c2b0*/  VIADD R189, R189, 0x32420 ;  /* 0x00032420bdbd7836 */ /* 0x000fe20000000000 */
[----:B------:R-:W-:Y:S01]  /*c2c0*/  ISETP.GE.AND P0, PT, R45, R44, PT ;  /* 0x0000002c2d00720c */ /* 0x000fe20003f06270 */
[----:B0-----:R3:W0:Y:S01]  /*c2d0*/  SHFL.IDX PT, R62, R0, RZ, 0x181f ;  /* 0x00181fff003e7589 */ /* 0x00162200000e0000 */
[----:B------:R-:W-:-:S02]  /*c2e0*/  LEA.HI.X R45, R2, UR7, R3, 0x1, P3 ;  /* 0x00000007022d7c11 */ /* 0x000fc400098f0c03 */
[----:B------:R-:W-:Y:S02]  /*c2f0*/  PRMT R189, RZ, 0x654, R189 ;  /* 0x00000654ffbd7816 */ /* 0x000fe400000000bd */
[----:B------:R-:W-:Y:S01]  /*c300*/  SHF.R.S32.HI R198, RZ, 0x1f, R200 ;  /* 0x0000001fffc67819 */ /* 0x000fe200000114c8 */
[----:B------:R3:W1:Y:S01]  /*c310*/  SHFL.IDX PT, R64, R45, RZ, 0x181f ;  /* 0x00181fff2d407589 */ /* 0x00066200000e0000 */
[----:B------:R3:W-:Y:S01]  /*c320*/  SYNCS.ARRIVE.TRANS64.RED.A1T0 RZ, [R189+URZ], RZ ;  /* 0x000000ffbdff79a7 */ /* 0x0007e2000810043f */
        /* <DEDUP_REMOVED lines=18> */
.L_x_4694:
[----:B------:R-:W-:Y:S05]  /*c450*/  BSYNC B1 ;  /* 0x0000000000017941 */ /* 0x000fea0003800000 */
.L_x_4693:
        /* <DEDUP_REMOVED lines=21> */
.L_x_4696:
[----:B------:R-:W-:Y:S05]  /*c5b0*/  BSYNC B1 ;  /* 0x0000000000017941 */ /* 0x000fea0003800000 */
.L_x_4695:
        /* <DEDUP_REMOVED lines=21> */
.L_x_4698:
[----:B------:R-:W-:Y:S05]  /*c710*/  BSYNC B1 ;  /* 0x0000000000017941 */ /* 0x000fea0003800000 */
.L_x_4697:
        /* <DEDUP_REMOVED lines=24> */
.L_x_4692:
[----:B------:R-:W0:Y:S01]  /*c8a0*/  LDC R8, c[0x0][0xce8] ;  /* 0x00033a00ff087b82 */ /* 0x000e220000000800 */
[----:B------:R-:W1:Y:S01]  /*c8b0*/  S2R R0, SR_TID.X ;  /* 0x0000000000007919 */ /* 0x000e620000002100 */
[----:B------:R-:W-:Y:S01]  /*c8c0*/  R2UR UR6, R219 ;  /* 0x00000000db0672ca */ /* 0x000fe200000e0000 */
[----:B------:R-:W-:Y:S01]  /*c8d0*/  BSSY B1, `(.L_x_4700) ;  /* 0x0000035000017945 */ /* 0x000fe20003800000 */
[----:B------:R-:W-:Y:S02]  /*c8e0*/  R2UR UR5, R220 ;  /* 0x00000000dc0572ca */ /* 0x000fe400000e0000 */
[----:B------:R-:W-:-:S09]  /*c8f0*/  LEA R6, R218, R221, 0x5 ;  /* 0x000000ddda067211 */ /* 0x000fd200078e28ff */
[----:B------:R-:W-:Y:S02]  /*c900*/  USHF.R.S32.HI UR8, URZ, 0x1f, UR6 ;  /* 0x0000001f3f087899 */ /* 0x000fe40008011406 */
[----:B------:R-:W-:Y:S01]  /*c910*/  USHF.R.S32.HI UR9, URZ, 0x1f, UR5 ;  /* 0x0000001f3f097899 */ /* 0x000fe20008011405 */
[----:B0-----:R-:W-:Y:S01]  /*c920*/  ISETP.NE.AND P1, PT, R8, 0x1, PT ;  /* 0x000000010800780c */ /* 0x001fe20003f25270 */
[----:B-1----:R-:W-:-:S12]  /*c930*/  VIADD R0, R0, 0xffffff80 ;  /* 0xffffff8000007836 */ /* 0x002fd80000000000 */
[----:B------:R-:W0:Y:S01]  /*c940*/  @P1 LDC R9, c[0x0][0xcec] ;  /* 0x00033b00ff091b82 */ /* 0x000e220000000800 */
[----:B------:R-:W-:-:S07]  /*c950*/  ISETP.GE.AND P0, PT, R0, 0x80, PT ;  /* 0x000000800000780c */ /* 0x000fce0003f06270 */
[----:B------:R-:W1:Y:S06]  /*c960*/  @P1 LDC R11, c[0x0][0xcf0] ;  /* 0x00033c00ff0b1b82 */ /* 0x000e6c0000000800 */
        /* <DEDUP_REMOVED lines=13> */
[----:B------:R-:W-:Y:S01]  /*ca40*/  R2UR UR12, R220 ;  /* 0x00000000dc0c72ca */ /* 0x000fe200000e0000 */
[----:B------:R-:W-:-:S08]  /*ca50*/  IMAD.MOV.U32 R2, RZ, RZ, R4 ;  /* 0x000000ffff027224 */ /* 0x000fd000078e0004 */
        /* <DEDUP_REMOVED lines=28> */
.L_x_4701:
[----:B------:R-:W-:Y:S05]  /*cc20*/  BSYNC B1 ;  /* 0x0000000000017941 */ /* 0x000fea0003800000 */
.L_x_4700:
[----:B------:R-:W-:Y:S01]  /*cc30*/  R2UR UR13, R219 ;  /* 0x00000000db0d72ca */ /* 0x000fe200000e0000 */
[----:B------:R-:W-:Y:S01]  /*cc40*/  ULDC.64 UR10, c[0x0][0xbe8] ;  /* 0x0002fa00000a7ab9 */ /* 0x000fe20000000a00 */
[----:B------:R-:W-:Y:S01]  /*cc50*/  R2UR UR12, R220 ;  /* 0x00000000dc0c72ca */ /* 0x000fe200000e0000 */
[----:B------:R-:W-:Y:S01]  /*cc60*/  UIMAD UR5, UR8, UR10, URZ ;  /* 0x0000000a080572a4 */ /* 0x000fe2000f8e023f */
[----:B------:R-:W-:Y:S01]  /*cc70*/  IADD3 R6, R6, UR60, RZ ;  /* 0x0000003c06067c10 */ /* 0x000fe2000fffe0ff */
[----:B------:R-:W-:Y:S01]  /*cc80*/  BSSY B1, `(.L_x_4702) ;  /* 0x000003f000017945 */ /* 0x000fe20003800000 */
[----:B------:R-:W-:Y:S02]  /*cc90*/  SHF.R.S32.HI R16, RZ, 0x1f, R215 ;  /* 0x0000001fff107819 */ /* 0x000fe400000114d7 */
[----:B------:R-:W-:Y:S01]  /*cca0*/  SHF.R.S32.HI R17, RZ, 0x1f, R216 ;  /* 0x0000001fff117819 */ /* 0x000fe200000114d8 */
[----:B0-----:R-:W-:Y:S01]  /*ccb0*/  @P1 IMAD.HI.U32 R0, R6, R9, RZ ;  /* 0x0000000906001227 */ /* 0x001fe200078e00ff */
[----:B------:R-:W-:-:S03]  /*ccc0*/  SHF.R.S32.HI R18, RZ, 0x1f, R200 ;  /* 0x0000001fff127819 */ /* 0x000fc600000114c8 */
[----:B------:R-:W-:Y:S01]  /*ccd0*/  UIMAD.WIDE.U32 UR6, UR13, UR10, URZ ;  /* 0x0000000a0d0672a5 */ /* 0x000fe2000f8e003f */
[----:B--2---:R-:W-:Y:S01]  /*cce0*/  IMAD.MOV.U32 R5, RZ, RZ, R6 ;  /* 0x000000ffff057224 */ /* 0x004fe200078e0006 */
[----:B------:R-:W-:Y:S01]  /*ccf0*/  UIMAD UR5, UR13, UR11, UR5 ;  /* 0x0000000b0d0572a4 */ /* 0x000fe2000f8e0205 */
[----:B-1----:R-:W-:Y:S02]  /*cd00*/  @P1 SHF.R.U32.HI R5, RZ, R11, R0 ;  /* 0x0000000bff051219 */ /* 0x002fe40000011600 */
[----:B------:R-:W-:Y:S01]  /*cd10*/  ULDC.64 UR10, c[0x0][0xbf0] ;  /* 0x0002fc00000a7ab9 */ /* 0x000fe20000000a00 */
[----:B------:R-:W-:Y:S01]  /*cd20*/  UIADD3 UR7, UR7, UR5, URZ ;  /* 0x0000000507077290 */ /* 0x000fe2000fffe03f */
[--C-:B------:R-:W-:Y:S01]  /*cd30*/  SHF.R.S32.HI R0, RZ, 0x1f, R5.reuse ;  /* 0x0000001fff007819 */ /* 0x100fe20000011405 */
[----:B------:R-:W-:Y:S01]  /*cd40*/  UIMAD UR5, UR9, UR10, URZ ;  /* 0x0000000a090572a4 */ /* 0x000fe2000f8e023f */
[----:B------:R-:W-:Y:S01]  /*cd50*/  IMAD.MOV R7, RZ, RZ, -R5 ;  /* 0x000000ffff077224 */ /* 0x000fe200078e0a05 */
[----:B------:R-:W-:-:S02]  /*cd60*/  UIMAD.WIDE.U32 UR6, UR12, UR10, UR6 ;  /* 0x0000000a0c0672a5 */ /* 0x000fc4000f8e0006 */
[----:B------:R-:W-:Y:S01]  /*cd70*/  UIMAD UR5, UR12, UR11, UR5 ;  /* 0x0000000b0c0572a4 */ /* 0x000fe2000f8e0205 */
[----:B------:R-:W-:Y:S01]  /*cd80*/  IMAD R7, R8, R7, R6 ;  /* 0x0000000708077224 */ /* 0x000fe200078e0206 */
[----:B------:R-:W-:Y:S01]  /*cd90*/  ULDC.64 UR8, c[0x0][0xbe0] ;  /* 0x0002f80000087ab9 */ /* 0x000fe20000000a00 */
[----:B------:R-:W-:Y:S01]  /*cda0*/  IADD3 R6, R221, UR60, RZ ;  /* 0x0000003cdd067c10 */ /* 0x000fe2000fffe0ff */
        /* <DEDUP_REMOVED lines=44> */
.L_x_4703:
[----:B------:R-:W-:Y:S05]  /*d070*/  BSYNC B1 ;  /* 0x0000000000017941 */ /* 0x000fea0003800000 */
.L_x_4702:
        /* <DEDUP_REMOVED lines=21> */
.L_x_4705:
[----:B------:R-:W-:Y:S05]  /*d1d0*/  BSYNC B1 ;  /* 0x0000000000017941 */ /* 0x000fea0003800000 */
.L_x_4704:
        /* <DEDUP_REMOVED lines=21> */
.L_x_4707:
[----:B------:R-:W-:Y:S05]  /*d330*/  BSYNC B1 ;  /* 0x0000000000017941 */ /* 0x000fea0003800000 */
.L_x_4706:
        /* <DEDUP_REMOVED lines=22> */
.L_x_4699:
[----:B------:R-:W-:Y:S05]  /*d4a0*/  BSYNC B0 ;  /* 0x0000000000007941 */ /* 0x000fea0003800000 */
.L_x_4691:
[----:B------:R-:W-:Y:S02]  /*d4b0*/  ULDC UR5, c[0x0][0xd38] ;  /* 0x00034e0000057ab9 */ /* 0x000fe40000000800 */
[----:B------:R-:W-:-:S06]  /*d4c0*/  UISETP.GE.AND UP0, UPT, UR4, UR5, UPT ;  /* 0x000000050400728c */ /* 0x000fcc000bf06270 */
[----:B------:R-:W-:-:S13]  /*d4d0*/  PLOP3.LUT P0, PT, PT, PT, UP0, 0x80, 0x0 ;  /* 0x000000000000781c */ /* 0x000fda0003f0f008 */
[----:B------:R-:W-:Y:S05]  /*d4e0*/  @!P0 BRA `(.L_x_4708) ;  /* 0xffffff3800288947 */ /* 0x000fea000383ffff */
[----:B------:R-:W-:Y:S05]  /*d4f0*/  EXIT ;  /* 0x000000000000794d */ /* 0x000fea0003800000 */
.L_x_4649:
[----:B------:R-:W-:-:S08]  /*d500*/  NOP ;  /* 0x0000000000007918 */ /* 0x000fd00000000000 */
[----:B0-----:R-:W0:-:S00]  /*d510*/  USETMAXREG.DEALLOC.CTAPOOL 0x28 ;  /* 0x00000028000079c8 */ /* 0x001e0000080e0500 */
        /* <DEDUP_REMOVED lines=29> */
[----:B------:R-:W-:Y:S01]  /*d6f0*/  UIMAD UR41, UR41, UR40, URZ ;  /* 0x00000028292972a4 */ /* 0x000fe2000f8e023f */
[----:B------:R-:W-:Y:S01]  /*d700*/  IMAD.MOV.U32 R18, RZ, RZ, RZ ;  /* 0x000000ffff127224 */ /* 0x000fe200078e00ff */
[----:B------:R-:W-:Y:S01]  /*d710*/  USEL UR4, UR4, 0x1, UP0 ;  /* 0x0000000104047887 */ /* 0x000fe20008000000 */
[----:B------:R-:W-:Y:S01]  /*d720*/  UMOV UR5, 0x400 ;  /* 0x0000040000057882 */ /* 0x000fe20000000000 */
[----:B------:R-:W-:-:S02]  /*d730*/  ULDC UR47, c[0x0][0xc] ;  /* 0x00000300002f7ab9 */ /* 0x000fc40000000800 */
[----:B------:R-:W-:-:S04]  /*d740*/  UIMAD UR42, UR4, UR42, URZ ;  /* 0x0000002a042a72a4 */ /* 0x000fc8000f8e023f */
[----:B------:R-:W-:Y:S02]  /*d750*/  UIADD3 UR4, UR42, 0x5f, URZ ;  /* 0x0000005f2a047890 */ /* 0x000fe4000fffe03f */
[----:B------:R-:W-:Y:S02]  /*d760*/  UIADD3 UR40, UR42, 0x60, -UR40 ;  /* 0x000000602a287890 */ /* 0x000fe4000fffe828 */
[----:B-1----:R-:W-:Y:S02]  /*d770*/  ULEA UR6, UR6, UR5, 0x18 ;  /* 0x0000000506067291 */ /* 0x002fe4000f8ec03f */
[----:B------:R-:W-:Y:S01]  /*d780*/  UIMAD.WIDE UR4, UR4, 0x2aaaaaab, URZ ;  /* 0x2aaaaaab040478a5 */ /* 0x000fe2000f8e023f */
[----:B0-----:R-:W-:-:S03]  /*d790*/  SHF.L.U32 R29, R8, 0x3, RZ ;  /* 0x00000003081d7819 */ /* 0x001fc600000006ff */
[----:B------:R-:W-:Y:S01]  /*d7a0*/  IMAD.U32 R17, RZ, RZ, UR6 ;  /* 0x00000006ff117e24 */ /* 0x000fe2000f8e00ff */
[----:B------:R-:W-:Y:S01]  /*d7b0*/  LOP3.LUT R7, R8, 0x7f, RZ, 0xc0, !PT ;  /* 0x0000007f08077812 */ /* 0x000fe200078ec0ff */
[----:B------:R-:W-:Y:S01]  /*d7c0*/  USHF.R.U32.HI UR39, URZ, 0x1f, UR5 ;  /* 0x0000001f3f277899 */ /* 0x000fe20008011605 */
[C---:B------:R-:W-:Y:S02]  /*d7d0*/  LOP3.LUT R5, R29.reuse, 0x38, RZ, 0xc0, !PT ;  /* 0x000000381d057812 */ /* 0x040fe400078ec0ff */
[----:B------:R-:W-:Y:S01]  /*d7e0*/  LOP3.LUT R0, R29, 0x1f8, RZ, 0xc0, !PT ;  /* 0x000001f81d007812 */ /* 0x000fe200078ec0ff */
[----:B------:R-:W-:Y:S01]  /*d7f0*/  ULEA.HI.SX32 UR39, UR5, UR39, 0x1c ;  /* 0x0000002705277291 */ /* 0x000fe2000f8fe23f */
[C---:B------:R-:W-:Y:S02]  /*d800*/  LOP3.LUT R2, R5.reuse, 0x40, RZ, 0xfc, !PT ;  /* 0x0000004005027812 */ /* 0x040fe400078efcff */
[----:B------:R-:W-:Y:S02]  /*d810*/  ISETP.GE.AND P0, PT, R5, UR7, PT ;  /* 0x0000000705007c0c */ /* 0x000fe4000bf06270 */
[----:B------:R-:W-:-:S02]  /*d820*/  ISETP.GE.AND P2, PT, R2, UR9, PT ;  /* 0x0000000902007c0c */ /* 0x000fc4000bf46270 */
[----:B------:R-:W-:Y:S02]  /*d830*/  ISETP.GE.AND P1, PT, R2, UR7, PT ;  /* 0x0000000702007c0c */ /* 0x000fe4000bf26270 */
[----:B------:R-:W-:Y:S02]  /*d840*/  LOP3.LUT R0, R0, 0x38, R8, 0x78, !PT ;  /* 0x0000003800007812 */ /* 0x000fe400078e7808 */
[----:B------:R-:W-:Y:S02]  /*d850*/  LOP3.LUT R4, R5, 0x80, RZ, 0xfc, !PT ;  /* 0x0000008005047812 */ /* 0x000fe400078efcff */
[----:B------:R-:W-:Y:S02]  /*d860*/  LOP3.LUT R29, R0, 0x200, R29, 0xf8, !PT ;  /* 0x00000200001d7812 */ /* 0x000fe400078ef81d */
[----:B------:R-:W-:Y:S02]  /*d870*/  SEL R0, RZ, 0x1, P0 ;  /* 0x00000001ff007807 */ /* 0x000fe40000000000 */
[----:B------:R-:W-:-:S02]  /*d880*/  SEL R2, RZ, 0xffffffff, P1 ;  /* 0xffffffffff027807 */ /* 0x000fc40000800000 */
[----:B------:R-:W-:Y:S02]  /*d890*/  @P2 LOP3.LUT R16, R16, 0x40000, RZ, 0xfc, !PT ;  /* 0x0004000010102812 */ /* 0x000fe400078efcff */
[----:B------:R-:W-:Y:S02]  /*d8a0*/  SHF.R.U32.HI R35, RZ, 0x3, R7 ;  /* 0x00000003ff237819 */ /* 0x000fe40000011607 */
[----:B------:R-:W-:Y:S02]  /*d8b0*/  @P1 LOP3.LUT R16, R16, 0x10, RZ, 0xfc, !PT ;  /* 0x0000001010101812 */ /* 0x000fe400078efcff */
[----:B------:R-:W-:Y:S02]  /*d8c0*/  LEA R22, R29, R17, 0x1 ;  /* 0x000000111d167211 */ /* 0x000fe400078e08ff */
        /* <DEDUP_REMOVED lines=19> */
[----:B------:R-:W-:Y:S01]  /*da00*/  @P0 LOP3.LUT R16, R16, 0x20000, RZ, 0xfc, !PT ;  /* 0x0002000010100812 */ /* 0x000fe200078efcff */
[----:B------:R0:W-:Y:S01]  /*da10*/  STL [R1+0x4], RZ ;  /* 0x000004ff01007387 */ /* 0x0001e20000100800 */
        /* <DEDUP_REMOVED lines=15> */
[----:B0-----:R-:W-:-:S07]  /*db10*/  @P0 LOP3.LUT R16, R16, 0x80000, RZ, 0xfc, !PT ;  /* 0x0008000010100812 */ /* 0x001fce00078efcff */
.L_x_4762:
        /* <DEDUP_REMOVED lines=22> */
.L_x_4710:
[----:B------:R-:W-:Y:S01]  /*dc80*/  ULDC UR8, c[0x0][0xd54] ;  /* 0x0003550000087ab9 */ /* 0x000fe20000000800 */
[----:B------:R-:W-:Y:S01]  /*dc90*/  UMOV UR6, UR7 ;  /* 0x0000000700067c82 */ /* 0x000fe20008000000 */
[----:B------:R-:W-:-:S11]  /*dca0*/  UISETP.NE.AND UP0, UPT, UR8, 0x1, UPT ;  /* 0x000000010800788c */ /* 0x000fd6000bf05270 */
[----:B------:R-:W-:Y:S02]  /*dcb0*/  @UP0 ULDC.64 UR10, c[0x0][0xd58] ;  /* 0x00035600000a0ab9 */ /* 0x000fe40000000a00 */
[----:B------:R-:W-:-:S04]  /*dcc0*/  UIMAD.WIDE.U32 UR4, UR7, UR10, URZ ;  /* 0x0000000a070472a5 */ /* 0x000fc8000f8e003f */
[----:B------:R-:W-:-:S04]  /*dcd0*/  @UP0 USHF.R.U32.HI UR6, URZ, UR11, UR5 ;  /* 0x0000000b3f060299 */ /* 0x000fc80008011605 */
[----:B------:R-:W-:-:S12]  /*dce0*/  UIMAD UR4, UR6, UR8, URZ ;  /* 0x00000008060472a4 */ /* 0x000fd8000f8e023f */
.L_x_4711:
        /* <DEDUP_REMOVED lines=58> */
.L_x_4713:
        /* <DEDUP_REMOVED lines=8> */
[----:B------:R-:W-:Y:S01]  /*e110*/  MOV R6, UR6 ;  /* 0x0000000600067c02 */ /* 0x000fe20008000f00 */
[----:B------:R-:W-:Y:S01]  /*e120*/  IMAD.U32 R5, RZ, RZ, UR5 ;  /* 0x00000005ff057e24 */ /* 0x000fe2000f8e00ff */
[----:B------:R-:W0:Y:S01]  /*e130*/  LDC.64 R2, c[0x4][R2] ;  /* 0x0100000002027b82 */ /* 0x000e220000000a00 */
[----:B------:R-:W-:Y:S01]  /*e140*/  ULDC.64 UR4, c[0x4][0x8] ;  /* 0x0100020000047ab9 */ /* 0x000fe20000000a00 */
[----:B------:R-:W-:Y:S02]  /*e150*/  IMAD.U32 R7, RZ, RZ, UR7 ;  /* 0x00000007ff077e24 */ /* 0x000fe4000f8e00ff */
[----:B------:R-:W-:-:S02]  /*e160*/  IMAD.U32 R10, RZ, RZ, UR4 ;  /* 0x00000004ff0a7e24 */ /* 0x000fc4000f8e00ff */
[----:B------:R-:W-:Y:S02]  /*e170*/  IMAD.U32 R11, RZ, RZ, UR5 ;  /* 0x00000005ff0b7e24 */ /* 0x000fe4000f8e00ff */
[----:B------:R-:W-:Y:S02]  /*e180*/  IMAD.MOV.U32 R8, RZ, RZ, 0x70 ;  /* 0x00000070ff087424 */ /* 0x000fe400078e00ff */
[----:B------:R-:W-:Y:S02]  /*e190*/  IMAD.MOV.U32 R12, RZ, RZ, 0x1 ;  /* 0x00000001ff0c7424 */ /* 0x000fe400078e00ff */
[----:B------:R-:W-:-:S07]  /*e1a0*/  IMAD.MOV.U32 R13, RZ, RZ, RZ ;  /* 0x000000ffff0d7224 */ /* 0x000fce00078e00ff */
[----:B------:R-:W-:-:S07]  /*e1b0*/  LEPC R20, `(.L_x_4716) ;  /* 0x000000001014794e */ /* 0x000fce0000000000 */
[----:B0----5:R-:W-:Y:S05]  /*e1c0*/  CALL.ABS.NOINC R2 ;  /* 0x0000000002007343 */ /* 0x021fea0003c00000 */
.L_x_4716:
[----:B------:R-:W-:Y:S05]  /*e1d0*/  BSYNC B6 ;  /* 0x0000000000067941 */ /* 0x000fea0003800000 */
.L_x_4715:
        /* <DEDUP_REMOVED lines=10> */
[----:B------:R-:W-:Y:S01]  /*e280*/  MOV R8, 0x70 ;  /* 0x0000007000087802 */ /* 0x000fe20000000f00 */
[----:B------:R-:W-:Y:S02]  /*e290*/  IMAD.U32 R5, RZ, RZ, UR7 ;  /* 0x00000007ff057e24 */ /* 0x000fe4000f8e00ff */
[----:B------:R-:W-:Y:S02]  /*e2a0*/  IMAD.U32 R6, RZ, RZ, UR8 ;  /* 0x00000008ff067e24 */ /* 0x000fe4000f8e00ff */
[----:B------:R-:W-:-:S02]  /*e2b0*/  IMAD.U32 R7, RZ, RZ, UR9 ;  /* 0x00000009ff077e24 */ /* 0x000fc4000f8e00ff */
[----:B------:R-:W-:Y:S02]  /*e2c0*/  IMAD.U32 R10, RZ, RZ, UR4 ;  /* 0x00000004ff0a7e24 */ /* 0x000fe4000f8e00ff */
[----:B------:R-:W-:Y:S02]  /*e2d0*/  IMAD.U32 R11, RZ, RZ, UR5 ;  /* 0x00000005ff0b7e24 */ /* 0x000fe4000f8e00ff */
[----:B------:R-:W-:Y:S02]  /*e2e0*/  IMAD.MOV.U32 R12, RZ, RZ, 0x1 ;  /* 0x00000001ff0c7424 */ /* 0x000fe400078e00ff */
[----:B0-----:R-:W-:-:S07]  /*e2f0*/  IMAD.MOV.U32 R13, RZ, RZ, RZ ;  /* 0x000000ffff0d7224 */ /* 0x001fce00078e00ff */
[----:B------:R-:W-:-:S07]  /*e300*/  LEPC R20, `(.L_x_4719) ;  /* 0x000000001014794e */ /* 0x000fce0000000000 */
[----:B-1---5:R-:W-:Y:S05]  /*e310*/  CALL.ABS.NOINC R2 ;  /* 0x0000000002007343 */ /* 0x022fea0003c00000 */
.L_x_4719:
[----:B------:R0:W1:Y:S01]  /*e320*/  LDC.64 R2, c[0x4][R19] ;  /* 0x0100000013027b82 */ /* 0x0000620000000a00 */
[----:B------:R-:W-:Y:S01]  /*e330*/  ULDC.64 UR4, c[0x4][0x98] ;  /* 0x0100260000047ab9 */ /* 0x000fe20000000a00 */
[----:B------:R-:W-:Y:S01]  /*e340*/  ULDC.64 UR6, c[0x4][0xa0] ;  /* 0x0100280000067ab9 */ /* 0x000fe20000000a00 */
[----:B------:R-:W-:Y:S02]  /*e350*/  IMAD.U32 R4, RZ, RZ, UR4 ;  /* 0x00000004ff047e24 */ /* 0x000fe4000f8e00ff */
        /* <DEDUP_REMOVED lines=11> */
.L_x_4718:
[----:B------:R-:W-:Y:S05]  /*e410*/  BSYNC B6 ;  /* 0x0000000000067941 */ /* 0x000fea0003800000 */
.L_x_4717:
        /* <DEDUP_REMOVED lines=9> */
[----:B------:R-:W-:Y:S01]  /*e4b0*/  MOV R3, UR5 ;  /* 0x0000000500037c02 */ /* 0x000fe20008000f00 */
[----:B------:R-:W-:-:S04]  /*e4c0*/  ULDC UR4, c[0x0][0xd48] ;  /* 0x0003520000047ab9 */ /* 0x000fc80000000800 */
[----:B------:R1:W5:Y:S01]  /*e4d0*/  @P0 LDG.E R28, desc[UR36][R2.64] ;  /* 0x00000024021c0981 */ /* 0x000362000c1e1900 */
[----:B------:R-:W-:Y:S01]  /*e4e0*/  UMOV UR5, 0xffffffff ;  /* 0xffffffff00057882 */ /* 0x000fe20000000000 */
[----:B------:R-:W-:Y:S02]  /*e4f0*/  IMAD.U32 R0, RZ, RZ, UR44 ;  /* 0x0000002cff007e24 */ /* 0x000fe4000f8e00ff */
[----:B------:R-:W-:Y:S02]  /*e500*/  IMAD.U32 R19, RZ, RZ, UR4 ;  /* 0x00000004ff137e24 */ /* 0x000fe4000f8e00ff */
[----:B------:R-:W-:Y:S01]  /*e510*/  VIADD R0, R0, 0xffffffff ;  /* 0xffffffff00007836 */ /* 0x000fe20000000000 */
[----:B------:R-:W-:Y:S06]  /*e520*/  BRA.DIV UR5, `(.L_x_4720) ;  /* 0x0000003e05e87947 */ /* 0x000fec000b800000 */
.L_x_4779:
        /* <DEDUP_REMOVED lines=21> */
[----:B------:R-:W-:Y:S01]  /*e680*/  @!P0 IMAD R7, R28, R7, R2 ;  /* 0x000000071c078224 */ /* 0x000fe200078e0202 */
[----:B------:R-:W-:-:S05]  /*e690*/  @!P0 MOV R2, R9 ;  /* 0x0000000900028202 */ /* 0x000fca0000000f00 */
        /* <DEDUP_REMOVED lines=19> */
.L_x_4721:
[----:B------:R-:W-:Y:S01]  /*e7d0*/  IMAD R24, R18, 0x8, R17 ;  /* 0x0000000812187824 */ /* 0x000fe200078e0211 */
[----:B------:R-:W-:Y:S01]  /*e7e0*/  SHF.L.U32 R3, R26, 0x1f, RZ ;  /* 0x0000001f1a037819 */ /* 0x000fe200000006ff */
[----:B------:R-:W-:Y:S03]  /*e7f0*/  BSSY B0, `(.L_x_4722) ;  /* 0x0000003000007945 */ /* 0x000fe60003800000 */
[----:B------:R-:W0:Y:S02]  /*e800*/  SYNCS.PHASECHK.TRANS64.TRYWAIT P0, [R24+URZ+0x32440], R3 ;  /* 0x03244003180075a7 */ /* 0x000e24000800017f */
[----:B0-----:R-:W-:Y:S05]  /*e810*/  @!P0 BRA `(.L_x_4723) ;  /* 0x0000003c00588947 */ /* 0x001fea0003800000 */
.L_x_4780:
[----:B------:R-:W-:Y:S05]  /*e820*/  BSYNC B0 ;  /* 0x0000000000007941 */ /* 0x000fea0003800000 */
.L_x_4722:
[----:B------:R-:W-:Y:S01]  /*e830*/  SHF.R.S32.HI R37, RZ, 0x1f, R33 ;  /* 0x0000001fff257819 */ /* 0x000fe20000011421 */
[----:B------:R-:W-:Y:S01]  /*e840*/  ULDC.64 UR4, c[0x0][0x300] ;  /* 0x0000c00000047ab9 */ /* 0x000fe20000000a00 */
[----:B------:R-:W1:Y:S01]  /*e850*/  S2R R6, SR_TID.X ;  /* 0x0000000000067919 */ /* 0x000e620000002100 */
[----:B-----5:R-:W-:Y:S02]  /*e860*/  SHF.R.S32.HI R4, RZ, 0x1f, R25 ;  /* 0x0000001fff047819 */ /* 0x020fe40000011419 */
[----:B------:R-:W-:Y:S01]  /*e870*/  IMAD R2, R37, UR4, RZ ;  /* 0x0000000425027c24 */ /* 0x000fe2000f8e02ff */
[----:B------:R-:W-:Y:S02]  /*e880*/  LOP3.LUT P2, RZ, R16, 0x1, RZ, 0xc0, !PT ;  /* 0x0000000110ff7812 */ /* 0x000fe4000784c0ff */
[----:B------:R2:W-:Y:S01]  /*e890*/  STL [R1], R4 ;  /* 0x0000000401007387 */ /* 0x0005e20000100800 */
[C---:B------:R-:W-:Y:S02]  /*e8a0*/  IMAD R5, R33.reuse, UR5, R2 ;  /* 0x0000000521057c24 */ /* 0x040fe4000f8e0202 */
[----:B0-----:R-:W-:Y:S01]  /*e8b0*/  IMAD.WIDE.U32 R2, R33, UR4, RZ ;  /* 0x0000000421027c25 */ /* 0x001fe2000f8e00ff */
[----:B------:R-:W-:-:S04]  /*e8c0*/  ULDC.64 UR4, c[0x0][0x310] ;  /* 0x0000c40000047ab9 */ /* 0x000fc80000000a00 */
[----:B------:R-:W-:Y:S01]  /*e8d0*/  IADD3 R3, R3, R5, RZ ;  /* 0x0000000503037210 */ /* 0x000fe20007ffe0ff */
        /* <DEDUP_REMOVED lines=22> */
[----:B------:R-:W-:-:S03]  /*ea40*/  @P0 LEA R7, R0, R17, 0x1 ;  /* 0x0000001100070211 */ /* 0x000fc600078e08ff */
        /* <DEDUP_REMOVED lines=22> */
[----:B------:R-:W-:Y:S02]  /*ebb0*/  @P0 LEA R9, R0, R17, 0x1 ;  /* 0x0000001100090211 */ /* 0x000fe400078e08ff */
        /* <DEDUP_REMOVED lines=12> */
.L_x_4794:
        /* <DEDUP_REMOVED lines=10> */
.L_x_4725:
        /* <DEDUP_REMOVED lines=10> */
.L_x_4726:
        /* <DEDUP_REMOVED lines=23> */
[----:B01----:R-:W-:Y:S05]  /*ef30*/  CALL.ABS.NOINC R2 ;  /* 0x0000000002007343 */ /* 0x003fea0003c00000 */
.L_x_4728:
[----:B------:R-:W-:Y:S05]  /*ef40*/  BSYNC B6 ;  /* 0x0000000000067941 */ /* 0x000fea0003800000 */
.L_x_4727:
[----:B------:R-:W2:Y:S01]  /*ef50*/  S2R R20, SR_TID.X ;  /* 0x0000000000147919 */ /* 0x000ea20000002100 */
[----:B------:R-:W-:Y:S01]  /*ef60*/  UISETP.NE.AND UP0, UPT, UR49, URZ, UPT ;  /* 0x0000003f3100728c */ /* 0x000fe2000bf05270 */
[----:B------:R-:W-:Y:S01]  /*ef70*/  IMAD.U32 R34, RZ, RZ, UR43 ;  /* 0x0000002bff227e24 */ /* 0x000fe2000f8e00ff */
[----:B------:R-:W-:Y:S01]  /*ef80*/  R2UR UR6, R27 ;  /* 0x000000001b0672ca */ /* 0x000fe200000e0000 */
[----:B------:R-:W-:Y:S01]  /*ef90*/  ULDC.64 UR8, c[0x0][0x2d8] ;  /* 0x0000b60000087ab9 */ /* 0x000fe20000000a00 */
[----:B------:R-:W-:Y:S02]  /*efa0*/  R2UR UR7, R19 ;  /* 0x00000000130772ca */ /* 0x000fe400000e0000 */
[----:B------:R-:W-:Y:S02]  /*efb0*/  PLOP3.LUT P0, PT, PT, PT, UP0, 0x80, 0x0 ;  /* 0x000000000000781c */ /* 0x000fe40003f0f008 */
[----:B------:R-:W-:-:S03]  /*efc0*/  LOP3.LUT P5, RZ, R16, 0x100000, RZ, 0xc0, !PT ;  /* 0x0010000010ff7812 */ /* 0x000fc600078ac0ff */
[----:B------:R-:W-:-:S04]  /*efd0*/  @UP0 ULDC UR4, c[0x0][0x44c] ;  /* 0x0001130000040ab9 */ /* 0x000fc80000000800 */
[----:B------:R-:W-:-:S04]  /*efe0*/  UIMAD UR6, UR6, UR8, URZ ;  /* 0x00000008060672a4 */ /* 0x000fc8000f8e023f */
[----:B------:R-:W-:Y:S01]  /*eff0*/  UIMAD UR6, UR7, UR9, UR6 ;  /* 0x00000009070672a4 */ /* 0x000fe2000f8e0206 */
[----:B--2---:R-:W-:-:S05]  /*f000*/  IMAD.SHL.U32 R20, R20, 0x10, RZ ;  /* 0x0000001014147824 */ /* 0x004fca00078e00ff */
[----:B------:R-:W-:-:S05]  /*f010*/  LOP3.LUT R20, R35, 0x70, R20, 0xf8, !PT ;  /* 0x0000007023147812 */ /* 0x000fca00078ef814 */
[----:B------:R-:W-:-:S04]  /*f020*/  IMAD R34, R34, 0x80, R20 ;  /* 0x0000008022227824 */ /* 0x000fc800078e0214 */
        /* <DEDUP_REMOVED lines=14> */
[----:B0-----:R-:W-:Y:S01]  /*f110*/  MOV R5, UR5 ;  /* 0x0000000500057c02 */ /* 0x001fe20008000f00 */
[----:B------:R-:W-:Y:S02]  /*f120*/  IMAD.MOV R5, RZ, RZ, -R7 ;  /* 0x000000ffff057224 */ /* 0x000fe400078e0a07 */
[----:B------:R-:W-:Y:S01]  /*f130*/  IMAD.U32 R4, RZ, RZ, UR4 ;  /* 0x00000004ff047e24 */ /* 0x000fe2000f8e00ff */
[----:B------:R-:W-:Y:S01]  /*f140*/  ULDC.64 UR4, c[0x0][0x2d0] ;  /* 0x0000b40000047ab9 */ /* 0x000fe20000000a00 */
[----:B------:R-:W-:Y:S01]  /*f150*/  IMAD.U32 R3, RZ, RZ, UR6 ;  /* 0x00000006ff037e24 */ /* 0x000fe2000f8e00ff */
[----:B------:R-:W-:Y:S01]  /*f160*/  ULDC UR6, c[0x0][0x448] ;  /* 0x0001120000067ab9 */ /* 0x000fe20000000800 */
[----:B------:R-:W-:Y:S02]  /*f170*/  IMAD R0, R0, UR4, RZ ;  /* 0x0000000400007c24 */ /* 0x000fe4000f8e02ff */
[----:B------:R-:W-:-:S02]  /*f180*/  IMAD R5, R5, UR6, R34 ;  /* 0x0000000605057c24 */ /* 0x000fc4000f8e0222 */
        /* <DEDUP_REMOVED lines=16> */
[----:B------:R-:W-:Y:S01]  /*f290*/  IMAD.U32 R4, RZ, RZ, UR43 ;  /* 0x0000002bff047e24 */ /* 0x000fe2000f8e00ff */
[----:B------:R-:W-:Y:S01]  /*f2a0*/  LOP3.LUT R16, R16, 0xffffefff, RZ, 0xc0, !PT ;  /* 0xffffefff10107812 */ /* 0x000fe200078ec0ff */
[----:B------:R-:W2:Y:S02]  /*f2b0*/  SHFL.IDX PT, R14, R0, RZ, 0x181f ;  /* 0x00181fff000e7589 */ /* 0x000ea400000e0000 */
[----:B------:R-:W-:Y:S02]  /*f2c0*/  IMAD R4, R4, 0x80, R35 ;  /* 0x0000008004047824 */ /* 0x000fe400078e0223 */
[----:B------:R-:W3:Y:S02]  /*f2d0*/  SHFL.IDX PT, R3, R5, RZ, 0x181f ;  /* 0x00181fff05037589 */ /* 0x000ee400000e0000 */
[C---:B------:R-:W-:Y:S01]  /*f2e0*/  VIADD R6, R4.reuse, 0x10 ;  /* 0x0000001004067836 */ /* 0x040fe20000000000 */
[C---:B------:R-:W-:Y:S01]  /*f2f0*/  ISETP.GE.AND P1, PT, R4.reuse, UR41, PT ;  /* 0x0000002904007c0c */ /* 0x040fe2000bf26270 */
[----:B------:R-:W-:Y:S01]  /*f300*/  VIADD R13, R4, 0x40 ;  /* 0x00000040040d7836 */ /* 0x000fe20000000000 */
[----:B------:R-:W-:Y:S04]  /*f310*/  SHFL.IDX PT, R9, R0, 0x2, 0x181f ;  /* 0x00581f0000097f89 */ /* 0x000fe800000e0000 */
[----:B------:R-:W-:Y:S01]  /*f320*/  SHFL.IDX PT, R8, R5, 0x2, 0x181f ;  /* 0x00581f0005087f89 */ /* 0x000fe200000e0000 */
[----:B------:R-:W-:-:S03]  /*f330*/  ISETP.GE.AND P3, PT, R13, UR41, PT ;  /* 0x000000290d007c0c */ /* 0x000fc6000bf66270 */
[----:B------:R-:W-:Y:S03]  /*f340*/  SHFL.IDX PT, R7, R0, 0x3, 0x181f ;  /* 0x00781f0000077f89 */ /* 0x000fe600000e0000 */
[----:B------:R-:W-:Y:S01]  /*f350*/  @P1 LOP3.LUT R16, R16, 0x1000, RZ, 0xfc, !PT ;  /* 0x0000100010101812 */ /* 0x000fe200078efcff */
[----:B------:R-:W-:Y:S03]  /*f360*/  SHFL.IDX PT, R21, R0, 0x5, 0x181f ;  /* 0x00b81f0000157f89 */ /* 0x000fe600000e0000 */
[----:B------:R-:W-:Y:S01]  /*f370*/  LOP3.LUT R16, R16, 0xfffff7ff, RZ, 0xc0, !PT ;  /* 0xfffff7ff10107812 */ /* 0x000fe200078ec0ff */
[----:B------:R-:W-:Y:S01]  /*f380*/  SHFL.IDX PT, R15, R0, 0x6, 0x181f ;  /* 0x00d81f00000f7f89 */ /* 0x000fe200000e0000 */
[----:B0-----:R-:W-:-:S03]  /*f390*/  SHF.L.U32 R35, R2, 0x3, RZ ;  /* 0x0000000302237819 */ /* 0x001fc600000006ff */
[----:B------:R-:W-:Y:S01]  /*f3a0*/  SHFL.IDX PT, R2, R5, 0x1, 0x181f ;  /* 0x00381f0005027f89 */ /* 0x000fe200000e0000 */
        /* <DEDUP_REMOVED lines=19> */
[C---:B------:R-:W-:Y:S02]  /*f4e0*/  @!P4 LEA R7, P0, R35.reuse, R7, 0x1 ;  /* 0x000000072307c211 */ /* 0x040fe400078008ff */
[----:B------:R-:W-:Y:S02]  /*f4f0*/  LOP3.LUT R16, R16, 0xffbfffff, RZ, 0xc0, !PT ;  /* 0xffbfffff10107812 */ /* 0x000fe400078ec0ff */
[----:B--2---:R-:W-:Y:S02]  /*f500*/  @!P4 IADD3.X R6, RZ, R6, RZ, P0, !PT ;  /* 0x00000006ff06c210 */ /* 0x004fe400007fe4ff */
        /* <DEDUP_REMOVED lines=23> */
[----:B------:R-:W-:Y:S02]  /*f680*/  LOP3.LUT P0, RZ, R16, 0x800, RZ, 0xc0, !PT ;  /* 0x0000080010ff7812 */ /* 0x000fe4000780c0ff */
[----:B------:R-:W-:-:S05]  /*f690*/  @!P6 MOV R2, R12 ;  /* 0x0000000c0002e202 */ /* 0x000fca0000000f00 */
[----:B------:R0:W-:Y:S01]  /*f6a0*/  @!P6 LDGSTS.E.BYPASS.LTC128B.128 [R22+0x18400], desc[UR36][R2.64], !P5 ;  /* 0x184000000216efae */ /* 0x0001e2000e901d64 */
[----:B------:R-:W-:-:S05]  /*f6b0*/  LOP3.LUT P6, RZ, R16, 0x400000, RZ, 0xc0, !PT ;  /* 0x0040000010ff7812 */ /* 0x000fca00078cc0ff */
        /* <DEDUP_REMOVED lines=9> */
[----:B0-----:R-:W-:Y:S01]  /*f750*/  @!P3 MOV R2, R14 ;  /* 0x0000000e0002b202 */ /* 0x001fe20000000f00 */
        /* <DEDUP_REMOVED lines=12> */
.L_x_4811:
[----:B------:R-:W0:Y:S01]  /*f820*/  S2R R0, SR_TID.X ;  /* 0x0000000000007919 */ /* 0x000e220000002100 */
[----:B------:R-:W-:Y:S01]  /*f830*/  VIADD R4, R4, 0x70 ;  /* 0x0000007004047836 */ /* 0x000fe20000000000 */
[----:B------:R-:W-:-:S04]  /*f840*/  LOP3.LUT R16, R16, 0xffffbfff, RZ, 0xc0, !PT ;  /* 0xffffbfff10107812 */ /* 0x000fc800078ec0ff */
[----:B------:R-:W-:-:S13]  /*f850*/  ISETP.GE.AND P1, PT, R4, UR41, PT ;  /* 0x0000002904007c0c */ /* 0x000fda000bf26270 */
[----:B------:R-:W-:Y:S02]  /*f860*/  @P1 LOP3.LUT R16, R16, 0x4000, RZ, 0xfc, !PT ;  /* 0x0000400010101812 */ /* 0x000fe400078efcff */
[----:B0-----:R-:W-:-:S04]  /*f870*/  SHF.L.U32 R0, R0, 0x3, RZ ;  /* 0x0000000300007819 */ /* 0x001fc800000006ff */
        /* <DEDUP_REMOVED lines=9> */
.L_x_4730:
        /* <DEDUP_REMOVED lines=28> */
.L_x_4732:
[----:B------:R-:W-:Y:S05]  /*fad0*/  BSYNC B6 ;  /* 0x0000000000067941 */ /* 0x000fea0003800000 */
.L_x_4731:
        /* <DEDUP_REMOVED lines=34> */
[----:B------:R-:W-:Y:S02]  /*fd00*/  MOV R9, UR8 ;  /* 0x0000000800097c02 */ /* 0x000fe40008000f00 */
[----:B------:R-:W-:Y:S01]  /*fd10*/  SHF.R.S32.HI R0, RZ, 0x1f, R5 ;  /* 0x0000001fff007819 */ /* 0x000fe20000011405 */
        /* <DEDUP_REMOVED lines=29> */
[----:B0-----:R-:W-:-:S04]  /*fef0*/  @!P1 LEA R14, P0, R20, R14, 0x1 ;  /* 0x0000000e140e9211 */ /* 0x001fc800078008ff */
[----:B--2---:R-:W-:Y:S01]  /*ff00*/  @!P1 MOV R2, R14 ;  /* 0x0000000e00029202 */ /* 0x004fe20000000f00 */
[----:B------:R-:W-:Y:S01]  /*ff10*/  @!P1 IMAD.X R5, RZ, RZ, R5, P0 ;  /* 0x000000ffff059224 */ /* 0x000fe200000e0605 */
[----:B------:R-:W0:Y:S03]  /*ff20*/  SHFL.IDX PT, R14, R0, 0x2, 0x181f ;  /* 0x00581f00000e7f89 */ /* 0x000e2600000e0000 */
[----:B------:R-:W-:Y:S02]  /*ff30*/  @!P1 IMAD.MOV.U32 R3, RZ, RZ, R5 ;  /* 0x000000ffff039224 */ /* 0x000fe400078e0005 */
[----:B------:R-:W2:Y:S04]  /*ff40*/  SHFL.IDX PT, R5, R4, 0x2, 0x181f ;  /* 0x00581f0004057f89 */ /* 0x000ea800000e0000 */
        /* <DEDUP_REMOVED lines=24> */
[----:B------:R-:W-:-:S03]  /*100d0*/  @!P6 MOV R3, R5 ;  /* 0x000000050003e202 */ /* 0x000fc60000000f00 */
        /* <DEDUP_REMOVED lines=27> */
[----:B0-----:R-:W-:-:S04]  /*10290*/  @!P1 LEA R14, P0, R20, R14, 0x1 ;  /* 0x0000000e140e9211 */ /* 0x001fc800078008ff */
[----:B--2---:R-:W-:Y:S01]  /*102a0*/  @!P1 IADD3.X R5, RZ, R5, RZ, P0, !PT ;  /* 0x00000005ff059210 */ /* 0x004fe200007fe4ff */
[----:B---3--:R-:W-:-:S04]  /*102b0*/  @!P1 IMAD.MOV.U32 R2, RZ, RZ, R14 ;  /* 0x000000ffff029224 */ /* 0x008fc800078e000e */
[----:B------:R-:W-:Y:S01]  /*102c0*/  @!P1 IMAD.MOV.U32 R3, RZ, RZ, R5 ;  /* 0x000000ffff039224 */ /* 0x000fe200078e0005 */
[----:B------:R0:W2:Y:S04]  /*102d0*/  SHFL.IDX PT, R14, R0, 0x7, 0x181f ;  /* 0x00f81f00000e7f89 */ /* 0x0000a800000e0000 */
[----:B------:R0:W-:Y:S04]  /*102e0*/  @!P1 LDGSTS.E.BYPASS.LTC128B.128 [R22+0x25400], desc[UR36][R2.64], !P2 ;  /* 0x2540000002169fae */ /* 0x0001e8000d101d64 */
[----:B------:R0:W-:Y:S04]  /*102f0*/  @!P1 LDGSTS.E.BYPASS.LTC128B.128 [R22+0x29400], desc[UR36][R2.64+0x80], !P3 ;  /* 0x2940008002169fae */ /* 0x0001e8000d901d64 */
[----:B------:R0:W-:Y:S04]  /*10300*/  @!P1 LDGSTS.E.BYPASS.LTC128B.128 [R22+0x2d400], desc[UR36][R2.64+0x100], !P4 ;  /* 0x2d40010002169fae */ /* 0x0001e8000e101d64 */
[----:B------:R0:W-:Y:S04]  /*10310*/  @!P1 LDGSTS.E.BYPASS.LTC128B.128 [R22+0x31400], desc[UR36][R2.64+0x180], !P5 ;  /* 0x3140018002169fae */ /* 0x0001e8000e901d64 */
[----:B------:R0:W3:Y:S02]  /*10320*/  SHFL.IDX PT, R5, R4, 0x7, 0x181f ;  /* 0x00f81f0004057f89 */ /* 0x0000e400000e0000 */
.L_x_4829:
        /* <DEDUP_REMOVED lines=12> */
.L_x_4734:
        /* <DEDUP_REMOVED lines=18> */
.L_x_4830:
[----:B------:R-:W-:Y:S05]  /*10510*/  BSYNC B0 ;  /* 0x0000000000007941 */ /* 0x000fea0003800000 */
.L_x_4735:
[----:B------:R-:W-:-:S13]  /*10520*/  LOP3.LUT P0, RZ, R16, 0x2000, RZ, 0xc0, !PT ;  /* 0x0000200010ff7812 */ /* 0x000fda000780c0ff */
[----:B------:R-:W-:Y:S05]  /*10530*/  @!P0 BRA `(.L_x_4737) ;  /* 0x0000000000048947 */ /* 0x000fea0003800000 */
[----:B------:R-:W-:Y:S01]  /*10540*/  BPT.TRAP 0x1 ;  /* 0x000000040000795c */ /* 0x000fe20000300000 */
.L_x_4737:
[----:B------:R-:W-:Y:S01]  /*10550*/  SHF.L.U32 R3, R26, 0x1f, RZ ;  /* 0x0000001f1a037819 */ /* 0x000fe200000006ff */
[----:B------:R-:W-:Y:S03]  /*10560*/  BSSY B0, `(.L_x_4738) ;  /* 0x0000003000007945 */ /* 0x000fe60003800000 */
[----:B------:R-:W2:Y:S02]  /*10570*/  SYNCS.PHASECHK.TRANS64.TRYWAIT P0, [R24+URZ+0x32460], R3 ;  /* 0x03246003180075a7 */ /* 0x000ea4000800017f */
[----:B--2---:R-:W-:Y:S05]  /*10580*/  @!P0 BRA `(.L_x_4739) ;  /* 0x0000003c00488947 */ /* 0x004fea0003800000 */
.L_x_4831:
[----:B------:R-:W-:Y:S05]  /*10590*/  BSYNC B0 ;  /* 0x0000000000007941 */ /* 0x000fea0003800000 */
.L_x_4738:
[----:B------:R-:W3:Y:S01]  /*105a0*/  LDL.LU R4, [R1] ;  /* 0x0000000001047983 */ /* 0x000ee20000300800 */
        /* <DEDUP_REMOVED lines=13> */
[----:B------:R-:W-:Y:S02]  /*10680*/  IADD3 R3, R3, R5, RZ ;  /* 0x0000000503037210 */ /* 0x000fe40007ffe0ff */
        /* <DEDUP_REMOVED lines=80> */
.L_x_4845:
        /* <DEDUP_REMOVED lines=15> */
.L_x_4741:
        /* <DEDUP_REMOVED lines=10> */
.L_x_4742:
[----:B------:R-:W-:Y:S01]  /*10d20*/  UISETP.GE.AND UP0, UPT, UR44, 0x2, UPT ;  /* 0x000000022c00788c */ /* 0x000fe2000bf06270 */
[----:B------:R2:W-:Y:S05]  /*10d30*/  SYNCS.ARRIVE.TRANS64.A1T0 RZ, [R24+URZ+0x32450], RZ ;  /* 0x032450ff18ff79a7 */ /* 0x0005ea000810003f */
[----:B------:R-:W-:-:S13]  /*10d40*/  PLOP3.LUT P0, PT, PT, PT, UP0, 0x40, 0x0 ;  /* 0x000000000000781c */ /* 0x000fda0003f0e808 */
[----:B--2---:R-:W-:Y:S05]  /*10d50*/  @P0 BRA `(.L_x_4743) ;  /* 0x0000000c00680947 */ /* 0x004fea0003800000 */
[----:B------:R-:W-:Y:S01]  /*10d60*/  UIADD3 UR4, UR44, -0x2, URZ ;  /* 0xfffffffe2c047890 */ /* 0x000fe2000fffe03f */
[----:B------:R-:W-:Y:S05]  /*10d70*/  BSSY B0, `(.L_x_4743) ;  /* 0x00000d8000007945 */ /* 0x000fea0003800000 */
[----:B------:R-:W-:-:S07]  /*10d80*/  IMAD.U32 R20, RZ, RZ, UR4 ;  /* 0x00000004ff147e24 */ /* 0x000fce000f8e00ff */
.L_x_4756:
        /* <DEDUP_REMOVED lines=9> */
[C---:B------:R-:W-:Y:S02]  /*10e20*/  ISETP.GT.U32.AND P2, PT, R2.reuse, 0x5f, PT ;  /* 0x0000005f0200780c */ /* 0x040fe40003f44070 */
[----:B------:R-:W-:-:S05]  /*10e30*/  IADD3 R8, R2, R8, RZ ;  /* 0x0000000802087210 */ /* 0x000fca0007ffe0ff */
        /* <DEDUP_REMOVED lines=18> */
[----:B------:R-:W-:-:S02]  /*10f60*/  ISETP.NE.AND P0, PT, R18, 0x2, PT ;  /* 0x000000021200780c */ /* 0x000fc40003f05270 */
[----:B------:R-:W-:Y:S01]  /*10f70*/  MOV R2, R20 ;  /* 0x0000001400027202 */ /* 0x000fe20000000f00 */
[----:B------:R-:W-:Y:S01]  /*10f80*/  IMAD R5, R5, UR4, R8 ;  /* 0x0000000405057c24 */ /* 0x000fe2000f8e0208 */
[----:B------:R-:W-:Y:S01]  /*10f90*/  SEL R3, RZ, 0x1, P0 ;  /* 0x00000001ff037807 */ /* 0x000fe20000000000 */
[----:B------:R0:W5:Y:S01]  /*10fa0*/  @!P2 LDG.E R4, desc[UR36][R6.64] ;  /* 0x000000240604a981 */ /* 0x000162000c1e1900 */
[----:B------:R-:W-:Y:S01]  /*10fb0*/  SEL R18, R18, RZ, P0 ;  /* 0x000000ff12127207 */ /* 0x000fe20000000000 */
[----:B------:R-:W-:Y:S01]  /*10fc0*/  VIADD R20, R20, 0xffffffff ;  /* 0xffffffff14147836 */ /* 0x000fe20000000000 */
[----:B------:R-:W-:Y:S02]  /*10fd0*/  LOP3.LUT R26, R26, R3, RZ, 0x3c, !PT ;  /* 0x000000031a1a7212 */ /* 0x000fe400078e3cff */
[----:B------:R-:W-:Y:S01]  /*10fe0*/  ISETP.GT.AND P2, PT, R2, RZ, PT ;  /* 0x000000ff0200720c */ /* 0x000fe20003f44270 */
[----:B-1----:R-:W-:-:S12]  /*10ff0*/  @!P1 BRA `(.L_x_4744) ;  /* 0x0000000000049947 */ /* 0x002fd80003800000 */
[----:B------:R-:W-:Y:S01]  /*11000*/  BPT.TRAP 0x1 ;  /* 0x000000040000795c */ /* 0x000fe20000300000 */
.L_x_4744:
[----:B------:R-:W-:Y:S01]  /*11010*/  IMAD R10, R18, 0x8, R17 ;  /* 0x00000008120a7824 */ /* 0x000fe200078e0211 */
[----:B------:R-:W-:Y:S01]  /*11020*/  SHF.L.U32 R25, R26, 0x1f, RZ ;  /* 0x0000001f1a197819 */ /* 0x000fe200000006ff */
[----:B------:R-:W-:Y:S01]  /*11030*/  BSSY B1, `(.L_x_4745) ;  /* 0x0000004000017945 */ /* 0x000fe20003800000 */
[----:B------:R-:W-:Y:S02]  /*11040*/  SHF.R.S32.HI R23, RZ, 0x1f, R5 ;  /* 0x0000001fff177819 */ /* 0x000fe40000011405 */
[----:B------:R-:W2:Y:S02]  /*11050*/  SYNCS.PHASECHK.TRANS64.TRYWAIT P0, [R10+URZ+0x32440], R25 ;  /* 0x032440190a0075a7 */ /* 0x000ea4000800017f */
[----:B--2---:R-:W-:Y:S05]  /*11060*/  @!P0 BRA `(.L_x_4746) ;  /* 0x0000003800e88947 */ /* 0x004fea0003800000 */
.L_x_4846:
[----:B------:R-:W-:Y:S05]  /*11070*/  BSYNC B1 ;  /* 0x0000000000017941 */ /* 0x000fea0003800000 */
.L_x_4745:
        /* <DEDUP_REMOVED lines=33> */
[----:B----4-:R-:W-:-:S05]  /*11290*/  IADD3.X R7, RZ, R7, RZ, P0, !PT ;  /* 0x00000007ff077210 */ /* 0x010fca00007fe4ff */
        /* <DEDUP_REMOVED lines=17> */
.L_x_4860:
        /* <DEDUP_REMOVED lines=8> */
.L_x_4748:
        /* <DEDUP_REMOVED lines=10> */
.L_x_4749:
[----:B------:R1:W-:Y:S01]  /*114d0*/  SYNCS.ARRIVE.TRANS64.A1T0 RZ, [R10+URZ+0x32430], RZ ;  /* 0x032430ff0aff79a7 */ /* 0x0003e2000810003f */
[----:B------:R-:W-:Y:S05]  /*114e0*/  @!P3 BRA `(.L_x_4750) ;  /* 0x000000000004b947 */ /* 0x000fea0003800000 */
[----:B------:R-:W-:Y:S01]  /*114f0*/  BPT.TRAP 0x1 ;  /* 0x000000040000795c */ /* 0x000fe20000300000 */
.L_x_4750:
[----:B------:R-:W3:Y:S01]  /*11500*/  SYNCS.PHASECHK.TRANS64.TRYWAIT P0, [R10+URZ+0x32460], R25 ;  /* 0x032460190a0075a7 */ /* 0x000ee2000800017f */
[----:B------:R-:W-:Y:S04]  /*11510*/  BSSY B1, `(.L_x_4751) ;  /* 0x0000002000017945 */ /* 0x000fe80003800000 */
[----:B---3--:R-:W-:Y:S05]  /*11520*/  @!P0 BRA `(.L_x_4752) ;  /* 0x0000003c005c8947 */ /* 0x008fea0003800000 */
.L_x_4861:
[----:B------:R-:W-:Y:S05]  /*11530*/  BSYNC B1 ;  /* 0x0000000000017941 */ /* 0x000fea0003800000 */
.L_x_4751:
        /* <DEDUP_REMOVED lines=62> */
[----:B------:R4:W0:Y:S01]  /*11920*/  SHFL.IDX PT, R14, R21, 0x5, 0x181f ;  /* 0x00b81f00150e7f89 */ /* 0x00082200000e0000 */
[----:B------:R-:W-:-:S05]  /*11930*/  IADD3.X R3, RZ, R25, RZ, P0, !PT ;  /* 0x00000019ff037210 */ /* 0x000fca00007fe4ff */
[----:B------:R4:W-:Y:S04]  /*11940*/  LDGSTS.E.BYPASS.LTC128B.128 [R23+0x2400], desc[UR36][R2.64], !P5 ;  /* 0x0240000002177fae */ /* 0x0009e8000e901d64 */
[----:B------:R4:W-:Y:S04]  /*11950*/  LDGSTS.E.BYPASS.LTC128B.128 [R23+0x5400], desc[UR36][R2.64+0x80], !P4 ;  /* 0x0540008002177fae */ /* 0x0009e8000e101d64 */
[----:B------:R4:W-:Y:S04]  /*11960*/  LDGSTS.E.BYPASS.LTC128B.128 [R23+0x8400], desc[UR36][R2.64+0x100], !P3 ;  /* 0x0840010002177fae */ /* 0x0009e8000d901d64 */
[----:B------:R4:W-:Y:S02]  /*11970*/  LDGSTS.E.BYPASS.LTC128B.128 [R23+0xb400], desc[UR36][R2.64+0x180], !P1 ;  /* 0x0b40018002177fae */ /* 0x0009e4000c901d64 */
.L_x_4875:
        /* <DEDUP_REMOVED lines=11> */
.L_x_4754:
        /* <DEDUP_REMOVED lines=10> */
.L_x_4755:
[----:B------:R2:W-:Y:S01]  /*11ad0*/  SYNCS.ARRIVE.TRANS64.A1T0 RZ, [R10+URZ+0x32450], RZ ;  /* 0x032450ff0aff79a7 */ /* 0x0005e2000810003f */
[----:B------:R-:W-:Y:S05]  /*11ae0*/  @P2 BRA `(.L_x_4756) ;  /* 0xfffffff000a82947 */ /* 0x000fea000383ffff */
[----:B------:R-:W-:Y:S05]  /*11af0*/  BSYNC B0 ;  /* 0x0000000000007941 */ /* 0x000fea0003800000 */
.L_x_4743:
        /* <DEDUP_REMOVED lines=21> */
.L_x_4758:
[----:B------:R-:W-:Y:S05]  /*11c50*/  BSYNC B0 ;  /* 0x0000000000007941 */ /* 0x000fea0003800000 */
.L_x_4757:
[----:B------:R-:W-:-:S07]  /*11c60*/  LOP3.LUT R26, R26, R5, RZ, 0x3c, !PT ;  /* 0x000000051a1a7212 */ /* 0x000fce00078e3cff */
.L_x_4714:
[----:B------:R-:W-:Y:S05]  /*11c70*/  BSYNC B7 ;  /* 0x0000000000077941 */ /* 0x000fea0003800000 */
.L_x_4712:
        /* <DEDUP_REMOVED lines=11> */
.L_x_4759:
[----:B------:R-:W-:-:S03]  /*11d30*/  UMOV UR4, 0xffffffff ;  /* 0xffffffff00047882 */ /* 0x000fc60000000000 */
[----:B------:R-:W-:Y:S05]  /*11d40*/  BRA.DIV UR4, `(.L_x_4761) ;  /* 0x0000003e04307947 */ /* 0x000fea000b800000 */
[----:B------:R3:W4:Y:S02]  /*11d50*/  SHFL.IDX PT, R14, R32, RZ, 0x1f ;  /* 0x00001fff200e7589 */ /* 0x00072400000e0000 */
.L_x_4878:
        /* <DEDUP_REMOVED lines=8> */
.L_x_4760:
[----:B------:R-:W-:Y:S02]  /*11de0*/  ULDC UR4, c[0x0][0xd38] ;  /* 0x00034e0000047ab9 */ /* 0x000fe40000000800 */
[----:B----4-:R-:W-:-:S13]  /*11df0*/  ISETP.GE.AND P0, PT, R32, UR4, PT ;  /* 0x0000000420007c0c */ /* 0x010fda000bf06270 */
[----:B------:R-:W-:Y:S05]  /*11e00*/  @!P0 BRA `(.L_x_4762) ;  /* 0xffffffbc00448947 */ /* 0x000fea000383ffff */
.L_x_4709:
        /* <DEDUP_REMOVED lines=12> */
.L_x_4879:
[----:B------:R-:W-:Y:S05]  /*11ed0*/  BSYNC B0 ;  /* 0x0000000000007941 */ /* 0x000fea0003800000 */
.L_x_4763:
[----:B------:R-:W-:-:S03]  /*11ee0*/  UMOV UR4, 0xffffffff ;  /* 0xffffffff00047882 */ /* 0x000fc60000000000 */
[----:B------:R-:W-:Y:S05]  /*11ef0*/  BRA.DIV UR4, `(.L_x_4765) ;  /* 0x0000003e04007947 */ /* 0x000fea000b800000 */
[----:B0-----:R-:W0:Y:S02]  /*11f00*/  S2R R0, SR_TID.X ;  /* 0x0000000000007919 */ /* 0x001e240000002100 */
[----:B0-----:R-:W-:-:S04]  /*11f10*/  SHF.R.U32.HI R0, RZ, 0x5, R0 ;  /* 0x00000005ff007819 */ /* 0x001fc80000011600 */
[----:B------:R-:W-:-:S05]  /*11f20*/  LOP3.LUT R0, R0, 0x3, RZ, 0xc0, !PT ;  /* 0x0000000300007812 */ /* 0x000fca00078ec0ff */
[----:B------:R0:W1:Y:S02]  /*11f30*/  SHFL.IDX PT, R14, R0, RZ, 0x1f ;  /* 0x00001fff000e7589 */ /* 0x00006400000e0000 */
.L_x_4882:
[----:B-1----:R-:W-:Y:S01]  /*11f40*/  ISETP.NE.AND P0, PT, R14, RZ, PT ;  /* 0x000000ff0e00720c */ /* 0x002fe20003f05270 */
[----:B------:R-:W-:-:S12]  /*11f50*/  BSSY B0, `(.L_x_4766) ;  /* 0x0000026000007945 */ /* 0x000fd80003800000 */
[----:B------:R-:W-:Y:S05]  /*11f60*/  @P0 BRA `(.L_x_4767) ;  /* 0x0000000000900947 */ /* 0x000fea0003800000 */
[----:B------:R-:W-:-:S03]  /*11f70*/  UMOV UR4, 0xffffffff ;  /* 0xffffffff00047882 */ /* 0x000fc60000000000 */
[----:B------:R-:W-:Y:S05]  /*11f80*/  BRA.DIV UR4, `(.L_x_4768) ;  /* 0x0000003e04107947 */ /* 0x000fea000b800000 */
[----:B------:R-:W-:-:S13]  /*11f90*/  ELECT P6, URZ, PT ;  /* 0x00000000003f782f */ /* 0x000fda00038c0000 */
.L_x_4885:
[----:B------:R-:W-:Y:S05]  /*11fa0*/  @!P6 BRA `(.L_x_4767) ;  /* 0x000000000080e947 */ /* 0x000fea0003800000 */
[----:B0-----:R-:W4:Y:S02]  /*11fb0*/  LDL R0, [R1+0xc] ;  /* 0x00000c0001007983 */ /* 0x001f240000100800 */
[----:B----4-:R-:W-:-:S13]  /*11fc0*/  R2UR UR4, R0 ;  /* 0x00000000000472ca */ /* 0x010fda00000e0000 */
[----:B------:R-:W-:-:S06]  /*11fd0*/  ULOP3.LUT UR4, UR4, 0x2, URZ, 0xfc, !UPT ;  /* 0x0000000204047892 */ /* 0x000fcc000f8efc3f */
[----:B------:R-:W-:-:S04]  /*11fe0*/  MOV R0, UR4 ;  /* 0x0000000400007c02 */ /* 0x000fc80008000f00 */
[----:B------:R-:W-:-:S13]  /*11ff0*/  ISETP.NE.AND P0, PT, R0, 0x3, PT ;  /* 0x000000030000780c */ /* 0x000fda0003f05270 */
[----:B------:R-:W-:Y:S05]  /*12000*/  @!P0 BRA `(.L_x_4769) ;  /* 0x0000000000048947 */ /* 0x000fea0003800000 */
[----:B------:R-:W-:Y:S01]  /*12010*/  BPT.TRAP 0x1 ;  /* 0x000000040000795c */ /* 0x000fe20000300000 */
.L_x_4769:
[----:B------:R-:W-:Y:S01]  /*12020*/  IMAD R5, R18, 0x8, R7 ;  /* 0x0000000812057824 */ /* 0x000fe200078e0207 */
[----:B------:R-:W-:Y:S01]  /*12030*/  SHF.L.U32 R0, R26, 0x1f, RZ ;  /* 0x0000001f1a007819 */ /* 0x000fe200000006ff */
[----:B------:R-:W-:-:S03]  /*12040*/  VIADD R18, R18, 0x1 ;  /* 0x0000000112127836 */ /* 0x000fc60000000000 */
[----:B------:R-:W0:Y:S02]  /*12050*/  SYNCS.PHASECHK.TRANS64.TRYWAIT P1, [R5+URZ+0x32440], R0 ;  /* 0x03244000050075a7 */ /* 0x000e24000802017f */
[----:B------:R-:W-:-:S04]  /*12060*/  ISETP.NE.AND P2, PT, R18, 0x2, PT ;  /* 0x000000021200780c */ /* 0x000fc80003f45270 */
[----:B------:R-:W-:Y:S01]  /*12070*/  SEL R3, RZ, 0x1, P2 ;  /* 0x00000001ff037807 */ /* 0x000fe20001000000 */
[----:B0-----:R-:W-:Y:S08]  /*12080*/  @!P1 BRA `(.L_x_4770) ;  /* 0x0000003800f09947 */ /* 0x001ff00003800000 */
.L_x_4886:
[----:B------:R-:W-:Y:S02]  /*12090*/  SEL R18, R18, RZ, P2 ;  /* 0x000000ff12127207 */ /* 0x000fe40001000000 */
[----:B------:R-:W-:Y:S01]  /*120a0*/  LOP3.LUT R2, R26, R3, RZ, 0x3c, !PT ;  /* 0x000000031a027212 */ /* 0x000fe200078e3cff */
[----:B------:R-:W-:Y:S06]  /*120b0*/  @!P0 BRA `(.L_x_4771) ;  /* 0x0000000000048947 */ /* 0x000fec0003800000 */
[----:B------:R-:W-:Y:S01]  /*120c0*/  BPT.TRAP 0x1 ;  /* 0x000000040000795c */ /* 0x000fe20000300000 */
.L_x_4771:
[----:B------:R-:W-:Y:S01]  /*120d0*/  IMAD R3, R18, 0x8, R7 ;  /* 0x0000000812037824 */ /* 0x000fe200078e0207 */
[----:B------:R-:W-:-:S04]  /*120e0*/  SHF.L.U32 R2, R2, 0x1f, RZ ;  /* 0x0000001f02027819 */ /* 0x000fc800000006ff */
[----:B------:R-:W1:Y:S02]  /*120f0*/  SYNCS.PHASECHK.TRANS64.TRYWAIT P1, [R3+URZ+0x32440], R2 ;  /* 0x03244002030075a7 */ /* 0x000e64000802017f */
[----:B-1----:R-:W-:Y:S05]  /*12100*/  @!P1 BRA `(.L_x_4772) ;  /* 0x0000003800e49947 */ /* 0x002fea0003800000 */
.L_x_4887:
[----:B------:R-:W-:Y:S05]  /*12110*/  @!P0 BRA `(.L_x_4773) ;  /* 0x0000000000048947 */ /* 0x000fea0003800000 */
[----:B------:R-:W-:Y:S01]  /*12120*/  BPT.TRAP 0x1 ;  /* 0x000000040000795c */ /* 0x000fe20000300000 */
.L_x_4773:
[----:B------:R-:W4:Y:S02]  /*12130*/  SYNCS.PHASECHK.TRANS64.TRYWAIT P1, [R5+URZ+0x32460], R0 ;  /* 0x03246000050075a7 */ /* 0x000f24000802017f */
[----:B----4-:R-:W-:Y:S05]  /*12140*/  @!P1 BRA `(.L_x_4774) ;  /* 0x0000003800e89947 */ /* 0x010fea0003800000 */
.L_x_4888:
[----:B------:R-:W-:Y:S05]  /*12150*/  @!P0 BRA `(.L_x_4775) ;  /* 0x0000000000048947 */ /* 0x000fea0003800000 */
[----:B------:R-:W-:Y:S01]  /*12160*/  BPT.TRAP 0x1 ;  /* 0x000000040000795c */ /* 0x000fe20000300000 */
.L_x_4775:
[----:B------:R0:W0:Y:S02]  /*12170*/  SYNCS.PHASECHK.TRANS64.TRYWAIT P0, [R3+URZ+0x32460], R2 ;  /* 0x03246002030075a7 */ /* 0x000024000800017f */
[----:B0-----:R-:W-:Y:S05]  /*12180*/  @!P0 NANOSLEEP.SYNCS 0x989680 ;  /* 0x009896800000895d */ /* 0x001fea0003900000 */
[----:B------:R-:W0:Y:S02]  /*12190*/  @!P0 SYNCS.PHASECHK.TRANS64 P0, [R3+URZ+0x32460], R2 ;  /* 0x03246002030085a7 */ /* 0x000e24000800007f */
[----:B0-----:R-:W-:Y:S05]  /*121a0*/  @!P0 BRA `(.L_x_4775) ;  /* 0xfffffffc00f08947 */ /* 0x001fea000383ffff */
.L_x_4767:
[----:B------:R-:W-:Y:S05]  /*121b0*/  BSYNC B0 ;  /* 0x0000000000007941 */ /* 0x000fea0003800000 */
.L_x_4766:
[----:B------:R-:W-:Y:S05]  /*121c0*/  EXIT ;  /* 0x000000000000794d */ /* 0x000fea0003800000 */
.L_x_4655:
[----:B0-----:R-:W-:-:S04]  /*121d0*/  IMAD.U32 R3, RZ, RZ, UR40 ;  /* 0x00000028ff037e24 */ /* 0x001fc8000f8e00ff */
[----:B------:R0:W1:Y:S03]  /*121e0*/  SYNCS.PHASECHK.TRANS64.TRYWAIT P0, [R3+URZ+0x32400], R0 ;  /* 0x03240000030075a7 */ /* 0x000066000800017f */
[----:B-1----:R-:W-:Y:S05]  /*121f0*/  @!P0 NANOSLEEP.SYNCS 0x989680 ;  /* 0x009896800000895d */ /* 0x002fea0003900000 */
[----:B------:R-:W1:Y:S02]  /*12200*/  @!P0 SYNCS.PHASECHK.TRANS64 P0, [R3+URZ+0x32400], R0 ;  /* 0x03240000030085a7 */ /* 0x000e64000800007f */
[----:B-1----:R-:W-:Y:S05]  /*12210*/  @!P0 BRA `(.L_x_4655) ;  /* 0xfffffffc00ec8947 */ /* 0x002fea000383ffff */
[----:B------:R-:W-:Y:S05]  /*12220*/  BRA `(.L_x_4776) ;  /* 0xfffffef400d07947 */ /* 0x000fea000383ffff */
.L_x_4659:
[----:B0-----:R-:W-:-:S04]  /*12230*/  IMAD.U32 R3, RZ, RZ, UR6 ;  /* 0x00000006ff037e24 */ /* 0x001fc8000f8e00ff */
[----:B------:R0:W2:Y:S03]  /*12240*/  SYNCS.PHASECHK.TRANS64.TRYWAIT P1, [R3+URZ+0x32430], R2 ;  /* 0x03243002030075a7 */ /* 0x0000a6000802017f */
[----:B--2---:R-:W-:Y:S05]  /*12250*/  @!P1 NANOSLEEP.SYNCS 0x989680 ;  /* 0x009896800000995d */ /* 0x004fea0003900000 */
[----:B------:R-:W2:Y:S02]  /*12260*/  @!P1 SYNCS.PHASECHK.TRANS64 P1, [R3+URZ+0x32430], R2 ;  /* 0x03243002030095a7 */ /* 0x000ea4000802007f */
[----:B--2---:R-:W-:Y:S05]  /*12270*/  @!P1 BRA `(.L_x_4659) ;  /* 0xfffffffc00ec9947 */ /* 0x004fea000383ffff */
[----:B------:R-:W-:Y:S05]  /*12280*/  BRA `(.L_x_4658) ;  /* 0xfffffef400f87947 */ /* 0x000fea000383ffff */
.L_x_4660:
[----:B0-----:R-:W-:-:S04]  /*12290*/  IMAD.U32 R3, RZ, RZ, UR40 ;  /* 0x00000028ff037e24 */ /* 0x001fc8000f8e00ff */
[----:B------:R0:W2:Y:S03]  /*122a0*/  SYNCS.PHASECHK.TRANS64.TRYWAIT P1, [R3+URZ+0x32410], R0 ;  /* 0x03241000030075a7 */ /* 0x0000a6000802017f */
[----:B--2---:R-:W-:Y:S05]  /*122b0*/  @!P1 NANOSLEEP.SYNCS 0x989680 ;  /* 0x009896800000995d */ /* 0x004fea0003900000 */
[----:B------:R-:W2:Y:S02]  /*122c0*/  @!P1 SYNCS.PHASECHK.TRANS64 P1, [R3+URZ+0x32410], R0 ;  /* 0x03241000030095a7 */ /* 0x000ea4000802007f */
[----:B--2---:R-:W-:Y:S05]  /*122d0*/  @!P1 BRA `(.L_x_4660) ;  /* 0xfffffffc00ec9947 */ /* 0x004fea000383ffff */
[----:B------:R-:W-:Y:S05]  /*122e0*/  BRA `(.L_x_4777) ;  /* 0xfffffef800a07947 */ /* 0x000fea000383ffff */
.L_x_4664:
[----:B0-----:R-:W-:-:S04]  /*122f0*/  MOV R3, UR6 ;  /* 0x0000000600037c02 */ /* 0x001fc80008000f00 */
[----:B------:R0:W3:Y:S03]  /*12300*/  SYNCS.PHASECHK.TRANS64.TRYWAIT P1, [R3+URZ+0x32450], R2 ;  /* 0x03245002030075a7 */ /* 0x0000e6000802017f */
[----:B---3--:R-:W-:Y:S05]  /*12310*/  @!P1 NANOSLEEP.SYNCS 0x989680 ;  /* 0x009896800000995d */ /* 0x008fea0003900000 */
[----:B------:R-:W3:Y:S02]  /*12320*/  @!P1 SYNCS.PHASECHK.TRANS64 P1, [R3+URZ+0x32450], R2 ;  /* 0x03245002030095a7 */ /* 0x000ee4000802007f */
[----:B---3--:R-:W-:Y:S05]  /*12330*/  @!P1 BRA `(.L_x_4664) ;  /* 0xfffffffc00ec9947 */ /* 0x008fea000383ffff */
[----:B------:R-:W-:Y:S05]  /*12340*/  BRA `(.L_x_4663) ;  /* 0xfffffef800a87947 */ /* 0x000fea000383ffff */
.L_x_4671:
[----:B-1----:R-:W-:-:S04]  /*12350*/  IMAD.U32 R153, RZ, RZ, UR4 ;  /* 0x00000004ff997e24 */ /* 0x002fc8000f8e00ff */
[----:B------:R1:W2:Y:S03]  /*12360*/  SYNCS.PHASECHK.TRANS64.TRYWAIT P1, [R153+URZ+0x32430], R0 ;  /* 0x03243000990075a7 */ /* 0x0002a6000802017f */
[----:B--2---:R-:W-:Y:S05]  /*12370*/  @!P1 NANOSLEEP.SYNCS 0x989680 ;  /* 0x009896800000995d */ /* 0x004fea0003900000 */
[----:B------:R-:W2:Y:S02]  /*12380*/  @!P1 SYNCS.PHASECHK.TRANS64 P1, [R153+URZ+0x32430], R0 ;  /* 0x03243000990095a7 */ /* 0x000ea4000802007f */
[----:B--2---:R-:W-:Y:S05]  /*12390*/  @!P1 BRA `(.L_x_4671) ;  /* 0xfffffffc00ec9947 */ /* 0x004fea000383ffff */
[----:B------:R-:W-:Y:S05]  /*123a0*/  BRA `(.L_x_4670) ;  /* 0xffffff2000d87947 */ /* 0x000fea000383ffff */
.L_x_4675:
[----:B--2---:R-:W-:-:S04]  /*123b0*/  IMAD.U32 R203, RZ, RZ, UR4 ;  /* 0x00000004ffcb7e24 */ /* 0x004fc8000f8e00ff */
[----:B------:R2:W3:Y:S03]  /*123c0*/  SYNCS.PHASECHK.TRANS64.TRYWAIT P1, [R203+URZ+0x32450], R0 ;  /* 0x03245000cb0075a7 */ /* 0x0004e6000802017f */
[----:B---3--:R-:W-:Y:S05]  /*123d0*/  @!P1 NANOSLEEP.SYNCS 0x989680 ;  /* 0x009896800000995d */ /* 0x008fea0003900000 */
[----:B------:R-:W3:Y:S02]  /*123e0*/  @!P1 SYNCS.PHASECHK.TRANS64 P1, [R203+URZ+0x32450], R0 ;  /* 0x03245000cb0095a7 */ /* 0x000ee4000802007f */
[----:B---3--:R-:W-:Y:S05]  /*123f0*/  @!P1 BRA `(.L_x_4675) ;  /* 0xfffffffc00ec9947 */ /* 0x008fea000383ffff */
[----:B------:R-:W-:Y:S05]  /*12400*/  BRA `(.L_x_4674) ;  /* 0xffffff2400587947 */ /* 0x000fea000383ffff */
.L_x_4683:
[----:B-1----:R-:W-:-:S04]  /*12410*/  IMAD.U32 R153, RZ, RZ, UR4 ;  /* 0x00000004ff997e24 */ /* 0x002fc8000f8e00ff */
[----:B------:R1:W2:Y:S03]  /*12420*/  SYNCS.PHASECHK.TRANS64.TRYWAIT P1, [R153+URZ+0x32430], R0 ;  /* 0x03243000990075a7 */ /* 0x0002a6000802017f */
[----:B--2---:R-:W-:Y:S05]  /*12430*/  @!P1 NANOSLEEP.SYNCS 0x989680 ;  /* 0x009896800000995d */ /* 0x004fea0003900000 */
[----:B------:R-:W2:Y:S02]  /*12440*/  @!P1 SYNCS.PHASECHK.TRANS64 P1, [R153+URZ+0x32430], R0 ;  /* 0x03243000990095a7 */ /* 0x000ea4000802007f */
[----:B--2---:R-:W-:Y:S05]  /*12450*/  @!P1 BRA `(.L_x_4683) ;  /* 0xfffffffc00ec9947 */ /* 0x004fea000383ffff */
[----:B------:R-:W-:Y:S05]  /*12460*/  BRA `(.L_x_4682) ;  /* 0xffffff5000f47947 */ /* 0x000fea000383ffff */
.L_x_4687:
[----:B--2---:R-:W-:-:S04]  /*12470*/  IMAD.U32 R203, RZ, RZ, UR4 ;  /* 0x00000004ffcb7e24 */ /* 0x004fc8000f8e00ff */
[----:B------:R2:W3:Y:S03]  /*12480*/  SYNCS.PHASECHK.TRANS64.TRYWAIT P1, [R203+URZ+0x32450], R0 ;  /* 0x03245000cb0075a7 */ /* 0x0004e6000802017f */
[----:B---3--:R-:W-:Y:S05]  /*12490*/  @!P1 NANOSLEEP.SYNCS 0x989680 ;  /* 0x009896800000995d */ /* 0x008fea0003900000 */
[----:B------:R-:W3:Y:S02]  /*124a0*/  @!P1 SYNCS.PHASECHK.TRANS64 P1, [R203+URZ+0x32450], R0 ;  /* 0x03245000cb0095a7 */ /* 0x000ee4000802007f */
[----:B---3--:R-:W-:Y:S05]  /*124b0*/  @!P1 BRA `(.L_x_4687) ;  /* 0xfffffffc00ec9947 */ /* 0x008fea000383ffff */
[----:B------:R-:W-:Y:S05]  /*124c0*/  BRA `(.L_x_4686) ;  /* 0xffffff5400747947 */ /* 0x000fea000383ffff */
.L_x_4720:
[----:B------:R-:W2:Y:S01]  /*124d0*/  S2R R20, SR_TID.X ;  /* 0x0000000000147919 */ /* 0x000ea20000002100 */
[----:B------:R-:W-:Y:S01]  /*124e0*/  MOV R12, RZ ;  /* 0x000000ff000c7202 */ /* 0x000fe20000000f00 */
        /* <DEDUP_REMOVED lines=8> */
.L_x_4778:
[----:B------:R-:W-:Y:S05]  /*12570*/  BRA `(.L_x_4779) ;  /* 0xffffffbc00ec7947 */ /* 0x000fea000383ffff */
.L_x_4723:
[----:B0-----:R0:W1:Y:S02]  /*12580*/  SYNCS.PHASECHK.TRANS64.TRYWAIT P0, [R24+URZ+0x32440], R3 ;  /* 0x03244003180075a7 */ /* 0x001064000800017f */
[----:B-1----:R-:W-:Y:S05]  /*12590*/  @!P0 NANOSLEEP.SYNCS 0x989680 ;  /* 0x009896800000895d */ /* 0x002fea0003900000 */
[----:B------:R-:W1:Y:S02]  /*125a0*/  @!P0 SYNCS.PHASECHK.TRANS64 P0, [R24+URZ+0x32440], R3 ;  /* 0x03244003180085a7 */ /* 0x000e64000800007f */
[----:B-1----:R-:W-:Y:S05]  /*125b0*/  @!P0 BRA `(.L_x_4723) ;  /* 0xfffffffc00f08947 */ /* 0x002fea000383ffff */
[----:B------:R-:W-:Y:S05]  /*125c0*/  BRA `(.L_x_4780) ;  /* 0xffffffc000947947 */ /* 0x000fea000383ffff */
.L_x_4724:
        /* <DEDUP_REMOVED lines=8> */
.L_x_4782:
[----:B------:R-:W-:Y:S05]  /*12650*/  BSYNC B0 ;  /* 0x0000000000007941 */ /* 0x000fea0003800000 */
.L_x_4781:
        /* <DEDUP_REMOVED lines=9> */
.L_x_4783:
[----:B------:R-:W-:Y:S02]  /*126f0*/  IMAD.MOV.U32 R13, RZ, RZ, R5 ;  /* 0x000000ffff0d7224 */ /* 0x000fe400078e0005 */
[----:B------:R-:W-:Y:S01]  /*12700*/  IMAD.MOV.U32 R12, RZ, RZ, 0x1 ;  /* 0x00000001ff0c7424 */ /* 0x000fe200078e00ff */
[----:B------:R-:W-:-:S04]  /*12710*/  @P0 LEA R14, P1, R8, R14, 0x1 ;  /* 0x0000000e080e0211 */ /* 0x000fc800078208ff */
[----:B------:R-:W-:Y:S01]  /*12720*/  @P0 IADD3.X R3, RZ, R2, RZ, P1, !PT ;  /* 0x00000002ff030210 */ /* 0x000fe20000ffe4ff */
[----:B------:R-:W-:-:S08]  /*12730*/  @P0 IMAD.MOV.U32 R2, RZ, RZ, R14 ;  /* 0x000000ffff020224 */ /* 0x000fd000078e000e */
[----:B------:R-:W-:Y:S05]  /*12740*/  WARPSYNC.COLLECTIVE R15, `(.L_x_4784) ;  /* 0x000000000f087348 */ /* 0x000fea0003c00000 */
[----:B------:R0:W1:Y:S02]  /*12750*/  SHFL.IDX P6, R14, R13, R12, R11 ;  /* 0x0000000c0d0e7389 */ /* 0x00006400000c000b */
[----:B01----:R-:W-:Y:S01]  /*12760*/  ENDCOLLECTIVE ;  /* 0x000000000000791b */ /* 0x003fe20003800000 */
.L_x_4784:
        /* <DEDUP_REMOVED lines=11> */
.L_x_4785:
[----:B------:R-:W-:Y:S02]  /*12820*/  IMAD.MOV.U32 R13, RZ, RZ, R5 ;  /* 0x000000ffff0d7224 */ /* 0x000fe400078e0005 */
[----:B------:R-:W-:Y:S01]  /*12830*/  IMAD.MOV.U32 R12, RZ, RZ, 0x2 ;  /* 0x00000002ff0c7424 */ /* 0x000fe200078e00ff */
[----:B------:R-:W-:-:S13]  /*12840*/  @P0 LEA R2, P1, R8, R14, 0x1 ;  /* 0x0000000e08020211 */ /* 0x000fda00078208ff */
[----:B------:R-:W-:Y:S05]  /*12850*/  WARPSYNC.COLLECTIVE R15, `(.L_x_4786) ;  /* 0x000000000f087348 */ /* 0x000fea0003c00000 */
[----:B------:R0:W1:Y:S02]  /*12860*/  SHFL.IDX P6, R14, R13, R12, R11 ;  /* 0x0000000c0d0e7389 */ /* 0x00006400000c000b */
[----:B01----:R-:W-:Y:S01]  /*12870*/  ENDCOLLECTIVE ;  /* 0x000000000000791b */ /* 0x003fe20003800000 */
.L_x_4786:
[----:B------:R-:W-:-:S05]  /*12880*/  @P0 IMAD.X R3, RZ, RZ, R6, P1 ;  /* 0x000000ffff030224 */ /* 0x000fca00008e0606 */
        /* <DEDUP_REMOVED lines=11> */
.L_x_4787:
[----:B------:R-:W-:Y:S02]  /*12940*/  IMAD.MOV.U32 R13, RZ, RZ, R5 ;  /* 0x000000ffff0d7224 */ /* 0x000fe400078e0005 */
[----:B------:R-:W-:Y:S01]  /*12950*/  IMAD.MOV.U32 R12, RZ, RZ, 0x3 ;  /* 0x00000003ff0c7424 */ /* 0x000fe200078e00ff */
[----:B------:R-:W-:-:S13]  /*12960*/  @P0 LEA R2, P1, R8, R14, 0x1 ;  /* 0x0000000e08020211 */ /* 0x000fda00078208ff */
[----:B------:R-:W-:Y:S05]  /*12970*/  WARPSYNC.COLLECTIVE R15, `(.L_x_4788) ;  /* 0x000000000f087348 */ /* 0x000fea0003c00000 */
[----:B------:R0:W1:Y:S02]  /*12980*/  SHFL.IDX P6, R14, R13, R12, R11 ;  /* 0x0000000c0d0e7389 */ /* 0x00006400000c000b */
[----:B01----:R-:W-:Y:S01]  /*12990*/  ENDCOLLECTIVE ;  /* 0x000000000000791b */ /* 0x003fe20003800000 */
.L_x_4788:
        /* <DEDUP_REMOVED lines=12> */
.L_x_4789:
[----:B------:R-:W-:Y:S02]  /*12a60*/  IMAD.MOV.U32 R13, RZ, RZ, R5 ;  /* 0x000000ffff0d7224 */ /* 0x000fe400078e0005 */
[----:B------:R-:W-:Y:S01]  /*12a70*/  IMAD.MOV.U32 R12, RZ, RZ, 0x4 ;  /* 0x00000004ff0c7424 */ /* 0x000fe200078e00ff */
[----:B------:R-:W-:-:S13]  /*12a80*/  @P0 LEA R2, P1, R8, R14, 0x1 ;  /* 0x0000000e08020211 */ /* 0x000fda00078208ff */
[----:B------:R-:W-:Y:S05]  /*12a90*/  WARPSYNC.COLLECTIVE R15, `(.L_x_4790) ;  /* 0x000000000f087348 */ /* 0x000fea0003c00000 */
[----:B------:R0:W1:Y:S02]  /*12aa0*/  SHFL.IDX P6, R14, R13, R12, R11 ;  /* 0x0000000c0d0e7389 */ /* 0x00006400000c000b */
[----:B01----:R-:W-:Y:S01]  /*12ab0*/  ENDCOLLECTIVE ;  /* 0x000000000000791b */ /* 0x003fe20003800000 */
.L_x_4790:
        /* <DEDUP_REMOVED lines=12> */
.L_x_4791:
[----:B------:R-:W-:Y:S02]  /*12b80*/  IMAD.MOV.U32 R13, RZ, RZ, R5 ;  /* 0x000000ffff0d7224 */ /* 0x000fe400078e0005 */
[----:B------:R-:W-:Y:S01]  /*12b90*/  IMAD.MOV.U32 R12, RZ, RZ, 0x5 ;  /* 0x00000005ff0c7424 */ /* 0x000fe200078e00ff */
[----:B------:R-:W-:-:S13]  /*12ba0*/  @P0 LEA R2, P1, R8, R14, 0x1 ;  /* 0x0000000e08020211 */ /* 0x000fda00078208ff */
[----:B------:R-:W-:Y:S05]  /*12bb0*/  WARPSYNC.COLLECTIVE R15, `(.L_x_4792) ;  /* 0x000000000f087348 */ /* 0x000fea0003c00000 */
[----:B------:R0:W1:Y:S02]  /*12bc0*/  SHFL.IDX P6, R14, R13, R12, R11 ;  /* 0x0000000c0d0e7389 */ /* 0x00006400000c000b */
[----:B01----:R-:W-:Y:S01]  /*12bd0*/  ENDCOLLECTIVE ;  /* 0x000000000000791b */ /* 0x003fe20003800000 */
.L_x_4792:
[----:B------:R-:W-:-:S05]  /*12be0*/  @P0 IMAD.X R3, RZ, RZ, R6, P1 ;  /* 0x000000ffff030224 */ /* 0x000fca00008e0606 */
[----:B------:R-:W-:Y:S01]  /*12bf0*/  @!PT LDS RZ, [RZ] ;  /* 0x00000000fffff984 */ /* 0x000fe20000000800 */
[----:B------:R-:W-:Y:S01]  /*12c00*/  @!PT LDS RZ, [RZ] ;  /* 0x00000000fffff984 */ /* 0x000fe20000000800 */
[----:B------:R-:W-:Y:S01]  /*12c10*/  @!PT LDS RZ, [RZ] ;  /* 0x00000000fffff984 */ /* 0x000fe20000000800 */
[----:B------:R0:W-:Y:S01]  /*12c20*/  @P0 LDGSTS.E.BYPASS.LTC128B.128 [R7+0x1e400], desc[UR36][R2.64], !P2 ;  /* 0x1e40000002070fae */ /* 0x0001e2000d101d64 */
[----:B------:R-:W-:Y:S01]  /*12c30*/  MOV R13, R4 ;  /* 0x00000004000d7202 */ /* 0x000fe20000000f00 */
[----:B------:R-:W-:-:S07]  /*12c40*/  IMAD.MOV.U32 R5, RZ, RZ, R14 ;  /* 0x000000ffff057224 */ /* 0x000fce00078e000e */
[----:B0-----:R-:W-:Y:S05]  /*12c50*/  WARPSYNC.COLLECTIVE R15, `(.L_x_4793) ;  /* 0x000000000f087348 */ /* 0x001fea0003c00000 */
[----:B------:R1:W2:Y:S02]  /*12c60*/  SHFL.IDX P6, R14, R13, R12, R11 ;  /* 0x0000000c0d0e7389 */ /* 0x0002a400000c000b */
[----:B012---:R-:W-:Y:S01]  /*12c70*/  ENDCOLLECTIVE ;  /* 0x000000000000791b */ /* 0x007fe20003800000 */
.L_x_4793:
[----:B------:R-:W-:Y:S05]  /*12c80*/  BRA `(.L_x_4794) ;  /* 0xffffffbc00fc7947 */ /* 0x000fea000383ffff */
.L_x_4729:
[----:B------:R-:W-:Y:S01]  /*12c90*/  IMAD.MOV.U32 R13, RZ, RZ, R5 ;  /* 0x000000ffff0d7224 */ /* 0x000fe200078e0005 */
[----:B------:R-:W0:Y:S01]  /*12ca0*/  S2R R20, SR_TID.X ;  /* 0x0000000000147919 */ /* 0x000e220000002100 */
[----:B------:R-:W-:Y:S01]  /*12cb0*/  IMAD.MOV.U32 R12, RZ, RZ, RZ ;  /* 0x000000ffff0c7224 */ /* 0x000fe200078e00ff */
[----:B------:R-:W-:Y:S01]  /*12cc0*/  LOP3.LUT R16, R16, 0xffffefff, RZ, 0xc0, !PT ;  /* 0xffffefff10107812 */ /* 0x000fe200078ec0ff */
[----:B------:R-:W-:Y:S02]  /*12cd0*/  IMAD.MOV.U32 R11, RZ, RZ, 0x181f ;  /* 0x0000181fff0b7424 */ /* 0x000fe400078e00ff */
[----:B------:R-:W-:Y:S02]  /*12ce0*/  IMAD.MOV.U32 R15, RZ, RZ, -0x1 ;  /* 0xffffffffff0f7424 */ /* 0x000fe400078e00ff */
[----:B------:R-:W-:-:S07]  /*12cf0*/  IMAD.U32 R4, RZ, RZ, UR43 ;  /* 0x0000002bff047e24 */ /* 0x000fce000f8e00ff */
[----:B01----:R-:W-:Y:S05]  /*12d00*/  WARPSYNC.COLLECTIVE R15, `(.L_x_4795) ;  /* 0x000000000f087348 */ /* 0x003fea0003c00000 */
[----:B------:R2:W3:Y:S02]  /*12d10*/  SHFL.IDX P6, R14, R13, R12, R11 ;  /* 0x0000000c0d0e7389 */ /* 0x0004e400000c000b */
[----:B0123--:R-:W-:Y:S01]  /*12d20*/  ENDCOLLECTIVE ;  /* 0x000000000000791b */ /* 0x00ffe20003800000 */
.L_x_4795:
[----:B------:R-:W-:-:S05]  /*12d30*/  IMAD R4, R4, 0x80, R35 ;  /* 0x0000008004047824 */ /* 0x000fca00078e0223 */
[C---:B------:R-:W-:Y:S02]  /*12d40*/  ISETP.GE.AND P1, PT, R4.reuse, UR41, PT ;  /* 0x0000002904007c0c */ /* 0x040fe4000bf26270 */
[----:B------:R-:W-:Y:S02]  /*12d50*/  IADD3 R6, R4, 0x10, RZ ;  /* 0x0000001004067810 */ /* 0x000fe40007ffe0ff */
[----:B------:R-:W-:-:S09]  /*12d60*/  MOV R13, R0 ;  /* 0x00000000000d7202 */ /* 0x000fd20000000f00 */
[----:B------:R-:W-:Y:S01]  /*12d70*/  @P1 LOP3.LUT R16, R16, 0x1000, RZ, 0xfc, !PT ;  /* 0x0000100010101812 */ /* 0x000fe200078efcff */
[----:B------:R-:W-:-:S03]  /*12d80*/  IMAD.SHL.U32 R8, R20, 0x8, RZ ;  /* 0x0000000814087824 */ /* 0x000fc600078e00ff */
[----:B------:R-:W-:Y:S01]  /*12d90*/  LOP3.LUT R16, R16, 0xfffff7ff, RZ, 0xc0, !PT ;  /* 0xfffff7ff10107812 */ /* 0x000fe200078ec0ff */
[----:B------:R-:W-:-:S07]  /*12da0*/  IMAD.MOV.U32 R3, RZ, RZ, R14 ;  /* 0x000000ffff037224 */ /* 0x000fce00078e000e */
[----:B------:R-:W-:Y:S05]  /*12db0*/  WARPSYNC.COLLECTIVE R15, `(.L_x_4796) ;  /* 0x000000000f087348 */ /* 0x000fea0003c00000 */
[----:B------:R0:W1:Y:S02]  /*12dc0*/  SHFL.IDX P6, R14, R13, R12, R11 ;  /* 0x0000000c0d0e7389 */ /* 0x00006400000c000b */
[----:B01----:R-:W-:Y:S01]  /*12dd0*/  ENDCOLLECTIVE ;  /* 0x000000000000791b */ /* 0x003fe20003800000 */
.L_x_4796:
        /* <DEDUP_REMOVED lines=9> */
.L_x_4797:
        /* <DEDUP_REMOVED lines=13> */
.L_x_4798:
[----:B------:R-:W-:Y:S02]  /*12f40*/  IMAD.MOV.U32 R13, RZ, RZ, R5 ;  /* 0x000000ffff0d7224 */ /* 0x000fe400078e0005 */
[----:B------:R-:W-:Y:S01]  /*12f50*/  IMAD.MOV.U32 R12, RZ, RZ, 0x2 ;  /* 0x00000002ff0c7424 */ /* 0x000fe200078e00ff */
[----:B------:R-:W-:-:S05]  /*12f60*/  @!P1 LEA R10, P0, R8, R14, 0x1 ;  /* 0x0000000e080a9211 */ /* 0x000fca00078008ff */
[----:B------:R-:W-:Y:S01]  /*12f70*/  @!P1 IMAD.X R11, RZ, RZ, R2, P0 ;  /* 0x000000ffff0b9224 */ /* 0x000fe200000e0602 */
[----:B------:R-:W-:Y:S01]  /*12f80*/  @!P1 MOV R2, R10 ;  /* 0x0000000a00029202 */ /* 0x000fe20000000f00 */
[----:B------:R-:W-:Y:S02]  /*12f90*/  IMAD.SHL.U32 R10, R20, 0x8, RZ ;  /* 0x00000008140a7824 */ /* 0x000fe400078e00ff */
[----:B------:R-:W-:Y:S02]  /*12fa0*/  @!P1 IMAD.MOV.U32 R3, RZ, RZ, R11 ;  /* 0x000000ffff039224 */ /* 0x000fe400078e000b */
[----:B------:R-:W-:Y:S01]  /*12fb0*/  IMAD.MOV.U32 R11, RZ, RZ, 0x181f ;  /* 0x0000181fff0b7424 */ /* 0x000fe200078e00ff */
[----:B------:R-:W-:Y:S02]  /*12fc0*/  LOP3.LUT R10, R10, 0x38, RZ, 0xc0, !PT ;  /* 0x000000380a0a7812 */ /* 0x000fe400078ec0ff */
        /* <DEDUP_REMOVED lines=9> */
.L_x_4799:
[----:B------:R-:W-:Y:S01]  /*13060*/  @P1 LOP3.LUT R16, R16, 0x400, RZ, 0xfc, !PT ;  /* 0x0000040010101812 */ /* 0x000fe200078efcff */
[----:B------:R-:W-:-:S03]  /*13070*/  IMAD.MOV.U32 R13, RZ, RZ, R0 ;  /* 0x000000ffff0d7224 */ /* 0x000fc600078e0000 */
[----:B------:R-:W-:Y:S02]  /*13080*/  LOP3.LUT R16, R16, 0xfffffdff, RZ, 0xc0, !PT ;  /* 0xfffffdff10107812 */ /* 0x000fe400078ec0ff */
[----:B------:R-:W-:-:S07]  /*13090*/  MOV R8, R14 ;  /* 0x0000000e00087202 */ /* 0x000fce0000000f00 */
[----:B------:R-:W-:Y:S05]  /*130a0*/  WARPSYNC.COLLECTIVE R15, `(.L_x_4800) ;  /* 0x000000000f087348 */ /* 0x000fea0003c00000 */
[----:B------:R0:W1:Y:S02]  /*130b0*/  SHFL.IDX P6, R14, R13, R12, R11 ;  /* 0x0000000c0d0e7389 */ /* 0x00006400000c000b */
[----:B01----:R-:W-:Y:S01]  /*130c0*/  ENDCOLLECTIVE ;  /* 0x000000000000791b */ /* 0x003fe20003800000 */
.L_x_4800:
[----:B------:R-:W-:Y:S02]  /*130d0*/  IMAD.MOV.U32 R13, RZ, RZ, R5 ;  /* 0x000000ffff0d7224 */ /* 0x000fe400078e0005 */
[----:B------:R-:W-:Y:S02]  /*130e0*/  IMAD.MOV.U32 R12, RZ, RZ, 0x3 ;  /* 0x00000003ff0c7424 */ /* 0x000fe400078e00ff */
[----:B------:R-:W-:-:S07]  /*130f0*/  IMAD.MOV.U32 R9, RZ, RZ, R14 ;  /* 0x000000ffff097224 */ /* 0x000fce00078e000e */
[----:B------:R-:W-:Y:S05]  /*13100*/  WARPSYNC.COLLECTIVE R15, `(.L_x_4801) ;  /* 0x000000000f087348 */ /* 0x000fea0003c00000 */
[----:B------:R0:W1:Y:S02]  /*13110*/  SHFL.IDX P6, R14, R13, R12, R11 ;  /* 0x0000000c0d0e7389 */ /* 0x00006400000c000b */
[----:B01----:R-:W-:Y:S01]  /*13120*/  ENDCOLLECTIVE ;  /* 0x000000000000791b */ /* 0x003fe20003800000 */
.L_x_4801:
        /* <DEDUP_REMOVED lines=14> */
.L_x_4802:
[----:B------:R-:W-:-:S04]  /*13210*/  @P1 LOP3.LUT R16, R16, 0x200, RZ, 0xfc, !PT ;  /* 0x0000020010101812 */ /* 0x000fc800078efcff */
[----:B------:R-:W-:Y:S01]  /*13220*/  LOP3.LUT R16, R16, 0xfffffeff, RZ, 0xc0, !PT ;  /* 0xfffffeff10107812 */ /* 0x000fe200078ec0ff */
[----:B------:R-:W-:Y:S01]  /*13230*/  IMAD.MOV.U32 R13, RZ, RZ, R5 ;  /* 0x000000ffff0d7224 */ /* 0x000fe200078e0005 */
[----:B------:R-:W-:Y:S02]  /*13240*/  MOV R12, 0x4 ;  /* 0x00000004000c7802 */ /* 0x000fe40000000f00 */
[----:B------:R-:W-:-:S07]  /*13250*/  MOV R7, R14 ;  /* 0x0000000e00077202 */ /* 0x000fce0000000f00 */
[----:B------:R-:W-:Y:S05]  /*13260*/  WARPSYNC.COLLECTIVE R15, `(.L_x_4803) ;  /* 0x000000000f087348 */ /* 0x000fea0003c00000 */
[----:B------:R0:W1:Y:S02]  /*13270*/  SHFL.IDX P6, R14, R13, R12, R11 ;  /* 0x0000000c0d0e7389 */ /* 0x00006400000c000b */
[----:B01----:R-:W-:Y:S01]  /*13280*/  ENDCOLLECTIVE ;  /* 0x000000000000791b */ /* 0x003fe20003800000 */
.L_x_4803:
[----:B------:R-:W-:-:S05]  /*13290*/  @!P1 LEA R7, P0, R10, R7, 0x1 ;  /* 0x000000070a079211 */ /* 0x000fca00078008ff */
[----:B------:R-:W-:Y:S02]  /*132a0*/  @!P1 IMAD.X R6, RZ, RZ, R6, P0 ;  /* 0x000000ffff069224 */ /* 0x000fe400000e0606 */
[----:B------:R-:W-:Y:S02]  /*132b0*/  @!P1 IMAD.MOV.U32 R2, RZ, RZ, R7 ;  /* 0x000000ffff029224 */ /* 0x000fe400078e0007 */
[----:B------:R-:W-:Y:S02]  /*132c0*/  @!P1 IMAD.MOV.U32 R3, RZ, RZ, R6 ;  /* 0x000000ffff039224 */ /* 0x000fe400078e0006 */
[----:B------:R-:W-:Y:S02]  /*132d0*/  VIADD R6, R4, 0x40 ;  /* 0x0000004004067836 */ /* 0x000fe40000000000 */
[----:B------:R-:W-:Y:S01]  /*132e0*/  IMAD.MOV.U32 R13, RZ, RZ, R0 ;  /* 0x000000ffff0d7224 */ /* 0x000fe200078e0000 */
[----:B------:R-:W-:Y:S01]  /*132f0*/  @!PT LDS RZ, [RZ] ;  /* 0x00000000fffff984 */ /* 0x000fe20000000800 */
[----:B------:R-:W-:Y:S01]  /*13300*/  @!PT LDS RZ, [RZ] ;  /* 0x00000000fffff984 */ /* 0x000fe20000000800 */
[----:B------:R-:W-:Y:S01]  /*13310*/  @!PT LDS RZ, [RZ] ;  /* 0x00000000fffff984 */ /* 0x000fe20000000800 */
[----:B------:R0:W-:Y:S02]  /*13320*/  @!P1 LDGSTS.E.BYPASS.LTC128B.128 [R22+0x19c00], desc[UR36][R2.64], !P5 ;  /* 0x19c0000002169fae */ /* 0x0001e4000e901d64 */
[----:B------:R-:W-:-:S02]  /*13330*/  ISETP.GE.AND P1, PT, R6, UR41, PT ;  /* 0x0000002906007c0c */ /* 0x000fc4000bf26270 */
[----:B------:R-:W-:Y:S01]  /*13340*/  IADD3 R6, R4, 0x50, RZ ;  /* 0x0000005004067810 */ /* 0x000fe20007ffe0ff */
[----:B0-----:R-:W-:-:S10]  /*13350*/  IMAD.MOV.U32 R2, RZ, RZ, R14 ;  /* 0x000000ffff027224 */ /* 0x001fd400078e000e */
[----:B------:R-:W-:Y:S05]  /*13360*/  WARPSYNC.COLLECTIVE R15, `(.L_x_4804) ;  /* 0x000000000f087348 */ /* 0x000fea0003c00000 */
[----:B------:R0:W1:Y:S02]  /*13370*/  SHFL.IDX P6, R14, R13, R12, R11 ;  /* 0x0000000c0d0e7389 */ /* 0x00006400000c000b */
[----:B01----:R-:W-:Y:S01]  /*13380*/  ENDCOLLECTIVE ;  /* 0x000000000000791b */ /* 0x003fe20003800000 */
.L_x_4804:
        /* <DEDUP_REMOVED lines=16> */
.L_x_4805:
[----:B------:R-:W-:Y:S01]  /*13490*/  @P1 LOP3.LUT R16, R16, 0x80, RZ, 0xfc, !PT ;  /* 0x0000008010101812 */ /* 0x000fe200078efcff */
[----:B------:R-:W-:-:S03]  /*134a0*/  IMAD.MOV.U32 R13, RZ, RZ, R0 ;  /* 0x000000ffff0d7224 */ /* 0x000fc600078e0000 */
[----:B------:R-:W-:Y:S01]  /*134b0*/  LOP3.LUT R16, R16, 0xffffffbf, RZ, 0xc0, !PT ;  /* 0xffffffbf10107812 */ /* 0x000fe200078ec0ff */
[----:B------:R-:W-:-:S07]  /*134c0*/  IMAD.MOV.U32 R2, RZ, RZ, R14 ;  /* 0x000000ffff027224 */ /* 0x000fce00078e000e */
[----:B------:R-:W-:Y:S05]  /*134d0*/  WARPSYNC.COLLECTIVE R15, `(.L_x_4806) ;  /* 0x000000000f087348 */ /* 0x000fea0003c00000 */
[----:B------:R0:W1:Y:S02]  /*134e0*/  SHFL.IDX P6, R14, R13, R12, R11 ;  /* 0x0000000c0d0e7389 */ /* 0x00006400000c000b */
[----:B01----:R-:W-:Y:S01]  /*134f0*/  ENDCOLLECTIVE ;  /* 0x000000000000791b */ /* 0x003fe20003800000 */
.L_x_4806:
[----:B------:R-:W-:Y:S02]  /*13500*/  IMAD.MOV.U32 R13, RZ, RZ, R5 ;  /* 0x000000ffff0d7224 */ /* 0x000fe400078e0005 */
[----:B------:R-:W-:Y:S02]  /*13510*/  IMAD.MOV.U32 R12, RZ, RZ, 0x6 ;  /* 0x00000006ff0c7424 */ /* 0x000fe400078e00ff */
[----:B------:R-:W-:-:S07]  /*13520*/  IMAD.MOV.U32 R21, RZ, RZ, R14 ;  /* 0x000000ffff157224 */ /* 0x000fce00078e000e */
[----:B------:R-:W-:Y:S05]  /*13530*/  WARPSYNC.COLLECTIVE R15, `(.L_x_4807) ;  /* 0x000000000f087348 */ /* 0x000fea0003c00000 */
[----:B------:R0:W1:Y:S02]  /*13540*/  SHFL.IDX P6, R14, R13, R12, R11 ;  /* 0x0000000c0d0e7389 */ /* 0x00006400000c000b */
[----:B01----:R-:W-:Y:S01]  /*13550*/  ENDCOLLECTIVE ;  /* 0x000000000000791b */ /* 0x003fe20003800000 */
.L_x_4807:
[----:B------:R-:W-:-:S04]  /*13560*/  @!P1 LEA R21, P0, R10, R21, 0x1 ;  /* 0x000000150a159211 */ /* 0x000fc800078008ff */
[----:B------:R-:W-:Y:S01]  /*13570*/  @!P1 IADD3.X R20, RZ, R2, RZ, P0, !PT ;  /* 0x00000002ff149210 */ /* 0x000fe200007fe4ff */
[----:B------:R-:W-:-:S04]  /*13580*/  @!P1 IMAD.MOV.U32 R2, RZ, RZ, R21 ;  /* 0x000000ffff029224 */ /* 0x000fc800078e0015 */
[----:B------:R-:W-:Y:S01]  /*13590*/  @!P1 IMAD.MOV.U32 R3, RZ, RZ, R20 ;  /* 0x000000ffff039224 */ /* 0x000fe200078e0014 */
[----:B------:R-:W-:-:S04]  /*135a0*/  MOV R13, R0 ;  /* 0x00000000000d7202 */ /* 0x000fc80000000f00 */
        /* <DEDUP_REMOVED lines=8> */
.L_x_4808:
[----:B------:R-:W-:-:S05]  /*13630*/  VIADD R3, R4, 0x60 ;  /* 0x0000006004037836 */ /* 0x000fca0000000000 */
[----:B------:R-:W-:Y:S02]  /*13640*/  ISETP.GE.AND P1, PT, R3, UR41, PT ;  /* 0x0000002903007c0c */ /* 0x000fe4000bf26270 */
[----:B------:R-:W-:Y:S01]  /*13650*/  MOV R13, R5 ;  /* 0x00000005000d7202 */ /* 0x000fe20000000f00 */
        /* <DEDUP_REMOVED lines=15> */
.L_x_4809:
[----:B------:R-:W-:Y:S02]  /*13750*/  IMAD.MOV.U32 R13, RZ, RZ, R0 ;  /* 0x000000ffff0d7224 */ /* 0x000fe400078e0000 */
[----:B------:R-:W-:-:S07]  /*13760*/  IMAD.MOV.U32 R5, RZ, RZ, R14 ;  /* 0x000000ffff057224 */ /* 0x000fce00078e000e */
[----:B------:R-:W-:Y:S05]  /*13770*/  WARPSYNC.COLLECTIVE R15, `(.L_x_4810) ;  /* 0x000000000f087348 */ /* 0x000fea0003c00000 */
[----:B------:R0:W1:Y:S02]  /*13780*/  SHFL.IDX P6, R14, R13, R12, R11 ;  /* 0x0000000c0d0e7389 */ /* 0x00006400000c000b */
[----:B01----:R-:W-:Y:S01]  /*13790*/  ENDCOLLECTIVE ;  /* 0x000000000000791b */ /* 0x003fe20003800000 */
.L_x_4810:
[----:B------:R-:W-:Y:S05]  /*137a0*/  BRA `(.L_x_4811) ;  /* 0xffffffc0001c7947 */ /* 0x000fea000383ffff */
.L_x_4733:
        /* <DEDUP_REMOVED lines=8> */
.L_x_4813:
[----:B------:R-:W-:Y:S05]  /*13830*/  BSYNC B0 ;  /* 0x0000000000007941 */ /* 0x000fea0003800000 */
.L_x_4812:
[----:B------:R-:W-:Y:S01]  /*13840*/  IMAD.MOV.U32 R13, RZ, RZ, R0 ;  /* 0x000000ffff0d7224 */ /* 0x000fe200078e0000 */
[----:B------:R-:W-:Y:S01]  /*13850*/  MOV R11, 0x181f ;  /* 0x0000181f000b7802 */ /* 0x000fe20000000f00 */
[----:B------:R-:W-:Y:S01]  /*13860*/  IMAD.MOV.U32 R12, RZ, RZ, RZ ;  /* 0x000000ffff0c7224 */ /* 0x000fe200078e00ff */
[----:B------:R-:W-:Y:S01]  /*13870*/  LOP3.LUT P1, RZ, R16, 0x1000, RZ, 0xc0, !PT ;  /* 0x0000100010ff7812 */ /* 0x000fe2000782c0ff */
[----:B------:R-:W-:Y:S02]  /*13880*/  IMAD.MOV.U32 R15, RZ, RZ, -0x1 ;  /* 0xffffffffff0f7424 */ /* 0x000fe400078e00ff */
[----:B------:R-:W-:-:S10]  /*13890*/  IMAD.MOV.U32 R2, RZ, RZ, R14 ;  /* 0x000000ffff027224 */ /* 0x000fd400078e000e */
[----:B------:R-:W-:Y:S05]  /*138a0*/  WARPSYNC.COLLECTIVE R15, `(.L_x_4814) ;  /* 0x000000000f087348 */ /* 0x000fea0003c00000 */
[----:B------:R0:W1:Y:S02]  /*138b0*/  SHFL.IDX P6, R14, R13, R12, R11 ;  /* 0x0000000c0d0e7389 */ /* 0x00006400000c000b */
[----:B01----:R-:W-:Y:S01]  /*138c0*/  ENDCOLLECTIVE ;  /* 0x000000000000791b */ /* 0x003fe20003800000 */
.L_x_4814:
        /* <DEDUP_REMOVED lines=8> */
.L_x_4815:
        /* <DEDUP_REMOVED lines=8> */
[----:B------:R-:W-:Y:S02]  /*139d0*/  LOP3.LUT P1, RZ, R16, 0x400, RZ, 0xc0, !PT ;  /* 0x0000040010ff7812 */ /* 0x000fe4000782c0ff */
[----:B------:R-:W-:-:S11]  /*139e0*/  MOV R5, R14 ;  /* 0x0000000e00057202 */ /* 0x000fd60000000f00 */
[----:B0-----:R-:W-:Y:S05]  /*139f0*/  WARPSYNC.COLLECTIVE R15, `(.L_x_4816) ;  /* 0x000000000f087348 */ /* 0x001fea0003c00000 */
[----:B------:R1:W2:Y:S02]  /*13a00*/  SHFL.IDX P6, R14, R13, R12, R11 ;  /* 0x0000000c0d0e7389 */ /* 0x0002a400000c000b */
[----:B012---:R-:W-:Y:S01]  /*13a10*/  ENDCOLLECTIVE ;  /* 0x000000000000791b */ /* 0x007fe20003800000 */
.L_x_4816:
[----:B------:R-:W-:Y:S01]  /*13a20*/  IMAD.MOV.U32 R13, RZ, RZ, R4 ;  /* 0x000000ffff0d7224 */ /* 0x000fe200078e0004 */
[----:B------:R-:W-:Y:S02]  /*13a30*/  MOV R12, 0x2 ;  /* 0x00000002000c7802 */ /* 0x000fe40000000f00 */
        /* <DEDUP_REMOVED lines=15> */
.L_x_4817:
[----:B------:R-:W-:Y:S02]  /*13b30*/  IMAD.MOV.U32 R13, RZ, RZ, R0 ;  /* 0x000000ffff0d7224 */ /* 0x000fe400078e0000 */
[----:B------:R-:W-:-:S07]  /*13b40*/  IMAD.MOV.U32 R5, RZ, RZ, R14 ;  /* 0x000000ffff057224 */ /* 0x000fce00078e000e */
[----:B------:R-:W-:Y:S05]  /*13b50*/  WARPSYNC.COLLECTIVE R15, `(.L_x_4818) ;  /* 0x000000000f087348 */ /* 0x000fea0003c00000 */
[----:B------:R0:W1:Y:S02]  /*13b60*/  SHFL.IDX P6, R14, R13, R12, R11 ;  /* 0x0000000c0d0e7389 */ /* 0x00006400000c000b */
[----:B01----:R-:W-:Y:S01]  /*13b70*/  ENDCOLLECTIVE ;  /* 0x000000000000791b */ /* 0x003fe20003800000 */
.L_x_4818:
[----:B------:R-:W-:Y:S01]  /*13b80*/  MOV R13, R4 ;  /* 0x00000004000d7202 */ /* 0x000fe20000000f00 */
[----:B------:R-:W-:Y:S01]  /*13b90*/  IMAD.MOV.U32 R12, RZ, RZ, 0x3 ;  /* 0x00000003ff0c7424 */ /* 0x000fe200078e00ff */
[----:B------:R-:W-:-:S05]  /*13ba0*/  @!P1 LEA R14, P0, R20, R14, 0x1 ;  /* 0x0000000e140e9211 */ /* 0x000fca00078008ff */
[----:B------:R-:W-:-:S08]  /*13bb0*/  @!P1 IMAD.MOV.U32 R2, RZ, RZ, R14 ;  /* 0x000000ffff029224 */ /* 0x000fd000078e000e */
[----:B------:R-:W-:Y:S05]  /*13bc0*/  WARPSYNC.COLLECTIVE R15, `(.L_x_4819) ;  /* 0x000000000f087348 */ /* 0x000fea0003c00000 */
[----:B------:R0:W1:Y:S02]  /*13bd0*/  SHFL.IDX P6, R14, R13, R12, R11 ;  /* 0x0000000c0d0e7389 */ /* 0x00006400000c000b */
[----:B01----:R-:W-:Y:S01]  /*13be0*/  ENDCOLLECTIVE ;  /* 0x000000000000791b */ /* 0x003fe20003800000 */
.L_x_4819:
        /* <DEDUP_REMOVED lines=15> */
.L_x_4820:
[----:B------:R-:W-:Y:S02]  /*13ce0*/  IMAD.MOV.U32 R13, RZ, RZ, R4 ;  /* 0x000000ffff0d7224 */ /* 0x000fe400078e0004 */
[----:B------:R-:W-:Y:S01]  /*13cf0*/  IMAD.MOV.U32 R12, RZ, RZ, 0x4 ;  /* 0x00000004ff0c7424 */ /* 0x000fe200078e00ff */
[----:B------:R-:W-:-:S13]  /*13d00*/  LOP3.LUT P6, RZ, R16, 0x200, RZ, 0xc0, !PT ;  /* 0x0000020010ff7812 */ /* 0x000fda00078cc0ff */
[----:B------:R-:W-:-:S05]  /*13d10*/  @!P6 LEA R14, P0, R20, R14, 0x1 ;  /* 0x0000000e140ee211 */ /* 0x000fca00078008ff */
[----:B------:R-:W-:Y:S02]  /*13d20*/  @!P6 IMAD.X R5, RZ, RZ, R5, P0 ;  /* 0x000000ffff05e224 */ /* 0x000fe400000e0605 */
[----:B------:R-:W-:-:S03]  /*13d30*/  @!P6 IMAD.MOV.U32 R2, RZ, RZ, R14 ;  /* 0x000000ffff02e224 */ /* 0x000fc600078e000e */
[----:B------:R-:W-:-:S05]  /*13d40*/  @!P6 MOV R3, R5 ;  /* 0x000000050003e202 */ /* 0x000fca0000000f00 */
        /* <DEDUP_REMOVED lines=10> */
.L_x_4821:
[----:B------:R-:W-:Y:S02]  /*13df0*/  IMAD.MOV.U32 R13, RZ, RZ, R0 ;  /* 0x000000ffff0d7224 */ /* 0x000fe400078e0000 */
[----:B------:R-:W-:-:S07]  /*13e00*/  IMAD.MOV.U32 R5, RZ, RZ, R14 ;  /* 0x000000ffff057224 */ /* 0x000fce00078e000e */
[----:B------:R-:W-:Y:S05]  /*13e10*/  WARPSYNC.COLLECTIVE R15, `(.L_x_4822) ;  /* 0x000000000f087348 */ /* 0x000fea0003c00000 */
[----:B------:R0:W1:Y:S02]  /*13e20*/  SHFL.IDX P6, R14, R13, R12, R11 ;  /* 0x0000000c0d0e7389 */ /* 0x00006400000c000b */
[----:B01----:R-:W-:Y:S01]  /*13e30*/  ENDCOLLECTIVE ;  /* 0x000000000000791b */ /* 0x003fe20003800000 */
.L_x_4822:
[----:B------:R-:W-:Y:S02]  /*13e40*/  IMAD.MOV.U32 R13, RZ, RZ, R4 ;  /* 0x000000ffff0d7224 */ /* 0x000fe400078e0004 */
[----:B------:R-:W-:Y:S01]  /*13e50*/  IMAD.MOV.U32 R12, RZ, RZ, 0x5 ;  /* 0x00000005ff0c7424 */ /* 0x000fe200078e00ff */
[----:B------:R-:W-:-:S04]  /*13e60*/  @!P1 LEA R14, P0, R20, R14, 0x1 ;  /* 0x0000000e140e9211 */ /* 0x000fc800078008ff */
[----:B------:R-:W-:Y:S01]  /*13e70*/  @!P1 MOV R2, R14 ;  /* 0x0000000e00029202 */ /* 0x000fe20000000f00 */
[----:B------:R-:W-:-:S08]  /*13e80*/  @!P1 IMAD.X R5, RZ, RZ, R5, P0 ;  /* 0x000000ffff059224 */ /* 0x000fd000000e0605 */
[----:B------:R-:W-:Y:S05]  /*13e90*/  WARPSYNC.COLLECTIVE R15, `(.L_x_4823) ;  /* 0x000000000f087348 */ /* 0x000fea0003c00000 */
[----:B------:R0:W1:Y:S02]  /*13ea0*/  SHFL.IDX P6, R14, R13, R12, R11 ;  /* 0x0000000c0d0e7389 */ /* 0x00006400000c000b */
[----:B01----:R-:W-:Y:S01]  /*13eb0*/  ENDCOLLECTIVE ;  /* 0x000000000000791b */ /* 0x003fe20003800000 */
.L_x_4823:
[----:B------:R-:W-:-:S05]  /*13ec0*/  @!P1 IMAD.MOV.U32 R3, RZ, RZ, R5 ;  /* 0x000000ffff039224 */ /* 0x000fca00078e0005 */
[----:B------:R-:W-:Y:S01]  /*13ed0*/  @!PT LDS RZ, [RZ] ;  /* 0x00000000fffff984 */ /* 0x000fe20000000800 */
[----:B------:R-:W-:Y:S01]  /*13ee0*/  @!PT LDS RZ, [RZ] ;  /* 0x00000000fffff984 */ /* 0x000fe20000000800 */
[----:B------:R-:W-:Y:S01]  /*13ef0*/  @!PT LDS RZ, [RZ] ;  /* 0x00000000fffff984 */ /* 0x000fe20000000800 */
[----:B------:R0:W-:Y:S04]  /*13f00*/  @!P1 LDGSTS.E.BYPASS.LTC128B.128 [R22+0x24400], desc[UR36][R2.64], !P2 ;  /* 0x2440000002169fae */ /* 0x0001e8000d101d64 */
[----:B------:R0:W-:Y:S01]  /*13f10*/  @!P1 LDGSTS.E.BYPASS.LTC128B.128 [R22+0x28400], desc[UR36][R2.64+0x80], !P3 ;  /* 0x2840008002169fae */ /* 0x0001e2000d901d64 */
[----:B------:R-:W-:-:S03]  /*13f20*/  IMAD.MOV.U32 R13, RZ, RZ, R0 ;  /* 0x000000ffff0d7224 */ /* 0x000fc600078e0000 */
[----:B------:R0:W-:Y:S04]  /*13f30*/  @!P1 LDGSTS.E.BYPASS.LTC128B.128 [R22+0x2c400], desc[UR36][R2.64+0x100], !P4 ;  /* 0x2c40010002169fae */ /* 0x0001e8000e101d64 */
[----:B------:R0:W-:Y:S01]  /*13f40*/  @!P1 LDGSTS.E.BYPASS.LTC128B.128 [R22+0x30400], desc[UR36][R2.64+0x180], !P5 ;  /* 0x3040018002169fae */ /* 0x0001e2000e901d64 */
[----:B------:R-:W-:Y:S01]  /*13f50*/  LOP3.LUT P1, RZ, R16, 0x40, RZ, 0xc0, !PT ;  /* 0x0000004010ff7812 */ /* 0x000fe2000782c0ff */
[----:B------:R-:W-:-:S12]  /*13f60*/  IMAD.MOV.U32 R5, RZ, RZ, R14 ;  /* 0x000000ffff057224 */ /* 0x000fd800078e000e */
[----:B0-----:R-:W-:Y:S05]  /*13f70*/  WARPSYNC.COLLECTIVE R15, `(.L_x_4824) ;  /* 0x000000000f087348 */ /* 0x001fea0003c00000 */
[----:B------:R1:W2:Y:S02]  /*13f80*/  SHFL.IDX P6, R14, R13, R12, R11 ;  /* 0x0000000c0d0e7389 */ /* 0x0002a400000c000b */
[----:B012---:R-:W-:Y:S01]  /*13f90*/  ENDCOLLECTIVE ;  /* 0x000000000000791b */ /* 0x007fe20003800000 */
.L_x_4824:
[----:B------:R-:W-:Y:S02]  /*13fa0*/  IMAD.MOV.U32 R13, RZ, RZ, R4 ;  /* 0x000000ffff0d7224 */ /* 0x000fe400078e0004 */
[----:B------:R-:W-:Y:S01]  /*13fb0*/  IMAD.MOV.U32 R12, RZ, RZ, 0x6 ;  /* 0x00000006ff0c7424 */ /* 0x000fe200078e00ff */
[----:B------:R-:W-:-:S13]  /*13fc0*/  LOP3.LUT P6, RZ, R16, 0x80, RZ, 0xc0, !PT ;  /* 0x0000008010ff7812 */ /* 0x000fda00078cc0ff */
[----:B------:R-:W-:-:S04]  /*13fd0*/  @!P6 LEA R14, P0, R20, R14, 0x1 ;  /* 0x0000000e140ee211 */ /* 0x000fc800078008ff */
[----:B------:R-:W-:Y:S01]  /*13fe0*/  @!P6 IADD3.X R5, RZ, R5, RZ, P0, !PT ;  /* 0x00000005ff05e210 */ /* 0x000fe200007fe4ff */
[----:B------:R-:W-:-:S04]  /*13ff0*/  @!P6 IMAD.MOV.U32 R2, RZ, RZ, R14 ;  /* 0x000000ffff02e224 */ /* 0x000fc800078e000e */
        /* <DEDUP_REMOVED lines=11> */
.L_x_4825:
[----:B------:R-:W-:Y:S01]  /*140b0*/  MOV R13, R0 ;  /* 0x00000000000d7202 */ /* 0x000fe20000000f00 */
[----:B------:R-:W-:-:S07]  /*140c0*/  IMAD.MOV.U32 R5, RZ, RZ, R14 ;  /* 0x000000ffff057224 */ /* 0x000fce00078e000e */
[----:B------:R-:W-:Y:S05]  /*140d0*/  WARPSYNC.COLLECTIVE R15, `(.L_x_4826) ;  /* 0x000000000f087348 */ /* 0x000fea0003c00000 */
[----:B------:R0:W1:Y:S02]  /*140e0*/  SHFL.IDX P6, R14, R13, R12, R11 ;  /* 0x0000000c0d0e7389 */ /* 0x00006400000c000b */
[----:B01----:R-:W-:Y:S01]  /*140f0*/  ENDCOLLECTIVE ;  /* 0x000000000000791b */ /* 0x003fe20003800000 */
.L_x_4826:
[----:B------:R-:W-:Y:S02]  /*14100*/  IMAD.MOV.U32 R13, RZ, RZ, R4 ;  /* 0x000000ffff0d7224 */ /* 0x000fe400078e0004 */
[----:B------:R-:W-:Y:S01]  /*14110*/  IMAD.MOV.U32 R12, RZ, RZ, 0x7 ;  /* 0x00000007ff0c7424 */ /* 0x000fe200078e00ff */
[----:B------:R-:W-:-:S05]  /*14120*/  @!P1 LEA R14, P0, R20, R14, 0x1 ;  /* 0x0000000e140e9211 */ /* 0x000fca00078008ff */
[----:B------:R-:W-:-:S08]  /*14130*/  @!P1 IMAD.MOV.U32 R2, RZ, RZ, R14 ;  /* 0x000000ffff029224 */ /* 0x000fd000078e000e */
[----:B------:R-:W-:Y:S05]  /*14140*/  WARPSYNC.COLLECTIVE R15, `(.L_x_4827) ;  /* 0x000000000f087348 */ /* 0x000fea0003c00000 */
[----:B------:R0:W1:Y:S02]  /*14150*/  SHFL.IDX P6, R14, R13, R12, R11 ;  /* 0x0000000c0d0e7389 */ /* 0x00006400000c000b */
[----:B01----:R-:W-:Y:S01]  /*14160*/  ENDCOLLECTIVE ;  /* 0x000000000000791b */ /* 0x003fe20003800000 */
.L_x_4827:
        /* <DEDUP_REMOVED lines=10> */
[----:B------:R-:W-:-:S07]  /*14210*/  MOV R5, R14 ;  /* 0x0000000e00057202 */ /* 0x000fce0000000f00 */
[----:B0-----:R-:W-:Y:S05]  /*14220*/  WARPSYNC.COLLECTIVE R15, `(.L_x_4828) ;  /* 0x000000000f087348 */ /* 0x001fea0003c00000 */
[----:B------:R1:W2:Y:S02]  /*14230*/  SHFL.IDX P6, R14, R13, R12, R11 ;  /* 0x0000000c0d0e7389 */ /* 0x0002a400000c000b */
[----:B012---:R-:W-:Y:S01]  /*14240*/  ENDCOLLECTIVE ;  /* 0x000000000000791b */ /* 0x007fe20003800000 */
.L_x_4828:
[----:B------:R-:W-:Y:S05]  /*14250*/  BRA `(.L_x_4829) ;  /* 0xffffffc000347947 */ /* 0x000fea000383ffff */
.L_x_4736:
[----:B0-----:R0:W2:Y:S02]  /*14260*/  SYNCS.PHASECHK.TRANS64.TRYWAIT P0, [R17+URZ+0x32420], R0 ;  /* 0x03242000110075a7 */ /* 0x0010a4000800017f */
[----:B--2---:R-:W-:Y:S05]  /*14270*/  @!P0 NANOSLEEP.SYNCS 0x989680 ;  /* 0x009896800000895d */ /* 0x004fea0003900000 */
[----:B------:R-:W2:Y:S02]  /*14280*/  @!P0 SYNCS.PHASECHK.TRANS64 P0, [R17+URZ+0x32420], R0 ;  /* 0x03242000110085a7 */ /* 0x000ea4000800007f */
[----:B--2---:R-:W-:Y:S05]  /*14290*/  @!P0 BRA `(.L_x_4736) ;  /* 0xfffffffc00f08947 */ /* 0x004fea000383ffff */
[----:B------:R-:W-:Y:S05]  /*142a0*/  BRA `(.L_x_4830) ;  /* 0xffffffc000987947 */ /* 0x000fea000383ffff */
.L_x_4739:
[----:B--2---:R2:W3:Y:S02]  /*142b0*/  SYNCS.PHASECHK.TRANS64.TRYWAIT P0, [R24+URZ+0x32460], R3 ;  /* 0x03246003180075a7 */ /* 0x0044e4000800017f */
[----:B---3--:R-:W-:Y:S05]  /*142c0*/  @!P0 NANOSLEEP.SYNCS 0x989680 ;  /* 0x009896800000895d */ /* 0x008fea0003900000 */
[----:B------:R-:W3:Y:S02]  /*142d0*/  @!P0 SYNCS.PHASECHK.TRANS64 P0, [R24+URZ+0x32460], R3 ;  /* 0x03246003180085a7 */ /* 0x000ee4000800007f */
[----:B---3--:R-:W-:Y:S05]  /*142e0*/  @!P0 BRA `(.L_x_4739) ;  /* 0xfffffffc00f08947 */ /* 0x008fea000383ffff */
[----:B------:R-:W-:Y:S05]  /*142f0*/  BRA `(.L_x_4831) ;  /* 0xffffffc000a47947 */ /* 0x000fea000383ffff */
.L_x_4740:
        /* <DEDUP_REMOVED lines=8> */
.L_x_4833:
[----:B------:R-:W-:Y:S05]  /*14380*/  BSYNC B0 ;  /* 0x0000000000007941 */ /* 0x000fea0003800000 */
.L_x_4832:
[----:B------:R0:W5:Y:S01]  /*14390*/  LDL R7, [R1+0x8] ;  /* 0x0000080001077983 */ /* 0x0001620000100800 */
[----:B------:R-:W-:Y:S01]  /*143a0*/  IMAD.MOV.U32 R13, RZ, RZ, R5 ;  /* 0x000000ffff0d7224 */ /* 0x000fe200078e0005 */
[----:B------:R-:W-:Y:S01]  /*143b0*/  MOV R3, R14 ;  /* 0x0000000e00037202 */ /* 0x000fe20000000f00 */
[----:B------:R-:W-:Y:S01]  /*143c0*/  IMAD.MOV.U32 R12, RZ, RZ, RZ ;  /* 0x000000ffff0c7224 */ /* 0x000fe200078e00ff */
[----:B------:R-:W1:Y:S01]  /*143d0*/  S2R R8, SR_TID.X ;  /* 0x0000000000087919 */ /* 0x000e620000002100 */
[----:B------:R-:W-:Y:S01]  /*143e0*/  IMAD.MOV.U32 R11, RZ, RZ, 0x181f ;  /* 0x0000181fff0b7424 */ /* 0x000fe200078e00ff */
[----:B------:R-:W-:Y:S01]  /*143f0*/  LOP3.LUT P1, RZ, R36, 0x2, RZ, 0xc0, !PT ;  /* 0x0000000224ff7812 */ /* 0x000fe2000782c0ff */
[----:B------:R-:W-:Y:S02]  /*14400*/  IMAD.MOV.U32 R15, RZ, RZ, -0x1 ;  /* 0xffffffffff0f7424 */ /* 0x000fe400078e00ff */
[----:B0-----:R-:W-:-:S10]  /*14410*/  IMAD R4, R4, 0x2, R17 ;  /* 0x0000000204047824 */ /* 0x001fd400078e0211 */
[----:B-1---5:R-:W-:Y:S05]  /*14420*/  WARPSYNC.COLLECTIVE R15, `(.L_x_4834) ;  /* 0x000000000f087348 */ /* 0x022fea0003c00000 */
[----:B------:R0:W2:Y:S02]  /*14430*/  SHFL.IDX P6, R14, R13, R12, R11 ;  /* 0x0000000c0d0e7389 */ /* 0x0000a400000c000b */
[----:B012--5:R-:W-:Y:S01]  /*14440*/  ENDCOLLECTIVE ;  /* 0x000000000000791b */ /* 0x027fe20003800000 */
.L_x_4834:
[----:B------:R-:W-:Y:S02]  /*14450*/  IMAD.MOV.U32 R13, RZ, RZ, R6 ;  /* 0x000000ffff0d7224 */ /* 0x000fe400078e0006 */
[----:B------:R-:W-:Y:S02]  /*14460*/  IMAD.MOV.U32 R12, RZ, RZ, 0x1 ;  /* 0x00000001ff0c7424 */ /* 0x000fe400078e00ff */
[----:B------:R-:W-:-:S05]  /*14470*/  IMAD.SHL.U32 R8, R8, 0x8, RZ ;  /* 0x0000000808087824 */ /* 0x000fca00078e00ff */
[----:B------:R-:W-:-:S04]  /*14480*/  LOP3.LUT R8, R8, 0x38, RZ, 0xc0, !PT ;  /* 0x0000003808087812 */ /* 0x000fc800078ec0ff */
[----:B------:R-:W-:-:S04]  /*14490*/  SHF.L.U32 R0, R8, 0x1, RZ ;  /* 0x0000000108007819 */ /* 0x000fc800000006ff */
[----:B------:R-:W-:-:S13]  /*144a0*/  IADD3 R2, P0, R14, R0, RZ ;  /* 0x000000000e027210 */ /* 0x000fda0007f1e0ff */
[----:B------:R-:W-:Y:S05]  /*144b0*/  WARPSYNC.COLLECTIVE R15, `(.L_x_4835) ;  /* 0x000000000f087348 */ /* 0x000fea0003c00000 */
[----:B------:R0:W1:Y:S02]  /*144c0*/  SHFL.IDX P6, R14, R13, R12, R11 ;  /* 0x0000000c0d0e7389 */ /* 0x00006400000c000b */
[----:B01----:R-:W-:Y:S01]  /*144d0*/  ENDCOLLECTIVE ;  /* 0x000000000000791b */ /* 0x003fe20003800000 */
.L_x_4835:
[----:B------:R-:W-:Y:S01]  /*144e0*/  IMAD.X R3, RZ, RZ, R3, P0 ;  /* 0x000000ffff037224 */ /* 0x000fe200000e0603 */
[----:B------:R-:W-:Y:S02]  /*144f0*/  MOV R13, R5 ;  /* 0x00000005000d7202 */ /* 0x000fe40000000f00 */
        /* <DEDUP_REMOVED lines=17> */
.L_x_4836:
[----:B------:R-:W-:Y:S02]  /*14610*/  IMAD.MOV.U32 R13, RZ, RZ, R6 ;  /* 0x000000ffff0d7224 */ /* 0x000fe400078e0006 */
[----:B------:R-:W-:Y:S01]  /*14620*/  IMAD.MOV.U32 R12, RZ, RZ, 0x2 ;  /* 0x00000002ff0c7424 */ /* 0x000fe200078e00ff */
[----:B------:R-:W-:-:S13]  /*14630*/  IADD3 R2, P3, R14, R0, RZ ;  /* 0x000000000e027210 */ /* 0x000fda0007f7e0ff */
[----:B------:R-:W-:Y:S05]  /*14640*/  WARPSYNC.COLLECTIVE R15, `(.L_x_4837) ;  /* 0x000000000f087348 */ /* 0x000fea0003c00000 */
[----:B------:R0:W1:Y:S02]  /*14650*/  SHFL.IDX P6, R14, R13, R12, R11 ;  /* 0x0000000c0d0e7389 */ /* 0x00006400000c000b */
[----:B01----:R-:W-:Y:S01]  /*14660*/  ENDCOLLECTIVE ;  /* 0x000000000000791b */ /* 0x003fe20003800000 */
.L_x_4837:
        /* <DEDUP_REMOVED lines=17> */
.L_x_4838:
[----:B------:R-:W-:Y:S02]  /*14780*/  IMAD.MOV.U32 R13, RZ, RZ, R6 ;  /* 0x000000ffff0d7224 */ /* 0x000fe400078e0006 */
[----:B------:R-:W-:Y:S01]  /*14790*/  IMAD.MOV.U32 R12, RZ, RZ, 0x3 ;  /* 0x00000003ff0c7424 */ /* 0x000fe200078e00ff */
[----:B------:R-:W-:-:S13]  /*147a0*/  IADD3 R2, P3, R14, R0, RZ ;  /* 0x000000000e027210 */ /* 0x000fda0007f7e0ff */
[----:B------:R-:W-:Y:S05]  /*147b0*/  WARPSYNC.COLLECTIVE R15, `(.L_x_4839) ;  /* 0x000000000f087348 */ /* 0x000fea0003c00000 */
[----:B------:R0:W1:Y:S02]  /*147c0*/  SHFL.IDX P6, R14, R13, R12, R11 ;  /* 0x0000000c0d0e7389 */ /* 0x00006400000c000b */
[----:B01----:R-:W-:Y:S01]  /*147d0*/  ENDCOLLECTIVE ;  /* 0x000000000000791b */ /* 0x003fe20003800000 */
.L_x_4839:
[----:B------:R-:W-:Y:S02]  /*147e0*/  IADD3.X R3, RZ, R3, RZ, P3, !PT ;  /* 0x00000003ff037210 */ /* 0x000fe40001ffe4ff */
        /* <DEDUP_REMOVED lines=16> */
.L_x_4840:
[----:B------:R-:W-:Y:S01]  /*148f0*/  MOV R13, R6 ;  /* 0x00000006000d7202 */ /* 0x000fe20000000f00 */
[----:B------:R-:W-:Y:S01]  /*14900*/  IMAD.MOV.U32 R12, RZ, RZ, 0x4 ;  /* 0x00000004ff0c7424 */ /* 0x000fe200078e00ff */
[----:B------:R-:W-:-:S13]  /*14910*/  IADD3 R2, P3, R14, R0, RZ ;  /* 0x000000000e027210 */ /* 0x000fda0007f7e0ff */
[----:B------:R-:W-:Y:S05]  /*14920*/  WARPSYNC.COLLECTIVE R15, `(.L_x_4841) ;  /* 0x000000000f087348 */ /* 0x000fea0003c00000 */
[----:B------:R0:W1:Y:S02]  /*14930*/  SHFL.IDX P6, R14, R13, R12, R11 ;  /* 0x0000000c0d0e7389 */ /* 0x00006400000c000b */
[----:B01----:R-:W-:Y:S01]  /*14940*/  ENDCOLLECTIVE ;  /* 0x000000000000791b */ /* 0x003fe20003800000 */
.L_x_4841:
        /* <DEDUP_REMOVED lines=17> */
.L_x_4842:
[----:B------:R-:W-:Y:S01]  /*14a60*/  IMAD.MOV.U32 R13, RZ, RZ, R6 ;  /* 0x000000ffff0d7224 */ /* 0x000fe200078e0006 */
[----:B------:R-:W-:Y:S02]  /*14a70*/  MOV R12, 0x5 ;  /* 0x00000005000c7802 */ /* 0x000fe40000000f00 */
[----:B------:R-:W-:-:S13]  /*14a80*/  IADD3 R2, P3, R14, R0, RZ ;  /* 0x000000000e027210 */ /* 0x000fda0007f7e0ff */
[----:B------:R-:W-:Y:S05]  /*14a90*/  WARPSYNC.COLLECTIVE R15, `(.L_x_4843) ;  /* 0x000000000f087348 */ /* 0x000fea0003c00000 */
[----:B------:R0:W1:Y:S02]  /*14aa0*/  SHFL.IDX P6, R14, R13, R12, R11 ;  /* 0x0000000c0d0e7389 */ /* 0x00006400000c000b */
[----:B01----:R-:W-:Y:S01]  /*14ab0*/  ENDCOLLECTIVE ;  /* 0x000000000000791b */ /* 0x003fe20003800000 */
.L_x_4843:
        /* <DEDUP_REMOVED lines=12> */
.L_x_4844:
        /* <DEDUP_REMOVED lines=9> */
.L_x_4746:
[----:B--2---:R2:W3:Y:S02]  /*14c10*/  SYNCS.PHASECHK.TRANS64.TRYWAIT P0, [R10+URZ+0x32440], R25 ;  /* 0x032440190a0075a7 */ /* 0x0044e4000800017f */
[----:B---3--:R-:W-:Y:S05]  /*14c20*/  @!P0 NANOSLEEP.SYNCS 0x989680 ;  /* 0x009896800000895d */ /* 0x008fea0003900000 */
[----:B------:R-:W3:Y:S02]  /*14c30*/  @!P0 SYNCS.PHASECHK.TRANS64 P0, [R10+URZ+0x32440], R25 ;  /* 0x032440190a0085a7 */ /* 0x000ee4000800007f */
[----:B---3--:R-:W-:Y:S05]  /*14c40*/  @!P0 BRA `(.L_x_4746) ;  /* 0xfffffffc00f08947 */ /* 0x008fea000383ffff */
[----:B------:R-:W-:Y:S05]  /*14c50*/  BRA `(.L_x_4846) ;  /* 0xffffffc400047947 */ /* 0x000fea000383ffff */
.L_x_4747:
[----:B------:R-:W-:Y:S01]  /*14c60*/  BSSY B1, `(.L_x_4847) ;  /* 0x0000008000017945 */ /* 0x000fe20003800000 */
[----:B------:R-:W-:Y:S01]  /*14c70*/  IMAD.MOV.U32 R13, RZ, RZ, R21 ;  /* 0x000000ffff0d7224 */ /* 0x000fe200078e0015 */
[----:B------:R-:W-:Y:S01]  /*14c80*/  MOV R15, 0xffffffff ;  /* 0xffffffff000f7802 */ /* 0x000fe20000000f00 */
[----:B------:R-:W-:Y:S02]  /*14c90*/  IMAD.MOV.U32 R12, RZ, RZ, RZ ;  /* 0x000000ffff0c7224 */ /* 0x000fe400078e00ff */
[----:B------:R-:W-:-:S07]  /*14ca0*/  IMAD.MOV.U32 R11, RZ, RZ, 0x181f ;  /* 0x0000181fff0b7424 */ /* 0x000fce00078e00ff */
[----:B--2---:R-:W-:Y:S05]  /*14cb0*/  WARPSYNC.COLLECTIVE R15, `(.L_x_4848) ;  /* 0x000000000f087348 */ /* 0x004fea0003c00000 */
[----:B------:R0:W1:Y:S02]  /*14cc0*/  SHFL.IDX P6, R14, R13, R12, R11 ;  /* 0x0000000c0d0e7389 */ /* 0x00006400000c000b */
[----:B012---:R-:W-:Y:S01]  /*14cd0*/  ENDCOLLECTIVE ;  /* 0x000000000000791b */ /* 0x007fe20003800000 */
.L_x_4848:
[----:B------:R-:W-:Y:S05]  /*14ce0*/  BSYNC B1 ;  /* 0x0000000000017941 */ /* 0x000fea0003800000 */
.L_x_4847:
        /* <DEDUP_REMOVED lines=9> */
.L_x_4849:
[----:B------:R-:W-:Y:S02]  /*14d80*/  IMAD.MOV.U32 R13, RZ, RZ, R21 ;  /* 0x000000ffff0d7224 */ /* 0x000fe400078e0015 */
[----:B------:R-:W-:Y:S01]  /*14d90*/  IMAD.MOV.U32 R12, RZ, RZ, 0x1 ;  /* 0x00000001ff0c7424 */ /* 0x000fe200078e00ff */
[----:B------:R-:W-:-:S13]  /*14da0*/  IADD3 R2, P0, R14, R0, RZ ;  /* 0x000000000e027210 */ /* 0x000fda0007f1e0ff */
[----:B------:R-:W-:Y:S05]  /*14db0*/  WARPSYNC.COLLECTIVE R15, `(.L_x_4850) ;  /* 0x000000000f087348 */ /* 0x000fea0003c00000 */
[----:B------:R0:W1:Y:S02]  /*14dc0*/  SHFL.IDX P6, R14, R13, R12, R11 ;  /* 0x0000000c0d0e7389 */ /* 0x00006400000c000b */
[----:B01----:R-:W-:Y:S01]  /*14dd0*/  ENDCOLLECTIVE ;  /* 0x000000000000791b */ /* 0x003fe20003800000 */
.L_x_4850:
[----:B------:R-:W-:-:S05]  /*14de0*/  IADD3.X R3, RZ, R3, RZ, P0, !PT ;  /* 0x00000003ff037210 */ /* 0x000fca00007fe4ff */
        /* <DEDUP_REMOVED lines=9> */
.L_x_4851:
[----:B------:R-:W-:Y:S02]  /*14e80*/  IMAD.MOV.U32 R13, RZ, RZ, R21 ;  /* 0x000000ffff0d7224 */ /* 0x000fe400078e0015 */
[----:B------:R-:W-:Y:S01]  /*14e90*/  IMAD.MOV.U32 R12, RZ, RZ, 0x2 ;  /* 0x00000002ff0c7424 */ /* 0x000fe200078e00ff */
[----:B------:R-:W-:-:S07]  /*14ea0*/  MOV R6, R14 ;  /* 0x0000000e00067202 */ /* 0x000fce0000000f00 */
[----:B------:R-:W-:Y:S05]  /*14eb0*/  WARPSYNC.COLLECTIVE R15, `(.L_x_4852) ;  /* 0x000000000f087348 */ /* 0x000fea0003c00000 */
[----:B------:R0:W1:Y:S02]  /*14ec0*/  SHFL.IDX P6, R14, R13, R12, R11 ;  /* 0x0000000c0d0e7389 */ /* 0x00006400000c000b */
[----:B01----:R-:W-:Y:S01]  /*14ed0*/  ENDCOLLECTIVE ;  /* 0x000000000000791b */ /* 0x003fe20003800000 */
.L_x_4852:
        /* <DEDUP_REMOVED lines=11> */
.L_x_4853:
[----:B------:R-:W-:Y:S02]  /*14f90*/  IMAD.MOV.U32 R13, RZ, RZ, R21 ;  /* 0x000000ffff0d7224 */ /* 0x000fe400078e0015 */
[----:B------:R-:W-:Y:S01]  /*14fa0*/  IMAD.MOV.U32 R12, RZ, RZ, 0x3 ;  /* 0x00000003ff0c7424 */ /* 0x000fe200078e00ff */
[----:B------:R-:W-:-:S13]  /*14fb0*/  IADD3 R2, P0, R14, R0, RZ ;  /* 0x000000000e027210 */ /* 0x000fda0007f1e0ff */
[----:B------:R-:W-:Y:S05]  /*14fc0*/  WARPSYNC.COLLECTIVE R15, `(.L_x_4854) ;  /* 0x000000000f087348 */ /* 0x000fea0003c00000 */
[----:B------:R0:W1:Y:S02]  /*14fd0*/  SHFL.IDX P6, R14, R13, R12, R11 ;  /* 0x0000000c0d0e7389 */ /* 0x00006400000c000b */
[----:B01----:R-:W-:Y:S01]  /*14fe0*/  ENDCOLLECTIVE ;  /* 0x000000000000791b */ /* 0x003fe20003800000 */
.L_x_4854:
        /* <DEDUP_REMOVED lines=10> */
.L_x_4855:
[----:B------:R-:W-:Y:S01]  /*15090*/  MOV R13, R21 ;  /* 0x00000015000d7202 */ /* 0x000fe20000000f00 */
[----:B------:R-:W-:Y:S01]  /*150a0*/  IMAD.MOV.U32 R12, RZ, RZ, 0x4 ;  /* 0x00000004ff0c7424 */ /* 0x000fe200078e00ff */
[----:B------:R-:W-:-:S13]  /*150b0*/  IADD3 R2, P0, R14, R0, RZ ;  /* 0x000000000e027210 */ /* 0x000fda0007f1e0ff */
[----:B------:R-:W-:Y:S05]  /*150c0*/  WARPSYNC.COLLECTIVE R15, `(.L_x_4856) ;  /* 0x000000000f087348 */ /* 0x000fea0003c00000 */
[----:B------:R0:W1:Y:S02]  /*150d0*/  SHFL.IDX P6, R14, R13, R12, R11 ;  /* 0x0000000c0d0e7389 */ /* 0x00006400000c000b */
[----:B01----:R-:W-:Y:S01]  /*150e0*/  ENDCOLLECTIVE ;  /* 0x000000000000791b */ /* 0x003fe20003800000 */
.L_x_4856:
        /* <DEDUP_REMOVED lines=10> */
.L_x_4857:
[----:B------:R-:W-:Y:S01]  /*15190*/  IMAD.MOV.U32 R13, RZ, RZ, R21 ;  /* 0x000000ffff0d7224 */ /* 0x000fe200078e0015 */
[----:B------:R-:W-:Y:S02]  /*151a0*/  MOV R12, 0x5 ;  /* 0x00000005000c7802 */ /* 0x000fe40000000f00 */
[----:B------:R-:W-:-:S13]  /*151b0*/  IADD3 R2, P0, R14, R0, RZ ;  /* 0x000000000e027210 */ /* 0x000fda0007f1e0ff */
[----:B------:R-:W-:Y:S05]  /*151c0*/  WARPSYNC.COLLECTIVE R15, `(.L_x_4858) ;  /* 0x000000000f087348 */ /* 0x000fea0003c00000 */
[----:B------:R0:W1:Y:S02]  /*151d0*/  SHFL.IDX P6, R14, R13, R12, R11 ;  /* 0x0000000c0d0e7389 */ /* 0x00006400000c000b */
[----:B01----:R-:W-:Y:S01]  /*151e0*/  ENDCOLLECTIVE ;  /* 0x000000000000791b */ /* 0x003fe20003800000 */
.L_x_4858:
        /* <DEDUP_REMOVED lines=10> */
.L_x_4859:
[----:B------:R-:W-:Y:S05]  /*15290*/  BRA `(.L_x_4860) ;  /* 0xffffffc000447947 */ /* 0x000fea000383ffff */
.L_x_4752:
[----:B---3--:R3:W4:Y:S02]  /*152a0*/  SYNCS.PHASECHK.TRANS64.TRYWAIT P0, [R10+URZ+0x32460], R25 ;  /* 0x032460190a0075a7 */ /* 0x008724000800017f */
[----:B----4-:R-:W-:Y:S05]  /*152b0*/  @!P0 NANOSLEEP.SYNCS 0x989680 ;  /* 0x009896800000895d */ /* 0x010fea0003900000 */
[----:B------:R-:W4:Y:S02]  /*152c0*/  @!P0 SYNCS.PHASECHK.TRANS64 P0, [R10+URZ+0x32460], R25 ;  /* 0x032460190a0085a7 */ /* 0x000f24000800007f */
[----:B----4-:R-:W-:Y:S05]  /*152d0*/  @!P0 BRA `(.L_x_4752) ;  /* 0xfffffffc00f08947 */ /* 0x010fea000383ffff */
[----:B------:R-:W-:Y:S05]  /*152e0*/  BRA `(.L_x_4861) ;  /* 0xffffffc000907947 */ /* 0x000fea000383ffff */
.L_x_4753:
[----:B------:R-:W-:Y:S01]  /*152f0*/  BSSY B1, `(.L_x_4862) ;  /* 0x0000008000017945 */ /* 0x000fe20003800000 */
[----:B------:R-:W-:Y:S01]  /*15300*/  IMAD.MOV.U32 R13, RZ, RZ, R24 ;  /* 0x000000ffff0d7224 */ /* 0x000fe200078e0018 */
[----:B------:R-:W-:Y:S01]  /*15310*/  MOV R15, 0xffffffff ;  /* 0xffffffff000f7802 */ /* 0x000fe20000000f00 */
[----:B------:R-:W-:Y:S02]  /*15320*/  IMAD.MOV.U32 R12, RZ, RZ, RZ ;  /* 0x000000ffff0c7224 */ /* 0x000fe400078e00ff */
[----:B------:R-:W-:-:S07]  /*15330*/  IMAD.MOV.U32 R11, RZ, RZ, 0x181f ;  /* 0x0000181fff0b7424 */ /* 0x000fce00078e00ff */
[----:B-123--:R-:W-:Y:S05]  /*15340*/  WARPSYNC.COLLECTIVE R15, `(.L_x_4863) ;  /* 0x000000000f087348 */ /* 0x00efea0003c00000 */
[----:B------:R0:W4:Y:S02]  /*15350*/  SHFL.IDX P6, R14, R13, R12, R11 ;  /* 0x0000000c0d0e7389 */ /* 0x00012400000c000b */
[----:B01234-:R-:W-:Y:S01]  /*15360*/  ENDCOLLECTIVE ;  /* 0x000000000000791b */ /* 0x01ffe20003800000 */
.L_x_4863:
[----:B------:R-:W-:Y:S05]  /*15370*/  BSYNC B1 ;  /* 0x0000000000017941 */ /* 0x000fea0003800000 */
.L_x_4862:
        /* <DEDUP_REMOVED lines=9> */
.L_x_4864:
[----:B------:R-:W-:Y:S02]  /*15410*/  IMAD.MOV.U32 R13, RZ, RZ, R24 ;  /* 0x000000ffff0d7224 */ /* 0x000fe400078e0018 */
[----:B------:R-:W-:Y:S01]  /*15420*/  IMAD.MOV.U32 R12, RZ, RZ, 0x1 ;  /* 0x00000001ff0c7424 */ /* 0x000fe200078e00ff */
[----:B------:R-:W-:-:S13]  /*15430*/  IADD3 R2, P0, R14, R0, RZ ;  /* 0x000000000e027210 */ /* 0x000fda0007f1e0ff */
[----:B------:R-:W-:Y:S05]  /*15440*/  WARPSYNC.COLLECTIVE R15, `(.L_x_4865) ;  /* 0x000000000f087348 */ /* 0x000fea0003c00000 */
[----:B------:R0:W1:Y:S02]  /*15450*/  SHFL.IDX P6, R14, R13, R12, R11 ;  /* 0x0000000c0d0e7389 */ /* 0x00006400000c000b */
[----:B01----:R-:W-:Y:S01]  /*15460*/  ENDCOLLECTIVE ;  /* 0x000000000000791b */ /* 0x003fe20003800000 */
.L_x_4865:
        /* <DEDUP_REMOVED lines=13> */
.L_x_4866:
[----:B------:R-:W-:Y:S02]  /*15540*/  IMAD.MOV.U32 R13, RZ, RZ, R24 ;  /* 0x000000ffff0d7224 */ /* 0x000fe400078e0018 */
[----:B------:R-:W-:Y:S01]  /*15550*/  IMAD.MOV.U32 R12, RZ, RZ, 0x2 ;  /* 0x00000002ff0c7424 */ /* 0x000fe200078e00ff */
[----:B------:R-:W-:-:S13]  /*15560*/  IADD3 R2, P0, R14, R0, RZ ;  /* 0x000000000e027210 */ /* 0x000fda0007f1e0ff */
[----:B------:R-:W-:Y:S05]  /*15570*/  WARPSYNC.COLLECTIVE R15, `(.L_x_4867) ;  /* 0x000000000f087348 */ /* 0x000fea0003c00000 */
[----:B------:R0:W1:Y:S02]  /*15580*/  SHFL.IDX P6, R14, R13, R12, R11 ;  /* 0x0000000c0d0e7389 */ /* 0x00006400000c000b */
[----:B01----:R-:W-:Y:S01]  /*15590*/  ENDCOLLECTIVE ;  /* 0x000000000000791b */ /* 0x003fe20003800000 */
.L_x_4867:
        /* <DEDUP_REMOVED lines=13> */
.L_x_4868:
[----:B------:R-:W-:Y:S01]  /*15670*/  MOV R13, R24 ;  /* 0x00000018000d7202 */ /* 0x000fe20000000f00 */
[----:B------:R-:W-:Y:S01]  /*15680*/  IMAD.MOV.U32 R12, RZ, RZ, 0x3 ;  /* 0x00000003ff0c7424 */ /* 0x000fe200078e00ff */
[----:B------:R-:W-:-:S13]  /*15690*/  IADD3 R2, P0, R14, R0, RZ ;  /* 0x000000000e027210 */ /* 0x000fda0007f1e0ff */
[----:B------:R-:W-:Y:S05]  /*156a0*/  WARPSYNC.COLLECTIVE R15, `(.L_x_4869) ;  /* 0x000000000f087348 */ /* 0x000fea0003c00000 */
[----:B------:R0:W1:Y:S02]  /*156b0*/  SHFL.IDX P6, R14, R13, R12, R11 ;  /* 0x0000000c0d0e7389 */ /* 0x00006400000c000b */
[----:B01----:R-:W-:Y:S01]  /*156c0*/  ENDCOLLECTIVE ;  /* 0x000000000000791b */ /* 0x003fe20003800000 */
.L_x_4869:
        /* <DEDUP_REMOVED lines=13> */
.L_x_4870:
[----:B------:R-:W-:Y:S01]  /*157a0*/  IMAD.MOV.U32 R13, RZ, RZ, R24 ;  /* 0x000000ffff0d7224 */ /* 0x000fe200078e0018 */
[----:B------:R-:W-:Y:S02]  /*157b0*/  MOV R12, 0x4 ;  /* 0x00000004000c7802 */ /* 0x000fe40000000f00 */
[----:B------:R-:W-:-:S13]  /*157c0*/  IADD3 R2, P0, R14, R0, RZ ;  /* 0x000000000e027210 */ /* 0x000fda0007f1e0ff */
[----:B------:R-:W-:Y:S05]  /*157d0*/  WARPSYNC.COLLECTIVE R15, `(.L_x_4871) ;  /* 0x000000000f087348 */ /* 0x000fea0003c00000 */
[----:B------:R0:W1:Y:S02]  /*157e0*/  SHFL.IDX P6, R14, R13, R12, R11 ;  /* 0x0000000c0d0e7389 */ /* 0x00006400000c000b */
[----:B01----:R-:W-:Y:S01]  /*157f0*/  ENDCOLLECTIVE ;  /* 0x000000000000791b */ /* 0x003fe20003800000 */
.L_x_4871:
        /* <DEDUP_REMOVED lines=13> */
.L_x_4872:
[----:B------:R-:W-:Y:S02]  /*158d0*/  IMAD.MOV.U32 R13, RZ, RZ, R24 ;  /* 0x000000ffff0d7224 */ /* 0x000fe400078e0018 */
[----:B------:R-:W-:Y:S01]  /*158e0*/  IMAD.MOV.U32 R12, RZ, RZ, 0x5 ;  /* 0x00000005ff0c7424 */ /* 0x000fe200078e00ff */
[----:B------:R-:W-:-:S13]  /*158f0*/  IADD3 R2, P0, R14, R0, RZ ;  /* 0x000000000e027210 */ /* 0x000fda0007f1e0ff */
[----:B------:R-:W-:Y:S05]  /*15900*/  WARPSYNC.COLLECTIVE R15, `(.L_x_4873) ;  /* 0x000000000f087348 */ /* 0x000fea0003c00000 */
[----:B------:R0:W1:Y:S02]  /*15910*/  SHFL.IDX P6, R14, R13, R12, R11 ;  /* 0x0000000c0d0e7389 */ /* 0x00006400000c000b */
[----:B01----:R-:W-:Y:S01]  /*15920*/  ENDCOLLECTIVE ;  /* 0x000000000000791b */ /* 0x003fe20003800000 */
.L_x_4873:
        /* <DEDUP_REMOVED lines=13> */
.L_x_4874:
[----:B------:R-:W-:Y:S05]  /*15a00*/  BRA `(.L_x_4875) ;  /* 0xffffffbc00dc7947 */ /* 0x000fea000383ffff */
.L_x_4761:
        /* <DEDUP_REMOVED lines=8> */
.L_x_4877:
[----:B------:R-:W-:Y:S05]  /*15a90*/  BSYNC B0 ;  /* 0x0000000000007941 */ /* 0x000fea0003800000 */
.L_x_4876:
[----:B------:R-:W-:Y:S05]  /*15aa0*/  BRA `(.L_x_4878) ;  /* 0xffffffc000ac7947 */ /* 0x000fea000383ffff */
.L_x_4764:
[----:B0-----:R0:W1:Y:S02]  /*15ab0*/  SYNCS.PHASECHK.TRANS64.TRYWAIT P0, [R7+URZ+0x32420], R0 ;  /* 0x03242000070075a7 */ /* 0x001064000800017f */
[----:B-1----:R-:W-:Y:S05]  /*15ac0*/  @!P0 NANOSLEEP.SYNCS 0x989680 ;  /* 0x009896800000895d */ /* 0x002fea0003900000 */
[----:B------:R-:W1:Y:S02]  /*15ad0*/  @!P0 SYNCS.PHASECHK.TRANS64 P0, [R7+URZ+0x32420], R0 ;  /* 0x03242000070085a7 */ /* 0x000e64000800007f */
[----:B-1----:R-:W-:Y:S05]  /*15ae0*/  @!P0 BRA `(.L_x_4764) ;  /* 0xfffffffc00f08947 */ /* 0x002fea000383ffff */
[----:B------:R-:W-:Y:S05]  /*15af0*/  BRA `(.L_x_4879) ;  /* 0xffffffc000f47947 */ /* 0x000fea000383ffff */
.L_x_4765:
[----:B------:R-:W1:Y:S01]  /*15b00*/  S2R R2, SR_TID.X ;  /* 0x0000000000027919 */ /* 0x000e620000002100 */
[----:B------:R-:W-:Y:S01]  /*15b10*/  BSSY B0, `(.L_x_4880) ;  /* 0x000000a000007945 */ /* 0x000fe20003800000 */
[----:B------:R-:W-:Y:S02]  /*15b20*/  IMAD.MOV.U32 R12, RZ, RZ, RZ ;  /* 0x000000ffff0c7224 */ /* 0x000fe400078e00ff */
[----:B------:R-:W-:Y:S02]  /*15b30*/  IMAD.MOV.U32 R11, RZ, RZ, 0x1f ;  /* 0x0000001fff0b7424 */ /* 0x000fe400078e00ff */
[----:B------:R-:W-:Y:S01]  /*15b40*/  IMAD.MOV.U32 R15, RZ, RZ, -0x1 ;  /* 0xffffffffff0f7424 */ /* 0x000fe200078e00ff */
[----:B-1----:R-:W-:-:S04]  /*15b50*/  SHF.R.U32.HI R2, RZ, 0x5, R2 ;  /* 0x00000005ff027819 */ /* 0x002fc80000011602 */
[----:B------:R-:W-:-:S04]  /*15b60*/  LOP3.LUT R2, R2, 0x3, RZ, 0xc0, !PT ;  /* 0x0000000302027812 */ /* 0x000fc800078ec0ff */
[----:B------:R-:W-:-:S07]  /*15b70*/  MOV R13, R2 ;  /* 0x00000002000d7202 */ /* 0x000fce0000000f00 */
[----:B0-23-5:R-:W-:Y:S05]  /*15b80*/  WARPSYNC.COLLECTIVE R15, `(.L_x_4881) ;  /* 0x000000000f087348 */ /* 0x02dfea0003c00000 */
[----:B------:R1:W4:Y:S02]  /*15b90*/  SHFL.IDX P6, R14, R13, R12, R11 ;  /* 0x0000000c0d0e7389 */ /* 0x00032400000c000b */
[----:B012345:R-:W-:Y:S01]  /*15ba0*/  ENDCOLLECTIVE ;  /* 0x000000000000791b */ /* 0x03ffe20003800000 */
.L_x_4881:
[----:B------:R-:W-:Y:S05]  /*15bb0*/  BSYNC B0 ;  /* 0x0000000000007941 */ /* 0x000fea0003800000 */
.L_x_4880:
[----:B------:R-:W-:Y:S05]  /*15bc0*/  BRA `(.L_x_4882) ;  /* 0xffffffc000dc7947 */ /* 0x000fea000383ffff */
.L_x_4768:
[----:B------:R-:W-:Y:S01]  /*15bd0*/  BSSY B1, `(.L_x_4883) ;  /* 0x0000006000017945 */ /* 0x000fe20003800000 */
[----:B------:R-:W-:-:S07]  /*15be0*/  IMAD.MOV.U32 R15, RZ, RZ, -0x1 ;  /* 0xffffffffff0f7424 */ /* 0x000fce00078e00ff */
[----:B0-23-5:R-:W-:Y:S05]  /*15bf0*/  WARPSYNC.COLLECTIVE R15, `(.L_x_4884) ;  /* 0x000000000f0c7348 */ /* 0x02dfea0003c00000 */
[----:B------:R-:W-:Y:S02]  /*15c00*/  ELECT P6, UR62, PT ;  /* 0x00000000003e782f */ /* 0x000fe400038c0000 */
[----:B------:R-:W-:Y:S01]  /*15c10*/  MOV R14, UR62 ;  /* 0x0000003e000e7c02 */ /* 0x000fe20008000f00 */
[----:B0-23-5:R-:W-:Y:S10]  /*15c20*/  ENDCOLLECTIVE ;  /* 0x000000000000791b */ /* 0x02dff40003800000 */
.L_x_4884:
[----:B------:R-:W-:Y:S05]  /*15c30*/  BSYNC B1 ;  /* 0x0000000000017941 */ /* 0x000fea0003800000 */
.L_x_4883:
[----:B------:R-:W-:Y:S05]  /*15c40*/  BRA `(.L_x_4885) ;  /* 0xffffffc000d47947 */ /* 0x000fea000383ffff */
.L_x_4770:
[----:B0-----:R0:W1:Y:S02]  /*15c50*/  SYNCS.PHASECHK.TRANS64.TRYWAIT P1, [R5+URZ+0x32440], R0 ;  /* 0x03244000050075a7 */ /* 0x001064000802017f */
[----:B-1----:R-:W-:Y:S05]  /*15c60*/  @!P1 NANOSLEEP.SYNCS 0x989680 ;  /* 0x009896800000995d */ /* 0x002fea0003900000 */
[----:B------:R-:W1:Y:S02]  /*15c70*/  @!P1 SYNCS.PHASECHK.TRANS64 P1, [R5+URZ+0x32440], R0 ;  /* 0x03244000050095a7 */ /* 0x000e64000802007f */
[----:B-1----:R-:W-:Y:S05]  /*15c80*/  @!P1 BRA `(.L_x_4770) ;  /* 0xfffffffc00f09947 */ /* 0x002fea000383ffff */
[----:B------:R-:W-:Y:S05]  /*15c90*/  BRA `(.L_x_4886) ;  /* 0xffffffc000fc7947 */ /* 0x000fea000383ffff */
.L_x_4772:
[----:B-1----:R1:W4:Y:S02]  /*15ca0*/  SYNCS.PHASECHK.TRANS64.TRYWAIT P1, [R3+URZ+0x32440], R2 ;  /* 0x03244002030075a7 */ /* 0x002324000802017f */
[----:B----4-:R-:W-:Y:S05]  /*15cb0*/  @!P1 NANOSLEEP.SYNCS 0x989680 ;  /* 0x009896800000995d */ /* 0x010fea0003900000 */
[----:B------:R-:W4:Y:S02]  /*15cc0*/  @!P1 SYNCS.PHASECHK.TRANS64 P1, [R3+URZ+0x32440], R2 ;  /* 0x03244002030095a7 */ /* 0x000f24000802007f */
[----:B----4-:R-:W-:Y:S05]  /*15cd0*/  @!P1 BRA `(.L_x_4772) ;  /* 0xfffffffc00f09947 */ /* 0x010fea000383ffff */
[----:B------:R-:W-:Y:S05]  /*15ce0*/  BRA `(.L_x_4887) ;  /* 0xffffffc400087947 */ /* 0x000fea000383ffff */
.L_x_4774:
[----:B----4-:R4:W0:Y:S02]  /*15cf0*/  SYNCS.PHASECHK.TRANS64.TRYWAIT P1, [R5+URZ+0x32460], R0 ;  /* 0x03246000050075a7 */ /* 0x010824000802017f */
[----:B0-----:R-:W-:Y:S05]  /*15d00*/  @!P1 NANOSLEEP.SYNCS 0x989680 ;  /* 0x009896800000995d */ /* 0x001fea0003900000 */
[----:B------:R-:W0:Y:S02]  /*15d10*/  @!P1 SYNCS.PHASECHK.TRANS64 P1, [R5+URZ+0x32460], R0 ;  /* 0x03246000050095a7 */ /* 0x000e24000802007f */
[----:B0-----:R-:W-:Y:S05]  /*15d20*/  @!P1 BRA `(.L_x_4774) ;  /* 0xfffffffc00f09947 */ /* 0x001fea000383ffff */
[----:B------:R-:W-:Y:S05]  /*15d30*/  BRA `(.L_x_4888) ;  /* 0xffffffc400047947 */ /* 0x000fea000383ffff */
.L_x_4889:
        /* <DEDUP_REMOVED lines=12> */
.L_x_6464:


//--------------------- .text._ZN7cutlass13device_kernelIN5flash11enable_sm90INS1_16FlashAttnFwdSm90INS1_25CollectiveMainloopFwdSm90ILi2EN4cute5tupleIJNS5_1CILi1EEES8_S8_EEENS6_IJNS7_ILi128EEENS7_ILi96EEENS7_ILi64EEEEEELi256ENS_6half_tEfNS_4arch4Sm90ELb1ELb0ELb1ELb1ELb1ELb0ELb0ELb1ELb0ELb1ELb0ELb0EEENS1_21CollectiveEpilogueFwdINS6_IJSA_NS7_ILi256EEESB_EEES9_SE_SG_Li256ELb1ELb1ELb0ELb0EEENS1_36VarlenDynamicPersistentTileSchedulerILi128ELi96ELi256ELi128ELb0ELb1ELb1ELb1ELb1ELb1EEEEEEEEEvNT_6ParamsE --------------------------
	.section	.text._ZN7cutlass13device_kernelIN5flash11enable_sm90INS1_16FlashAttnFwdSm90INS1_25CollectiveMainloopFwdSm90ILi2EN4cute5tupleIJNS5_1CILi1EEES8_S8_EEENS6_IJNS7_ILi128EEENS7_ILi96EEENS7_ILi64EEEEEELi256ENS_6half_tEfNS_4arch4Sm90ELb1ELb0ELb1ELb1ELb1ELb0ELb0ELb1ELb0ELb1ELb0ELb0EEENS1_21CollectiveEpilogueFwdINS6_IJSA_NS7_ILi256EEESB_EEES9_SE_SG_Li256ELb1ELb1ELb0ELb0EEENS1_36VarlenDynamicPersistentTileSchedulerILi128ELi96ELi256ELi128ELb0ELb1ELb1ELb1ELb1ELb1EEEEEEEEEvNT_6ParamsE,"ax",@progbits
	.align	128
.text._ZN7cutlass13device_kernelIN5flash11enable_sm90INS1_16FlashAttnFwdSm90INS1_25CollectiveMainloopFwdSm90ILi2EN4cute5tupleIJNS5_1CILi1EEES8_S8_EEENS6_IJNS7_ILi128EEENS7_ILi96EEENS7_ILi64EEEEEELi256ENS_6half_tEfNS_4arch4Sm90ELb1ELb0ELb1ELb1ELb1ELb0ELb0ELb1ELb0ELb1ELb0ELb0EEENS1_21CollectiveEpilogueFwdINS6_IJSA_NS7_ILi256EEESB_EEES9_SE_SG_Li256ELb1ELb1ELb0ELb0EEENS1_36VarlenDynamicPersistentTileSchedulerILi128ELi96ELi256ELi128ELb0ELb1ELb1ELb1ELb1ELb1EEEEEEEEEvNT_6ParamsE:
        .type           _ZN7cutlass13device_kernelIN5flash11enable_sm90INS1_16FlashAttnFwdSm90INS1_25CollectiveMainloopFwdSm90ILi2EN4cute5tupleIJNS5_1CILi1EEES8_S8_EEENS6_IJNS7_ILi128EEENS7_ILi96EEENS7_ILi64EEEEEELi256ENS_6half_tEfNS_4arch4Sm90ELb1ELb0ELb1ELb1ELb1ELb0ELb0ELb1ELb0ELb1ELb0ELb0EEENS1_21CollectiveEpilogueFwdINS6_IJSA_NS7_ILi256EEESB_EEES9_SE_SG_Li256ELb1ELb1ELb0ELb0EEENS1_36VarlenDynamicPersistentTileSchedulerILi128ELi96ELi256ELi128ELb0ELb1ELb1ELb1ELb1ELb1EEEEEEEEEvNT_6ParamsE,@function
        .size           _ZN7cutlass13device_kernelIN5flash11enable_sm90INS1_16FlashAttnFwdSm90INS1_25CollectiveMainloopFwdSm90ILi2EN4cute5tupleIJNS5_1CILi1EEES8_S8_EEENS6_IJNS7_ILi128EEENS7_ILi96EEENS7_ILi64EEEEEELi256ENS_6half_tEfNS_4arch4Sm90ELb1ELb0ELb1ELb1ELb1ELb0ELb0ELb1ELb0ELb1ELb0ELb0EEENS1_21CollectiveEpilogueFwdINS6_IJSA_NS7_ILi256EEESB_EEES9_SE_SG_Li256ELb1ELb1ELb0ELb0EEENS1_36VarlenDynamicPersistentTileSchedulerILi128ELi96ELi256ELi128ELb0ELb1ELb1ELb1ELb1ELb1EEEEEEEEEvNT_6ParamsE,(.L_x_6465 - _ZN7cutlass13device_kernelIN5flash11enable_sm90INS1_16FlashAttnFwdSm90INS1_25CollectiveMainloopFwdSm90ILi2EN4cute5tupleIJNS5_1CILi1EEES8_S8_EEENS6_IJNS7_ILi128EEENS7_ILi96EEENS7_ILi64EEEEEELi256ENS_6half_tEfNS_4arch4Sm90ELb1ELb0ELb1ELb1ELb1ELb0ELb0ELb1ELb0ELb1ELb0ELb0EEENS1_21CollectiveEpilogueFwdINS6_IJSA_NS7_ILi256EEESB_EEES9_SE_SG_Li256ELb1ELb1ELb0ELb0EEENS1_36VarlenDynamicPersistentTileSchedulerILi128ELi96ELi256ELi128ELb0ELb1ELb1ELb1ELb1ELb1EEEEEEEEEvNT_6ParamsE)
        .other          _ZN7cutlass13device_kernelIN5flash11enable_sm90INS1_16FlashAttnFwdSm90INS1_25CollectiveMainloopFwdSm90ILi2EN4cute5tupleIJNS5_1CILi1EEES8_S8_EEENS6_IJNS7_ILi128EEENS7_ILi96EEENS7_ILi64EEEEEELi256ENS_6half_tEfNS_4arch4Sm90ELb1ELb0ELb1ELb1ELb1ELb0ELb0ELb1ELb0ELb1ELb0ELb0EEENS1_21CollectiveEpilogueFwdINS6_IJSA_NS7_ILi256EEESB_EEES9_SE_SG_Li256ELb1ELb1ELb0ELb0EEENS1_36VarlenDynamicPersistentTileSchedulerILi128ELi96ELi256ELi128ELb0ELb1ELb1ELb1ELb1ELb1EEEEEEEEEvNT_6ParamsE,@"STO_CUDA_ENTRY STV_DEFAULT"
_ZN7cutlass13device_kernelIN5flash11enable_sm90INS1_16FlashAttnFwdSm90INS1_25CollectiveMainloopFwdSm90ILi2EN4cute5tupleIJNS5_1CILi1EEES8_S8_EEENS6_IJNS7_ILi128EEENS7_ILi96EEENS7_ILi64EEEEEELi256ENS_6half_tEfNS_4arch4Sm90ELb1ELb0ELb1ELb1ELb1ELb0ELb0ELb1ELb0ELb1ELb0ELb0EEENS1_21CollectiveEpilogueFwdINS6_IJSA_NS7_ILi256EEESB_EEES9_SE_SG_Li256ELb1ELb1ELb0ELb0EEENS1_36VarlenDynamicPersistentTileSchedulerILi128ELi96ELi256ELi128ELb0ELb1ELb1ELb1ELb1ELb1EEEEEEEEEvNT_6ParamsE:
        /* <DEDUP_REMOVED lines=45> */
.L_x_4890:
        /* <DEDUP_REMOVED lines=22> */
.L_x_4891:
        /* <DEDUP_REMOVED lines=18> */
.L_x_4892:
        /* <DEDUP_REMOVED lines=22> */
.L_x_4893:
        /* <DEDUP_REMOVED lines=23> */
.L_x_4894:
        /* <DEDUP_REMOVED lines=8> */
.L_x_4896:
        /* <DEDUP_REMOVED lines=23> */
[----:B------:R-:W-:Y:S01]  /*0a10*/  R2UR UR7, R7 ;  /* 0x00000000070772ca */ /* 0x000fe200000e0000 */
        /* <DEDUP_REMOVED lines=24> */
[----:B------:R-:W-:-:S02]  /*0ba0*/  LEA.HI R0, R0, R209, RZ, 0x3 ;  /* 0x000000d100007211 */ /* 0x000fc400078f18ff */
[----:B------:R-:W-:Y:S01]  /*0bb0*/  LOP3.LUT R2, R2, 0x1ffffffe, RZ, 0xc0, !PT ;  /* 0x1ffffffe02027812 */ /* 0x000fe200078ec0ff */
[----:B------:R-:W-:Y:S01]  /*0bc0*/  IMAD.IADD R6, R209, 0x1, -R6 ;  /* 0x00000001d1067824 */ /* 0x000fe200078e0a06 */
[----:B------:R-:W-:Y:S02]  /*0bd0*/  LOP3.LUT R11, R11, 0xfffffff8, RZ, 0xc0, !PT ;  /* 0xfffffff80b0b7812 */ /* 0x000fe400078ec0ff */
[----:B------:R-:W-:Y:S02]  /*0be0*/  LEA.HI R8, R8, R201, RZ, 0x5 ;  /* 0x000000c908087211 */ /* 0x000fe400078f28ff */
[----:B------:R-:W-:Y:S01]  /*0bf0*/  LEA.HI R3, R3, R202, RZ, 0x1 ;  /* 0x000000ca03037211 */ /* 0x000fe200078f08ff */
[----:B------:R-:W-:Y:S01]  /*0c00*/  IMAD.IADD R11, R10, 0x1, -R11 ;  /* 0x000000010a0b7824 */ /* 0x000fe200078e0a0b */
[----:B------:R-:W-:Y:S02]  /*0c10*/  LOP3.LUT R4, R0, 0xfffffff8, RZ, 0xc0, !PT ;  /* 0xfffffff800047812 */ /* 0x000fe400078ec0ff */
[----:B------:R-:W-:-:S02]  /*0c20*/  IADD3 R2, R5, -R2, RZ ;  /* 0x8000000205027210 */ /* 0x000fc40007ffe0ff */
[----:B------:R-:W-:Y:S01]  /*0c30*/  SHF.R.S32.HI R8, RZ, 0x5, R8 ;  /* 0x00000005ff087819 */ /* 0x000fe20000011408 */
[----:B------:R-:W-:Y:S01]  /*0c40*/  IMAD.IADD R23, R209, 0x1, -R4 ;  /* 0x00000001d1177824 */ /* 0x000fe200078e0a04 */
[----:B------:R-:W-:Y:S01]  /*0c50*/  LOP3.LUT R3, R3, 0x3fffffe, RZ, 0xc0, !PT ;  /* 0x03fffffe03037812 */ /* 0x000fe200078ec0ff */
[----:B------:R-:W-:Y:S01]  /*0c60*/  IMAD R204, R2, 0x8, R7 ;  /* 0x0000000802cc7824 */ /* 0x000fe200078e0207 */
[----:B------:R-:W-:Y:S01]  /*0c70*/  LEA.HI R5, R6, R6, RZ, 0x1 ;  /* 0x0000000606057211 */ /* 0x000fe200078f08ff */
[----:B------:R-:W-:Y:S01]  /*0c80*/  IMAD R8, R8, 0x10, R11 ;  /* 0x0000001008087824 */ /* 0x000fe200078e020b */
[----:B------:R-:W-:Y:S01]  /*0c90*/  SHF.R.S32.HI R200, RZ, 0x3, R0 ;  /* 0x00000003ffc87819 */ /* 0x000fe20000011400 */
[----:B------:R-:W-:Y:S01]  /*0ca0*/  IMAD.IADD R3, R202, 0x1, -R3 ;  /* 0x00000001ca037824 */ /* 0x000fe200078e0a03 */
[----:B------:R-:W-:Y:S01]  /*0cb0*/  LOP3.LUT R5, R5, 0x1ffffffe, RZ, 0xc0, !PT ;  /* 0x1ffffffe05057812 */ /* 0x000fe200078ec0ff */
[----:B------:R-:W-:Y:S01]  /*0cc0*/  IMAD.SHL.U32 R2, R23, 0x8, RZ ;  /* 0x0000000817027824 */ /* 0x000fe200078e00ff */
[----:B------:R-:W-:Y:S01]  /*0cd0*/  LOP3.LUT R0, R9, 0x7ffffffc, RZ, 0xc0, !PT ;  /* 0x7ffffffc09007812 */ /* 0x000fe200078ec0ff */
[----:B------:R-:W-:Y:S01]  /*0ce0*/  IMAD R203, R3, 0x40, R8 ;  /* 0x0000004003cb7824 */ /* 0x000fe200078e0208 */
[----:B------:R-:W-:Y:S01]  /*0cf0*/  IADD3 R16, R6, -R5, RZ ;  /* 0x8000000506107210 */ /* 0x000fe20007ffe0ff */
[C---:B------:R-:W-:Y:S01]  /*0d00*/  VIADD R19, R2.reuse, 0x40 ;  /* 0x0000004002137836 */ /* 0x040fe20000000000 */
[----:B------:R-:W-:Y:S01]  /*0d10*/  SHF.R.S32.HI R208, RZ, 0x1f, R2 ;  /* 0x0000001fffd07819 */ /* 0x000fe20000011402 */
[----:B------:R-:W-:Y:S01]  /*0d20*/  VIADD R18, R2, 0x80 ;  /* 0x0000008002127836 */ /* 0x000fe20000000000 */
[----:B------:R-:W-:Y:S01]  /*0d30*/  LEA R16, R16, R203, 0x3 ;  /* 0x000000cb10107211 */ /* 0x000fe200078e18ff */
[----:B------:R-:W-:Y:S01]  /*0d40*/  VIADD R22, R2, 0xc0 ;  /* 0x000000c002167836 */ /* 0x000fe20000000000 */
[----:B------:R-:W-:Y:S01]  /*0d50*/  SHF.R.S32.HI R207, RZ, 0x1f, R19 ;  /* 0x0000001fffcf7819 */ /* 0x000fe20000011413 */
[----:B------:R-:W-:Y:S01]  /*0d60*/  IMAD.IADD R17, R201, 0x1, -R0 ;  /* 0x00000001c9117824 */ /* 0x000fe200078e0a00 */
[----:B------:R-:W-:-:S02]  /*0d70*/  SHF.R.S32.HI R206, RZ, 0x1f, R18 ;  /* 0x0000001fffce7819 */ /* 0x000fc40000011412 */
[----:B------:R-:W-:-:S07]  /*0d80*/  SHF.R.S32.HI R205, RZ, 0x1f, R22 ;  /* 0x0000001fffcd7819 */ /* 0x000fce0000011416 */
.L_x_4956:
[----:B------:R-:W-:Y:S01]  /*0d90*/  ULDC.64 UR8, c[0x0][0xc88] ;  /* 0x0003220000087ab9 */ /* 0x000fe20000000a00 */
[----:B------:R-:W-:Y:S01]  /*0da0*/  ULDC.64 UR10, c[0x0][0xa18] ;  /* 0x00028600000a7ab9 */ /* 0x000fe20000000a00 */
[----:B------:R-:W-:Y:S02]  /*0db0*/  UIMAD.WIDE UR8, UR7, 0x4, UR8 ;  /* 0x00000004070878a5 */ /* 0x000fe4000f8e0208 */
[----:B------:R-:W-:Y:S01]  /*0dc0*/  UISETP.NE.U32.AND UP1, UPT, UR10, URZ, UPT ;  /* 0x0000003f0a00728c */ /* 0x000fe2000bf25070 */
[----:B------:R-:W-:Y:S01]  /*0dd0*/  ULDC UR4, c[0x0][0x424] ;  /* 0x0001090000047ab9 */ /* 0x000fe20000000800 */
[----:B------:R-:W-:Y:S02]  /*0de0*/  ULDC UR7, c[0x0][0x2f0] ;  /* 0x0000bc0000077ab9 */ /* 0x000fe40000000800 */
[----:B01----:R-:W-:Y:S02]  /*0df0*/  IMAD.U32 R4, RZ, RZ, UR8 ;  /* 0x00000008ff047e24 */ /* 0x003fe4000f8e00ff */
[----:B--2---:R-:W-:Y:S01]  /*0e00*/  IMAD.U32 R5, RZ, RZ, UR9 ;  /* 0x00000009ff057e24 */ /* 0x004fe2000f8e00ff */
[----:B------:R-:W-:-:S04]  /*0e10*/  ULDC.64 UR8, c[0x0][0xa28] ;  /* 0x00028a0000087ab9 */ /* 0x000fc80000000a00 */
[----:B------:R-:W2:Y:S01]  /*0e20*/  LDG.E R4, desc[UR48][R4.64] ;  /* 0x0000003004047981 */ /* 0x000ea2000c1e1900 */
[----:B------:R-:W-:Y:S02]  /*0e30*/  UISETP.NE.U32.AND UP0, UPT, UR8, URZ, UPT ;  /* 0x0000003f0800728c */ /* 0x000fe4000bf05070 */
[----:B------:R-:W-:Y:S02]  /*0e40*/  UISETP.NE.AND.EX UP1, UPT, UR11, URZ, UPT, UP1 ;  /* 0x0000003f0b00728c */ /* 0x000fe4000bf25310 */
[----:B------:R-:W-:-:S04]  /*0e50*/  UISETP.NE.AND.EX UP0, UPT, UR9, URZ, UPT, UP0 ;  /* 0x0000003f0900728c */ /* 0x000fc8000bf05300 */
[----:B------:R-:W-:Y:S02]  /*0e60*/  PLOP3.LUT P2, PT, PT, PT, UP1, 0x80, 0x0 ;  /* 0x000000000000781c */ /* 0x000fe40003f4f018 */
[----:B------:R-:W-:Y:S02]  /*0e70*/  PLOP3.LUT P0, PT, PT, PT, UP0, 0x80, 0x0 ;  /* 0x000000000000781c */ /* 0x000fe40003f0f008 */
[----:B--2---:R-:W-:-:S13]  /*0e80*/  R2UR UR40, R4 ;  /* 0x00000000042872ca */ /* 0x004fda00000e0000 */
[----:B------:R-:W-:Y:S02]  /*0e90*/  USHF.R.S32.HI UR41, URZ, 0x1f, UR40 ;  /* 0x0000001f3f297899 */ /* 0x000fe40008011428 */
[----:B------:R-:W-:-:S04]  /*0ea0*/  @UP0 ULEA UR8, UP2, UR40, UR8, 0x2 ;  /* 0x0000000828080291 */ /* 0x000fc8000f84103f */
[----:B------:R-:W-:Y:S02]  /*0eb0*/  @UP0 ULEA.HI.X UR9, UR40, UR9, UR41, 0x2, UP2 ;  /* 0x0000000928090291 */ /* 0x000fe400090f1429 */
[----:B------:R-:W-:Y:S01]  /*0ec0*/  @UP1 ULEA UR10, UP0, UR40, UR10, 0x2 ;  /* 0x0000000a280a1291 */ /* 0x000fe2000f80103f */
[----:B------:R-:W-:-:S03]  /*0ed0*/  IMAD.U32 R4, RZ, RZ, UR8 ;  /* 0x00000008ff047e24 */ /* 0x000fc6000f8e00ff */
[----:B------:R-:W-:Y:S01]  /*0ee0*/  @UP1 ULEA.HI.X UR11, UR40, UR11, UR41, 0x2, UP0 ;  /* 0x0000000b280b1291 */ /* 0x000fe200080f1429 */
[----:B------:R-:W-:Y:S01]  /*0ef0*/  IMAD.U32 R5, RZ, RZ, UR9 ;  /* 0x00000009ff057e24 */ /* 0x000fe2000f8e00ff */
[----:B------:R-:W-:Y:S01]  /*0f00*/  ULDC.64 UR8, c[0x0][0x418] ;  /* 0x0001060000087ab9 */ /* 0x000fe20000000a00 */
[----:B------:R-:W-:-:S03]  /*0f10*/  IMAD.U32 R6, RZ, RZ, UR10 ;  /* 0x0000000aff067e24 */ /* 0x000fc6000f8e00ff */
[----:B------:R-:W-:Y:S01]  /*0f20*/  IMAD.U32 R7, RZ, RZ, UR11 ;  /* 0x0000000bff077e24 */ /* 0x000fe2000f8e00ff */
[----:B------:R-:W2:Y:S04]  /*0f30*/  @P0 LDG.E R4, desc[UR48][R4.64] ;  /* 0x0000003004040981 */ /* 0x000ea8000c1e1900 */
[----:B---3--:R-:W3:Y:S01]  /*0f40*/  @P2 LDG.E R6, desc[UR48][R6.64] ;  /* 0x0000003006062981 */ /* 0x008ee2000c1e1900 */
[----:B------:R-:W-:Y:S01]  /*0f50*/  UISETP.NE.U32.AND UP0, UPT, UR8, URZ, UPT ;  /* 0x0000003f0800728c */ /* 0x000fe2000bf05070 */
[----:B------:R-:W-:Y:S01]  /*0f60*/  UMOV UR44, URZ ;  /* 0x0000003f002c7c82 */ /* 0x000fe20008000000 */
[----:B------:R-:W-:Y:S02]  /*0f70*/  UMOV UR43, UR6 ;  /* 0x00000006002b7c82 */ /* 0x000fe40008000000 */
[----:B------:R-:W-:-:S03]  /*0f80*/  UISETP.NE.AND.EX UP0, UPT, UR9, URZ, UPT, UP0 ;  /* 0x0000003f0900728c */ /* 0x000fc6000bf05300 */
[----:B------:R-:W-:Y:S01]  /*0f90*/  ULDC.64 UR8, c[0x0][0xa20] ;  /* 0x0002880000087ab9 */ /* 0x000fe20000000a00 */
[----:B------:R-:W-:Y:S01]  /*0fa0*/  USEL UR4, UR4, 0x1, UP0 ;  /* 0x0000000104047887 */ /* 0x000fe20008000000 */
[----:B------:R-:W-:-:S03]  /*0fb0*/  ISETP.NE.U32.AND P1, PT, RZ, UR8, PT ;  /* 0x00000008ff007c0c */ /* 0x000fc6000bf25070 */
[----:B------:R-:W-:Y:S01]  /*0fc0*/  UIMAD UR4, UR4, UR7, URZ ;  /* 0x00000007040472a4 */ /* 0x000fe2000f8e023f */
[----:B------:R-:W-:Y:S02]  /*0fd0*/  ISETP.NE.AND.EX P1, PT, RZ, UR9, PT, P1 ;  /* 0x00000009ff007c0c */ /* 0x000fe4000bf25310 */
[----:B--2---:R-:W-:Y:S02]  /*0fe0*/  @P0 R2UR UR44, R4 ;  /* 0x00000000042c02ca */ /* 0x004fe400000e0000 */
[----:B---3--:R-:W-:Y:S01]  /*0ff0*/  @P2 R2UR UR42, R6 ;  /* 0x00000000062a22ca */ /* 0x008fe200000e0000 */
[----:B----4-:R-:W-:-:S14]  /*1000*/  @P2 BRA `(.L_x_4897) ;  /* 0x0000000000382947 */ /* 0x010fdc0003800000 */
[----:B------:R-:W-:Y:S01]  /*1010*/  ULDC.64 UR6, c[0x0][0xa00] ;  /* 0x0002800000067ab9 */ /* 0x000fe20000000a00 */
[----:B------:R-:W-:Y:S01]  /*1020*/  ULDC UR42, c[0x0][0x288] ;  /* 0x0000a200002a7ab9 */ /* 0x000fe20000000800 */
[----:B------:R-:W-:-:S04]  /*1030*/  ISETP.NE.U32.AND P0, PT, RZ, UR6, PT ;  /* 0x00000006ff007c0c */ /* 0x000fc8000bf05070 */
[----:B------:R-:W-:-:S13]  /*1040*/  ISETP.NE.AND.EX P0, PT, RZ, UR7, PT, P0 ;  /* 0x00000007ff007c0c */ /* 0x000fda000bf05300 */
[----:B------:R-:W-:Y:S05]  /*1050*/  @!P0 BRA `(.L_x_4897) ;  /* 0x0000000000248947 */ /* 0x000fea0003800000 */
[----:B------:R-:W-:Y:S02]  /*1060*/  ULDC.64 UR6, c[0x0][0xa00] ;  /* 0x0002800000067ab9 */ /* 0x000fe40000000a00 */
[----:B------:R-:W-:-:S06]  /*1070*/  UIMAD.WIDE UR6, UR40, 0x4, UR6 ;  /* 0x00000004280678a5 */ /* 0x000fcc000f8e0206 */
[----:B------:R-:W-:Y:S01]  /*1080*/  MOV R4, UR6 ;  /* 0x0000000600047c02 */ /* 0x000fe20008000f00 */
[----:B------:R-:W-:-:S05]  /*1090*/  IMAD.U32 R5, RZ, RZ, UR7 ;  /* 0x00000007ff057e24 */ /* 0x000fca000f8e00ff */
[----:B------:R-:W2:Y:S04]  /*10a0*/  LDG.E R3, desc[UR48][R4.64] ;  /* 0x0000003004037981 */ /* 0x000ea8000c1e1900 */
[----:B------:R-:W3:Y:S01]  /*10b0*/  LDG.E R0, desc[UR48][R4.64+0x4] ;  /* 0x0000043004007981 */ /* 0x000ee2000c1e1900 */
[----:B--2---:R-:W-:Y:S02]  /*10c0*/  R2UR UR42, R3 ;  /* 0x00000000032a72ca */ /* 0x004fe400000e0000 */
[----:B---3--:R-:W-:-:S13]  /*10d0*/  R2UR UR6, R0 ;  /* 0x00000000000672ca */ /* 0x008fda00000e0000 */
[----:B------:R-:W-:-:S12]  /*10e0*/  UIADD3 UR42, -UR42, UR6, URZ ;  /* 0x000000062a2a7290 */ /* 0x000fd8000fffe13f */
.L_x_4897:
[----:B------:R-:W-:Y:S05]  /*10f0*/  @!P1 BRA `(.L_x_4898) ;  /* 0x00000000001c9947 */ /* 0x000fea0003800000 */
[----:B------:R-:W-:-:S04]  /*1100*/  ULEA UR4, UP0, UR40, UR8, 0x2 ;  /* 0x0000000828047291 */ /* 0x000fc8000f80103f */
[----:B------:R-:W-:Y:S02]  /*1110*/  ULEA.HI.X UR6, UR40, UR9, UR41, 0x2, UP0 ;  /* 0x0000000928067291 */ /* 0x000fe400080f1429 */
[----:B------:R-:W-:-:S04]  /*1120*/  IMAD.U32 R4, RZ, RZ, UR4 ;  /* 0x00000004ff047e24 */ /* 0x000fc8000f8e00ff */
[----:B------:R-:W-:-:S05]  /*1130*/  IMAD.U32 R5, RZ, RZ, UR6 ;  /* 0x00000006ff057e24 */ /* 0x000fca000f8e00ff */
[----:B------:R-:W2:Y:S02]  /*1140*/  LDG.E R4, desc[UR48][R4.64] ;  /* 0x0000003004047981 */ /* 0x000ea4000c1e1900 */
[----:B--2---:R-:W-:Y:S01]  /*1150*/  R2UR UR4, R4 ;  /* 0x00000000040472ca */ /* 0x004fe200000e0000 */
[----:B------:R-:W-:-:S14]  /*1160*/  BRA `(.L_x_4899) ;  /* 0x0000000000347947 */ /* 0x000fdc0003800000 */
.L_x_4898:
        /* <DEDUP_REMOVED lines=13> */
.L_x_4899:
[----:B------:R-:W-:Y:S01]  /*1240*/  UIADD3 UR44, -UR44, UR4, URZ ;  /* 0x000000042c2c7290 */ /* 0x000fe2000fffe13f */
[----:B------:R-:W-:Y:S01]  /*1250*/  PLOP3.LUT P0, PT, PT, PT, PT, 0x80, 0x0 ;  /* 0x000000000000781c */ /* 0x000fe20003f0f070 */
[----:B------:R-:W-:Y:S01]  /*1260*/  USHF.L.U32 UR45, UR5, 0x7, URZ ;  /* 0x00000007052d7899 */ /* 0x000fe2000800063f */
[----:B------:R-:W-:Y:S01]  /*1270*/  IMAD.MOV.U32 R3, RZ, RZ, RZ ;  /* 0x000000ffff037224 */ /* 0x000fe200078e00ff */
[----:B------:R-:W-:Y:S01]  /*1280*/  ULDC UR4, c[0x0][0x448] ;  /* 0x0001120000047ab9 */ /* 0x000fe20000000800 */
[----:B------:R-:W-:Y:S01]  /*1290*/  UIADD3 UR7, UR44, 0x60, -UR42 ;  /* 0x000000602c077890 */ /* 0x000fe2000fffe82a */
[----:B------:R-:W-:Y:S01]  /*12a0*/  CS2R R8, SRZ ;  /* 0x0000000000087805 */ /* 0x000fe2000001ff00 */
[----:B------:R-:W-:Y:S01]  /*12b0*/  UISETP.NE.AND UP0, UPT, UR4, 0x1, UPT ;  /* 0x000000010400788c */ /* 0x000fe2000bf05270 */
[----:B------:R-:W-:Y:S01]  /*12c0*/  MOV R0, RZ ;  /* 0x000000ff00007202 */ /* 0x000fe20000000f00 */
[----:B------:R-:W-:Y:S01]  /*12d0*/  UIADD3 UR6, UR45, 0x7f, URZ ;  /* 0x0000007f2d067890 */ /* 0x000fe2000fffe03f */
[----:B------:R-:W-:Y:S01]  /*12e0*/  IMAD.MOV.U32 R150, RZ, RZ, RZ ;  /* 0x000000ffff967224 */ /* 0x000fe200078e00ff */
[----:B------:R-:W-:Y:S01]  /*12f0*/  UP2UR UR47, UPR, URZ, 0x1 ;  /* 0x000000013f2f7883 */ /* 0x000fe20008000000 */
[----:B------:R-:W-:-:S02]  /*1300*/  CS2R R148, SRZ ;  /* 0x0000000000947805 */ /* 0x000fc4000001ff00 */
[----:B------:R-:W-:Y:S02]  /*1310*/  CS2R R146, SRZ ;  /* 0x0000000000927805 */ /* 0x000fe4000001ff00 */
[----:B------:R-:W-:Y:S02]  /*1320*/  CS2R R144, SRZ ;  /* 0x0000000000907805 */ /* 0x000fe4000001ff00 */
[----:B------:R-:W-:Y:S02]  /*1330*/  CS2R R142, SRZ ;  /* 0x00000000008e7805 */ /* 0x000fe4000001ff00 */
[----:B------:R-:W-:Y:S02]  /*1340*/  CS2R R140, SRZ ;  /* 0x00000000008c7805 */ /* 0x000fe4000001ff00 */
[----:B------:R-:W-:Y:S01]  /*1350*/  CS2R R138, SRZ ;  /* 0x00000000008a7805 */ /* 0x000fe2000001ff00 */
[----:B------:R-:W-:Y:S01]  /*1360*/  @UP0 ULDC UR4, c[0x0][0x44c] ;  /* 0x0001130000040ab9 */ /* 0x000fe20000000800 */
[----:B------:R-:W-:Y:S01]  /*1370*/  @UP0 ULDC UR8, c[0x0][0x450] ;  /* 0x0001140000080ab9 */ /* 0x000fe20000000800 */
[----:B------:R-:W-:Y:S01]  /*1380*/  UIMAD.WIDE.U32 UR4, UR6, UR4, URZ ;  /* 0x00000004060472a5 */ /* 0x000fe2000f8e003f */
[----:B------:R-:W-:Y:S01]  /*1390*/  CS2R R136, SRZ ;  /* 0x0000000000887805 */ /* 0x000fe2000001ff00 */
[----:B------:R-:W-:Y:S01]  /*13a0*/  UIADD3 UR4, UR44, 0x5f, URZ ;  /* 0x0000005f2c047890 */ /* 0x000fe2000fffe03f */
[----:B------:R-:W-:Y:S01]  /*13b0*/  CS2R R134, SRZ ;  /* 0x0000000000867805 */ /* 0x000fe2000001ff00 */
[----:B------:R-:W-:Y:S01]  /*13c0*/  @UP0 USHF.R.U32.HI UR6, URZ, UR8, UR5 ;  /* 0x000000083f060299 */ /* 0x000fe20008011605 */
[----:B------:R-:W-:Y:S01]  /*13d0*/  CS2R R132, SRZ ;  /* 0x0000000000847805 */ /* 0x000fe2000001ff00 */
[----:B------:R-:W-:Y:S01]  /*13e0*/  UIMAD.WIDE UR4, UR4, 0x2aaaaaab, URZ ;  /* 0x2aaaaaab040478a5 */ /* 0x000fe2000f8e023f */
[----:B------:R-:W-:Y:S01]  /*13f0*/  CS2R R130, SRZ ;  /* 0x0000000000827805 */ /* 0x000fe2000001ff00 */
[----:B------:R-:W-:Y:S01]  /*1400*/  UIADD3 UR6, UR7, UR6, URZ ;  /* 0x0000000607067290 */ /* 0x000fe2000fffe03f */
[----:B------:R-:W-:Y:S01]  /*1410*/  CS2R R128, SRZ ;  /* 0x0000000000807805 */ /* 0x000fe2000001ff00 */
[----:B------:R-:W-:Y:S01]  /*1420*/  USHF.R.U32.HI UR4, URZ, 0x1f, UR5 ;  /* 0x0000001f3f047899 */ /* 0x000fe20008011605 */
[----:B------:R-:W-:Y:S01]  /*1430*/  CS2R R126, SRZ ;  /* 0x00000000007e7805 */ /* 0x000fe2000001ff00 */
[----:B------:R-:W-:Y:S01]  /*1440*/  UIMAD.WIDE UR6, UR6, 0x2aaaaaab, URZ ;  /* 0x2aaaaaab060678a5 */ /* 0x000fe2000f8e023f */
[----:B------:R-:W-:Y:S01]  /*1450*/  CS2R R124, SRZ ;  /* 0x00000000007c7805 */ /* 0x000fe2000001ff00 */
[----:B------:R-:W-:Y:S01]  /*1460*/  ULEA.HI.SX32 UR4, UR5, UR4, 0x1c ;  /* 0x0000000405047291 */ /* 0x000fe2000f8fe23f */
[----:B------:R-:W-:Y:S01]  /*1470*/  CS2R R122, SRZ ;  /* 0x00000000007a7805 */ /* 0x000fe2000001ff00 */
[----:B------:R-:W-:Y:S01]  /*1480*/  USHF.R.U32.HI UR6, URZ, 0x1f, UR7 ;  /* 0x0000001f3f067899 */ /* 0x000fe20008011607 */
[----:B------:R-:W-:-:S02]  /*1490*/  CS2R R120, SRZ ;  /* 0x0000000000787805 */ /* 0x000fc4000001ff00 */
[----:B------:R-:W-:Y:S02]  /*14a0*/  CS2R R118, SRZ ;  /* 0x0000000000767805 */ /* 0x000fe4000001ff00 */
[----:B------:R-:W-:Y:S01]  /*14b0*/  CS2R R116, SRZ ;  /* 0x0000000000747805 */ /* 0x000fe2000001ff00 */
[----:B------:R-:W-:Y:S01]  /*14c0*/  ULEA.HI.SX32 UR6, UR7, UR6, 0x1c ;  /* 0x0000000607067291 */ /* 0x000fe2000f8fe23f */
[----:B------:R-:W-:Y:S02]  /*14d0*/  CS2R R114, SRZ ;  /* 0x0000000000727805 */ /* 0x000fe4000001ff00 */
[----:B------:R-:W-:Y:S02]  /*14e0*/  CS2R R112, SRZ ;  /* 0x0000000000707805 */ /* 0x000fe4000001ff00 */
[----:B------:R-:W-:Y:S01]  /*14f0*/  CS2R R110, SRZ ;  /* 0x00000000006e7805 */ /* 0x000fe2000001ff00 */
[----:B------:R-:W-:Y:S01]  /*1500*/  UISETP.LT.AND UP0, UPT, UR4, UR6, UPT ;  /* 0x000000060400728c */ /* 0x000fe2000bf01270 */
[----:B------:R-:W-:-:S02]  /*1510*/  CS2R R108, SRZ ;  /* 0x00000000006c7805 */ /* 0x000fc4000001ff00 */
[----:B------:R-:W-:Y:S02]  /*1520*/  CS2R R106, SRZ ;  /* 0x00000000006a7805 */ /* 0x000fe4000001ff00 */
[----:B------:R-:W-:Y:S01]  /*1530*/  CS2R R104, SRZ ;  /* 0x0000000000687805 */ /* 0x000fe2000001ff00 */
[----:B------:R-:W-:Y:S01]  /*1540*/  USEL UR50, UR4, UR6, UP0 ;  /* 0x0000000604327287 */ /* 0x000fe20008000000 */
[----:B------:R-:W-:Y:S01]  /*1550*/  IMAD.MOV.U32 R170, RZ, RZ, RZ ;  /* 0x000000ffffaa7224 */ /* 0x000fe200078e00ff */
[----:B------:R-:W-:Y:S02]  /*1560*/  CS2R R168, SRZ ;  /* 0x0000000000a87805 */ /* 0x000fe4000001ff00 */
[----:B------:R-:W-:Y:S01]  /*1570*/  CS2R R100, SRZ ;  /* 0x0000000000647805 */ /* 0x000fe2000001ff00 */
[----:B------:R-:W-:Y:S01]  /*1580*/  UISETP.GE.AND UP0, UPT, UR50, 0x1, UPT ;  /* 0x000000013200788c */ /* 0x000fe2000bf06270 */
[----:B------:R-:W-:Y:S02]  /*1590*/  CS2R R166, SRZ ;  /* 0x0000000000a67805 */ /* 0x000fe4000001ff00 */
[----:B------:R-:W-:-:S02]  /*15a0*/  CS2R R96, SRZ ;  /* 0x0000000000607805 */ /* 0x000fc4000001ff00 */
[----:B------:R-:W-:Y:S02]  /*15b0*/  CS2R R86, SRZ ;  /* 0x0000000000567805 */ /* 0x000fe4000001ff00 */
[----:B------:R-:W-:Y:S02]  /*15c0*/  CS2R R92, SRZ ;  /* 0x00000000005c7805 */ /* 0x000fe4000001ff00 */
[----:B------:R-:W-:Y:S02]  /*15d0*/  CS2R R90, SRZ ;  /* 0x00000000005a7805 */ /* 0x000fe4000001ff00 */
[----:B------:R-:W-:Y:S02]  /*15e0*/  PLOP3.LUT P1, PT, PT, PT, UP0, 0x80, 0x0 ;  /* 0x000000000000781c */ /* 0x000fe40003f2f008 */
        /* <DEDUP_REMOVED lines=64> */
.L_x_4901:
        /* <DEDUP_REMOVED lines=10> */
.L_x_5041:
[----:B0-----:R-:W-:Y:S01]  /*1a90*/  MOV R0, UR46 ;  /* 0x0000002e00007c02 */ /* 0x001fe20008000f00 */
[----:B------:R-:W-:Y:S05]  /*1aa0*/  WARPSYNC.ALL ;  /* 0x0000000000007948 */ /* 0x000fea0003800000 */
[----:B------:R0:W-:Y:S01]  /*1ab0*/  BAR.SYNC.DEFER_BLOCKING R7, 0x100 ;  /* 0x000400070000751d */ /* 0x0001e20000010000 */
[----:B------:R-:W-:-:S13]  /*1ac0*/  ISETP.NE.AND P0, PT, R0, 0x3, PT ;  /* 0x000000030000780c */ /* 0x000fda0003f05270 */
[----:B0-----:R-:W-:Y:S05]  /*1ad0*/  @!P0 BRA `(.L_x_4903) ;  /* 0x0000000000048947 */ /* 0x001fea0003800000 */
[----:B------:R-:W-:Y:S01]  /*1ae0*/  BPT.TRAP 0x1 ;  /* 0x000000040000795c */ /* 0x000fe20000300000 */
.L_x_4903:
[----:B------:R-:W-:Y:S01]  /*1af0*/  ULEA UR22, UR38, UR51, 0x3 ;  /* 0x0000003326167291 */ /* 0x000fe2000f8e183f */
[----:B------:R-:W-:-:S05]  /*1b00*/  IMAD.U32 R8, RZ, RZ, UR37 ;  /* 0x00000025ff087e24 */ /* 0x000fca000f8e00ff */
[----:B------:R-:W-:-:S04]  /*1b10*/  SHF.L.U32 R8, R8, 0x1f, RZ ;  /* 0x0000001f08087819 */ /* 0x000fc800000006ff */
[----:B------:R0:W1:Y:S01]  /*1b20*/  SYNCS.PHASECHK.TRANS64.TRYWAIT P1, [UR22+0x22830], R8 ;  /* 0x02283008ff0075a7 */ /* 0x0000620008020156 */
[----:B------:R-:W-:Y:S05]  /*1b30*/  @!P0 BRA `(.L_x_4904) ;  /* 0x0000000000048947 */ /* 0x000fea0003800000 */
[----:B------:R-:W-:Y:S01]  /*1b40*/  BPT.TRAP 0x1 ;  /* 0x000000040000795c */ /* 0x000fe20000300000 */
.L_x_4904:
[----:B-1----:R-:W-:Y:S05]  /*1b50*/  @P1 BRA `(.L_x_4905) ;  /* 0x0000000000081947 */ /* 0x002fea0003800000 */
[----:B------:R-:W1:Y:S02]  /*1b60*/  SYNCS.PHASECHK.TRANS64.TRYWAIT P1, [UR22+0x22830], R8 ;  /* 0x02283008ff0075a7 */ /* 0x000e640008020156 */
[----:B-1----:R-:W-:Y:S05]  /*1b70*/  @!P1 BRA `(.L_x_4906) ;  /* 0x0000010000309947 */ /* 0x002fea0003800000 */
.L_x_4905:
[----:B------:R-:W-:Y:S01]  /*1b80*/  UIADD3 UR4, UR51, 0x1c400, URZ ;  /* 0x0001c40033047890 */ /* 0x000fe2000fffe03f */
[----:B------:R-:W-:Y:S01]  /*1b90*/  WARPGROUP.ARRIVE ;  /* 0x00000000000079c5 */ /* 0x000fe20000000000 */
[----:B------:R-:W-:-:S05]  /*1ba0*/  ULOP3.LUT UR16, UR53, 0x10000, URZ, 0xfc, !UPT ;  /* 0x0001000035107892 */ /* 0x000fca000f8efc3f */
[----:B------:R-:W2:Y:S01]  /*1bb0*/  S2R R0, SR_TID.X ;  /* 0x0000000000007919 */ /* 0x000ea20000002100 */
[----:B------:R-:W-:Y:S01]  /*1bc0*/  USHF.R.U32.HI UR4, URZ, 0x4, UR4 ;  /* 0x000000043f047899 */ /* 0x000fe20008011604 */
[----:B------:R-:W-:Y:S01]  /*1bd0*/  UMOV UR17, 0x40000040 ;  /* 0x4000004000117882 */ /* 0x000fe20000000000 */
[----:B------:R-:W-:Y:S02]  /*1be0*/  UMOV UR19, 0x40000040 ;  /* 0x4000004000137882 */ /* 0x000fe40000000000 */
[----:B------:R-:W-:Y:S01]  /*1bf0*/  ULOP3.LUT UR4, UR4, 0x3fff, URZ, 0xc0, !UPT ;  /* 0x00003fff04047892 */ /* 0x000fe2000f8ec03f */
[----:B------:R-:W-:Y:S01]  /*1c00*/  UMOV UR5, 0x40000040 ;  /* 0x4000004000057882 */ /* 0x000fe20000000000 */
[----:B------:R-:W-:Y:S02]  /*1c10*/  UMOV UR7, 0x40000040 ;  /* 0x4000004000077882 */ /* 0x000fe40000000000 */
[----:B------:R-:W-:Y:S02]  /*1c20*/  ULOP3.LUT UR20, UR4, 0x10000, URZ, 0xfc, !UPT ;  /* 0x0001000004147892 */ /* 0x000fe4000f8efc3f */
[----:B------:R-:W-:-:S02]  /*1c30*/  UIADD3 UR4, UR16, 0x2, URZ ;  /* 0x0000000210047890 */ /* 0x000fc4000fffe03f */
[----:B------:R-:W-:Y:S02]  /*1c40*/  UIMAD UR18, UR38, 0x300, UR20 ;  /* 0x00000300261278a4 */ /* 0x000fe4000f8e0214 */
[----:B------:R-:W-:Y:S02]  /*1c50*/  UIADD3 UR8, UR16, 0x4, URZ ;  /* 0x0000000410087890 */ /* 0x000fe4000fffe03f */
[----:B------:R-:W-:Y:S02]  /*1c60*/  UIADD3 UR6, UR18, 0x2, URZ ;  /* 0x0000000212067890 */ /* 0x000fe4000fffe03f */
[----:B------:R-:W-:Y:S01]  /*1c70*/  UIADD3 UR10, UR18, 0x4, URZ ;  /* 0x00000004120a7890 */ /* 0x000fe2000fffe03f */
[----:B------:R-:W-:Y:S02]  /*1c80*/  UMOV UR9, 0x40000040 ;  /* 0x4000004000097882 */ /* 0x000fe40000000000 */
[----:B------:R-:W-:Y:S01]  /*1c90*/  HGMMA.64x96x16.F32 R24, gdesc[UR16], RZ, !UPT, gsb0 ;  /* 0x01600000101879f0 */ /* 0x000fe2000c0008ff */
[----:B------:R-:W-:Y:S01]  /*1ca0*/  UMOV UR11, 0x40000040 ;  /* 0x40000040000b7882 */ /* 0x000fe20000000000 */
[----:B------:R-:W-:-:S02]  /*1cb0*/  UIADD3 UR12, UR16, 0x6, URZ ;  /* 0x00000006100c7890 */ /* 0x000fc4000fffe03f */
        /* <DEDUP_REMOVED lines=18> */
.L_x_4907:
[----:B------:R-:W-:Y:S01]  /*1de0*/  UISETP.NE.AND UP0, UPT, UR47, URZ, UPT ;  /* 0x0000003f2f00728c */ /* 0x000fe2000bf05270 */
[----:B------:R-:W-:Y:S01]  /*1df0*/  VIADD R4, R16, UR45 ;  /* 0x0000002d10047c36 */ /* 0x000fe20008000000 */
[----:B------:R-:W-:Y:S01]  /*1e00*/  ULDC UR7, c[0x0][0x9d8] ;  /* 0x0002760000077ab9 */ /* 0x000fe20000000800 */
[----:B------:R-:W-:Y:S01]  /*1e10*/  ULDC UR10, c[0x0][0x988] ;  /* 0x00026200000a7ab9 */ /* 0x000fe20000000800 */
[----:B------:R-:W-:Y:S01]  /*1e20*/  FMUL.FTZ R27, R27, UR7 ;  /* 0x000000071b1b7c20 */ /* 0x000fe20008410000 */
[----:B------:R-:W-:Y:S01]  /*1e30*/  FMUL.FTZ R26, R26, UR7 ;  /* 0x000000071a1a7c20 */ /* 0x000fe20008410000 */
[----:B------:R-:W-:Y:S01]  /*1e40*/  PLOP3.LUT P1, PT, PT, PT, UP0, 0x80, 0x0 ;  /* 0x000000000000781c */ /* 0x000fe20003f2f008 */
[----:B------:R-:W-:Y:S01]  /*1e50*/  FMUL.FTZ R30, R30, UR7 ;  /* 0x000000071e1e7c20 */ /* 0x000fe20008410000 */
[----:B------:R-:W-:Y:S01]  /*1e60*/  PLOP3.LUT P2, PT, PT, PT, UP0, 0x80, 0x0 ;  /* 0x000000000000781c */ /* 0x000fe20003f4f008 */
[----:B------:R-:W3:Y:S01]  /*1e70*/  MUFU.TANH R20, R26 ;  /* 0x0000001a00147308 */ /* 0x000ee20000002400 */
[----:B------:R-:W-:Y:S01]  /*1e80*/  FMUL.FTZ R31, R31, UR7 ;  /* 0x000000071f1f7c20 */ /* 0x000fe20008410000 */
[----:B------:R-:W-:Y:S01]  /*1e90*/  @UP0 ULDC UR6, c[0x0][0x44c] ;  /* 0x0001130000060ab9 */ /* 0x000fe20000000800 */
[----:B------:R-:W-:Y:S01]  /*1ea0*/  FMUL.FTZ R34, R34, UR7 ;  /* 0x0000000722227c20 */ /* 0x000fe20008410000 */
[----:B------:R-:W-:Y:S01]  /*1eb0*/  FMUL.FTZ R35, R35, UR7 ;  /* 0x0000000723237c20 */ /* 0x000fe20008410000 */
[----:B------:R-:W-:Y:S01]  /*1ec0*/  FMUL.FTZ R25, R25, UR7 ;  /* 0x0000000719197c20 */ /* 0x000fe20008410000 */
[----:B------:R-:W-:Y:S01]  /*1ed0*/  FMUL.FTZ R38, R38, UR7 ;  /* 0x0000000726267c20 */ /* 0x000fe20008410000 */
[----:B------:R-:W-:Y:S01]  /*1ee0*/  FMUL.FTZ R39, R39, UR7 ;  /* 0x0000000727277c20 */ /* 0x000fe20008410000 */
[----:B------:R-:W4:Y:S01]  /*1ef0*/  MUFU.TANH R27, R27 ;  /* 0x0000001b001b7308 */ /* 0x000f220000002400 */
[----:B------:R-:W-:Y:S01]  /*1f00*/  FMUL.FTZ R28, R28, UR7 ;  /* 0x000000071c1c7c20 */ /* 0x000fe20008410000 */
[----:B-1----:R-:W-:Y:S01]  /*1f10*/  @P1 IMAD.HI.U32 R3, R4, UR6, RZ ;  /* 0x0000000604031c27 */ /* 0x002fe2000f8e00ff */
[----:B------:R-:W-:-:S03]  /*1f20*/  @UP0 ULDC UR6, c[0x0][0x450] ;  /* 0x0001140000060ab9 */ /* 0x000fc60000000800 */
[----:B------:R-:W-:Y:S01]  /*1f30*/  FMUL.FTZ R42, R42, UR7 ;  /* 0x000000072a2a7c20 */ /* 0x000fe20008410000 */
[----:B------:R-:W-:Y:S01]  /*1f40*/  FMUL.FTZ R43, R43, UR7 ;  /* 0x000000072b2b7c20 */ /* 0x000fe20008410000 */
[----:B------:R-:W-:Y:S01]  /*1f50*/  FMUL.FTZ R32, R32, UR7 ;  /* 0x0000000720207c20 */ /* 0x000fe20008410000 */
[----:B------:R-:W-:Y:S01]  /*1f60*/  @P2 SHF.R.U32.HI R4, RZ, UR6, R3 ;  /* 0x00000006ff042c19 */ /* 0x000fe20008011603 */
[----:B------:R-:W-:Y:S01]  /*1f70*/  UIMAD UR6, UR50, -0x60, UR44 ;  /* 0xffffffa0320678a4 */ /* 0x000fe2000f8e022c */
[----:B------:R-:W1:Y:S01]  /*1f80*/  MUFU.TANH R30, R30 ;  /* 0x0000001e001e7308 */ /* 0x000e620000002400 */
[----:B------:R-:W-:Y:S01]  /*1f90*/  FMUL.FTZ R40, R40, UR7 ;  /* 0x0000000728287c20 */ /* 0x000fe20008410000 */
[----:B------:R-:W-:Y:S01]  /*1fa0*/  FMUL.FTZ R46, R46, UR7 ;  /* 0x000000072e2e7c20 */ /* 0x000fe20008410000 */
[----:B------:R-:W5:Y:S01]  /*1fb0*/  SHFL.IDX PT, R3, R4, 0x1, 0x1c1f ;  /* 0x003c1f0004037f89 */ /* 0x000f6200000e0000 */
[----:B------:R-:W-:Y:S01]  /*1fc0*/  UIADD3 UR6, UR6, 0x60, URZ ;  /* 0x0000006006067890 */ /* 0x000fe2000fffe03f */
[----:B------:R-:W-:Y:S01]  /*1fd0*/  FMUL.FTZ R41, R41, UR7 ;  /* 0x0000000729297c20 */ /* 0x000fe20008410000 */
[----:B------:R-:W-:Y:S01]  /*1fe0*/  FMUL.FTZ R36, R36, UR7 ;  /* 0x0000000724247c20 */ /* 0x000fe20008410000 */
[----:B------:R-:W-:Y:S01]  /*1ff0*/  FMUL.FTZ R47, R47, UR7 ;  /* 0x000000072f2f7c20 */ /* 0x000fe20008410000 */
[----:B------:R-:W-:Y:S01]  /*2000*/  MUFU.TANH R31, R31 ;  /* 0x0000001f001f7308 */ /* 0x000fe20000002400 */
[----:B------:R-:W-:Y:S01]  /*2010*/  FMUL.FTZ R50, R50, UR7 ;  /* 0x0000000732327c20 */ /* 0x000fe20008410000 */
[----:B------:R-:W-:-:S02]  /*2020*/  IMAD.U32 R6, RZ, RZ, UR6 ;  /* 0x00000006ff067e24 */ /* 0x000fc4000f8e00ff */
[----:B------:R-:W-:Y:S01]  /*2030*/  FMUL.FTZ R51, R51, UR7 ;  /* 0x0000000733337c20 */ /* 0x000fe20008410000 */
[----:B------:R-:W-:Y:S01]  /*2040*/  FMUL.FTZ R54, R54, UR7 ;  /* 0x0000000736367c20 */ /* 0x000fe20008410000 */
[----:B------:R-:W-:Y:S01]  /*2050*/  FMUL.FTZ R55, R55, UR7 ;  /* 0x0000000737377c20 */ /* 0x000fe20008410000 */
[----:B------:R-:W-:Y:S02]  /*2060*/  IMAD R5, R17, -0x2, R6 ;  /* 0xfffffffe11057824 */ /* 0x000fe400078e0206 */
[----:B------:R-:W-:Y:S01]  /*2070*/  FMUL.FTZ R58, R58, UR7 ;  /* 0x000000073a3a7c20 */ /* 0x000fe20008410000 */
[----:B------:R-:W-:Y:S01]  /*2080*/  IMAD.U32 R6, RZ, RZ, UR42 ;  /* 0x0000002aff067e24 */ /* 0x000fe2000f8e00ff */
[----:B------:R-:W0:Y:S01]  /*2090*/  MUFU.TANH R34, R34 ;  /* 0x0000002200227308 */ /* 0x000e220000002400 */
[----:B------:R-:W-:Y:S01]  /*20a0*/  FMUL.FTZ R59, R59, UR7 ;  /* 0x000000073b3b7c20 */ /* 0x000fe20008410000 */
[----:B------:R-:W-:Y:S01]  /*20b0*/  FMUL.FTZ R62, R62, UR7 ;  /* 0x000000073e3e7c20 */ /* 0x000fe20008410000 */
[----:B------:R-:W-:Y:S01]  /*20c0*/  FMUL.FTZ R63, R63, UR7 ;  /* 0x000000073f3f7c20 */ /* 0x000fe20008410000 */
[--C-:B------:R-:W-:Y:S01]  /*20d0*/  IADD3 R6, -R6, 0x1, R5.reuse ;  /* 0x0000000106067810 */ /* 0x100fe20007ffe105 */
[----:B------:R-:W-:Y:S01]  /*20e0*/  FMUL.FTZ R66, R66, UR7 ;  /* 0x0000000742427c20 */ /* 0x000fe20008410000 */
[----:B------:R-:W-:Y:S01]  /*20f0*/  FMUL.FTZ R67, R67, UR7 ;  /* 0x0000000743437c20 */ /* 0x000fe20008410000 */
[----:B------:R-:W-:Y:S01]  /*2100*/  FMUL.FTZ R70, R70, UR7 ;  /* 0x0000000746467c20 */ /* 0x000fe20008410000 */
[----:B------:R4:W-:Y:S01]  /*2110*/  MUFU.TANH R11, R25 ;  /* 0x00000019000b7308 */ /* 0x0009e20000002400 */
[----:B------:R-:W-:Y:S01]  /*2120*/  FMUL.FTZ R71, R71, UR7 ;  /* 0x0000000747477c20 */ /* 0x000fe20008410000 */
[-CC-:B-----5:R-:W-:Y:S01]  /*2130*/  VIADDMNMX R3, R3, R6.reuse, R5.reuse, PT ;  /* 0x0000000603037246 */ /* 0x1a0fe20003800105 */
[----:B------:R-:W5:Y:S01]  /*2140*/  SHFL.IDX PT, R4, R4, RZ, 0x1c1f ;  /* 0x001c1fff04047589 */ /* 0x000f6200000e0000 */
[----:B------:R-:W-:Y:S01]  /*2150*/  FMUL.FTZ R24, R24, UR7 ;  /* 0x0000000718187c20 */ /* 0x000fe20008410000 */
[----:B------:R-:W-:Y:S01]  /*2160*/  FMUL.FTZ R29, R29, UR7 ;  /* 0x000000071d1d7c20 */ /* 0x000fe20008410000 */
[----:B------:R-:W-:Y:S01]  /*2170*/  ISETP.GT.AND P1, PT, R3, RZ, PT ;  /* 0x000000ff0300720c */ /* 0x000fe20003f24270 */
[----:B------:R-:W-:Y:S01]  /*2180*/  FMUL.FTZ R33, R33, UR7 ;  /* 0x0000000721217c20 */ /* 0x000fe20008410000 */
[C---:B------:R-:W-:Y:S01]  /*2190*/  ISETP.GT.AND P2, PT, R3.reuse, 0x1, PT ;  /* 0x000000010300780c */ /* 0x040fe20003f44270 */
[----:B------:R-:W-:Y:S01]  /*21a0*/  MUFU.TANH R35, R35 ;  /* 0x0000002300237308 */ /* 0x000fe20000002400 */
[----:B------:R-:W-:Y:S01]  /*21b0*/  ISETP.GT.AND P3, PT, R3, 0x8, PT ;  /* 0x000000080300780c */ /* 0x000fe20003f64270 */
[----:B------:R-:W-:Y:S01]  /*21c0*/  FMUL.FTZ R37, R37, UR7 ;  /* 0x0000000725257c20 */ /* 0x000fe20008410000 */
[----:B---3--:R-:W-:Y:S01]  /*21d0*/  FSEL R20, R20, -INF , P1 ;  /* 0xff80000014147808 */ /* 0x008fe20000800000 */
[----:B------:R-:W-:Y:S01]  /*21e0*/  FMUL.FTZ R49, R49, UR7 ;  /* 0x0000000731317c20 */ /* 0x000fe20008410000 */
[----:B----4-:R-:W-:Y:S01]  /*21f0*/  FSEL R25, R27, -INF , P2 ;  /* 0xff8000001b197808 */ /* 0x010fe20001000000 */
[----:B------:R-:W-:Y:S01]  /*2200*/  FMUL.FTZ R44, R44, UR7 ;  /* 0x000000072c2c7c20 */ /* 0x000fe20008410000 */
[----:B------:R-:W-:Y:S01]  /*2210*/  ISETP.GT.AND P1, PT, R3, 0x9, PT ;  /* 0x000000090300780c */ /* 0x000fe20003f24270 */
[----:B------:R-:W3:Y:S01]  /*2220*/  MUFU.TANH R38, R38 ;  /* 0x0000002600267308 */ /* 0x000ee20000002400 */
[----:B-1----:R-:W-:Y:S01]  /*2230*/  FSEL R26, R30, -INF , P3 ;  /* 0xff8000001e1a7808 */ /* 0x002fe20001800000 */
[----:B------:R-:W-:Y:S01]  /*2240*/  FMUL.FTZ R45, R45, UR7 ;  /* 0x000000072d2d7c20 */ /* 0x000fe20008410000 */
[----:B------:R-:W-:Y:S01]  /*2250*/  FMNMX.FTZ R9, R20, R25, !PT ;  /* 0x0000001914097209 */ /* 0x000fe20007810000 */
[----:B------:R-:W-:Y:S01]  /*2260*/  FMUL.FTZ R48, R48, UR7 ;  /* 0x0000000730307c20 */ /* 0x000fe20008410000 */
[----:B------:R-:W-:Y:S01]  /*2270*/  ISETP.GT.AND P2, PT, R3, 0x10, PT ;  /* 0x000000100300780c */ /* 0x000fe20003f44270 */
[----:B------:R-:W-:Y:S01]  /*2280*/  FMUL.FTZ R52, R52, UR7 ;  /* 0x0000000734347c20 */ /* 0x000fe20008410000 */
[----:B------:R-:W-:Y:S01]  /*2290*/  FMNMX.FTZ R9, R26, R9, !PT ;  /* 0x000000091a097209 */ /* 0x000fe20007810000 */
[----:B------:R1:W-:Y:S01]  /*22a0*/  MUFU.TANH R12, R28 ;  /* 0x0000001c000c7308 */ /* 0x0003e20000002400 */
[----:B0-----:R-:W-:Y:S01]  /*22b0*/  FSEL R30, R34, -INF , P2 ;  /* 0xff800000221e7808 */ /* 0x001fe20001000000 */
[----:B------:R-:W-:Y:S01]  /*22c0*/  FMUL.FTZ R53, R53, UR7 ;  /* 0x0000000735357c20 */ /* 0x000fe20008410000 */
[----:B------:R-:W-:Y:S01]  /*22d0*/  ISETP.GT.AND P2, PT, R3, 0x18, PT ;  /* 0x000000180300780c */ /* 0x000fe20003f44270 */
[----:B------:R-:W-:Y:S01]  /*22e0*/  FMUL.FTZ R56, R56, UR7 ;  /* 0x0000000738387c20 */ /* 0x000fe20008410000 */
[----:B-----5:R-:W-:Y:S01]  /*22f0*/  VIADDMNMX R6, R4, R6, R5, PT ;  /* 0x0000000604067246 */ /* 0x020fe20003800105 */
[----:B------:R-:W-:Y:S01]  /*2300*/  FMUL.FTZ R57, R57, UR7 ;  /* 0x0000000739397c20 */ /* 0x000fe20008410000 */
[----:B------:R-:W-:Y:S01]  /*2310*/  FMUL.FTZ R60, R60, UR7 ;  /* 0x000000073c3c7c20 */ /* 0x000fe20008410000 */
[----:B------:R-:W-:Y:S01]  /*2320*/  MUFU.TANH R39, R39 ;  /* 0x0000002700277308 */ /* 0x000fe20000002400 */
[----:B-1----:R-:W-:Y:S01]  /*2330*/  FSEL R28, R31, -INF , P1 ;  /* 0xff8000001f1c7808 */ /* 0x002fe20000800000 */
[----:B------:R-:W-:Y:S01]  /*2340*/  FMUL.FTZ R61, R61, UR7 ;  /* 0x000000073d3d7c20 */ /* 0x000fe20008410000 */
[----:B------:R-:W-:Y:S01]  /*2350*/  ISETP.GT.AND P1, PT, R3, 0x11, PT ;  /* 0x000000110300780c */ /* 0x000fe20003f24270 */
[----:B------:R-:W-:Y:S01]  /*2360*/  FMUL.FTZ R64, R64, UR7 ;  /* 0x0000000740407c20 */ /* 0x000fe20008410000 */
[----:B------:R-:W-:Y:S01]  /*2370*/  FMNMX.FTZ R9, R28, R9, !PT ;  /* 0x000000091c097209 */ /* 0x000fe20007810000 */
[----:B------:R-:W-:Y:S01]  /*2380*/  FMUL.FTZ R65, R65, UR7 ;  /* 0x0000000741417c20 */ /* 0x000fe20008410000 */
[----:B---3--:R-:W-:Y:S01]  /*2390*/  FSEL R34, R38, -INF , P2 ;  /* 0xff80000026227808 */ /* 0x008fe20001000000 */
[----:B------:R-:W0:Y:S01]  /*23a0*/  MUFU.TANH R42, R42 ;  /* 0x0000002a002a7308 */ /* 0x000e220000002400 */
[----:B------:R-:W-:Y:S01]  /*23b0*/  FMNMX.FTZ R9, R30, R9, !PT ;  /* 0x000000091e097209 */ /* 0x000fe20007810000 */
[----:B------:R-:W-:Y:S01]  /*23c0*/  FMUL.FTZ R68, R68, UR7 ;  /* 0x0000000744447c20 */ /* 0x000fe20008410000 */
[----:B------:R-:W-:Y:S01]  /*23d0*/  ISETP.GT.AND P2, PT, R3, 0x20, PT ;  /* 0x000000200300780c */ /* 0x000fe20003f44270 */
[----:B------:R-:W-:Y:S01]  /*23e0*/  FMUL.FTZ R69, R69, UR7 ;  /* 0x0000000745457c20 */ /* 0x000fe20008410000 */
[----:B------:R-:W-:Y:S01]  /*23f0*/  ISETP.GT.AND P3, PT, R6, 0x8, PT ;  /* 0x000000080600780c */ /* 0x000fe20003f64270 */
[----:B------:R-:W-:-:S02]  /*2400*/  UIADD3 UR6, UR22, 0x22840, URZ ;  /* 0x0002284016067890 */ /* 0x000fc4000fffe03f */
[----:B------:R1:W-:Y:S02]  /*2410*/  MUFU.TANH R15, R32 ;  /* 0x00000020000f7308 */ /* 0x0003e40000002400 */
[----:B------:R-:W-:-:S06]  /*2420*/  UPRMT UR6, UR52, 0x654, UR6 ;  /* 0x0000065434067896 */ /* 0x000fcc0008000006 */
        /* <DEDUP_REMOVED lines=342> */
.L_x_4908:
[----:B------:R0:W1:Y:S01]  /*3990*/  SYNCS.PHASECHK.TRANS64.TRYWAIT P1, [UR22+0x22850], R8 ;  /* 0x02285008ff0075a7 */ /* 0x0000620008020156 */
[----:B------:R-:W-:Y:S05]  /*39a0*/  @!P0 BRA `(.L_x_4909) ;  /* 0x0000000000048947 */ /* 0x000fea0003800000 */
[----:B------:R-:W-:Y:S01]  /*39b0*/  BPT.TRAP 0x1 ;  /* 0x000000040000795c */ /* 0x000fe20000300000 */
.L_x_4909:
[----:B-1----:R-:W-:Y:S05]  /*39c0*/  @P1 BRA `(.L_x_4910) ;  /* 0x0000000000081947 */ /* 0x002fea0003800000 */
[----:B------:R-:W1:Y:S02]  /*39d0*/  SYNCS.PHASECHK.TRANS64.TRYWAIT P1, [UR22+0x22850], R8 ;  /* 0x02285008ff0075a7 */ /* 0x000e640008020156 */
[----:B-1----:R-:W-:Y:S05]  /*39e0*/  @!P1 BRA `(.L_x_4911) ;  /* 0x000000e000ac9947 */ /* 0x002fea0003800000 */
.L_x_4910:
        /* <DEDUP_REMOVED lines=43> */
.L_x_4912:
[----:B------:R-:W-:Y:S01]  /*3ca0*/  UISETP.NE.AND UP0, UPT, UR47, URZ, UPT ;  /* 0x0000003f2f00728c */ /* 0x000fe2000bf05270 */
[----:B------:R-:W2:Y:S01]  /*3cb0*/  S2UR UR14, SR_CgaCtaId ;  /* 0x00000000000e79c3 */ /* 0x000ea20000008800 */
[----:B------:R-:W-:Y:S01]  /*3cc0*/  UMOV UR11, UR45 ;  /* 0x0000002d000b7c82 */ /* 0x000fe20008000000 */
[----:B------:R-:W-:Y:S02]  /*3cd0*/  UIADD3 UR22, UR22, 0x22860, URZ ;  /* 0x0002286016167890 */ /* 0x000fe4000fffe03f */
[----:B------:R-:W-:-:S06]  /*3ce0*/  UIADD3 UR23, UR50, -0x2, URZ ;  /* 0xfffffffe32177890 */ /* 0x000fcc000fffe03f */
[----:B------:R-:W-:Y:S01]  /*3cf0*/  @UP0 ULDC UR6, c[0x0][0x44c] ;  /* 0x0001130000060ab9 */ /* 0x000fe20000000800 */
[----:B------:R-:W-:Y:S01]  /*3d00*/  @UP0 ULDC UR15, c[0x0][0x450] ;  /* 0x00011400000f0ab9 */ /* 0x000fe20000000800 */
[----:B------:R-:W-:-:S04]  /*3d10*/  UIMAD.WIDE.U32 UR6, UR45, UR6, URZ ;  /* 0x000000062d0672a5 */ /* 0x000fc8000f8e003f */
[----:B------:R-:W-:-:S04]  /*3d20*/  @UP0 USHF.R.U32.HI UR11, URZ, UR15, UR7 ;  /* 0x0000000f3f0b0299 */ /* 0x000fc80008011607 */
[----:B------:R-:W-:-:S04]  /*3d30*/  UIADD3 UR6, UR11, UR44, -UR42 ;  /* 0x0000002c0b067290 */ /* 0x000fc8000fffe82a */
        /* <DEDUP_REMOVED lines=11> */
[----:B------:R-:W-:Y:S01]  /*3df0*/  ULDC UR26, c[0x0][0x9d8] ;  /* 0x00027600001a7ab9 */ /* 0x000fe20000000800 */
[----:B0-----:R-:W-:Y:S01]  /*3e00*/  IMAD.MOV.U32 R8, RZ, RZ, R6 ;  /* 0x000000ffff087224 */ /* 0x001fe200078e0006 */
[----:B------:R-:W-:-:S06]  /*3e10*/  ULDC UR27, c[0x0][0x988] ;  /* 0x00026200001b7ab9 */ /* 0x000fcc0000000800 */
.L_x_4924:
[----:B------:R-:W-:-:S04]  /*3e20*/  UIADD3 UR38, UR38, 0x1, URZ ;  /* 0x0000000126267890 */ /* 0x000fc8000fffe03f */
[----:B------:R-:W-:-:S04]  /*3e30*/  UISETP.NE.AND UP0, UPT, UR38, 0x2, UPT ;  /* 0x000000022600788c */ /* 0x000fc8000bf05270 */
[----:B------:R-:W-:Y:S02]  /*3e40*/  USEL UR6, URZ, 0x1, UP0 ;  /* 0x000000013f067887 */ /* 0x000fe40008000000 */
[----:B------:R-:W-:Y:S02]  /*3e50*/  USEL UR38, UR38, URZ, UP0 ;  /* 0x0000003f26267287 */ /* 0x000fe40008000000 */
[----:B------:R-:W-:Y:S01]  /*3e60*/  ULOP3.LUT UR37, UR37, UR6, URZ, 0x3c, !UPT ;  /* 0x0000000625257292 */ /* 0x000fe2000f8e3c3f */
[----:B01----:R-:W-:Y:S11]  /*3e70*/  @!P0 BRA `(.L_x_4914) ;  /* 0x0000000000048947 */ /* 0x003ff60003800000 */
[----:B------:R-:W-:Y:S01]  /*3e80*/  BPT.TRAP 0x1 ;  /* 0x000000040000795c */ /* 0x000fe20000300000 */
.L_x_4914:
[----:B------:R-:W0:Y:S01]  /*3e90*/  S2UR UR24, SR_CgaCtaId ;  /* 0x00000000001879c3 */ /* 0x000e220000008800 */
[----:B------:R-:W-:Y:S01]  /*3ea0*/  UMOV UR6, 0x400 ;  /* 0x0000040000067882 */ /* 0x000fe20000000000 */
[----:B------:R-:W-:-:S04]  /*3eb0*/  MOV R7, UR37 ;  /* 0x0000002500077c02 */ /* 0x000fc80008000f00 */
[----:B------:R-:W-:Y:S01]  /*3ec0*/  SHF.L.U32 R7, R7, 0x1f, RZ ;  /* 0x0000001f07077819 */ /* 0x000fe200000006ff */
[----:B0-----:R-:W-:-:S04]  /*3ed0*/  ULEA UR6, UR24, UR6, 0x18 ;  /* 0x0000000618067291 */ /* 0x001fc8000f8ec03f */
[----:B------:R-:W-:-:S09]  /*3ee0*/  ULEA UR25, UR38, UR6, 0x3 ;  /* 0x0000000626197291 */ /* 0x000fd2000f8e183f */
[----:B------:R0:W1:Y:S01]  /*3ef0*/  SYNCS.PHASECHK.TRANS64.TRYWAIT P1, [UR25+0x22830], R7 ;  /* 0x02283007ff0075a7 */ /* 0x0000620008020159 */
[----:B------:R-:W-:Y:S05]  /*3f00*/  @!P0 BRA `(.L_x_4915) ;  /* 0x0000000000048947 */ /* 0x000fea0003800000 */
[----:B------:R-:W-:Y:S01]  /*3f10*/  BPT.TRAP 0x1 ;  /* 0x000000040000795c */ /* 0x000fe20000300000 */
.L_x_4915:
[----:B-1----:R-:W-:Y:S05]  /*3f20*/  @P1 BRA `(.L_x_4916) ;  /* 0x0000000000081947 */ /* 0x002fea0003800000 */
[----:B------:R-:W1:Y:S02]  /*3f30*/  SYNCS.PHASECHK.TRANS64.TRYWAIT P1, [UR25+0x22830], R7 ;  /* 0x02283007ff0075a7 */ /* 0x000e640008020159 */
[----:B-1----:R-:W-:Y:S05]  /*3f40*/  @!P1 BRA `(.L_x_4917) ;  /* 0x000000dc006c9947 */ /* 0x002fea0003800000 */
.L_x_4916:
        /* <DEDUP_REMOVED lines=26> */
.L_x_4918:
[----:B------:R-:W-:Y:S01]  /*40f0*/  UISETP.NE.AND UP0, UPT, UR47, URZ, UPT ;  /* 0x0000003f2f00728c */ /* 0x000fe2000bf05270 */
[----:B------:R-:W-:Y:S02]  /*4100*/  VIADD R5, R16, UR45 ;  /* 0x0000002d10057c36 */ /* 0x000fe40008000000 */
[----:B------:R-:W-:Y:S01]  /*4110*/  FMUL.FTZ R14, R161, UR26 ;  /* 0x0000001aa10e7c20 */ /* 0x000fe20008410000 */
[----:B------:R-:W-:Y:S01]  /*4120*/  FMUL.FTZ R13, R160, UR26 ;  /* 0x0000001aa00d7c20 */ /* 0x000fe20008410000 */
[----:B------:R-:W-:Y:S01]  /*4130*/  FMUL.FTZ R160, R167, UR26 ;  /* 0x0000001aa7a07c20 */ /* 0x000fe20008410000 */
[----:B------:R-:W-:Y:S01]  /*4140*/  FMUL.FTZ R154, R154, UR26 ;  /* 0x0000001a9a9a7c20 */ /* 0x000fe20008410000 */
[----:B------:R-:W-:Y:S01]  /*4150*/  PLOP3.LUT P1, PT, PT, PT, UP0, 0x80, 0x0 ;  /* 0x000000000000781c */ /* 0x000fe20003f2f008 */
[----:B------:R-:W-:Y:S01]  /*4160*/  IMAD.MOV.U32 R210, RZ, RZ, -0x2 ;  /* 0xfffffffeffd27424 */ /* 0x000fe200078e00ff */
[----:B------:R-:W-:Y:S01]  /*4170*/  PLOP3.LUT P2, PT, PT, PT, UP0, 0x80, 0x0 ;  /* 0x000000000000781c */ /* 0x000fe20003f4f008 */
[----:B------:R-:W-:Y:S01]  /*4180*/  FMUL.FTZ R6, R152, UR26 ;  /* 0x0000001a98067c20 */ /* 0x000fe20008410000 */
[----:B------:R-:W-:Y:S01]  /*4190*/  FMUL.FTZ R10, R153, UR26 ;  /* 0x0000001a990a7c20 */ /* 0x000fe20008410000 */
[----:B------:R-:W-:Y:S01]  /*41a0*/  @UP0 ULDC UR6, c[0x0][0x44c] ;  /* 0x0001130000060ab9 */ /* 0x000fe20000000800 */
[----:B------:R-:W-:Y:S01]  /*41b0*/  FMUL.FTZ R152, R169, UR26 ;  /* 0x0000001aa9987c20 */ /* 0x000fe20008410000 */
[----:B------:R-:W-:Y:S01]  /*41c0*/  FMUL.FTZ R153, R155, UR26 ;  /* 0x0000001a9b997c20 */ /* 0x000fe20008410000 */
[----:B------:R-:W-:Y:S01]  /*41d0*/  IMAD.U32 R169, RZ, RZ, UR42 ;  /* 0x0000002affa97e24 */ /* 0x000fe2000f8e00ff */
[----:B------:R-:W2:Y:S01]  /*41e0*/  MUFU.TANH R154, R154 ;  /* 0x0000009a009a7308 */ /* 0x000ea20000002400 */
[----:B------:R-:W-:Y:S01]  /*41f0*/  FMUL.FTZ R155, R158, UR26 ;  /* 0x0000001a9e9b7c20 */ /* 0x000fe20008410000 */
[----:B------:R-:W-:Y:S01]  /*4200*/  FMUL.FTZ R11, R156, UR26 ;  /* 0x0000001a9c0b7c20 */ /* 0x000fe20008410000 */
[----:B------:R-:W-:Y:S01]  /*4210*/  FMUL.FTZ R156, R159, UR26 ;  /* 0x0000001a9f9c7c20 */ /* 0x000fe20008410000 */
[----:B------:R-:W-:Y:S01]  /*4220*/  @P1 IMAD.HI.U32 R161, R5, UR6, RZ ;  /* 0x0000000605a11c27 */ /* 0x000fe2000f8e00ff */
[----:B------:R-:W-:-:S03]  /*4230*/  @UP0 ULDC UR6, c[0x0][0x450] ;  /* 0x0001140000060ab9 */ /* 0x000fc60000000800 */
[----:B------:R-:W-:Y:S01]  /*4240*/  FMUL.FTZ R20, R165, UR26 ;  /* 0x0000001aa5147c20 */ /* 0x000fe20008410000 */
[----:B------:R-:W-:Y:S01]  /*4250*/  FMUL.FTZ R165, R178, UR26 ;  /* 0x0000001ab2a57c20 */ /* 0x000fe20008410000 */
[----:B------:R-:W3:Y:S01]  /*4260*/  MUFU.TANH R153, R153 ;  /* 0x0000009900997308 */ /* 0x000ee20000002400 */
[----:B------:R-:W-:Y:S01]  /*4270*/  @P2 SHF.R.U32.HI R5, RZ, UR6, R161 ;  /* 0x00000006ff052c19 */ /* 0x000fe200080116a1 */
[----:B------:R-:W-:Y:S01]  /*4280*/  UMOV UR6, 0x1 ;  /* 0x0000000100067882 */ /* 0x000fe20000000000 */
[----:B------:R-:W-:Y:S01]  /*4290*/  FMUL.FTZ R158, R162, UR26 ;  /* 0x0000001aa29e7c20 */ /* 0x000fe20008410000 */
[----:B------:R-:W-:Y:S01]  /*42a0*/  UIMAD UR6, UR23, -0x60, UR6 ;  /* 0xffffffa0170678a4 */ /* 0x000fe2000f8e0206 */
[----:B------:R-:W-:Y:S01]  /*42b0*/  FMUL.FTZ R12, R157, UR26 ;  /* 0x0000001a9d0c7c20 */ /* 0x000fe20008410000 */
[----:B------:R-:W4:Y:S01]  /*42c0*/  SHFL.IDX PT, R167, R5, 0x1, 0x1c1f ;  /* 0x003c1f0005a77f89 */ /* 0x000f2200000e0000 */
[----:B------:R-:W-:Y:S01]  /*42d0*/  FMUL.FTZ R157, R163, UR26 ;  /* 0x0000001aa39d7c20 */ /* 0x000fe20008410000 */
[----:B------:R-:W5:Y:S01]  /*42e0*/  MUFU.TANH R155, R155 ;  /* 0x0000009b009b7308 */ /* 0x000f620000002400 */
[----:B------:R-:W-:Y:S01]  /*42f0*/  FMUL.FTZ R159, R166, UR26 ;  /* 0x0000001aa69f7c20 */ /* 0x000fe20008410000 */
[----:B------:R-:W-:-:S02]  /*4300*/  IMAD R210, R17, R210, UR6 ;  /* 0x0000000611d27e24 */ /* 0x000fc4000f8e02d2 */
[----:B------:R-:W-:Y:S01]  /*4310*/  FMUL.FTZ R162, R170, UR26 ;  /* 0x0000001aaaa27c20 */ /* 0x000fe20008410000 */
[----:B------:R-:W-:Y:S01]  /*4320*/  FMUL.FTZ R161, R171, UR26 ;  /* 0x0000001aaba17c20 */ /* 0x000fe20008410000 */
[----:B------:R-:W-:Y:S01]  /*4330*/  FMUL.FTZ R163, R174, UR26 ;  /* 0x0000001aaea37c20 */ /* 0x000fe20008410000 */
[----:B------:R-:W-:Y:S01]  /*4340*/  FMUL.FTZ R15, R164, UR26 ;  /* 0x0000001aa40f7c20 */ /* 0x000fe20008410000 */
[----:B------:R-:W-:Y:S01]  /*4350*/  IADD3 R210, -R169, UR44, R210 ;  /* 0x0000002ca9d27c10 */ /* 0x000fe2000fffe1d2 */
        /* <DEDUP_REMOVED lines=12> */
[----:B------:R-:W1:Y:S01]  /*4420*/  SHFL.IDX PT, R5, R5, RZ, 0x1c1f ;  /* 0x001c1fff05057589 */ /* 0x000e6200000e0000 */
[----:B------:R-:W-:Y:S01]  /*4430*/  FMUL.FTZ R183, R180, UR26 ;  /* 0x0000001ab4b77c20 */ /* 0x000fe20008410000 */
[----:B----4-:R-:W-:-:S02]  /*4440*/  IMAD.IADD R178, R210, 0x1, R167 ;  /* 0x00000001d2b27824 */ /* 0x010fc400078e02a7 */
[----:B------:R-:W-:Y:S01]  /*4450*/  FMUL.FTZ R167, R182, UR26 ;  /* 0x0000001ab6a77c20 */ /* 0x000fe20008410000 */
[----:B------:R-:W4:Y:S01]  /*4460*/  MUFU.TANH R157, R157 ;  /* 0x0000009d009d7308 */ /* 0x000f220000002400 */
[----:B------:R-:W-:Y:S01]  /*4470*/  FMUL.FTZ R180, R188, UR26 ;  /* 0x0000001abcb47c20 */ /* 0x000fe20008410000 */
[----:B------:R-:W-:Y:S01]  /*4480*/  FMUL.FTZ R196, R196, UR26 ;  /* 0x0000001ac4c47c20 */ /* 0x000fe20008410000 */
[C---:B------:R-:W-:Y:S01]  /*4490*/  ISETP.GT.AND P1, PT, R178.reuse, RZ, PT ;  /* 0x000000ffb200720c */ /* 0x040fe20003f24270 */
[----:B------:R-:W-:Y:S01]  /*44a0*/  UMOV UR10, UR27 ;  /* 0x0000001b000a7c82 */ /* 0x000fe20008000000 */
[----:B------:R-:W-:Y:S01]  /*44b0*/  ISETP.GT.AND P2, PT, R178, 0x1, PT ;  /* 0x00000001b200780c */ /* 0x000fe20003f44270 */
[----:B------:R-:W-:Y:S01]  /*44c0*/  FMUL.FTZ R186, R192, UR26 ;  /* 0x0000001ac0ba7c20 */ /* 0x000fe20008410000 */
[----:B--2---:R-:W-:Y:S01]  /*44d0*/  FSEL R154, R154, -INF , P1 ;  /* 0xff8000009a9a7808 */ /* 0x004fe20000800000 */
[----:B------:R-:W2:Y:S01]  /*44e0*/  MUFU.TANH R159, R159 ;  /* 0x0000009f009f7308 */ /* 0x000ea20000002400 */
[----:B------:R-:W-:Y:S01]  /*44f0*/  ISETP.GT.AND P1, PT, R178, 0x8, PT ;  /* 0x00000008b200780c */ /* 0x000fe20003f24270 */
[----:B------:R-:W-:Y:S01]  /*4500*/  FMUL.FTZ R192, R197, UR26 ;  /* 0x0000001ac5c07c20 */ /* 0x000fe20008410000 */
[----:B---3--:R-:W-:Y:S01]  /*4510*/  FSEL R153, R153, -INF , P2 ;  /* 0xff80000099997808 */ /* 0x008fe20001000000 */
[----:B------:R-:W-:Y:S01]  /*4520*/  UIADD3 UR6, UR25, 0x22840, URZ ;  /* 0x0002284019067890 */ /* 0x000fe2000fffe03f */
[----:B------:R-:W-:-:S02]  /*4530*/  FMNMX.FTZ R170, R154, R9, !PT ;  /* 0x000000099aaa7209 */ /* 0x000fc40007810000 */
[C---:B------:R-:W-:Y:S01]  /*4540*/  ISETP.GT.AND P2, PT, R178.reuse, 0x9, PT ;  /* 0x00000009b200780c */ /* 0x040fe20003f44270 */
[----:B------:R-:W3:Y:S01]  /*4550*/  MUFU.TANH R160, R160 ;  /* 0x000000a000a07308 */ /* 0x000ee20000002400 */
[----:B-----5:R-:W-:Y:S01]  /*4560*/  FSEL R155, R155, -INF , P1 ;  /* 0xff8000009b9b7808 */ /* 0x020fe20000800000 */
[----:B------:R-:W-:Y:S01]  /*4570*/  UPRMT UR6, UR24, 0x654, UR6 ;  /* 0x0000065418067896 */ /* 0x000fe20008000006 */
[----:B------:R-:W-:Y:S02]  /*4580*/  FMNMX.FTZ R170, R153, R170, !PT ;  /* 0x000000aa99aa7209 */ /* 0x000fe40007810000 */
[----:B------:R-:W-:Y:S02]  /*4590*/  ISETP.GT.AND P1, PT, R178, 0x10, PT ;  /* 0x00000010b200780c */ /* 0x000fe40003f24270 */
[----:B0-----:R-:W-:Y:S01]  /*45a0*/  FSEL R156, R156, -INF , P2 ;  /* 0xff8000009c9c7808 */ /* 0x001fe20001000000 */
[----:B------:R-:W0:Y:S01]  /*45b0*/  MUFU.TANH R162, R162 ;  /* 0x000000a200a27308 */ /* 0x000e220000002400 */
[----:B------:R-:W-:Y:S01]  /*45c0*/  FMNMX.FTZ R171, R155, R170, !PT ;  /* 0x000000aa9bab7209 */ /* 0x000fe20007810000 */
[----:B------:R-:W-:Y:S01]  /*45d0*/  FMUL.FTZ R170, R187, UR26 ;  /* 0x0000001abbaa7c20 */ /* 0x000fe20008410000 */
[----:B------:R-:W-:Y:S01]  /*45e0*/  ISETP.GT.AND P2, PT, R178, 0x11, PT ;  /* 0x00000011b200780c */ /* 0x000fe20003f44270 */
[----:B------:R-:W-:Y:S01]  /*45f0*/  SYNCS.ARRIVE.TRANS64.RED.A1T0 RZ, [UR6], RZ ;  /* 0x000000ffffff79a7 */ /* 0x000fe20008100406 */
[----:B-1----:R-:W-:-:S02]  /*4600*/  FSEL R158, R158, -INF , P1 ;  /* 0xff8000009e9e7808 */ /* 0x002fc40000800000 */
[----:B------:R-:W-:Y:S01]  /*4610*/  FMNMX.FTZ R171, R156, R171, !PT ;  /* 0x000000ab9cab7209 */ /* 0x000fe20007810000 */
[----:B------:R-:W1:Y:S01]  /*4620*/  MUFU.TANH R161, R161 ;  /* 0x000000a100a17308 */ /* 0x000e620000002400 */
[----:B------:R-:W-:Y:S02]  /*4630*/  ISETP.GT.AND P1, PT, R178, 0x18, PT ;  /* 0x00000018b200780c */ /* 0x000fe40003f24270 */
[----:B----4-:R-:W-:Y:S02]  /*4640*/  FSEL R157, R157, -INF , P2 ;  /* 0xff8000009d9d7808 */ /* 0x010fe40001000000 */
[----:B------:R-:W-:Y:S02]  /*4650*/  FMNMX.FTZ R174, R158, R171, !PT ;  /* 0x000000ab9eae7209 */ /* 0x000fe40007810000 */
[----:B------:R-:W-:Y:S01]  /*4660*/  ISETP.GT.AND P2, PT, R178, 0x19, PT ;  /* 0x00000019b200780c */ /* 0x000fe20003f44270 */
[----:B------:R-:W4:Y:S01]  /*4670*/  MUFU.TANH R163, R163 ;  /* 0x000000a300a37308 */ /* 0x000f220000002400 */
[----:B--2---:R-:W-:-:S02]  /*4680*/  FSEL R159, R159, -INF , P1 ;  /* 0xff8000009f9f7808 */ /* 0x004fc40000800000 */
[----:B------:R-:W-:Y:S02]  /*4690*/  FMNMX.FTZ R174, R157, R174, !PT ;  /* 0x000000ae9dae7209 */ /* 0x000fe40007810000 */
[----:B------:R-:W-:Y:S02]  /*46a0*/  ISETP.GT.AND P1, PT, R178, 0x20, PT ;  /* 0x00000020b200780c */ /* 0x000fe40003f24270 */
[----:B---3--:R-:W-:Y:S01]  /*46b0*/  FSEL R160, R160, -INF , P2 ;  /* 0xff800000a0a07808 */ /* 0x008fe20001000000 */
[----:B------:R-:W2:Y:S01]  /*46c0*/  MUFU.TANH R164, R164 ;  /* 0x000000a400a47308 */ /* 0x000ea20000002400 */
[----:B------:R-:W-:Y:S01]  /*46d0*/  FMNMX.FTZ R171, R159, R174, !PT ;  /* 0x000000ae9fab7209 */ /* 0x000fe20007810000 */
[----:B------:R-:W-:Y:S01]  /*46e0*/  FMUL.FTZ R174, R190, UR26 ;  /* 0x0000001abeae7c20 */ /* 0x000fe20008410000 */
[----:B------:R-:W-:Y:S01]  /*46f0*/  ISETP.GT.AND P2, PT, R178, 0x21, PT ;  /* 0x00000021b200780c */ /* 0x000fe20003f44270 */
[----:B------:R-:W-:Y:S01]  /*4700*/  FMUL.FTZ R190, R173, UR26 ;  /* 0x0000001aadbe7c20 */ /* 0x000fe20008410000 */
[----:B0-----:R-:W-:-:S02]  /*4710*/  FSEL R162, R162, -INF , P1 ;  /* 0xff800000a2a27808 */ /* 0x001fc40000800000 */
[----:B------:R-:W-:Y:S01]  /*4720*/  FMNMX.FTZ R171, R160, R171, !PT ;  /* 0x000000aba0ab7209 */ /* 0x000fe20007810000 */
[----:B------:R-:W0:Y:S01]  /*4730*/  MUFU.TANH R165, R165 ;  /* 0x000000a500a57308 */ /* 0x000e220000002400 */
[----:B------:R-:W-:Y:S02]  /*4740*/  ISETP.GT.AND P1, PT, R178, 0x28, PT ;  /* 0x00000028b200780c */ /* 0x000fe40003f24270 */
[----:B-1----:R-:W-:Y:S02]  /*4750*/  FSEL R161, R161, -INF , P2 ;  /* 0xff800000a1a17808 */ /* 0x002fe40001000000 */
[----:B------:R-:W-:Y:S02]  /*4760*/  FMNMX.FTZ R182, R162, R171, !PT ;  /* 0x000000aba2b67209 */ /* 0x000fe40007810000 */
[----:B------:R-:W-:Y:S01]  /*4770*/  ISETP.GT.AND P2, PT, R178, 0x29, PT ;  /* 0x00000029b200780c */ /* 0x000fe20003f44270 */
[----:B------:R-:W1:Y:S01]  /*4780*/  MUFU.TANH R166, R166 ;  /* 0x000000a600a67308 */ /* 0x000e620000002400 */
[----:B----4-:R-:W-:-:S02]  /*4790*/  FSEL R163, R163, -INF , P1 ;  /* 0xff800000a3a37808 */ /* 0x010fc40000800000 */
[----:B------:R-:W-:Y:S02]  /*47a0*/  FMNMX.FTZ R182, R161, R182, !PT ;  /* 0x000000b6a1b67209 */ /* 0x000fe40007810000 */
[----:B------:R-:W-:Y:S02]  /*47b0*/  ISETP.GT.AND P1, PT, R178, 0x30, PT ;  /* 0x00000030b200780c */ /* 0x000fe40003f24270 */
[----:B--2---:R-:W-:Y:S01]  /*47c0*/  FSEL R164, R164, -INF , P2 ;  /* 0xff800000a4a47808 */ /* 0x004fe20001000000 */
[----:B------:R-:W2:Y:S01]  /*47d0*/  MUFU.TANH R167, R167 ;  /* 0x000000a700a77308 */ /* 0x000ea20000002400 */
[----:B------:R-:W-:Y:S02]  /*47e0*/  FMNMX.FTZ R171, R163, R182, !PT ;  /* 0x000000b6a3ab7209 */ /* 0x000fe40007810000 */
[----:B------:R-:W-:Y:S02]  /*47f0*/  ISETP.GT.AND P2, PT, R178, 0x31, PT ;  /* 0x00000031b200780c */ /* 0x000fe40003f44270 */
        /* <DEDUP_REMOVED lines=8> */
[----:B--2---:R-:W-:-:S02]  /*4880*/  FSEL R167, R167, -INF , P1 ;  /* 0xff800000a7a77808 */ /* 0x004fc40000800000 */
[----:B------:R-:W-:Y:S02]  /*4890*/  FMNMX.FTZ R182, R166, R171, !PT ;  /* 0x000000aba6b67209 */ /* 0x000fe40007810000 */
[----:B------:R-:W-:Y:S02]  /*48a0*/  ISETP.GT.AND P1, PT, R178, 0x40, PT ;  /* 0x00000040b200780c */ /* 0x000fe40003f24270 */
[----:B------:R-:W-:Y:S01]  /*48b0*/  FMNMX.FTZ R171, R167, R182, !PT ;  /* 0x000000b6a7ab7209 */ /* 0x000fe20007810000 */
        /* <DEDUP_REMOVED lines=8> */
[----:B------:R1:W3:Y:S01]  /*4940*/  MUFU.TANH R175, R191 ;  /* 0x000000bf00af7308 */ /* 0x0002e20000002400 */
[----:B--2---:R-:W-:Y:S02]  /*4950*/  FSEL R170, R170, -INF , P2 ;  /* 0xff800000aaaa7808 */ /* 0x004fe40001000000 */
[----:B------:R-:W-:Y:S02]  /*4960*/  ISETP.GT.AND P2, PT, R178, 0x49, PT ;  /* 0x00000049b200780c */ /* 0x000fe40003f44270 */
[----:B------:R-:W-:-:S03]  /*4970*/  FMNMX.FTZ R171, R170, R171, !PT ;  /* 0x000000abaaab7209 */ /* 0x000fc60007810000 */
[----:B------:R2:W4:Y:S01]  /*4980*/  MUFU.TANH R179, R194 ;  /* 0x000000c200b37308 */ /* 0x0005220000002400 */
[----:B0-----:R-:W-:Y:S01]  /*4990*/  FSEL R174, R174, -INF , P1 ;  /* 0xff800000aeae7808 */ /* 0x001fe20000800000 */
[----:B-1----:R-:W-:Y:S01]  /*49a0*/  FMUL.FTZ R191, R176, UR26 ;  /* 0x0000001ab0bf7c20 */ /* 0x002fe20008410000 */
[----:B------:R-:W-:Y:S02]  /*49b0*/  ISETP.GT.AND P1, PT, R178, 0x50, PT ;  /* 0x00000050b200780c */ /* 0x000fe40003f24270 */
[----:B------:R-:W-:-:S03]  /*49c0*/  FMNMX.FTZ R182, R174, R171, !PT ;  /* 0x000000abaeb67209 */ /* 0x000fc60007810000 */
[----:B------:R-:W0:Y:S01]  /*49d0*/  MUFU.TANH R195, R195 ;  /* 0x000000c300c37308 */ /* 0x000e220000002400 */
[----:B---3--:R-:W-:Y:S01]  /*49e0*/  FSEL R175, R175, -INF , P2 ;  /* 0xff800000afaf7808 */ /* 0x008fe20001000000 */
[----:B--2---:R-:W-:Y:S01]  /*49f0*/  FMUL.FTZ R194, R172, UR26 ;  /* 0x0000001aacc27c20 */ /* 0x004fe20008410000 */
[----:B------:R-:W-:Y:S02]  /*4a00*/  ISETP.GT.AND P2, PT, R178, 0x51, PT ;  /* 0x00000051b200780c */ /* 0x000fe40003f44270 */
[----:B------:R-:W-:-:S03]  /*4a10*/  FMNMX.FTZ R182, R175, R182, !PT ;  /* 0x000000b6afb67209 */ /* 0x000fc60007810000 */
[----:B------:R-:W1:Y:S01]  /*4a20*/  MUFU.TANH R198, R198 ;  /* 0x000000c600c67308 */ /* 0x000e620000002400 */
[----:B----4-:R-:W-:Y:S02]  /*4a30*/  FSEL R171, R179, -INF , P1 ;  /* 0xff800000b3ab7808 */ /* 0x010fe40000800000 */
[----:B------:R-:W-:Y:S02]  /*4a40*/  ISETP.GT.AND P1, PT, R178, 0x58, PT ;  /* 0x00000058b200780c */ /* 0x000fe40003f24270 */
[----:B------:R-:W-:-:S03]  /*4a50*/  FMNMX.FTZ R179, R171, R182, !PT ;  /* 0x000000b6abb37209 */ /* 0x000fc60007810000 */
[----:B------:R-:W2:Y:S01]  /*4a60*/  MUFU.TANH R199, R199 ;  /* 0x000000c700c77308 */ /* 0x000ea20000002400 */
[----:B0-----:R-:W-:Y:S02]  /*4a70*/  FSEL R172, R195, -INF , P2 ;  /* 0xff800000c3ac7808 */ /* 0x001fe40001000000 */
[----:B------:R-:W-:Y:S02]  /*4a80*/  ISETP.GT.AND P2, PT, R178, 0x59, PT ;  /* 0x00000059b200780c */ /* 0x000fe40003f44270 */
[----:B------:R-:W-:-:S03]  /*4a90*/  FMNMX.FTZ R182, R172, R179, !PT ;  /* 0x000000b3acb67209 */ /* 0x000fc60007810000 */
[----:B------:R-:W-:Y:S01]  /*4aa0*/  MUFU.TANH R6, R6 ;  /* 0x0000000600067308 */ /* 0x000fe20000002400 */
[----:B-1----:R-:W-:-:S04]  /*4ab0*/  FSEL R173, R198, -INF , P1 ;  /* 0xff800000c6ad7808 */ /* 0x002fc80000800000 */
        /* <DEDUP_REMOVED lines=8> */
[----:B------:R-:W-:Y:S01]  /*4b40*/  IMAD.IADD R184, R210, 0x1, R5 ;  /* 0x00000001d2b87824 */ /* 0x000fe200078e0205 */
[----:B------:R-:W-:Y:S02]  /*4b50*/  MUFU.TANH R11, R11 ;  /* 0x0000000b000b7308 */ /* 0x000fe40000002400 */
[----:B------:R-:W1:Y:S02]  /*4b60*/  SHFL.BFLY PT, R187, R176, 0x2, 0x1f ;  /* 0x0c401f00b0bb7f89 */ /* 0x000e6400000e0000 */
[C---:B------:R-:W-:Y:S02]  /*4b70*/  ISETP.GT.AND P1, PT, R184.reuse, RZ, PT ;  /* 0x000000ffb800720c */ /* 0x040fe40003f24270 */
[C---:B------:R-:W-:Y:S02]  /*4b80*/  ISETP.GT.AND P2, PT, R184.reuse, 0x1, PT ;  /* 0x00000001b800780c */ /* 0x040fe40003f44270 */
[----:B------:R-:W2:Y:S01]  /*4b90*/  MUFU.TANH R12, R12 ;  /* 0x0000000c000c7308 */ /* 0x000ea20000002400 */
[----:B------:R-:W-:-:S02]  /*4ba0*/  ISETP.GT.AND P3, PT, R184, 0x18, PT ;  /* 0x00000018b800780c */ /* 0x000fc40003f64270 */
[----:B0-----:R-:W-:Y:S02]  /*4bb0*/  FSEL R10, R10, -INF , P2 ;  /* 0xff8000000a0a7808 */ /* 0x001fe40001000000 */
[----:B------:R-:W-:-:S03]  /*4bc0*/  ISETP.GT.AND P2, PT, R184, 0x9, PT ;  /* 0x00000009b800780c */ /* 0x000fc60003f44270 */
        /* <DEDUP_REMOVED lines=408> */
.L_x_4919:
[----:B------:R0:W1:Y:S01]  /*6550*/  SYNCS.PHASECHK.TRANS64.TRYWAIT P1, [UR25+0x22850], R7 ;  /* 0x02285007ff0075a7 */ /* 0x0000620008020159 */
[----:B------:R-:W-:Y:S05]  /*6560*/  @!P0 BRA `(.L_x_4920) ;  /* 0x0000000000048947 */ /* 0x000fea0003800000 */
[----:B------:R-:W-:Y:S01]  /*6570*/  BPT.TRAP 0x1 ;  /* 0x000000040000795c */ /* 0x000fe20000300000 */
.L_x_4920:
[----:B------:R-:W-:Y:S01]  /*6580*/  VIADD R8, R211, 0x8 ;  /* 0x00000008d3087836 */ /* 0x000fe20000000000 */
[----:B-1----:R-:W-:Y:S06]  /*6590*/  @P1 BRA `(.L_x_4921) ;  /* 0x0000000000081947 */ /* 0x002fec0003800000 */
[----:B------:R-:W1:Y:S02]  /*65a0*/  SYNCS.PHASECHK.TRANS64.TRYWAIT P1, [UR25+0x22850], R7 ;  /* 0x02285007ff0075a7 */ /* 0x000e640008020159 */
[----:B-1----:R-:W-:Y:S05]  /*65b0*/  @!P1 BRA `(.L_x_4922) ;  /* 0x000000b400e89947 */ /* 0x002fea0003800000 */
.L_x_4921:
        /* <DEDUP_REMOVED lines=39> */
.L_x_4923:
        /* <DEDUP_REMOVED lines=9> */
.L_x_4913:
[----:B------:R-:W-:-:S13]  /*68c0*/  ISETP.LE.AND P1, PT, RZ, UR23, PT ;  /* 0x00000017ff007c0c */ /* 0x000fda000bf23270 */
[----:B------:R-:W-:Y:S05]  /*68d0*/  @!P1 BRA `(.L_x_4925) ;  /* 0x0000002000d49947 */ /* 0x000fea0003800000 */
[----:B01----:R-:W-:Y:S01]  /*68e0*/  IMAD.MOV.U32 R8, RZ, RZ, R5 ;  /* 0x000000ffff087224 */ /* 0x003fe200078e0005 */
[----:B------:R-:W-:Y:S01]  /*68f0*/  ULDC UR26, c[0x0][0x9d8] ;  /* 0x00027600001a7ab9 */ /* 0x000fe20000000800 */
[----:B------:R-:W-:Y:S01]  /*6900*/  IMAD.MOV.U32 R9, RZ, RZ, R6 ;  /* 0x000000ffff097224 */ /* 0x000fe200078e0006 */
[----:B------:R-:W-:-:S06]  /*6910*/  ULDC UR22, c[0x0][0x988] ;  /* 0x0002620000167ab9 */ /* 0x000fcc0000000800 */
.L_x_4936:
[----:B------:R-:W-:-:S04]  /*6920*/  UIADD3 UR38, UR38, 0x1, URZ ;  /* 0x0000000126267890 */ /* 0x000fc8000fffe03f */
[----:B------:R-:W-:-:S04]  /*6930*/  UISETP.NE.AND UP0, UPT, UR38, 0x2, UPT ;  /* 0x000000022600788c */ /* 0x000fc8000bf05270 */
[----:B------:R-:W-:Y:S02]  /*6940*/  USEL UR6, URZ, 0x1, UP0 ;  /* 0x000000013f067887 */ /* 0x000fe40008000000 */
[----:B------:R-:W-:Y:S02]  /*6950*/  USEL UR38, UR38, URZ, UP0 ;  /* 0x0000003f26267287 */ /* 0x000fe40008000000 */
[----:B------:R-:W-:Y:S01]  /*6960*/  ULOP3.LUT UR37, UR37, UR6, URZ, 0x3c, !UPT ;  /* 0x0000000625257292 */ /* 0x000fe2000f8e3c3f */
[----:B01----:R-:W-:Y:S11]  /*6970*/  @!P0 BRA `(.L_x_4926) ;  /* 0x0000000000048947 */ /* 0x003ff60003800000 */
[----:B------:R-:W-:Y:S01]  /*6980*/  BPT.TRAP 0x1 ;  /* 0x000000040000795c */ /* 0x000fe20000300000 */
.L_x_4926:
        /* <DEDUP_REMOVED lines=9> */
.L_x_4927:
[----:B-1----:R-:W-:Y:S05]  /*6a20*/  @P1 BRA `(.L_x_4928) ;  /* 0x0000000000081947 */ /* 0x002fea0003800000 */
[----:B------:R-:W1:Y:S02]  /*6a30*/  SYNCS.PHASECHK.TRANS64.TRYWAIT P1, [UR25+0x22830], R7 ;  /* 0x02283007ff0075a7 */ /* 0x000e640008020159 */
[----:B-1----:R-:W-:Y:S05]  /*6a40*/  @!P1 BRA `(.L_x_4929) ;  /* 0x000000b000dc9947 */ /* 0x002fea0003800000 */
.L_x_4928:
        /* <DEDUP_REMOVED lines=26> */
.L_x_4930:
        /* <DEDUP_REMOVED lines=462> */
.L_x_4931:
[----:B------:R0:W1:Y:S01]  /*88d0*/  SYNCS.PHASECHK.TRANS64.TRYWAIT P1, [UR25+0x22850], R7 ;  /* 0x02285007ff0075a7 */ /* 0x0000620008020159 */
[----:B------:R-:W-:Y:S05]  /*88e0*/  @!P0 BRA `(.L_x_4932) ;  /* 0x0000000000048947 */ /* 0x000fea0003800000 */
[----:B------:R-:W-:Y:S01]  /*88f0*/  BPT.TRAP 0x1 ;  /* 0x000000040000795c */ /* 0x000fe20000300000 */
.L_x_4932:
[----:B------:R-:W-:Y:S01]  /*8900*/  VIADD R8, R211, 0x8 ;  /* 0x00000008d3087836 */ /* 0x000fe20000000000 */
[----:B-1----:R-:W-:Y:S06]  /*8910*/  @P1 BRA `(.L_x_4933) ;  /* 0x0000000000081947 */ /* 0x002fec0003800000 */
[----:B------:R-:W1:Y:S02]  /*8920*/  SYNCS.PHASECHK.TRANS64.TRYWAIT P1, [UR25+0x22850], R7 ;  /* 0x02285007ff0075a7 */ /* 0x000e640008020159 */
[----:B-1----:R-:W-:Y:S05]  /*8930*/  @!P1 BRA `(.L_x_4934) ;  /* 0x0000009400389947 */ /* 0x002fea0003800000 */
.L_x_4933:
        /* <DEDUP_REMOVED lines=39> */
.L_x_4935:
[----:B------:R-:W-:Y:S01]  /*8bb0*/  UIADD3 UR25, UR25, 0x22860, URZ ;  /* 0x0002286019197890 */ /* 0x000fe2000fffe03f */
[----:B------:R-:W-:Y:S01]  /*8bc0*/  ISETP.LT.AND P1, PT, RZ, UR23, PT ;  /* 0x00000017ff007c0c */ /* 0x000fe2000bf21270 */
[----:B------:R-:W-:Y:S01]  /*8bd0*/  UIADD3 UR23, UR23, -0x1, URZ ;  /* 0xffffffff17177890 */ /* 0x000fe2000fffe03f */
[----:B------:R-:W-:Y:S01]  /*8be0*/  IMAD.MOV.U32 R8, RZ, RZ, R5 ;  /* 0x000000ffff087224 */ /* 0x000fe200078e0005 */
[----:B------:R-:W-:Y:S01]  /*8bf0*/  UPRMT UR25, UR24, 0x654, UR25 ;  /* 0x0000065418197896 */ /* 0x000fe20008000019 */
[----:B------:R-:W-:-:S08]  /*8c00*/  MOV R9, R6 ;  /* 0x0000000600097202 */ /* 0x000fd00000000f00 */
[----:B------:R-:W-:Y:S01]  /*8c10*/  SYNCS.ARRIVE.TRANS64.RED.A1T0 RZ, [UR25], RZ ;  /* 0x000000ffffff79a7 */ /* 0x000fe20008100419 */
[----:B------:R-:W-:Y:S05]  /*8c20*/  @P1 BRA `(.L_x_4936) ;  /* 0xffffffdc003c1947 */ /* 0x000fea000383ffff */
.L_x_4925:
        /* <DEDUP_REMOVED lines=16> */
[----:B-1----:R-:W-:-:S05]  /*8d30*/  FADD.FTZ R9, R9, R4 ;  /* 0x0000000409097221 */ /* 0x002fca0000010000 */
[----:B------:R-:W1:Y:S01]  /*8d40*/  SHFL.BFLY PT, R10, R9, 0x1, 0x1f ;  /* 0x0c201f00090a7f89 */ /* 0x000e6200000e0000 */
[----:B0-----:R-:W-:Y:S01]  /*8d50*/  FADD.FTZ R11, R8, R7 ;  /* 0x00000007080b7221 */ /* 0x001fe20000010000 */
[----:B------:R-:W-:Y:S02]  /*8d60*/  IMAD.MOV.U32 R7, RZ, RZ, RZ ;  /* 0x000000ffff077224 */ /* 0x000fe400078e00ff */
[----:B------:R-:W-:Y:S02]  /*8d70*/  IMAD.MOV.U32 R8, RZ, RZ, -0x800000 ;  /* 0xff800000ff087424 */ /* 0x000fe400078e00ff */
        /* <DEDUP_REMOVED lines=71> */
[----:B------:R-:W-:-:S02]  /*91f0*/  IMAD.U32 R7, RZ, RZ, UR10 ;  /* 0x0000000aff077e24 */ /* 0x000fc4000f8e00ff */
[----:B------:R-:W-:Y:S01]  /*9200*/  @P2 FMUL.FTZ R13, R13, 0.69314718246459960938 ;  /* 0x3f3172180d0d2820 */ /* 0x000fe20000410000 */
[----:B-1----:R-:W-:Y:S01]  /*9210*/  @P1 FMUL.FTZ R4, R4, 0.69314718246459960938 ;  /* 0x3f31721804041820 */ /* 0x002fe20000410000 */
[----:B0-----:R-:W-:Y:S01]  /*9220*/  @P2 FMUL.FTZ R10, R10, 0.69314718246459960938 ;  /* 0x3f3172180a0a2820 */ /* 0x001fe20000410000 */
        /* <DEDUP_REMOVED lines=67> */
.L_x_4900:
[----:B------:R-:W0:Y:S08]  /*9660*/  S2UR UR4, SR_CgaCtaId ;  /* 0x00000000000479c3 */ /* 0x000e300000008800 */
[----:B------:R-:W-:Y:S06]  /*9670*/  BAR.SYNC.DEFER_BLOCKING 0x5, 0x180 ;  /* 0x0146000000007b1d */ /* 0x000fec0000010000 */
[----:B------:R-:W-:Y:S01]  /*9680*/  UMOV UR10, 0x400 ;  /* 0x00000400000a7882 */ /* 0x000fe20000000000 */
[----:B------:R-:W-:Y:S01]  /*9690*/  BSSY B0, `(.L_x_4937) ;  /* 0x00002d6000007945 */ /* 0x000fe20003800000 */
[----:B0-----:R-:W-:-:S09]  /*96a0*/  ULEA UR10, UR4, UR10, 0x18 ;  /* 0x0000000a040a7291 */ /* 0x001fd2000f8ec03f */
[----:B------:R-:W0:Y:S02]  /*96b0*/  LDS.128 R4, [UR10+0x228d0] ;  /* 0x0228d00aff047984 */ /* 0x000e240008000c00 */
[----:B0-----:R-:W-:Y:S02]  /*96c0*/  R2UR UR5, R5 ;  /* 0x00000000050572ca */ /* 0x001fe400000e0000 */
[----:B------:R-:W-:Y:S02]  /*96d0*/  R2UR UR6, R6 ;  /* 0x00000000060672ca */ /* 0x000fe400000e0000 */
[----:B------:R-:W-:Y:S01]  /*96e0*/  R2UR UR7, R7 ;  /* 0x00000000070772ca */ /* 0x000fe200000e0000 */
[----:B------:R-:W-:Y:S06]  /*96f0*/  BAR.ARV 0x4, 0x180 ;  /* 0x0106000000007b1d */ /* 0x000fec0000002000 */
[----:B------:R-:W-:Y:S08]  /*9700*/  @P0 BRA `(.L_x_4938) ;  /* 0x0000001c00dc0947 */ /* 0x000ff00003800000 */
[----:B------:R-:W0:Y:S01]  /*9710*/  S2UR UR4, SR_SWINHI ;  /* 0x00000000000479c3 */ /* 0x000e220000002f00 */
[----:B------:R-:W-:-:S07]  /*9720*/  MOV R103, 0x2 ;  /* 0x0000000200677802 */ /* 0x000fce0000000f00 */
[----:B------:R-:W-:Y:S01]  /*9730*/  BAR.SYNC.DEFER_BLOCKING 0x1, 0x100 ;  /* 0x0044000000007b1d */ /* 0x000fe20000010000 */
[----:B------:R-:W-:Y:S01]  /*9740*/  F2FP.F16.F32.PACK_AB R24, R25, R24 ;  /* 0x000000181918723e */ /* 0x000fe200000000ff */
[----:B------:R-:W-:Y:S01]  /*9750*/  USHF.L.U32 UR14, UR40, 0x2, URZ ;  /* 0x00000002280e7899 */ /* 0x000fe2000800063f */
[----:B------:R-:W-:Y:S01]  /*9760*/  F2FP.F16.F32.PACK_AB R25, R165, R26 ;  /* 0x0000001aa519723e */ /* 0x000fe200000000ff */
[----:B------:R-:W-:Y:S01]  /*9770*/  USHF.L.U64.HI UR15, UR40, 0x2, UR41 ;  /* 0x00000002280f7899 */ /* 0x000fe20008010229 */
[----:B------:R-:W-:Y:S01]  /*9780*/  F2FP.F16.F32.PACK_AB R26, R29, R28 ;  /* 0x0000001c1d1a723e */ /* 0x000fe200000000ff */
[----:B------:R-:W-:Y:S01]  /*9790*/  ULDC.64 UR12, c[0x0][0xc00] ;  /* 0x00030000000c7ab9 */ /* 0x000fe20000000a00 */
[----:B------:R-:W-:Y:S01]  /*97a0*/  F2FP.F16.F32.PACK_AB R32, R33, R32 ;  /* 0x000000202120723e */ /* 0x000fe200000000ff */
[----:B------:R-:W-:Y:S01]  /*97b0*/  UISETP.NE.U32.AND UP0, UPT, UR12, URZ, UPT ;  /* 0x0000003f0c00728c */ /* 0x000fe2000bf05070 */
[----:B------:R-:W-:Y:S02]  /*97c0*/  F2FP.F16.F32.PACK_AB R27, R164, R27 ;  /* 0x0000001ba41b723e */ /* 0x000fe400000000ff */
[----:B------:R-:W-:Y:S01]  /*97d0*/  F2FP.F16.F32.PACK_AB R33, R163, R34 ;  /* 0x00000022a321723e */ /* 0x000fe200000000ff */
[----:B------:R-:W-:Y:S01]  /*97e0*/  UISETP.NE.AND.EX UP0, UPT, UR13, URZ, UPT, UP0 ;  /* 0x0000003f0d00728c */ /* 0x000fe2000bf05300 */
[----:B------:R-:W-:-:S02]  /*97f0*/  F2FP.F16.F32.PACK_AB R40, R41, R40 ;  /* 0x000000282928723e */ /* 0x000fc400000000ff */
[----:B------:R-:W-:Y:S02]  /*9800*/  F2FP.F16.F32.PACK_AB R34, R37, R36 ;  /* 0x000000242522723e */ /* 0x000fe400000000ff */
[----:B------:R-:W-:Y:S02]  /*9810*/  F2FP.F16.F32.PACK_AB R35, R162, R35 ;  /* 0x00000023a223723e */ /* 0x000fe400000000ff */
[----:B------:R-:W-:Y:S02]  /*9820*/  F2FP.F16.F32.PACK_AB R41, R161, R42 ;  /* 0x0000002aa129723e */ /* 0x000fe400000000ff */
[----:B------:R-:W-:Y:S01]  /*9830*/  F2FP.F16.F32.PACK_AB R48, R49, R48 ;  /* 0x000000303130723e */ /* 0x000fe200000000ff */
[----:B------:R-:W-:Y:S01]  /*9840*/  UMOV UR8, UR10 ;  /* 0x0000000a00087c82 */ /* 0x000fe20008000000 */
[----:B0-----:R-:W-:Y:S01]  /*9850*/  UMOV UR9, UR4 ;  /* 0x0000000400097c82 */ /* 0x001fe20008000000 */
[----:B------:R-:W-:Y:S01]  /*9860*/  F2FP.F16.F32.PACK_AB R42, R45, R44 ;  /* 0x0000002c2d2a723e */ /* 0x000fe200000000ff */
[----:B------:R-:W-:Y:S01]  /*9870*/  IMAD.WIDE R102, R204, R103, UR8 ;  /* 0x00000008cc667e25 */ /* 0x000fe2000f8e0267 */
[----:B------:R-:W-:Y:S01]  /*9880*/  F2FP.F16.F32.PACK_AB R43, R160, R43 ;  /* 0x0000002ba02b723e */ /* 0x000fe200000000ff */
[----:B------:R-:W-:Y:S01]  /*9890*/  UIADD3 UR4, UP1, UR14, UR12, URZ ;  /* 0x0000000c0e047290 */ /* 0x000fe2000ff3e03f */
[----:B------:R-:W-:-:S02]  /*98a0*/  F2FP.F16.F32.PACK_AB R49, R159, R50 ;  /* 0x000000329f31723e */ /* 0x000fc400000000ff */
[C---:B------:R-:W-:Y:S01]  /*98b0*/  IADD3 R171, P1, R102.reuse, 0x20, RZ ;  /* 0x0000002066ab7810 */ /* 0x040fe20007f3e0ff */
[----:B------:R-:W-:Y:S01]  /*98c0*/  UIADD3.X UR11, UR15, UR13, URZ, UP1, !UPT ;  /* 0x0000000d0f0b7290 */ /* 0x000fe20008ffe43f */
[C---:B------:R-:W-:Y:S02]  /*98d0*/  IADD3 R181, P5, R102.reuse, 0x4040, RZ ;  /* 0x0000404066b57810 */ /* 0x040fe40007fbe0ff */
[C---:B------:R-:W-:Y:S01]  /*98e0*/  LOP3.LUT R5, R102.reuse, 0x380, RZ, 0xc0, !PT ;  /* 0x0000038066057812 */ /* 0x040fe200078ec0ff */
[--C-:B------:R-:W-:Y:S01]  /*98f0*/  IMAD.X R7, RZ, RZ, R103.reuse, P1 ;  /* 0x000000ffff077224 */ /* 0x100fe200008e0667 */
[C---:B------:R-:W-:Y:S01]  /*9900*/  IADD3 R185, P1, R102.reuse, 0x8000, RZ ;  /* 0x0000800066b97810 */ /* 0x040fe20007f3e0ff */
[--C-:B------:R-:W-:Y:S01]  /*9910*/  IMAD.X R31, RZ, RZ, R103.reuse, P5 ;  /* 0x000000ffff1f7224 */ /* 0x100fe200028e0667 */
[C---:B------:R-:W-:Y:S01]  /*9920*/  IADD3 R173, P0, R102.reuse, 0x40, RZ ;  /* 0x0000004066ad7810 */ /* 0x040fe20007f1e0ff */
[----:B------:R-:W-:Y:S01]  /*9930*/  ULDC.64 UR12, c[0x0][0xc08] ;  /* 0x00030200000c7ab9 */ /* 0x000fe20000000a00 */
        /* <DEDUP_REMOVED lines=9> */
[----:B------:R-:W-:Y:S01]  /*99d0*/  IMAD.X R21, RZ, RZ, R103, P6 ;  /* 0x000000ffff157224 */ /* 0x000fe200030e0667 */
[----:B------:R-:W-:-:S02]  /*99e0*/  SHF.R.U64 R5, R5, 0x3, RZ ;  /* 0x0000000305057819 */ /* 0x000fc400000012ff */
[C---:B------:R-:W-:Y:S01]  /*99f0*/  IADD3 R151, P1, R102.reuse, 0xc060, RZ ;  /* 0x0000c06066977810 */ /* 0x040fe20007f3e0ff */
[--C-:B------:R-:W-:Y:S01]  /*9a00*/  IMAD.X R95, RZ, RZ, R103.reuse, P5 ;  /* 0x000000ffff5f7224 */ /* 0x100fe200028e0667 */
[----:B------:R-:W-:Y:S02]  /*9a10*/  IADD3.X R39, RZ, R103, RZ, P2, !PT ;  /* 0x00000067ff277210 */ /* 0x000fe400017fe4ff */
[----:B------:R-:W-:Y:S02]  /*9a20*/  LOP3.LUT R6, R171, 0x380, RZ, 0xc0, !PT ;  /* 0x00000380ab067812 */ /* 0x000fe400078ec0ff */
[C---:B------:R-:W-:Y:S02]  /*9a30*/  IADD3 R187, P0, R102.reuse, 0x8020, RZ ;  /* 0x0000802066bb7810 */ /* 0x040fe40007f1e0ff */
        /* <DEDUP_REMOVED lines=12> */
[----:B------:R-:W-:Y:S02]  /*9b00*/  LOP3.LUT R94, R4, 0x380, RZ, 0xc0, !PT ;  /* 0x00000380045e7812 */ /* 0x000fe400078ec0ff */
[----:B------:R-:W-:Y:S02]  /*9b10*/  LOP3.LUT R14, R177, 0x380, RZ, 0xc0, !PT ;  /* 0x00000380b10e7812 */ /* 0x000fe400078ec0ff */
[----:B------:R-:W-:Y:S02]  /*9b20*/  LOP3.LUT R165, R151, 0x380, RZ, 0xc0, !PT ;  /* 0x0000038097a57812 */ /* 0x000fe400078ec0ff */
[----:B------:R-:W-:Y:S02]  /*9b30*/  SHF.R.U64 R6, R6, 0x3, RZ ;  /* 0x0000000306067819 */ /* 0x000fe400000012ff */
[----:B------:R-:W-:Y:S02]  /*9b40*/  LOP3.LUT R20, R179, 0x380, RZ, 0xc0, !PT ;  /* 0x00000380b3147812 */ /* 0x000fe400078ec0ff */
[----:B------:R-:W-:-:S02]  /*9b50*/  SHF.R.U64 R10, R10, 0x3, RZ ;  /* 0x000000030a0a7819 */ /* 0x000fc400000012ff */
[----:B------:R-:W-:Y:S02]  /*9b60*/  LOP3.LUT R30, R181, 0x380, RZ, 0xc0, !PT ;  /* 0x00000380b51e7812 */ /* 0x000fe400078ec0ff */
[-C--:B------:R-:W-:Y:S02]  /*9b70*/  IADD3.X R99, RZ, R103.reuse, RZ, P2, !PT ;  /* 0x00000067ff637210 */ /* 0x080fe400017fe4ff */
[----:B------:R-:W-:Y:S02]  /*9b80*/  SHF.R.U64 R12, R12, 0x3, RZ ;  /* 0x000000030c0c7819 */ /* 0x000fe400000012ff */
[----:B------:R-:W-:Y:S02]  /*9b90*/  LOP3.LUT R38, R183, 0x380, RZ, 0xc0, !PT ;  /* 0x00000380b7267812 */ /* 0x000fe400078ec0ff */
[----:B------:R-:W-:Y:S02]  /*9ba0*/  MOV R102, R102 ;  /* 0x0000006600667202 */ /* 0x000fe40000000f00 */
[----:B------:R-:W-:-:S02]  /*9bb0*/  SHF.R.U64 R29, R94, 0x3, RZ ;  /* 0x000000035e1d7819 */ /* 0x000fc400000012ff */
[----:B------:R-:W-:Y:S01]  /*9bc0*/  SHF.R.U64 R14, R14, 0x3, RZ ;  /* 0x000000030e0e7819 */ /* 0x000fe200000012ff */
[----:B------:R-:W-:Y:S01]  /*9bd0*/  STSM.16.M88.4 [R102], R24 ;  /* 0x0000001866007844 */ /* 0x000fe20000000200 */
[----:B------:R-:W-:Y:S02]  /*9be0*/  LOP3.LUT R46, R185, 0x380, RZ, 0xc0, !PT ;  /* 0x00000380b92e7812 */ /* 0x000fe400078ec0ff */
[----:B------:R-:W-:Y:S02]  /*9bf0*/  LOP3.LUT R103, R98, 0x380, RZ, 0xc0, !PT ;  /* 0x0000038062677812 */ /* 0x000fe400078ec0ff */
[----:B------:R-:W-:Y:S02]  /*9c00*/  SHF.R.U64 R28, R165, 0x3, RZ ;  /* 0x00000003a51c7819 */ /* 0x000fe400000012ff */
        /* <DEDUP_REMOVED lines=10> */
[----:B------:R-:W-:Y:S02]  /*9cb0*/  LOP3.LUT R14, R14, R177, RZ, 0x3c, !PT ;  /* 0x000000b10e0e7212 */ /* 0x000fe400078e3cff */
[----:B------:R-:W-:Y:S02]  /*9cc0*/  SHF.R.U64 R46, R46, 0x3, RZ ;  /* 0x000000032e2e7819 */ /* 0x000fe400000012ff */
[----:B------:R-:W-:Y:S02]  /*9cd0*/  LOP3.LUT R78, R193, 0x380, RZ, 0xc0, !PT ;  /* 0x00000380c14e7812 */ /* 0x000fe400078ec0ff */
[----:B------:R-:W-:-:S02]  /*9ce0*/  SHF.R.U64 R103, R103, 0x3, RZ ;  /* 0x0000000367677819 */ /* 0x000fc400000012ff */
[----:B------:R-:W-:Y:S02]  /*9cf0*/  LOP3.LUT R4, R28, R151, RZ, 0x3c, !PT ;  /* 0x000000971c047212 */ /* 0x000fe400078e3cff */
[----:B------:R-:W-:Y:S02]  /*9d00*/  LOP3.LUT R20, R20, R179, RZ, 0x3c, !PT ;  /* 0x000000b314147212 */ /* 0x000fe400078e3cff */
[----:B------:R-:W-:Y:S02]  /*9d10*/  SHF.R.U64 R54, R54, 0x3, RZ ;  /* 0x0000000336367819 */ /* 0x000fe400000012ff */
[----:B------:R-:W-:Y:S02]  /*9d20*/  MOV R28, R6 ;  /* 0x00000006001c7202 */ /* 0x000fe40000000f00 */
[----:B------:R-:W-:Y:S02]  /*9d30*/  LOP3.LUT R30, R30, R181, RZ, 0x3c, !PT ;  /* 0x000000b51e1e7212 */ /* 0x000fe400078e3cff */
[----:B------:R-:W-:Y:S01]  /*9d40*/  SHF.R.U64 R62, R62, 0x3, RZ ;  /* 0x000000033e3e7819 */ /* 0x000fe200000012ff */
[----:B------:R-:W-:Y:S01]  /*9d50*/  STSM.16.M88.4 [R28], R32 ;  /* 0x000000201c007844 */ /* 0x000fe20000000200 */
[----:B------:R-:W-:-:S02]  /*9d60*/  MOV R10, R10 ;  /* 0x0000000a000a7202 */ /* 0x000fc40000000f00 */
[----:B------:R-:W-:Y:S02]  /*9d70*/  F2FP.F16.F32.PACK_AB R56, R57, R56 ;  /* 0x000000383938723e */ /* 0x000fe400000000ff */
[----:B------:R-:W-:Y:S01]  /*9d80*/  LOP3.LUT R38, R38, R183, RZ, 0x3c, !PT ;  /* 0x000000b726267212 */ /* 0x000fe200078e3cff */
[----:B------:R0:W-:Y:S01]  /*9d90*/  STSM.16.M88.4 [R10], R40 ;  /* 0x000000280a007844 */ /* 0x0001e20000000200 */
[----:B------:R-:W-:Y:S02]  /*9da0*/  SHF.R.U64 R70, R70, 0x3, RZ ;  /* 0x0000000346467819 */ /* 0x000fe400000012ff */
[----:B------:R-:W-:Y:S02]  /*9db0*/  MOV R12, R12 ;  /* 0x0000000c000c7202 */ /* 0x000fe40000000f00 */
[----:B------:R-:W-:Y:S02]  /*9dc0*/  F2FP.F16.F32.PACK_AB R50, R53, R52 ;  /* 0x000000343532723e */ /* 0x000fe400000000ff */
[----:B------:R-:W-:-:S02]  /*9dd0*/  F2FP.F16.F32.PACK_AB R51, R158, R51 ;  /* 0x000000339e33723e */ /* 0x000fc400000000ff */
[----:B------:R-:W-:Y:S02]  /*9de0*/  F2FP.F16.F32.PACK_AB R57, R157, R58 ;  /* 0x0000003a9d39723e */ /* 0x000fe400000000ff */
[----:B------:R-:W-:Y:S01]  /*9df0*/  F2FP.F16.F32.PACK_AB R64, R65, R64 ;  /* 0x000000404140723e */ /* 0x000fe200000000ff */
[----:B------:R-:W-:Y:S01]  /*9e00*/  STSM.16.M88.4 [R12], R48 ;  /* 0x000000300c007844 */ /* 0x000fe20000000200 */
[----:B------:R-:W-:Y:S02]  /*9e10*/  LOP3.LUT R46, R46, R185, RZ, 0x3c, !PT ;  /* 0x000000b92e2e7212 */ /* 0x000fe400078e3cff */
[----:B------:R-:W-:Y:S02]  /*9e20*/  SHF.R.U64 R78, R78, 0x3, RZ ;  /* 0x000000034e4e7819 */ /* 0x000fe400000012ff */
[----:B------:R-:W-:Y:S02]  /*9e30*/  LOP3.LUT R98, R103, R98, RZ, 0x3c, !PT ;  /* 0x0000006267627212 */ /* 0x000fe400078e3cff */
        /* <DEDUP_REMOVED lines=29> */
[----:B------:R-:W-:Y:S01]  /*a010*/  LOP3.LUT R70, R70, R191, RZ, 0x3c, !PT ;  /* 0x000000bf46467212 */ /* 0x000fe200078e3cff */
[----:B------:R-:W1:Y:S01]  /*a020*/  LDC R77, c[0x0][0xbe8] ;  /* 0x0002fa00ff4d7b82 */ /* 0x000e620000000800 */
[----:B------:R-:W-:-:S02]  /*a030*/  MOV R38, R38 ;  /* 0x0000002600267202 */ /* 0x000fc40000000f00 */
[----:B------:R-:W-:Y:S02]  /*a040*/  F2FP.F16.F32.PACK_AB R82, R85, R84 ;  /* 0x000000545552723e */ /* 0x000fe400000000ff */
[----:B------:R-:W-:Y:S02]  /*a050*/  LOP3.LUT R78, R78, R193, RZ, 0x3c, !PT ;  /* 0x000000c14e4e7212 */ /* 0x000fe400078e3cff */
[----:B------:R-:W-:Y:S01]  /*a060*/  MOV R46, R46 ;  /* 0x0000002e002e7202 */ /* 0x000fe20000000f00 */
[----:B------:R-:W-:Y:S01]  /*a070*/  STSM.16.M88.4 [R38], R80 ;  /* 0x0000005026007844 */ /* 0x000fe20000000200 */
[----:B------:R-:W-:Y:S02]  /*a080*/  MOV R7, R98 ;  /* 0x0000006200077202 */ /* 0x000fe40000000f00 */
[----:B------:R-:W-:Y:S02]  /*a090*/  F2FP.F16.F32.PACK_AB R84, R89, R88 ;  /* 0x000000585954723e */ /* 0x000fe400000000ff */
[----:B------:R-:W-:-:S02]  /*a0a0*/  F2FP.F16.F32.PACK_AB R85, R91, R90 ;  /* 0x0000005a5b55723e */ /* 0x000fc400000000ff */
[----:B------:R-:W-:Y:S02]  /*a0b0*/  F2FP.F16.F32.PACK_AB R86, R93, R92 ;  /* 0x0000005c5d56723e */ /* 0x000fe400000000ff */
[----:B------:R-:W-:Y:S02]  /*a0c0*/  MOV R54, R54 ;  /* 0x0000003600367202 */ /* 0x000fe40000000f00 */
[----:B------:R-:W-:Y:S01]  /*a0d0*/  F2FP.F16.F32.PACK_AB R97, R168, R167 ;  /* 0x000000a7a861723e */ /* 0x000fe200000000ff */
[----:B------:R-:W-:Y:S01]  /*a0e0*/  STSM.16.M88.4 [R46], R84 ;  /* 0x000000542e007844 */ /* 0x000fe20000000200 */
[----:B------:R-:W-:Y:S02]  /*a0f0*/  F2FP.F16.F32.PACK_AB R98, R101, R100 ;  /* 0x000000646562723e */ /* 0x000fe400000000ff */
[----:B------:R-:W-:Y:S02]  /*a100*/  F2FP.F16.F32.PACK_AB R99, R170, R169 ;  /* 0x000000a9aa63723e */ /* 0x000fe400000000ff */
[----:B------:R-:W-:-:S02]  /*a110*/  F2FP.F16.F32.PACK_AB R105, R107, R106 ;  /* 0x0000006a6b69723e */ /* 0x000fc400000000ff */
        /* <DEDUP_REMOVED lines=33> */
[----:B------:R-:W3:Y:S01]  /*a330*/  @P0 LDG.E R0, desc[UR48][R4.64] ;  /* 0x0000003004000981 */ /* 0x000ee2000c1e1900 */
[----:B------:R-:W-:Y:S01]  /*a340*/  UISETP.NE.AND.EX UP1, UPT, UR13, URZ, UPT, UP1 ;  /* 0x0000003f0d00728c */ /* 0x000fe2000bf25310 */
[----:B-1----:R-:W-:Y:S01]  /*a350*/  ISETP.NE.AND P1, PT, R77, 0x1, PT ;  /* 0x000000014d00780c */ /* 0x002fe20003f25270 */
[----:B------:R-:W-:Y:S01]  /*a360*/  ULDC UR11, c[0x0][0xa88] ;  /* 0x0002a200000b7ab9 */ /* 0x000fe20000000800 */
[----:B------:R-:W-:Y:S01]  /*a370*/  UMOV UR4, URZ ;  /* 0x0000003f00047c82 */ /* 0x000fe20008000000 */
[----:B0-----:R-:W-:-:S02]  /*a380*/  IADD3 R10, R16, UR45, RZ ;  /* 0x0000002d100a7c10 */ /* 0x001fc4000fffe0ff */
[----:B------:R-:W-:-:S05]  /*a390*/  PLOP3.LUT P2, PT, PT, PT, UP1, 0x80, 0x0 ;  /* 0x000000000000781c */ /* 0x000fca0003f4f018 */
[----:B------:R-:W-:-:S03]  /*a3a0*/  @UP1 UIADD3 UR12, UP2, UR14, UR12, URZ ;  /* 0x0000000c0e0c1290 */ /* 0x000fc6000ff5e03f */
[----:B------:R-:W0:Y:S01]  /*a3b0*/  @P1 LDC R9, c[0x0][0xbec] ;  /* 0x0002fb00ff091b82 */ /* 0x000e220000000800 */
[----:B------:R-:W-:Y:S02]  /*a3c0*/  @UP1 UIADD3.X UR13, UR15, UR13, URZ, UP2, !UPT ;  /* 0x0000000d0f0d1290 */ /* 0x000fe400097fe43f */
[----:B--2---:R-:W-:-:S04]  /*a3d0*/  IMAD.U32 R6, RZ, RZ, UR12 ;  /* 0x0000000cff067e24 */ /* 0x004fc8000f8e00ff */
[----:B------:R-:W-:Y:S01]  /*a3e0*/  IMAD.U32 R7, RZ, RZ, UR13 ;  /* 0x0000000dff077e24 */ /* 0x000fe2000f8e00ff */
[----:B------:R-:W1:Y:S01]  /*a3f0*/  @P1 LDC R11, c[0x0][0xbf0] ;  /* 0x0002fc00ff0b1b82 */ /* 0x000e620000000800 */
[----:B---3--:R-:W-:Y:S01]  /*a400*/  @P0 R2UR UR4, R0 ;  /* 0x00000000000402ca */ /* 0x008fe200000e0000 */
[----:B------:R-:W-:-:S06]  /*a410*/  IMAD.U32 R0, RZ, RZ, UR11 ;  /* 0x0000000bff007e24 */ /* 0x000fcc000f8e00ff */
[----:B------:R2:W5:Y:S01]  /*a420*/  @P2 LDG.E R0, desc[UR48][R6.64] ;  /* 0x0000003006002981 */ /* 0x000562000c1e1900 */
[----:B01----:R-:W-:Y:S07]  /*a430*/  @P2 BRA `(.L_x_4939) ;  /* 0x0000000000102947 */ /* 0x003fee0003800000 */
[----:B------:R-:W-:Y:S05]  /*a440*/  @!P0 BRA `(.L_x_4939) ;  /* 0x00000000000c8947 */ /* 0x000fea0003800000 */
[----:B--2---:R-:W2:Y:S04]  /*a450*/  LDG.E R7, desc[UR48][R4.64] ;  /* 0x0000003004077981 */ /* 0x004ea8000c1e1900 */
[----:B-----5:R-:W2:Y:S02]  /*a460*/  LDG.E R0, desc[UR48][R4.64+0x4] ;  /* 0x0000043004007981 */ /* 0x020ea4000c1e1900 */
[----:B--2---:R-:W-:-:S07]  /*a470*/  IMAD.IADD R0, R0, 0x1, -R7 ;  /* 0x0000000100007824 */ /* 0x004fce00078e0a07 */
.L_x_4939:
[----:B------:R-:W-:Y:S01]  /*a480*/  USHF.R.S32.HI UR18, URZ, 0x1f, UR43 ;  /* 0x0000001f3f127899 */ /* 0x000fe2000801142b */
[----:B------:R-:W-:Y:S01]  /*a490*/  @P1 IMAD.HI.U32 R4, R10, R9, RZ ;  /* 0x000000090a041227 */ /* 0x000fe200078e00ff */
[----:B------:R-:W-:Y:S01]  /*a4a0*/  ULDC.64 UR16, c[0x0][0xb90] ;  /* 0x0002e40000107ab9 */ /* 0x000fe20000000a00 */
[----:B------:R-:W-:Y:S01]  /*a4b0*/  USHF.R.S32.HI UR13, URZ, 0x1f, UR4 ;  /* 0x0000001f3f0d7899 */ /* 0x000fe20008011404 */
[----:B------:R-:W0:Y:S01]  /*a4c0*/  @P1 LDC R79, c[0x0][0xbf0] ;  /* 0x0002fc00ff4f1b82 */ /* 0x000e220000000800 */
[----:B------:R-:W-:Y:S01]  /*a4d0*/  UIMAD UR11, UR18, UR16, URZ ;  /* 0x00000010120b72a4 */ /* 0x000fe2000f8e023f */
[----:B--2---:R-:W-:Y:S01]  /*a4e0*/  IMAD.MOV.U32 R6, RZ, RZ, R10 ;  /* 0x000000ffff067224 */ /* 0x004fe200078e000a */
[----:B------:R-:W-:Y:S01]  /*a4f0*/  UMOV UR12, UR4 ;  /* 0x00000004000c7c82 */ /* 0x000fe20008000000 */
[----:B------:R-:W-:Y:S01]  /*a500*/  @P1 SHF.R.U32.HI R6, RZ, R11, R4 ;  /* 0x0000000bff061219 */ /* 0x000fe20000011604 */
[----:B------:R-:W-:Y:S01]  /*a510*/  UIMAD.WIDE.U32 UR14, UR43, UR16, UR12 ;  /* 0x000000102b0e72a5 */ /* 0x000fe2000f8e000c */
[----:B------:R-:W-:Y:S01]  /*a520*/  IMAD.MOV.U32 R5, RZ, RZ, 0x2 ;  /* 0x00000002ff057424 */ /* 0x000fe200078e00ff */
[----:B------:R-:W-:Y:S01]  /*a530*/  UIMAD UR11, UR43, UR17, UR11 ;  /* 0x000000112b0b72a4 */ /* 0x000fe2000f8e020b */
[----:B------:R-:W-:Y:S01]  /*a540*/  VIADD R26, R203, UR45 ;  /* 0x0000002dcb1a7c36 */ /* 0x000fe20008000000 */
[----:B------:R-:W-:Y:S01]  /*a550*/  USEL UR41, UR41, URZ, !UP0 ;  /* 0x0000003f29297287 */ /* 0x000fe2000c000000 */
[----:B------:R-:W-:Y:S01]  /*a560*/  IMAD.MOV R4, RZ, RZ, -R6 ;  /* 0x000000ffff047224 */ /* 0x000fe200078e0a06 */
[----:B------:R-:W-:Y:S01]  /*a570*/  ULDC.64 UR16, c[0x0][0xb98] ;  /* 0x0002e60000107ab9 */ /* 0x000fe20000000a00 */
[----:B------:R-:W-:Y:S01]  /*a580*/  UIADD3 UR15, UR15, UR11, URZ ;  /* 0x0000000b0f0f7290 */ /* 0x000fe2000fffe03f */
[----:B-----5:R-:W-:Y:S01]  /*a590*/  IMAD R83, R0, R77, RZ ;  /* 0x0000004d00537224 */ /* 0x020fe200078e02ff */
[----:B------:R-:W-:Y:S01]  /*a5a0*/  USEL UR40, UR40, URZ, !UP0 ;  /* 0x0000003f28287287 */ /* 0x000fe2000c000000 */
[----:B------:R-:W-:Y:S01]  /*a5b0*/  IMAD R9, R77, R4, R10 ;  /* 0x000000044d097224 */ /* 0x000fe200078e020a */
[----:B------:R-:W-:Y:S01]  /*a5c0*/  UIMAD UR11, UR41, UR16, URZ ;  /* 0x00000010290b72a4 */ /* 0x000fe2000f8e023f */
[----:B------:R-:W-:Y:S01]  /*a5d0*/  IMAD R4, R200, 0x40, R2 ;  /* 0x00000040c8047824 */ /* 0x000fe200078e0202 */
[----:B------:R-:W-:Y:S01]  /*a5e0*/  UIMAD.WIDE.U32 UR14, UR40, UR16, UR14 ;  /* 0x00000010280e72a5 */ /* 0x000fe2000f8e000e */
[----:B------:R-:W-:Y:S01]  /*a5f0*/  SHF.R.S32.HI R10, RZ, 0x1f, R6 ;  /* 0x0000001fff0a7819 */ /* 0x000fe20000011406 */
[----:B------:R-:W-:Y:S01]  /*a600*/  UIMAD UR11, UR40, UR17, UR11 ;  /* 0x00000011280b72a4 */ /* 0x000fe2000f8e020b */
[----:B------:R-:W-:Y:S01]  /*a610*/  SHF.R.S32.HI R7, RZ, 0x1f, R9 ;  /* 0x0000001fff077819 */ /* 0x000fe20000011409 */
[----:B------:R-:W-:Y:S01]  /*a620*/  IMAD.WIDE R4, R4, R5, UR8 ;  /* 0x0000000804047e25 */ /* 0x000fe2000f8e0205 */
[----:B------:R-:W-:Y:S01]  /*a630*/  ULDC.64 UR8, c[0x0][0xb88] ;  /* 0x0002e20000087ab9 */ /* 0x000fe20000000a00 */
[----:B------:R-:W-:-:S02]  /*a640*/  IADD3 R6, P0, R6, UR14, RZ ;  /* 0x0000000e06067c10 */ /* 0x000fc4000ff1e0ff */
[----:B------:R-:W-:Y:S01]  /*a650*/  IMAD.U32 R11, RZ, RZ, UR11 ;  /* 0x0000000bff0b7e24 */ /* 0x000fe2000f8e00ff */
[C---:B------:R-:W-:Y:S01]  /*a660*/  IADD3 R33, P2, R4.reuse, 0x5000, RZ ;  /* 0x0000500004217810 */ /* 0x040fe20007f5e0ff */
[----:B------:R-:W-:Y:S01]  /*a670*/  IMAD R12, R7, UR8, RZ ;  /* 0x00000008070c7c24 */ /* 0x000fe2000f8e02ff */
[----:B------:R-:W-:Y:S02]  /*a680*/  IADD3 R53, P3, R4, 0x4000, RZ ;  /* 0x0000400004357810 */ /* 0x000fe40007f7e0ff */
[----:B------:R-:W-:Y:S01]  /*a690*/  IADD3.X R7, R10, UR15, R11, P0, !PT ;  /* 0x0000000f0a077c10 */ /* 0x000fe200087fe40b */
[----:B------:R-:W-:Y:S01]  /*a6a0*/  IMAD R11, R9, UR9, R12 ;  /* 0x00000009090b7c24 */ /* 0x000fe2000f8e020c */
[----:B------:R-:W-:Y:S01]  /*a6b0*/  LOP3.LUT R32, R33, 0x380, RZ, 0xc0, !PT ;  /* 0x0000038021207812 */ /* 0x000fe200078ec0ff */
[----:B------:R-:W-:Y:S01]  /*a6c0*/  ULDC.64 UR14, c[0x0][0xaa0] ;  /* 0x0002a800000e7ab9 */ /* 0x000fe20000000a00 */
[----:B------:R-:W-:Y:S01]  /*a6d0*/  LOP3.LUT R52, R53, 0x380, RZ, 0xc0, !PT ;  /* 0x0000038035347812 */ /* 0x000fe200078ec0ff */
[----:B------:R-:W-:Y:S01]  /*a6e0*/  IMAD.WIDE.U32 R6, R9, UR8, R6 ;  /* 0x0000000809067c25 */ /* 0x000fe2000f8e0006 */
[----:B------:R-:W-:Y:S01]  /*a6f0*/  ULDC.64 UR8, c[0x0][0xb50] ;  /* 0x0002d40000087ab9 */ /* 0x000fe20000000a00 */
[----:B------:R-:W-:-:S02]  /*a700*/  SHF.R.U64 R32, R32, 0x3, RZ ;  /* 0x0000000320207819 */ /* 0x000fc400000012ff */
[----:B------:R-:W-:Y:S02]  /*a710*/  SHF.R.U64 R52, R52, 0x3, RZ ;  /* 0x0000000334347819 */ /* 0x000fe400000012ff */
[----:B------:R-:W-:Y:S02]  /*a720*/  IADD3 R7, R7, R11, RZ ;  /* 0x0000000b07077210 */ /* 0x000fe40007ffe0ff */
[----:B------:R-:W-:Y:S02]  /*a730*/  LEA R14, P0, R6, UR8, 0x2 ;  /* 0x00000008060e7c11 */ /* 0x000fe4000f8010ff */
[----:B------:R-:W-:Y:S01]  /*a740*/  LOP3.LUT R32, R32, R33, RZ, 0x3c, !PT ;  /* 0x0000002120207212 */ /* 0x000fe200078e3cff */
[----:B------:R-:W-:Y:S01]  /*a750*/  IMAD.X R33, RZ, RZ, R5, P2 ;  /* 0x000000ffff217224 */ /* 0x000fe200010e0605 */
[----:B------:R-:W-:Y:S01]  /*a760*/  LEA.HI.X R15, R6, UR9, R7, 0x2, P0 ;  /* 0x00000009060f7c11 */ /* 0x000fe200080f1407 */
[----:B------:R-:W-:Y:S01]  /*a770*/  SHFL.IDX PT, R20, R14, RZ, 0x1c1f ;  /* 0x001c1fff0e147589 */ /* 0x000fe200000e0000 */
[----:B------:R-:W-:Y:S01]  /*a780*/  IADD3 R29, P0, R4, 0x3000, RZ ;  /* 0x00003000041d7810 */ /* 0x000fe20007f1e0ff */
[----:B------:R-:W-:Y:S01]  /*a790*/  VIADD R6, R26, 0x8 ;  /* 0x000000081a067836 */ /* 0x000fe20000000000 */
[----:B------:R-:W-:Y:S01]  /*a7a0*/  IADD3 R11, P2, R4, 0xb000, RZ ;  /* 0x0000b000040b7810 */ /* 0x000fe20007f5e0ff */
[----:B------:R-:W1:Y:S01]  /*a7b0*/  SHFL.IDX PT, R21, R15, RZ, 0x1c1f ;  /* 0x001c1fff0f157589 */ /* 0x000e6200000e0000 */
[----:B------:R-:W-:-:S02]  /*a7c0*/  LOP3.LUT R28, R29, 0x380, RZ, 0xc0, !PT ;  /* 0x000003801d1c7812 */ /* 0x000fc400078ec0ff */
[----:B------:R-:W-:Y:S01]  /*a7d0*/  LOP3.LUT R10, R11, 0x380, RZ, 0xc0, !PT ;  /* 0x000003800b0a7812 */ /* 0x000fe200078ec0ff */
[----:B------:R-:W-:Y:S01]  /*a7e0*/  SHFL.IDX PT, R46, R14, 0x1, 0x1c1f ;  /* 0x003c1f000e2e7f89 */ /* 0x000fe200000e0000 */
[----:B------:R-:W-:Y:S02]  /*a7f0*/  SHF.R.U64 R28, R28, 0x3, RZ ;  /* 0x000000031c1c7819 */ /* 0x000fe400000012ff */
[----:B------:R-:W-:Y:S01]  /*a800*/  SHF.R.U64 R10, R10, 0x3, RZ ;  /* 0x000000030a0a7819 */ /* 0x000fe200000012ff */
[----:B------:R-:W2:Y:S01]  /*a810*/  SHFL.IDX PT, R47, R15, 0x1, 0x1c1f ;  /* 0x003c1f000f2f7f89 */ /* 0x000ea200000e0000 */
[----:B------:R-:W-:Y:S01]  /*a820*/  LOP3.LUT R28, R28, R29, RZ, 0x3c, !PT ;  /* 0x0000001d1c1c7212 */ /* 0x000fe200078e3cff */
[--C-:B------:R-:W-:Y:S01]  /*a830*/  IMAD.X R29, RZ, RZ, R5.reuse, P0 ;  /* 0x000000ffff1d7224 */ /* 0x100fe200000e0605 */
[----:B------:R-:W-:Y:S02]  /*a840*/  IADD3 R57, P0, R4, 0x9000, RZ ;  /* 0x0000900004397810 */ /* 0x000fe40007f1e0ff */
[----:B------:R-:W-:Y:S01]  /*a850*/  LOP3.LUT R10, R10, R11, RZ, 0x3c, !PT ;  /* 0x0000000b0a0a7212 */ /* 0x000fe200078e3cff */
[----:B------:R-:W-:Y:S01]  /*a860*/  IMAD.X R11, RZ, RZ, R5, P2 ;  /* 0x000000ffff0b7224 */ /* 0x000fe200010e0605 */
[----:B------:R-:W-:-:S02]  /*a870*/  LOP3.LUT R56, R57, 0x380, RZ, 0xc0, !PT ;  /* 0x0000038039387812 */ /* 0x000fc400078ec0ff */
[----:B------:R-:W-:Y:S01]  /*a880*/  LOP3.LUT R52, R52, R53, RZ, 0x3c, !PT ;  /* 0x0000003534347212 */ /* 0x000fe200078e3cff */
[--C-:B------:R-:W-:Y:S01]  /*a890*/  IMAD.X R53, RZ, RZ, R5.reuse, P3 ;  /* 0x000000ffff357224 */ /* 0x100fe200018e0605 */
[----:B------:R-:W-:Y:S02]  /*a8a0*/  SHF.R.U64 R56, R56, 0x3, RZ ;  /* 0x0000000338387819 */ /* 0x000fe400000012ff */
[----:B------:R-:W-:Y:S02]  /*a8b0*/  IADD3 R45, P3, R4, 0xa000, RZ ;  /* 0x0000a000042d7810 */ /* 0x000fe40007f7e0ff */
[----:B------:R-:W-:Y:S01]  /*a8c0*/  LOP3.LUT R56, R56, R57, RZ, 0x3c, !PT ;  /* 0x0000003938387212 */ /* 0x000fe200078e3cff */
[----:B------:R-:W-:Y:S01]  /*a8d0*/  IMAD.X R57, RZ, RZ, R5, P0 ;  /* 0x000000ffff397224 */ /* 0x000fe200000e0605 */
[----:B------:R-:W-:Y:S02]  /*a8e0*/  LOP3.LUT P0, RZ, R201, 0x3, RZ, 0xc0, !PT ;  /* 0x00000003c9ff7812 */ /* 0x000fe4000780c0ff */
[----:B------:R-:W-:-:S02]  /*a8f0*/  LOP3.LUT R44, R45, 0x380, RZ, 0xc0, !PT ;  /* 0x000003802d2c7812 */ /* 0x000fc400078ec0ff */
[----:B------:R-:W-:Y:S02]  /*a900*/  ISETP.GE.OR P2, PT, R26, R83, P0 ;  /* 0x000000531a00720c */ /* 0x000fe40000746670 */
[C---:B------:R-:W-:Y:S02]  /*a910*/  IADD3 R13, P5, R4.reuse, 0x1000, RZ ;  /* 0x00001000040d7810 */ /* 0x040fe40007fbe0ff */
[----:B------:R-:W-:Y:S02]  /*a920*/  IADD3 R25, P4, R4, 0x2000, RZ ;  /* 0x0000200004197810 */ /* 0x000fe40007f9e0ff */
[----:B------:R-:W-:Y:S02]  /*a930*/  SHF.R.U64 R44, R44, 0x3, RZ ;  /* 0x000000032c2c7819 */ /* 0x000fe400000012ff */
[----:B------:R-:W-:Y:S02]  /*a940*/  LOP3.LUT R12, R13, 0x380, RZ, 0xc0, !PT ;  /* 0x000003800d0c7812 */ /* 0x000fe400078ec0ff */
[----:B------:R-:W-:-:S02]  /*a950*/  LOP3.LUT R24, R25, 0x380, RZ, 0xc0, !PT ;  /* 0x0000038019187812 */ /* 0x000fc400078ec0ff */
[----:B------:R-:W-:Y:S01]  /*a960*/  LOP3.LUT R44, R44, R45, RZ, 0x3c, !PT ;  /* 0x0000002d2c2c7212 */ /* 0x000fe200078e3cff */
[----:B-1----:R1:W-:Y:S01]  /*a970*/  @!P2 ST.E desc[UR48][R20.64], R8 ;  /* 0x000000081400a985 */ /* 0x0023e2000c101930 */
[----:B------:R-:W-:Y:S01]  /*a980*/  SHF.R.U64 R12, R12, 0x3, RZ ;  /* 0x000000030c0c7819 */ /* 0x000fe200000012ff */
[--C-:B------:R-:W-:Y:S01]  /*a990*/  IMAD.X R45, RZ, RZ, R5.reuse, P3 ;  /* 0x000000ffff2d7224 */ /* 0x100fe200018e0605 */
[----:B------:R-:W-:Y:S02]  /*a9a0*/  SHF.R.U64 R24, R24, 0x3, RZ ;  /* 0x0000000318187819 */ /* 0x000fe400000012ff */
[----:B------:R-:W-:Y:S02]  /*a9b0*/  IADD3 R7, P3, R4, 0xf000, RZ ;  /* 0x0000f00004077810 */ /* 0x000fe40007f7e0ff */
[----:B------:R-:W-:Y:S01]  /*a9c0*/  LOP3.LUT R12, R12, R13, RZ, 0x3c, !PT ;  /* 0x0000000d0c0c7212 */ /* 0x000fe200078e3cff */
[--C-:B------:R-:W-:Y:S01]  /*a9d0*/  IMAD.X R13, RZ, RZ, R5.reuse, P5 ;  /* 0x000000ffff0d7224 */ /* 0x100fe200028e0605 */
[----:B------:R-:W-:Y:S01]  /*a9e0*/  LOP3.LUT R24, R24, R25, RZ, 0x3c, !PT ;  /* 0x0000001918187212 */ /* 0x000fe200078e3cff */
[--C-:B------:R-:W-:Y:S01]  /*a9f0*/  IMAD.X R25, RZ, RZ, R5.reuse, P4 ;  /* 0x000000ffff197224 */ /* 0x100fe200020e0605 */
[----:B------:R-:W-:Y:S01]  /*aa00*/  LOP3.LUT R0, R7, 0x380, RZ, 0xc0, !PT ;  /* 0x0000038007007812 */ /* 0x000fe200078ec0ff */
[----:B-1----:R-:W1:Y:S01]  /*aa10*/  @P1 LDC R21, c[0x0][0xbec] ;  /* 0x0002fb00ff151b82 */ /* 0x002e620000000800 */
[C---:B------:R-:W-:Y:S01]  /*aa20*/  IADD3 R37, P6, R4.reuse, 0x6000, RZ ;  /* 0x0000600004257810 */ /* 0x040fe20007fde0ff */
[----:B------:R-:W-:Y:S01]  /*aa30*/  UIMAD UR11, UR13, UR14, URZ ;  /* 0x0000000e0d0b72a4 */ /* 0x000fe2000f8e023f */
[C---:B------:R-:W-:Y:S01]  /*aa40*/  IADD3 R41, P5, R4.reuse, 0x7000, RZ ;  /* 0x0000700004297810 */ /* 0x040fe20007fbe0ff */
[----:B------:R-:W-:Y:S01]  /*aa50*/  UIMAD.WIDE.U32 UR8, UR4, UR14, URZ ;  /* 0x0000000e040872a5 */ /* 0x000fe2000f8e003f */
[----:B------:R-:W-:Y:S01]  /*aa60*/  IADD3 R65, P4, R4, 0x8000, RZ ;  /* 0x0000800004417810 */ /* 0x000fe20007f9e0ff */
[----:B------:R-:W-:Y:S01]  /*aa70*/  IMAD.X R49, RZ, RZ, R5, P3 ;  /* 0x000000ffff317224 */ /* 0x000fe200018e0605 */
[----:B------:R-:W-:Y:S01]  /*aa80*/  SHF.R.U64 R0, R0, 0x3, RZ ;  /* 0x0000000300007819 */ /* 0x000fe200000012ff */
[----:B------:R-:W-:Y:S01]  /*aa90*/  UIMAD UR11, UR4, UR15, UR11 ;  /* 0x0000000f040b72a4 */ /* 0x000fe2000f8e020b */
[----:B------:R-:W-:Y:S01]  /*aaa0*/  LOP3.LUT R36, R37, 0x380, RZ, 0xc0, !PT ;  /* 0x0000038025247812 */ /* 0x000fe200078ec0ff */
[----:B------:R-:W-:Y:S01]  /*aab0*/  ULDC.64 UR12, c[0x0][0xae8] ;  /* 0x0002ba00000c7ab9 */ /* 0x000fe20000000a00 */
[----:B------:R-:W-:-:S02]  /*aac0*/  LOP3.LUT R40, R41, 0x380, RZ, 0xc0, !PT ;  /* 0x0000038029287812 */ /* 0x000fc400078ec0ff */
[----:B------:R-:W-:Y:S02]  /*aad0*/  LOP3.LUT R64, R65, 0x380, RZ, 0xc0, !PT ;  /* 0x0000038041407812 */ /* 0x000fe400078ec0ff */
[----:B------:R-:W-:Y:S02]  /*aae0*/  ISETP.GE.OR P0, PT, R6, R83, P0 ;  /* 0x000000530600720c */ /* 0x000fe40000706670 */
[----:B------:R-:W-:Y:S01]  /*aaf0*/  LOP3.LUT R48, R0, R7, RZ, 0x3c, !PT ;  /* 0x0000000700307212 */ /* 0x000fe200078e3cff */
[----:B------:R-:W-:Y:S01]  /*ab00*/  IMAD R0, R23, 0x20, R200 ;  /* 0x0000002017007824 */ /* 0x000fe200078e02c8 */
[----:B------:R-:W-:Y:S01]  /*ab10*/  SHF.R.U64 R36, R36, 0x3, RZ ;  /* 0x0000000324247819 */ /* 0x000fe200000012ff */
[----:B------:R-:W-:Y:S01]  /*ab20*/  UIADD3 UR9, UR9, UR11, URZ ;  /* 0x0000000b09097290 */ /* 0x000fe2000fffe03f */
[----:B------:R-:W-:Y:S01]  /*ab30*/  SHF.R.U64 R40, R40, 0x3, RZ ;  /* 0x0000000328287819 */ /* 0x000fe200000012ff */
[----:B------:R-:W-:Y:S01]  /*ab40*/  UIMAD UR4, UR18, UR12, URZ ;  /* 0x0000000c120472a4 */ /* 0x000fe2000f8e023f */
[----:B------:R-:W-:Y:S01]  /*ab50*/  SHF.R.U64 R64, R64, 0x3, RZ ;  /* 0x0000000340407819 */ /* 0x000fe200000012ff */
[----:B------:R-:W-:Y:S01]  /*ab60*/  VIADD R78, R0, UR45 ;  /* 0x0000002d004e7c36 */ /* 0x000fe20008000000 */
[----:B------:R-:W-:Y:S01]  /*ab70*/  LOP3.LUT R36, R36, R37, RZ, 0x3c, !PT ;  /* 0x0000002524247212 */ /* 0x000fe200078e3cff */
[--C-:B------:R-:W-:Y:S01]  /*ab80*/  IMAD.X R37, RZ, RZ, R5.reuse, P6 ;  /* 0x000000ffff257224 */ /* 0x100fe200030e0605 */
[----:B------:R-:W-:Y:S01]  /*ab90*/  LOP3.LUT R40, R40, R41, RZ, 0x3c, !PT ;  /* 0x0000002928287212 */ /* 0x000fe200078e3cff */
[----:B------:R-:W-:Y:S01]  /*aba0*/  UIMAD UR4, UR43, UR13, UR4 ;  /* 0x0000000d2b0472a4 */ /* 0x000fe2000f8e0204 */
[----:B------:R-:W-:Y:S01]  /*abb0*/  LOP3.LUT R64, R64, R65, RZ, 0x3c, !PT ;  /* 0x0000004140407212 */ /* 0x000fe200078e3cff */
[----:B------:R-:W-:Y:S01]  /*abc0*/  IMAD.X R65, RZ, RZ, R5, P4 ;  /* 0x000000ffff417224 */ /* 0x000fe200020e0605 */
[----:B------:R-:W-:Y:S01]  /*abd0*/  IADD3.X R41, RZ, R5, RZ, P5, !PT ;  /* 0x00000005ff297210 */ /* 0x000fe20002ffe4ff */
[----:B------:R-:W-:Y:S01]  /*abe0*/  UIMAD.WIDE.U32 UR8, UR43, UR12, UR8 ;  /* 0x0000000c2b0872a5 */ /* 0x000fe2000f8e0008 */
[C---:B------:R-:W-:Y:S01]  /*abf0*/  IADD3 R73, P6, R4.reuse, 0xc000, RZ ;  /* 0x0000c00004497810 */ /* 0x040fe20007fde0ff */
[----:B--2---:R2:W-:Y:S01]  /*ac00*/  @!P0 ST.E desc[UR48][R46.64], R3 ;  /* 0x000000032e008985 */ /* 0x0045e2000c101930 */
[C---:B------:R-:W-:Y:S01]  /*ac10*/  IADD3 R69, P5, R4.reuse, 0xd000, RZ ;  /* 0x0000d00004457810 */ /* 0x040fe20007fbe0ff */
[----:B------:R-:W-:Y:S01]  /*ac20*/  ULDC.64 UR12, c[0x0][0xaf0] ;  /* 0x0002bc00000c7ab9 */ /* 0x000fe20000000a00 */
[----:B------:R-:W-:Y:S01]  /*ac30*/  IADD3 R61, P4, R4, 0xe000, RZ ;  /* 0x0000e000043d7810 */ /* 0x000fe20007f9e0ff */
[----:B-1----:R-:W-:Y:S01]  /*ac40*/  @P1 IMAD.HI.U32 R0, R78, R21, RZ ;  /* 0x000000154e001227 */ /* 0x002fe200078e00ff */
[----:B------:R-:W-:Y:S01]  /*ac50*/  UIADD3 UR9, UR9, UR4, URZ ;  /* 0x0000000409097290 */ /* 0x000fe2000fffe03f */
[----:B------:R-:W-:Y:S01]  /*ac60*/  LOP3.LUT R72, R73, 0x380, RZ, 0xc0, !PT ;  /* 0x0000038049487812 */ /* 0x000fe200078ec0ff */
[----:B------:R-:W-:Y:S01]  /*ac70*/  UIMAD UR4, UR41, UR12, URZ ;  /* 0x0000000c290472a4 */ /* 0x000fe2000f8e023f */
[----:B------:R-:W-:Y:S01]  /*ac80*/  LOP3.LUT R68, R69, 0x380, RZ, 0xc0, !PT ;  /* 0x0000038045447812 */ /* 0x000fe200078ec0ff */
[----:B------:R-:W5:Y:S01]  /*ac90*/  LD.E.128 R12, desc[UR48][R12.64] ;  /* 0x000000300c0c7980 */ /* 0x000f62000c101d00 */
[----:B------:R-:W-:-:S02]  /*aca0*/  LOP3.LUT R60, R61, 0x380, RZ, 0xc0, !PT ;  /* 0x000003803d3c7812 */ /* 0x000fc400078ec0ff */
[----:B------:R-:W-:Y:S01]  /*acb0*/  LOP3.LUT R9, R4, 0x380, RZ, 0xc0, !PT ;  /* 0x0000038004097812 */ /* 0x000fe200078ec0ff */
[----:B--2---:R-:W-:Y:S01]  /*acc0*/  IMAD.MOV.U32 R3, RZ, RZ, R78 ;  /* 0x000000ffff037224 */ /* 0x004fe200078e004e */
[----:B0-----:R-:W-:Y:S01]  /*acd0*/  @P1 SHF.R.U32.HI R3, RZ, R79, R0 ;  /* 0x0000004fff031219 */ /* 0x001fe20000011600 */
[----:B------:R-:W-:Y:S01]  /*ace0*/  UIMAD UR4, UR40, UR13, UR4 ;  /* 0x0000000d280472a4 */ /* 0x000fe2000f8e0204 */
[----:B------:R-:W-:Y:S01]  /*acf0*/  SHF.R.U64 R72, R72, 0x3, RZ ;  /* 0x0000000348487819 */ /* 0x000fe200000012ff */
[----:B------:R-:W-:Y:S01]  /*ad00*/  UIMAD.WIDE.U32 UR8, UR40, UR12, UR8 ;  /* 0x0000000c280872a5 */ /* 0x000fe2000f8e0008 */
[----:B------:R-:W-:Y:S01]  /*ad10*/  SHF.R.U64 R68, R68, 0x3, RZ ;  /* 0x0000000344447819 */ /* 0x000fe200000012ff */
[----:B------:R-:W5:Y:S01]  /*ad20*/  LD.E.128 R24, desc[UR48][R24.64] ;  /* 0x0000003018187980 */ /* 0x000f62000c101d00 */
[----:B------:R-:W-:Y:S02]  /*ad30*/  SHF.R.U64 R60, R60, 0x3, RZ ;  /* 0x000000033c3c7819 */ /* 0x000fe400000012ff */
[----:B------:R-:W-:Y:S01]  /*ad40*/  SHF.R.U64 R9, R9, 0x3, RZ ;  /* 0x0000000309097819 */ /* 0x000fe200000012ff */
[----:B------:R-:W-:Y:S01]  /*ad50*/  UIADD3 UR4, UR9, UR4, URZ ;  /* 0x0000000409047290 */ /* 0x000fe2000fffe03f */
[----:B------:R-:W-:Y:S01]  /*ad60*/  IADD3 R76, -R3, RZ, RZ ;  /* 0x000000ff034c7210 */ /* 0x000fe20007ffe1ff */
[----:B------:R-:W-:Y:S01]  /*ad70*/  ULDC.64 UR12, c[0x0][0xae0] ;  /* 0x0002b800000c7ab9 */ /* 0x000fe20000000a00 */
[----:B------:R-:W-:Y:S01]  /*ad80*/  SHF.R.S32.HI R0, RZ, 0x1f, R3 ;  /* 0x0000001fff007819 */ /* 0x000fe20000011403 */
[----:B------:R-:W5:Y:S01]  /*ad90*/  LD.E.128 R28, desc[UR48][R28.64] ;  /* 0x000000301c1c7980 */ /* 0x000f62000c101d00 */
[----:B------:R-:W-:-:S02]  /*ada0*/  LOP3.LUT R72, R72, R73, RZ, 0x3c, !PT ;  /* 0x0000004948487212 */ /* 0x000fc400078e3cff */
[----:B------:R-:W-:Y:S01]  /*adb0*/  LOP3.LUT R68, R68, R69, RZ, 0x3c, !PT ;  /* 0x0000004544447212 */ /* 0x000fe200078e3cff */
[--C-:B------:R-:W-:Y:S01]  /*adc0*/  IMAD.X R69, RZ, RZ, R5.reuse, P5 ;  /* 0x000000ffff457224 */ /* 0x100fe200028e0605 */
[----:B------:R-:W-:Y:S01]  /*add0*/  LOP3.LUT R60, R60, R61, RZ, 0x3c, !PT ;  /* 0x0000003d3c3c7212 */ /* 0x000fe200078e3cff */
[----:B------:R-:W-:Y:S01]  /*ade0*/  IMAD.X R61, RZ, RZ, R5, P4 ;  /* 0x000000ffff3d7224 */ /* 0x000fe200020e0605 */
[----:B------:R-:W-:Y:S01]  /*adf0*/  IADD3.X R73, RZ, R5, RZ, P6, !PT ;  /* 0x00000005ff497210 */ /* 0x000fe200037fe4ff */
[----:B------:R-:W5:Y:S01]  /*ae00*/  LD.E.128 R52, desc[UR48][R52.64] ;  /* 0x0000003034347980 */ /* 0x000f62000c101d00 */
[----:B------:R-:W-:Y:S01]  /*ae10*/  LOP3.LUT R4, R9, R4, RZ, 0x3c, !PT ;  /* 0x0000000409047212 */ /* 0x000fe200078e3cff */
[----:B------:R-:W-:Y:S02]  /*ae20*/  IMAD R0, R0, UR12, RZ ;  /* 0x0000000c00007c24 */ /* 0x000fe4000f8e02ff */
[----:B------:R-:W-:Y:S01]  /*ae30*/  IMAD R77, R77, R76, R78 ;  /* 0x0000004c4d4d7224 */ /* 0x000fe200078e024e */
[----:B------:R-:W5:Y:S01]  /*ae40*/  LD.E.128 R32, desc[UR48][R32.64] ;  /* 0x0000003020207980 */ /* 0x000f62000c101d00 */
[----:B------:R-:W-:-:S02]  /*ae50*/  IMAD.U32 R21, RZ, RZ, UR9 ;  /* 0x00000009ff157e24 */ /* 0x000fc4000f8e00ff */
        /* <DEDUP_REMOVED lines=8> */
[----:B------:R-:W-:-:S03]  /*aee0*/  IMAD.WIDE.U32 R20, R3, UR12, R20 ;  /* 0x0000000c03147c25 */ /* 0x000fc6000f8e0014 */
        /* <DEDUP_REMOVED lines=16> */
[----:B------:R-:W-:Y:S01]  /*aff0*/  VIADD R84, R200, UR45 ;  /* 0x0000002dc8547c36 */ /* 0x000fe20008000000 */
[----:B------:R-:W-:Y:S01]  /*b000*/  UIADD3 UR10, UR10, 0x22820, URZ ;  /* 0x000228200a0a7890 */ /* 0x000fe2000fffe03f */
[C---:B------:R-:W-:Y:S02]  /*b010*/  IMAD R3, R77.reuse, UR9, R76 ;  /* 0x000000094d037c24 */ /* 0x040fe4000f8e024c */
[----:B------:R-:W-:Y:S01]  /*b020*/  IMAD.WIDE.U32 R20, R77, UR8, R20 ;  /* 0x000000084d147c25 */ /* 0x000fe2000f8e0014 */
[----:B------:R-:W-:Y:S01]  /*b030*/  ISETP.GE.AND P2, PT, R84, R83, PT ;  /* 0x000000535400720c */ /* 0x000fe20003f46270 */
[----:B------:R-:W-:Y:S01]  /*b040*/  ULDC.64 UR8, c[0x0][0xa80] ;  /* 0x0002a00000087ab9 */ /* 0x000fe20000000a00 */
[----:B------:R-:W-:Y:S01]  /*b050*/  UPRMT UR10, URZ, 0x654, UR10 ;  /* 0x000006543f0a7896 */ /* 0x000fe2000800000a */
[----:B------:R-:W-:Y:S01]  /*b060*/  IMAD.IADD R3, R21, 0x1, R3 ;  /* 0x0000000115037824 */ /* 0x000fe200078e0203 */
[----:B------:R-:W-:Y:S01]  /*b070*/  LEA R82, P3, R20, UR8, 0x1 ;  /* 0x0000000814527c11 */ /* 0x000fe2000f8608ff */
[----:B------:R-:W-:-:S03]  /*b080*/  VIADD R0, R84, 0x20 ;  /* 0x0000002054007836 */ /* 0x000fc60000000000 */
[----:B------:R-:W-:Y:S02]  /*b090*/  LEA.HI.X R3, R20, UR9, R3, 0x1, P3 ;  /* 0x0000000914037c11 */ /* 0x000fe400098f0c03 */
[-C--:B------:R-:W-:Y:S01]  /*b0a0*/  ISETP.GE.AND P1, PT, R0, R83.reuse, PT ;  /* 0x000000530000720c */ /* 0x080fe20003f26270 */
[----:B0-----:R0:W1:Y:S01]  /*b0b0*/  SHFL.IDX PT, R85, R82, RZ, 0x181f ;  /* 0x00181fff52557589 */ /* 0x00106200000e0000 */
[----:B------:R-:W-:Y:S01]  /*b0c0*/  IADD3 R0, R84, 0x40, RZ ;  /* 0x0000004054007810 */ /* 0x000fe20007ffe0ff */
[----:B------:R-:W-:Y:S01]  /*b0d0*/  BSSY B1, `(.L_x_4940) ;  /* 0x0000016000017945 */ /* 0x000fe20003800000 */
[----:B------:R-:W-:Y:S01]  /*b0e0*/  SYNCS.ARRIVE.TRANS64.RED.A1T0 RZ, [UR10], RZ ;  /* 0x000000ffffff79a7 */ /* 0x000fe2000810040a */
        /* <DEDUP_REMOVED lines=20> */
.L_x_4941:
[----:B------:R-:W-:Y:S05]  /*b230*/  BSYNC B1 ;  /* 0x0000000000017941 */ /* 0x000fea0003800000 */
.L_x_4940:
        /* <DEDUP_REMOVED lines=21> */
.L_x_4943:
[----:B------:R-:W-:Y:S05]  /*b390*/  BSYNC B1 ;  /* 0x0000000000017941 */ /* 0x000fea0003800000 */
.L_x_4942:
        /* <DEDUP_REMOVED lines=21> */
.L_x_4945:
[----:B------:R-:W-:Y:S05]  /*b4f0*/  BSYNC B1 ;  /* 0x0000000000017941 */ /* 0x000fea0003800000 */
.L_x_4944:
[----:B------:R-:W-:Y:S01]  /*b500*/  VIADD R0, R84, 0x60 ;  /* 0x0000006054007836 */ /* 0x000fe20000000000 */
[----:B0--3--:R-:W3:Y:S04]  /*b510*/  SHFL.IDX PT, R3, R3, 0x3, 0x181f ;  /* 0x00781f0003037f89 */ /* 0x009ee800000e0000 */
        /* <DEDUP_REMOVED lines=22> */
.L_x_4938:
        /* <DEDUP_REMOVED lines=18> */
[----:B------:R-:W-:Y:S01]  /*b7a0*/  IMAD.U32 R6, RZ, RZ, UR8 ;  /* 0x00000008ff067e24 */ /* 0x000fe2000f8e00ff */
[----:B------:R-:W-:-:S05]  /*b7b0*/  MOV R7, UR9 ;  /* 0x0000000900077c02 */ /* 0x000fca0008000f00 */
        /* <DEDUP_REMOVED lines=13> */
.L_x_4947:
[----:B------:R-:W-:Y:S01]  /*b890*/  USEL UR40, UR40, URZ, !UP0 ;  /* 0x0000003f28287287 */ /* 0x000fe2000c000000 */
[----:B------:R-:W-:Y:S01]  /*b8a0*/  BSSY B1, `(.L_x_4948) ;  /* 0x000002c000017945 */ /* 0x000fe20003800000 */
[----:B------:R-:W-:-:S03]  /*b8b0*/  USEL UR41, UR41, URZ, !UP0 ;  /* 0x0000003f29297287 */ /* 0x000fc6000c000000 */
[----:B------:R-:W-:Y:S09]  /*b8c0*/  @P1 BRA `(.L_x_4949) ;  /* 0x0000000000a41947 */ /* 0x000ff20003800000 */
        /* <DEDUP_REMOVED lines=38> */
[----:B------:R-:W-:Y:S02]  /*bb30*/  LEA.HI.X R7, R4, UR9, R3, 0x2, P1 ;  /* 0x0000000904077c11 */ /* 0x000fe400088f1403 */
[----:B------:R-:W-:-:S05]  /*bb40*/  MOV R3, 0xff800000 ;  /* 0xff80000000037802 */ /* 0x000fca0000000f00 */
[----:B------:R0:W-:Y:S02]  /*bb50*/  STG.E desc[UR48][R6.64], R3 ;  /* 0x0000000306007986 */ /* 0x0001e4000c101930 */
.L_x_4949:
[----:B------:R-:W-:Y:S05]  /*bb60*/  BSYNC B1 ;  /* 0x0000000000017941 */ /* 0x000fea0003800000 */
.L_x_4948:
[----:B------:R-:W-:Y:S01]  /*bb70*/  ULDC.64 UR14, c[0x0][0xaa0] ;  /* 0x0002a800000e7ab9 */ /* 0x000fe20000000a00 */
[----:B------:R-:W1:Y:S01]  /*bb80*/  @P0 LDC R5, c[0x0][0xbf0] ;  /* 0x0002fc00ff050b82 */ /* 0x000e620000000800 */
[----:B------:R-:W-:Y:S01]  /*bb90*/  UIMAD UR10, UR11, UR14, URZ ;  /* 0x0000000e0b0a72a4 */ /* 0x000fe2000f8e023f */
[----:B0-----:R-:W-:Y:S01]  /*bba0*/  IMAD R3, R23, 0x20, R200 ;  /* 0x0000002017037824 */ /* 0x001fe200078e02c8 */
[----:B------:R-:W-:Y:S01]  /*bbb0*/  UIMAD.WIDE.U32 UR8, UR4, UR14, URZ ;  /* 0x0000000e040872a5 */ /* 0x000fe2000f8e003f */
[----:B------:R-:W-:Y:S01]  /*bbc0*/  BSSY B1, `(.L_x_4950) ;  /* 0x0000040000017945 */ /* 0x000fe20003800000 */
[----:B------:R-:W-:Y:S01]  /*bbd0*/  UIMAD UR10, UR4, UR15, UR10 ;  /* 0x0000000f040a72a4 */ /* 0x000fe2000f8e020a */
[----:B------:R-:W-:Y:S02]  /*bbe0*/  VIADD R8, R3, UR45 ;  /* 0x0000002d03087c36 */ /* 0x000fe40008000000 */
[----:B------:R-:W-:Y:S01]  /*bbf0*/  ULDC.64 UR14, c[0x0][0xae8] ;  /* 0x0002ba00000e7ab9 */ /* 0x000fe20000000a00 */
[----:B------:R-:W-:Y:S01]  /*bc00*/  UIADD3 UR9, UR9, UR10, URZ ;  /* 0x0000000a09097290 */ /* 0x000fe2000fffe03f */
[----:B------:R-:W-:Y:S01]  /*bc10*/  @P0 IMAD.HI.U32 R4, R8, R9, RZ ;  /* 0x0000000908040227 */ /* 0x000fe200078e00ff */
[----:B------:R-:W-:-:S02]  /*bc20*/  UIMAD UR4, UR12, UR14, URZ ;  /* 0x0000000e0c0472a4 */ /* 0x000fc4000f8e023f */
[----:B------:R-:W-:Y:S01]  /*bc30*/  UIMAD.WIDE.U32 UR8, UR43, UR14, UR8 ;  /* 0x0000000e2b0872a5 */ /* 0x000fe2000f8e0008 */
[----:B------:R-:W-:Y:S01]  /*bc40*/  IMAD.MOV.U32 R3, RZ, RZ, R8 ;  /* 0x000000ffff037224 */ /* 0x000fe200078e0008 */
[----:B------:R-:W-:Y:S01]  /*bc50*/  UIMAD UR4, UR43, UR15, UR4 ;  /* 0x0000000f2b0472a4 */ /* 0x000fe2000f8e0204 */
[----:B------:R-:W-:-:S03]  /*bc60*/  ULDC.64 UR10, c[0x0][0xaf0] ;  /* 0x0002bc00000a7ab9 */ /* 0x000fc60000000a00 */
[----:B------:R-:W-:Y:S02]  /*bc70*/  UIADD3 UR9, UR9, UR4, URZ ;  /* 0x0000000409097290 */ /* 0x000fe4000fffe03f */
[----:B------:R-:W-:Y:S02]  /*bc80*/  UIMAD UR4, UR41, UR10, URZ ;  /* 0x0000000a290472a4 */ /* 0x000fe4000f8e023f */
[----:B------:R-:W-:Y:S01]  /*bc90*/  UIMAD.WIDE.U32 UR8, UR40, UR10, UR8 ;  /* 0x0000000a280872a5 */ /* 0x000fe2000f8e0008 */
[----:B-1----:R-:W-:Y:S01]  /*bca0*/  @P0 SHF.R.U32.HI R3, RZ, R5, R4 ;  /* 0x00000005ff030219 */ /* 0x002fe20000011604 */
[----:B------:R-:W-:-:S03]  /*bcb0*/  UIMAD UR4, UR40, UR11, UR4 ;  /* 0x0000000b280472a4 */ /* 0x000fc6000f8e0204 */
[--C-:B------:R-:W-:Y:S01]  /*bcc0*/  SHF.R.S32.HI R4, RZ, 0x1f, R3.reuse ;  /* 0x0000001fff047819 */ /* 0x100fe20000011403 */
[----:B------:R-:W-:Y:S01]  /*bcd0*/  UIADD3 UR4, UR9, UR4, URZ ;  /* 0x0000000409047290 */ /* 0x000fe2000fffe03f */
[----:B------:R-:W-:Y:S01]  /*bce0*/  IMAD.MOV R7, RZ, RZ, -R3 ;  /* 0x000000ffff077224 */ /* 0x000fe200078e0a03 */
[----:B------:R-:W-:Y:S01]  /*bcf0*/  ULDC.64 UR10, c[0x0][0xae0] ;  /* 0x0002b800000a7ab9 */ /* 0x000fe20000000a00 */
[----:B------:R-:W-:Y:S02]  /*bd00*/  IMAD.U32 R5, RZ, RZ, UR9 ;  /* 0x00000009ff057e24 */ /* 0x000fe4000f8e00ff */
[----:B------:R-:W-:Y:S01]  /*bd10*/  IMAD R6, R4, UR10, RZ ;  /* 0x0000000a04067c24 */ /* 0x000fe2000f8e02ff */
[----:B------:R-:W-:Y:S01]  /*bd20*/  MOV R5, UR4 ;  /* 0x0000000400057c02 */ /* 0x000fe20008000f00 */
[----:B------:R-:W-:Y:S01]  /*bd30*/  IMAD.U32 R4, RZ, RZ, UR8 ;  /* 0x00000008ff047e24 */ /* 0x000fe2000f8e00ff */
[----:B------:R-:W-:Y:S01]  /*bd40*/  ULDC.64 UR8, c[0x0][0xad8] ;  /* 0x0002b60000087ab9 */ /* 0x000fe20000000a00 */
[----:B------:R-:W-:-:S02]  /*bd50*/  IMAD R7, R11, R7, R8 ;  /* 0x000000070b077224 */ /* 0x000fc400078e0208 */
[C---:B------:R-:W-:Y:S02]  /*bd60*/  IMAD R9, R3.reuse, UR11, R6 ;  /* 0x0000000b03097c24 */ /* 0x040fe4000f8e0206 */
[----:B------:R-:W-:Y:S01]  /*bd70*/  IMAD.WIDE.U32 R4, R3, UR10, R4 ;  /* 0x0000000a03047c25 */ /* 0x000fe2000f8e0004 */
[----:B------:R-:W-:-:S03]  /*bd80*/  SHF.R.S32.HI R3, RZ, 0x1f, R7 ;  /* 0x0000001fff037819 */ /* 0x000fc60000011407 */
        /* <DEDUP_REMOVED lines=35> */
.L_x_4951:
[----:B------:R-:W-:Y:S05]  /*bfc0*/  BSYNC B1 ;  /* 0x0000000000017941 */ /* 0x000fea0003800000 */
.L_x_4950:
        /* <DEDUP_REMOVED lines=21> */
.L_x_4953:
[----:B------:R-:W-:Y:S05]  /*c120*/  BSYNC B1 ;  /* 0x0000000000017941 */ /* 0x000fea0003800000 */
.L_x_4952:
        /* <DEDUP_REMOVED lines=21> */
.L_x_4955:
[----:B------:R-:W-:Y:S05]  /*c280*/  BSYNC B1 ;  /* 0x0000000000017941 */ /* 0x000fea0003800000 */
.L_x_4954:
        /* <DEDUP_REMOVED lines=22> */
.L_x_4946:
[----:B------:R-:W-:Y:S05]  /*c3f0*/  BSYNC B0 ;  /* 0x0000000000007941 */ /* 0x000fea0003800000 */
.L_x_4937:
[----:B------:R-:W-:Y:S02]  /*c400*/  ULDC UR4, c[0x0][0xc3c] ;  /* 0x00030f0000047ab9 */ /* 0x000fe40000000800 */
[----:B------:R-:W-:-:S06]  /*c410*/  UISETP.GE.AND UP0, UPT, UR7, UR4, UPT ;  /* 0x000000040700728c */ /* 0x000fcc000bf06270 */
[----:B------:R-:W-:-:S13]  /*c420*/  PLOP3.LUT P0, PT, PT, PT, UP0, 0x80, 0x0 ;  /* 0x000000000000781c */ /* 0x000fda0003f0f008 */
[----:B------:R-:W-:Y:S05]  /*c430*/  @!P0 BRA `(.L_x_4956) ;  /* 0xffffff4800548947 */ /* 0x000fea000383ffff */
[----:B------:R-:W-:Y:S05]  /*c440*/  EXIT ;  /* 0x000000000000794d */ /* 0x000fea0003800000 */
.L_x_4895:
[----:B------:R-:W-:-:S08]  /*c450*/  NOP ;  /* 0x0000000000007918 */ /* 0x000fd00000000000 */
[----:B------:R-:W0:-:S00]  /*c460*/  USETMAXREG.DEALLOC.CTAPOOL 0x28 ;  /* 0x00000028000079c8 */ /* 0x000e0000080e0500 */
[----:B0-----:R-:W-:Y:S02]  /*c470*/  LOP3.LUT R0, R0, 0x3, RZ, 0xc0, !PT ;  /* 0x0000000300007812 */ /* 0x001fe400078ec0ff */
[----:B------:R-:W-:-:S04]  /*c480*/  LOP3.LUT R23, R23, 0xfffffbff, RZ, 0xc0, !PT ;  /* 0xfffffbff17177812 */ /* 0x000fc800078ec0ff */
[----:B------:R-:W0:Y:S02]  /*c490*/  SHFL.IDX PT, R0, R0, RZ, 0x1f ;  /* 0x00001fff00007589 */ /* 0x000e2400000e0000 */
[----:B0-----:R-:W-:Y:S02]  /*c4a0*/  ISETP.NE.AND P0, PT, R0, RZ, PT ;  /* 0x000000ff0000720c */ /* 0x001fe40003f05270 */
[----:B------:R-:W-:-:S11]  /*c4b0*/  MOV R0, RZ ;  /* 0x000000ff00007202 */ /* 0x000fd60000000f00 */
        /* <DEDUP_REMOVED lines=9> */
.L_x_4957:
        /* <DEDUP_REMOVED lines=33> */
[----:B0-----:R-:W-:-:S05]  /*c760*/  IMAD R4, R4, UR5, RZ ;  /* 0x0000000504047c24 */ /* 0x001fca000f8e02ff */
[----:B-1----:R-:W-:Y:S02]  /*c770*/  ISETP.GT.AND P6, PT, R4, UR6, PT ;  /* 0x0000000604007c0c */ /* 0x002fe4000bfc4270 */
[----:B------:R-:W-:-:S11]  /*c780*/  MOV R3, R4 ;  /* 0x0000000400037202 */ /* 0x000fd60000000f00 */
[----:B------:R-:W-:Y:S05]  /*c790*/  @P6 BRA `(.L_x_4959) ;  /* 0x0000000000906947 */ /* 0x000fea0003800000 */
[----:B------:R-:W-:Y:S01]  /*c7a0*/  IMAD.MOV.U32 R4, RZ, RZ, R3 ;  /* 0x000000ffff047224 */ /* 0x000fe200078e0003 */
[----:B------:R-:W-:Y:S01]  /*c7b0*/  UMOV UR4, URZ ;  /* 0x0000003f00047c82 */ /* 0x000fe20008000000 */
[----:B------:R-:W-:-:S05]  /*c7c0*/  ULDC UR5, c[0x0][0xc38] ;  /* 0x00030e0000057ab9 */ /* 0x000fca0000000800 */
.L_x_4963:
        /* <DEDUP_REMOVED lines=12> */
.L_x_4962:
[----:B------:R-:W-:Y:S05]  /*c890*/  BSYNC B0 ;  /* 0x0000000000007941 */ /* 0x000fea0003800000 */
.L_x_4961:
        /* <DEDUP_REMOVED lines=20> */
.L_x_4959:
        /* <DEDUP_REMOVED lines=20> */
.L_x_4964:
[----:B---3--:R-:W-:Y:S01]  /*cb20*/  IMAD R16, R16, UR5, R11 ;  /* 0x0000000510107c24 */ /* 0x008fe2000f8e020b */
[----:B------:R-:W-:Y:S02]  /*cb30*/  IABS R2, R4 ;  /* 0x0000000400027213 */ /* 0x000fe40000000000 */
        /* <DEDUP_REMOVED lines=18> */
[----:B------:R-:W-:-:S06]  /*cc60*/  @P0 IADD3 R2, R2, 0x1, RZ ;  /* 0x0000000102020810 */ /* 0x000fcc0007ffe0ff */
[----:B------:R-:W-:Y:S01]  /*cc70*/  @!P2 IMAD.MOV R2, RZ, RZ, -R2 ;  /* 0x000000ffff02a224 */ /* 0x000fe200078e0a02 */
[----:B------:R-:W-:-:S05]  /*cc80*/  @!P1 LOP3.LUT R2, RZ, R4, RZ, 0x33, !PT ;  /* 0x00000004ff029212 */ /* 0x000fca00078e33ff */
[----:B------:R-:W-:-:S04]  /*cc90*/  IMAD R13, R7, R2, RZ ;  /* 0x00000002070d7224 */ /* 0x000fc800078e02ff */
[----:B------:R-:W-:-:S05]  /*cca0*/  IMAD.MOV R6, RZ, RZ, -R13 ;  /* 0x000000ffff067224 */ /* 0x000fca00078e0a0d */
[----:B------:R-:W-:Y:S01]  /*ccb0*/  VIADDMNMX R15, R6, UR5, R7, PT ;  /* 0x00000005060f7c46 */ /* 0x000fe2000b800107 */
[----:B------:R-:W-:-:S03]  /*ccc0*/  IMAD.MOV R7, RZ, RZ, -R2 ;  /* 0x000000ffff077224 */ /* 0x000fc600078e0a02 */
[----:B------:R-:W-:Y:S01]  /*ccd0*/  IABS R8, R15 ;  /* 0x0000000f00087213 */ /* 0x000fe20000000000 */
[----:B------:R-:W-:Y:S01]  /*cce0*/  IMAD R4, R4, R7, R11 ;  /* 0x0000000704047224 */ /* 0x000fe200078e020b */
[----:B0-----:R-:W-:Y:S02]  /*ccf0*/  IABS R10, R15 ;  /* 0x0000000f000a7213 */ /* 0x001fe40000000000 */
[----:B------:R-:W0:Y:S01]  /*cd00*/  I2F.RP R6, R8 ;  /* 0x0000000800067306 */ /* 0x000e220000209400 */
[----:B------:R-:W-:Y:S02]  /*cd10*/  IADD3 R18, -R15, RZ, RZ ;  /* 0x000000ff0f127210 */ /* 0x000fe40007ffe1ff */
[----:B------:R-:W-:-:S05]  /*cd20*/  IABS R9, R4 ;  /* 0x0000000400097213 */ /* 0x000fca0000000000 */
[----:B0-----:R-:W0:Y:S02]  /*cd30*/  MUFU.RCP R6, R6 ;  /* 0x0000000600067308 */ /* 0x001e240000001000 */
[----:B0-----:R-:W-:-:S06]  /*cd40*/  VIADD R3, R6, 0xffffffe ;  /* 0x0ffffffe06037836 */ /* 0x001fcc0000000000 */
[----:B------:R-:W0:Y:S02]  /*cd50*/  F2I.FTZ.U32.TRUNC.NTZ R3, R3 ;  /* 0x0000000300037305 */ /* 0x000e24000021f000 */
[----:B0-----:R-:W-:-:S04]  /*cd60*/  IMAD.MOV R2, RZ, RZ, -R3 ;  /* 0x000000ffff027224 */ /* 0x001fc800078e0a03 */
[----:B------:R-:W-:Y:S01]  /*cd70*/  IMAD.MOV.U32 R7, RZ, RZ, R2 ;  /* 0x000000ffff077224 */ /* 0x000fe200078e0002 */
[----:B------:R-:W-:-:S03]  /*cd80*/  MOV R2, RZ ;  /* 0x000000ff00027202 */ /* 0x000fc60000000f00 */
        /* <DEDUP_REMOVED lines=20> */
.L_x_4960:
[----:B------:R-:W-:Y:S01]  /*ced0*/  ULDC UR4, c[0x0][0xc3c] ;  /* 0x00030f0000047ab9 */ /* 0x000fe20000000800 */
[----:B------:R-:W-:Y:S02]  /*cee0*/  IMAD.MOV.U32 R17, RZ, RZ, RZ ;  /* 0x000000ffff117224 */ /* 0x000fe400078e00ff */
[----:B------:R-:W-:Y:S02]  /*cef0*/  IMAD.U32 R16, RZ, RZ, UR6 ;  /* 0x00000006ff107e24 */ /* 0x000fe4000f8e00ff */
[----:B------:R-:W-:Y:S02]  /*cf00*/  IMAD.MOV.U32 R18, RZ, RZ, RZ ;  /* 0x000000ffff127224 */ /* 0x000fe400078e00ff */
[----:B------:R-:W-:-:S07]  /*cf10*/  IMAD.U32 R19, RZ, RZ, UR4 ;  /* 0x00000004ff137e24 */ /* 0x000fce000f8e00ff */
.L_x_4965:
[----:B------:R-:W-:-:S13]  /*cf20*/  ISETP.NE.AND P0, PT, R5, RZ, PT ;  /* 0x000000ff0500720c */ /* 0x000fda0003f05270 */
[----:B------:R-:W0:Y:S01]  /*cf30*/  @!P0 S2R R3, SR_CgaCtaId ;  /* 0x0000000000038919 */ /* 0x000e220000008800 */
[----:B------:R-:W-:-:S04]  /*cf40*/  @!P0 MOV R0, 0x400 ;  /* 0x0000040000008802 */ /* 0x000fc80000000f00 */
[----:B0-----:R-:W-:-:S05]  /*cf50*/  @!P0 LEA R0, R3, R0, 0x18 ;  /* 0x0000000003008211 */ /* 0x001fca00078ec0ff */
[----:B------:R1:W-:Y:S01]  /*cf60*/  @!P0 STS.128 [R0+0x228d0], R16 ;  /* 0x0228d01000008388 */ /* 0x0003e20000000c00 */
[----:B------:R-:W-:Y:S06]  /*cf70*/  BAR.ARV 0x5, 0x180 ;  /* 0x0146000000007b1d */ /* 0x000fec0000002000 */
.L_x_4958:
[----:B------:R2:W-:Y:S01]  /*cf80*/  STL [R1+0x24], RZ ;  /* 0x000024ff01007387 */ /* 0x0005e20000100800 */
[----:B------:R-:W-:Y:S01]  /*cf90*/  ULDC UR4, c[0x0][0xc3c] ;  /* 0x00030f0000047ab9 */ /* 0x000fe20000000800 */
[----:B------:R-:W-:Y:S01]  /*cfa0*/  IMAD.MOV.U32 R26, RZ, RZ, 0x1 ;  /* 0x00000001ff1a7424 */ /* 0x000fe200078e00ff */
[----:B0-----:R-:W-:Y:S02]  /*cfb0*/  ISETP.GE.AND P0, PT, R19, UR4, PT ;  /* 0x0000000413007c0c */ /* 0x001fe4000bf06270 */
[----:B------:R-:W-:-:S11]  /*cfc0*/  MOV R24, RZ ;  /* 0x000000ff00187202 */ /* 0x000fd60000000f00 */
[----:B--2---:R-:W-:Y:S05]  /*cfd0*/  @P0 BRA `(.L_x_4966) ;  /* 0x0000004800180947 */ /* 0x004fea0003800000 */
[----:B------:R-:W0:Y:S01]  /*cfe0*/  S2R R4, SR_TID.X ;  /* 0x0000000000047919 */ /* 0x000e220000002100 */
        /* <DEDUP_REMOVED lines=10> */
[C---:B0-----:R-:W-:Y:S01]  /*d090*/  LOP3.LUT R3, R4.reuse, 0x7f, RZ, 0xc0, !PT ;  /* 0x0000007f04037812 */ /* 0x041fe200078ec0ff */
[----:B-1----:R-:W-:-:S05]  /*d0a0*/  IMAD.SHL.U32 R0, R4, 0x8, RZ ;  /* 0x0000000804007824 */ /* 0x002fca00078e00ff */
[----:B------:R-:W-:-:S04]  /*d0b0*/  LOP3.LUT R2, R0, 0x1f8, RZ, 0xc0, !PT ;  /* 0x000001f800027812 */ /* 0x000fc800078ec0ff */
[----:B------:R-:W-:Y:S01]  /*d0c0*/  LOP3.LUT R29, R2, 0x38, R4, 0x78, !PT ;  /* 0x00000038021d7812 */ /* 0x000fe200078e7804 */
[----:B------:R-:W-:Y:S01]  /*d0d0*/  IMAD.SHL.U32 R2, R4, 0x10, RZ ;  /* 0x0000001004027824 */ /* 0x000fe200078e00ff */
        /* <DEDUP_REMOVED lines=8> */
.L_x_5027:
[----:B0-----:R-:W0:Y:S02]  /*d160*/  LDC.64 R2, c[0x0][0xc88] ;  /* 0x00032200ff027b82 */ /* 0x001e240000000a00 */
[----:B0-----:R-:W-:-:S05]  /*d170*/  IMAD.WIDE R2, R19, 0x4, R2 ;  /* 0x0000000413027825 */ /* 0x001fca00078e0202 */
[----:B------:R-:W2:Y:S01]  /*d180*/  LDG.E R25, desc[UR48][R2.64] ;  /* 0x0000003002197981 */ /* 0x000ea2000c1e1900 */
[----:B------:R-:W-:Y:S05]  /*d190*/  YIELD ;  /* 0x0000000000007946 */ /* 0x000fea0003800000 */
[----:B------:R-:W-:Y:S01]  /*d1a0*/  ULDC.64 UR4, c[0x0][0xa28] ;  /* 0x00028a0000047ab9 */ /* 0x000fe20000000a00 */
[----:B------:R-:W-:Y:S01]  /*d1b0*/  MOV R30, RZ ;  /* 0x000000ff001e7202 */ /* 0x000fe20000000f00 */
[----:B------:R-:W-:Y:S01]  /*d1c0*/  ULDC.64 UR6, c[0x0][0xa18] ;  /* 0x0002860000067ab9 */ /* 0x000fe20000000a00 */
[----:B------:R-:W-:-:S04]  /*d1d0*/  ISETP.NE.U32.AND P0, PT, RZ, UR4, PT ;  /* 0x00000004ff007c0c */ /* 0x000fc8000bf05070 */
[----:B------:R-:W-:Y:S01]  /*d1e0*/  ISETP.NE.AND.EX P0, PT, RZ, UR5, PT, P0 ;  /* 0x00000005ff007c0c */ /* 0x000fe2000bf05300 */
[----:B------:R-:W-:Y:S01]  /*d1f0*/  IMAD.MOV.U32 R37, RZ, RZ, RZ ;  /* 0x000000ffff257224 */ /* 0x000fe200078e00ff */
        /* <DEDUP_REMOVED lines=31> */
[----:B-1----:R-:W-:-:S05]  /*d3f0*/  IMAD.U32 R0, RZ, RZ, UR4 ;  /* 0x00000004ff007e24 */ /* 0x002fca000f8e00ff */
[----:B------:R0:W-:Y:S01]  /*d400*/  STL [R1+0x4], R0 ;  /* 0x0000040001007387 */ /* 0x0001e20000100800 */
[----:B------:R-:W-:Y:S05]  /*d410*/  @!P2 BRA `(.L_x_4967) ;  /* 0x000000000010a947 */ /* 0x000fea0003800000 */
[----:B------:R-:W2:Y:S04]  /*d420*/  LDG.E R5, desc[UR48][R2.64] ;  /* 0x0000003002057981 */ /* 0x000ea8000c1e1900 */
[----:B0-----:R-:W2:Y:S02]  /*d430*/  LDG.E R0, desc[UR48][R2.64+0x4] ;  /* 0x0000043002007981 */ /* 0x001ea4000c1e1900 */
[----:B--2---:R-:W-:-:S05]  /*d440*/  IMAD.IADD R0, R0, 0x1, -R5 ;  /* 0x0000000100007824 */ /* 0x004fca00078e0a05 */
[----:B------:R2:W-:Y:S02]  /*d450*/  STL [R1+0x4], R0 ;  /* 0x0000040001007387 */ /* 0x0005e40000100800 */
.L_x_4967:
        /* <DEDUP_REMOVED lines=9> */
.L_x_4968:
        /* <DEDUP_REMOVED lines=8> */
[----:B---3--:R-:W-:-:S07]  /*d570*/  IADD3 R7, -R7, R0, RZ ;  /* 0x0000000007077210 */ /* 0x008fce0007ffe1ff */
.L_x_4969:
[----:B------:R-:W3:Y:S01]  /*d580*/  LDL R4, [R1+0x4] ;  /* 0x0000040001047983 */ /* 0x000ee20000100800 */
[----:B012---:R-:W0:Y:S01]  /*d590*/  LDC R0, c[0x0][0x448] ;  /* 0x00011200ff007b82 */ /* 0x007e220000000800 */
[----:B-----5:R-:W-:Y:S01]  /*d5a0*/  IMAD.IADD R32, R7, 0x1, -R30 ;  /* 0x0000000107207824 */ /* 0x020fe200078e0a1e */
[----:B------:R-:W-:Y:S01]  /*d5b0*/  LOP3.LUT R23, R23, 0xfffffdff, RZ, 0xc0, !PT ;  /* 0xfffffdff17177812 */ /* 0x000fe200078ec0ff */
[----:B------:R-:W-:Y:S01]  /*d5c0*/  BSSY B7, `(.L_x_4970) ;  /* 0x0000365000077945 */ /* 0x000fe20003800000 */
[----:B0-----:R-:W-:Y:S01]  /*d5d0*/  ISETP.NE.AND P0, PT, R0, 0x1, PT ;  /* 0x000000010000780c */ /* 0x001fe20003f05270 */
[----:B------:R-:W-:-:S04]  /*d5e0*/  IMAD.SHL.U32 R0, R17, 0x80, RZ ;  /* 0x0000008011007824 */ /* 0x000fc800078e00ff */
[----:B------:R-:W-:-:S08]  /*d5f0*/  VIADD R0, R0, 0x7f ;  /* 0x0000007f00007836 */ /* 0x000fd00000000000 */
[----:B------:R-:W0:Y:S01]  /*d600*/  @P0 LDC R3, c[0x0][0x44c] ;  /* 0x00011300ff030b82 */ /* 0x000e220000000800 */
[----:B------:R-:W-:-:S07]  /*d610*/  @P0 LOP3.LUT R23, R23, 0x200, RZ, 0xfc, !PT ;  /* 0x0000020017170812 */ /* 0x000fce00078efcff */
[----:B------:R-:W1:Y:S01]  /*d620*/  @P0 LDC R5, c[0x0][0x450] ;  /* 0x00011400ff050b82 */ /* 0x000e620000000800 */
[----:B0-----:R-:W-:-:S05]  /*d630*/  @P0 IMAD.HI.U32 R2, R0, R3, RZ ;  /* 0x0000000300020227 */ /* 0x001fca00078e00ff */
[----:B-1----:R-:W-:Y:S01]  /*d640*/  @P0 SHF.R.U32.HI R0, RZ, R5, R2 ;  /* 0x00000005ff000219 */ /* 0x002fe20000011602 */
[----:B------:R-:W-:-:S04]  /*d650*/  VIADD R2, R32, 0x5f ;  /* 0x0000005f20027836 */ /* 0x000fc80000000000 */
[----:B------:R-:W-:Y:S01]  /*d660*/  IMAD.HI R2, R2, 0x2aaaaaab, RZ ;  /* 0x2aaaaaab02027827 */ /* 0x000fe200078e02ff */
[----:B---3--:R-:W-:-:S05]  /*d670*/  IADD3 R3, R32, 0x60, -R4 ;  /* 0x0000006020037810 */ /* 0x008fca0007ffe804 */
[----:B------:R-:W-:Y:S01]  /*d680*/  IMAD.IADD R0, R3, 0x1, R0 ;  /* 0x0000000103007824 */ /* 0x000fe200078e0200 */
[----:B------:R-:W-:-:S03]  /*d690*/  SHF.R.U32.HI R3, RZ, 0x1f, R2 ;  /* 0x0000001fff037819 */ /* 0x000fc60000011602 */
[----:B------:R-:W-:Y:S01]  /*d6a0*/  IMAD.HI R0, R0, 0x2aaaaaab, RZ ;  /* 0x2aaaaaab00007827 */ /* 0x000fe200078e02ff */
[----:B------:R-:W-:-:S04]  /*d6b0*/  LEA.HI.SX32 R3, R2, R3, 0x1c ;  /* 0x0000000302037211 */ /* 0x000fc800078fe2ff */
[----:B------:R-:W-:-:S04]  /*d6c0*/  SHF.R.U32.HI R5, RZ, 0x1f, R0 ;  /* 0x0000001fff057819 */ /* 0x000fc80000011600 */
[----:B------:R-:W-:-:S04]  /*d6d0*/  LEA.HI.SX32 R0, R0, R5, 0x1c ;  /* 0x0000000500007211 */ /* 0x000fc800078fe2ff */
[----:B------:R-:W-:-:S04]  /*d6e0*/  VIMNMX R34, R3, R0, PT ;  /* 0x0000000003227248 */ /* 0x000fc80003fe0100 */
[----:B------:R-:W-:Y:S01]  /*d6f0*/  ISETP.GT.AND P0, PT, R34, RZ, PT ;  /* 0x000000ff2200720c */ /* 0x000fe20003f04270 */
[----:B------:R0:W-:-:S12]  /*d700*/  STL [R1+0x8], R34 ;  /* 0x0000082201007387 */ /* 0x0001d80000100800 */
        /* <DEDUP_REMOVED lines=8> */
[----:B------:R-:W0:Y:S02]  /*d790*/  FLO.U32 R0, UR4 ;  /* 0x0000000400007d00 */ /* 0x000e2400080e0000 */
[----:B0-----:R-:W-:-:S06]  /*d7a0*/  ISETP.EQ.U32.AND P0, PT, R0, R5, PT ;  /* 0x000000050000720c */ /* 0x001fcc0003f02070 */
[----:B------:R-:W1:Y:S07]  /*d7b0*/  POPC R5, UR4 ;  /* 0x0000000400057d09 */ /* 0x000e6e0008000000 */
[----:B-1----:R-:W2:Y:S01]  /*d7c0*/  @P0 ATOMG.E.ADD.STRONG.GPU PT, R3, desc[UR48][R2.64], R5 ;  /* 0x00000005020309a8 */ /* 0x002ea200081ee1f0 */
[----:B------:R-:W0:Y:S02]  /*d7d0*/  S2R R4, SR_LTMASK ;  /* 0x0000000000047919 */ /* 0x000e240000003900 */
[----:B0-----:R-:W-:-:S04]  /*d7e0*/  LOP3.LUT R4, R4, UR4, RZ, 0xc0, !PT ;  /* 0x0000000404047c12 */ /* 0x001fc8000f8ec0ff */
[----:B------:R-:W0:Y:S01]  /*d7f0*/  POPC R7, R4 ;  /* 0x0000000400077309 */ /* 0x000e220000000000 */
[----:B--2---:R-:W0:Y:S02]  /*d800*/  SHFL.IDX PT, R0, R3, R0, 0x1f ;  /* 0x00001f0003007589 */ /* 0x004e2400000e0000 */
[----:B0-----:R-:W-:Y:S01]  /*d810*/  IADD3 R16, R0, UR37, R7 ;  /* 0x0000002500107c10 */ /* 0x001fe2000fffe007 */
[----:B------:R-:W-:Y:S06]  /*d820*/  BRA `(.L_x_4972) ;  /* 0x0000003000f87947 */ /* 0x000fec0003800000 */
.L_x_4971:
        /* <DEDUP_REMOVED lines=19> */
[----:B0-----:R-:W-:Y:S05]  /*d960*/  CALL.ABS.NOINC R2 ;  /* 0x0000000002007343 */ /* 0x001fea0003c00000 */
.L_x_4974:
[----:B------:R-:W-:Y:S05]  /*d970*/  BSYNC B6 ;  /* 0x0000000000067941 */ /* 0x000fea0003800000 */
.L_x_4973:
        /* <DEDUP_REMOVED lines=20> */
.L_x_4977:
        /* <DEDUP_REMOVED lines=15> */
.L_x_4976:
[----:B------:R-:W-:Y:S05]  /*dbb0*/  BSYNC B6 ;  /* 0x0000000000067941 */ /* 0x000fea0003800000 */
.L_x_4975:
[----:B------:R-:W0:Y:S01]  /*dbc0*/  S2R R20, SR_TID.X ;  /* 0x0000000000147919 */ /* 0x000e220000002100 */
[----:B------:R-:W-:Y:S01]  /*dbd0*/  ULDC.64 UR4, c[0x0][0x9f8] ;  /* 0x00027e0000047ab9 */ /* 0x000fe20000000a00 */
[----:B------:R-:W1:Y:S01]  /*dbe0*/  LDC R10, c[0x0][0x430] ;  /* 0x00010c00ff0a7b82 */ /* 0x000e620000000800 */
[----:B------:R-:W-:-:S04]  /*dbf0*/  ISETP.NE.U32.AND P0, PT, RZ, UR4, PT ;  /* 0x00000004ff007c0c */ /* 0x000fc8000bf05070 */
[----:B------:R-:W-:-:S13]  /*dc00*/  ISETP.NE.AND.EX P0, PT, RZ, UR5, PT, P0 ;  /* 0x00000005ff007c0c */ /* 0x000fda000bf05300 */
[----:B------:R-:W-:Y:S01]  /*dc10*/  @P0 IADD3 R2, P1, R27, UR4, RZ ;  /* 0x000000041b020c10 */ /* 0x000fe2000ff3e0ff */
[----:B------:R-:W-:Y:S01]  /*dc20*/  ULDC UR4, c[0x0][0x320] ;  /* 0x0000c80000047ab9 */ /* 0x000fe20000000800 */
[----:B------:R-:W-:Y:S02]  /*dc30*/  LOP3.LUT R23, R23, 0xfffffff7, RZ, 0xc0, !PT ;  /* 0xfffffff717177812 */ /* 0x000fe400078ec0ff */
[----:B------:R-:W-:-:S05]  /*dc40*/  @P0 IADD3.X R3, R31, UR5, RZ, P1, !PT ;  /* 0x000000051f030c10 */ /* 0x000fca0008ffe4ff */
[----:B------:R2:W5:Y:S01]  /*dc50*/  @P0 LDG.E R28, desc[UR48][R2.64] ;  /* 0x00000030021c0981 */ /* 0x000562000c1e1900 */
[----:B------:R-:W-:Y:S01]  /*dc60*/  UMOV UR5, 0xffffffff ;  /* 0xffffffff00057882 */ /* 0x000fe20000000000 */
[----:B------:R-:W-:Y:S01]  /*dc70*/  VIADD R0, R34, 0xffffffff ;  /* 0xffffffff22007836 */ /* 0x000fe20000000000 */
[----:B0-----:R-:W-:-:S04]  /*dc80*/  SHF.L.U32 R35, R20, 0x3, RZ ;  /* 0x0000000314237819 */ /* 0x001fc800000006ff */
        /* <DEDUP_REMOVED lines=16> */
.L_x_5044:
[----:B------:R-:W0:Y:S01]  /*dd90*/  S2R R2, SR_TID.X ;  /* 0x0000000000027919 */ /* 0x000e220000002100 */
[----:B------:R-:W-:Y:S02]  /*dda0*/  ISETP.NE.AND P1, PT, R10, 0x1, PT ;  /* 0x000000010a00780c */ /* 0x000fe40003f25270 */
[----:B-----5:R-:W-:Y:S01]  /*ddb0*/  SHF.R.S32.HI R31, RZ, 0x1f, R28 ;  /* 0x0000001fff1f7819 */ /* 0x020fe2000001141c */
[----:B------:R-:W1:Y:S01]  /*ddc0*/  S2R R3, SR_TID.X ;  /* 0x0000000000037919 */ /* 0x000e620000002100 */
[----:B------:R-:W-:Y:S02]  /*ddd0*/  LOP3.LUT R23, R23, 0xffffff7f, RZ, 0xc0, !PT ;  /* 0xffffff7f17177812 */ /* 0x000fe400078ec0ff */
[----:B------:R-:W-:-:S07]  /*dde0*/  MOV R34, RZ ;  /* 0x000000ff00227202 */ /* 0x000fce0000000f00 */
[----:B------:R-:W2:Y:S01]  /*ddf0*/  @P1 LDC R4, c[0x0][0x434] ;  /* 0x00010d00ff041b82 */ /* 0x000ea20000000800 */
[----:B------:R-:W-:Y:S02]  /*de00*/  @P1 LOP3.LUT R23, R23, 0x80, RZ, 0xfc, !PT ;  /* 0x0000008017171812 */ /* 0x000fe400078efcff */
[----:B0-----:R-:W-:Y:S01]  /*de10*/  LOP3.LUT R2, R2, 0x7f, RZ, 0xc0, !PT ;  /* 0x0000007f02027812 */ /* 0x001fe200078ec0ff */
[----:B-1----:R-:W-:-:S03]  /*de20*/  IMAD.SHL.U32 R9, R3, 0x10, RZ ;  /* 0x0000001003097824 */ /* 0x002fc600078e00ff */
[----:B------:R-:W-:-:S04]  /*de30*/  SHF.R.U32.HI R2, RZ, 0x3, R2 ;  /* 0x00000003ff027819 */ /* 0x000fc80000011602 */
[----:B------:R-:W-:Y:S02]  /*de40*/  LOP3.LUT R9, R2, 0x70, R9, 0xf8, !PT ;  /* 0x0000007002097812 */ /* 0x000fe400078ef809 */
[----:B------:R-:W0:Y:S03]  /*de50*/  @P1 LDC R2, c[0x0][0x438] ;  /* 0x00010e00ff021b82 */ /* 0x000e260000000800 */
[----:B------:R-:W-:-:S05]  /*de60*/  IMAD R35, R0, 0x60, R9 ;  /* 0x0000006000237824 */ /* 0x000fca00078e0209 */
[C---:B------:R-:W-:Y:S01]  /*de70*/  ISETP.GE.AND P0, PT, R35.reuse, R32, PT ;  /* 0x000000202300720c */ /* 0x040fe20003f06270 */
[----:B------:R-:W-:-:S03]  /*de80*/  IMAD.IADD R35, R35, 0x1, R30 ;  /* 0x0000000123237824 */ /* 0x000fc600078e021e */
[----:B------:R-:W-:Y:S01]  /*de90*/  ISETP.GT.U32.OR P0, PT, R9, 0x5f, P0 ;  /* 0x0000005f0900780c */ /* 0x000fe20000704470 */
[----:B--2---:R-:W-:-:S04]  /*dea0*/  @P1 IMAD.HI.U32 R3, R35, R4, RZ ;  /* 0x0000000423031227 */ /* 0x004fc800078e00ff */
[----:B------:R-:W-:Y:S01]  /*deb0*/  IMAD.MOV.U32 R8, RZ, RZ, R35 ;  /* 0x000000ffff087224 */ /* 0x000fe200078e0023 */
        /* <DEDUP_REMOVED lines=9> */
[----:B-1----:R-:W-:Y:S01]  /*df50*/  @!P0 LEA R4, P1, R2, R4, 0x2 ;  /* 0x0000000402048211 */ /* 0x002fe200078210ff */
[----:B------:R-:W-:-:S03]  /*df60*/  IMAD.U32 R3, RZ, RZ, UR36 ;  /* 0x00000024ff037e24 */ /* 0x000fc6000f8e00ff */
[----:B------:R-:W-:-:S05]  /*df70*/  @!P0 LEA.HI.X R5, R2, R5, R7, 0x2, P1 ;  /* 0x0000000502058211 */ /* 0x000fca00008f1407 */
[----:B------:R0:W5:Y:S01]  /*df80*/  @!P0 LDG.E R34, desc[UR48][R4.64] ;  /* 0x0000003004228981 */ /* 0x000162000c1e1900 */
[----:B------:R-:W-:Y:S01]  /*df90*/  ISETP.NE.AND P0, PT, R3, 0x3, PT ;  /* 0x000000030300780c */ /* 0x000fe20003f05270 */
[----:B------:R-:W-:Y:S01]  /*dfa0*/  IMAD.MOV R2, RZ, RZ, -R8 ;  /* 0x000000ffff027224 */ /* 0x000fe200078e0a08 */
[----:B------:R-:W-:Y:S02]  /*dfb0*/  ISETP.GT.U32.AND P1, PT, R9, 0x5f, PT ;  /* 0x0000005f0900780c */ /* 0x000fe40003f24070 */
[----:B------:R-:W-:Y:S01]  /*dfc0*/  LOP3.LUT R23, R23, 0xffffffbf, RZ, 0xc0, !PT ;  /* 0xffffffbf17177812 */ /* 0x000fe200078ec0ff */
[----:B------:R-:W-:Y:S01]  /*dfd0*/  IMAD R35, R10, R2, R35 ;  /* 0x000000020a237224 */ /* 0x000fe200078e0223 */
[----:B------:R-:W-:Y:S02]  /*dfe0*/  SHF.R.S32.HI R27, RZ, 0x1f, R18 ;  /* 0x0000001fff1b7819 */ /* 0x000fe40000011412 */
[----:B------:R-:W-:-:S05]  /*dff0*/  SEL R6, RZ, 0x1, P2 ;  /* 0x00000001ff067807 */ /* 0x000fca0001000000 */
[----:B------:R-:W-:-:S04]  /*e000*/  @P0 LOP3.LUT R23, R23, 0x40, RZ, 0xfc, !PT ;  /* 0x0000004017170812 */ /* 0x000fc800078efcff */
[----:B------:R-:W-:-:S04]  /*e010*/  LOP3.LUT R23, R23, 0xffffffdf, RZ, 0xc0, !PT ;  /* 0xffffffdf17177812 */ /* 0x000fc800078ec0ff */
[----:B------:R-:W-:Y:S01]  /*e020*/  @P1 LOP3.LUT R23, R23, 0x20, RZ, 0xfc, !PT ;  /* 0x0000002017171812 */ /* 0x000fe200078efcff */
[----:B0-----:R-:W-:Y:S06]  /*e030*/  @!P0 BRA `(.L_x_4979) ;  /* 0x0000000000048947 */ /* 0x001fec0003800000 */
[----:B------:R-:W-:Y:S01]  /*e040*/  BPT.TRAP 0x1 ;  /* 0x000000040000795c */ /* 0x000fe20000300000 */
.L_x_4979:
[----:B------:R-:W-:Y:S01]  /*e050*/  IMAD R32, R0, -0x60, R32 ;  /* 0xffffffa000207824 */ /* 0x000fe200078e0220 */
[----:B------:R-:W-:Y:S01]  /*e060*/  SHF.L.U32 R0, R26, 0x1f, RZ ;  /* 0x0000001f1a007819 */ /* 0x000fe200000006ff */
[----:B------:R-:W-:Y:S01]  /*e070*/  IMAD R33, R24, 0x8, R22 ;  /* 0x0000000818217824 */ /* 0x000fe200078e0216 */
[----:B------:R-:W-:Y:S03]  /*e080*/  BSSY B0, `(.L_x_4980) ;  /* 0x0000003000007945 */ /* 0x000fe60003800000 */
[----:B------:R-:W0:Y:S02]  /*e090*/  SYNCS.PHASECHK.TRANS64.TRYWAIT P0, [R33+URZ+0x22840], R0 ;  /* 0x02284000210075a7 */ /* 0x000e24000800017f */
[----:B0-----:R-:W-:Y:S05]  /*e0a0*/  @!P0 BRA `(.L_x_4981) ;  /* 0x0000003c00a88947 */ /* 0x001fea0003800000 */
.L_x_5045:
[----:B------:R-:W-:Y:S05]  /*e0b0*/  BSYNC B0 ;  /* 0x0000000000007941 */ /* 0x000fea0003800000 */
.L_x_4980:
        /* <DEDUP_REMOVED lines=89> */
.L_x_5059:
        /* <DEDUP_REMOVED lines=10> */
.L_x_4983:
[----:B------:R-:W-:Y:S02]  /*e6f0*/  PLOP3.LUT P1, PT, P1, P0, PT, 0xa2, 0x0 ;  /* 0x000000000000781c */ /* 0x000fe40000f21472 */
[----:B------:R-:W-:-:S08]  /*e700*/  @P0 R2UR P1, UR4, R33 ;  /* 0x00000000210402ca */ /* 0x000fd00000020000 */
[----:B------:R-:W-:-:S05]  /*e710*/  @P0 PLOP3.LUT P0, PT, P1, PT, PT, 0x80, 0x0 ;  /* 0x000000000000081c */ /* 0x000fca0000f0f070 */
[----:B------:R-:W-:Y:S01]  /*e720*/  @!P1 SYNCS.ARRIVE.TRANS64.RED.A0T1 RZ, [UR4+0x22830], RZ ;  /* 0x022830ffffff99a7 */ /* 0x000fe20008200404 */
[----:B------:R-:W-:Y:S07]  /*e730*/  @!P1 ARRIVES.LDGSTSBAR.64.TRANSCNT [UR4+0x22830] ;  /* 0x02283000ff0099b0 */ /* 0x000fee0008000a84 */
[----:B------:R-:W-:Y:S05]  /*e740*/  @P0 BRA.U.ANY `(.L_x_4983) ;  /* 0xfffffffd00e80947 */ /* 0x000fea000393ffff */
[----:B------:R-:W-:Y:S01]  /*e750*/  NOP ;  /* 0x0000000000007918 */ /* 0x000fe20000000000 */
[----:B------:R-:W-:-:S04]  /*e760*/  MOV R0, UR36 ;  /* 0x0000002400007c02 */ /* 0x000fc80008000f00 */
[----:B------:R-:W-:-:S13]  /*e770*/  ISETP.NE.AND P2, PT, R0, 0x3, PT ;  /* 0x000000030000780c */ /* 0x000fda0003f45270 */
[----:B------:R-:W-:Y:S05]  /*e780*/  @!P2 BRA `(.L_x_4984) ;  /* 0x000000000004a947 */ /* 0x000fea0003800000 */
[----:B------:R-:W-:Y:S01]  /*e790*/  BPT.TRAP 0x1 ;  /* 0x000000040000795c */ /* 0x000fe20000300000 */
.L_x_4984:
        /* <DEDUP_REMOVED lines=10> */
[----:B------:R-:W-:Y:S01]  /*e840*/  SEL R4, R25, RZ, !P1 ;  /* 0x000000ff19047207 */ /* 0x000fe20004800000 */
[----:B------:R-:W-:Y:S01]  /*e850*/  BSSY B6, `(.L_x_4985) ;  /* 0x0000021000067945 */ /* 0x000fe20003800000 */
[----:B------:R-:W-:-:S02]  /*e860*/  IADD3 R0, R2, R0, R6 ;  /* 0x0000000002007210 */ /* 0x000fc40007ffe006 */
[----:B------:R-:W-:Y:S01]  /*e870*/  LOP3.LUT P0, RZ, R23, 0x2, RZ, 0xc0, !PT ;  /* 0x0000000217ff7812 */ /* 0x000fe2000780c0ff */
[----:B------:R1:W-:Y:S03]  /*e880*/  STL [R1+0x18], R4 ;  /* 0x0000180401007387 */ /* 0x0003e60000100800 */
[----:B------:R-:W-:-:S05]  /*e890*/  SEL R25, RZ, 0x8, P0 ;  /* 0x00000008ff197807 */ /* 0x000fca0000000000 */
[----:B------:R-:W-:Y:S01]  /*e8a0*/  IMAD.IADD R25, R0, 0x1, R25 ;  /* 0x0000000100197824 */ /* 0x000fe200078e0219 */
[----:B------:R-:W-:Y:S01]  /*e8b0*/  SHF.R.S32.HI R0, RZ, 0x1f, R37 ;  /* 0x0000001fff007819 */ /* 0x000fe20000011425 */
[----:B-1----:R-:W-:-:S04]  /*e8c0*/  IMAD.WIDE.U32 R4, R37, UR4, RZ ;  /* 0x0000000425047c25 */ /* 0x002fc8000f8e00ff */
[----:B------:R-:W-:-:S04]  /*e8d0*/  IMAD R0, R0, UR4, RZ ;  /* 0x0000000400007c24 */ /* 0x000fc8000f8e02ff */
[----:B------:R-:W-:-:S04]  /*e8e0*/  IMAD R0, R37, UR5, R0 ;  /* 0x0000000525007c24 */ /* 0x000fc8000f8e0200 */
[----:B------:R-:W-:Y:S01]  /*e8f0*/  IMAD.IADD R37, R5, 0x1, R0 ;  /* 0x0000000105257824 */ /* 0x000fe200078e0200 */
[----:B-----5:R-:W-:-:S05]  /*e900*/  SEL R2, R3, RZ, !P1 ;  /* 0x000000ff03027207 */ /* 0x020fca0004800000 */
[----:B------:R1:W-:Y:S04]  /*e910*/  STL [R1+0xc], R2 ;  /* 0x00000c0201007387 */ /* 0x0003e80000100800 */
[----:B------:R2:W-:Y:S01]  /*e920*/  STL.64 [R1+0x10], R4 ;  /* 0x0000100401007387 */ /* 0x0005e20000100a00 */
[----:B-1----:R-:W-:-:S05]  /*e930*/  VIADD R2, R22, 0x18400 ;  /* 0x0001840016027836 */ /* 0x002fca0000000000 */
[----:B------:R-:W-:-:S13]  /*e940*/  LOP3.LUT P0, RZ, R2, 0x3ff, RZ, 0xc0, !PT ;  /* 0x000003ff02ff7812 */ /* 0x000fda000780c0ff */
[----:B--2---:R-:W-:Y:S05]  /*e950*/  @!P0 BRA `(.L_x_4986) ;  /* 0x0000000000408947 */ /* 0x004fea0003800000 */
        /* <DEDUP_REMOVED lines=16> */
.L_x_4986:
[----:B------:R-:W-:Y:S05]  /*ea60*/  BSYNC B6 ;  /* 0x0000000000067941 */ /* 0x000fea0003800000 */
.L_x_4985:
[----:B------:R-:W2:Y:S01]  /*ea70*/  LDL.LU.64 R20, [R1+0x10] ;  /* 0x0000100001147983 */ /* 0x000ea20000300a00 */
[----:B------:R-:W-:-:S03]  /*ea80*/  ULDC.64 UR4, c[0x0][0x2d8] ;  /* 0x0000b60000047ab9 */ /* 0x000fc60000000a00 */
[----:B------:R-:W3:Y:S04]  /*ea90*/  LDL.LU R5, [R1+0xc] ;  /* 0x00000c0001057983 */ /* 0x000ee80000300800 */
[----:B------:R-:W4:Y:S01]  /*eaa0*/  LDL.LU R4, [R1+0x18] ;  /* 0x0000180001047983 */ /* 0x000f220000300800 */
[----:B------:R-:W-:Y:S01]  /*eab0*/  MOV R3, R37 ;  /* 0x0000002500037202 */ /* 0x000fe20000000f00 */
[----:B------:R-:W-:Y:S02]  /*eac0*/  IMAD R0, R27, UR4, RZ ;  /* 0x000000041b007c24 */ /* 0x000fe4000f8e02ff */
[----:B------:R1:W5:Y:S02]  /*ead0*/  LDL R9, [R1+0x4] ;  /* 0x0000040001097983 */ /* 0x0003640000100800 */
[----:B------:R-:W-:Y:S01]  /*eae0*/  IMAD R0, R18, UR5, R0 ;  /* 0x0000000512007c24 */ /* 0x000fe2000f8e0200 */
[----:B------:R-:W0:Y:S02]  /*eaf0*/  S2R R8, SR_TID.X ;  /* 0x0000000000087919 */ /* 0x000e240000002100 */
[----:B0-----:R-:W-:-:S05]  /*eb00*/  IMAD.SHL.U32 R7, R8, 0x8, RZ ;  /* 0x0000000808077824 */ /* 0x001fca00078e00ff */
[----:B------:R-:W-:Y:S01]  /*eb10*/  LOP3.LUT R7, R7, 0x38, RZ, 0xc0, !PT ;  /* 0x0000003807077812 */ /* 0x000fe200078ec0ff */
[----:B--2---:R-:W-:Y:S01]  /*eb20*/  IMAD.MOV.U32 R2, RZ, RZ, R20 ;  /* 0x000000ffff027224 */ /* 0x004fe200078e0014 */
[----:B------:R-:W0:Y:S01]  /*eb30*/  S2R R21, SR_TID.X ;  /* 0x0000000000157919 */ /* 0x000e220000002100 */
[----:B------:R-:W2:Y:S02]  /*eb40*/  LDC R20, c[0x0][0x448] ;  /* 0x00011200ff147b82 */ /* 0x000ea40000000800 */
[----:B------:R-:W-:Y:S01]  /*eb50*/  IMAD.WIDE.U32 R2, R18, UR4, R2 ;  /* 0x0000000412027c25 */ /* 0x000fe2000f8e0002 */
[----:B------:R-:W-:-:S03]  /*eb60*/  ULDC.64 UR4, c[0x0][0x2e0] ;  /* 0x0000b80000047ab9 */ /* 0x000fc60000000a00 */
[----:B------:R-:W-:Y:S02]  /*eb70*/  IMAD.IADD R3, R3, 0x1, R0 ;  /* 0x0000000103037824 */ /* 0x000fe400078e0200 */
[----:B---3--:R-:W-:Y:S02]  /*eb80*/  IMAD R0, R5, UR4, RZ ;  /* 0x0000000405007c24 */ /* 0x008fe4000f8e02ff */
[----:B----4-:R-:W-:-:S04]  /*eb90*/  IMAD.WIDE.U32 R2, R4, UR4, R2 ;  /* 0x0000000404027c25 */ /* 0x010fc8000f8e0002 */
[----:B------:R-:W-:Y:S01]  /*eba0*/  IMAD R0, R4, UR5, R0 ;  /* 0x0000000504007c24 */ /* 0x000fe2000f8e0200 */
[----:B------:R-:W-:-:S03]  /*ebb0*/  ULDC.64 UR4, c[0x0][0x2d0] ;  /* 0x0000b40000047ab9 */ /* 0x000fc60000000a00 */
[----:B------:R-:W-:Y:S01]  /*ebc0*/  IMAD.IADD R3, R3, 0x1, R0 ;  /* 0x0000000103037824 */ /* 0x000fe200078e0200 */
[----:B--2---:R-:W-:Y:S02]  /*ebd0*/  ISETP.NE.AND P6, PT, R20, 0x1, PT ;  /* 0x000000011400780c */ /* 0x004fe40003fc5270 */
[----:B------:R-:W2:Y:S01]  /*ebe0*/  S2R R20, SR_TID.X ;  /* 0x0000000000147919 */ /* 0x000ea20000002100 */
[----:B0-----:R-:W-:-:S04]  /*ebf0*/  LOP3.LUT R21, R21, 0x7f, RZ, 0xc0, !PT ;  /* 0x0000007f15157812 */ /* 0x001fc800078ec0ff */
[----:B------:R-:W-:-:S06]  /*ec00*/  SHF.R.U32.HI R21, RZ, 0x3, R21 ;  /* 0x00000003ff157819 */ /* 0x000fcc0000011615 */
[----:B------:R-:W0:Y:S08]  /*ec10*/  @P6 LDC R6, c[0x0][0x44c] ;  /* 0x00011300ff066b82 */ /* 0x000e300000000800 */
[----:B------:R-:W3:Y:S01]  /*ec20*/  @P6 LDC R5, c[0x0][0x450] ;  /* 0x00011400ff056b82 */ /* 0x000ee20000000800 */
[----:B--2---:R-:W-:-:S05]  /*ec30*/  IMAD.SHL.U32 R20, R20, 0x10, RZ ;  /* 0x0000001014147824 */ /* 0x004fca00078e00ff */
[----:B------:R-:W-:-:S05]  /*ec40*/  LOP3.LUT R20, R21, 0x70, R20, 0xf8, !PT ;  /* 0x0000007015147812 */ /* 0x000fca00078ef814 */
[----:B------:R-:W-:-:S04]  /*ec50*/  IMAD R0, R17, 0x80, R20 ;  /* 0x0000008011007824 */ /* 0x000fc800078e0214 */
[----:B0-----:R-:W-:-:S04]  /*ec60*/  @P6 IMAD.HI.U32 R6, R0, R6, RZ ;  /* 0x0000000600066227 */ /* 0x001fc800078e00ff */
[----:B------:R-:W-:Y:S01]  /*ec70*/  IMAD.MOV.U32 R4, RZ, RZ, R0 ;  /* 0x000000ffff047224 */ /* 0x000fe200078e0000 */
[----:B---3--:R-:W-:Y:S02]  /*ec80*/  @P6 SHF.R.U32.HI R4, RZ, R5, R6 ;  /* 0x00000005ff046219 */ /* 0x008fe40000011606 */
[----:B------:R-:W0:Y:S03]  /*ec90*/  LDC R6, c[0x0][0x448] ;  /* 0x00011200ff067b82 */ /* 0x000e260000000800 */
[----:B------:R-:W-:Y:S02]  /*eca0*/  IMAD.MOV R5, RZ, RZ, -R4 ;  /* 0x000000ffff057224 */ /* 0x000fe400078e0a04 */
[----:B------:R-:W-:-:S04]  /*ecb0*/  IMAD.WIDE.U32 R2, R4, UR4, R2 ;  /* 0x0000000404027c25 */ /* 0x000fc8000f8e0002 */
[----:B0-----:R-:W-:Y:S01]  /*ecc0*/  IMAD R0, R6, R5, R0 ;  /* 0x0000000506007224 */ /* 0x001fe200078e0200 */
[----:B------:R-:W-:-:S05]  /*ecd0*/  SHF.R.S32.HI R5, RZ, 0x1f, R4 ;  /* 0x0000001fff057819 */ /* 0x000fca0000011404 */
[----:B------:R-:W-:-:S04]  /*ece0*/  IMAD R5, R5, UR4, RZ ;  /* 0x0000000405057c24 */ /* 0x000fc8000f8e02ff */
[----:B------:R-:W-:Y:S01]  /*ecf0*/  IMAD R5, R4, UR5, R5 ;  /* 0x0000000504057c24 */ /* 0x000fe2000f8e0205 */
[----:B------:R-:W-:Y:S01]  /*ed00*/  SHF.R.S32.HI R4, RZ, 0x1f, R0 ;  /* 0x0000001fff047819 */ /* 0x000fe20000011400 */
[----:B------:R-:W-:-:S03]  /*ed10*/  ULDC.64 UR4, c[0x0][0x2c8] ;  /* 0x0000b20000047ab9 */ /* 0x000fc60000000a00 */
[----:B------:R-:W-:Y:S01]  /*ed20*/  IADD3 R3, R3, R5, RZ ;  /* 0x0000000503037210 */ /* 0x000fe20007ffe0ff */
        /* <DEDUP_REMOVED lines=15> */
[----:B------:R-:W-:Y:S01]  /*ee20*/  IMAD R17, R17, 0x80, R8 ;  /* 0x0000008011117824 */ /* 0x000fe200078e0208 */
[----:B------:R-:W1:Y:S03]  /*ee30*/  SHFL.IDX PT, R2, R4, RZ, 0x181f ;  /* 0x00181fff04027589 */ /* 0x000e6600000e0000 */
[C---:B------:R-:W-:Y:S01]  /*ee40*/  VIADD R6, R17.reuse, 0x10 ;  /* 0x0000001011067836 */ /* 0x040fe20000000000 */
[----:B------:R-:W-:Y:S01]  /*ee50*/  ISETP.GE.AND P0, PT, R17, R5, PT ;  /* 0x000000051100720c */ /* 0x000fe20003f06270 */
[----:B------:R-:W-:-:S12]  /*ee60*/  SHFL.IDX PT, R14, R0, 0x7, 0x181f ;  /* 0x00f81f00000e7f89 */ /* 0x000fd800000e0000 */
        /* <DEDUP_REMOVED lines=50> */
[----:B0-----:R-:W-:-:S04]  /*f190*/  @!P0 LEA R3, P2, R7, R3, 0x1 ;  /* 0x0000000307038211 */ /* 0x001fc800078408ff */
[----:B-1----:R-:W-:-:S04]  /*f1a0*/  @!P0 IADD3.X R2, RZ, R2, RZ, P2, !PT ;  /* 0x00000002ff028210 */ /* 0x002fc800017fe4ff */
        /* <DEDUP_REMOVED lines=13> */
[----:B--2---:R0:W-:Y:S02]  /*f280*/  @!P0 LDGSTS.E.BYPASS.LTC128B.128 [R36+0x1b400], desc[UR48][R2.64], !P1 ;  /* 0x1b40000002248fae */ /* 0x0041e4000c901d70 */
.L_x_5076:
        /* <DEDUP_REMOVED lines=10> */
.L_x_4988:
        /* <DEDUP_REMOVED lines=18> */
.L_x_5077:
[----:B------:R-:W-:Y:S05]  /*f450*/  BSYNC B0 ;  /* 0x0000000000007941 */ /* 0x000fea0003800000 */
.L_x_4989:
[----:B------:R-:W-:-:S04]  /*f460*/  MOV R0, UR36 ;  /* 0x0000002400007c02 */ /* 0x000fc80008000f00 */
[----:B------:R-:W-:-:S13]  /*f470*/  ISETP.NE.AND P0, PT, R0, 0x3, PT ;  /* 0x000000030000780c */ /* 0x000fda0003f05270 */
[----:B------:R-:W-:Y:S05]  /*f480*/  @!P0 BRA `(.L_x_4991) ;  /* 0x0000000000048947 */ /* 0x000fea0003800000 */
[----:B------:R-:W-:Y:S01]  /*f490*/  BPT.TRAP 0x1 ;  /* 0x000000040000795c */ /* 0x000fe20000300000 */
.L_x_4991:
[----:B------:R-:W-:Y:S01]  /*f4a0*/  SHF.L.U32 R0, R26, 0x1f, RZ ;  /* 0x0000001f1a007819 */ /* 0x000fe200000006ff */
[----:B------:R-:W-:Y:S03]  /*f4b0*/  BSSY B0, `(.L_x_4992) ;  /* 0x0000003000007945 */ /* 0x000fe60003800000 */
[----:B------:R-:W1:Y:S02]  /*f4c0*/  SYNCS.PHASECHK.TRANS64.TRYWAIT P0, [R33+URZ+0x22860], R0 ;  /* 0x02286000210075a7 */ /* 0x000e64000800017f */
[----:B-1----:R-:W-:Y:S05]  /*f4d0*/  @!P0 BRA `(.L_x_4993) ;  /* 0x0000003c00648947 */ /* 0x002fea0003800000 */
.L_x_5078:
[----:B------:R-:W-:Y:S05]  /*f4e0*/  BSYNC B0 ;  /* 0x0000000000007941 */ /* 0x000fea0003800000 */
.L_x_4992:
[----:B------:R-:W1:Y:S01]  /*f4f0*/  LDL.LU R2, [R1+0x1c] ;  /* 0x00001c0001027983 */ /* 0x000e620000300800 */
[----:B------:R-:W-:-:S03]  /*f500*/  ULDC.64 UR4, c[0x0][0x328] ;  /* 0x0000ca0000047ab9 */ /* 0x000fc60000000a00 */
[----:B------:R-:W2:Y:S01]  /*f510*/  LDL.LU R4, [R1+0x20] ;  /* 0x0000200001047983 */ /* 0x000ea20000300800 */
[----:B-1----:R-:W-:Y:S02]  /*f520*/  IMAD R0, R2, UR4, RZ ;  /* 0x0000000402007c24 */ /* 0x002fe4000f8e02ff */
[----:B0-----:R-:W-:-:S04]  /*f530*/  IMAD.WIDE.U32 R2, R35, UR4, RZ ;  /* 0x0000000423027c25 */ /* 0x001fc8000f8e00ff */
[----:B------:R-:W-:Y:S01]  /*f540*/  IMAD R5, R35, UR5, R0 ;  /* 0x0000000523057c24 */ /* 0x000fe2000f8e0200 */
[----:B------:R-:W-:-:S03]  /*f550*/  ULDC.64 UR4, c[0x0][0x338] ;  /* 0x0000ce0000047ab9 */ /* 0x000fc60000000a00 */
[----:B------:R-:W-:Y:S02]  /*f560*/  IMAD.IADD R3, R3, 0x1, R5 ;  /* 0x0000000103037824 */ /* 0x000fe400078e0205 */
[----:B--2---:R-:W-:Y:S02]  /*f570*/  IMAD R5, R4, UR4, RZ ;  /* 0x0000000404057c24 */ /* 0x004fe4000f8e02ff */
        /* <DEDUP_REMOVED lines=17> */
[----:B------:R-:W1:Y:S01]  /*f690*/  SHFL.IDX PT, R14, R5, RZ, 0x181f ;  /* 0x00181fff050e7589 */ /* 0x000e6200000e0000 */
[----:B------:R-:W-:Y:S02]  /*f6a0*/  ISETP.NE.U32.AND P3, PT, R7, 0x1, PT ;  /* 0x000000010700780c */ /* 0x000fe40003f65070 */
[C---:B------:R-:W-:Y:S01]  /*f6b0*/  LOP3.LUT P2, RZ, R25.reuse, 0x2, RZ, 0xc0, !PT ;  /* 0x0000000219ff7812 */ /* 0x040fe2000784c0ff */
[----:B------:R-:W2:Y:S01]  /*f6c0*/  SHFL.IDX PT, R3, R6, RZ, 0x181f ;  /* 0x00181fff06037589 */ /* 0x000ea200000e0000 */
[----:B------:R-:W-:Y:S01]  /*f6d0*/  LOP3.LUT P1, RZ, R25, 0x4, RZ, 0xc0, !PT ;  /* 0x0000000419ff7812 */ /* 0x000fe2000782c0ff */
        /* <DEDUP_REMOVED lines=15> */
[----:B-1----:R-:W1:Y:S01]  /*f7d0*/  SHFL.IDX PT, R3, R6, 0x1, 0x181f ;  /* 0x00381f0006037f89 */ /* 0x002e6200000e0000 */
[----:B0-----:R-:W-:-:S03]  /*f7e0*/  IADD3 R2, P4, R14, R0, RZ ;  /* 0x000000000e027210 */ /* 0x001fc60007f9e0ff */
[----:B------:R-:W0:Y:S02]  /*f7f0*/  SHFL.IDX PT, R14, R5, 0x2, 0x181f ;  /* 0x00581f00050e7f89 */ /* 0x000e2400000e0000 */
[----:B-1----:R-:W-:Y:S01]  /*f800*/  IMAD.X R3, RZ, RZ, R3, P4 ;  /* 0x000000ffff037224 */ /* 0x002fe200020e0603 */
        /* <DEDUP_REMOVED lines=33> */
[----:B-1----:R-:W-:-:S03]  /*fa20*/  IADD3 R2, P4, R14, R0, RZ ;  /* 0x000000000e027210 */ /* 0x002fc60007f9e0ff */
[----:B------:R-:W1:Y:S04]  /*fa30*/  SHFL.IDX PT, R6, R6, 0x5, 0x181f ;  /* 0x00b81f0006067f89 */ /* 0x000e6800000e0000 */
[----:B------:R2:W3:Y:S01]  /*fa40*/  SHFL.IDX PT, R14, R5, 0x5, 0x181f ;  /* 0x00b81f00050e7f89 */ /* 0x0004e200000e0000 */
        /* <DEDUP_REMOVED lines=9> */
.L_x_5092:
[C---:B------:R-:W-:Y:S02]  /*fae0*/  ISETP.LT.OR P3, PT, R32.reuse, 0x51, P3 ;  /* 0x000000512000780c */ /* 0x040fe40001f61670 */
[C---:B------:R-:W-:Y:S02]  /*faf0*/  ISETP.LT.OR P2, PT, R32.reuse, 0x51, !P2 ;  /* 0x000000512000780c */ /* 0x040fe40005741670 */
[----:B------:R-:W-:Y:S02]  /*fb00*/  ISETP.LT.OR P1, PT, R32, 0x51, !P1 ;  /* 0x000000512000780c */ /* 0x000fe40004f21670 */
        /* <DEDUP_REMOVED lines=12> */
.L_x_4995:
        /* <DEDUP_REMOVED lines=11> */
.L_x_4996:
[----:B------:R-:W2:Y:S01]  /*fc80*/  LDL R2, [R1+0x8] ;  /* 0x0000080001027983 */ /* 0x000ea20000100800 */
[----:B------:R0:W-:Y:S01]  /*fc90*/  SYNCS.ARRIVE.TRANS64.A1T0 RZ, [R33+URZ+0x22850], RZ ;  /* 0x022850ff21ff79a7 */ /* 0x0001e2000810003f */
[----:B------:R-:W-:Y:S01]  /*fca0*/  BSSY B0, `(.L_x_4997) ;  /* 0x00000df000007945 */ /* 0x000fe20003800000 */
[----:B--2---:R-:W-:-:S13]  /*fcb0*/  ISETP.GE.AND P0, PT, R2, 0x2, PT ;  /* 0x000000020200780c */ /* 0x004fda0003f06270 */
[----:B0-----:R-:W-:Y:S05]  /*fcc0*/  @!P0 BRA `(.L_x_4998) ;  /* 0x0000000c00708947 */ /* 0x001fea0003800000 */
[----:B------:R-:W-:-:S07]  /*fcd0*/  IADD3 R21, R2, -0x2, RZ ;  /* 0xfffffffe02157810 */ /* 0x000fce0007ffe0ff */
.L_x_5011:
        /* <DEDUP_REMOVED lines=14> */
[----:B------:R-:W2:Y:S01]  /*fdc0*/  @P0 LDC R7, c[0x0][0x438] ;  /* 0x00010e00ff070b82 */ /* 0x000ea20000000800 */
        /* <DEDUP_REMOVED lines=8> */
[----:B------:R-:W-:-:S03]  /*fe50*/  MOV R4, RZ ;  /* 0x000000ff00047202 */ /* 0x000fc60000000f00 */
[----:B------:R-:W-:Y:S02]  /*fe60*/  @!P1 IMAD.IADD R3, R5, 0x1, R3 ;  /* 0x0000000105039824 */ /* 0x000fe400078e0203 */
        /* <DEDUP_REMOVED lines=18> */
.L_x_4999:
[----:B------:R-:W-:Y:S01]  /*ff90*/  IMAD R10, R24, 0x8, R22 ;  /* 0x00000008180a7824 */ /* 0x000fe200078e0216 */
[----:B------:R-:W-:Y:S01]  /*ffa0*/  SHF.L.U32 R20, R26, 0x1f, RZ ;  /* 0x0000001f1a147819 */ /* 0x000fe200000006ff */
[----:B------:R-:W-:Y:S01]  /*ffb0*/  BSSY B1, `(.L_x_5000) ;  /* 0x0000004000017945 */ /* 0x000fe20003800000 */
[----:B------:R-:W-:Y:S02]  /*ffc0*/  SHF.R.S32.HI R9, RZ, 0x1f, R5 ;  /* 0x0000001fff097819 */ /* 0x000fe40000011405 */
[----:B------:R-:W0:Y:S02]  /*ffd0*/  SYNCS.PHASECHK.TRANS64.TRYWAIT P0, [R10+URZ+0x22840], R20 ;  /* 0x022840140a0075a7 */ /* 0x000e24000800017f */
[----:B0-----:R-:W-:Y:S05]  /*ffe0*/  @!P0 BRA `(.L_x_5001) ;  /* 0x0000003800fc8947 */ /* 0x001fea0003800000 */
.L_x_5093:
[----:B------:R-:W-:Y:S05]  /*fff0*/  BSYNC B1 ;  /* 0x0000000000017941 */ /* 0x000fea0003800000 */
.L_x_5000:
        /* <DEDUP_REMOVED lines=50> */
[----:B---3--:R1:W-:Y:S04]  /*10320*/  LDGSTS.E.BYPASS.LTC128B.128 [R7+0x1e400], desc[UR48][R2.64], !P1 ;  /* 0x1e40000002077fae */ /* 0x0083e8000c901d70 */
.L_x_5107:
[----:B-1----:R-:W-:-:S05]  /*10330*/  IADD3 R2, P0, R14, R0, RZ ;  /* 0x000000000e027210 */ /* 0x002fca0007f1e0ff */
[----:B------:R-:W-:Y:S01]  /*10340*/  IMAD.X R3, RZ, RZ, R8, P0 ;  /* 0x000000ffff037224 */ /* 0x000fe200000e0608 */
[----:B------:R-:W-:-:S04]  /*10350*/  PLOP3.LUT P0, PT, PT, PT, PT, 0x80, 0x0 ;  /* 0x000000000000781c */ /* 0x000fc80003f0f070 */
[----:B------:R-:W-:Y:S01]  /*10360*/  @!PT LDS RZ, [RZ] ;  /* 0x00000000fffff984 */ /* 0x000fe20000000800 */
[----:B------:R-:W-:Y:S01]  /*10370*/  @!PT LDS RZ, [RZ] ;  /* 0x00000000fffff984 */ /* 0x000fe20000000800 */
[----:B------:R-:W-:Y:S01]  /*10380*/  @!PT LDS RZ, [RZ] ;  /* 0x00000000fffff984 */ /* 0x000fe20000000800 */
[----:B------:R1:W-:Y:S01]  /*10390*/  LDGSTS.E.BYPASS.LTC128B.128 [R7+0x1ec00], desc[UR48][R2.64], !P1 ;  /* 0x1ec0000002077fae */ /* 0x0003e2000c901d70 */
[----:B------:R-:W-:-:S08]  /*103a0*/  NOP ;  /* 0x0000000000007918 */ /* 0x000fd00000000000 */
.L_x_5003:
        /* <DEDUP_REMOVED lines=11> */
.L_x_5004:
[----:B------:R1:W-:Y:S01]  /*10460*/  SYNCS.ARRIVE.TRANS64.A1T0 RZ, [R10+URZ+0x22830], RZ ;  /* 0x022830ff0aff79a7 */ /* 0x0003e2000810003f */
[----:B------:R-:W-:Y:S05]  /*10470*/  @!P3 BRA `(.L_x_5005) ;  /* 0x000000000004b947 */ /* 0x000fea0003800000 */
[----:B------:R-:W-:Y:S01]  /*10480*/  BPT.TRAP 0x1 ;  /* 0x000000040000795c */ /* 0x000fe20000300000 */
.L_x_5005:
[----:B------:R-:W2:Y:S01]  /*10490*/  SYNCS.PHASECHK.TRANS64.TRYWAIT P0, [R10+URZ+0x22860], R20 ;  /* 0x022860140a0075a7 */ /* 0x000ea2000800017f */
[----:B------:R-:W-:Y:S04]  /*104a0*/  BSSY B1, `(.L_x_5006) ;  /* 0x0000002000017945 */ /* 0x000fe80003800000 */
[----:B--2---:R-:W-:Y:S05]  /*104b0*/  @!P0 BRA `(.L_x_5007) ;  /* 0x0000003c007c8947 */ /* 0x004fea0003800000 */
.L_x_5108:
[----:B------:R-:W-:Y:S05]  /*104c0*/  BSYNC B1 ;  /* 0x0000000000017941 */ /* 0x000fea0003800000 */
.L_x_5006:
[----:B------:R-:W-:Y:S01]  /*104d0*/  ULDC.64 UR4, c[0x0][0x328] ;  /* 0x0000ca0000047ab9 */ /* 0x000fe20000000a00 */
[----:B------:R-:W-:Y:S01]  /*104e0*/  LOP3.LUT P5, RZ, R23, 0x10, RZ, 0xc0, !PT ;  /* 0x0000001017ff7812 */ /* 0x000fe200078ac0ff */
[----:B------:R-:W-:Y:S01]  /*104f0*/  IMAD R2, R9, UR4, RZ ;  /* 0x0000000409027c24 */ /* 0x000fe2000f8e02ff */
[C---:B------:R-:W-:Y:S01]  /*10500*/  LOP3.LUT P4, RZ, R23.reuse, 0x8, RZ, 0xc0, !PT ;  /* 0x0000000817ff7812 */ /* 0x040fe2000788c0ff */
[----:B0-2---:R-:W-:Y:S01]  /*10510*/  IMAD R20, R24, 0x6000, R29 ;  /* 0x0000600018147824 */ /* 0x005fe200078e021d */
        /* <DEDUP_REMOVED lines=22> */
[----:B------:R-:W2:Y:S04]  /*10680*/  SHFL.IDX PT, R3, R25, RZ, 0x181f ;  /* 0x00181fff19037589 */ /* 0x000ea800000e0000 */
[----:B------:R-:W-:Y:S04]  /*10690*/  SHFL.IDX PT, R4, R25, 0x1, 0x181f ;  /* 0x00381f0019047f89 */ /* 0x000fe800000e0000 */
[----:B------:R-:W-:Y:S04]  /*106a0*/  SHFL.IDX PT, R8, R17, 0x2, 0x181f ;  /* 0x00581f0011087f89 */ /* 0x000fe800000e0000 */
[----:B------:R-:W-:Y:S01]  /*106b0*/  SHFL.IDX PT, R5, R25, 0x3, 0x181f ;  /* 0x00781f0019057f89 */ /* 0x000fe200000e0000 */
[----:B0-----:R-:W-:-:S03]  /*106c0*/  IADD3 R2, P0, R14, R0, RZ ;  /* 0x000000000e027210 */ /* 0x001fc60007f1e0ff */
[----:B------:R-:W0:Y:S02]  /*106d0*/  SHFL.IDX PT, R14, R17, 0x1, 0x181f ;  /* 0x00381f00110e7f89 */ /* 0x000e2400000e0000 */
[----:B--2---:R-:W-:-:S05]  /*106e0*/  IMAD.X R3, RZ, RZ, R3, P0 ;  /* 0x000000ffff037224 */ /* 0x004fca00000e0603 */
[----:B------:R-:W-:Y:S04]  /*106f0*/  LDGSTS.E.BYPASS.LTC128B.128 [R20+0x400], desc[UR48][R2.64], !P5 ;  /* 0x0040000002147fae */ /* 0x000fe8000e901d70 */
[----:B------:R-:W-:Y:S04]  /*10700*/  LDGSTS.E.BYPASS.LTC128B.128 [R20+0x3400], desc[UR48][R2.64+0x80], !P4 ;  /* 0x0340008002147fae */ /* 0x000fe8000e101d70 */
[----:B------:R-:W-:Y:S04]  /*10710*/  LDGSTS.E.BYPASS.LTC128B.128 [R20+0x6400], desc[UR48][R2.64+0x100], !P3 ;  /* 0x0640010002147fae */ /* 0x000fe8000d901d70 */
[----:B------:R2:W-:Y:S01]  /*10720*/  LDGSTS.E.BYPASS.LTC128B.128 [R20+0x9400], desc[UR48][R2.64+0x180], !P1 ;  /* 0x0940018002147fae */ /* 0x0005e2000c901d70 */
[----:B0-----:R-:W-:-:S03]  /*10730*/  IADD3 R6, P0, R14, R0, RZ ;  /* 0x000000000e067210 */ /* 0x001fc60007f1e0ff */
[----:B------:R-:W-:Y:S01]  /*10740*/  SHFL.IDX PT, R14, R17, 0x3, 0x181f ;  /* 0x00781f00110e7f89 */ /* 0x000fe200000e0000 */
[----:B------:R-:W-:-:S03]  /*10750*/  IADD3.X R7, RZ, R4, RZ, P0, !PT ;  /* 0x00000004ff077210 */ /* 0x000fc600007fe4ff */
[----:B------:R-:W0:Y:S01]  /*10760*/  SHFL.IDX PT, R4, R25, 0x2, 0x181f ;  /* 0x00581f0019047f89 */ /* 0x000e2200000e0000 */
[----:B------:R-:W-:-:S03]  /*10770*/  IADD3 R8, P0, R8, R0, RZ ;  /* 0x0000000008087210 */ /* 0x000fc60007f1e0ff */
[----:B--2---:R-:W-:Y:S04]  /*10780*/  SHFL.IDX PT, R3, R25, 0x4, 0x181f ;  /* 0x00981f0019037f89 */ /* 0x004fe800000e0000 */
        /* <DEDUP_REMOVED lines=24> */
.L_x_5122:
        /* <DEDUP_REMOVED lines=11> */
.L_x_5009:
        /* <DEDUP_REMOVED lines=11> */
.L_x_5010:
[----:B------:R0:W-:Y:S01]  /*10a70*/  SYNCS.ARRIVE.TRANS64.A1T0 RZ, [R10+URZ+0x22850], RZ ;  /* 0x022850ff0aff79a7 */ /* 0x0001e2000810003f */
[----:B------:R-:W-:Y:S05]  /*10a80*/  @P2 BRA `(.L_x_5011) ;  /* 0xfffffff000942947 */ /* 0x000fea000383ffff */
.L_x_4998:
[----:B------:R-:W-:Y:S05]  /*10a90*/  BSYNC B0 ;  /* 0x0000000000007941 */ /* 0x000fea0003800000 */
.L_x_4997:
[----:B------:R-:W2:Y:S01]  /*10aa0*/  S2R R2, SR_TID.X ;  /* 0x0000000000027919 */ /* 0x000ea20000002100 */
[----:B------:R-:W-:Y:S01]  /*10ab0*/  IADD3 R24, R24, 0x1, RZ ;  /* 0x0000000118187810 */ /* 0x000fe20007ffe0ff */
[----:B------:R-:W-:Y:S03]  /*10ac0*/  BSSY B0, `(.L_x_5012) ;  /* 0x0000012000007945 */ /* 0x000fe60003800000 */
[----:B------:R-:W-:-:S04]  /*10ad0*/  ISETP.NE.AND P0, PT, R24, 0x2, PT ;  /* 0x000000021800780c */ /* 0x000fc80003f05270 */
[----:B------:R-:W-:Y:S02]  /*10ae0*/  SEL R5, RZ, 0x1, P0 ;  /* 0x00000001ff057807 */ /* 0x000fe40000000000 */
[----:B--2---:R-:W-:-:S04]  /*10af0*/  LOP3.LUT R2, R2, 0x7f, RZ, 0xc0, !PT ;  /* 0x0000007f02027812 */ /* 0x004fc800078ec0ff */
[----:B------:R-:W-:-:S13]  /*10b00*/  ISETP.NE.AND P1, PT, R2, RZ, PT ;  /* 0x000000ff0200720c */ /* 0x000fda0003f25270 */
[----:B------:R-:W-:Y:S05]  /*10b10*/  @P1 BRA `(.L_x_5013) ;  /* 0x0000000000301947 */ /* 0x000fea0003800000 */
[----:B------:R-:W2:Y:S01]  /*10b20*/  S2R R7, SR_LANEID ;  /* 0x0000000000077919 */ /* 0x000ea20000000000 */
[----:B------:R-:W-:Y:S01]  /*10b30*/  VOTEU.ANY UR4, UPT, PT ;  /* 0x0000000000047886 */ /* 0x000fe200038e0100 */
[----:B------:R-:W3:Y:S01]  /*10b40*/  LDC.64 R2, c[0x0][0xc60] ;  /* 0x00031800ff027b82 */ /* 0x000ee20000000a00 */
[----:B------:R-:W2:Y:S02]  /*10b50*/  FLO.U32 R0, UR4 ;  /* 0x0000000400007d00 */ /* 0x000ea400080e0000 */
[----:B--2---:R-:W-:-:S06]  /*10b60*/  ISETP.EQ.U32.AND P1, PT, R0, R7, PT ;  /* 0x000000070000720c */ /* 0x004fcc0003f22070 */
[----:B------:R-:W3:Y:S07]  /*10b70*/  POPC R7, UR4 ;  /* 0x0000000400077d09 */ /* 0x000eee0008000000 */
[----:B---3--:R-:W2:Y:S01]  /*10b80*/  @P1 ATOMG.E.ADD.STRONG.GPU PT, R3, desc[UR48][R2.64], R7 ;  /* 0x00000007020319a8 */ /* 0x008ea200081ee1f0 */
[----:B------:R-:W3:Y:S02]  /*10b90*/  S2R R4, SR_LTMASK ;  /* 0x0000000000047919 */ /* 0x000ee40000003900 */
[----:B---3--:R-:W-:-:S04]  /*10ba0*/  LOP3.LUT R4, R4, UR4, RZ, 0xc0, !PT ;  /* 0x0000000404047c12 */ /* 0x008fc8000f8ec0ff */
[----:B------:R-:W3:Y:S01]  /*10bb0*/  POPC R9, R4 ;  /* 0x0000000400097309 */ /* 0x000ee20000000000 */
[----:B--2---:R-:W3:Y:S02]  /*10bc0*/  SHFL.IDX PT, R0, R3, R0, 0x1f ;  /* 0x00001f0003007589 */ /* 0x004ee400000e0000 */
[----:B---3--:R-:W-:-:S07]  /*10bd0*/  IADD3 R16, R0, UR37, R9 ;  /* 0x0000002500107c10 */ /* 0x008fce000fffe009 */
.L_x_5013:
[----:B------:R-:W-:Y:S05]  /*10be0*/  BSYNC B0 ;  /* 0x0000000000007941 */ /* 0x000fea0003800000 */
.L_x_5012:
[----:B------:R-:W-:Y:S02]  /*10bf0*/  SEL R24, R24, RZ, P0 ;  /* 0x000000ff18187207 */ /* 0x000fe40000000000 */
[----:B------:R-:W-:-:S07]  /*10c00*/  LOP3.LUT R26, R26, R5, RZ, 0x3c, !PT ;  /* 0x000000051a1a7212 */ /* 0x000fce00078e3cff */
.L_x_4972:
[----:B------:R-:W-:Y:S05]  /*10c10*/  BSYNC B7 ;  /* 0x0000000000077941 */ /* 0x000fea0003800000 */
.L_x_4970:
        /* <DEDUP_REMOVED lines=8> */
[----:B------:R4:W2:Y:S01]  /*10ca0*/  LDS.128 R16, [R22+0x228d0] ;  /* 0x0228d00016107984 */ /* 0x0008a20000000c00 */
[----:B------:R-:W-:Y:S06]  /*10cb0*/  BAR.ARV 0x4, 0x180 ;  /* 0x0106000000007b1d */ /* 0x000fec0000002000 */
[----:B------:R-:W-:Y:S05]  /*10cc0*/  BRA `(.L_x_5015) ;  /* 0x0000000800cc7947 */ /* 0x000fea0003800000 */
.L_x_5014:
[----:B------:R-:W2:Y:S01]  /*10cd0*/  S2R R0, SR_TID.X ;  /* 0x0000000000007919 */ /* 0x000ea20000002100 */
[----:B------:R-:W-:Y:S01]  /*10ce0*/  UMOV UR4, 0xffffffff ;  /* 0xffffffff00047882 */ /* 0x000fe20000000000 */
[----:B--2---:R-:W-:-:S04]  /*10cf0*/  LOP3.LUT R8, R0, 0x1f, RZ, 0xc0, !PT ;  /* 0x0000001f00087812 */ /* 0x004fc800078ec0ff */
[----:B------:R-:W-:Y:S01]  /*10d00*/  ISETP.NE.AND P0, PT, R8, 0x1f, PT ;  /* 0x0000001f0800780c */ /* 0x000fe20003f05270 */
[----:B------:R-:W-:-:S12]  /*10d10*/  BRA.DIV UR4, `(.L_x_5016) ;  /* 0x0000003e04447947 */ /* 0x000fd8000b800000 */
[----:B------:R-:W-:Y:S01]  /*10d20*/  IMAD.IADD R5, R19, 0x1, R8 ;  /* 0x0000000113057824 */ /* 0x000fe200078e0208 */
[----:B------:R-:W-:-:S04]  /*10d30*/  ULDC UR4, c[0x0][0xc3c] ;  /* 0x00030f0000047ab9 */ /* 0x000fc80000000800 */
[----:B------:R-:W-:-:S13]  /*10d40*/  ISETP.GE.OR P1, PT, R5, UR4, !P0 ;  /* 0x0000000405007c0c */ /* 0x000fda000c726670 */
[----:B------:R-:W2:Y:S02]  /*10d50*/  @!P1 LDC.64 R2, c[0x0][0xc80] ;  /* 0x00032000ff029b82 */ /* 0x000ea40000000a00 */
[----:B--2---:R-:W-:-:S06]  /*10d60*/  @!P1 IMAD.WIDE R2, R5, 0x4, R2 ;  /* 0x0000000405029825 */ /* 0x004fcc00078e0202 */
[----:B------:R-:W2:Y:S01]  /*10d70*/  @!P1 LDG.E R2, desc[UR48][R2.64] ;  /* 0x0000003002029981 */ /* 0x000ea2000c1e1900 */
[----:B------:R-:W-:Y:S01]  /*10d80*/  IMAD.MOV.U32 R5, RZ, RZ, RZ ;  /* 0x000000ffff057224 */ /* 0x000fe200078e00ff */
[C---:B------:R-:W-:Y:S02]  /*10d90*/  ISETP.GE.U32.AND P2, PT, R8.reuse, 0x2, PT ;  /* 0x000000020800780c */ /* 0x040fe40003f46070 */
[C---:B------:R-:W-:Y:S01]  /*10da0*/  ISETP.GE.U32.AND P3, PT, R8.reuse, 0x4, PT ;  /* 0x000000040800780c */ /* 0x040fe20003f66070 */
[----:B------:R-:W-:Y:S01]  /*10db0*/  SHFL.IDX PT, R0, R16, RZ, 0x1f ;  /* 0x00001fff10007589 */ /* 0x000fe200000e0000 */
[C---:B------:R-:W-:Y:S02]  /*10dc0*/  ISETP.GE.U32.AND P4, PT, R8.reuse, 0x8, PT ;  /* 0x000000080800780c */ /* 0x040fe40003f86070 */
[C---:B------:R-:W-:Y:S01]  /*10dd0*/  ISETP.GE.U32.AND P5, PT, R8.reuse, 0x10, PT ;  /* 0x000000100800780c */ /* 0x040fe20003fa6070 */
[----:B------:R-:W-:Y:S01]  /*10de0*/  SHFL.IDX PT, R4, R16, 0x1, 0x1f ;  /* 0x00201f0010047f89 */ /* 0x000fe200000e0000 */
[----:B--2---:R-:W-:Y:S01]  /*10df0*/  @!P1 IMAD.MOV.U32 R5, RZ, RZ, R2 ;  /* 0x000000ffff059224 */ /* 0x004fe200078e0002 */
[----:B------:R-:W-:-:S04]  /*10e00*/  ISETP.NE.AND P1, PT, R8, RZ, PT ;  /* 0x000000ff0800720c */ /* 0x000fc80003f25270 */
[----:B------:R-:W2:Y:S02]  /*10e10*/  SHFL.UP PT, R14, R5, 0x1, RZ ;  /* 0x04200000050e7989 */ /* 0x000ea400000e00ff */
[----:B--2---:R-:W-:-:S05]  /*10e20*/  SEL R6, R14, RZ, P1 ;  /* 0x000000ff0e067207 */ /* 0x004fca0000800000 */
[----:B------:R-:W-:-:S05]  /*10e30*/  IMAD.IADD R6, R5, 0x1, R6 ;  /* 0x0000000105067824 */ /* 0x000fca00078e0206 */
[----:B------:R-:W2:Y:S02]  /*10e40*/  SHFL.UP PT, R14, R6, 0x2, RZ ;  /* 0x04400000060e7989 */ /* 0x000ea400000e00ff */
[----:B--2---:R-:W-:-:S05]  /*10e50*/  SEL R7, R14, RZ, P2 ;  /* 0x000000ff0e077207 */ /* 0x004fca0001000000 */
[----:B------:R-:W-:-:S05]  /*10e60*/  IMAD.IADD R7, R6, 0x1, R7 ;  /* 0x0000000106077824 */ /* 0x000fca00078e0207 */
[----:B------:R-:W2:Y:S02]  /*10e70*/  SHFL.UP PT, R14, R7, 0x4, RZ ;  /* 0x04800000070e7989 */ /* 0x000ea400000e00ff */
[----:B--2---:R-:W-:-:S04]  /*10e80*/  SEL R2, R14, RZ, P3 ;  /* 0x000000ff0e027207 */ /* 0x004fc80001800000 */
[----:B------:R-:W-:-:S05]  /*10e90*/  IADD3 R2, R7, R2, RZ ;  /* 0x0000000207027210 */ /* 0x000fca0007ffe0ff */
[----:B------:R-:W2:Y:S02]  /*10ea0*/  SHFL.UP PT, R14, R2, 0x8, RZ ;  /* 0x05000000020e7989 */ /* 0x000ea400000e00ff */
[----:B--2---:R-:W-:-:S05]  /*10eb0*/  SEL R3, R14, RZ, P4 ;  /* 0x000000ff0e037207 */ /* 0x004fca0002000000 */
[----:B------:R-:W-:-:S05]  /*10ec0*/  IMAD.IADD R3, R2, 0x1, R3 ;  /* 0x0000000102037824 */ /* 0x000fca00078e0203 */
[----:B------:R-:W2:Y:S02]  /*10ed0*/  SHFL.UP PT, R14, R3, 0x10, RZ ;  /* 0x06000000030e7989 */ /* 0x000ea400000e00ff */
[----:B--2---:R-:W-:-:S05]  /*10ee0*/  SEL R6, R14, RZ, P5 ;  /* 0x000000ff0e067207 */ /* 0x004fca0002800000 */
[----:B------:R-:W-:-:S05]  /*10ef0*/  IMAD.IADD R6, R3, 0x1, R6 ;  /* 0x0000000103067824 */ /* 0x000fca00078e0206 */
[----:B------:R2:W3:Y:S02]  /*10f00*/  SHFL.IDX PT, R14, R6, 0x1f, 0x1f ;  /* 0x03e01f00060e7f89 */ /* 0x0004e400000e0000 */
.L_x_5132:
[----:B------:R-:W-:Y:S02]  /*10f10*/  ULDC UR4, c[0x0][0xc38] ;  /* 0x00030e0000047ab9 */ /* 0x000fe40000000800 */
[----:B------:R-:W-:-:S04]  /*10f20*/  IMAD.U32 R7, RZ, RZ, UR4 ;  /* 0x00000004ff077e24 */ /* 0x000fc8000f8e00ff */
[----:B---3--:R-:W-:-:S04]  /*10f30*/  IMAD R14, R14, R7, RZ ;  /* 0x000000070e0e7224 */ /* 0x008fc800078e02ff */
[----:B------:R-:W-:-:S05]  /*10f40*/  IMAD.IADD R9, R4, 0x1, R14 ;  /* 0x0000000104097824 */ /* 0x000fca00078e020e */
[----:B------:R-:W-:-:S13]  /*10f50*/  ISETP.GT.AND P6, PT, R9, R0, PT ;  /* 0x000000000900720c */ /* 0x000fda0003fc4270 */
[----:B------:R-:W-:Y:S05]  /*10f60*/  @P6 BRA `(.L_x_5017) ;  /* 0x00000000009c6947 */ /* 0x000fea0003800000 */
.L_x_5022:
[----:B------:R-:W3:Y:S01]  /*10f70*/  LDC R2, c[0x0][0xc3c] ;  /* 0x00030f00ff027b82 */ /* 0x000ee20000000800 */
[----:B------:R-:W-:-:S05]  /*10f80*/  VIADD R19, R19, 0x1f ;  /* 0x0000001f13137836 */ /* 0x000fca0000000000 */
[----:B---3--:R-:W-:-:S13]  /*10f90*/  ISETP.GE.AND P6, PT, R19, R2, PT ;  /* 0x000000021300720c */ /* 0x008fda0003fc6270 */
[----:B------:R-:W-:Y:S05]  /*10fa0*/  @P6 BRA `(.L_x_5018) ;  /* 0x0000000400d06947 */ /* 0x000fea0003800000 */
[----:B------:R-:W3:Y:S01]  /*10fb0*/  S2R R3, SR_TID.X ;  /* 0x0000000000037919 */ /* 0x000ee20000002100 */
[----:B------:R-:W-:Y:S01]  /*10fc0*/  BSSY B0, `(.L_x_5019) ;  /* 0x0000009000007945 */ /* 0x000fe20003800000 */
[----:B------:R-:W-:Y:S02]  /*10fd0*/  MOV R5, RZ ;  /* 0x000000ff00057202 */ /* 0x000fe40000000f00 */
[----:B---3--:R-:W-:-:S05]  /*10fe0*/  LOP3.LUT R3, R3, 0x1f, RZ, 0xc0, !PT ;  /* 0x0000001f03037812 */ /* 0x008fca00078ec0ff */
[----:B------:R-:W-:-:S05]  /*10ff0*/  IMAD.IADD R7, R19, 0x1, R3 ;  /* 0x0000000113077824 */ /* 0x000fca00078e0203 */
[----:B------:R-:W-:-:S13]  /*11000*/  ISETP.GE.OR P6, PT, R7, R2, !P0 ;  /* 0x000000020700720c */ /* 0x000fda00047c6670 */
[----:B------:R-:W-:Y:S05]  /*11010*/  @P6 BRA `(.L_x_5020) ;  /* 0x00000000000c6947 */ /* 0x000fea0003800000 */
[----:B------:R-:W3:Y:S02]  /*11020*/  LDC.64 R2, c[0x0][0xc80] ;  /* 0x00032000ff027b82 */ /* 0x000ee40000000a00 */
[----:B---3--:R-:W-:-:S05]  /*11030*/  IMAD.WIDE R2, R7, 0x4, R2 ;  /* 0x0000000407027825 */ /* 0x008fca00078e0202 */
[----:B------:R3:W5:Y:S02]  /*11040*/  LDG.E R5, desc[UR48][R2.64] ;  /* 0x0000003002057981 */ /* 0x000764000c1e1900 */
.L_x_5020:
[----:B------:R-:W-:Y:S05]  /*11050*/  BSYNC B0 ;  /* 0x0000000000007941 */ /* 0x000fea0003800000 */
.L_x_5019:
        /* <DEDUP_REMOVED lines=18> */
.L_x_5140:
[----:B------:R-:W-:Y:S02]  /*11180*/  ULDC UR4, c[0x0][0xc38] ;  /* 0x00030e0000047ab9 */ /* 0x000fe40000000800 */
[----:B------:R-:W-:-:S04]  /*11190*/  IMAD.U32 R7, RZ, RZ, UR4 ;  /* 0x00000004ff077e24 */ /* 0x000fc8000f8e00ff */
[----:B---3--:R-:W-:-:S05]  /*111a0*/  IMAD R14, R14, R7, RZ ;  /* 0x000000070e0e7224 */ /* 0x008fca00078e02ff */
[----:B------:R-:W-:-:S04]  /*111b0*/  IADD3 R9, R14, R9, RZ ;  /* 0x000000090e097210 */ /* 0x000fc80007ffe0ff */
[----:B------:R-:W-:-:S13]  /*111c0*/  ISETP.GT.AND P6, PT, R9, R0, PT ;  /* 0x000000000900720c */ /* 0x000fda0003fc4270 */
[----:B------:R-:W-:Y:S05]  /*111d0*/  @!P6 BRA `(.L_x_5022) ;  /* 0xfffffffc0064e947 */ /* 0x000fea000383ffff */
.L_x_5017:
        /* <DEDUP_REMOVED lines=8> */
.L_x_5144:
[----:B------:R-:W-:Y:S01]  /*11260*/  ISETP.NE.AND P0, PT, R2, RZ, PT ;  /* 0x000000ff0200720c */ /* 0x000fe20003f05270 */
[----:B------:R-:W-:-:S12]  /*11270*/  IMAD.MOV.U32 R14, RZ, RZ, RZ ;  /* 0x000000ffff0e7224 */ /* 0x000fd800078e00ff */
[----:B------:R-:W-:Y:S05]  /*11280*/  @!P0 BRA `(.L_x_5024) ;  /* 0x0000000000108947 */ /* 0x000fea0003800000 */
[----:B------:R-:W-:Y:S01]  /*11290*/  UMOV UR4, 0xffffffff ;  /* 0xffffffff00047882 */ /* 0x000fe20000000000 */
[----:B------:R-:W-:Y:S02]  /*112a0*/  VIADD R12, R4, 0xffffffff ;  /* 0xffffffff040c7836 */ /* 0x000fe40000000000 */
[----:B------:R-:W-:Y:S05]  /*112b0*/  BRA.DIV UR4, `(.L_x_5025) ;  /* 0x0000004204047947 */ /* 0x000fea000b800000 */
[----:B------:R0:W0:Y:S02]  /*112c0*/  SHFL.IDX PT, R14, R6, R12, 0x1f ;  /* 0x00001f0c060e7589 */ /* 0x00002400000e0000 */
.L_x_5024:
[----:B------:R-:W5:Y:S01]  /*112d0*/  LDC.64 R2, c[0x0][0xc90] ;  /* 0x00032400ff027b82 */ /* 0x000f620000000a00 */
[----:B------:R-:W-:-:S04]  /*112e0*/  IMAD.IADD R19, R4, 0x1, R19 ;  /* 0x0000000104137824 */ /* 0x000fc800078e0213 */
[----:B-----5:R-:W-:-:S05]  /*112f0*/  IMAD.WIDE R2, R19, 0x4, R2 ;  /* 0x0000000413027825 */ /* 0x020fca00078e0202 */
[----:B0-2---:R0:W3:Y:S01]  /*11300*/  LDG.E R6, desc[UR48][R2.64] ;  /* 0x0000003002067981 */ /* 0x0050e2000c1e1900 */
[----:B------:R-:W-:Y:S01]  /*11310*/  IMAD R16, R14, R7, R16 ;  /* 0x000000070e107224 */ /* 0x000fe200078e0210 */
[----:B0-----:R-:W-:Y:S01]  /*11320*/  MOV R2, RZ ;  /* 0x000000ff00027202 */ /* 0x001fe20000000f00 */
[----:B---34-:R-:W-:-:S05]  /*11330*/  IMAD R4, R5, R6, RZ ;  /* 0x0000000605047224 */ /* 0x018fca00078e02ff */
[----:B------:R-:W-:-:S04]  /*11340*/  IABS R8, R4 ;  /* 0x0000000400087213 */ /* 0x000fc80000000000 */
[----:B-1----:R-:W0:Y:S08]  /*11350*/  I2F.RP R10, R8 ;  /* 0x00000008000a7306 */ /* 0x002e300000209400 */
        /* <DEDUP_REMOVED lines=23> */
[----:B------:R-:W-:-:S03]  /*114d0*/  IMAD.MOV R2, RZ, RZ, -R2 ;  /* 0x000000ffff027224 */ /* 0x000fc600078e0a02 */
[----:B------:R-:W-:Y:S01]  /*114e0*/  IADD3 R3, -R0, RZ, RZ ;  /* 0x000000ff00037210 */ /* 0x000fe20007ffe1ff */
        /* <DEDUP_REMOVED lines=32> */
.L_x_5018:
[----:B------:R-:W-:Y:S01]  /*116f0*/  UMOV UR4, URZ ;  /* 0x0000003f00047c82 */ /* 0x000fe20008000000 */
[----:B------:R-:W-:Y:S01]  /*11700*/  UMOV UR5, URZ ;  /* 0x0000003f00057c82 */ /* 0x000fe20008000000 */
[----:B------:R-:W-:Y:S01]  /*11710*/  ULDC UR6, c[0x0][0xc3c] ;  /* 0x00030f0000067ab9 */ /* 0x000fe20000000800 */
[----:B------:R-:W-:Y:S01]  /*11720*/  IMAD.MOV.U32 R16, RZ, RZ, R0 ;  /* 0x000000ffff107224 */ /* 0x000fe200078e0000 */
[----:B------:R-:W-:Y:S01]  /*11730*/  MOV R17, UR4 ;  /* 0x0000000400117c02 */ /* 0x000fe20008000f00 */
[----:B------:R-:W-:Y:S02]  /*11740*/  IMAD.U32 R18, RZ, RZ, UR5 ;  /* 0x00000005ff127e24 */ /* 0x000fe4000f8e00ff */
[----:B------:R-:W-:-:S07]  /*11750*/  IMAD.U32 R19, RZ, RZ, UR6 ;  /* 0x00000006ff137e24 */ /* 0x000fce000f8e00ff */
.L_x_5026:
[----:B------:R-:W3:Y:S01]  /*11760*/  S2R R0, SR_TID.X ;  /* 0x0000000000007919 */ /* 0x000ee20000002100 */
        /* <DEDUP_REMOVED lines=9> */
.L_x_5015:
[----:B------:R-:W-:Y:S02]  /*11800*/  ULDC UR4, c[0x0][0xc3c] ;  /* 0x00030f0000047ab9 */ /* 0x000fe40000000800 */
[----:B--2---:R-:W-:-:S13]  /*11810*/  ISETP.GE.AND P0, PT, R19, UR4, PT ;  /* 0x0000000413007c0c */ /* 0x004fda000bf06270 */
[----:B------:R-:W-:Y:S05]  /*11820*/  @!P0 BRA `(.L_x_5027) ;  /* 0xffffffb8004c8947 */ /* 0x000fea000383ffff */
[----:B------:R-:W-:Y:S05]  /*11830*/  BSYNC B8 ;  /* 0x0000000000087941 */ /* 0x000fea0003800000 */
.L_x_4966:
[----:B-1----:R-:W2:Y:S01]  /*11840*/  LDL.LU R0, [R1+0x24] ;  /* 0x0000240001007983 */ /* 0x002ea20000300800 */
[----:B------:R-:W-:Y:S01]  /*11850*/  BSSY B0, `(.L_x_5028) ;  /* 0x000000b000007945 */ /* 0x000fe20003800000 */
[----:B------:R-:W1:Y:S01]  /*11860*/  S2R R5, SR_CgaCtaId ;  /* 0x0000000000057919 */ /* 0x000e620000008800 */
[----:B--2---:R-:W-:-:S05]  /*11870*/  VIADD R0, R0, 0x1 ;  /* 0x0000000100007836 */ /* 0x004fca0000000000 */
        /* <DEDUP_REMOVED lines=8> */
.L_x_5147:
[----:B------:R-:W-:Y:S05]  /*11900*/  BSYNC B0 ;  /* 0x0000000000007941 */ /* 0x000fea0003800000 */
.L_x_5028:
[----:B------:R-:W-:-:S03]  /*11910*/  UMOV UR4, 0xffffffff ;  /* 0xffffffff00047882 */ /* 0x000fc60000000000 */
[----:B------:R-:W-:Y:S05]  /*11920*/  BRA.DIV UR4, `(.L_x_5030) ;  /* 0x0000003a04a07947 */ /* 0x000fea000b800000 */
[----:B-1----:R-:W1:Y:S02]  /*11930*/  S2R R0, SR_TID.X ;  /* 0x0000000000007919 */ /* 0x002e640000002100 */
[----:B-1----:R-:W-:-:S04]  /*11940*/  SHF.R.U32.HI R0, RZ, 0x5, R0 ;  /* 0x00000005ff007819 */ /* 0x002fc80000011600 */
[----:B------:R-:W-:-:S05]  /*11950*/  LOP3.LUT R0, R0, 0x3, RZ, 0xc0, !PT ;  /* 0x0000000300007812 */ /* 0x000fca00078ec0ff */
[----:B------:R1:W2:Y:S02]  /*11960*/  SHFL.IDX PT, R14, R0, RZ, 0x1f ;  /* 0x00001fff000e7589 */ /* 0x0002a400000e0000 */
.L_x_5150:
[----:B--2---:R-:W-:Y:S01]  /*11970*/  ISETP.NE.AND P0, PT, R14, RZ, PT ;  /* 0x000000ff0e00720c */ /* 0x004fe20003f05270 */
[----:B------:R-:W-:-:S12]  /*11980*/  BSSY B0, `(.L_x_5031) ;  /* 0x0000024000007945 */ /* 0x000fd80003800000 */
[----:B------:R-:W-:Y:S05]  /*11990*/  @P0 BRA `(.L_x_5032) ;  /* 0x0000000000880947 */ /* 0x000fea0003800000 */
[----:B------:R-:W-:-:S03]  /*119a0*/  UMOV UR4, 0xffffffff ;  /* 0xffffffff00047882 */ /* 0x000fc60000000000 */
[----:B------:R-:W-:Y:S05]  /*119b0*/  BRA.DIV UR4, `(.L_x_5033) ;  /* 0x0000003a04b07947 */ /* 0x000fea000b800000 */
[----:B------:R-:W-:-:S13]  /*119c0*/  ELECT P6, URZ, PT ;  /* 0x00000000003f782f */ /* 0x000fda00038c0000 */
.L_x_5153:
[----:B------:R-:W-:Y:S05]  /*119d0*/  @!P6 BRA `(.L_x_5032) ;  /* 0x000000000078e947 */ /* 0x000fea0003800000 */
[----:B------:R-:W-:-:S06]  /*119e0*/  ULOP3.LUT UR4, UR39, 0x2, URZ, 0xfc, !UPT ;  /* 0x0000000227047892 */ /* 0x000fcc000f8efc3f */
[----:B-1----:R-:W-:-:S05]  /*119f0*/  IMAD.U32 R0, RZ, RZ, UR4 ;  /* 0x00000004ff007e24 */ /* 0x002fca000f8e00ff */
[----:B------:R-:W-:-:S13]  /*11a00*/  ISETP.NE.AND P0, PT, R0, 0x3, PT ;  /* 0x000000030000780c */ /* 0x000fda0003f05270 */
[----:B------:R-:W-:Y:S05]  /*11a10*/  @!P0 BRA `(.L_x_5034) ;  /* 0x0000000000048947 */ /* 0x000fea0003800000 */
[----:B------:R-:W-:Y:S01]  /*11a20*/  BPT.TRAP 0x1 ;  /* 0x000000040000795c */ /* 0x000fe20000300000 */
.L_x_5034:
[----:B------:R-:W-:Y:S01]  /*11a30*/  IMAD R5, R24, 0x8, R7 ;  /* 0x0000000818057824 */ /* 0x000fe200078e0207 */
[----:B------:R-:W-:Y:S02]  /*11a40*/  SHF.L.U32 R0, R26, 0x1f, RZ ;  /* 0x0000001f1a007819 */ /* 0x000fe400000006ff */
[----:B------:R-:W-:Y:S02]  /*11a50*/  IADD3 R24, R24, 0x1, RZ ;  /* 0x0000000118187810 */ /* 0x000fe40007ffe0ff */
[----:B------:R-:W1:Y:S02]  /*11a60*/  SYNCS.PHASECHK.TRANS64.TRYWAIT P1, [R5+URZ+0x22840], R0 ;  /* 0x02284000050075a7 */ /* 0x000e64000802017f */
[----:B------:R-:W-:-:S04]  /*11a70*/  ISETP.NE.AND P2, PT, R24, 0x2, PT ;  /* 0x000000021800780c */ /* 0x000fc80003f45270 */
[----:B------:R-:W-:Y:S01]  /*11a80*/  SEL R3, RZ, 0x1, P2 ;  /* 0x00000001ff037807 */ /* 0x000fe20001000000 */
[----:B-1----:R-:W-:Y:S08]  /*11a90*/  @!P1 BRA `(.L_x_5035) ;  /* 0x0000003800989947 */ /* 0x002ff00003800000 */
.L_x_5154:
[----:B------:R-:W-:Y:S02]  /*11aa0*/  SEL R24, R24, RZ, P2 ;  /* 0x000000ff18187207 */ /* 0x000fe40001000000 */
[----:B------:R-:W-:Y:S01]  /*11ab0*/  LOP3.LUT R2, R26, R3, RZ, 0x3c, !PT ;  /* 0x000000031a027212 */ /* 0x000fe200078e3cff */
[----:B------:R-:W-:Y:S06]  /*11ac0*/  @!P0 BRA `(.L_x_5036) ;  /* 0x0000000000048947 */ /* 0x000fec0003800000 */
[----:B------:R-:W-:Y:S01]  /*11ad0*/  BPT.TRAP 0x1 ;  /* 0x000000040000795c */ /* 0x000fe20000300000 */
.L_x_5036:
[----:B------:R-:W-:Y:S01]  /*11ae0*/  IMAD R3, R24, 0x8, R7 ;  /* 0x0000000818037824 */ /* 0x000fe200078e0207 */
[----:B------:R-:W-:-:S04]  /*11af0*/  SHF.L.U32 R2, R2, 0x1f, RZ ;  /* 0x0000001f02027819 */ /* 0x000fc800000006ff */
[----:B------:R-:W2:Y:S02]  /*11b00*/  SYNCS.PHASECHK.TRANS64.TRYWAIT P1, [R3+URZ+0x22840], R2 ;  /* 0x02284002030075a7 */ /* 0x000ea4000802017f */
[----:B--2---:R-:W-:Y:S05]  /*11b10*/  @!P1 BRA `(.L_x_5037) ;  /* 0x00000038008c9947 */ /* 0x004fea0003800000 */
.L_x_5155:
[----:B------:R-:W-:Y:S05]  /*11b20*/  @!P0 BRA `(.L_x_5038) ;  /* 0x0000000000048947 */ /* 0x000fea0003800000 */
[----:B------:R-:W-:Y:S01]  /*11b30*/  BPT.TRAP 0x1 ;  /* 0x000000040000795c */ /* 0x000fe20000300000 */
.L_x_5038:
[----:B------:R-:W5:Y:S02]  /*11b40*/  SYNCS.PHASECHK.TRANS64.TRYWAIT P1, [R5+URZ+0x22860], R0 ;  /* 0x02286000050075a7 */ /* 0x000f64000802017f */
[----:B-----5:R-:W-:Y:S05]  /*11b50*/  @!P1 BRA `(.L_x_5039) ;  /* 0x0000003800909947 */ /* 0x020fea0003800000 */
.L_x_5156:
[----:B------:R-:W-:Y:S05]  /*11b60*/  @!P0 BRA `(.L_x_5040) ;  /* 0x0000000000048947 */ /* 0x000fea0003800000 */
[----:B------:R-:W-:Y:S01]  /*11b70*/  BPT.TRAP 0x1 ;  /* 0x000000040000795c */ /* 0x000fe20000300000 */
.L_x_5040:
[----:B------:R0:W0:Y:S02]  /*11b80*/  SYNCS.PHASECHK.TRANS64.TRYWAIT P0, [R3+URZ+0x22860], R2 ;  /* 0x02286002030075a7 */ /* 0x000024000800017f */
[----:B0-----:R-:W-:Y:S05]  /*11b90*/  @!P0 NANOSLEEP.SYNCS 0x989680 ;  /* 0x009896800000895d */ /* 0x001fea0003900000 */
[----:B------:R-:W0:Y:S02]  /*11ba0*/  @!P0 SYNCS.PHASECHK.TRANS64 P0, [R3+URZ+0x22860], R2 ;  /* 0x02286002030085a7 */ /* 0x000e24000800007f */
[----:B0-----:R-:W-:Y:S05]  /*11bb0*/  @!P0 BRA `(.L_x_5040) ;  /* 0xfffffffc00f08947 */ /* 0x001fea000383ffff */
.L_x_5032:
[----:B------:R-:W-:Y:S05]  /*11bc0*/  BSYNC B0 ;  /* 0x0000000000007941 */ /* 0x000fea0003800000 */
.L_x_5031:
[----:B------:R-:W-:Y:S05]  /*11bd0*/  EXIT ;  /* 0x000000000000794d */ /* 0x000fea0003800000 */
.L_x_4902:
[----:B0-----:R-:W-:-:S04]  /*11be0*/  IMAD.U32 R3, RZ, RZ, UR51 ;  /* 0x00000033ff037e24 */ /* 0x001fc8000f8e00ff */
[----:B------:R0:W1:Y:S03]  /*11bf0*/  SYNCS.PHASECHK.TRANS64.TRYWAIT P0, [R3+URZ+0x22800], R0 ;  /* 0x02280000030075a7 */ /* 0x000066000800017f */
[----:B-1----:R-:W-:Y:S05]  /*11c00*/  @!P0 NANOSLEEP.SYNCS 0x989680 ;  /* 0x009896800000895d */ /* 0x002fea0003900000 */
[----:B------:R-:W1:Y:S02]  /*11c10*/  @!P0 SYNCS.PHASECHK.TRANS64 P0, [R3+URZ+0x22800], R0 ;  /* 0x02280000030085a7 */ /* 0x000e64000800007f */
[----:B-1----:R-:W-:Y:S05]  /*11c20*/  @!P0 BRA `(.L_x_4902) ;  /* 0xfffffffc00ec8947 */ /* 0x002fea000383ffff */
[----:B------:R-:W-:Y:S05]  /*11c30*/  BRA `(.L_x_5041) ;  /* 0xfffffefc00947947 */ /* 0x000fea000383ffff */
.L_x_4906:
[----:B-1----:R-:W-:-:S04]  /*11c40*/  IMAD.U32 R3, RZ, RZ, UR22 ;  /* 0x00000016ff037e24 */ /* 0x002fc8000f8e00ff */
[----:B------:R1:W2:Y:S03]  /*11c50*/  SYNCS.PHASECHK.TRANS64.TRYWAIT P1, [R3+URZ+0x22830], R8 ;  /* 0x02283008030075a7 */ /* 0x0002a6000802017f */
[----:B--2---:R-:W-:Y:S05]  /*11c60*/  @!P1 NANOSLEEP.SYNCS 0x989680 ;  /* 0x009896800000995d */ /* 0x004fea0003900000 */
[----:B------:R-:W2:Y:S02]  /*11c70*/  @!P1 SYNCS.PHASECHK.TRANS64 P1, [R3+URZ+0x22830], R8 ;  /* 0x02283008030095a7 */ /* 0x000ea4000802007f */
[----:B--2---:R-:W-:Y:S05]  /*11c80*/  @!P1 BRA `(.L_x_4906) ;  /* 0xfffffffc00ec9947 */ /* 0x004fea000383ffff */
[----:B------:R-:W-:Y:S05]  /*11c90*/  BRA `(.L_x_4905) ;  /* 0xfffffefc00b87947 */ /* 0x000fea000383ffff */
.L_x_4911:
[----:B-1----:R-:W-:-:S04]  /*11ca0*/  IMAD.U32 R9, RZ, RZ, UR22 ;  /* 0x00000016ff097e24 */ /* 0x002fc8000f8e00ff */
[----:B------:R1:W2:Y:S03]  /*11cb0*/  SYNCS.PHASECHK.TRANS64.TRYWAIT P1, [R9+URZ+0x22850], R8 ;  /* 0x02285008090075a7 */ /* 0x0002a6000802017f */
[----:B--2---:R-:W-:Y:S05]  /*11cc0*/  @!P1 NANOSLEEP.SYNCS 0x989680 ;  /* 0x009896800000995d */ /* 0x004fea0003900000 */
[----:B------:R-:W2:Y:S02]  /*11cd0*/  @!P1 SYNCS.PHASECHK.TRANS64 P1, [R9+URZ+0x22850], R8 ;  /* 0x02285008090095a7 */ /* 0x000ea4000802007f */
[----:B--2---:R-:W-:Y:S05]  /*11ce0*/  @!P1 BRA `(.L_x_4911) ;  /* 0xfffffffc00ec9947 */ /* 0x004fea000383ffff */
[----:B------:R-:W-:Y:S05]  /*11cf0*/  BRA `(.L_x_4910) ;  /* 0xffffff1c003c7947 */ /* 0x000fea000383ffff */
.L_x_4917:
[----:B-1----:R-:W-:-:S04]  /*11d00*/  IMAD.U32 R0, RZ, RZ, UR25 ;  /* 0x00000019ff007e24 */ /* 0x002fc8000f8e00ff */
[----:B------:R1:W2:Y:S03]  /*11d10*/  SYNCS.PHASECHK.TRANS64.TRYWAIT P1, [R0+URZ+0x22830], R7 ;  /* 0x02283007000075a7 */ /* 0x0002a6000802017f */
[----:B--2---:R-:W-:Y:S05]  /*11d20*/  @!P1 NANOSLEEP.SYNCS 0x989680 ;  /* 0x009896800000995d */ /* 0x004fea0003900000 */
[----:B------:R-:W2:Y:S02]  /*11d30*/  @!P1 SYNCS.PHASECHK.TRANS64 P1, [R0+URZ+0x22830], R7 ;  /* 0x02283007000095a7 */ /* 0x000ea4000802007f */
[----:B--2---:R-:W-:Y:S05]  /*11d40*/  @!P1 BRA `(.L_x_4917) ;  /* 0xfffffffc00ec9947 */ /* 0x004fea000383ffff */
[----:B------:R-:W-:Y:S05]  /*11d50*/  BRA `(.L_x_4916) ;  /* 0xffffff20007c7947 */ /* 0x000fea000383ffff */
.L_x_4922:
[----:B-1----:R-:W-:-:S04]  /*11d60*/  IMAD.U32 R10, RZ, RZ, UR25 ;  /* 0x00000019ff0a7e24 */ /* 0x002fc8000f8e00ff */
[----:B------:R1:W2:Y:S03]  /*11d70*/  SYNCS.PHASECHK.TRANS64.TRYWAIT P1, [R10+URZ+0x22850], R7 ;  /* 0x022850070a0075a7 */ /* 0x0002a6000802017f */
[----:B--2---:R-:W-:Y:S05]  /*11d80*/  @!P1 NANOSLEEP.SYNCS 0x989680 ;  /* 0x009896800000995d */ /* 0x004fea0003900000 */
[----:B------:R-:W2:Y:S02]  /*11d90*/  @!P1 SYNCS.PHASECHK.TRANS64 P1, [R10+URZ+0x22850], R7 ;  /* 0x022850070a0095a7 */ /* 0x000ea4000802007f */
[----:B--2---:R-:W-:Y:S05]  /*11da0*/  @!P1 BRA `(.L_x_4922) ;  /* 0xfffffffc00ec9947 */ /* 0x004fea000383ffff */
[----:B------:R-:W-:Y:S05]  /*11db0*/  BRA `(.L_x_4921) ;  /* 0xffffff4800007947 */ /* 0x000fea000383ffff */
.L_x_4929:
[----:B-1----:R-:W-:-:S04]  /*11dc0*/  MOV R0, UR25 ;  /* 0x0000001900007c02 */ /* 0x002fc80008000f00 */
[----:B------:R1:W2:Y:S03]  /*11dd0*/  SYNCS.PHASECHK.TRANS64.TRYWAIT P1, [R0+URZ+0x22830], R7 ;  /* 0x02283007000075a7 */ /* 0x0002a6000802017f */
[----:B--2---:R-:W-:Y:S05]  /*11de0*/  @!P1 NANOSLEEP.SYNCS 0x989680 ;  /* 0x009896800000995d */ /* 0x004fea0003900000 */
[----:B------:R-:W2:Y:S02]  /*11df0*/  @!P1 SYNCS.PHASECHK.TRANS64 P1, [R0+URZ+0x22830], R7 ;  /* 0x02283007000095a7 */ /* 0x000ea4000802007f */
[----:B--2---:R-:W-:Y:S05]  /*11e00*/  @!P1 BRA `(.L_x_4929) ;  /* 0xfffffffc00ec9947 */ /* 0x004fea000383ffff */
[----:B------:R-:W-:Y:S05]  /*11e10*/  BRA `(.L_x_4928) ;  /* 0xffffff4c000c7947 */ /* 0x000fea000383ffff */
.L_x_4934:
[----:B-1----:R-:W-:-:S04]  /*11e20*/  IMAD.U32 R10, RZ, RZ, UR25 ;  /* 0x00000019ff0a7e24 */ /* 0x002fc8000f8e00ff */
[----:B------:R1:W2:Y:S03]  /*11e30*/  SYNCS.PHASECHK.TRANS64.TRYWAIT P1, [R10+URZ+0x22850], R7 ;  /* 0x022850070a0075a7 */ /* 0x0002a6000802017f */
[----:B--2---:R-:W-:Y:S05]  /*11e40*/  @!P1 NANOSLEEP.SYNCS 0x989680 ;  /* 0x009896800000995d */ /* 0x004fea0003900000 */
[----:B------:R-:W2:Y:S02]  /*11e50*/  @!P1 SYNCS.PHASECHK.TRANS64 P1, [R10+URZ+0x22850], R7 ;  /* 0x022850070a0095a7 */ /* 0x000ea4000802007f */
[----:B--2---:R-:W-:Y:S05]  /*11e60*/  @!P1 BRA `(.L_x_4934) ;  /* 0xfffffffc00ec9947 */ /* 0x004fea000383ffff */
[----:B------:R-:W-:Y:S05]  /*11e70*/  BRA `(.L_x_4933) ;  /* 0xffffff6800b07947 */ /* 0x000fea000383ffff */
.L_x_4978:
        /* <DEDUP_REMOVED lines=11> */
.L_x_5043:
[----:B------:R-:W-:Y:S05]  /*11f30*/  BSYNC B0 ;  /* 0x0000000000007941 */ /* 0x000fea0003800000 */
.L_x_5042:
[----:B------:R-:W-:Y:S05]  /*11f40*/  BRA `(.L_x_5044) ;  /* 0xffffffbc00907947 */ /* 0x000fea000383ffff */
.L_x_4981:
[----:B0-----:R0:W1:Y:S02]  /*11f50*/  SYNCS.PHASECHK.TRANS64.TRYWAIT P0, [R33+URZ+0x22840], R0 ;  /* 0x02284000210075a7 */ /* 0x001064000800017f */
[----:B-1----:R-:W-:Y:S05]  /*11f60*/  @!P0 NANOSLEEP.SYNCS 0x989680 ;  /* 0x009896800000895d */ /* 0x002fea0003900000 */
[----:B------:R-:W1:Y:S02]  /*11f70*/  @!P0 SYNCS.PHASECHK.TRANS64 P0, [R33+URZ+0x22840], R0 ;  /* 0x02284000210085a7 */ /* 0x000e64000800007f */
[----:B-1----:R-:W-:Y:S05]  /*11f80*/  @!P0 BRA `(.L_x_4981) ;  /* 0xfffffffc00f08947 */ /* 0x002fea000383ffff */
[----:B------:R-:W-:Y:S05]  /*11f90*/  BRA `(.L_x_5045) ;  /* 0xffffffc000447947 */ /* 0x000fea000383ffff */
.L_x_4982:
        /* <DEDUP_REMOVED lines=8> */
.L_x_5047:
[----:B------:R-:W-:Y:S05]  /*12020*/  BSYNC B0 ;  /* 0x0000000000007941 */ /* 0x000fea0003800000 */
.L_x_5046:
[----:B------:R-:W-:Y:S01]  /*12030*/  IMAD.MOV.U32 R13, RZ, RZ, R0 ;  /* 0x000000ffff0d7224 */ /* 0x000fe200078e0000 */
[----:B------:R-:W-:Y:S01]  /*12040*/  MOV R15, 0xffffffff ;  /* 0xffffffff000f7802 */ /* 0x000fe20000000f00 */
[----:B------:R-:W-:Y:S02]  /*12050*/  IMAD.MOV.U32 R12, RZ, RZ, RZ ;  /* 0x000000ffff0c7224 */ /* 0x000fe400078e00ff */
[----:B------:R-:W-:Y:S02]  /*12060*/  IMAD.MOV.U32 R11, RZ, RZ, 0x181f ;  /* 0x0000181fff0b7424 */ /* 0x000fe400078e00ff */
[----:B------:R-:W-:Y:S02]  /*12070*/  IMAD.MOV.U32 R2, RZ, RZ, R14 ;  /* 0x000000ffff027224 */ /* 0x000fe400078e000e */
[----:B------:R-:W-:-:S07]  /*12080*/  @P0 IMAD R7, R5, 0x2, R22 ;  /* 0x0000000205070824 */ /* 0x000fce00078e0216 */
[----:B------:R-:W-:Y:S05]  /*12090*/  WARPSYNC.COLLECTIVE R15, `(.L_x_5048) ;  /* 0x000000000f087348 */ /* 0x000fea0003c00000 */
[----:B------:R0:W1:Y:S02]  /*120a0*/  SHFL.IDX P6, R14, R13, R12, R11 ;  /* 0x0000000c0d0e7389 */ /* 0x00006400000c000b */
[----:B01----:R-:W-:Y:S01]  /*120b0*/  ENDCOLLECTIVE ;  /* 0x000000000000791b */ /* 0x003fe20003800000 */
.L_x_5048:
[----:B------:R-:W-:Y:S02]  /*120c0*/  IMAD.MOV.U32 R13, RZ, RZ, R4 ;  /* 0x000000ffff0d7224 */ /* 0x000fe400078e0004 */
[----:B------:R-:W-:Y:S02]  /*120d0*/  IMAD.MOV.U32 R12, RZ, RZ, 0x1 ;  /* 0x00000001ff0c7424 */ /* 0x000fe400078e00ff */
[----:B------:R-:W-:-:S07]  /*120e0*/  IMAD.MOV.U32 R3, RZ, RZ, R14 ;  /* 0x000000ffff037224 */ /* 0x000fce00078e000e */
[----:B------:R-:W-:Y:S05]  /*120f0*/  WARPSYNC.COLLECTIVE R15, `(.L_x_5049) ;  /* 0x000000000f087348 */ /* 0x000fea0003c00000 */
[----:B------:R0:W1:Y:S02]  /*12100*/  SHFL.IDX P6, R14, R13, R12, R11 ;  /* 0x0000000c0d0e7389 */ /* 0x00006400000c000b */
[----:B01----:R-:W-:Y:S01]  /*12110*/  ENDCOLLECTIVE ;  /* 0x000000000000791b */ /* 0x003fe20003800000 */
.L_x_5049:
        /* <DEDUP_REMOVED lines=15> */
.L_x_5050:
[----:B------:R-:W-:Y:S02]  /*12210*/  @P0 IMAD R7, R5, 0x2, R22 ;  /* 0x0000000205070824 */ /* 0x000fe400078e0216 */
[----:B------:R-:W-:Y:S02]  /*12220*/  IMAD.MOV.U32 R13, RZ, RZ, R4 ;  /* 0x000000ffff0d7224 */ /* 0x000fe400078e0004 */
[----:B------:R-:W-:Y:S02]  /*12230*/  IMAD.MOV.U32 R12, RZ, RZ, 0x2 ;  /* 0x00000002ff0c7424 */ /* 0x000fe400078e00ff */
[----:B------:R-:W-:-:S07]  /*12240*/  IMAD.MOV.U32 R3, RZ, RZ, R14 ;  /* 0x000000ffff037224 */ /* 0x000fce00078e000e */
[----:B------:R-:W-:Y:S05]  /*12250*/  WARPSYNC.COLLECTIVE R15, `(.L_x_5051) ;  /* 0x000000000f087348 */ /* 0x000fea0003c00000 */
[----:B------:R0:W1:Y:S02]  /*12260*/  SHFL.IDX P6, R14, R13, R12, R11 ;  /* 0x0000000c0d0e7389 */ /* 0x00006400000c000b */
[----:B01----:R-:W-:Y:S01]  /*12270*/  ENDCOLLECTIVE ;  /* 0x000000000000791b */ /* 0x003fe20003800000 */
.L_x_5051:
        /* <DEDUP_REMOVED lines=15> */
.L_x_5052:
[----:B------:R-:W-:Y:S02]  /*12370*/  @P0 IMAD R7, R5, 0x2, R22 ;  /* 0x0000000205070824 */ /* 0x000fe400078e0216 */
[----:B------:R-:W-:Y:S02]  /*12380*/  IMAD.MOV.U32 R13, RZ, RZ, R4 ;  /* 0x000000ffff0d7224 */ /* 0x000fe400078e0004 */
[----:B------:R-:W-:Y:S02]  /*12390*/  IMAD.MOV.U32 R12, RZ, RZ, 0x3 ;  /* 0x00000003ff0c7424 */ /* 0x000fe400078e00ff */
[----:B------:R-:W-:-:S07]  /*123a0*/  IMAD.MOV.U32 R3, RZ, RZ, R14 ;  /* 0x000000ffff037224 */ /* 0x000fce00078e000e */
[----:B------:R-:W-:Y:S05]  /*123b0*/  WARPSYNC.COLLECTIVE R15, `(.L_x_5053) ;  /* 0x000000000f087348 */ /* 0x000fea0003c00000 */
[----:B------:R0:W1:Y:S02]  /*123c0*/  SHFL.IDX P6, R14, R13, R12, R11 ;  /* 0x0000000c0d0e7389 */ /* 0x00006400000c000b */
[----:B01----:R-:W-:Y:S01]  /*123d0*/  ENDCOLLECTIVE ;  /* 0x000000000000791b */ /* 0x003fe20003800000 */
.L_x_5053:
        /* <DEDUP_REMOVED lines=15> */
.L_x_5054:
[----:B------:R-:W-:Y:S02]  /*124d0*/  @P0 IMAD R7, R5, 0x2, R22 ;  /* 0x0000000205070824 */ /* 0x000fe400078e0216 */
[----:B------:R-:W-:Y:S02]  /*124e0*/  IMAD.MOV.U32 R13, RZ, RZ, R4 ;  /* 0x000000ffff0d7224 */ /* 0x000fe400078e0004 */
[----:B------:R-:W-:Y:S02]  /*124f0*/  IMAD.MOV.U32 R12, RZ, RZ, 0x4 ;  /* 0x00000004ff0c7424 */ /* 0x000fe400078e00ff */
[----:B------:R-:W-:-:S07]  /*12500*/  IMAD.MOV.U32 R3, RZ, RZ, R14 ;  /* 0x000000ffff037224 */ /* 0x000fce00078e000e */
[----:B------:R-:W-:Y:S05]  /*12510*/  WARPSYNC.COLLECTIVE R15, `(.L_x_5055) ;  /* 0x000000000f087348 */ /* 0x000fea0003c00000 */
[----:B------:R0:W1:Y:S02]  /*12520*/  SHFL.IDX P6, R14, R13, R12, R11 ;  /* 0x0000000c0d0e7389 */ /* 0x00006400000c000b */
[----:B01----:R-:W-:Y:S01]  /*12530*/  ENDCOLLECTIVE ;  /* 0x000000000000791b */ /* 0x003fe20003800000 */
.L_x_5055:
        /* <DEDUP_REMOVED lines=15> */
.L_x_5056:
[----:B------:R-:W-:Y:S02]  /*12630*/  @P0 IMAD R7, R5, 0x2, R22 ;  /* 0x0000000205070824 */ /* 0x000fe400078e0216 */
[----:B------:R-:W-:Y:S02]  /*12640*/  IMAD.MOV.U32 R13, RZ, RZ, R4 ;  /* 0x000000ffff0d7224 */ /* 0x000fe400078e0004 */
[----:B------:R-:W-:Y:S02]  /*12650*/  IMAD.MOV.U32 R12, RZ, RZ, 0x5 ;  /* 0x00000005ff0c7424 */ /* 0x000fe400078e00ff */
[----:B------:R-:W-:-:S07]  /*12660*/  IMAD.MOV.U32 R3, RZ, RZ, R14 ;  /* 0x000000ffff037224 */ /* 0x000fce00078e000e */
[----:B------:R-:W-:Y:S05]  /*12670*/  WARPSYNC.COLLECTIVE R15, `(.L_x_5057) ;  /* 0x000000000f087348 */ /* 0x000fea0003c00000 */
[----:B------:R0:W1:Y:S02]  /*12680*/  SHFL.IDX P6, R14, R13, R12, R11 ;  /* 0x0000000c0d0e7389 */ /* 0x00006400000c000b */
[----:B01----:R-:W-:Y:S01]  /*12690*/  ENDCOLLECTIVE ;  /* 0x000000000000791b */ /* 0x003fe20003800000 */
.L_x_5057:
[----:B------:R-:W-:-:S05]  /*126a0*/  @P0 LEA R3, P1, R8, R3, 0x1 ;  /* 0x0000000308030211 */ /* 0x000fca00078208ff */
[----:B------:R-:W-:-:S05]  /*126b0*/  @P0 IMAD.X R2, RZ, RZ, R2, P1 ;  /* 0x000000ffff020224 */ /* 0x000fca00008e0602 */
[----:B------:R-:W-:Y:S02]  /*126c0*/  @P0 LOP3.LUT R3, R3, R2, RZ, 0x3c, !PT ;  /* 0x0000000203030212 */ /* 0x000fe400078e3cff */
[----:B------:R-:W-:Y:S02]  /*126d0*/  MOV R13, R0 ;  /* 0x00000000000d7202 */ /* 0x000fe40000000f00 */
[----:B------:R-:W-:-:S04]  /*126e0*/  @P0 LOP3.LUT R2, R3, R2, RZ, 0x3c, !PT ;  /* 0x0000000203020212 */ /* 0x000fc800078e3cff */
[----:B------:R-:W-:Y:S01]  /*126f0*/  @P0 LOP3.LUT R3, R3, R2, RZ, 0x3c, !PT ;  /* 0x0000000203030212 */ /* 0x000fe200078e3cff */
[----:B------:R-:W-:-:S07]  /*12700*/  IMAD.MOV.U32 R4, RZ, RZ, R14 ;  /* 0x000000ffff047224 */ /* 0x000fce00078e000e */
[----:B------:R-:W-:Y:S05]  /*12710*/  WARPSYNC.COLLECTIVE R15, `(.L_x_5058) ;  /* 0x000000000f087348 */ /* 0x000fea0003c00000 */
[----:B------:R0:W1:Y:S02]  /*12720*/  SHFL.IDX P6, R14, R13, R12, R11 ;  /* 0x0000000c0d0e7389 */ /* 0x00006400000c000b */
[----:B01----:R-:W-:Y:S01]  /*12730*/  ENDCOLLECTIVE ;  /* 0x000000000000791b */ /* 0x003fe20003800000 */
.L_x_5058:
[----:B------:R-:W-:Y:S01]  /*12740*/  @!PT LDS RZ, [RZ] ;  /* 0x00000000fffff984 */ /* 0x000fe20000000800 */
[----:B------:R-:W-:Y:S01]  /*12750*/  @!PT LDS RZ, [RZ] ;  /* 0x00000000fffff984 */ /* 0x000fe20000000800 */
[----:B------:R-:W-:Y:S01]  /*12760*/  @!PT LDS RZ, [RZ] ;  /* 0x00000000fffff984 */ /* 0x000fe20000000800 */
[----:B------:R0:W-:Y:S01]  /*12770*/  @P0 LDGSTS.E.BYPASS.LTC128B.128 [R7+0x1e400], desc[UR48][R2.64], !P2 ;  /* 0x1e40000002070fae */ /* 0x0001e2000d101d70 */
[----:B------:R-:W-:Y:S01]  /*12780*/  IMAD.MOV.U32 R0, RZ, RZ, R14 ;  /* 0x000000ffff007224 */ /* 0x000fe200078e000e */
[----:B------:R-:W-:Y:S06]  /*12790*/  BRA `(.L_x_5059) ;  /* 0xffffffbc00ac7947 */ /* 0x000fec000383ffff */
.L_x_4987:
[----:B------:R-:W-:Y:S02]  /*127a0*/  IMAD.MOV.U32 R13, RZ, RZ, R4 ;  /* 0x000000ffff0d7224 */ /* 0x000fe400078e0004 */
[----:B------:R-:W-:Y:S02]  /*127b0*/  IMAD.MOV.U32 R12, RZ, RZ, RZ ;  /* 0x000000ffff0c7224 */ /* 0x000fe400078e00ff */
[----:B------:R-:W-:Y:S02]  /*127c0*/  IMAD.MOV.U32 R11, RZ, RZ, 0x181f ;  /* 0x0000181fff0b7424 */ /* 0x000fe400078e00ff */
[----:B------:R-:W-:Y:S02]  /*127d0*/  IMAD.MOV.U32 R15, RZ, RZ, -0x1 ;  /* 0xffffffffff0f7424 */ /* 0x000fe400078e00ff */
[----:B-----5:R-:W-:Y:S02]  /*127e0*/  IMAD R5, R9, R6, RZ ;  /* 0x0000000609057224 */ /* 0x020fe400078e02ff */
[----:B------:R-:W-:-:S07]  /*127f0*/  IMAD R17, R17, 0x80, R8 ;  /* 0x0000008011117824 */ /* 0x000fce00078e0208 */
[----:B------:R-:W-:Y:S05]  /*12800*/  WARPSYNC.COLLECTIVE R15, `(.L_x_5060) ;  /* 0x000000000f087348 */ /* 0x000fea0003c00000 */
[----:B------:R0:W1:Y:S02]  /*12810*/  SHFL.IDX P6, R14, R13, R12, R11 ;  /* 0x0000000c0d0e7389 */ /* 0x00006400000c000b */
[----:B01----:R-:W-:Y:S01]  /*12820*/  ENDCOLLECTIVE ;  /* 0x000000000000791b */ /* 0x003fe20003800000 */
.L_x_5060:
[C---:B------:R-:W-:Y:S01]  /*12830*/  VIADD R6, R17.reuse, 0x10 ;  /* 0x0000001011067836 */ /* 0x040fe20000000000 */
[----:B------:R-:W-:Y:S02]  /*12840*/  ISETP.GE.AND P0, PT, R17, R5, PT ;  /* 0x000000051100720c */ /* 0x000fe40003f06270 */
[----:B------:R-:W-:Y:S01]  /*12850*/  MOV R13, R0 ;  /* 0x00000000000d7202 */ /* 0x000fe20000000f00 */
[----:B------:R-:W-:-:S10]  /*12860*/  IMAD.MOV.U32 R2, RZ, RZ, R14 ;  /* 0x000000ffff027224 */ /* 0x000fd400078e000e */
[----:B------:R-:W-:Y:S05]  /*12870*/  WARPSYNC.COLLECTIVE R15, `(.L_x_5061) ;  /* 0x000000000f087348 */ /* 0x000fea0003c00000 */
[----:B------:R0:W1:Y:S02]  /*12880*/  SHFL.IDX P6, R14, R13, R12, R11 ;  /* 0x0000000c0d0e7389 */ /* 0x00006400000c000b */
[----:B01----:R-:W-:Y:S01]  /*12890*/  ENDCOLLECTIVE ;  /* 0x000000000000791b */ /* 0x003fe20003800000 */
.L_x_5061:
[----:B------:R-:W-:Y:S02]  /*128a0*/  IMAD.MOV.U32 R13, RZ, RZ, R4 ;  /* 0x000000ffff0d7224 */ /* 0x000fe400078e0004 */
[----:B------:R-:W-:Y:S02]  /*128b0*/  IMAD.MOV.U32 R12, RZ, RZ, 0x1 ;  /* 0x00000001ff0c7424 */ /* 0x000fe400078e00ff */
[----:B------:R-:W-:-:S07]  /*128c0*/  IMAD.MOV.U32 R3, RZ, RZ, R14 ;  /* 0x000000ffff037224 */ /* 0x000fce00078e000e */
[----:B------:R-:W-:Y:S05]  /*128d0*/  WARPSYNC.COLLECTIVE R15, `(.L_x_5062) ;  /* 0x000000000f087348 */ /* 0x000fea0003c00000 */
[----:B------:R0:W1:Y:S02]  /*128e0*/  SHFL.IDX P6, R14, R13, R12, R11 ;  /* 0x0000000c0d0e7389 */ /* 0x00006400000c000b */
[----:B01----:R-:W-:Y:S01]  /*128f0*/  ENDCOLLECTIVE ;  /* 0x000000000000791b */ /* 0x003fe20003800000 */
.L_x_5062:
        /* <DEDUP_REMOVED lines=15> */
.L_x_5063:
[----:B------:R-:W-:Y:S02]  /*129f0*/  IMAD.MOV.U32 R13, RZ, RZ, R4 ;  /* 0x000000ffff0d7224 */ /* 0x000fe400078e0004 */
[----:B------:R-:W-:Y:S02]  /*12a00*/  IMAD.MOV.U32 R12, RZ, RZ, 0x2 ;  /* 0x00000002ff0c7424 */ /* 0x000fe400078e00ff */
[----:B------:R-:W-:-:S07]  /*12a10*/  IMAD.MOV.U32 R3, RZ, RZ, R14 ;  /* 0x000000ffff037224 */ /* 0x000fce00078e000e */
[----:B------:R-:W-:Y:S05]  /*12a20*/  WARPSYNC.COLLECTIVE R15, `(.L_x_5064) ;  /* 0x000000000f087348 */ /* 0x000fea0003c00000 */
[----:B------:R0:W1:Y:S02]  /*12a30*/  SHFL.IDX P6, R14, R13, R12, R11 ;  /* 0x0000000c0d0e7389 */ /* 0x00006400000c000b */
[----:B01----:R-:W-:Y:S01]  /*12a40*/  ENDCOLLECTIVE ;  /* 0x000000000000791b */ /* 0x003fe20003800000 */
.L_x_5064:
        /* <DEDUP_REMOVED lines=16> */
.L_x_5065:
[----:B------:R-:W-:Y:S02]  /*12b50*/  IMAD.MOV.U32 R13, RZ, RZ, R4 ;  /* 0x000000ffff0d7224 */ /* 0x000fe400078e0004 */
[----:B------:R-:W-:Y:S02]  /*12b60*/  IMAD.MOV.U32 R12, RZ, RZ, 0x3 ;  /* 0x00000003ff0c7424 */ /* 0x000fe400078e00ff */
[----:B------:R-:W-:-:S07]  /*12b70*/  IMAD.MOV.U32 R3, RZ, RZ, R14 ;  /* 0x000000ffff037224 */ /* 0x000fce00078e000e */
[----:B------:R-:W-:Y:S05]  /*12b80*/  WARPSYNC.COLLECTIVE R15, `(.L_x_5066) ;  /* 0x000000000f087348 */ /* 0x000fea0003c00000 */
[----:B------:R0:W1:Y:S02]  /*12b90*/  SHFL.IDX P6, R14, R13, R12, R11 ;  /* 0x0000000c0d0e7389 */ /* 0x00006400000c000b */
[----:B01----:R-:W-:Y:S01]  /*12ba0*/  ENDCOLLECTIVE ;  /* 0x000000000000791b */ /* 0x003fe20003800000 */
.L_x_5066:
        /* <DEDUP_REMOVED lines=16> */
.L_x_5067:
[----:B------:R-:W-:Y:S02]  /*12cb0*/  IMAD.MOV.U32 R13, RZ, RZ, R4 ;  /* 0x000000ffff0d7224 */ /* 0x000fe400078e0004 */
[----:B------:R-:W-:Y:S02]  /*12cc0*/  IMAD.MOV.U32 R12, RZ, RZ, 0x4 ;  /* 0x00000004ff0c7424 */ /* 0x000fe400078e00ff */
[----:B------:R-:W-:-:S07]  /*12cd0*/  IMAD.MOV.U32 R3, RZ, RZ, R14 ;  /* 0x000000ffff037224 */ /* 0x000fce00078e000e */
[----:B------:R-:W-:Y:S05]  /*12ce0*/  WARPSYNC.COLLECTIVE R15, `(.L_x_5068) ;  /* 0x000000000f087348 */ /* 0x000fea0003c00000 */
[----:B------:R0:W1:Y:S02]  /*12cf0*/  SHFL.IDX P6, R14, R13, R12, R11 ;  /* 0x0000000c0d0e7389 */ /* 0x00006400000c000b */
[----:B01----:R-:W-:Y:S01]  /*12d00*/  ENDCOLLECTIVE ;  /* 0x000000000000791b */ /* 0x003fe20003800000 */
.L_x_5068:
        /* <DEDUP_REMOVED lines=16> */
.L_x_5069:
[----:B------:R-:W-:Y:S02]  /*12e10*/  IMAD.MOV.U32 R13, RZ, RZ, R4 ;  /* 0x000000ffff0d7224 */ /* 0x000fe400078e0004 */
[----:B------:R-:W-:Y:S02]  /*12e20*/  IMAD.MOV.U32 R12, RZ, RZ, 0x5 ;  /* 0x00000005ff0c7424 */ /* 0x000fe400078e00ff */
[----:B------:R-:W-:-:S07]  /*12e30*/  IMAD.MOV.U32 R3, RZ, RZ, R14 ;  /* 0x000000ffff037224 */ /* 0x000fce00078e000e */
[----:B------:R-:W-:Y:S05]  /*12e40*/  WARPSYNC.COLLECTIVE R15, `(.L_x_5070) ;  /* 0x000000000f087348 */ /* 0x000fea0003c00000 */
[----:B------:R0:W1:Y:S02]  /*12e50*/  SHFL.IDX P6, R14, R13, R12, R11 ;  /* 0x0000000c0d0e7389 */ /* 0x00006400000c000b */
[----:B01----:R-:W-:Y:S01]  /*12e60*/  ENDCOLLECTIVE ;  /* 0x000000000000791b */ /* 0x003fe20003800000 */
.L_x_5070:
        /* <DEDUP_REMOVED lines=16> */
.L_x_5071:
[----:B------:R-:W-:Y:S02]  /*12f70*/  IMAD.MOV.U32 R13, RZ, RZ, R4 ;  /* 0x000000ffff0d7224 */ /* 0x000fe400078e0004 */
[----:B------:R-:W-:Y:S02]  /*12f80*/  IMAD.MOV.U32 R12, RZ, RZ, 0x6 ;  /* 0x00000006ff0c7424 */ /* 0x000fe400078e00ff */
[----:B------:R-:W-:-:S07]  /*12f90*/  IMAD.MOV.U32 R3, RZ, RZ, R14 ;  /* 0x000000ffff037224 */ /* 0x000fce00078e000e */
[----:B------:R-:W-:Y:S05]  /*12fa0*/  WARPSYNC.COLLECTIVE R15, `(.L_x_5072) ;  /* 0x000000000f087348 */ /* 0x000fea0003c00000 */
[----:B------:R0:W1:Y:S02]  /*12fb0*/  SHFL.IDX P6, R14, R13, R12, R11 ;  /* 0x0000000c0d0e7389 */ /* 0x00006400000c000b */
[----:B01----:R-:W-:Y:S01]  /*12fc0*/  ENDCOLLECTIVE ;  /* 0x000000000000791b */ /* 0x003fe20003800000 */
.L_x_5072:
        /* <DEDUP_REMOVED lines=16> */
.L_x_5073:
[----:B------:R-:W-:Y:S02]  /*130d0*/  IMAD.MOV.U32 R13, RZ, RZ, R4 ;  /* 0x000000ffff0d7224 */ /* 0x000fe400078e0004 */
[----:B------:R-:W-:Y:S02]  /*130e0*/  IMAD.MOV.U32 R12, RZ, RZ, 0x7 ;  /* 0x00000007ff0c7424 */ /* 0x000fe400078e00ff */
[----:B------:R-:W-:-:S07]  /*130f0*/  IMAD.MOV.U32 R3, RZ, RZ, R14 ;  /* 0x000000ffff037224 */ /* 0x000fce00078e000e */
[----:B------:R-:W-:Y:S05]  /*13100*/  WARPSYNC.COLLECTIVE R15, `(.L_x_5074) ;  /* 0x000000000f087348 */ /* 0x000fea0003c00000 */
[----:B------:R0:W1:Y:S02]  /*13110*/  SHFL.IDX P6, R14, R13, R12, R11 ;  /* 0x0000000c0d0e7389 */ /* 0x00006400000c000b */
[----:B01----:R-:W-:Y:S01]  /*13120*/  ENDCOLLECTIVE ;  /* 0x000000000000791b */ /* 0x003fe20003800000 */
.L_x_5074:
        /* <DEDUP_REMOVED lines=14> */
.L_x_5075:
[----:B------:R-:W-:Y:S05]  /*13210*/  BRA `(.L_x_5076) ;  /* 0xffffffc0001c7947 */ /* 0x000fea000383ffff */
.L_x_4990:
[----:B0-----:R0:W1:Y:S02]  /*13220*/  SYNCS.PHASECHK.TRANS64.TRYWAIT P0, [R22+URZ+0x22820], R3 ;  /* 0x02282003160075a7 */ /* 0x001064000800017f */
[----:B-1----:R-:W-:Y:S05]  /*13230*/  @!P0 NANOSLEEP.SYNCS 0x989680 ;  /* 0x009896800000895d */ /* 0x002fea0003900000 */
[----:B------:R-:W1:Y:S02]  /*13240*/  @!P0 SYNCS.PHASECHK.TRANS64 P0, [R22+URZ+0x22820], R3 ;  /* 0x02282003160085a7 */ /* 0x000e64000800007f */
[----:B-1----:R-:W-:Y:S05]  /*13250*/  @!P0 BRA `(.L_x_4990) ;  /* 0xfffffffc00f08947 */ /* 0x002fea000383ffff */
[----:B------:R-:W-:Y:S05]  /*13260*/  BRA `(.L_x_5077) ;  /* 0xffffffc000787947 */ /* 0x000fea000383ffff */
.L_x_4993:
[----:B-1----:R1:W2:Y:S02]  /*13270*/  SYNCS.PHASECHK.TRANS64.TRYWAIT P0, [R33+URZ+0x22860], R0 ;  /* 0x02286000210075a7 */ /* 0x0022a4000800017f */
[----:B--2---:R-:W-:Y:S05]  /*13280*/  @!P0 NANOSLEEP.SYNCS 0x989680 ;  /* 0x009896800000895d */ /* 0x004fea0003900000 */
[----:B------:R-:W2:Y:S02]  /*13290*/  @!P0 SYNCS.PHASECHK.TRANS64 P0, [R33+URZ+0x22860], R0 ;  /* 0x02286000210085a7 */ /* 0x000ea4000800007f */
[----:B--2---:R-:W-:Y:S05]  /*132a0*/  @!P0 BRA `(.L_x_4993) ;  /* 0xfffffffc00f08947 */ /* 0x004fea000383ffff */
[----:B------:R-:W-:Y:S05]  /*132b0*/  BRA `(.L_x_5078) ;  /* 0xffffffc000887947 */ /* 0x000fea000383ffff */
.L_x_4994:
        /* <DEDUP_REMOVED lines=8> */
.L_x_5080:
[----:B------:R-:W-:Y:S05]  /*13340*/  BSYNC B0 ;  /* 0x0000000000007941 */ /* 0x000fea0003800000 */
.L_x_5079:
[----:B------:R-:W0:Y:S01]  /*13350*/  S2R R7, SR_TID.X ;  /* 0x0000000000077919 */ /* 0x000e220000002100 */
[----:B------:R-:W-:Y:S01]  /*13360*/  IMAD.MOV.U32 R13, RZ, RZ, R5 ;  /* 0x000000ffff0d7224 */ /* 0x000fe200078e0005 */
[----:B------:R-:W-:Y:S01]  /*13370*/  MOV R12, RZ ;  /* 0x000000ff000c7202 */ /* 0x000fe20000000f00 */
[----:B------:R-:W-:Y:S01]  /*13380*/  IMAD.MOV.U32 R11, RZ, RZ, 0x181f ;  /* 0x0000181fff0b7424 */ /* 0x000fe200078e00ff */
[C---:B------:R-:W-:Y:S01]  /*13390*/  LOP3.LUT P2, RZ, R25.reuse, 0x2, RZ, 0xc0, !PT ;  /* 0x0000000219ff7812 */ /* 0x040fe2000784c0ff */
[----:B------:R-:W-:Y:S01]  /*133a0*/  IMAD.MOV.U32 R15, RZ, RZ, -0x1 ;  /* 0xffffffffff0f7424 */ /* 0x000fe200078e00ff */
[----:B------:R-:W-:Y:S01]  /*133b0*/  LOP3.LUT P1, RZ, R25, 0x4, RZ, 0xc0, !PT ;  /* 0x0000000419ff7812 */ /* 0x000fe2000782c0ff */
[----:B------:R-:W-:Y:S02]  /*133c0*/  IMAD.MOV.U32 R3, RZ, RZ, R14 ;  /* 0x000000ffff037224 */ /* 0x000fe400078e000e */
[----:B------:R-:W-:-:S10]  /*133d0*/  IMAD R4, R4, 0x2, R22 ;  /* 0x0000000204047824 */ /* 0x000fd400078e0216 */
[----:B0-----:R-:W-:Y:S05]  /*133e0*/  WARPSYNC.COLLECTIVE R15, `(.L_x_5081) ;  /* 0x000000000f087348 */ /* 0x001fea0003c00000 */
[----:B------:R1:W2:Y:S02]  /*133f0*/  SHFL.IDX P6, R14, R13, R12, R11 ;  /* 0x0000000c0d0e7389 */ /* 0x0002a400000c000b */
[----:B012---:R-:W-:Y:S01]  /*13400*/  ENDCOLLECTIVE ;  /* 0x000000000000791b */ /* 0x007fe20003800000 */
.L_x_5081:
[----:B------:R-:W-:Y:S02]  /*13410*/  ISETP.LT.OR P4, PT, R32, 0x1, !P1 ;  /* 0x000000012000780c */ /* 0x000fe40004f81670 */
[----:B------:R-:W-:Y:S01]  /*13420*/  MOV R13, R6 ;  /* 0x00000006000d7202 */ /* 0x000fe20000000f00 */
        /* <DEDUP_REMOVED lines=10> */
.L_x_5082:
        /* <DEDUP_REMOVED lines=17> */
.L_x_5083:
[----:B------:R-:W-:Y:S02]  /*135e0*/  IMAD.MOV.U32 R13, RZ, RZ, R6 ;  /* 0x000000ffff0d7224 */ /* 0x000fe400078e0006 */
[----:B------:R-:W-:Y:S01]  /*135f0*/  IMAD.MOV.U32 R12, RZ, RZ, 0x2 ;  /* 0x00000002ff0c7424 */ /* 0x000fe200078e00ff */
[----:B------:R-:W-:-:S13]  /*13600*/  IADD3 R2, P4, R14, R0, RZ ;  /* 0x000000000e027210 */ /* 0x000fda0007f9e0ff */
[----:B------:R-:W-:Y:S05]  /*13610*/  WARPSYNC.COLLECTIVE R15, `(.L_x_5084) ;  /* 0x000000000f087348 */ /* 0x000fea0003c00000 */
[----:B------:R0:W1:Y:S02]  /*13620*/  SHFL.IDX P6, R14, R13, R12, R11 ;  /* 0x0000000c0d0e7389 */ /* 0x00006400000c000b */
[----:B01----:R-:W-:Y:S01]  /*13630*/  ENDCOLLECTIVE ;  /* 0x000000000000791b */ /* 0x003fe20003800000 */
.L_x_5084:
        /* <DEDUP_REMOVED lines=17> */
.L_x_5085:
[----:B------:R-:W-:Y:S02]  /*13750*/  IMAD.MOV.U32 R13, RZ, RZ, R6 ;  /* 0x000000ffff0d7224 */ /* 0x000fe400078e0006 */
[----:B------:R-:W-:Y:S01]  /*13760*/  IMAD.MOV.U32 R12, RZ, RZ, 0x3 ;  /* 0x00000003ff0c7424 */ /* 0x000fe200078e00ff */
[----:B------:R-:W-:-:S13]  /*13770*/  IADD3 R2, P4, R14, R0, RZ ;  /* 0x000000000e027210 */ /* 0x000fda0007f9e0ff */
[----:B------:R-:W-:Y:S05]  /*13780*/  WARPSYNC.COLLECTIVE R15, `(.L_x_5086) ;  /* 0x000000000f087348 */ /* 0x000fea0003c00000 */
[----:B------:R0:W1:Y:S02]  /*13790*/  SHFL.IDX P6, R14, R13, R12, R11 ;  /* 0x0000000c0d0e7389 */ /* 0x00006400000c000b */
[----:B01----:R-:W-:Y:S01]  /*137a0*/  ENDCOLLECTIVE ;  /* 0x000000000000791b */ /* 0x003fe20003800000 */
.L_x_5086:
        /* <DEDUP_REMOVED lines=17> */
.L_x_5087:
[----:B------:R-:W-:Y:S02]  /*138c0*/  IMAD.MOV.U32 R13, RZ, RZ, R6 ;  /* 0x000000ffff0d7224 */ /* 0x000fe400078e0006 */
[----:B------:R-:W-:Y:S01]  /*138d0*/  IMAD.MOV.U32 R12, RZ, RZ, 0x4 ;  /* 0x00000004ff0c7424 */ /* 0x000fe200078e00ff */
[----:B------:R-:W-:-:S13]  /*138e0*/  IADD3 R2, P4, R14, R0, RZ ;  /* 0x000000000e027210 */ /* 0x000fda0007f9e0ff */
[----:B------:R-:W-:Y:S05]  /*138f0*/  WARPSYNC.COLLECTIVE R15, `(.L_x_5088) ;  /* 0x000000000f087348 */ /* 0x000fea0003c00000 */
[----:B------:R0:W1:Y:S02]  /*13900*/  SHFL.IDX P6, R14, R13, R12, R11 ;  /* 0x0000000c0d0e7389 */ /* 0x00006400000c000b */
[----:B01----:R-:W-:Y:S01]  /*13910*/  ENDCOLLECTIVE ;  /* 0x000000000000791b */ /* 0x003fe20003800000 */
.L_x_5088:
        /* <DEDUP_REMOVED lines=17> */
.L_x_5089:
[----:B------:R-:W-:Y:S01]  /*13a30*/  IMAD.MOV.U32 R13, RZ, RZ, R6 ;  /* 0x000000ffff0d7224 */ /* 0x000fe200078e0006 */
[----:B------:R-:W-:Y:S02]  /*13a40*/  MOV R12, 0x5 ;  /* 0x00000005000c7802 */ /* 0x000fe40000000f00 */
[----:B------:R-:W-:-:S13]  /*13a50*/  IADD3 R2, P4, R14, R0, RZ ;  /* 0x000000000e027210 */ /* 0x000fda0007f9e0ff */
[----:B------:R-:W-:Y:S05]  /*13a60*/  WARPSYNC.COLLECTIVE R15, `(.L_x_5090) ;  /* 0x000000000f087348 */ /* 0x000fea0003c00000 */
[----:B------:R0:W1:Y:S02]  /*13a70*/  SHFL.IDX P6, R14, R13, R12, R11 ;  /* 0x0000000c0d0e7389 */ /* 0x00006400000c000b */
[----:B01----:R-:W-:Y:S01]  /*13a80*/  ENDCOLLECTIVE ;  /* 0x000000000000791b */ /* 0x003fe20003800000 */
.L_x_5090:
        /* <DEDUP_REMOVED lines=12> */
.L_x_5091:
        /* <DEDUP_REMOVED lines=9> */
.L_x_5001:
[----:B0-----:R0:W1:Y:S02]  /*13be0*/  SYNCS.PHASECHK.TRANS64.TRYWAIT P0, [R10+URZ+0x22840], R20 ;  /* 0x022840140a0075a7 */ /* 0x001064000800017f */
[----:B-1----:R-:W-:Y:S05]  /*13bf0*/  @!P0 NANOSLEEP.SYNCS 0x989680 ;  /* 0x009896800000895d */ /* 0x002fea0003900000 */
[----:B------:R-:W1:Y:S02]  /*13c00*/  @!P0 SYNCS.PHASECHK.TRANS64 P0, [R10+URZ+0x22840], R20 ;  /* 0x022840140a0085a7 */ /* 0x000e64000800007f */
[----:B-1----:R-:W-:Y:S05]  /*13c10*/  @!P0 BRA `(.L_x_5001) ;  /* 0xfffffffc00f08947 */ /* 0x002fea000383ffff */
[----:B------:R-:W-:Y:S05]  /*13c20*/  BRA `(.L_x_5093) ;  /* 0xffffffc000f07947 */ /* 0x000fea000383ffff */
.L_x_5002:
        /* <DEDUP_REMOVED lines=8> */
.L_x_5095:
[----:B------:R-:W-:Y:S05]  /*13cb0*/  BSYNC B1 ;  /* 0x0000000000017941 */ /* 0x000fea0003800000 */
.L_x_5094:
[----:B------:R-:W-:Y:S01]  /*13cc0*/  IMAD.MOV.U32 R13, RZ, RZ, R6 ;  /* 0x000000ffff0d7224 */ /* 0x000fe200078e0006 */
[----:B------:R-:W-:Y:S01]  /*13cd0*/  MOV R3, R14 ;  /* 0x0000000e00037202 */ /* 0x000fe20000000f00 */
[----:B------:R-:W-:Y:S01]  /*13ce0*/  IMAD.MOV.U32 R12, RZ, RZ, RZ ;  /* 0x000000ffff0c7224 */ /* 0x000fe200078e00ff */
[----:B------:R-:W-:Y:S01]  /*13cf0*/  LEA R7, R7, R22, 0x1 ;  /* 0x0000001607077211 */ /* 0x000fe200078e08ff */
[----:B------:R-:W-:Y:S02]  /*13d00*/  IMAD.MOV.U32 R11, RZ, RZ, 0x181f ;  /* 0x0000181fff0b7424 */ /* 0x000fe400078e00ff */
[----:B------:R-:W-:-:S07]  /*13d10*/  IMAD.MOV.U32 R15, RZ, RZ, -0x1 ;  /* 0xffffffffff0f7424 */ /* 0x000fce00078e00ff */
[----:B------:R-:W-:Y:S05]  /*13d20*/  WARPSYNC.COLLECTIVE R15, `(.L_x_5096) ;  /* 0x000000000f087348 */ /* 0x000fea0003c00000 */
[----:B------:R0:W1:Y:S02]  /*13d30*/  SHFL.IDX P6, R14, R13, R12, R11 ;  /* 0x0000000c0d0e7389 */ /* 0x00006400000c000b */
[----:B01----:R-:W-:Y:S01]  /*13d40*/  ENDCOLLECTIVE ;  /* 0x000000000000791b */ /* 0x003fe20003800000 */
.L_x_5096:
[----:B------:R-:W-:Y:S02]  /*13d50*/  IMAD.MOV.U32 R13, RZ, RZ, R8 ;  /* 0x000000ffff0d7224 */ /* 0x000fe400078e0008 */
[----:B------:R-:W-:Y:S02]  /*13d60*/  IMAD.MOV.U32 R12, RZ, RZ, 0x1 ;  /* 0x00000001ff0c7424 */ /* 0x000fe400078e00ff */
[----:B------:R-:W-:-:S07]  /*13d70*/  IMAD.MOV.U32 R2, RZ, RZ, R14 ;  /* 0x000000ffff027224 */ /* 0x000fce00078e000e */
[----:B------:R-:W-:Y:S05]  /*13d80*/  WARPSYNC.COLLECTIVE R15, `(.L_x_5097) ;  /* 0x000000000f087348 */ /* 0x000fea0003c00000 */
[----:B------:R0:W1:Y:S02]  /*13d90*/  SHFL.IDX P6, R14, R13, R12, R11 ;  /* 0x0000000c0d0e7389 */ /* 0x00006400000c000b */
[----:B01----:R-:W-:Y:S01]  /*13da0*/  ENDCOLLECTIVE ;  /* 0x000000000000791b */ /* 0x003fe20003800000 */
.L_x_5097:
        /* <DEDUP_REMOVED lines=11> */
.L_x_5098:
[----:B------:R-:W-:Y:S01]  /*13e60*/  MOV R13, R8 ;  /* 0x00000008000d7202 */ /* 0x000fe20000000f00 */
[----:B------:R-:W-:Y:S02]  /*13e70*/  IMAD.MOV.U32 R12, RZ, RZ, 0x2 ;  /* 0x00000002ff0c7424 */ /* 0x000fe400078e00ff */
[----:B------:R-:W-:-:S07]  /*13e80*/  IMAD.MOV.U32 R2, RZ, RZ, R14 ;  /* 0x000000ffff027224 */ /* 0x000fce00078e000e */
[----:B------:R-:W-:Y:S05]  /*13e90*/  WARPSYNC.COLLECTIVE R15, `(.L_x_5099) ;  /* 0x000000000f087348 */ /* 0x000fea0003c00000 */
[----:B------:R0:W1:Y:S02]  /*13ea0*/  SHFL.IDX P6, R14, R13, R12, R11 ;  /* 0x0000000c0d0e7389 */ /* 0x00006400000c000b */
[----:B01----:R-:W-:Y:S01]  /*13eb0*/  ENDCOLLECTIVE ;  /* 0x000000000000791b */ /* 0x003fe20003800000 */
.L_x_5099:
        /* <DEDUP_REMOVED lines=11> */
.L_x_5100:
[----:B------:R-:W-:Y:S01]  /*13f70*/  MOV R13, R8 ;  /* 0x00000008000d7202 */ /* 0x000fe20000000f00 */
[----:B------:R-:W-:Y:S02]  /*13f80*/  IMAD.MOV.U32 R12, RZ, RZ, 0x3 ;  /* 0x00000003ff0c7424 */ /* 0x000fe400078e00ff */
[----:B------:R-:W-:-:S07]  /*13f90*/  IMAD.MOV.U32 R2, RZ, RZ, R14 ;  /* 0x000000ffff027224 */ /* 0x000fce00078e000e */
[----:B------:R-:W-:Y:S05]  /*13fa0*/  WARPSYNC.COLLECTIVE R15, `(.L_x_5101) ;  /* 0x000000000f087348 */ /* 0x000fea0003c00000 */
[----:B------:R0:W1:Y:S02]  /*13fb0*/  SHFL.IDX P6, R14, R13, R12, R11 ;  /* 0x0000000c0d0e7389 */ /* 0x00006400000c000b */
[----:B01----:R-:W-:Y:S01]  /*13fc0*/  ENDCOLLECTIVE ;  /* 0x000000000000791b */ /* 0x003fe20003800000 */
.L_x_5101:
        /* <DEDUP_REMOVED lines=11> */
.L_x_5102:
[----:B------:R-:W-:Y:S01]  /*14080*/  MOV R13, R8 ;  /* 0x00000008000d7202 */ /* 0x000fe20000000f00 */
[----:B------:R-:W-:Y:S02]  /*14090*/  IMAD.MOV.U32 R12, RZ, RZ, 0x4 ;  /* 0x00000004ff0c7424 */ /* 0x000fe400078e00ff */
[----:B------:R-:W-:-:S07]  /*140a0*/  IMAD.MOV.U32 R2, RZ, RZ, R14 ;  /* 0x000000ffff027224 */ /* 0x000fce00078e000e */
[----:B------:R-:W-:Y:S05]  /*140b0*/  WARPSYNC.COLLECTIVE R15, `(.L_x_5103) ;  /* 0x000000000f087348 */ /* 0x000fea0003c00000 */
[----:B------:R0:W1:Y:S02]  /*140c0*/  SHFL.IDX P6, R14, R13, R12, R11 ;  /* 0x0000000c0d0e7389 */ /* 0x00006400000c000b */
[----:B01----:R-:W-:Y:S01]  /*140d0*/  ENDCOLLECTIVE ;  /* 0x000000000000791b */ /* 0x003fe20003800000 */
.L_x_5103:
        /* <DEDUP_REMOVED lines=11> */
.L_x_5104:
[----:B------:R-:W-:Y:S01]  /*14190*/  MOV R13, R8 ;  /* 0x00000008000d7202 */ /* 0x000fe20000000f00 */
[----:B------:R-:W-:Y:S02]  /*141a0*/  IMAD.MOV.U32 R12, RZ, RZ, 0x5 ;  /* 0x00000005ff0c7424 */ /* 0x000fe400078e00ff */
[----:B------:R-:W-:-:S07]  /*141b0*/  IMAD.MOV.U32 R2, RZ, RZ, R14 ;  /* 0x000000ffff027224 */ /* 0x000fce00078e000e */
[----:B------:R-:W-:Y:S05]  /*141c0*/  WARPSYNC.COLLECTIVE R15, `(.L_x_5105) ;  /* 0x000000000f087348 */ /* 0x000fea0003c00000 */
[----:B------:R0:W1:Y:S02]  /*141d0*/  SHFL.IDX P6, R14, R13, R12, R11 ;  /* 0x0000000c0d0e7389 */ /* 0x00006400000c000b */
[----:B01----:R-:W-:Y:S01]  /*141e0*/  ENDCOLLECTIVE ;  /* 0x000000000000791b */ /* 0x003fe20003800000 */
.L_x_5105:
        /* <DEDUP_REMOVED lines=11> */
.L_x_5106:
[----:B------:R-:W-:Y:S05]  /*142a0*/  BRA `(.L_x_5107) ;  /* 0xffffffc000207947 */ /* 0x000fea000383ffff */
.L_x_5007:
[----:B--2---:R2:W3:Y:S02]  /*142b0*/  SYNCS.PHASECHK.TRANS64.TRYWAIT P0, [R10+URZ+0x22860], R20 ;  /* 0x022860140a0075a7 */ /* 0x0044e4000800017f */
[----:B---3--:R-:W-:Y:S05]  /*142c0*/  @!P0 NANOSLEEP.SYNCS 0x989680 ;  /* 0x009896800000895d */ /* 0x008fea0003900000 */
[----:B------:R-:W3:Y:S02]  /*142d0*/  @!P0 SYNCS.PHASECHK.TRANS64 P0, [R10+URZ+0x22860], R20 ;  /* 0x022860140a0085a7 */ /* 0x000ee4000800007f */
[----:B---3--:R-:W-:Y:S05]  /*142e0*/  @!P0 BRA `(.L_x_5007) ;  /* 0xfffffffc00f08947 */ /* 0x008fea000383ffff */
[----:B------:R-:W-:Y:S05]  /*142f0*/  BRA `(.L_x_5108) ;  /* 0xffffffc000707947 */ /* 0x000fea000383ffff */
.L_x_5008:
        /* <DEDUP_REMOVED lines=8> */
.L_x_5110:
[----:B------:R-:W-:Y:S05]  /*14380*/  BSYNC B1 ;  /* 0x0000000000017941 */ /* 0x000fea0003800000 */
.L_x_5109:
        /* <DEDUP_REMOVED lines=9> */
.L_x_5111:
[----:B------:R-:W-:Y:S02]  /*14420*/  IMAD.MOV.U32 R13, RZ, RZ, R25 ;  /* 0x000000ffff0d7224 */ /* 0x000fe400078e0019 */
[----:B------:R-:W-:Y:S01]  /*14430*/  IMAD.MOV.U32 R12, RZ, RZ, 0x1 ;  /* 0x00000001ff0c7424 */ /* 0x000fe200078e00ff */
[----:B------:R-:W-:-:S13]  /*14440*/  IADD3 R2, P0, R14, R0, RZ ;  /* 0x000000000e027210 */ /* 0x000fda0007f1e0ff */
[----:B------:R-:W-:Y:S05]  /*14450*/  WARPSYNC.COLLECTIVE R15, `(.L_x_5112) ;  /* 0x000000000f087348 */ /* 0x000fea0003c00000 */
[----:B------:R0:W1:Y:S02]  /*14460*/  SHFL.IDX P6, R14, R13, R12, R11 ;  /* 0x0000000c0d0e7389 */ /* 0x00006400000c000b */
[----:B01----:R-:W-:Y:S01]  /*14470*/  ENDCOLLECTIVE ;  /* 0x000000000000791b */ /* 0x003fe20003800000 */
.L_x_5112:
        /* <DEDUP_REMOVED lines=13> */
.L_x_5113:
[----:B------:R-:W-:Y:S02]  /*14550*/  IMAD.MOV.U32 R13, RZ, RZ, R25 ;  /* 0x000000ffff0d7224 */ /* 0x000fe400078e0019 */
[----:B------:R-:W-:Y:S01]  /*14560*/  IMAD.MOV.U32 R12, RZ, RZ, 0x2 ;  /* 0x00000002ff0c7424 */ /* 0x000fe200078e00ff */
[----:B------:R-:W-:-:S13]  /*14570*/  IADD3 R2, P0, R14, R0, RZ ;  /* 0x000000000e027210 */ /* 0x000fda0007f1e0ff */
[----:B------:R-:W-:Y:S05]  /*14580*/  WARPSYNC.COLLECTIVE R15, `(.L_x_5114) ;  /* 0x000000000f087348 */ /* 0x000fea0003c00000 */
[----:B------:R0:W1:Y:S02]  /*14590*/  SHFL.IDX P6, R14, R13, R12, R11 ;  /* 0x0000000c0d0e7389 */ /* 0x00006400000c000b */
[----:B01----:R-:W-:Y:S01]  /*145a0*/  ENDCOLLECTIVE ;  /* 0x000000000000791b */ /* 0x003fe20003800000 */
.L_x_5114:
        /* <DEDUP_REMOVED lines=13> */
.L_x_5115:
[----:B------:R-:W-:Y:S02]  /*14680*/  IMAD.MOV.U32 R13, RZ, RZ, R25 ;  /* 0x000000ffff0d7224 */ /* 0x000fe400078e0019 */
[----:B------:R-:W-:Y:S01]  /*14690*/  IMAD.MOV.U32 R12, RZ, RZ, 0x3 ;  /* 0x00000003ff0c7424 */ /* 0x000fe200078e00ff */
[----:B------:R-:W-:-:S07]  /*146a0*/  MOV R8, R14 ;  /* 0x0000000e00087202 */ /* 0x000fce0000000f00 */
[----:B------:R-:W-:Y:S05]  /*146b0*/  WARPSYNC.COLLECTIVE R15, `(.L_x_5116) ;  /* 0x000000000f087348 */ /* 0x000fea0003c00000 */
[----:B------:R0:W1:Y:S02]  /*146c0*/  SHFL.IDX P6, R14, R13, R12, R11 ;  /* 0x0000000c0d0e7389 */ /* 0x00006400000c000b */
[----:B01----:R-:W-:Y:S01]  /*146d0*/  ENDCOLLECTIVE ;  /* 0x000000000000791b */ /* 0x003fe20003800000 */
.L_x_5116:
        /* <DEDUP_REMOVED lines=14> */
.L_x_5117:
[----:B------:R-:W-:Y:S02]  /*147c0*/  IMAD.MOV.U32 R13, RZ, RZ, R25 ;  /* 0x000000ffff0d7224 */ /* 0x000fe400078e0019 */
[----:B------:R-:W-:Y:S01]  /*147d0*/  IMAD.MOV.U32 R12, RZ, RZ, 0x4 ;  /* 0x00000004ff0c7424 */ /* 0x000fe200078e00ff */
[----:B------:R-:W-:-:S13]  /*147e0*/  IADD3 R2, P0, R14, R0, RZ ;  /* 0x000000000e027210 */ /* 0x000fda0007f1e0ff */
[----:B------:R-:W-:Y:S05]  /*147f0*/  WARPSYNC.COLLECTIVE R15, `(.L_x_5118) ;  /* 0x000000000f087348 */ /* 0x000fea0003c00000 */
[----:B------:R0:W1:Y:S02]  /*14800*/  SHFL.IDX P6, R14, R13, R12, R11 ;  /* 0x0000000c0d0e7389 */ /* 0x00006400000c000b */
[----:B01----:R-:W-:Y:S01]  /*14810*/  ENDCOLLECTIVE ;  /* 0x000000000000791b */ /* 0x003fe20003800000 */
.L_x_5118:
[----:B------:R-:W-:-:S05]  /*14820*/  IADD3.X R3, RZ, R5, RZ, P0, !PT ;  /* 0x00000005ff037210 */ /* 0x000fca00007fe4ff */
        /* <DEDUP_REMOVED lines=12> */
.L_x_5119:
[----:B------:R-:W-:Y:S01]  /*148f0*/  MOV R13, R25 ;  /* 0x00000019000d7202 */ /* 0x000fe20000000f00 */
[----:B------:R-:W-:Y:S01]  /*14900*/  IMAD.MOV.U32 R12, RZ, RZ, 0x5 ;  /* 0x00000005ff0c7424 */ /* 0x000fe200078e00ff */
[----:B------:R-:W-:-:S13]  /*14910*/  IADD3 R2, P0, R14, R0, RZ ;  /* 0x000000000e027210 */ /* 0x000fda0007f1e0ff */
[----:B------:R-:W-:Y:S05]  /*14920*/  WARPSYNC.COLLECTIVE R15, `(.L_x_5120) ;  /* 0x000000000f087348 */ /* 0x000fea0003c00000 */
[----:B------:R0:W1:Y:S02]  /*14930*/  SHFL.IDX P6, R14, R13, R12, R11 ;  /* 0x0000000c0d0e7389 */ /* 0x00006400000c000b */
[----:B01----:R-:W-:Y:S01]  /*14940*/  ENDCOLLECTIVE ;  /* 0x000000000000791b */ /* 0x003fe20003800000 */
.L_x_5120:
        /* <DEDUP_REMOVED lines=13> */
.L_x_5121:
[----:B------:R-:W-:Y:S05]  /*14a20*/  BRA `(.L_x_5122) ;  /* 0xffffffbc00b87947 */ /* 0x000fea000383ffff */
.L_x_5016:
[----:B------:R-:W-:Y:S01]  /*14a30*/  BSSY B0, `(.L_x_5123) ;  /* 0x0000008000007945 */ /* 0x000fe20003800000 */
[----:B------:R-:W-:Y:S01]  /*14a40*/  IMAD.MOV.U32 R13, RZ, RZ, R16 ;  /* 0x000000ffff0d7224 */ /* 0x000fe200078e0010 */
[----:B------:R-:W-:Y:S01]  /*14a50*/  MOV R11, 0x1f ;  /* 0x0000001f000b7802 */ /* 0x000fe20000000f00 */
[----:B------:R-:W-:Y:S02]  /*14a60*/  IMAD.MOV.U32 R12, RZ, RZ, RZ ;  /* 0x000000ffff0c7224 */ /* 0x000fe400078e00ff */
[----:B------:R-:W-:-:S07]  /*14a70*/  IMAD.MOV.U32 R15, RZ, RZ, -0x1 ;  /* 0xffffffffff0f7424 */ /* 0x000fce00078e00ff */
[----:B01----:R-:W-:Y:S05]  /*14a80*/  WARPSYNC.COLLECTIVE R15, `(.L_x_5124) ;  /* 0x000000000f087348 */ /* 0x003fea0003c00000 */
[----:B------:R2:W3:Y:S02]  /*14a90*/  SHFL.IDX P6, R14, R13, R12, R11 ;  /* 0x0000000c0d0e7389 */ /* 0x0004e400000c000b */
[----:B0123--:R-:W-:Y:S01]  /*14aa0*/  ENDCOLLECTIVE ;  /* 0x000000000000791b */ /* 0x00ffe20003800000 */
.L_x_5124:
[----:B------:R-:W-:Y:S05]  /*14ab0*/  BSYNC B0 ;  /* 0x0000000000007941 */ /* 0x000fea0003800000 */
.L_x_5123:
        /* <DEDUP_REMOVED lines=9> */
.L_x_5125:
        /* <DEDUP_REMOVED lines=18> */
.L_x_5126:
[----:B------:R-:W-:Y:S01]  /*14c70*/  IMAD.MOV.U32 R12, RZ, RZ, 0x2 ;  /* 0x00000002ff0c7424 */ /* 0x000fe200078e00ff */
[----:B------:R-:W-:-:S05]  /*14c80*/  SEL R6, R14, RZ, P1 ;  /* 0x000000ff0e067207 */ /* 0x000fca0000800000 */
[----:B------:R-:W-:-:S04]  /*14c90*/  IMAD.IADD R6, R5, 0x1, R6 ;  /* 0x0000000105067824 */ /* 0x000fc800078e0206 */
[----:B------:R-:W-:-:S07]  /*14ca0*/  IMAD.MOV.U32 R13, RZ, RZ, R6 ;  /* 0x000000ffff0d7224 */ /* 0x000fce00078e0006 */
[----:B------:R-:W-:Y:S05]  /*14cb0*/  WARPSYNC.COLLECTIVE R15, `(.L_x_5127) ;  /* 0x000000000f087348 */ /* 0x000fea0003c00000 */
[----:B------:R0:W1:Y:S02]  /*14cc0*/  SHFL.UP P6, R14, R13, R12, R11 ;  /* 0x0400000c0d0e7389 */ /* 0x00006400000c000b */
[----:B01----:R-:W-:Y:S01]  /*14cd0*/  ENDCOLLECTIVE ;  /* 0x000000000000791b */ /* 0x003fe20003800000 */
.L_x_5127:
[----:B------:R-:W-:Y:S02]  /*14ce0*/  MOV R12, 0x4 ;  /* 0x00000004000c7802 */ /* 0x000fe40000000f00 */
[----:B------:R-:W-:-:S05]  /*14cf0*/  SEL R7, R14, RZ, P2 ;  /* 0x000000ff0e077207 */ /* 0x000fca0001000000 */
[----:B------:R-:W-:-:S04]  /*14d00*/  IMAD.IADD R7, R6, 0x1, R7 ;  /* 0x0000000106077824 */ /* 0x000fc800078e0207 */
[----:B------:R-:W-:-:S07]  /*14d10*/  IMAD.MOV.U32 R13, RZ, RZ, R7 ;  /* 0x000000ffff0d7224 */ /* 0x000fce00078e0007 */
[----:B------:R-:W-:Y:S05]  /*14d20*/  WARPSYNC.COLLECTIVE R15, `(.L_x_5128) ;  /* 0x000000000f087348 */ /* 0x000fea0003c00000 */
[----:B------:R0:W1:Y:S02]  /*14d30*/  SHFL.UP P6, R14, R13, R12, R11 ;  /* 0x0400000c0d0e7389 */ /* 0x00006400000c000b */
[----:B01----:R-:W-:Y:S01]  /*14d40*/  ENDCOLLECTIVE ;  /* 0x000000000000791b */ /* 0x003fe20003800000 */
.L_x_5128:
[----:B------:R-:W-:Y:S01]  /*14d50*/  IMAD.MOV.U32 R12, RZ, RZ, 0x8 ;  /* 0x00000008ff0c7424 */ /* 0x000fe200078e00ff */
[----:B------:R-:W-:-:S05]  /*14d60*/  SEL R2, R14, RZ, P3 ;  /* 0x000000ff0e027207 */ /* 0x000fca0001800000 */
[----:B------:R-:W-:-:S04]  /*14d70*/  IMAD.IADD R2, R7, 0x1, R2 ;  /* 0x0000000107027824 */ /* 0x000fc800078e0202 */
[----:B------:R-:W-:-:S07]  /*14d80*/  IMAD.MOV.U32 R13, RZ, RZ, R2 ;  /* 0x000000ffff0d7224 */ /* 0x000fce00078e0002 */
[----:B------:R-:W-:Y:S05]  /*14d90*/  WARPSYNC.COLLECTIVE R15, `(.L_x_5129) ;  /* 0x000000000f087348 */ /* 0x000fea0003c00000 */
[----:B------:R0:W1:Y:S02]  /*14da0*/  SHFL.UP P6, R14, R13, R12, R11 ;  /* 0x0400000c0d0e7389 */ /* 0x00006400000c000b */
[----:B01----:R-:W-:Y:S01]  /*14db0*/  ENDCOLLECTIVE ;  /* 0x000000000000791b */ /* 0x003fe20003800000 */
.L_x_5129:
[----:B------:R-:W-:Y:S02]  /*14dc0*/  MOV R12, 0x10 ;  /* 0x00000010000c7802 */ /* 0x000fe40000000f00 */
[----:B------:R-:W-:-:S05]  /*14dd0*/  SEL R3, R14, RZ, P4 ;  /* 0x000000ff0e037207 */ /* 0x000fca0002000000 */
[----:B------:R-:W-:-:S04]  /*14de0*/  IMAD.IADD R3, R2, 0x1, R3 ;  /* 0x0000000102037824 */ /* 0x000fc800078e0203 */
[----:B------:R-:W-:-:S07]  /*14df0*/  IMAD.MOV.U32 R13, RZ, RZ, R3 ;  /* 0x000000ffff0d7224 */ /* 0x000fce00078e0003 */
[----:B------:R-:W-:Y:S05]  /*14e00*/  WARPSYNC.COLLECTIVE R15, `(.L_x_5130) ;  /* 0x000000000f087348 */ /* 0x000fea0003c00000 */
[----:B------:R0:W1:Y:S02]  /*14e10*/  SHFL.UP P6, R14, R13, R12, R11 ;  /* 0x0400000c0d0e7389 */ /* 0x00006400000c000b */
[----:B01----:R-:W-:Y:S01]  /*14e20*/  ENDCOLLECTIVE ;  /* 0x000000000000791b */ /* 0x003fe20003800000 */
.L_x_5130:
        /* <DEDUP_REMOVED lines=8> */
.L_x_5131:
[----:B------:R-:W-:Y:S05]  /*14eb0*/  BRA `(.L_x_5132) ;  /* 0xffffffc000147947 */ /* 0x000fea000383ffff */
.L_x_5021:
[----:B------:R-:W-:Y:S01]  /*14ec0*/  BSSY B0, `(.L_x_5133) ;  /* 0x0000008000007945 */ /* 0x000fe20003800000 */
[----:B-----5:R-:W-:Y:S01]  /*14ed0*/  IMAD.MOV.U32 R13, RZ, RZ, R5 ;  /* 0x000000ffff0d7224 */ /* 0x020fe200078e0005 */
[----:B------:R-:W-:Y:S01]  /*14ee0*/  MOV R12, 0x1 ;  /* 0x00000001000c7802 */ /* 0x000fe20000000f00 */
[----:B------:R-:W-:Y:S02]  /*14ef0*/  IMAD.MOV.U32 R11, RZ, RZ, RZ ;  /* 0x000000ffff0b7224 */ /* 0x000fe400078e00ff */
[----:B------:R-:W-:-:S07]  /*14f00*/  IMAD.MOV.U32 R15, RZ, RZ, -0x1 ;  /* 0xffffffffff0f7424 */ /* 0x000fce00078e00ff */
[----:B0123--:R-:W-:Y:S05]  /*14f10*/  WARPSYNC.COLLECTIVE R15, `(.L_x_5134) ;  /* 0x000000000f087348 */ /* 0x00ffea0003c00000 */
[----:B------:R4:W0:Y:S02]  /*14f20*/  SHFL.UP P6, R14, R13, R12, R11 ;  /* 0x0400000c0d0e7389 */ /* 0x00082400000c000b */
[----:B01234-:R-:W-:Y:S01]  /*14f30*/  ENDCOLLECTIVE ;  /* 0x000000000000791b */ /* 0x01ffe20003800000 */
.L_x_5134:
[----:B------:R-:W-:Y:S05]  /*14f40*/  BSYNC B0 ;  /* 0x0000000000007941 */ /* 0x000fea0003800000 */
.L_x_5133:
        /* <DEDUP_REMOVED lines=8> */
.L_x_5135:
[----:B------:R-:W-:Y:S01]  /*14fd0*/  IMAD.MOV.U32 R12, RZ, RZ, 0x4 ;  /* 0x00000004ff0c7424 */ /* 0x000fe200078e00ff */
[----:B------:R-:W-:-:S05]  /*14fe0*/  SEL R2, R14, RZ, P2 ;  /* 0x000000ff0e027207 */ /* 0x000fca0001000000 */
[----:B------:R-:W-:-:S04]  /*14ff0*/  IMAD.IADD R2, R13, 0x1, R2 ;  /* 0x000000010d027824 */ /* 0x000fc800078e0202 */
[----:B------:R-:W-:-:S07]  /*15000*/  IMAD.MOV.U32 R13, RZ, RZ, R2 ;  /* 0x000000ffff0d7224 */ /* 0x000fce00078e0002 */
[----:B------:R-:W-:Y:S05]  /*15010*/  WARPSYNC.COLLECTIVE R15, `(.L_x_5136) ;  /* 0x000000000f087348 */ /* 0x000fea0003c00000 */
[----:B------:R0:W1:Y:S02]  /*15020*/  SHFL.UP P6, R14, R13, R12, R11 ;  /* 0x0400000c0d0e7389 */ /* 0x00006400000c000b */
[----:B01----:R-:W-:Y:S01]  /*15030*/  ENDCOLLECTIVE ;  /* 0x000000000000791b */ /* 0x003fe20003800000 */
.L_x_5136:
[----:B------:R-:W-:Y:S02]  /*15040*/  MOV R12, 0x8 ;  /* 0x00000008000c7802 */ /* 0x000fe40000000f00 */
[----:B------:R-:W-:-:S05]  /*15050*/  SEL R3, R14, RZ, P3 ;  /* 0x000000ff0e037207 */ /* 0x000fca0001800000 */
[----:B------:R-:W-:-:S04]  /*15060*/  IMAD.IADD R3, R2, 0x1, R3 ;  /* 0x0000000102037824 */ /* 0x000fc800078e0203 */
[----:B------:R-:W-:-:S07]  /*15070*/  IMAD.MOV.U32 R13, RZ, RZ, R3 ;  /* 0x000000ffff0d7224 */ /* 0x000fce00078e0003 */
[----:B------:R-:W-:Y:S05]  /*15080*/  WARPSYNC.COLLECTIVE R15, `(.L_x_5137) ;  /* 0x000000000f087348 */ /* 0x000fea0003c00000 */
[----:B------:R0:W1:Y:S02]  /*15090*/  SHFL.UP P6, R14, R13, R12, R11 ;  /* 0x0400000c0d0e7389 */ /* 0x00006400000c000b */
[----:B01----:R-:W-:Y:S01]  /*150a0*/  ENDCOLLECTIVE ;  /* 0x000000000000791b */ /* 0x003fe20003800000 */
.L_x_5137:
[----:B------:R-:W-:Y:S01]  /*150b0*/  IMAD.MOV.U32 R12, RZ, RZ, 0x10 ;  /* 0x00000010ff0c7424 */ /* 0x000fe200078e00ff */
[----:B------:R-:W-:-:S05]  /*150c0*/  SEL R4, R14, RZ, P4 ;  /* 0x000000ff0e047207 */ /* 0x000fca0002000000 */
[----:B------:R-:W-:-:S04]  /*150d0*/  IMAD.IADD R4, R3, 0x1, R4 ;  /* 0x0000000103047824 */ /* 0x000fc800078e0204 */
[----:B------:R-:W-:-:S07]  /*150e0*/  IMAD.MOV.U32 R13, RZ, RZ, R4 ;  /* 0x000000ffff0d7224 */ /* 0x000fce00078e0004 */
[----:B------:R-:W-:Y:S05]  /*150f0*/  WARPSYNC.COLLECTIVE R15, `(.L_x_5138) ;  /* 0x000000000f087348 */ /* 0x000fea0003c00000 */
[----:B------:R0:W1:Y:S02]  /*15100*/  SHFL.UP P6, R14, R13, R12, R11 ;  /* 0x0400000c0d0e7389 */ /* 0x00006400000c000b */
[----:B01----:R-:W-:Y:S01]  /*15110*/  ENDCOLLECTIVE ;  /* 0x000000000000791b */ /* 0x003fe20003800000 */
.L_x_5138:
        /* <DEDUP_REMOVED lines=8> */
.L_x_5139:
[----:B------:R-:W-:Y:S05]  /*151a0*/  BRA `(.L_x_5140) ;  /* 0xffffffbc00f47947 */ /* 0x000fea000383ffff */
.L_x_5023:
[----:B------:R-:W-:Y:S01]  /*151b0*/  BSSY B0, `(.L_x_5141) ;  /* 0x0000006000007945 */ /* 0x000fe20003800000 */
[----:B------:R-:W-:Y:S01]  /*151c0*/  PLOP3.LUT P6, PT, P6, PT, PT, 0x8, 0x0 ;  /* 0x000000000000781c */ /* 0x000fe200037ce170 */
[----:B------:R-:W-:-:S12]  /*151d0*/  IMAD.MOV.U32 R15, RZ, RZ, -0x1 ;  /* 0xffffffffff0f7424 */ /* 0x000fd800078e00ff */
[----:B012---:R-:W-:Y:S05]  /*151e0*/  WARPSYNC.COLLECTIVE R15, `(.L_x_5142) ;  /* 0x000000000f087348 */ /* 0x007fea0003c00000 */
[----:B------:R-:W-:Y:S01]  /*151f0*/  VOTE.ANY R14, PT, P6 ;  /* 0x00000000000e7806 */ /* 0x000fe200030e0100 */
[----:B012---:R-:W-:Y:S06]  /*15200*/  ENDCOLLECTIVE ;  /* 0x000000000000791b */ /* 0x007fec0003800000 */
.L_x_5142:
[----:B------:R-:W-:Y:S05]  /*15210*/  BSYNC B0 ;  /* 0x0000000000007941 */ /* 0x000fea0003800000 */
.L_x_5141:
        /* <DEDUP_REMOVED lines=9> */
.L_x_5143:
[----:B------:R-:W-:Y:S01]  /*152b0*/  IMAD.MOV.U32 R5, RZ, RZ, R14 ;  /* 0x000000ffff057224 */ /* 0x000fe200078e000e */
[----:B------:R-:W-:Y:S06]  /*152c0*/  BRA `(.L_x_5144) ;  /* 0xffffffbc00e47947 */ /* 0x000fec000383ffff */
.L_x_5025:
[----:B------:R-:W-:Y:S01]  /*152d0*/  BSSY B0, `(.L_x_5145) ;  /* 0x0000007000007945 */ /* 0x000fe20003800000 */
[----:B------:R-:W-:Y:S02]  /*152e0*/  IMAD.MOV.U32 R13, RZ, RZ, R6 ;  /* 0x000000ffff0d7224 */ /* 0x000fe400078e0006 */
[----:B------:R-:W-:Y:S02]  /*152f0*/  IMAD.MOV.U32 R11, RZ, RZ, 0x1f ;  /* 0x0000001fff0b7424 */ /* 0x000fe400078e00ff */
[----:B------:R-:W-:-:S07]  /*15300*/  IMAD.MOV.U32 R15, RZ, RZ, -0x1 ;  /* 0xffffffffff0f7424 */ /* 0x000fce00078e00ff */
[----:B01234-:R-:W-:Y:S05]  /*15310*/  WARPSYNC.COLLECTIVE R15, `(.L_x_5146) ;  /* 0x000000000f087348 */ /* 0x01ffea0003c00000 */
[----:B------:R0:W0:Y:S02]  /*15320*/  SHFL.IDX P6, R14, R13, R12, R11 ;  /* 0x0000000c0d0e7389 */ /* 0x00002400000c000b */
[----:B01234-:R-:W-:Y:S01]  /*15330*/  ENDCOLLECTIVE ;  /* 0x000000000000791b */ /* 0x01ffe20003800000 */
.L_x_5146:
[----:B------:R-:W-:Y:S05]  /*15340*/  BSYNC B0 ;  /* 0x0000000000007941 */ /* 0x000fea0003800000 */
.L_x_5145:
[----:B------:R-:W-:Y:S05]  /*15350*/  BRA `(.L_x_5024) ;  /* 0xffffffbc00dc7947 */ /* 0x000fea000383ffff */
.L_x_5029:
[----:B-1----:R1:W2:Y:S02]  /*15360*/  SYNCS.PHASECHK.TRANS64.TRYWAIT P0, [R7+URZ+0x22820], R0 ;  /* 0x02282000070075a7 */ /* 0x0022a4000800017f */
[----:B--2---:R-:W-:Y:S05]  /*15370*/  @!P0 NANOSLEEP.SYNCS 0x989680 ;  /* 0x009896800000895d */ /* 0x004fea0003900000 */
[----:B------:R-:W2:Y:S02]  /*15380*/  @!P0 SYNCS.PHASECHK.TRANS64 P0, [R7+URZ+0x22820], R0 ;  /* 0x02282000070085a7 */ /* 0x000ea4000800007f */
[----:B--2---:R-:W-:Y:S05]  /*15390*/  @!P0 BRA `(.L_x_5029) ;  /* 0xfffffffc00f08947 */ /* 0x004fea000383ffff */
[----:B------:R-:W-:Y:S05]  /*153a0*/  BRA `(.L_x_5147) ;  /* 0xffffffc400547947 */ /* 0x000fea000383ffff */
.L_x_5030:
[----:B------:R-:W2:Y:S01]  /*153b0*/  S2R R2, SR_TID.X ;  /* 0x0000000000027919 */ /* 0x000ea20000002100 */
[----:B------:R-:W-:Y:S01]  /*153c0*/  BSSY B0, `(.L_x_5148) ;  /* 0x000000a000007945 */ /* 0x000fe20003800000 */
[----:B------:R-:W-:Y:S02]  /*153d0*/  IMAD.MOV.U32 R12, RZ, RZ, RZ ;  /* 0x000000ffff0c7224 */ /* 0x000fe400078e00ff */
[----:B------:R-:W-:Y:S02]  /*153e0*/  IMAD.MOV.U32 R11, RZ, RZ, 0x1f ;  /* 0x0000001fff0b7424 */ /* 0x000fe400078e00ff */
[----:B------:R-:W-:Y:S01]  /*153f0*/  IMAD.MOV.U32 R15, RZ, RZ, -0x1 ;  /* 0xffffffffff0f7424 */ /* 0x000fe200078e00ff */
[----:B--2---:R-:W-:-:S04]  /*15400*/  SHF.R.U32.HI R2, RZ, 0x5, R2 ;  /* 0x00000005ff027819 */ /* 0x004fc80000011602 */
[----:B------:R-:W-:-:S04]  /*15410*/  LOP3.LUT R2, R2, 0x3, RZ, 0xc0, !PT ;  /* 0x0000000302027812 */ /* 0x000fc800078ec0ff */
[----:B------:R-:W-:-:S07]  /*15420*/  MOV R13, R2 ;  /* 0x00000002000d7202 */ /* 0x000fce0000000f00 */
[----:B01-34-:R-:W-:Y:S05]  /*15430*/  WARPSYNC.COLLECTIVE R15, `(.L_x_5149) ;  /* 0x000000000f087348 */ /* 0x01bfea0003c00000 */
[----:B------:R2:W0:Y:S02]  /*15440*/  SHFL.IDX P6, R14, R13, R12, R11 ;  /* 0x0000000c0d0e7389 */ /* 0x00042400000c000b */
[----:B01234-:R-:W-:Y:S01]  /*15450*/  ENDCOLLECTIVE ;  /* 0x000000000000791b */ /* 0x01ffe20003800000 */
.L_x_5149:
[----:B------:R-:W-:Y:S05]  /*15460*/  BSYNC B0 ;  /* 0x0000000000007941 */ /* 0x000fea0003800000 */
.L_x_5148:
[----:B------:R-:W-:Y:S05]  /*15470*/  BRA `(.L_x_5150) ;  /* 0xffffffc4003c7947 */ /* 0x000fea000383ffff */
.L_x_5033:
[----:B------:R-:W-:Y:S01]  /*15480*/  BSSY B1, `(.L_x_5151) ;  /* 0x0000006000017945 */ /* 0x000fe20003800000 */
[----:B------:R-:W-:-:S07]  /*15490*/  IMAD.MOV.U32 R15, RZ, RZ, -0x1 ;  /* 0xffffffffff0f7424 */ /* 0x000fce00078e00ff */
[----:B01-34-:R-:W-:Y:S05]  /*154a0*/  WARPSYNC.COLLECTIVE R15, `(.L_x_5152) ;  /* 0x000000000f0c7348 */ /* 0x01bfea0003c00000 */
[----:B------:R-:W-:Y:S02]  /*154b0*/  ELECT P6, UR62, PT ;  /* 0x00000000003e782f */ /* 0x000fe400038c0000 */
[----:B------:R-:W-:Y:S01]  /*154c0*/  MOV R14, UR62 ;  /* 0x0000003e000e7c02 */ /* 0x000fe20008000f00 */
[----:B01-34-:R-:W-:Y:S10]  /*154d0*/  ENDCOLLECTIVE ;  /* 0x000000000000791b */ /* 0x01bff40003800000 */
.L_x_5152:
[----:B------:R-:W-:Y:S05]  /*154e0*/  BSYNC B1 ;  /* 0x0000000000017941 */ /* 0x000fea0003800000 */
.L_x_5151:
[----:B------:R-:W-:Y:S05]  /*154f0*/  BRA `(.L_x_5153) ;  /* 0xffffffc400347947 */ /* 0x000fea000383ffff */
.L_x_5035:
[----:B-1----:R1:W2:Y:S02]  /*15500*/  SYNCS.PHASECHK.TRANS64.TRYWAIT P1, [R5+URZ+0x22840], R0 ;  /* 0x02284000050075a7 */ /* 0x0022a4000802017f */
[----:B--2---:R-:W-:Y:S05]  /*15510*/  @!P1 NANOSLEEP.SYNCS 0x989680 ;  /* 0x009896800000995d */ /* 0x004fea0003900000 */
[----:B------:R-:W2:Y:S02]  /*15520*/  @!P1 SYNCS.PHASECHK.TRANS64 P1, [R5+URZ+0x22840], R0 ;  /* 0x02284000050095a7 */ /* 0x000ea4000802007f */
[----:B--2---:R-:W-:Y:S05]  /*15530*/  @!P1 BRA `(.L_x_5035) ;  /* 0xfffffffc00f09947 */ /* 0x004fea000383ffff */
[----:B------:R-:W-:Y:S05]  /*15540*/  BRA `(.L_x_5154) ;  /* 0xffffffc400547947 */ /* 0x000fea000383ffff */
.L_x_5037:
[----:B--2---:R2:W0:Y:S02]  /*15550*/  SYNCS.PHASECHK.TRANS64.TRYWAIT P1, [R3+URZ+0x22840], R2 ;  /* 0x02284002030075a7 */ /* 0x004424000802017f */
[----:B0-----:R-:W-:Y:S05]  /*15560*/  @!P1 NANOSLEEP.SYNCS 0x989680 ;  /* 0x009896800000995d */ /* 0x001fea0003900000 */
[----:B------:R-:W0:Y:S02]  /*15570*/  @!P1 SYNCS.PHASECHK.TRANS64 P1, [R3+URZ+0x22840], R2 ;  /* 0x02284002030095a7 */ /* 0x000e24000802007f */
[----:B0-----:R-:W-:Y:S05]  /*15580*/  @!P1 BRA `(.L_x_5037) ;  /* 0xfffffffc00f09947 */ /* 0x001fea000383ffff */
[----:B------:R-:W-:Y:S05]  /*15590*/  BRA `(.L_x_5155) ;  /* 0xffffffc400607947 */ /* 0x000fea000383ffff */
.L_x_5039:
[----:B------:R0:W0:Y:S02]  /*155a0*/  SYNCS.PHASECHK.TRANS64.TRYWAIT P1, [R5+URZ+0x22860], R0 ;  /* 0x02286000050075a7 */ /* 0x000024000802017f */
[----:B0-----:R-:W-:Y:S05]  /*155b0*/  @!P1 NANOSLEEP.SYNCS 0x989680 ;  /* 0x009896800000995d */ /* 0x001fea0003900000 */
[----:B------:R-:W0:Y:S02]  /*155c0*/  @!P1 SYNCS.PHASECHK.TRANS64 P1, [R5+URZ+0x22860], R0 ;  /* 0x02286000050095a7 */ /* 0x000e24000802007f */
[----:B0-----:R-:W-:Y:S05]  /*155d0*/  @!P1 BRA `(.L_x_5039) ;  /* 0xfffffffc00f09947 */ /* 0x001fea000383ffff */
[----:B------:R-:W-:Y:S05]  /*155e0*/  BRA `(.L_x_5156) ;  /* 0xffffffc4005c7947 */ /* 0x000fea000383ffff */
.L_x_5157:
        /* <DEDUP_REMOVED lines=9> */
.L_x_6465:


//--------------------- .text._ZN7cutlass13device_kernelIN5flash11enable_sm90INS1_16FlashAttnFwdSm90INS1_25CollectiveMainloopFwdSm90ILi2EN4cute5tupleIJNS5_1CILi1EEES8_S8_EEENS6_IJNS7_ILi128EEENS7_ILi96EEENS7_ILi64EEEEEELi256ENS_6half_tEfNS_4arch4Sm90ELb1ELb0ELb1ELb1ELb1ELb1ELb0ELb1ELb0ELb1ELb0ELb0EEENS1_21CollectiveEpilogueFwdINS6_IJSA_NS7_ILi256EEESB_EEES9_SE_SG_Li256ELb1ELb1ELb0ELb0EEENS1_36VarlenDynamicPersistentTileSchedulerILi128ELi96ELi256ELi128ELb0ELb1ELb1ELb1ELb1ELb1EEEEEEEEEvNT_6ParamsE --------------------------
	.section	.text._ZN7cutlass13device_kernelIN5flash11enable_sm90INS1_16FlashAttnFwdSm90INS1_25CollectiveMainloopFwdSm90ILi2EN4cute5tupleIJNS5_1CILi1EEES8_S8_EEENS6_IJNS7_ILi128EEENS7_ILi96EEENS7_ILi64EEEEEELi256ENS_6half_tEfNS_4arch4Sm90ELb1ELb0ELb1ELb1ELb1ELb1ELb0ELb1ELb0ELb1ELb0ELb0EEENS1_21CollectiveEpilogueFwdINS6_IJSA_NS7_ILi256EEESB_EEES9_SE_SG_Li256ELb1ELb1ELb0ELb0EEENS1_36VarlenDynamicPersistentTileSchedulerILi128ELi96ELi256ELi128ELb0ELb1ELb1ELb1ELb1ELb1EEEEEEEEEvNT_6ParamsE,"ax",@progbits
	.align	128
.text._ZN7cutlass13device_kernelIN5flash11enable_sm90INS1_16FlashAttnFwdSm90INS1_25CollectiveMainloopFwdSm90ILi2EN4cute5tupleIJNS5_1CILi1EEES8_S8_EEENS6_IJNS7_ILi128EEENS7_ILi96EEENS7_ILi64EEEEEELi256ENS_6half_tEfNS_4arch4Sm90ELb1ELb0ELb1ELb1ELb1ELb1ELb0ELb1ELb0ELb1ELb0ELb0EEENS1_21CollectiveEpilogueFwdINS6_IJSA_NS7_ILi256EEESB_EEES9_SE_SG_Li256ELb1ELb1ELb0ELb0EEENS1_36VarlenDynamicPersistentTileSchedulerILi128ELi96ELi256ELi128ELb0ELb1ELb1ELb1ELb1ELb1EEEEEEEEEvNT_6ParamsE:
        .type           _ZN7cutlass13device_kernelIN5flash11enable_sm90INS1_16FlashAttnFwdSm90INS1_25CollectiveMainloopFwdSm90ILi2EN4cute5tupleIJNS5_1CILi1EEES8_S8_EEENS6_IJNS7_ILi128EEENS7_ILi96EEENS7_ILi64EEEEEELi256ENS_6half_tEfNS_4arch4Sm90ELb1ELb0ELb1ELb1ELb1ELb1ELb0ELb1ELb0ELb1ELb0ELb0EEENS1_21CollectiveEpilogueFwdINS6_IJSA_NS7_ILi256EEESB_EEES9_SE_SG_Li256ELb1ELb1ELb0ELb0EEENS1_36VarlenDynamicPersistentTileSchedulerILi128ELi96ELi256ELi128ELb0ELb1ELb1ELb1ELb1ELb1EEEEEEEEEvNT_6ParamsE,@function
        .size           _ZN7cutlass13device_kernelIN5flash11enable_sm90INS1_16FlashAttnFwdSm90INS1_25CollectiveMainloopFwdSm90ILi2EN4cute5tupleIJNS5_1CILi1EEES8_S8_EEENS6_IJNS7_ILi128EEENS7_ILi96EEENS7_ILi64EEEEEELi256ENS_6half_tEfNS_4arch4Sm90ELb1ELb0ELb1ELb1ELb1ELb1ELb0ELb1ELb0ELb1ELb0ELb0EEENS1_21CollectiveEpilogueFwdINS6_IJSA_NS7_ILi256EEESB_EEES9_SE_SG_Li256ELb1ELb1ELb0ELb0EEENS1_36VarlenDynamicPersistentTileSchedulerILi128ELi96ELi256ELi128ELb0ELb1ELb1ELb1ELb1ELb1EEEEEEEEEvNT_6ParamsE,(.L_x_6466 - _ZN7cutlass13device_kernelIN5flash11enable_sm90INS1_16FlashAttnFwdSm90INS1_25CollectiveMainloopFwdSm90ILi2EN4cute5tupleIJNS5_1CILi1EEES8_S8_EEENS6_IJNS7_ILi128EEENS7_ILi96EEENS7_ILi64EEEEEELi256ENS_6half_tEfNS_4arch4Sm90ELb1ELb0ELb1ELb1ELb1ELb1ELb0ELb1ELb0ELb1ELb0ELb0EEENS1_21CollectiveEpilogueFwdINS6_IJSA_NS7_ILi256EEESB_EEES9_SE_SG_Li256ELb1ELb1ELb0ELb0EEENS1_36VarlenDynamicPersistentTileSchedulerILi128ELi96ELi256ELi128ELb0ELb1ELb1ELb1ELb1ELb1EEEEEEEEEvNT_6ParamsE)
        .other          _ZN7cutlass13device_kernelIN5flash11enable_sm90INS1_16FlashAttnFwdSm90INS1_25CollectiveMainloopFwdSm90ILi2EN4cute5tupleIJNS5_1CILi1EEES8_S8_EEENS6_IJNS7_ILi128EEENS7_ILi96EEENS7_ILi64EEEEEELi256ENS_6half_tEfNS_4arch4Sm90ELb1ELb0ELb1ELb1ELb1ELb1ELb0ELb1ELb0ELb1ELb0ELb0EEENS1_21CollectiveEpilogueFwdINS6_IJSA_NS7_ILi256EEESB_EEES9_SE_SG_Li256ELb1ELb1ELb0ELb0EEENS1_36VarlenDynamicPersistentTileSchedulerILi128ELi96ELi256ELi128ELb0ELb1ELb1ELb1ELb1ELb1EEEEEEEEEvNT_6ParamsE,@"STO_CUDA_ENTRY STV_DEFAULT"
_ZN7cutlass13device_kernelIN5flash11enable_sm90INS1_16FlashAttnFwdSm90INS1_25CollectiveMainloopFwdSm90ILi2EN4cute5tupleIJNS5_1CILi1EEES8_S8_EEENS6_IJNS7_ILi128EEENS7_ILi96EEENS7_ILi64EEEEEELi256ENS_6half_tEfNS_4arch4Sm90ELb1ELb0ELb1ELb1ELb1ELb1ELb0ELb1ELb0ELb1ELb0ELb0EEENS1_21CollectiveEpilogueFwdINS6_IJSA_NS7_ILi256EEESB_EEES9_SE_SG_Li256ELb1ELb1ELb0ELb0EEENS1_36VarlenDynamicPersistentTileSchedulerILi128ELi96ELi256ELi128ELb0ELb1ELb1ELb1ELb1ELb1EEEEEEEEEvNT_6ParamsE:
        /* <DEDUP_REMOVED lines=17> */
.L_x_5159:
[----:B------:R-:W-:Y:S05]  /*0110*/  BSYNC B0 ;  /* 0x0000000000007941 */ /* 0x000fea0003800000 */
.L_x_5158:
        /* <DEDUP_REMOVED lines=40> */
.L_x_5160:
        /* <DEDUP_REMOVED lines=22> */
.L_x_5161:
        /* <DEDUP_REMOVED lines=18> */
.L_x_5162:
        /* <DEDUP_REMOVED lines=22> */
.L_x_5163:
        /* <DEDUP_REMOVED lines=22> */
.L_x_5164:
[----:B--2---:R-:W-:Y:S01]  /*08e0*/  ISETP.NE.AND P0, PT, R3, RZ, PT ;  /* 0x000000ff0300720c */ /* 0x004fe20003f05270 */
[----:B------:R-:W-:Y:S01]  /*08f0*/  IMAD.MOV.U32 R37, RZ, RZ, 0x1 ;  /* 0x00000001ff257424 */ /* 0x000fe200078e00ff */
[----:B------:R-:W-:Y:S01]  /*0900*/  NOP ;  /* 0x0000000000007918 */ /* 0x000fe20000000000 */
[----:B------:R-:W-:Y:S01]  /*0910*/  ULDC.64 UR40, c[0x0][0x208] ;  /* 0x0000820000287ab9 */ /* 0x000fe20000000a00 */
[----:B------:R-:W-:Y:S02]  /*0920*/  BSSY B9, `(.L_x_5165) ;  /* 0x0001acf000097945 */ /* 0x000fe40003800000 */
[----:B------:R-:W-:Y:S01]  /*0930*/  SEL R37, R37, 0x2, !P0 ;  /* 0x0000000225257807 */ /* 0x000fe20004000000 */
[----:B01-34-:R-:W-:Y:S06]  /*0940*/  BAR.SYNC.DEFER_BLOCKING 0x0 ;  /* 0x0000000000007b1d */ /* 0x01bfec0000010000 */
[----:B------:R-:W-:Y:S05]  /*0950*/  @!P0 BRA `(.L_x_5166) ;  /* 0x0000013c00e48947 */ /* 0x000fea0003800000 */
.L_x_5167:
[----:B------:R-:W-:-:S08]  /*0960*/  NOP ;  /* 0x0000000000007918 */ /* 0x000fd00000000000 */
[----:B------:R-:W0:Y:S02]  /*0970*/  USETMAXREG.TRY_ALLOC.CTAPOOL UP0, 0xe8 ;  /* 0x000000e8000079c8 */ /* 0x000e240008000600 */
[----:B0-----:R-:W-:-:S13]  /*0980*/  PLOP3.LUT P0, PT, PT, PT, UP0, 0x80, 0x0 ;  /* 0x000000000000781c */ /* 0x001fda0003f0f008 */
[----:B------:R-:W-:Y:S05]  /*0990*/  @!P0 BRA `(.L_x_5167) ;  /* 0xfffffffc00f08947 */ /* 0x000fea000383ffff */
[----:B------:R-:W2:Y:S01]  /*09a0*/  LDL.LU R2, [R1] ;  /* 0x0000000001027983 */ /* 0x000ea20000300800 */
[----:B------:R-:W-:Y:S01]  /*09b0*/  SHF.R.U32.HI R4, RZ, 0x7, R0 ;  /* 0x00000007ff047819 */ /* 0x000fe20000011600 */
[----:B------:R-:W-:Y:S01]  /*09c0*/  ULDC UR4, c[0x0][0xc3c] ;  /* 0x00030f0000047ab9 */ /* 0x000fe20000000800 */
[----:B------:R-:W0:Y:S01]  /*09d0*/  S2R R3, SR_CgaCtaId ;  /* 0x0000000000037919 */ /* 0x000e220000008800 */
[----:B------:R-:W-:Y:S06]  /*09e0*/  BAR.ARV 0x8, 0x180 ;  /* 0x0206000000007b1d */ /* 0x000fec0000002000 */
[----:B------:R-:W-:-:S13]  /*09f0*/  ISETP.NE.AND P0, PT, R4, 0x1, PT ;  /* 0x000000010400780c */ /* 0x000fda0003f05270 */
[----:B------:R-:W-:Y:S08]  /*0a00*/  @!P0 BAR.ARV 0x9, 0x100 ;  /* 0x0244000000008b1d */ /* 0x000ff00000002000 */
[----:B------:R-:W-:Y:S01]  /*0a10*/  BAR.SYNC.DEFER_BLOCKING 0x5, 0x180 ;  /* 0x0146000000007b1d */ /* 0x000fe20000010000 */
[----:B------:R-:W-:-:S04]  /*0a20*/  MOV R19, 0x400 ;  /* 0x0000040000137802 */ /* 0x000fc80000000f00 */
[----:B0-----:R-:W-:-:S05]  /*0a30*/  LEA R19, R3, R19, 0x18 ;  /* 0x0000001303137211 */ /* 0x001fca00078ec0ff */
[----:B------:R-:W0:Y:S01]  /*0a40*/  LDS.128 R32, [R19+0x228d0] ;  /* 0x0228d00013207984 */ /* 0x000e220000000c00 */
[----:B------:R-:W-:Y:S06]  /*0a50*/  BAR.ARV 0x4, 0x180 ;  /* 0x0106000000007b1d */ /* 0x000fec0000002000 */
[----:B--2---:R-:W-:-:S04]  /*0a60*/  LOP3.LUT R2, R2, 0xfffffffb, RZ, 0xc0, !PT ;  /* 0xfffffffb02027812 */ /* 0x004fc800078ec0ff */
[----:B------:R-:W-:-:S05]  /*0a70*/  @P0 LOP3.LUT R2, R2, 0x4, RZ, 0xfc, !PT ;  /* 0x0000000402020812 */ /* 0x000fca00078efcff */
[----:B------:R1:W-:Y:S01]  /*0a80*/  STL [R1], R2 ;  /* 0x0000000201007387 */ /* 0x0003e20000100800 */
[----:B0-----:R-:W-:-:S13]  /*0a90*/  ISETP.GE.AND P0, PT, R35, UR4, PT ;  /* 0x0000000423007c0c */ /* 0x001fda000bf06270 */
[----:B-1----:R-:W-:Y:S05]  /*0aa0*/  @P0 BRA `(.L_x_5168) ;  /* 0x000001a800d80947 */ /* 0x002fea0003800000 */
[----:B------:R-:W-:Y:S01]  /*0ab0*/  VIADD R12, R0, 0xffffff80 ;  /* 0xffffff80000c7836 */ /* 0x000fe20000000000 */
[----:B------:R-:W-:Y:S01]  /*0ac0*/  LOP3.LUT R204, R37, 0x1, RZ, 0xfc, !PT ;  /* 0x0000000125cc7812 */ /* 0x000fe200078efcff */
[----:B------:R-:W-:Y:S02]  /*0ad0*/  IMAD.MOV.U32 R18, RZ, RZ, RZ ;  /* 0x000000ffff127224 */ /* 0x000fe400078e00ff */
[----:B------:R-:W-:Y:S01]  /*0ae0*/  IMAD.MOV.U32 R205, RZ, RZ, RZ ;  /* 0x000000ffffcd7224 */ /* 0x000fe200078e00ff */
[----:B------:R-:W-:Y:S01]  /*0af0*/  SHF.R.S32.HI R0, RZ, 0x1f, R12 ;  /* 0x0000001fff007819 */ /* 0x000fe2000001140c */
[----:B------:R-:W-:Y:S02]  /*0b00*/  IMAD.MOV.U32 R202, RZ, RZ, RZ ;  /* 0x000000ffffca7224 */ /* 0x000fe400078e00ff */
[----:B------:R-:W-:Y:S01]  /*0b10*/  IMAD.MOV.U32 R22, RZ, RZ, RZ ;  /* 0x000000ffff167224 */ /* 0x000fe200078e00ff */
        /* <DEDUP_REMOVED lines=34> */
[----:B------:R-:W-:Y:S01]  /*0d40*/  SHF.R.S32.HI R4, RZ, 0x1f, R2 ;  /* 0x0000001fff047819 */ /* 0x000fe20000011402 */
[----:B------:R-:W-:Y:S01]  /*0d50*/  IMAD.SHL.U32 R5, R5, 0x8, RZ ;  /* 0x0000000805057824 */ /* 0x000fe200078e00ff */
[----:B------:R-:W-:Y:S01]  /*0d60*/  LOP3.LUT R2, R2, 0xfffffffc, RZ, 0xc0, !PT ;  /* 0xfffffffc02027812 */ /* 0x000fe200078ec0ff */
[----:B------:R-:W-:Y:S01]  /*0d70*/  STL [R1+0x44], RZ ;  /* 0x000044ff01007387 */ /* 0x000fe20000100800 */
[----:B------:R-:W-:Y:S02]  /*0d80*/  LEA.HI R4, R4, R23, RZ, 0x3 ;  /* 0x0000001704047211 */ /* 0x000fe400078f18ff */
[----:B------:R-:W-:Y:S01]  /*0d90*/  IADD3 R7, R23, 0x40, RZ ;  /* 0x0000004017077810 */ /* 0x000fe20007ffe0ff */
[----:B------:R-:W-:Y:S01]  /*0da0*/  IMAD.IADD R9, R12, 0x1, -R2 ;  /* 0x000000010c097824 */ /* 0x000fe200078e0a02 */
[----:B------:R-:W-:-:S02]  /*0db0*/  LOP3.LUT R4, R4, 0xfffffff8, RZ, 0xc0, !PT ;  /* 0xfffffff804047812 */ /* 0x000fc400078ec0ff */
[----:B------:R-:W-:Y:S01]  /*0dc0*/  SHF.R.S32.HI R3, RZ, 0x3, R0 ;  /* 0x00000003ff037819 */ /* 0x000fe20000011400 */
[----:B------:R-:W-:Y:S01]  /*0dd0*/  IMAD.SHL.U32 R16, R9, 0x8, RZ ;  /* 0x0000000809107824 */ /* 0x000fe200078e00ff */
[----:B------:R-:W-:Y:S01]  /*0de0*/  IADD3 R4, R23, -R4, RZ ;  /* 0x8000000417047210 */ /* 0x000fe20007ffe0ff */
[----:B------:R-:W-:Y:S01]  /*0df0*/  IMAD.SHL.U32 R200, R9, 0x4, RZ ;  /* 0x0000000409c87824 */ /* 0x000fe200078e00ff */
[----:B------:R-:W-:Y:S01]  /*0e00*/  LOP3.LUT R0, R0, 0xfffffff8, RZ, 0xc0, !PT ;  /* 0xfffffff800007812 */ /* 0x000fe200078ec0ff */
[C---:B------:R-:W-:Y:S01]  /*0e10*/  VIADD R210, R16.reuse, 0x40 ;  /* 0x0000004010d27836 */ /* 0x040fe20000000000 */
[----:B------:R-:W-:Y:S01]  /*0e20*/  SHF.R.S32.HI R3, RZ, 0x1f, R7 ;  /* 0x0000001fff037819 */ /* 0x000fe20000011407 */
[C---:B------:R-:W-:Y:S01]  /*0e30*/  VIADD R209, R16.reuse, 0x60 ;  /* 0x0000006010d17836 */ /* 0x040fe20000000000 */
[----:B------:R0:W-:Y:S01]  /*0e40*/  STL [R1+0x48], R4 ;  /* 0x0000480401007387 */ /* 0x0001e20000100800 */
[C---:B------:R-:W-:Y:S01]  /*0e50*/  VIADD R208, R16.reuse, 0x80 ;  /* 0x0000008010d07836 */ /* 0x040fe20000000000 */
[----:B------:R-:W-:Y:S01]  /*0e60*/  SHF.R.S32.HI R14, RZ, 0x1f, R210 ;  /* 0x0000001fff0e7819 */ /* 0x000fe200000114d2 */
[----:B------:R-:W-:Y:S01]  /*0e70*/  VIADD R207, R16, 0xa0 ;  /* 0x000000a010cf7836 */ /* 0x000fe20000000000 */
[----:B------:R-:W-:Y:S01]  /*0e80*/  SHF.R.S32.HI R13, RZ, 0x1f, R209 ;  /* 0x0000001fff0d7819 */ /* 0x000fe200000114d1 */
[----:B------:R-:W-:Y:S01]  /*0e90*/  IMAD.IADD R10, R12, 0x1, -R0 ;  /* 0x000000010c0a7824 */ /* 0x000fe200078e0a00 */
[C---:B------:R-:W-:Y:S01]  /*0ea0*/  IADD3 R212, R16.reuse, 0xc0, RZ ;  /* 0x000000c010d47810 */ /* 0x040fe20007ffe0ff */
[----:B------:R1:W-:Y:S01]  /*0eb0*/  STL [R1+0x18], R14 ;  /* 0x0000180e01007387 */ /* 0x0003e20000100800 */
[----:B------:R-:W-:Y:S01]  /*0ec0*/  LEA.HI R3, R3, R7, RZ, 0x3 ;  /* 0x0000000703037211 */ /* 0x000fe200078f18ff */
[----:B------:R-:W-:Y:S01]  /*0ed0*/  IMAD.SHL.U32 R2, R7, 0x40, RZ ;  /* 0x0000004007027824 */ /* 0x000fe200078e00ff */
[----:B------:R-:W-:Y:S01]  /*0ee0*/  LEA.HI R0, R9, R9, RZ, 0x1 ;  /* 0x0000000909007211 */ /* 0x000fe200078f08ff */
[----:B------:R2:W-:Y:S01]  /*0ef0*/  STL [R1+0x14], R13 ;  /* 0x0000140d01007387 */ /* 0x0005e20000100800 */
[----:B------:R-:W-:Y:S01]  /*0f00*/  SHF.R.S32.HI R15, RZ, 0x1f, R207 ;  /* 0x0000001fff0f7819 */ /* 0x000fe200000114cf */
[----:B------:R-:W-:Y:S01]  /*0f10*/  VIADD R211, R16, 0xe0 ;  /* 0x000000e010d37836 */ /* 0x000fe20000000000 */
[----:B------:R-:W-:Y:S01]  /*0f20*/  LOP3.LUT R0, R0, 0x1ffffffe, RZ, 0xc0, !PT ;  /* 0x1ffffffe00007812 */ /* 0x000fe200078ec0ff */
[----:B------:R-:W-:Y:S01]  /*0f30*/  VIADD R206, R200, 0x10 ;  /* 0x00000010c8ce7836 */ /* 0x000fe20000000000 */
[----:B0-----:R-:W-:Y:S01]  /*0f40*/  LOP3.LUT R4, R2, 0x1c0, RZ, 0xc0, !PT ;  /* 0x000001c002047812 */ /* 0x001fe200078ec0ff */
[----:B------:R-:W-:Y:S01]  /*0f50*/  IMAD.SHL.U32 R213, R10, 0x8, RZ ;  /* 0x000000080ad57824 */ /* 0x000fe200078e00ff */
[----:B-1----:R-:W-:Y:S01]  /*0f60*/  SHF.R.S32.HI R14, RZ, 0x1f, R208 ;  /* 0x0000001fff0e7819 */ /* 0x002fe200000114d0 */
[----:B------:R-:W-:Y:S01]  /*0f70*/  IMAD.SHL.U32 R3, R3, 0x40, RZ ;  /* 0x0000004003037824 */ /* 0x000fe200078e00ff */
[----:B------:R-:W-:Y:S01]  /*0f80*/  IADD3 R0, R9, -R0, RZ ;  /* 0x8000000009007210 */ /* 0x000fe20007ffe0ff */
[----:B------:R-:W-:Y:S01]  /*0f90*/  VIADD R2, R16, 0x20 ;  /* 0x0000002010027836 */ /* 0x000fe20000000000 */
[----:B--2---:R-:W-:Y:S01]  /*0fa0*/  SHF.R.S32.HI R13, RZ, 0x1f, R212 ;  /* 0x0000001fff0d7819 */ /* 0x004fe200000114d4 */
[----:B------:R0:W-:Y:S01]  /*0fb0*/  STL [R1+0x10], R14 ;  /* 0x0000100e01007387 */ /* 0x0001e20000100800 */
[----:B------:R-:W-:Y:S01]  /*0fc0*/  SHF.R.S32.HI R7, RZ, 0x1f, R213 ;  /* 0x0000001fff077819 */ /* 0x000fe200000114d5 */
[----:B------:R-:W-:Y:S01]  /*0fd0*/  VIADD R7, R213, 0xc0 ;  /* 0x000000c0d5077836 */ /* 0x000fe20000000000 */
[----:B------:R-:W-:Y:S01]  /*0fe0*/  SHF.R.U32.HI R9, RZ, 0x3, R4 ;  /* 0x00000003ff097819 */ /* 0x000fe20000011604 */
[----:B------:R-:W-:Y:S01]  /*0ff0*/  STL [R1+0xc], R15 ;  /* 0x00000c0f01007387 */ /* 0x000fe20000100800 */
[----:B------:R-:W-:Y:S01]  /*1000*/  LOP3.LUT R3, R3, 0xfffffe00, RZ, 0xc0, !PT ;  /* 0xfffffe0003037812 */ /* 0x000fe200078ec0ff */
[----:B------:R-:W-:Y:S01]  /*1010*/  IMAD R0, R0, 0x8, R6 ;  /* 0x0000000800007824 */ /* 0x000fe200078e0206 */
[----:B------:R-:W-:Y:S01]  /*1020*/  LOP3.LUT R4, R4, 0x38, R16, 0xf8, !PT ;  /* 0x0000003804047812 */ /* 0x000fe200078ef810 */
[----:B------:R1:W-:Y:S01]  /*1030*/  STL [R1+0x8], R13 ;  /* 0x0000080d01007387 */ /* 0x0003e20000100800 */
[C---:B------:R-:W-:Y:S01]  /*1040*/  VIADD R12, R213.reuse, 0x40 ;  /* 0x00000040d50c7836 */ /* 0x040fe20000000000 */
[----:B0-----:R-:W-:Y:S01]  /*1050*/  SHF.R.S32.HI R14, RZ, 0x1f, R211 ;  /* 0x0000001fff0e7819 */ /* 0x001fe200000114d3 */
[----:B------:R-:W-:Y:S01]  /*1060*/  VIADD R10, R213, 0x80 ;  /* 0x00000080d50a7836 */ /* 0x000fe20000000000 */
[----:B------:R-:W-:-:S02]  /*1070*/  LOP3.LUT R4, R3, R4, R9, 0xf6, !PT ;  /* 0x0000000403047212 */ /* 0x000fc400078ef609 */
[----:B------:R-:W-:Y:S01]  /*1080*/  SHF.R.S32.HI R17, RZ, 0x1f, R16 ;  /* 0x0000001fff117819 */ /* 0x000fe20000011410 */
[----:B------:R-:W-:Y:S01]  /*1090*/  STL [R1+0x4], R14 ;  /* 0x0000040e01007387 */ /* 0x000fe20000100800 */
[----:B------:R-:W-:Y:S02]  /*10a0*/  SHF.R.S32.HI R203, RZ, 0x1f, R2 ;  /* 0x0000001fffcb7819 */ /* 0x000fe40000011402 */
[----:B-1----:R-:W-:Y:S02]  /*10b0*/  SHF.R.S32.HI R13, RZ, 0x1f, R206 ;  /* 0x0000001fff0d7819 */ /* 0x002fe400000114ce */
[----:B------:R-:W-:Y:S02]  /*10c0*/  SHF.R.S32.HI R12, RZ, 0x1f, R12 ;  /* 0x0000001fff0c7819 */ /* 0x000fe4000001140c */
[----:B------:R-:W-:Y:S01]  /*10d0*/  SHF.R.S32.HI R10, RZ, 0x1f, R10 ;  /* 0x0000001fff0a7819 */ /* 0x000fe2000001140a */
[----:B------:R-:W-:Y:S04]  /*10e0*/  STL [R1+0x50], R13 ;  /* 0x0000500d01007387 */ /* 0x000fe80000100800 */
[----:B------:R0:W-:Y:S02]  /*10f0*/  STL [R1+0x24], R3 ;  /* 0x0000240301007387 */ /* 0x0001e40000100800 */
[----:B0-----:R-:W-:Y:S01]  /*1100*/  SHF.R.S32.HI R3, RZ, 0x1f, R7 ;  /* 0x0000001fff037819 */ /* 0x001fe20000011407 */
[----:B------:R-:W-:-:S02]  /*1110*/  IMAD.IADD R7, R11, 0x1, -R8 ;  /* 0x000000010b077824 */ /* 0x000fc400078e0a08 */
[----:B------:R-:W-:-:S03]  /*1120*/  IMAD R3, R4, 0x2, R19 ;  /* 0x0000000204037824 */ /* 0x000fc600078e0213 */
[----:B------:R0:W-:Y:S04]  /*1130*/  STL [R1+0x2c], R7 ;  /* 0x00002c0701007387 */ /* 0x0001e80000100800 */
[----:B------:R0:W-:Y:S04]  /*1140*/  STL [R1+0x5c], R5 ;  /* 0x00005c0501007387 */ /* 0x0001e80000100800 */
[----:B------:R0:W-:Y:S04]  /*1150*/  STL [R1+0x28], R0 ;  /* 0x0000280001007387 */ /* 0x0001e80000100800 */
[----:B------:R0:W-:Y:S02]  /*1160*/  STL [R1+0x54], R3 ;  /* 0x0000540301007387 */ /* 0x0001e40000100800 */
.L_x_5327:
[----:B0-2---:R-:W0:Y:S02]  /*1170*/  LDC.64 R4, c[0x0][0xc88] ;  /* 0x00032200ff047b82 */ /* 0x005e240000000a00 */
        /* <DEDUP_REMOVED lines=13> */
[----:B------:R-:W-:-:S02]  /*1250*/  @P1 LEA R6, P2, R3, UR4, 0x2 ;  /* 0x0000000403061c11 */ /* 0x000fc4000f8410ff */
[C-C-:B------:R-:W-:Y:S01]  /*1260*/  SHF.L.U64.HI R32, R3.reuse, 0x2, R0.reuse ;  /* 0x0000000203207819 */ /* 0x140fe20000010200 */
[----:B------:R0:W-:Y:S01]  /*1270*/  STL [R1+0x4c], R0 ;  /* 0x00004c0001007387 */ /* 0x0001e20000100800 */
[C---:B------:R-:W-:Y:S02]  /*1280*/  @P1 LEA.HI.X R7, R3.reuse, UR5, R0, 0x2, P2 ;  /* 0x0000000503071c11 */ /* 0x040fe400090f1400 */
[----:B------:R-:W-:Y:S02]  /*1290*/  ISETP.NE.U32.AND P2, PT, RZ, UR8, PT ;  /* 0x00000008ff007c0c */ /* 0x000fe4000bf45070 */
[----:B------:R-:W-:Y:S02]  /*12a0*/  SHF.L.U32 R37, R3, 0x2, RZ ;  /* 0x0000000203257819 */ /* 0x000fe400000006ff */
[----:B------:R-:W-:Y:S01]  /*12b0*/  ISETP.NE.AND.EX P2, PT, RZ, UR9, PT, P2 ;  /* 0x00000009ff007c0c */ /* 0x000fe2000bf45320 */
[----:B------:R-:W-:Y:S01]  /*12c0*/  ULDC UR4, c[0x0][0x288] ;  /* 0x0000a20000047ab9 */ /* 0x000fe20000000800 */
[C---:B------:R-:W-:Y:S01]  /*12d0*/  IADD3 R8, P3, R37.reuse, UR6, RZ ;  /* 0x0000000625087c10 */ /* 0x040fe2000ff7e0ff */
[----:B0-----:R-:W-:Y:S01]  /*12e0*/  IMAD.MOV.U32 R0, RZ, RZ, RZ ;  /* 0x000000ffff007224 */ /* 0x001fe200078e00ff */
[----:B------:R0:W-:Y:S01]  /*12f0*/  STL [R1+0x38], R37 ;  /* 0x0000382501007387 */ /* 0x0001e20000100800 */
[----:B------:R-:W-:Y:S01]  /*1300*/  IMAD.U32 R220, RZ, RZ, UR4 ;  /* 0x00000004ffdc7e24 */ /* 0x000fe2000f8e00ff */
[----:B------:R-:W-:Y:S01]  /*1310*/  IADD3.X R9, R32, UR7, RZ, P3, !PT ;  /* 0x0000000720097c10 */ /* 0x000fe20009ffe4ff */
[----:B------:R-:W-:Y:S01]  /*1320*/  ULDC.64 UR4, c[0x0][0x418] ;  /* 0x0001060000047ab9 */ /* 0x000fe20000000a00 */
[----:B------:R0:W-:Y:S04]  /*1330*/  STL [R1+0x3c], R32 ;  /* 0x00003c2001007387 */ /* 0x0001e80000100800 */
[----:B------:R0:W5:Y:S01]  /*1340*/  @P1 LDG.E R0, desc[UR40][R6.64] ;  /* 0x0000002806001981 */ /* 0x000162000c1e1900 */
[----:B------:R-:W-:-:S03]  /*1350*/  @P2 IADD3 R4, P1, R37, UR8, RZ ;  /* 0x0000000825042c10 */ /* 0x000fc6000ff3e0ff */
[----:B------:R0:W5:Y:S01]  /*1360*/  @P0 LDG.E R36, desc[UR40][R8.64] ;  /* 0x0000002808240981 */ /* 0x000162000c1e1900 */
[----:B------:R-:W-:-:S05]  /*1370*/  @P2 IADD3.X R5, R32, UR9, RZ, P1, !PT ;  /* 0x0000000920052c10 */ /* 0x000fca0008ffe4ff */
[----:B------:R0:W5:Y:S01]  /*1380*/  @P2 LDG.E R220, desc[UR40][R4.64] ;  /* 0x0000002804dc2981 */ /* 0x000162000c1e1900 */
[----:B------:R-:W-:Y:S01]  /*1390*/  UISETP.NE.U32.AND UP0, UPT, UR4, URZ, UPT ;  /* 0x0000003f0400728c */ /* 0x000fe2000bf05070 */
[----:B------:R-:W-:Y:S02]  /*13a0*/  IMAD.MOV.U32 R25, RZ, RZ, R3 ;  /* 0x000000ffff197224 */ /* 0x000fe400078e0003 */
[----:B------:R-:W-:Y:S01]  /*13b0*/  ULDC UR4, c[0x0][0x424] ;  /* 0x0001090000047ab9 */ /* 0x000fe20000000800 */
[----:B------:R-:W-:-:S03]  /*13c0*/  UISETP.NE.AND.EX UP0, UPT, UR5, URZ, UPT, UP0 ;  /* 0x0000003f0500728c */ /* 0x000fc6000bf05300 */
[----:B------:R-:W-:Y:S01]  /*13d0*/  ULDC UR5, c[0x0][0x2f0] ;  /* 0x0000bc0000057ab9 */ /* 0x000fe20000000800 */
[----:B------:R-:W-:-:S04]  /*13e0*/  USEL UR4, UR4, 0x1, UP0 ;  /* 0x0000000104047887 */ /* 0x000fc80008000000 */
[----:B------:R-:W-:-:S03]  /*13f0*/  UIMAD UR4, UR4, UR5, URZ ;  /* 0x00000005040472a4 */ /* 0x000fc6000f8e023f */
[----:B------:R-:W-:Y:S02]  /*1400*/  ULDC UR5, c[0x0][0x348] ;  /* 0x0000d20000057ab9 */ /* 0x000fe40000000800 */
[----:B------:R-:W-:Y:S01]  /*1410*/  IMAD.U32 R26, RZ, RZ, UR5 ;  /* 0x00000005ff1a7e24 */ /* 0x000fe2000f8e00ff */
[----:B------:R-:W-:Y:S01]  /*1420*/  MOV R35, UR4 ;  /* 0x0000000400237c02 */ /* 0x000fe20008000f00 */
[----:B01-34-:R-:W-:Y:S06]  /*1430*/  @P2 BRA `(.L_x_5169) ;  /* 0x0000000000242947 */ /* 0x01bfec0003800000 */
        /* <DEDUP_REMOVED lines=9> */
.L_x_5169:
[----:B------:R-:W-:Y:S01]  /*14d0*/  ULDC.64 UR4, c[0x0][0xa20] ;  /* 0x0002880000047ab9 */ /* 0x000fe20000000a00 */
[----:B------:R0:W-:Y:S01]  /*14e0*/  STL [R1+0x34], R34 ;  /* 0x0000342201007387 */ /* 0x0001e20000100800 */
[----:B------:R-:W-:-:S04]  /*14f0*/  ISETP.NE.U32.AND P1, PT, RZ, UR4, PT ;  /* 0x00000004ff007c0c */ /* 0x000fc8000bf25070 */
[----:B------:R-:W-:-:S13]  /*1500*/  ISETP.NE.AND.EX P1, PT, RZ, UR5, PT, P1 ;  /* 0x00000005ff007c0c */ /* 0x000fda000bf25310 */
[----:B0-----:R-:W-:Y:S05]  /*1510*/  @!P1 BRA `(.L_x_5170) ;  /* 0x0000000000109947 */ /* 0x001fea0003800000 */
[----:B------:R-:W-:-:S04]  /*1520*/  IADD3 R4, P0, R37, UR4, RZ ;  /* 0x0000000425047c10 */ /* 0x000fc8000ff1e0ff */
[----:B------:R-:W-:-:S05]  /*1530*/  IADD3.X R5, R32, UR5, RZ, P0, !PT ;  /* 0x0000000520057c10 */ /* 0x000fca00087fe4ff */
[----:B------:R0:W5:Y:S01]  /*1540*/  LDG.E R35, desc[UR40][R4.64] ;  /* 0x0000002804237981 */ /* 0x000162000c1e1900 */
[----:B------:R-:W-:Y:S05]  /*1550*/  BRA `(.L_x_5171) ;  /* 0x0000000000107947 */ /* 0x000fea0003800000 */
.L_x_5170:
[----:B------:R-:W-:Y:S05]  /*1560*/  @!P0 BRA `(.L_x_5171) ;  /* 0x00000000000c8947 */ /* 0x000fea0003800000 */
[----:B------:R-:W2:Y:S04]  /*1570*/  LDG.E R4, desc[UR40][R8.64] ;  /* 0x0000002808047981 */ /* 0x000ea8000c1e1900 */
[----:B------:R-:W2:Y:S02]  /*1580*/  LDG.E R35, desc[UR40][R8.64+0x4] ;  /* 0x0000042808237981 */ /* 0x000ea4000c1e1900 */
[----:B--2---:R-:W-:-:S07]  /*1590*/  IMAD.IADD R35, R35, 0x1, -R4 ;  /* 0x0000000123237824 */ /* 0x004fce00078e0a04 */
.L_x_5171:
[----:B------:R-:W-:Y:S01]  /*15a0*/  ULDC.64 UR4, c[0x0][0xa10] ;  /* 0x0002840000047ab9 */ /* 0x000fe20000000a00 */
[----:B------:R-:W1:Y:S01]  /*15b0*/  LDC R9, c[0x0][0x448] ;  /* 0x00011200ff097b82 */ /* 0x000e620000000800 */
[----:B------:R-:W-:-:S04]  /*15c0*/  ISETP.NE.U32.AND P0, PT, RZ, UR4, PT ;  /* 0x00000004ff007c0c */ /* 0x000fc8000bf05070 */
[----:B------:R-:W-:Y:S01]  /*15d0*/  ISETP.NE.AND.EX P0, PT, RZ, UR5, PT, P0 ;  /* 0x00000005ff007c0c */ /* 0x000fe2000bf05300 */
[----:B------:R-:W-:-:S12]  /*15e0*/  ULDC.64 UR4, c[0x0][0xa30] ;  /* 0x00028c0000047ab9 */ /* 0x000fd80000000a00 */
[----:B0-----:R-:W0:Y:S02]  /*15f0*/  @P0 LDC.64 R4, c[0x0][0xa10] ;  /* 0x00028400ff040b82 */ /* 0x001e240000000a00 */
[----:B0-----:R-:W-:-:S05]  /*1600*/  @P0 IMAD.WIDE R4, R25, 0x4, R4 ;  /* 0x0000000419040825 */ /* 0x001fca00078e0204 */
[----:B------:R-:W2:Y:S04]  /*1610*/  @P0 LDG.E R3, desc[UR40][R4.64] ;  /* 0x0000002804030981 */ /* 0x000ea8000c1e1900 */
[----:B------:R0:W2:Y:S01]  /*1620*/  @P0 LDG.E R8, desc[UR40][R4.64+0x4] ;  /* 0x0000042804080981 */ /* 0x0000a2000c1e1900 */
[----:B------:R-:W-:Y:S01]  /*1630*/  ISETP.NE.U32.AND P1, PT, RZ, UR4, PT ;  /* 0x00000004ff007c0c */ /* 0x000fe2000bf25070 */
[----:B-----5:R-:W-:-:S03]  /*1640*/  IMAD.MOV.U32 R24, RZ, RZ, R35 ;  /* 0x000000ffff187224 */ /* 0x020fc600078e0023 */
[----:B------:R-:W-:-:S13]  /*1650*/  ISETP.NE.AND.EX P1, PT, RZ, UR5, PT, P1 ;  /* 0x00000005ff007c0c */ /* 0x000fda000bf25310 */
[----:B------:R-:W-:-:S04]  /*1660*/  @P1 IADD3 R6, P2, R37, UR4, RZ ;  /* 0x0000000425061c10 */ /* 0x000fc8000ff5e0ff */
[----:B------:R-:W-:-:S05]  /*1670*/  @P1 IADD3.X R7, R32, UR5, RZ, P2, !PT ;  /* 0x0000000520071c10 */ /* 0x000fca00097fe4ff */
[----:B------:R3:W5:Y:S01]  /*1680*/  @P1 LDG.E R24, desc[UR40][R6.64] ;  /* 0x0000002806181981 */ /* 0x000762000c1e1900 */
[----:B-1----:R-:W-:Y:S01]  /*1690*/  ISETP.NE.AND P1, PT, R9, 0x1, PT ;  /* 0x000000010900780c */ /* 0x002fe20003f25270 */
[----:B------:R-:W-:Y:S02]  /*16a0*/  IMAD.SHL.U32 R229, R33, 0x80, RZ ;  /* 0x0000008021e57824 */ /* 0x000fe400078e00ff */
[----:B------:R-:W-:Y:S02]  /*16b0*/  IMAD.IADD R11, R35, 0x1, -R0 ;  /* 0x00000001230b7824 */ /* 0x000fe400078e0a00 */
[----:B0-----:R-:W-:-:S08]  /*16c0*/  VIADD R4, R229, 0x7f ;  /* 0x0000007fe5047836 */ /* 0x001fd00000000000 */
[----:B------:R-:W0:Y:S08]  /*16d0*/  @P1 LDC R9, c[0x0][0x44c] ;  /* 0x00011300ff091b82 */ /* 0x000e300000000800 */
[----:B------:R-:W1:Y:S01]  /*16e0*/  @P1 LDC R5, c[0x0][0x450] ;  /* 0x00011400ff051b82 */ /* 0x000e620000000800 */
[----:B0-----:R-:W-:-:S05]  /*16f0*/  @P1 IMAD.HI.U32 R0, R4, R9, RZ ;  /* 0x0000000904001227 */ /* 0x001fca00078e00ff */
[----:B-1----:R-:W-:Y:S02]  /*1700*/  @P1 SHF.R.U32.HI R4, RZ, R5, R0 ;  /* 0x00000005ff041219 */ /* 0x002fe40000011600 */
[----:B--2---:R-:W-:-:S05]  /*1710*/  @P0 IADD3 R26, -R3, R8, RZ ;  /* 0x00000008031a0210 */ /* 0x004fca0007ffe1ff */
[----:B------:R-:W-:-:S04]  /*1720*/  IMAD.IADD R222, R11, 0x1, R26 ;  /* 0x000000010bde7824 */ /* 0x000fc800078e021a */
[C---:B------:R-:W-:Y:S01]  /*1730*/  VIADD R0, R222.reuse, 0x5f ;  /* 0x0000005fde007836 */ /* 0x040fe20000000000 */
[----:B------:R-:W-:-:S03]  /*1740*/  IADD3 R31, R222, 0x60, -R220 ;  /* 0x00000060de1f7810 */ /* 0x000fc60007ffe8dc */
[----:B------:R-:W-:-:S04]  /*1750*/  IMAD.HI R0, R0, 0x2aaaaaab, RZ ;  /* 0x2aaaaaab00007827 */ /* 0x000fc800078e02ff */
[----:B------:R-:W-:Y:S01]  /*1760*/  IMAD.IADD R4, R31, 0x1, R4 ;  /* 0x000000011f047824 */ /* 0x000fe200078e0204 */
[----:B------:R-:W-:-:S03]  /*1770*/  SHF.R.U32.HI R177, RZ, 0x1f, R0 ;  /* 0x0000001fffb17819 */ /* 0x000fc60000011600 */
[----:B------:R-:W-:Y:S01]  /*1780*/  IMAD.HI R4, R4, 0x2aaaaaab, RZ ;  /* 0x2aaaaaab04047827 */ /* 0x000fe200078e02ff */
[----:B------:R-:W-:-:S03]  /*1790*/  LEA.HI.SX32 R177, R0, R177, 0x1c ;  /* 0x000000b100b17211 */ /* 0x000fc600078fe2ff */
[----:B------:R-:W-:Y:S01]  /*17a0*/  IMAD.MOV R0, RZ, RZ, -R11 ;  /* 0x000000ffff007224 */ /* 0x000fe200078e0a0b */
[----:B------:R-:W-:-:S04]  /*17b0*/  SHF.R.U32.HI R3, RZ, 0x1f, R4 ;  /* 0x0000001fff037819 */ /* 0x000fc80000011604 */
[----:B------:R-:W-:-:S04]  /*17c0*/  LEA.HI.SX32 R4, R4, R3, 0x1c ;  /* 0x0000000304047211 */ /* 0x000fc800078fe2ff */
[----:B------:R-:W-:-:S05]  /*17d0*/  VIMNMX R4, R177, R4, PT ;  /* 0x00000004b1047248 */ /* 0x000fca0003fe0100 */
[----:B------:R-:W-:Y:S01]  /*17e0*/  IMAD R3, R4, 0x60, -R11 ;  /* 0x0000006004037824 */ /* 0x000fe200078e0a0b */
[----:B------:R-:W-:-:S04]  /*17f0*/  VIMNMX R4, RZ, R0, !PT ;  /* 0x00000000ff047248 */ /* 0x000fc80007fe0100 */
        /* <DEDUP_REMOVED lines=11> */
[----:B---3--:R-:W-:Y:S05]  /*18b0*/  @!P1 BRA `(.L_x_5172) ;  /* 0x0000004400809947 */ /* 0x008fea0003800000 */
        /* <DEDUP_REMOVED lines=20> */
.L_x_5174:
[----:B------:R-:W-:Y:S05]  /*1a00*/  BSYNC B6 ;  /* 0x0000000000067941 */ /* 0x000fea0003800000 */
.L_x_5173:
[----:B------:R-:W-:Y:S01]  /*1a10*/  IADD3 R27, R19, 0x400, RZ ;  /* 0x00000400131b7810 */ /* 0x000fe20007ffe0ff */
[----:B------:R-:W-:Y:S03]  /*1a20*/  BSSY B6, `(.L_x_5175) ;  /* 0x0000013000067945 */ /* 0x000fe60003800000 */
        /* <DEDUP_REMOVED lines=18> */
.L_x_5176:
[----:B------:R-:W-:Y:S05]  /*1b50*/  BSYNC B6 ;  /* 0x0000000000067941 */ /* 0x000fea0003800000 */
.L_x_5175:
[----:B------:R-:W2:Y:S01]  /*1b60*/  LDL R14, [R1+0x48] ;  /* 0x00004800010e7983 */ /* 0x000ea20000100800 */
[----:B------:R-:W-:Y:S01]  /*1b70*/  ULDC.64 UR4, c[0x0][0x9f8] ;  /* 0x00027e0000047ab9 */ /* 0x000fe20000000a00 */
[----:B------:R-:W0:Y:S01]  /*1b80*/  LDC.64 R56, c[0x0][0x408] ;  /* 0x00010200ff387b82 */ /* 0x000e220000000a00 */
[----:B------:R-:W-:-:S04]  /*1b90*/  ISETP.NE.U32.AND P0, PT, RZ, UR4, PT ;  /* 0x00000004ff007c0c */ /* 0x000fc8000bf05070 */
[----:B------:R-:W-:-:S03]  /*1ba0*/  ISETP.NE.AND.EX P0, PT, RZ, UR5, PT, P0 ;  /* 0x00000005ff007c0c */ /* 0x000fc6000bf05300 */
[----:B------:R-:W1:Y:S10]  /*1bb0*/  LDC R65, c[0x0][0x3f4] ;  /* 0x0000fd00ff417b82 */ /* 0x000e740000000800 */
[----:B------:R-:W-:Y:S01]  /*1bc0*/  @P0 IADD3 R4, P1, R37, UR4, RZ ;  /* 0x0000000425040c10 */ /* 0x000fe2000ff3e0ff */
[----:B------:R-:W-:-:S03]  /*1bd0*/  ULDC UR4, c[0x0][0x320] ;  /* 0x0000c80000047ab9 */ /* 0x000fc60000000800 */
[----:B------:R-:W-:Y:S02]  /*1be0*/  @P0 IADD3.X R5, R32, UR5, RZ, P1, !PT ;  /* 0x0000000520050c10 */ /* 0x000fe40008ffe4ff */
[----:B------:R-:W-:Y:S01]  /*1bf0*/  ISETP.GE.AND P1, PT, R2, UR4, PT ;  /* 0x0000000402007c0c */ /* 0x000fe2000bf26270 */
[----:B------:R-:W3:Y:S02]  /*1c00*/  LDC.64 R32, c[0x0][0x3f8] ;  /* 0x0000fe00ff207b82 */ /* 0x000ee40000000a00 */
[----:B------:R4:W2:Y:S01]  /*1c10*/  @P0 LDG.E R25, desc[UR40][R4.64] ;  /* 0x0000002804190981 */ /* 0x0008a2000c1e1900 */
[----:B------:R-:W-:Y:S02]  /*1c20*/  SEL R3, RZ, 0xffffffff, P1 ;  /* 0xffffffffff037807 */ /* 0x000fe40000800000 */
[----:B------:R-:W-:-:S03]  /*1c30*/  ISETP.GE.AND P0, PT, R16, UR4, PT ;  /* 0x0000000410007c0c */ /* 0x000fc6000bf06270 */
[----:B------:R-:W-:Y:S01]  /*1c40*/  IMAD.SHL.U32 R3, R3, 0x2, RZ ;  /* 0x0000000203037824 */ /* 0x000fe200078e00ff */
[----:B------:R-:W-:Y:S02]  /*1c50*/  SEL R0, RZ, 0x1, P0 ;  /* 0x00000001ff007807 */ /* 0x000fe40000000000 */
[----:B------:R-:W-:Y:S02]  /*1c60*/  ISETP.GE.AND P0, PT, R210, UR4, PT ;  /* 0x00000004d2007c0c */ /* 0x000fe4000bf06270 */
[----:B------:R-:W-:Y:S02]  /*1c70*/  ISETP.GE.AND P1, PT, R209, UR4, PT ;  /* 0x00000004d1007c0c */ /* 0x000fe4000bf26270 */
[----:B------:R-:W-:Y:S02]  /*1c80*/  LOP3.LUT R0, R3, 0x2, R0, 0xe2, !PT ;  /* 0x0000000203007812 */ /* 0x000fe400078ee200 */
[----:B------:R-:W-:Y:S02]  /*1c90*/  SEL R3, RZ, 0x4, P0 ;  /* 0x00000004ff037807 */ /* 0x000fe40000000000 */
[----:B----4-:R-:W-:-:S02]  /*1ca0*/  SEL R4, RZ, 0x8, P1 ;  /* 0x00000008ff047807 */ /* 0x010fc40000800000 */
[----:B------:R-:W-:Y:S02]  /*1cb0*/  ISETP.GE.AND P0, PT, R208, UR4, PT ;  /* 0x00000004d0007c0c */ /* 0x000fe4000bf06270 */
[----:B------:R-:W-:Y:S02]  /*1cc0*/  ISETP.GE.AND P1, PT, R207, UR4, PT ;  /* 0x00000004cf007c0c */ /* 0x000fe4000bf26270 */
[----:B------:R-:W-:Y:S02]  /*1cd0*/  LOP3.LUT R0, R4, R0, R3, 0xfe, !PT ;  /* 0x0000000004007212 */ /* 0x000fe400078efe03 */
[----:B------:R-:W-:Y:S02]  /*1ce0*/  SEL R3, RZ, 0x10, P0 ;  /* 0x00000010ff037807 */ /* 0x000fe40000000000 */
[----:B------:R-:W-:Y:S02]  /*1cf0*/  SEL R4, RZ, 0x20, P1 ;  /* 0x00000020ff047807 */ /* 0x000fe40000800000 */
[----:B------:R-:W-:-:S02]  /*1d00*/  ISETP.GE.AND P0, PT, R212, UR4, PT ;  /* 0x00000004d4007c0c */ /* 0x000fc4000bf06270 */
[----:B------:R-:W-:Y:S02]  /*1d10*/  ISETP.GE.AND P1, PT, R211, UR4, PT ;  /* 0x00000004d3007c0c */ /* 0x000fe4000bf26270 */
[----:B------:R-:W-:Y:S02]  /*1d20*/  SHF.R.S32.HI R9, RZ, 0x1f, R23 ;  /* 0x0000001fff097819 */ /* 0x000fe40000011417 */
[----:B------:R-:W-:Y:S02]  /*1d30*/  LOP3.LUT R3, R4, R0, R3, 0xfe, !PT ;  /* 0x0000000004037212 */ /* 0x000fe400078efe03 */
[----:B------:R-:W-:Y:S02]  /*1d40*/  SEL R6, RZ, 0x40, P0 ;  /* 0x00000040ff067807 */ /* 0x000fe40000000000 */
[----:B------:R-:W-:Y:S02]  /*1d50*/  SEL R7, RZ, 0x7fff80, P1 ;  /* 0x007fff80ff077807 */ /* 0x000fe40000800000 */
[----:B------:R-:W-:-:S02]  /*1d60*/  SHF.R.S32.HI R201, RZ, 0x1f, R200 ;  /* 0x0000001fffc97819 */ /* 0x000fc400000114c8 */
[----:B------:R-:W-:Y:S01]  /*1d70*/  LOP3.LUT R3, R7, R3, R6, 0xfe, !PT ;  /* 0x0000000307037212 */ /* 0x000fe200078efe06 */
[C---:B0-----:R-:W-:Y:S02]  /*1d80*/  IMAD R6, R9.reuse, R56, RZ ;  /* 0x0000003809067224 */ /* 0x041fe400078e02ff */
[----:B---3--:R-:W-:Y:S02]  /*1d90*/  IMAD R0, R9, R32, RZ ;  /* 0x0000002009007224 */ /* 0x008fe400078e02ff */
[----:B------:R-:W-:-:S04]  /*1da0*/  IMAD.WIDE.U32 R8, R23, R56, R200 ;  /* 0x0000003817087225 */ /* 0x000fc800078e00c8 */
[----:B------:R-:W-:-:S04]  /*1db0*/  IMAD R55, R23, R57, R6 ;  /* 0x0000003917377224 */ /* 0x000fc800078e0206 */
[----:B------:R-:W-:Y:S02]  /*1dc0*/  IMAD.IADD R9, R9, 0x1, R55 ;  /* 0x0000000109097824 */ /* 0x000fe400078e0237 */
[----:B-----5:R-:W-:-:S04]  /*1dd0*/  IMAD.WIDE.U32 R52, R24, R56, R8 ;  /* 0x0000003818347225 */ /* 0x020fc800078e0008 */
[----:B------:R-:W3:Y:S01]  /*1de0*/  LDL R9, [R1+0x24] ;  /* 0x0000240001097983 */ /* 0x000ee20000100800 */
[----:B------:R-:W0:Y:S01]  /*1df0*/  S2R R38, SR_TID.X ;  /* 0x0000000000267919 */ /* 0x000e220000002100 */
[----:B------:R-:W4:Y:S01]  /*1e00*/  S2R R37, SR_TID.X ;  /* 0x0000000000257919 */ /* 0x000f220000002100 */
[----:B0-----:R-:W-:Y:S01]  /*1e10*/  VIADD R38, R38, 0xffffff80 ;  /* 0xffffff8026267836 */ /* 0x001fe20000000000 */
[----:B----4-:R-:W-:-:S04]  /*1e20*/  SHF.R.U32.HI R37, RZ, 0x7, R37 ;  /* 0x00000007ff257819 */ /* 0x010fc80000011625 */
[----:B------:R-:W-:Y:S01]  /*1e30*/  ISETP.NE.AND P6, PT, R37, 0x1, PT ;  /* 0x000000012500780c */ /* 0x000fe20003fc5270 */
[C---:B------:R-:W-:Y:S01]  /*1e40*/  IMAD R15, R23.reuse, R33, R0 ;  /* 0x00000021170f7224 */ /* 0x040fe200078e0200 */
[----:B-1----:R-:W-:Y:S01]  /*1e50*/  ISETP.GE.AND P0, PT, R16, R65, PT ;  /* 0x000000411000720c */ /* 0x002fe20003f06270 */
[----:B------:R-:W-:-:S03]  /*1e60*/  IMAD.WIDE.U32 R10, R23, R32, R16 ;  /* 0x00000020170a7225 */ /* 0x000fc600078e0010 */
[----:B------:R-:W-:Y:S01]  /*1e70*/  SEL R13, R65, RZ, P0 ;  /* 0x000000ff410d7207 */ /* 0x000fe20000000000 */
[----:B------:R-:W-:Y:S02]  /*1e80*/  IMAD.IADD R11, R15, 0x1, R11 ;  /* 0x000000010f0b7824 */ /* 0x000fe400078e020b */
[----:B------:R-:W-:-:S04]  /*1e90*/  IMAD.WIDE.U32 R4, R23, R32, R200 ;  /* 0x0000002017047225 */ /* 0x000fc800078e00c8 */
[----:B------:R-:W-:Y:S01]  /*1ea0*/  IMAD.IADD R13, R16, 0x1, R13 ;  /* 0x00000001100d7824 */ /* 0x000fe200078e020d */
[----:B------:R-:W-:Y:S05]  /*1eb0*/  @!P6 WARPSYNC.ALL ;  /* 0x000000000000e948 */ /* 0x000fea0003800000 */
[----:B------:R-:W-:-:S04]  /*1ec0*/  IMAD.WIDE.U32 R20, R24, R32, R10 ;  /* 0x0000002018147225 */ /* 0x000fc800078e000a */
[----:B------:R-:W-:Y:S01]  /*1ed0*/  VIADD R62, R37, 0x8 ;  /* 0x00000008253e7836 */ /* 0x000fe20000000000 */
[----:B------:R-:W-:Y:S01]  /*1ee0*/  IADD3 R7, R5, R15, RZ ;  /* 0x0000000f05077210 */ /* 0x000fe20007ffe0ff */
[C---:B------:R-:W-:Y:S01]  /*1ef0*/  VIADD R37, R23.reuse, 0x40 ;  /* 0x0000004017257836 */ /* 0x040fe20000000000 */
[----:B------:R-:W-:Y:S01]  /*1f00*/  SHF.R.S32.HI R12, RZ, 0x1f, R13 ;  /* 0x0000001fff0c7819 */ /* 0x000fe2000001140d */
[----:B------:R-:W-:Y:S01]  /*1f10*/  VIADD R10, R23, 0x40 ;  /* 0x00000040170a7836 */ /* 0x000fe20000000000 */
[----:B------:R-:W-:Y:S01]  /*1f20*/  SHF.R.S32.HI R15, RZ, 0x1f, R24 ;  /* 0x0000001fff0f7819 */ /* 0x000fe20000011418 */
[----:B------:R-:W-:Y:S01]  /*1f30*/  IMAD.MOV.U32 R6, RZ, RZ, R4 ;  /* 0x000000ffff067224 */ /* 0x000fe200078e0004 */
[----:B------:R-:W-:Y:S01]  /*1f40*/  PRMT R86, R3, 0x8880, RZ ;  /* 0x0000888003567816 */ /* 0x000fe200000000ff */
[----:B------:R-:W-:Y:S01]  /*1f50*/  IMAD.SHL.U32 R37, R37, 0x40, RZ ;  /* 0x0000004025257824 */ /* 0x000fe200078e00ff */
[----:B------:R-:W-:Y:S01]  /*1f60*/  ULDC UR4, c[0x0][0x2f4] ;  /* 0x0000bd0000047ab9 */ /* 0x000fe20000000800 */
[----:B------:R-:W-:-:S02]  /*1f70*/  IMAD.SHL.U32 R10, R10, 0x40, RZ ;  /* 0x000000400a0a7824 */ /* 0x000fc400078e00ff */
[----:B------:R-:W-:Y:S01]  /*1f80*/  IMAD.WIDE.U32 R4, R23, R56, R16 ;  /* 0x0000003817047225 */ /* 0x000fe200078e0010 */
[----:B------:R-:W-:Y:S02]  /*1f90*/  LEA.HI R12, R12, R13, RZ, 0x3 ;  /* 0x0000000d0c0c7211 */ /* 0x000fe400078f18ff */
[----:B------:R-:W-:Y:S01]  /*1fa0*/  LOP3.LUT R37, R37, 0x1c0, RZ, 0xc0, !PT ;  /* 0x000001c025257812 */ /* 0x000fe200078ec0ff */
[----:B------:R-:W-:Y:S01]  /*1fb0*/  IMAD.IADD R55, R55, 0x1, R5 ;  /* 0x0000000137377824 */ /* 0x000fe200078e0205 */
[----:B------:R-:W-:Y:S01]  /*1fc0*/  LOP3.LUT R10, R10, 0x1c0, RZ, 0xc0, !PT ;  /* 0x000001c00a0a7812 */ /* 0x000fe200078ec0ff */
[C---:B------:R-:W-:Y:S01]  /*1fd0*/  IMAD R5, R15.reuse, R32, RZ ;  /* 0x000000200f057224 */ /* 0x040fe200078e02ff */
[----:B------:R-:W-:Y:S01]  /*1fe0*/  MOV R54, R4 ;  /* 0x0000000400367202 */ /* 0x000fe20000000f00 */
[----:B------:R-:W-:Y:S01]  /*1ff0*/  IMAD R15, R15, R56, RZ ;  /* 0x000000380f0f7224 */ /* 0x000fe200078e02ff */
[----:B------:R-:W-:Y:S01]  /*2000*/  SHF.R.S32.HI R74, RZ, 0x3, R12 ;  /* 0x00000003ff4a7819 */ /* 0x000fe2000001140c */
[----:B------:R-:W-:Y:S01]  /*2010*/  IMAD.MOV.U32 R64, RZ, RZ, 0x20 ;  /* 0x00000020ff407424 */ /* 0x000fe200078e00ff */
[----:B------:R-:W-:Y:S01]  /*2020*/  LOP3.LUT R75, R12, 0xfffffff8, RZ, 0xc0, !PT ;  /* 0xfffffff80c4b7812 */ /* 0x000fe200078ec0ff */
[----:B------:R-:W-:Y:S01]  /*2030*/  IMAD.IADD R0, R36, 0x1, R35 ;  /* 0x0000000124007824 */ /* 0x000fe200078e0223 */
[----:B------:R-:W-:Y:S01]  /*2040*/  SHF.R.U32.HI R10, RZ, 0x3, R10 ;  /* 0x00000003ff0a7819 */ /* 0x000fe2000001160a */
[----:B------:R-:W-:Y:S01]  /*2050*/  IMAD R71, R24, R33, R5 ;  /* 0x0000002118477224 */ /* 0x000fe200078e0205 */
[----:B------:R-:W-:Y:S01]  /*2060*/  SHF.L.U64.HI R35, R56, 0x6, R57 ;  /* 0x0000000638237819 */ /* 0x000fe20000010239 */
[----:B------:R-:W-:Y:S01]  /*2070*/  IMAD R67, R57, 0x60, RZ ;  /* 0x0000006039437824 */ /* 0x000fe200078e02ff */
[----:B------:R-:W-:Y:S01]  /*2080*/  SHF.L.U64.HI R4, R32, 0x6, R33 ;  /* 0x0000000620047819 */ /* 0x000fe20000010221 */
[----:B------:R-:W-:Y:S01]  /*2090*/  IMAD R15, R24, R57, R15 ;  /* 0x00000039180f7224 */ /* 0x000fe200078e020f */
[----:B------:R-:W-:Y:S01]  /*20a0*/  PRMT R86, R86, 0x7710, RZ ;  /* 0x0000771056567816 */ /* 0x000fe200000000ff */
[----:B------:R-:W-:-:S02]  /*20b0*/  IMAD.SHL.U32 R58, R56, 0x40, RZ ;  /* 0x00000040383a7824 */ /* 0x000fc400078e00ff */
[----:B------:R-:W-:Y:S01]  /*20c0*/  IMAD.WIDE.U32 R54, R24, R56, R54 ;  /* 0x0000003818367225 */ /* 0x000fe200078e0036 */
[----:B------:R-:W-:-:S03]  /*20d0*/  ISETP.GE.AND P2, PT, R2, UR4, PT ;  /* 0x0000000402007c0c */ /* 0x000fc6000bf46270 */
[----:B------:R-:W-:Y:S02]  /*20e0*/  IMAD R13, R33, 0x60, RZ ;  /* 0x00000060210d7824 */ /* 0x000fe400078e02ff */
[----:B------:R-:W-:Y:S02]  /*20f0*/  IMAD.SHL.U32 R5, R32, 0x40, RZ ;  /* 0x0000004020057824 */ /* 0x000fe400078e00ff */
[----:B------:R-:W-:-:S04]  /*2100*/  IMAD.WIDE.U32 R6, R24, R32, R6 ;  /* 0x0000002018067225 */ /* 0x000fc800078e0006 */
[----:B------:R-:W-:Y:S01]  /*2110*/  IMAD.WIDE.U32 R56, R56, 0x60, RZ ;  /* 0x0000006038387825 */ /* 0x000fe200078e00ff */
[----:B------:R-:W-:-:S03]  /*2120*/  LOP3.LUT R80, R86, 0x1, RZ, 0xc0, !PT ;  /* 0x0000000156507812 */ /* 0x000fc600078ec0ff */
[----:B------:R-:W-:Y:S01]  /*2130*/  IMAD.WIDE.U32 R32, R32, 0x60, RZ ;  /* 0x0000006020207825 */ /* 0x000fe200078e00ff */
[C---:B------:R-:W-:Y:S02]  /*2140*/  LOP3.LUT R81, R86.reuse, 0x2, RZ, 0xc0, !PT ;  /* 0x0000000256517812 */ /* 0x040fe400078ec0ff */
[C---:B------:R-:W-:Y:S01]  /*2150*/  LOP3.LUT R82, R86.reuse, 0x4, RZ, 0xc0, !PT ;  /* 0x0000000456527812 */ /* 0x040fe200078ec0ff */
[----:B------:R-:W-:Y:S01]  /*2160*/  IMAD.IADD R70, R7, 0x1, R71 ;  /* 0x0000000107467824 */ /* 0x000fe200078e0247 */
[C---:B------:R-:W-:Y:S01]  /*2170*/  LOP3.LUT R83, R86.reuse, 0x8, RZ, 0xc0, !PT ;  /* 0x0000000856537812 */ /* 0x040fe200078ec0ff */
[----:B------:R-:W-:Y:S01]  /*2180*/  IMAD.SHL.U32 R65, R65, 0x2, RZ ;  /* 0x0000000241417824 */ /* 0x000fe200078e00ff */
[C---:B------:R-:W-:Y:S01]  /*2190*/  LOP3.LUT R84, R86.reuse, 0x10, RZ, 0xc0, !PT ;  /* 0x0000001056547812 */ /* 0x040fe200078ec0ff */
[----:B------:R-:W-:Y:S01]  /*21a0*/  IMAD.IADD R66, R33, 0x1, R13 ;  /* 0x0000000121427824 */ /* 0x000fe200078e020d */
[----:B------:R-:W-:Y:S01]  /*21b0*/  LOP3.LUT R85, R86, 0x20, RZ, 0xc0, !PT ;  /* 0x0000002056557812 */ /* 0x000fe200078ec0ff */
[----:B------:R-:W-:Y:S01]  /*21c0*/  IMAD.IADD R71, R71, 0x1, R21 ;  /* 0x0000000147477824 */ /* 0x000fe200078e0215 */
[----:B------:R-:W-:Y:S01]  /*21d0*/  SHF.R.S32.HI R60, RZ, 0x1f, R34 ;  /* 0x0000001fff3c7819 */ /* 0x000fe20000011422 */
[----:B------:R-:W-:Y:S01]  /*21e0*/  IMAD.IADD R72, R53, 0x1, R15 ;  /* 0x0000000135487824 */ /* 0x000fe200078e020f */
[----:B------:R-:W-:-:S02]  /*21f0*/  IADD3 R67, R57, R67, RZ ;  /* 0x0000004339437210 */ /* 0x000fc40007ffe0ff */
[----:B------:R-:W-:Y:S02]  /*2200*/  IADD3 R73, R15, R55, RZ ;  /* 0x000000370f497210 */ /* 0x000fe40007ffe0ff */
[----:B------:R-:W-:Y:S01]  /*2210*/  P2R R88, PR, RZ, 0x4 ;  /* 0x00000004ff587803 */ /* 0x000fe20000000000 */
[C---:B--2---:R-:W-:Y:S01]  /*2220*/  IMAD.SHL.U32 R59, R14.reuse, 0x40, RZ ;  /* 0x000000400e3b7824 */ /* 0x044fe200078e00ff */
[----:B------:R-:W-:Y:S01]  /*2230*/  @!P6 BAR.SYNC.DEFER_BLOCKING 0x9, 0x100 ;  /* 0x024400000000eb1d */ /* 0x000fe20000010000 */
[----:B------:R-:W-:Y:S02]  /*2240*/  LOP3.LUT P1, RZ, R14, 0x4, RZ, 0xc0, !PT ;  /* 0x000000040eff7812 */ /* 0x000fe4000782c0ff */
[----:B------:R-:W-:-:S04]  /*2250*/  SHF.R.S32.HI R14, RZ, 0x1f, R38 ;  /* 0x0000001fff0e7819 */ /* 0x000fc80000011426 */
[----:B------:R-:W-:-:S04]  /*2260*/  LEA.HI R14, R14, R38, RZ, 0x2 ;  /* 0x000000260e0e7211 */ /* 0x000fc800078f10ff */
[----:B------:R-:W-:-:S04]  /*2270*/  LOP3.LUT R14, R14, 0xfffffffc, RZ, 0xc0, !PT ;  /* 0xfffffffc0e0e7812 */ /* 0x000fc800078ec0ff */
[----:B------:R-:W-:Y:S02]  /*2280*/  IADD3 R14, R38, -R14, RZ ;  /* 0x8000000e260e7210 */ /* 0x000fe40007ffe0ff */
[----:B------:R-:W0:Y:S01]  /*2290*/  S2R R38, SR_TID.X ;  /* 0x0000000000267919 */ /* 0x000e220000002100 */
[----:B------:R-:W-:Y:S02]  /*22a0*/  LOP3.LUT R59, R59, 0x1c0, RZ, 0xc0, !PT ;  /* 0x000001c03b3b7812 */ /* 0x000fe400078ec0ff */
[----:B------:R-:W-:Y:S02]  /*22b0*/  IMAD R63, R14, 0x40, R23 ;  /* 0x000000400e3f7824 */ /* 0x000fe400078e0217 */
[----:B------:R-:W-:Y:S02]  /*22c0*/  SHF.R.U32.HI R61, RZ, 0x3, R59 ;  /* 0x00000003ff3d7819 */ /* 0x000fe4000001163b */
[----:B------:R-:W-:-:S04]  /*22d0*/  LOP3.LUT R8, R59, 0x18, R16, 0xf8, !PT ;  /* 0x000000183b087812 */ /* 0x000fc800078ef810 */
[----:B------:R-:W-:Y:S01]  /*22e0*/  LOP3.LUT R8, R8, R61, RZ, 0x3c, !PT ;  /* 0x0000003d08087212 */ /* 0x000fe200078e3cff */
[----:B0-----:R-:W-:-:S05]  /*22f0*/  VIADD R38, R38, 0xffffff80 ;  /* 0xffffff8026267836 */ /* 0x001fca0000000000 */
[----:B------:R-:W-:-:S04]  /*2300*/  SHF.R.S32.HI R14, RZ, 0x1f, R38 ;  /* 0x0000001fff0e7819 */ /* 0x000fc80000011426 */
[----:B------:R-:W-:-:S04]  /*2310*/  LEA.HI R14, R14, R38, RZ, 0x5 ;  /* 0x000000260e0e7211 */ /* 0x000fc800078f28ff */
[----:B------:R-:W-:-:S05]  /*2320*/  SHF.R.S32.HI R14, RZ, 0x5, R14 ;  /* 0x00000005ff0e7819 */ /* 0x000fca000001140e */
        /* <DEDUP_REMOVED lines=9> */
[----:B------:R-:W-:-:S02]  /*23c0*/  SHF.R.S32.HI R76, RZ, 0x1f, R25 ;  /* 0x0000001fff4c7819 */ /* 0x000fc40000011419 */
[----:B------:R-:W-:Y:S02]  /*23d0*/  SHF.R.S32.HI R77, RZ, 0x1f, R75 ;  /* 0x0000001fff4d7819 */ /* 0x000fe4000001144b */
[----:B------:R-:W-:Y:S02]  /*23e0*/  LOP3.LUT R86, R86, 0x40, RZ, 0xc0, !PT ;  /* 0x0000004056567812 */ /* 0x000fe400078ec0ff */
[----:B---3--:R-:W-:-:S07]  /*23f0*/  IADD3 R79, R9, R12, RZ ;  /* 0x0000000c094f7210 */ /* 0x008fce0007ffe0ff */
.L_x_5230:
[----:B------:R-:W0:Y:S01]  /*2400*/  LDC R95, c[0x0][0x430] ;  /* 0x00010c00ff5f7b82 */ /* 0x000e220000000800 */
[----:B------:R-:W-:Y:S02]  /*2410*/  VIADD R29, R29, 0xffffffff ;  /* 0xffffffff1d1d7836 */ /* 0x000fe40000000000 */
[----:B------:R-:W-:Y:S02]  /*2420*/  IMAD.MOV.U32 R94, RZ, RZ, RZ ;  /* 0x000000ffff5e7224 */ /* 0x000fe400078e00ff */
[----:B------:R-:W-:-:S03]  /*2430*/  IMAD R9, R29, 0x60, R63 ;  /* 0x000000601d097824 */ /* 0x000fc600078e023f */
[----:B-1----:R-:W1:Y:S01]  /*2440*/  LDC R90, c[0x0][0x3f4] ;  /* 0x0000fd00ff5a7b82 */ /* 0x002e620000000800 */
[----:B--2---:R-:W-:Y:S01]  /*2450*/  IMAD.IADD R36, R0, 0x1, R9 ;  /* 0x0000000100247824 */ /* 0x004fe200078e0209 */
[----:B------:R-:W-:-:S03]  /*2460*/  ISETP.GE.AND P2, PT, R9, R26, PT ;  /* 0x0000001a0900720c */ /* 0x000fc60003f46270 */
[----:B------:R-:W-:Y:S01]  /*2470*/  IMAD.MOV.U32 R12, RZ, RZ, R36 ;  /* 0x000000ffff0c7224 */ /* 0x000fe200078e0024 */
[----:B------:R-:W-:Y:S02]  /*2480*/  ISETP.GT.OR P2, PT, R63, 0x5f, P2 ;  /* 0x0000005f3f00780c */ /* 0x000fe40001744670 */
[----:B0-----:R-:W-:-:S11]  /*2490*/  ISETP.NE.AND P3, PT, R95, 0x1, PT ;  /* 0x000000015f00780c */ /* 0x001fd60003f65270 */
[----:B------:R-:W0:Y:S08]  /*24a0*/  @!P2 LDC.64 R10, c[0x0][0x428] ;  /* 0x00010a00ff0aab82 */ /* 0x000e300000000a00 */
[----:B------:R-:W2:Y:S08]  /*24b0*/  @!P2 LDC.64 R8, c[0x0][0x418] ;  /* 0x00010600ff08ab82 */ /* 0x000eb00000000a00 */
[----:B------:R-:W3:Y:S08]  /*24c0*/  @P3 LDC R13, c[0x0][0x434] ;  /* 0x00010d00ff0d3b82 */ /* 0x000ef00000000800 */
[----:B------:R-:W4:Y:S01]  /*24d0*/  @P3 LDC R14, c[0x0][0x438] ;  /* 0x00010e00ff0e3b82 */ /* 0x000f220000000800 */
        /* <DEDUP_REMOVED lines=9> */
[----:B-----5:R0:W5:Y:S01]  /*2570*/  @!P2 LDG.E R94, desc[UR40][R8.64] ;  /* 0x00000028085ea981 */ /* 0x020162000c1e1900 */
        /* <DEDUP_REMOVED lines=31> */
[----:B------:R-:W-:Y:S02]  /*2770*/  IMAD R37, R11, R56, R12 ;  /* 0x000000380b257224 */ /* 0x000fe400078e020c */
[C---:B------:R-:W-:Y:S02]  /*2780*/  IMAD R101, R34.reuse, UR5, R13 ;  /* 0x0000000522657c24 */ /* 0x040fe4000f8e020d */
[----:B------:R-:W-:Y:S01]  /*2790*/  IMAD.WIDE.U32 R12, R34, UR4, R8 ;  /* 0x00000004220c7c25 */ /* 0x000fe2000f8e0008 */
[----:B------:R-:W-:-:S03]  /*27a0*/  ULDC.64 UR4, c[0x0][0x2e8] ;  /* 0x0000ba0000047ab9 */ /* 0x000fc60000000a00 */
[----:B------:R-:W-:Y:S01]  /*27b0*/  IMAD.IADD R101, R13, 0x1, R101 ;  /* 0x000000010d657824 */ /* 0x000fe200078e0265 */
[C---:B------:R-:W-:Y:S01]  /*27c0*/  LEA R100, P3, R12.reuse, UR4, 0x1 ;  /* 0x000000040c647c11 */ /* 0x040fe2000f8608ff */
        /* <DEDUP_REMOVED lines=37> */
.L_x_5181:
[----:B------:R-:W-:Y:S05]  /*2a20*/  BSYNC B1 ;  /* 0x0000000000017941 */ /* 0x000fea0003800000 */
.L_x_5180:
[----:B0-----:R-:W-:Y:S01]  /*2a30*/  VIADD R12, R23, 0x40 ;  /* 0x00000040170c7836 */ /* 0x001fe20000000000 */
[----:B------:R-:W-:Y:S01]  /*2a40*/  BSSY B1, `(.L_x_5182) ;  /* 0x000001c000017945 */ /* 0x000fe20003800000 */
[----:B------:R-:W-:Y:S02]  /*2a50*/  CS2R R40, SRZ ;  /* 0x0000000000287805 */ /* 0x000fe4000001ff00 */
        /* <DEDUP_REMOVED lines=26> */
.L_x_5183:
[----:B------:R-:W-:Y:S05]  /*2c00*/  BSYNC B1 ;  /* 0x0000000000017941 */ /* 0x000fea0003800000 */
.L_x_5182:
[----:B0-----:R-:W-:Y:S01]  /*2c10*/  IMAD.MOV.U32 R8, RZ, RZ, R48 ;  /* 0x000000ffff087224 */ /* 0x001fe200078e0030 */
[----:B------:R-:W-:Y:S01]  /*2c20*/  MOV R11, R51 ;  /* 0x00000033000b7202 */ /* 0x000fe20000000f00 */
[----:B------:R-:W-:Y:S01]  /*2c30*/  IMAD.MOV.U32 R9, RZ, RZ, R49 ;  /* 0x000000ffff097224 */ /* 0x000fe200078e0031 */
[----:B------:R-:W-:Y:S01]  /*2c40*/  ISETP.NE.AND P3, PT, R204, 0x3, PT ;  /* 0x00000003cc00780c */ /* 0x000fe20003f65270 */
[----:B------:R-:W-:Y:S01]  /*2c50*/  IMAD.MOV.U32 R10, RZ, RZ, R50 ;  /* 0x000000ffff0a7224 */ /* 0x000fe200078e0032 */
[----:B------:R-:W-:Y:S02]  /*2c60*/  PRMT R106, R14, 0x5410, R13 ;  /* 0x000054100e6a7816 */ /* 0x000fe4000000000d */
[----:B------:R-:W-:Y:S01]  /*2c70*/  PRMT R115, R8, 0x5410, R9 ;  /* 0x0000541008737816 */ /* 0x000fe20000000009 */
[----:B------:R-:W-:Y:S01]  /*2c80*/  IMAD.MOV.U32 R8, RZ, RZ, R46 ;  /* 0x000000ffff087224 */ /* 0x000fe200078e002e */
[----:B------:R-:W-:Y:S01]  /*2c90*/  PRMT R116, R10, 0x5410, R11 ;  /* 0x000054100a747816 */ /* 0x000fe2000000000b */
[----:B------:R-:W-:-:S02]  /*2ca0*/  IMAD.MOV.U32 R9, RZ, RZ, R47 ;  /* 0x000000ffff097224 */ /* 0x000fc400078e002f */
[----:B-----5:R-:W-:Y:S02]  /*2cb0*/  IMAD.MOV.U32 R10, RZ, RZ, R40 ;  /* 0x000000ffff0a7224 */ /* 0x020fe400078e0028 */
[----:B------:R-:W-:Y:S01]  /*2cc0*/  IMAD.MOV.U32 R11, RZ, RZ, R41 ;  /* 0x000000ffff0b7224 */ /* 0x000fe200078e0029 */
[----:B------:R-:W-:Y:S01]  /*2cd0*/  PRMT R107, R8, 0x5410, R9 ;  /* 0x00005410086b7816 */ /* 0x000fe20000000009 */
[----:B------:R-:W-:Y:S02]  /*2ce0*/  IMAD.MOV.U32 R8, RZ, RZ, R36 ;  /* 0x000000ffff087224 */ /* 0x000fe400078e0024 */
[----:B------:R-:W-:Y:S01]  /*2cf0*/  IMAD.MOV.U32 R9, RZ, RZ, R37 ;  /* 0x000000ffff097224 */ /* 0x000fe200078e0025 */
[----:B------:R-:W-:Y:S01]  /*2d00*/  PRMT R104, R10, 0x5410, R11 ;  /* 0x000054100a687816 */ /* 0x000fe2000000000b */
[----:B------:R-:W-:Y:S02]  /*2d10*/  IMAD.MOV.U32 R10, RZ, RZ, R42 ;  /* 0x000000ffff0a7224 */ /* 0x000fe400078e002a */
[----:B------:R-:W-:Y:S01]  /*2d20*/  IMAD.MOV.U32 R11, RZ, RZ, R43 ;  /* 0x000000ffff0b7224 */ /* 0x000fe200078e002b */
[----:B------:R-:W-:Y:S01]  /*2d30*/  PRMT R102, R8, 0x5410, R9 ;  /* 0x0000541008667816 */ /* 0x000fe20000000009 */
[----:B------:R-:W-:Y:S01]  /*2d40*/  IMAD.MOV.U32 R8, RZ, RZ, R38 ;  /* 0x000000ffff087224 */ /* 0x000fe200078e0026 */
[----:B------:R-:W-:-:S02]  /*2d50*/  MOV R9, R39 ;  /* 0x0000002700097202 */ /* 0x000fc40000000f00 */
[----:B------:R-:W-:Y:S02]  /*2d60*/  PRMT R105, R10, 0x5410, R11 ;  /* 0x000054100a697816 */ /* 0x000fe4000000000b */
[----:B------:R-:W-:Y:S01]  /*2d70*/  PRMT R103, R8, 0x5410, R9 ;  /* 0x0000541008677816 */ /* 0x000fe20000000009 */
[----:B------:R-:W-:Y:S06]  /*2d80*/  @!P3 BRA `(.L_x_5184) ;  /* 0x000000000004b947 */ /* 0x000fec0003800000 */
[----:B------:R-:W-:Y:S01]  /*2d90*/  BPT.TRAP 0x1 ;  /* 0x000000040000795c */ /* 0x000fe20000300000 */
.L_x_5184:
[----:B------:R-:W-:Y:S01]  /*2da0*/  IMAD R87, R18, 0x8, R19 ;  /* 0x0000000812577824 */ /* 0x000fe200078e0213 */
[----:B------:R-:W-:Y:S01]  /*2db0*/  SHF.L.U32 R99, R205, 0x1f, RZ ;  /* 0x0000001fcd637819 */ /* 0x000fe200000006ff */
[----:B------:R-:W-:Y:S03]  /*2dc0*/  BSSY B1, `(.L_x_5185) ;  /* 0x0000003000017945 */ /* 0x000fe60003800000 */
[----:B------:R-:W0:Y:S02]  /*2dd0*/  SYNCS.PHASECHK.TRANS64.TRYWAIT P5, [R87+URZ+0x22890], R99 ;  /* 0x02289063570075a7 */ /* 0x000e2400080a017f */
[----:B0-----:R-:W-:Y:S05]  /*2de0*/  @!P5 BRA `(.L_x_5186) ;  /* 0x000001880010d947 */ /* 0x001fea0003800000 */
.L_x_5448:
[----:B------:R-:W-:Y:S05]  /*2df0*/  BSYNC B1 ;  /* 0x0000000000017941 */ /* 0x000fea0003800000 */
.L_x_5185:
[----:B------:R-:W-:-:S03]  /*2e00*/  UMOV UR4, 0xffffffff ;  /* 0xffffffff00047882 */ /* 0x000fc60000000000 */
[----:B------:R-:W-:Y:S05]  /*2e10*/  BRA.DIV UR4, `(.L_x_5187) ;  /* 0x0000018a04187947 */ /* 0x000fea000b800000 */
[----:B------:R1:W2:Y:S04]  /*2e20*/  SHFL.IDX PT, R91, R101, RZ, 0x1c1f ;  /* 0x001c1fff655b7589 */ /* 0x0002a800000e0000 */
[----:B------:R1:W3:Y:S02]  /*2e30*/  SHFL.IDX PT, R14, R100, RZ, 0x1c1f ;  /* 0x001c1fff640e7589 */ /* 0x0002e400000e0000 */
.L_x_5452:
        /* <DEDUP_REMOVED lines=11> */
[----:B0-----:R-:W-:Y:S01]  /*2ef0*/  IMAD.MOV.U32 R15, RZ, RZ, R10 ;  /* 0x000000ffff0f7224 */ /* 0x001fe200078e000a */
[--C-:B------:R-:W-:Y:S01]  /*2f00*/  SHF.R.U64 R48, R50, 0x10, R51.reuse ;  /* 0x0000001032307819 */ /* 0x100fe20000001233 */
[--C-:B------:R-:W-:Y:S01]  /*2f10*/  HADD2.F32 R10, -RZ, R9.reuse.H1_H1 ;  /* 0x30000009ff0a7230 */ /* 0x100fe20000004100 */
[----:B------:R-:W-:Y:S01]  /*2f20*/  SHF.R.U32.HI R108, RZ, 0x10, R51 ;  /* 0x00000010ff6c7819 */ /* 0x000fe20000011633 */
[----:B------:R-:W-:Y:S01]  /*2f30*/  HADD2.F32 R9, -RZ, R9.H0_H0 ;  /* 0x20000009ff097230 */ /* 0x000fe20000004100 */
[----:B------:R-:W-:Y:S01]  /*2f40*/  SHF.R.U32.HI R109, RZ, 0x10, R49 ;  /* 0x00000010ff6d7819 */ /* 0x000fe20000011631 */
[----:B------:R-:W-:Y:S02]  /*2f50*/  HADD2.F32 R51, -RZ, R48.H0_H0 ;  /* 0x20000030ff337230 */ /* 0x000fe40000004100 */
[----:B------:R-:W-:Y:S02]  /*2f60*/  HADD2.F32 R48, -RZ, R11.H1_H1 ;  /* 0x3000000bff307230 */ /* 0x000fe40000004100 */
[----:B------:R-:W-:-:S02]  /*2f70*/  HADD2.F32 R108, -RZ, R108.H0_H0 ;  /* 0x2000006cff6c7230 */ /* 0x000fc40000004100 */
[----:B------:R-:W-:Y:S02]  /*2f80*/  HADD2.F32 R11, -RZ, R11.H0_H0 ;  /* 0x2000000bff0b7230 */ /* 0x000fe40000004100 */
[----:B------:R-:W-:Y:S02]  /*2f90*/  HADD2.F32 R49, -RZ, R110.H0_H0 ;  /* 0x2000006eff317230 */ /* 0x000fe40000004100 */
[-C--:B------:R-:W-:Y:S01]  /*2fa0*/  FMUL.FTZ R110, R10, R51.reuse ;  /* 0x000000330a6e7220 */ /* 0x080fe20000410000 */
[----:B------:R-:W-:Y:S02]  /*2fb0*/  HADD2.F32 R50, -RZ, R109.H0_H0 ;  /* 0x2000006dff327230 */ /* 0x000fe40000004100 */
[----:B------:R-:W-:Y:S01]  /*2fc0*/  FMUL.FTZ R51, R9, R51 ;  /* 0x0000003309337220 */ /* 0x000fe20000410000 */
[-C--:B------:R-:W-:Y:S01]  /*2fd0*/  FMUL.FTZ R112, R48, R108.reuse ;  /* 0x0000006c30707220 */ /* 0x080fe20000410000 */
[----:B------:R-:W-:Y:S01]  /*2fe0*/  FMUL.FTZ R113, R11, R108 ;  /* 0x0000006c0b717220 */ /* 0x000fe20000410000 */
[-C--:B------:R-:W-:Y:S01]  /*2ff0*/  FFMA.FTZ R110, R9, R49.reuse, -R110 ;  /* 0x00000031096e7223 */ /* 0x080fe2000001086e */
[----:B------:R-:W-:Y:S01]  /*3000*/  FFMA.FTZ R109, R10, R49, R51 ;  /* 0x000000310a6d7223 */ /* 0x000fe20000010033 */
[----:B------:R-:W-:-:S02]  /*3010*/  HADD2.F32 R9, -RZ, R8.H1_H1 ;  /* 0x30000008ff097230 */ /* 0x000fc40000004100 */
[-C--:B------:R-:W-:Y:S01]  /*3020*/  FFMA.FTZ R111, R11, R50.reuse, -R112 ;  /* 0x000000320b6f7223 */ /* 0x080fe20000010870 */
[----:B------:R-:W-:Y:S01]  /*3030*/  FFMA.FTZ R114, R48, R50, R113 ;  /* 0x0000003230727223 */ /* 0x000fe20000010071 */
[----:B------:R-:W-:Y:S02]  /*3040*/  HADD2.F32 R49, -RZ, R116.H0_H0 ;  /* 0x20000074ff317230 */ /* 0x000fe40000004100 */
[----:B------:R-:W-:Y:S02]  /*3050*/  HADD2.F32 R8, -RZ, R8.H0_H0 ;  /* 0x20000008ff087230 */ /* 0x000fe40000004100 */
[--C-:B------:R-:W-:Y:S02]  /*3060*/  HADD2.F32 R10, -RZ, R15.reuse.H1_H1 ;  /* 0x3000000fff0a7230 */ /* 0x100fe40000004100 */
[-C--:B------:R-:W-:Y:S01]  /*3070*/  FMUL.FTZ R51, R9, R49.reuse ;  /* 0x0000003109337220 */ /* 0x080fe20000410000 */
[----:B------:R-:W-:Y:S02]  /*3080*/  HADD2.F32 R50, -RZ, R116.H1_H1 ;  /* 0x30000074ff327230 */ /* 0x000fe40000004100 */
        /* <DEDUP_REMOVED lines=14> */
.L_x_5193:
[----:B------:R-:W-:Y:S05]  /*3170*/  BSYNC B3 ;  /* 0x0000000000037941 */ /* 0x000fea0003800000 */
.L_x_5192:
[----:B0-----:R4:W-:Y:S02]  /*3180*/  ST.E.128 desc[UR40][R12.64], R8 ;  /* 0x000000080c007985 */ /* 0x0019e4000c101d28 */
.L_x_5191:
[----:B------:R-:W-:Y:S05]  /*3190*/  BSYNC B2 ;  /* 0x0000000000027941 */ /* 0x000fea0003800000 */
.L_x_5190:
        /* <DEDUP_REMOVED lines=20> */
[C---:B------:R-:W-:Y:S01]  /*32e0*/  FMUL.FTZ R45, R9.reuse, R45 ;  /* 0x0000002d092d7220 */ /* 0x040fe20000410000 */
[----:B------:R-:W-:Y:S02]  /*32f0*/  HADD2.F32 R11, -RZ, R11.H0_H0 ;  /* 0x2000000bff0b7230 */ /* 0x000fe40000004100 */
[-C--:B------:R-:W-:Y:S01]  /*3300*/  FFMA.FTZ R50, R9, R44.reuse, -R50 ;  /* 0x0000002c09327223 */ /* 0x080fe20000010832 */
[----:B------:R-:W-:Y:S01]  /*3310*/  FFMA.FTZ R47, R10, R44, R45 ;  /* 0x0000002c0a2f7223 */ /* 0x000fe2000001002d */
[----:B------:R-:W-:Y:S02]  /*3320*/  HADD2.F32 R46, -RZ, R49.H0_H0 ;  /* 0x20000031ff2e7230 */ /* 0x000fe40000004100 */
[----:B------:R-:W-:Y:S01]  /*3330*/  FMUL.FTZ R108, R15, R48 ;  /* 0x000000300f6c7220 */ /* 0x000fe20000410000 */
[----:B------:R-:W-:-:S02]  /*3340*/  HADD2.F32 R44, -RZ, R107.H0_H0 ;  /* 0x2000006bff2c7230 */ /* 0x000fc40000004100 */
[C---:B------:R-:W-:Y:S01]  /*3350*/  FMUL.FTZ R48, R11.reuse, R48 ;  /* 0x000000300b307220 */ /* 0x040fe20000410000 */
[----:B------:R-:W-:Y:S02]  /*3360*/  HADD2.F32 R107, -RZ, R107.H1_H1 ;  /* 0x3000006bff6b7230 */ /* 0x000fe40000004100 */
[-C--:B------:R-:W-:Y:S01]  /*3370*/  FFMA.FTZ R108, R11, R46.reuse, -R108 ;  /* 0x0000002e0b6c7223 */ /* 0x080fe2000001086c */
[----:B------:R-:W-:Y:S02]  /*3380*/  HADD2.F32 R9, -RZ, R8.H1_H1 ;  /* 0x30000008ff097230 */ /* 0x000fe40000004100 */
[----:B------:R-:W-:Y:S01]  /*3390*/  FFMA.FTZ R51, R15, R46, R48 ;  /* 0x0000002e0f337223 */ /* 0x000fe20000010030 */
[----:B------:R-:W-:Y:S02]  /*33a0*/  HADD2.F32 R10, -RZ, R14.H1_H1 ;  /* 0x3000000eff0a7230 */ /* 0x000fe40000004100 */
[----:B------:R-:W-:Y:S02]  /*33b0*/  HADD2.F32 R8, -RZ, R8.H0_H0 ;  /* 0x20000008ff087230 */ /* 0x000fe40000004100 */
[----:B------:R-:W-:Y:S01]  /*33c0*/  FMUL.FTZ R45, R9, R44 ;  /* 0x0000002c092d7220 */ /* 0x000fe20000410000 */
        /* <DEDUP_REMOVED lines=14> */
.L_x_5195:
[----:B------:R-:W-:Y:S05]  /*34b0*/  BSYNC B2 ;  /* 0x0000000000027941 */ /* 0x000fea0003800000 */
.L_x_5194:
[----:B0-----:R0:W-:Y:S02]  /*34c0*/  ST.E.128 desc[UR40][R12.64], R8 ;  /* 0x000000080c007985 */ /* 0x0011e4000c101d28 */
.L_x_5189:
[----:B------:R-:W-:Y:S05]  /*34d0*/  BSYNC B1 ;  /* 0x0000000000017941 */ /* 0x000fea0003800000 */
.L_x_5188:
[----:B------:R-:W-:-:S03]  /*34e0*/  UMOV UR4, 0xffffffff ;  /* 0xffffffff00047882 */ /* 0x000fc60000000000 */
[----:B------:R-:W-:Y:S05]  /*34f0*/  BRA.DIV UR4, `(.L_x_5196) ;  /* 0x0000018204a87947 */ /* 0x000fea000b800000 */
[----:B-1----:R-:W1:Y:S04]  /*3500*/  SHFL.IDX PT, R101, R101, 0x1, 0x1c1f ;  /* 0x003c1f0065657f89 */ /* 0x002e6800000e0000 */
[----:B---3--:R3:W0:Y:S02]  /*3510*/  SHFL.IDX PT, R14, R100, 0x1, 0x1c1f ;  /* 0x003c1f00640e7f89 */ /* 0x00862400000e0000 */
.L_x_5456:
        /* <DEDUP_REMOVED lines=9> */
[----:B------:R-:W-:Y:S02]  /*35b0*/  SHF.R.U64 R46, R40, 0x10, R41 ;  /* 0x00000010282e7819 */ /* 0x000fe40000001229 */
[--C-:B------:R-:W-:Y:S02]  /*35c0*/  SHF.R.U64 R40, R42, 0x10, R43.reuse ;  /* 0x000000102a287819 */ /* 0x100fe4000000122b */
[----:B------:R-:W-:Y:S02]  /*35d0*/  SHF.R.U32.HI R44, RZ, 0x10, R43 ;  /* 0x00000010ff2c7819 */ /* 0x000fe4000001162b */
[----:B------:R-:W-:Y:S01]  /*35e0*/  SHF.R.U32.HI R45, RZ, 0x10, R41 ;  /* 0x00000010ff2d7819 */ /* 0x000fe20000011629 */
[----:B------:R-:W-:Y:S01]  /*35f0*/  HADD2.F32 R43, -RZ, R40.H0_H0 ;  /* 0x20000028ff2b7230 */ /* 0x000fe20000004100 */
[----:B----4-:R-:W-:Y:S01]  /*3600*/  MOV R15, R10 ;  /* 0x0000000a000f7202 */ /* 0x010fe20000000f00 */
[----:B------:R-:W-:Y:S02]  /*3610*/  HADD2.F32 R40, -RZ, R11.H1_H1 ;  /* 0x3000000bff287230 */ /* 0x000fe40000004100 */
[----:B------:R-:W-:-:S02]  /*3620*/  HADD2.F32 R44, -RZ, R44.H0_H0 ;  /* 0x2000002cff2c7230 */ /* 0x000fc40000004100 */
[----:B------:R-:W-:Y:S02]  /*3630*/  HADD2.F32 R10, -RZ, R9.H1_H1 ;  /* 0x30000009ff0a7230 */ /* 0x000fe40000004100 */
[----:B------:R-:W-:Y:S02]  /*3640*/  HADD2.F32 R11, -RZ, R11.H0_H0 ;  /* 0x2000000bff0b7230 */ /* 0x000fe40000004100 */
[----:B------:R-:W-:Y:S01]  /*3650*/  FMUL.FTZ R48, R40, R44 ;  /* 0x0000002c28307220 */ /* 0x000fe20000410000 */
[----:B------:R-:W-:Y:S02]  /*3660*/  HADD2.F32 R9, -RZ, R9.H0_H0 ;  /* 0x20000009ff097230 */ /* 0x000fe40000004100 */
[----:B------:R-:W-:Y:S02]  /*3670*/  HADD2.F32 R41, -RZ, R46.H0_H0 ;  /* 0x2000002eff297230 */ /* 0x000fe40000004100 */
[----:B------:R-:W-:Y:S01]  /*3680*/  FMUL.FTZ R46, R10, R43 ;  /* 0x0000002b0a2e7220 */ /* 0x000fe20000410000 */
[----:B------:R-:W-:-:S02]  /*3690*/  HADD2.F32 R42, -RZ, R45.H0_H0 ;  /* 0x2000002dff2a7230 */ /* 0x000fc40000004100 */
[----:B------:R-:W-:Y:S01]  /*36a0*/  FMUL.FTZ R45, R11, R44 ;  /* 0x0000002c0b2d7220 */ /* 0x000fe20000410000 */
[C---:B------:R-:W-:Y:S01]  /*36b0*/  FMUL.FTZ R43, R9.reuse, R43 ;  /* 0x0000002b092b7220 */ /* 0x040fe20000410000 */
[-C--:B------:R-:W-:Y:S01]  /*36c0*/  FFMA.FTZ R46, R9, R41.reuse, -R46 ;  /* 0x00000029092e7223 */ /* 0x080fe2000001082e */
[----:B------:R-:W-:Y:S02]  /*36d0*/  HADD2.F32 R9, -RZ, R8.H1_H1 ;  /* 0x30000008ff097230 */ /* 0x000fe40000004100 */
[-C--:B------:R-:W-:Y:S01]  /*36e0*/  FFMA.FTZ R45, R40, R42.reuse, R45 ;  /* 0x0000002a282d7223 */ /* 0x080fe2000001002d */
[----:B------:R-:W-:Y:S01]  /*36f0*/  FFMA.FTZ R43, R10, R41, R43 ;  /* 0x000000290a2b7223 */ /* 0x000fe2000001002b */
[--C-:B------:R-:W-:Y:S02]  /*3700*/  HADD2.F32 R40, -RZ, R105.reuse.H0_H0 ;  /* 0x20000069ff287230 */ /* 0x100fe40000004100 */
[----:B------:R-:W-:Y:S01]  /*3710*/  FFMA.FTZ R48, R11, R42, -R48 ;  /* 0x0000002a0b307223 */ /* 0x000fe20000010830 */
[----:B------:R-:W-:-:S02]  /*3720*/  HADD2.F32 R105, -RZ, R105.H1_H1 ;  /* 0x30000069ff697230 */ /* 0x000fc40000004100 */
[--C-:B------:R-:W-:Y:S02]  /*3730*/  HADD2.F32 R10, -RZ, R15.reuse.H1_H1 ;  /* 0x3000000fff0a7230 */ /* 0x100fe40000004100 */
[-C--:B------:R-:W-:Y:S01]  /*3740*/  FMUL.FTZ R41, R9, R40.reuse ;  /* 0x0000002809297220 */ /* 0x080fe20000410000 */
[----:B------:R-:W-:Y:S02]  /*3750*/  HADD2.F32 R8, -RZ, R8.H0_H0 ;  /* 0x20000008ff087230 */ /* 0x000fe40000004100 */
[----:B------:R-:W-:Y:S02]  /*3760*/  HADD2.F32 R15, -RZ, R15.H0_H0 ;  /* 0x2000000fff0f7230 */ /* 0x000fe40000004100 */
[----:B------:R-:W-:Y:S01]  /*3770*/  FMUL.FTZ R42, R10, R105 ;  /* 0x000000690a2a7220 */ /* 0x000fe20000410000 */
[--C-:B------:R-:W-:Y:S02]  /*3780*/  HADD2.F32 R11, -RZ, R104.reuse.H0_H0 ;  /* 0x20000068ff0b7230 */ /* 0x100fe40000004100 */
[----:B------:R-:W-:Y:S01]  /*3790*/  FMUL.FTZ R40, R8, R40 ;  /* 0x0000002808287220 */ /* 0x000fe20000410000 */
[----:B------:R-:W-:-:S02]  /*37a0*/  HADD2.F32 R104, -RZ, R104.H1_H1 ;  /* 0x30000068ff687230 */ /* 0x000fc40000004100 */
[----:B------:R-:W-:Y:S01]  /*37b0*/  FMUL.FTZ R105, R15, R105 ;  /* 0x000000690f697220 */ /* 0x000fe20000410000 */
[-C--:B------:R-:W-:Y:S01]  /*37c0*/  FFMA.FTZ R41, R8, R11.reuse, -R41 ;  /* 0x0000000b08297223 */ /* 0x080fe20000010829 */
[----:B------:R-:W-:Y:S01]  /*37d0*/  FFMA.FTZ R40, R9, R11, R40 ;  /* 0x0000000b09287223 */ /* 0x000fe20000010028 */
[-C--:B------:R-:W-:Y:S01]  /*37e0*/  FFMA.FTZ R42, R15, R104.reuse, -R42 ;  /* 0x000000680f2a7223 */ /* 0x080fe2000001082a */
[----:B------:R-:W-:Y:S01]  /*37f0*/  FFMA.FTZ R105, R10, R104, R105 ;  /* 0x000000680a697223 */ /* 0x000fe20000010069 */
[----:B------:R-:W-:Y:S02]  /*3800*/  F2FP.F16.F32.PACK_AB R9, R43, R46 ;  /* 0x0000002e2b09723e */ /* 0x000fe400000000ff */
[----:B------:R-:W-:Y:S02]  /*3810*/  F2FP.F16.F32.PACK_AB R11, R45, R48 ;  /* 0x000000302d0b723e */ /* 0x000fe400000000ff */
[----:B------:R-:W-:Y:S02]  /*3820*/  F2FP.F16.F32.PACK_AB R8, R40, R41 ;  /* 0x000000292808723e */ /* 0x000fe400000000ff */
[----:B------:R-:W-:-:S07]  /*3830*/  F2FP.F16.F32.PACK_AB R10, R105, R42 ;  /* 0x0000002a690a723e */ /* 0x000fce00000000ff */
.L_x_5201:
[----:B------:R-:W-:Y:S05]  /*3840*/  BSYNC B2 ;  /* 0x0000000000027941 */ /* 0x000fea0003800000 */
.L_x_5200:
[----:B----4-:R0:W-:Y:S02]  /*3850*/  ST.E.128 desc[UR40][R12.64], R8 ;  /* 0x000000080c007985 */ /* 0x0101e4000c101d28 */
.L_x_5199:
[----:B------:R-:W-:Y:S05]  /*3860*/  BSYNC B1 ;  /* 0x0000000000017941 */ /* 0x000fea0003800000 */
.L_x_5198:
        /* <DEDUP_REMOVED lines=8> */
[--C-:B------:R-:W-:Y:S01]  /*38f0*/  SHF.R.U64 R36, R36, 0x10, R37.reuse ;  /* 0x0000001024247819 */ /* 0x100fe20000001225 */
[----:B----4-:R-:W-:Y:S01]  /*3900*/  IMAD.MOV.U32 R14, RZ, RZ, R10 ;  /* 0x000000ffff0e7224 */ /* 0x010fe200078e000a */
        /* <DEDUP_REMOVED lines=39> */
.L_x_5203:
[----:B------:R-:W-:Y:S05]  /*3b80*/  BSYNC B1 ;  /* 0x0000000000017941 */ /* 0x000fea0003800000 */
.L_x_5202:
[----:B----4-:R0:W-:Y:S01]  /*3b90*/  ST.E.128 desc[UR40][R12.64], R8 ;  /* 0x000000080c007985 */ /* 0x0101e2000c101d28 */
[----:B------:R-:W-:Y:S05]  /*3ba0*/  BRA `(.L_x_5197) ;  /* 0x0000001800247947 */ /* 0x000fea0003800000 */
.L_x_5179:
        /* <DEDUP_REMOVED lines=13> */
[----:B------:R-:W-:Y:S01]  /*3c80*/  @!P3 IADD3 R9, P4, R20, R10, RZ ;  /* 0x0000000a1409b210 */ /* 0x000fe20007f9e0ff */
[----:B------:R-:W0:Y:S04]  /*3c90*/  @!P3 LDC.64 R14, c[0x0][0x400] ;  /* 0x00010000ff0ebb82 */ /* 0x000e280000000a00 */
[----:B------:R-:W-:-:S04]  /*3ca0*/  @!P3 IMAD.X R12, R87, 0x1, R71, P4 ;  /* 0x00000001570cb824 */ /* 0x000fc800020e0647 */
[----:B------:R-:W1:Y:S02]  /*3cb0*/  @!P3 LDC.64 R10, c[0x0][0x3e8] ;  /* 0x0000fa00ff0abb82 */ /* 0x000e640000000a00 */
[----:B-1----:R-:W-:-:S04]  /*3cc0*/  @!P3 LEA R10, P4, R9, R10, 0x1 ;  /* 0x0000000a090ab211 */ /* 0x002fc800078808ff */
[----:B------:R-:W-:Y:S02]  /*3cd0*/  @!P3 LEA.HI.X R11, R9, R11, R12, 0x1, P4 ;  /* 0x0000000b090bb211 */ /* 0x000fe400020f0c0c */
[----:B------:R-:W-:Y:S01]  /*3ce0*/  @!P3 IADD3 R8, P4, R54, R8, RZ ;  /* 0x000000083608b210 */ /* 0x000fe20007f9e0ff */
[----:B------:R-:W1:Y:S02]  /*3cf0*/  @!P2 LDC.64 R12, c[0x0][0x3e8] ;  /* 0x0000fa00ff0cab82 */ /* 0x000e640000000a00 */
[----:B------:R1:W2:Y:S02]  /*3d00*/  @!P3 LDG.E.128 R36, desc[UR40][R10.64] ;  /* 0x000000280a24b981 */ /* 0x0002a4000c1e1d00 */
[----:B------:R-:W-:Y:S01]  /*3d10*/  @!P3 IMAD.X R9, R102, 0x1, R73, P4 ;  /* 0x000000016609b824 */ /* 0x000fe200020e0649 */
[----:B0-----:R-:W-:-:S04]  /*3d20*/  @!P3 LEA R14, P4, R8, R14, 0x1 ;  /* 0x0000000e080eb211 */ /* 0x001fc800078808ff */
[----:B------:R-:W-:Y:S02]  /*3d30*/  @!P3 LEA.HI.X R15, R8, R15, R9, 0x1, P4 ;  /* 0x0000000f080fb211 */ /* 0x000fe400020f0c09 */
[----:B------:R-:W0:Y:S03]  /*3d40*/  @!P2 LDC.64 R8, c[0x0][0x400] ;  /* 0x00010000ff08ab82 */ /* 0x000e260000000a00 */
[----:B------:R3:W4:Y:S01]  /*3d50*/  @!P3 LDG.E.128 R40, desc[UR40][R14.64] ;  /* 0x000000280e28b981 */ /* 0x000722000c1e1d00 */
[----:B------:R-:W-:Y:S02]  /*3d60*/  CS2R R46, SRZ ;  /* 0x00000000002e7805 */ /* 0x000fe4000001ff00 */
[----:B-1----:R-:W-:-:S04]  /*3d70*/  @!P2 LEA R10, P3, R44, R12, 0x1 ;  /* 0x0000000c2c0aa211 */ /* 0x002fc800078608ff */
[----:B------:R-:W-:Y:S02]  /*3d80*/  @!P2 LEA.HI.X R11, R44, R13, R45, 0x1, P3 ;  /* 0x0000000d2c0ba211 */ /* 0x000fe400018f0c2d */
[----:B------:R-:W-:Y:S02]  /*3d90*/  CS2R R44, SRZ ;  /* 0x00000000002c7805 */ /* 0x000fe4000001ff00 */
[----:B------:R-:W-:Y:S02]  /*3da0*/  CS2R R50, SRZ ;  /* 0x0000000000327805 */ /* 0x000fe4000001ff00 */
[C---:B0-----:R-:W-:Y:S02]  /*3db0*/  @!P2 LEA R8, P3, R48.reuse, R8, 0x1 ;  /* 0x000000083008a211 */ /* 0x041fe400078608ff */
[----:B------:R4:W5:Y:S02]  /*3dc0*/  @!P2 LDG.E.128 R44, desc[UR40][R10.64] ;  /* 0x000000280a2ca981 */ /* 0x000964000c1e1d00 */
[----:B------:R-:W-:-:S02]  /*3dd0*/  @!P2 LEA.HI.X R9, R48, R9, R49, 0x1, P3 ;  /* 0x000000093009a211 */ /* 0x000fc400018f0c31 */
[----:B------:R-:W-:-:S06]  /*3de0*/  CS2R R48, SRZ ;  /* 0x0000000000307805 */ /* 0x000fcc000001ff00 */
[----:B------:R0:W5:Y:S01]  /*3df0*/  @!P2 LDG.E.128 R48, desc[UR40][R8.64] ;  /* 0x000000280830a981 */ /* 0x000162000c1e1d00 */
[----:B------:R-:W-:Y:S02]  /*3e00*/  ISETP.NE.AND P3, PT, R204, 0x3, PT ;  /* 0x00000003cc00780c */ /* 0x000fe40003f65270 */
[----:B------:R-:W-:Y:S01]  /*3e10*/  ISETP.GE.AND P2, PT, R16, R90, PT ;  /* 0x0000005a1000720c */ /* 0x000fe20003f46270 */
[----:B--2---:R-:W-:Y:S02]  /*3e20*/  IMAD.MOV.U32 R12, RZ, RZ, R38 ;  /* 0x000000ffff0c7224 */ /* 0x004fe400078e0026 */
[----:B---3--:R-:W-:-:S03]  /*3e30*/  IMAD.MOV.U32 R14, RZ, RZ, R36 ;  /* 0x000000ffff0e7224 */ /* 0x008fc600078e0024 */
[----:B------:R-:W-:Y:S02]  /*3e40*/  PRMT R110, R12, 0x7610, R110 ;  /* 0x000076100c6e7816 */ /* 0x000fe4000000006e */
[----:B------:R-:W-:Y:S01]  /*3e50*/  PRMT R119, R14, 0x7610, R119 ;  /* 0x000076100e777816 */ /* 0x000fe20000000077 */
[----:B----4-:R-:W-:Y:S01]  /*3e60*/  IMAD.MOV.U32 R10, RZ, RZ, R42 ;  /* 0x000000ffff0a7224 */ /* 0x010fe200078e002a */
[----:B------:R-:W-:Y:S01]  /*3e70*/  MOV R11, R41 ;  /* 0x00000029000b7202 */ /* 0x000fe20000000f00 */
[----:B0-----:R-:W-:Y:S02]  /*3e80*/  IMAD.MOV.U32 R8, RZ, RZ, R43 ;  /* 0x000000ffff087224 */ /* 0x001fe400078e002b */
[----:B------:R-:W-:Y:S01]  /*3e90*/  IMAD.MOV.U32 R9, RZ, RZ, R40 ;  /* 0x000000ffff097224 */ /* 0x000fe200078e0028 */
[----:B------:R-:W-:Y:S02]  /*3ea0*/  PRMT R110, R110, 0x5410, R10 ;  /* 0x000054106e6e7816 */ /* 0x000fe4000000000a */
[----:B------:R-:W-:-:S02]  /*3eb0*/  PRMT R118, R8, 0x7610, R118 ;  /* 0x0000761008767816 */ /* 0x000fc40000000076 */
[----:B------:R-:W-:Y:S02]  /*3ec0*/  PRMT R119, R119, 0x5410, R9 ;  /* 0x0000541077777816 */ /* 0x000fe40000000009 */
[----:B------:R-:W-:Y:S01]  /*3ed0*/  PRMT R116, R11, 0x7610, R116 ;  /* 0x000076100b747816 */ /* 0x000fe20000000074 */
[----:B------:R-:W-:Y:S01]  /*3ee0*/  IMAD.MOV.U32 R15, RZ, RZ, R37 ;  /* 0x000000ffff0f7224 */ /* 0x000fe200078e0025 */
[----:B------:R-:W-:Y:S01]  /*3ef0*/  MOV R13, R39 ;  /* 0x00000027000d7202 */ /* 0x000fe20000000f00 */
[----:B-----5:R-:W-:Y:S02]  /*3f00*/  IMAD.MOV.U32 R8, RZ, RZ, R46 ;  /* 0x000000ffff087224 */ /* 0x020fe400078e002e */
[----:B------:R-:W-:Y:S02]  /*3f10*/  IMAD.MOV.U32 R9, RZ, RZ, R47 ;  /* 0x000000ffff097224 */ /* 0x000fe400078e002f */
[----:B------:R-:W-:Y:S02]  /*3f20*/  IMAD.MOV.U32 R10, RZ, RZ, R44 ;  /* 0x000000ffff0a7224 */ /* 0x000fe400078e002c */
[----:B------:R-:W-:Y:S01]  /*3f30*/  IMAD.MOV.U32 R11, RZ, RZ, R45 ;  /* 0x000000ffff0b7224 */ /* 0x000fe200078e002d */
[----:B------:R-:W-:Y:S01]  /*3f40*/  PRMT R105, R8, 0x5410, R9 ;  /* 0x0000541008697816 */ /* 0x000fe20000000009 */
[----:B------:R-:W-:-:S03]  /*3f50*/  IMAD.MOV.U32 R8, RZ, RZ, R50 ;  /* 0x000000ffff087224 */ /* 0x000fc600078e0032 */
[----:B------:R-:W-:Y:S01]  /*3f60*/  PRMT R106, R10, 0x5410, R11 ;  /* 0x000054100a6a7816 */ /* 0x000fe2000000000b */
[----:B------:R-:W-:Y:S01]  /*3f70*/  IMAD.MOV.U32 R10, RZ, RZ, R48 ;  /* 0x000000ffff0a7224 */ /* 0x000fe200078e0030 */
[----:B------:R-:W-:Y:S01]  /*3f80*/  MOV R9, R51 ;  /* 0x0000003300097202 */ /* 0x000fe20000000f00 */
[----:B------:R-:W-:Y:S01]  /*3f90*/  IMAD.MOV.U32 R11, RZ, RZ, R49 ;  /* 0x000000ffff0b7224 */ /* 0x000fe200078e0031 */
[----:B------:R-:W-:Y:S02]  /*3fa0*/  PRMT R115, R13, 0x5410, R15 ;  /* 0x000054100d737816 */ /* 0x000fe4000000000f */
[----:B------:R-:W-:Y:S02]  /*3fb0*/  PRMT R107, R8, 0x5410, R9 ;  /* 0x00005410086b7816 */ /* 0x000fe40000000009 */
[----:B------:R-:W-:Y:S01]  /*3fc0*/  PRMT R108, R10, 0x5410, R11 ;  /* 0x000054100a6c7816 */ /* 0x000fe2000000000b */
[----:B------:R-:W-:Y:S06]  /*3fd0*/  @!P3 BRA `(.L_x_5204) ;  /* 0x000000000004b947 */ /* 0x000fec0003800000 */
[----:B------:R-:W-:Y:S01]  /*3fe0*/  BPT.TRAP 0x1 ;  /* 0x000000040000795c */ /* 0x000fe20000300000 */
.L_x_5204:
[----:B------:R-:W-:Y:S01]  /*3ff0*/  IMAD R87, R18, 0x8, R19 ;  /* 0x0000000812577824 */ /* 0x000fe200078e0213 */
[----:B------:R-:W-:Y:S01]  /*4000*/  SHF.L.U32 R99, R205, 0x1f, RZ ;  /* 0x0000001fcd637819 */ /* 0x000fe200000006ff */
[----:B------:R-:W0:Y:S01]  /*4010*/  LDC R102, c[0x0][0x2f4] ;  /* 0x0000bd00ff667b82 */ /* 0x000e220000000800 */
[----:B------:R-:W-:Y:S02]  /*4020*/  BSSY B1, `(.L_x_5205) ;  /* 0x0000003000017945 */ /* 0x000fe40003800000 */
[----:B------:R-:W1:Y:S02]  /*4030*/  SYNCS.PHASECHK.TRANS64.TRYWAIT P4, [R87+URZ+0x22890], R99 ;  /* 0x02289063570075a7 */ /* 0x000e64000808017f */
[----:B-1----:R-:W-:Y:S05]  /*4040*/  @!P4 BRA `(.L_x_5206) ;  /* 0x00000178001cc947 */ /* 0x002fea0003800000 */
.L_x_5457:
[----:B------:R-:W-:Y:S05]  /*4050*/  BSYNC B1 ;  /* 0x0000000000017941 */ /* 0x000fea0003800000 */
.L_x_5205:
[----:B------:R-:W-:Y:S01]  /*4060*/  UMOV UR4, 0xffffffff ;  /* 0xffffffff00047882 */ /* 0x000fe20000000000 */
[----:B0-----:R-:W-:Y:S02]  /*4070*/  IMAD.IADD R104, R102, 0x1, -R65 ;  /* 0x0000000166687824 */ /* 0x001fe400078e0a41 */
[----:B------:R-:W-:Y:S05]  /*4080*/  BRA.DIV UR4, `(.L_x_5207) ;  /* 0x0000017a04207947 */ /* 0x000fea000b800000 */
[----:B------:R0:W2:Y:S04]  /*4090*/  SHFL.IDX PT, R93, R101, RZ, 0x1c1f ;  /* 0x001c1fff655d7589 */ /* 0x0000a800000e0000 */
[----:B------:R0:W3:Y:S02]  /*40a0*/  SHFL.IDX PT, R92, R100, RZ, 0x1c1f ;  /* 0x001c1fff645c7589 */ /* 0x0000e400000e0000 */
.L_x_5461:
        /* <DEDUP_REMOVED lines=10> */
[----:B------:R-:W-:-:S04]  /*4150*/  LEA.HI.SX32 R9, R9, R74, 0x1c ;  /* 0x0000004a09097211 */ /* 0x000fc800078fe2ff */
[----:B------:R-:W-:-:S04]  /*4160*/  SHF.L.U32 R103, R9, 0x3, RZ ;  /* 0x0000000309677819 */ /* 0x000fc800000006ff */
        /* <DEDUP_REMOVED lines=19> */
[----:B---3--:R-:W-:Y:S01]  /*42a0*/  IMAD.MOV.U32 R40, RZ, RZ, R15 ;  /* 0x000000ffff287224 */ /* 0x008fe200078e000f */
[--C-:B------:R-:W-:Y:S01]  /*42b0*/  SHF.R.U64 R36, R38, 0x10, R39.reuse ;  /* 0x0000001026247819 */ /* 0x100fe20000001227 */
[----:B--2---:R-:W-:Y:S01]  /*42c0*/  IMAD.MOV.U32 R38, RZ, RZ, R8 ;  /* 0x000000ffff267224 */ /* 0x004fe200078e0008 */
[----:B------:R-:W-:Y:S01]  /*42d0*/  SHF.R.U32.HI R113, RZ, 0x10, R39 ;  /* 0x00000010ff717819 */ /* 0x000fe20000011627 */
[----:B------:R-:W-:Y:S01]  /*42e0*/  IMAD.MOV.U32 R39, RZ, RZ, R12 ;  /* 0x000000ffff277224 */ /* 0x000fe200078e000c */
[--C-:B------:R-:W-:Y:S01]  /*42f0*/  SHF.R.U64 R37, R42, 0x10, R43.reuse ;  /* 0x000000102a257819 */ /* 0x100fe2000000122b */
[--C-:B------:R-:W-:Y:S01]  /*4300*/  HADD2.F32 R15, -RZ, R13.reuse.H0_H0 ;  /* 0x2000000dff0f7230 */ /* 0x100fe20000004100 */
[----:B------:R-:W-:Y:S01]  /*4310*/  SHF.R.U32.HI R111, RZ, 0x10, R43 ;  /* 0x00000010ff6f7819 */ /* 0x000fe2000001162b */
[----:B------:R-:W-:Y:S01]  /*4320*/  HADD2.F32 R43, -RZ, R116.H0_H0 ;  /* 0x20000074ff2b7230 */ /* 0x000fe20000004100 */
[----:B------:R-:W-:Y:S01]  /*4330*/  MOV R12, R11 ;  /* 0x0000000b000c7202 */ /* 0x000fe20000000f00 */
[----:B------:R-:W-:-:S02]  /*4340*/  HADD2.F32 R13, -RZ, R13.H1_H1 ;  /* 0x3000000dff0d7230 */ /* 0x000fc40000004100 */
[--C-:B------:R-:W-:Y:S02]  /*4350*/  HADD2.F32 R8, -RZ, R9.reuse.H0_H0 ;  /* 0x20000009ff087230 */ /* 0x100fe40000004100 */
[----:B------:R-:W-:Y:S02]  /*4360*/  HADD2.F32 R11, -RZ, R9.H1_H1 ;  /* 0x30000009ff0b7230 */ /* 0x000fe40000004100 */
[-C--:B------:R-:W-:Y:S01]  /*4370*/  FMUL.FTZ R9, R15, R43.reuse ;  /* 0x0000002b0f097220 */ /* 0x080fe20000410000 */
[----:B------:R-:W-:Y:S02]  /*4380*/  HADD2.F32 R41, -RZ, R115.H1_H1 ;  /* 0x30000073ff297230 */ /* 0x000fe40000004100 */
[-C--:B------:R-:W-:Y:S01]  /*4390*/  FMUL.FTZ R116, R13, R112.reuse ;  /* 0x000000700d747220 */ /* 0x080fe20000410000 */
[----:B------:R-:W-:Y:S02]  /*43a0*/  HADD2.F32 R42, -RZ, R114.H0_H0 ;  /* 0x20000072ff2a7230 */ /* 0x000fe40000004100 */
[C---:B------:R-:W-:Y:S01]  /*43b0*/  FMUL.FTZ R114, R8.reuse, R43 ;  /* 0x0000002b08727220 */ /* 0x040fe20000410000 */
[----:B------:R-:W-:Y:S01]  /*43c0*/  FMUL.FTZ R112, R11, R112 ;  /* 0x000000700b707220 */ /* 0x000fe20000410000 */
[----:B------:R-:W-:Y:S01]  /*43d0*/  FFMA.FTZ R8, R8, R41, -R9 ;  /* 0x0000002908087223 */ /* 0x000fe20000010809 */
[----:B------:R-:W-:-:S02]  /*43e0*/  HADD2.F32 R109, -RZ, R109.H0_H0 ;  /* 0x2000006dff6d7230 */ /* 0x000fc40000004100 */
[----:B------:R-:W-:Y:S01]  /*43f0*/  FFMA.FTZ R9, R15, R41, R114 ;  /* 0x000000290f097223 */ /* 0x000fe20000010072 */
[-C--:B------:R-:W-:Y:S01]  /*4400*/  FFMA.FTZ R114, R13, R42.reuse, R112 ;  /* 0x0000002a0d727223 */ /* 0x080fe20000010070 */
[----:B------:R-:W-:Y:S01]  /*4410*/  FFMA.FTZ R43, R11, R42, -R116 ;  /* 0x0000002a0b2b7223 */ /* 0x000fe20000010874 */
[--C-:B------:R-:W-:Y:S02]  /*4420*/  HADD2.F32 R13, -RZ, R40.reuse.H0_H0 ;  /* 0x20000028ff0d7230 */ /* 0x100fe40000004100 */
[----:B------:R-:W-:Y:S02]  /*4430*/  HADD2.F32 R40, -RZ, R40.H1_H1 ;  /* 0x30000028ff287230 */ /* 0x000fe40000004100 */
[--C-:B------:R-:W-:Y:S01]  /*4440*/  HADD2.F32 R11, -RZ, R12.reuse.H0_H0 ;  /* 0x2000000cff0b7230 */ /* 0x100fe20000004100 */
[----:B------:R-:W-:Y:S01]  /*4450*/  F2FP.F16.F32.PACK_AB R43, R43, R8 ;  /* 0x000000082b2b723e */ /* 0x000fe200000000ff */
[----:B------:R-:W-:Y:S02]  /*4460*/  HADD2.F32 R41, -RZ, R111.H0_H0 ;  /* 0x2000006fff297230 */ /* 0x000fe40000004100 */
[----:B------:R-:W-:-:S02]  /*4470*/  HADD2.F32 R12, -RZ, R12.H1_H1 ;  /* 0x3000000cff0c7230 */ /* 0x000fc40000004100 */
[----:B------:R-:W-:Y:S02]  /*4480*/  HADD2.F32 R112, -RZ, R118.H0_H0 ;  /* 0x20000076ff707230 */ /* 0x000fe40000004100 */
        /* <DEDUP_REMOVED lines=8> */
[----:B------:R-:W-:Y:S01]  /*4510*/  FFMA.FTZ R116, R11, R42, -R116 ;  /* 0x0000002a0b747223 */ /* 0x000fe20000010874 */
[----:B------:R-:W-:-:S02]  /*4520*/  HADD2.F32 R15, -RZ, R119.H1_H1 ;  /* 0x30000077ff0f7230 */ /* 0x000fc40000004100 */
[----:B------:R-:W-:Y:S01]  /*4530*/  FFMA.FTZ R113, R13, R42, R112 ;  /* 0x0000002a0d717223 */ /* 0x000fe20000010070 */
[----:B------:R-:W-:Y:S02]  /*4540*/  HADD2.F32 R12, -RZ, R39.H0_H0 ;  /* 0x20000027ff0c7230 */ /* 0x000fe40000004100 */
[--C-:B------:R-:W-:Y:S02]  /*4550*/  HADD2.F32 R11, -RZ, R38.reuse.H0_H0 ;  /* 0x20000026ff0b7230 */ /* 0x100fe40000004100 */
[----:B------:R-:W-:Y:S02]  /*4560*/  HADD2.F32 R40, -RZ, R117.H0_H0 ;  /* 0x20000075ff287230 */ /* 0x000fe40000004100 */
[-C--:B------:R-:W-:Y:S01]  /*4570*/  FMUL.FTZ R42, R12, R15.reuse ;  /* 0x0000000f0c2a7220 */ /* 0x080fe20000410000 */
[----:B------:R-:W-:Y:S02]  /*4580*/  HADD2.F32 R39, -RZ, R39.H1_H1 ;  /* 0x30000027ff277230 */ /* 0x000fe40000004100 */
[----:B------:R-:W-:Y:S01]  /*4590*/  FMUL.FTZ R15, R11, R15 ;  /* 0x0000000f0b0f7220 */ /* 0x000fe20000410000 */
[----:B------:R-:W-:-:S02]  /*45a0*/  HADD2.F32 R38, -RZ, R38.H1_H1 ;  /* 0x30000026ff267230 */ /* 0x000fc40000004100 */
[----:B------:R-:W-:Y:S02]  /*45b0*/  HADD2.F32 R13, -RZ, R119.H0_H0 ;  /* 0x20000077ff0d7230 */ /* 0x000fe40000004100 */
[-C--:B------:R-:W-:Y:S01]  /*45c0*/  FMUL.FTZ R41, R39, R40.reuse ;  /* 0x0000002827297220 */ /* 0x080fe20000410000 */
[----:B------:R-:W-:Y:S02]  /*45d0*/  HADD2.F32 R37, -RZ, R37.H0_H0 ;  /* 0x20000025ff257230 */ /* 0x000fe40000004100 */
[----:B------:R-:W-:Y:S01]  /*45e0*/  FMUL.FTZ R112, R38, R40 ;  /* 0x0000002826707220 */ /* 0x000fe20000410000 */
[-C--:B------:R-:W-:Y:S01]  /*45f0*/  FFMA.FTZ R40, R12, R13.reuse, R15 ;  /* 0x0000000d0c287223 */ /* 0x080fe2000001000f */
[----:B------:R-:W-:Y:S01]  /*4600*/  FFMA.FTZ R42, R11, R13, -R42 ;  /* 0x0000000d0b2a7223 */ /* 0x000fe2000001082a */
[----:B------:R-:W-:Y:S02]  /*4610*/  HADD2.F32 R12, -RZ, R14.H0_H0 ;  /* 0x2000000eff0c7230 */ /* 0x000fe40000004100 */
[----:B------:R-:W-:Y:S01]  /*4620*/  FFMA.FTZ R41, R38, R109, -R41 ;  /* 0x0000006d26297223 */ /* 0x000fe20000010829 */
[----:B------:R-:W-:-:S02]  /*4630*/  HADD2.F32 R13, -RZ, R110.H0_H0 ;  /* 0x2000006eff0d7230 */ /* 0x000fc40000004100 */
[----:B------:R-:W-:Y:S01]  /*4640*/  FFMA.FTZ R39, R39, R109, R112 ;  /* 0x0000006d27277223 */ /* 0x000fe20000010070 */
[----:B------:R-:W-:Y:S02]  /*4650*/  HADD2.F32 R11, -RZ, R10.H0_H0 ;  /* 0x2000000aff0b7230 */ /* 0x000fe40000004100 */
[----:B------:R-:W-:Y:S01]  /*4660*/  HADD2.F32 R14, -RZ, R14.H1_H1 ;  /* 0x3000000eff0e7230 */ /* 0x000fe20000004100 */
[----:B------:R-:W-:Y:S01]  /*4670*/  F2FP.F16.F32.PACK_AB R8, R41, R42 ;  /* 0x0000002a2908723e */ /* 0x000fe200000000ff */
[----:B------:R-:W-:Y:S02]  /*4680*/  HADD2.F32 R110, -RZ, R110.H1_H1 ;  /* 0x3000006eff6e7230 */ /* 0x000fe40000004100 */
[----:B------:R-:W-:Y:S02]  /*4690*/  HADD2.F32 R10, -RZ, R10.H1_H1 ;  /* 0x3000000aff0a7230 */ /* 0x000fe40000004100 */
[----:B------:R-:W-:Y:S01]  /*46a0*/  FMUL.FTZ R111, R14, R37 ;  /* 0x000000250e6f7220 */ /* 0x000fe20000410000 */
[----:B------:R-:W-:-:S02]  /*46b0*/  HADD2.F32 R15, -RZ, R36.H0_H0 ;  /* 0x20000024ff0f7230 */ /* 0x000fc40000004100 */
[-C--:B------:R-:W-:Y:S01]  /*46c0*/  FMUL.FTZ R36, R12, R110.reuse ;  /* 0x0000006e0c247220 */ /* 0x080fe20000410000 */
[C---:B------:R-:W-:Y:S01]  /*46d0*/  FMUL.FTZ R109, R11.reuse, R110 ;  /* 0x0000006e0b6d7220 */ /* 0x040fe20000410000 */
[----:B------:R-:W-:Y:S02]  /*46e0*/  FMUL.FTZ R37, R10, R37 ;  /* 0x000000250a257220 */ /* 0x000fe40000410000 */
        /* <DEDUP_REMOVED lines=8> */
[----:B------:R-:W-:Y:S02]  /*4770*/  F2FP.F16.F32.PACK_AB R12, R39, R40 ;  /* 0x00000028270c723e */ /* 0x000fe400000000ff */
[----:B------:R-:W-:Y:S02]  /*4780*/  F2FP.F16.F32.PACK_AB R10, R111, R36 ;  /* 0x000000246f0a723e */ /* 0x000fe400000000ff */
[----:B------:R-:W-:-:S07]  /*4790*/  F2FP.F16.F32.PACK_AB R14, R14, R109 ;  /* 0x0000006d0e0e723e */ /* 0x000fce00000000ff */
.L_x_5211:
[----:B------:R-:W-:Y:S05]  /*47a0*/  BSYNC B2 ;  /* 0x0000000000027941 */ /* 0x000fea0003800000 */
.L_x_5210:
[----:B------:R-:W-:Y:S01]  /*47b0*/  ISETP.GE.AND P4, PT, R103, R102, PT ;  /* 0x000000666700720c */ /* 0x000fe20003f86270 */
[----:B--2---:R4:W-:-:S12]  /*47c0*/  ST.E.128 desc[UR40][R90.64], R8 ;  /* 0x000000085a007985 */ /* 0x0049d8000c101d28 */
[----:B------:R-:W-:-:S05]  /*47d0*/  @!P4 IMAD.WIDE R92, R103, 0x2, R92 ;  /* 0x00000002675cc825 */ /* 0x000fca00078e025c */
[----:B---3--:R4:W-:Y:S02]  /*47e0*/  @!P4 ST.E.128 desc[UR40][R92.64], R12 ;  /* 0x0000000c5c00c985 */ /* 0x0089e4000c101d28 */
.L_x_5209:
[----:B------:R-:W-:Y:S05]  /*47f0*/  BSYNC B1 ;  /* 0x0000000000017941 */ /* 0x000fea0003800000 */
.L_x_5208:
[----:B------:R-:W-:-:S03]  /*4800*/  UMOV UR4, 0xffffffff ;  /* 0xffffffff00047882 */ /* 0x000fc60000000000 */
[----:B------:R-:W-:Y:S05]  /*4810*/  BRA.DIV UR4, `(.L_x_5212) ;  /* 0x0000017204887947 */ /* 0x000fea000b800000 */
[----:B------:R1:W1:Y:S04]  /*4820*/  SHFL.IDX PT, R38, R101, 0x1, 0x1c1f ;  /* 0x003c1f0065267f89 */ /* 0x00026800000e0000 */
[----:B0-----:R-:W0:Y:S02]  /*4830*/  SHFL.IDX PT, R100, R100, 0x1, 0x1c1f ;  /* 0x003c1f0064647f89 */ /* 0x001e2400000e0000 */
.L_x_5465:
[----:B----4-:R-:W-:-:S05]  /*4840*/  VIADD R8, R23, 0x40 ;  /* 0x0000004017087836 */ /* 0x010fca0000000000 */
[----:B------:R-:W-:-:S13]  /*4850*/  ISETP.GE.OR P4, PT, R8, R98, P1 ;  /* 0x000000620800720c */ /* 0x000fda0000f86670 */
[----:B------:R-:W-:Y:S05]  /*4860*/  @P4 BRA `(.L_x_5197) ;  /* 0x0000000800f44947 */ /* 0x000fea0003800000 */
[----:B------:R-:W4:Y:S01]  /*4870*/  LDL R10, [R1+0x24] ;  /* 0x00002400010a7983 */ /* 0x000f220000100800 */
        /* <DEDUP_REMOVED lines=12> */
[----:B------:R-:W-:Y:S01]  /*4940*/  SHF.R.U32.HI R11, RZ, 0x3, R11 ;  /* 0x00000003ff0b7819 */ /* 0x000fe2000001160b */
[----:B------:R-:W-:Y:S01]  /*4950*/  IMAD.SHL.U32 R39, R9, 0x8, RZ ;  /* 0x0000000809277824 */ /* 0x000fe200078e00ff */
[----:B-1----:R-:W-:-:S04]  /*4960*/  LEA.HI.X R37, R75, R38, R77, 0x1, P4 ;  /* 0x000000264b257211 */ /* 0x002fc800020f0c4d */
        /* <DEDUP_REMOVED lines=8> */
[----:B------:R-:W1:Y:S01]  /*49f0*/  LDS.128 R12, [R12+0x1c400] ;  /* 0x01c400000c0c7984 */ /* 0x000e620000000c00 */
[----:B------:R-:W-:Y:S05]  /*4a00*/  @P2 BRA `(.L_x_5214) ;  /* 0x0000000400582947 */ /* 0x000fea0003800000 */
[----:B------:R-:W-:Y:S01]  /*4a10*/  SHF.R.U64 R101, R44, 0x10, R45 ;  /* 0x000000102c657819 */ /* 0x000fe2000000122d */
[----:B-1----:R-:W-:Y:S01]  /*4a20*/  IMAD.MOV.U32 R41, RZ, RZ, R14 ;  /* 0x000000ffff297224 */ /* 0x002fe200078e000e */
[----:B------:R-:W-:Y:S01]  /*4a30*/  SHF.R.U32.HI R44, RZ, 0x10, R49 ;  /* 0x00000010ff2c7819 */ /* 0x000fe20000011631 */
[--C-:B------:R-:W-:Y:S01]  /*4a40*/  HADD2.F32 R14, -RZ, R13.reuse.H0_H0 ;  /* 0x2000000dff0e7230 */ /* 0x100fe20000004100 */
[----:B------:R-:W-:Y:S01]  /*4a50*/  MOV R40, R12 ;  /* 0x0000000c00287202 */ /* 0x000fe20000000f00 */
[----:B0-----:R-:W-:Y:S01]  /*4a60*/  IMAD.MOV.U32 R12, RZ, RZ, R10 ;  /* 0x000000ffff0c7224 */ /* 0x001fe200078e000a */
[----:B------:R-:W-:Y:S01]  /*4a70*/  SHF.R.U32.HI R42, RZ, 0x10, R45 ;  /* 0x00000010ff2a7819 */ /* 0x000fe2000001162d */
[----:B------:R-:W-:Y:S01]  /*4a80*/  HADD2.F32 R13, -RZ, R13.H1_H1 ;  /* 0x3000000dff0d7230 */ /* 0x000fe20000004100 */
[--C-:B--2---:R-:W-:Y:S01]  /*4a90*/  SHF.R.U64 R93, R46, 0x10, R47.reuse ;  /* 0x000000102e5d7819 */ /* 0x104fe2000000122f */
[--C-:B------:R-:W-:Y:S01]  /*4aa0*/  HADD2.F32 R10, -RZ, R9.reuse.H0_H0 ;  /* 0x20000009ff0a7230 */ /* 0x100fe20000004100 */
[----:B------:R-:W-:Y:S01]  /*4ab0*/  SHF.R.U32.HI R90, RZ, 0x10, R47 ;  /* 0x00000010ff5a7819 */ /* 0x000fe2000001162f */
[----:B------:R-:W-:Y:S01]  /*4ac0*/  HADD2.F32 R44, -RZ, R44.H0_H0 ;  /* 0x2000002cff2c7230 */ /* 0x000fe20000004100 */
[----:B---3--:R-:W-:Y:S01]  /*4ad0*/  SHF.R.U64 R92, R48, 0x10, R49 ;  /* 0x00000010305c7819 */ /* 0x008fe20000001231 */
[----:B------:R-:W-:Y:S01]  /*4ae0*/  HADD2.F32 R9, -RZ, R9.H1_H1 ;  /* 0x30000009ff097230 */ /* 0x000fe20000004100 */
[----:B------:R-:W-:Y:S01]  /*4af0*/  SHF.R.U64 R49, R50, 0x10, R51 ;  /* 0x0000001032317819 */ /* 0x000fe20000001233 */
[----:B------:R-:W-:-:S02]  /*4b00*/  HADD2.F32 R45, -RZ, R108.H1_H1 ;  /* 0x3000006cff2d7230 */ /* 0x000fc40000004100 */
[-C--:B------:R-:W-:Y:S01]  /*4b10*/  FMUL.FTZ R46, R13, R44.reuse ;  /* 0x0000002c0d2e7220 */ /* 0x080fe20000410000 */
[----:B------:R-:W-:Y:S02]  /*4b20*/  HADD2.F32 R42, -RZ, R42.H0_H0 ;  /* 0x2000002aff2a7230 */ /* 0x000fe40000004100 */
[C---:B------:R-:W-:Y:S01]  /*4b30*/  FMUL.FTZ R44, R9.reuse, R44 ;  /* 0x0000002c092c7220 */ /* 0x040fe20000410000 */
[----:B------:R-:W-:Y:S02]  /*4b40*/  HADD2.F32 R43, -RZ, R106.H1_H1 ;  /* 0x3000006aff2b7230 */ /* 0x000fe40000004100 */
[-C--:B------:R-:W-:Y:S01]  /*4b50*/  FMUL.FTZ R47, R14, R45.reuse ;  /* 0x0000002d0e2f7220 */ /* 0x080fe20000410000 */
[----:B------:R-:W-:Y:S01]  /*4b60*/  SHF.R.U32.HI R50, RZ, 0x10, R51 ;  /* 0x00000010ff327819 */ /* 0x000fe20000011633 */
[-C--:B------:R-:W-:Y:S01]  /*4b70*/  FFMA.FTZ R46, R9, R42.reuse, -R46 ;  /* 0x0000002a092e7223 */ /* 0x080fe2000001082e */
[----:B------:R-:W-:Y:S01]  /*4b80*/  FFMA.FTZ R48, R13, R42, R44 ;  /* 0x0000002a0d307223 */ /* 0x000fe2000001002c */
[C---:B------:R-:W-:Y:S01]  /*4b90*/  FMUL.FTZ R45, R10.reuse, R45 ;  /* 0x0000002d0a2d7220 */ /* 0x040fe20000410000 */
[----:B------:R-:W-:Y:S01]  /*4ba0*/  FFMA.FTZ R47, R10, R43, -R47 ;  /* 0x0000002b0a2f7223 */ /* 0x000fe2000001082f */
[----:B------:R-:W-:-:S02]  /*4bb0*/  HADD2.F32 R42, -RZ, R107.H1_H1 ;  /* 0x3000006bff2a7230 */ /* 0x000fc40000004100 */
[----:B------:R-:W-:Y:S02]  /*4bc0*/  HADD2.F32 R9, -RZ, R11.H0_H0 ;  /* 0x2000000bff097230 */ /* 0x000fe40000004100 */
[----:B------:R-:W-:Y:S01]  /*4bd0*/  FFMA.FTZ R45, R14, R43, R45 ;  /* 0x0000002b0e2d7223 */ /* 0x000fe2000001002d */
[----:B------:R-:W-:Y:S02]  /*4be0*/  HADD2.F32 R10, -RZ, R15.H0_H0 ;  /* 0x2000000fff0a7230 */ /* 0x000fe40000004100 */
[----:B------:R-:W-:Y:S02]  /*4bf0*/  HADD2.F32 R13, -RZ, R105.H1_H1 ;  /* 0x30000069ff0d7230 */ /* 0x000fe40000004100 */
[----:B------:R-:W-:Y:S01]  /*4c00*/  FMUL.FTZ R43, R9, R42 ;  /* 0x0000002a092b7220 */ /* 0x000fe20000410000 */
[----:B------:R-:W-:Y:S01]  /*4c10*/  HADD2.F32 R15, -RZ, R15.H1_H1 ;  /* 0x3000000fff0f7230 */ /* 0x000fe20000004100 */
[----:B------:R-:W-:Y:S01]  /*4c20*/  F2FP.F16.F32.PACK_AB R45, R48, R45 ;  /* 0x0000002d302d723e */ /* 0x000fe200000000ff */
[----:B------:R-:W-:-:S02]  /*4c30*/  HADD2.F32 R44, -RZ, R50.H0_H0 ;  /* 0x20000032ff2c7230 */ /* 0x000fc40000004100 */
[C---:B------:R-:W-:Y:S01]  /*4c40*/  FMUL.FTZ R50, R10.reuse, R42 ;  /* 0x0000002a0a327220 */ /* 0x040fe20000410000 */
[----:B------:R-:W-:Y:S02]  /*4c50*/  HADD2.F32 R11, -RZ, R11.H1_H1 ;  /* 0x3000000bff0b7230 */ /* 0x000fe40000004100 */
[-C--:B------:R-:W-:Y:S01]  /*4c60*/  FFMA.FTZ R51, R10, R13.reuse, R43 ;  /* 0x0000000d0a337223 */ /* 0x080fe2000001002b */
[----:B------:R-:W-:Y:S02]  /*4c70*/  HADD2.F32 R14, -RZ, R90.H0_H0 ;  /* 0x2000005aff0e7230 */ /* 0x000fe40000004100 */
[-C--:B------:R-:W-:Y:S01]  /*4c80*/  FMUL.FTZ R42, R15, R44.reuse ;  /* 0x0000002c0f2a7220 */ /* 0x080fe20000410000 */
[----:B------:R-:W-:Y:S01]  /*4c90*/  FFMA.FTZ R50, R9, R13, -R50 ;  /* 0x0000000d09327223 */ /* 0x000fe20000010832 */
[----:B------:R-:W-:Y:S02]  /*4ca0*/  HADD2.F32 R10, -RZ, R40.H0_H0 ;  /* 0x20000028ff0a7230 */ /* 0x000fe40000004100 */
[----:B------:R-:W-:Y:S01]  /*4cb0*/  FMUL.FTZ R44, R11, R44 ;  /* 0x0000002c0b2c7220 */ /* 0x000fe20000410000 */
[----:B------:R-:W-:-:S02]  /*4cc0*/  HADD2.F32 R108, -RZ, R108.H0_H0 ;  /* 0x2000006cff6c7230 */ /* 0x000fc40000004100 */
[-C--:B------:R-:W-:Y:S01]  /*4cd0*/  FFMA.FTZ R91, R11, R14.reuse, -R42 ;  /* 0x0000000e0b5b7223 */ /* 0x080fe2000001082a */
[----:B------:R-:W-:Y:S02]  /*4ce0*/  HADD2.F32 R13, -RZ, R92.H0_H0 ;  /* 0x2000005cff0d7230 */ /* 0x000fe40000004100 */
[----:B------:R-:W-:Y:S01]  /*4cf0*/  FFMA.FTZ R90, R15, R14, R44 ;  /* 0x0000000e0f5a7223 */ /* 0x000fe2000001002c */
        /* <DEDUP_REMOVED lines=39> */
.L_x_5214:
[----:B------:R-:W-:Y:S05]  /*4f70*/  BSYNC B1 ;  /* 0x0000000000017941 */ /* 0x000fea0003800000 */
.L_x_5213:
[----:B------:R-:W-:Y:S01]  /*4f80*/  ISETP.GE.AND P2, PT, R39, R102, PT ;  /* 0x000000662700720c */ /* 0x000fe20003f46270 */
[----:B0-----:R0:W-:Y:S02]  /*4f90*/  ST.E.128 desc[UR40][R36.64], R8 ;  /* 0x0000000824007985 */ /* 0x0011e4000c101d28 */
[----:B0-----:R-:W-:Y:S01]  /*4fa0*/  MOV R8, R100 ;  /* 0x0000006400087202 */ /* 0x001fe20000000f00 */
[----:B------:R-:W-:-:S09]  /*4fb0*/  IMAD.MOV.U32 R9, RZ, RZ, R38 ;  /* 0x000000ffff097224 */ /* 0x000fd200078e0026 */
[----:B------:R-:W-:Y:S05]  /*4fc0*/  @P2 BRA `(.L_x_5197) ;  /* 0x00000004001c2947 */ /* 0x000fea0003800000 */
[----:B------:R-:W-:-:S05]  /*4fd0*/  IMAD.WIDE R8, R39, 0x2, R8 ;  /* 0x0000000227087825 */ /* 0x000fca00078e0208 */
[----:B-1----:R0:W-:Y:S01]  /*4fe0*/  ST.E.128 desc[UR40][R8.64], R12 ;  /* 0x0000000c08007985 */ /* 0x0021e2000c101d28 */
[----:B------:R-:W-:Y:S05]  /*4ff0*/  BRA `(.L_x_5197) ;  /* 0x0000000400107947 */ /* 0x000fea0003800000 */
.L_x_5178:
[----:B------:R-:W-:-:S13]  /*5000*/  ISETP.NE.AND P3, PT, R204, 0x3, PT ;  /* 0x00000003cc00780c */ /* 0x000fda0003f65270 */
[----:B------:R-:W-:Y:S05]  /*5010*/  @!P3 BRA `(.L_x_5215) ;  /* 0x000000000004b947 */ /* 0x000fea0003800000 */
[----:B------:R-:W-:Y:S01]  /*5020*/  BPT.TRAP 0x1 ;  /* 0x000000040000795c */ /* 0x000fe20000300000 */
.L_x_5215:
[----:B------:R-:W-:Y:S01]  /*5030*/  IMAD R87, R18, 0x8, R19 ;  /* 0x0000000812577824 */ /* 0x000fe200078e0213 */
[----:B------:R-:W-:Y:S01]  /*5040*/  SHF.L.U32 R99, R205, 0x1f, RZ ;  /* 0x0000001fcd637819 */ /* 0x000fe200000006ff */
[----:B------:R-:W-:Y:S01]  /*5050*/  BSSY B1, `(.L_x_5216) ;  /* 0x0000004000017945 */ /* 0x000fe20003800000 */
[----:B------:R-:W-:Y:S02]  /*5060*/  SHF.R.S32.HI R96, RZ, 0x1f, R95 ;  /* 0x0000001fff607819 */ /* 0x000fe4000001145f */
[----:B------:R-:W0:Y:S02]  /*5070*/  SYNCS.PHASECHK.TRANS64.TRYWAIT P2, [R87+URZ+0x22890], R99 ;  /* 0x02289063570075a7 */ /* 0x000e24000804017f */
[----:B0-----:R-:W-:Y:S05]  /*5080*/  @!P2 BRA `(.L_x_5217) ;  /* 0x0000016800b8a947 */ /* 0x001fea0003800000 */
.L_x_5466:
[----:B------:R-:W-:Y:S05]  /*5090*/  BSYNC B1 ;  /* 0x0000000000017941 */ /* 0x000fea0003800000 */
.L_x_5216:
        /* <DEDUP_REMOVED lines=12> */
[----:B------:R-:W-:Y:S01]  /*5160*/  ULDC.64 UR4, c[0x0][0x308] ;  /* 0x0000c20000047ab9 */ /* 0x000fe20000000a00 */
[----:B------:R-:W-:-:S02]  /*5170*/  IADD3 R39, -R23, R98, RZ ;  /* 0x0000006217277210 */ /* 0x000fc40007ffe1ff */
        /* <DEDUP_REMOVED lines=8> */
[----:B------:R-:W-:Y:S02]  /*5200*/  LEA.HI.X R38, R8, UR5, R11, 0x1, P2 ;  /* 0x0000000508267c11 */ /* 0x000fe400090f0c0b */
[----:B------:R-:W-:Y:S01]  /*5210*/  ISETP.GE.AND P2, PT, R39, 0x1, PT ;  /* 0x000000012700780c */ /* 0x000fe20003f46270 */
[----:B------:R-:W-:-:S12]  /*5220*/  BRA.DIV UR4, `(.L_x_5218) ;  /* 0x0000016a04647947 */ /* 0x000fd8000b800000 */
[----:B------:R1:W2:Y:S04]  /*5230*/  SHFL.IDX PT, R9, R38, RZ, 0x1c1f ;  /* 0x001c1fff26097589 */ /* 0x0002a800000e0000 */
[----:B------:R1:W3:Y:S02]  /*5240*/  SHFL.IDX PT, R37, R36, RZ, 0x1c1f ;  /* 0x001c1fff24257589 */ /* 0x0002e400000e0000 */
.L_x_5470:
[----:B------:R-:W-:Y:S04]  /*5250*/  BSSY B1, `(.L_x_5219) ;  /* 0x000000d000017945 */ /* 0x000fe80003800000 */
[----:B------:R-:W-:Y:S05]  /*5260*/  @!P2 BRA `(.L_x_5220) ;  /* 0x00000000002ca947 */ /* 0x000fea0003800000 */
[----:B------:R-:W-:Y:S02]  /*5270*/  ULDC UR4, c[0x0][0x2f4] ;  /* 0x0000bd0000047ab9 */ /* 0x000fe40000000800 */
[----:B------:R-:W-:-:S13]  /*5280*/  ISETP.GE.AND P2, PT, R16, UR4, PT ;  /* 0x0000000410007c0c */ /* 0x000fda000bf46270 */
[----:B---3--:R-:W-:-:S04]  /*5290*/  @!P2 LEA R14, P4, R16, R37, 0x1 ;  /* 0x00000025100ea211 */ /* 0x008fc800078808ff */
[----:B--2---:R-:W-:Y:S02]  /*52a0*/  @!P2 LEA.HI.X R15, R16, R9, R17, 0x1, P4 ;  /* 0x00000009100fa211 */ /* 0x004fe400020f0c11 */
[----:B------:R-:W-:-:S13]  /*52b0*/  ISETP.GE.AND P4, PT, R2, UR4, PT ;  /* 0x0000000402007c0c */ /* 0x000fda000bf86270 */
[----:B------:R-:W-:-:S04]  /*52c0*/  @!P4 LEA R12, P5, R2, R37, 0x1 ;  /* 0x00000025020cc211 */ /* 0x000fc800078a08ff */
[----:B------:R-:W-:Y:S02]  /*52d0*/  @!P4 LEA.HI.X R13, R2, R9, R203, 0x1, P5 ;  /* 0x00000009020dc211 */ /* 0x000fe400028f0ccb */
[----:B------:R-:W2:Y:S04]  /*52e0*/  @!P2 LDS.128 R8, [R93] ;  /* 0x000000005d08a984 */ /* 0x000ea80000000c00 */
[----:B--2---:R-:W-:Y:S04]  /*52f0*/  @!P2 ST.E.128 desc[UR40][R14.64], R8 ;  /* 0x000000080e00a985 */ /* 0x004fe8000c101d28 */
[----:B------:R-:W2:Y:S04]  /*5300*/  @!P4 LDS.128 R8, [R92] ;  /* 0x000000005c08c984 */ /* 0x000ea80000000c00 */
[----:B--2---:R4:W-:Y:S02]  /*5310*/  @!P4 ST.E.128 desc[UR40][R12.64], R8 ;  /* 0x000000080c00c985 */ /* 0x0049e4000c101d28 */
.L_x_5220:
[----:B------:R-:W-:Y:S05]  /*5320*/  BSYNC B1 ;  /* 0x0000000000017941 */ /* 0x000fea0003800000 */
.L_x_5219:
[----:B------:R-:W-:-:S03]  /*5330*/  UMOV UR4, 0xffffffff ;  /* 0xffffffff00047882 */ /* 0x000fc60000000000 */
[----:B------:R-:W-:Y:S05]  /*5340*/  BRA.DIV UR4, `(.L_x_5221) ;  /* 0x0000016a04687947 */ /* 0x000fea000b800000 */
[----:B--2-4-:R2:W4:Y:S04]  /*5350*/  SHFL.IDX PT, R9, R38, 0x1, 0x1c1f ;  /* 0x003c1f0026097f89 */ /* 0x01452800000e0000 */
[----:B---3--:R2:W3:Y:S02]  /*5360*/  SHFL.IDX PT, R37, R36, 0x1, 0x1c1f ;  /* 0x003c1f0024257f89 */ /* 0x0084e400000e0000 */
.L_x_5474:
[----:B------:R-:W-:-:S13]  /*5370*/  ISETP.GE.AND P2, PT, R39, 0x41, PT ;  /* 0x000000412700780c */ /* 0x000fda0003f46270 */
[----:B------:R-:W-:Y:S05]  /*5380*/  @!P2 BRA `(.L_x_5197) ;  /* 0x00000000002ca947 */ /* 0x000fea0003800000 */
[----:B------:R-:W-:Y:S02]  /*5390*/  ULDC UR4, c[0x0][0x2f4] ;  /* 0x0000bd0000047ab9 */ /* 0x000fe40000000800 */
[----:B------:R-:W-:-:S13]  /*53a0*/  ISETP.GE.AND P2, PT, R16, UR4, PT ;  /* 0x0000000410007c0c */ /* 0x000fda000bf46270 */
[----:B---3--:R-:W-:-:S04]  /*53b0*/  @!P2 LEA R14, P4, R16, R37, 0x1 ;  /* 0x00000025100ea211 */ /* 0x008fc800078808ff */
[----:B----4-:R-:W-:Y:S02]  /*53c0*/  @!P2 LEA.HI.X R15, R16, R9, R17, 0x1, P4 ;  /* 0x00000009100fa211 */ /* 0x010fe400020f0c11 */
[----:B------:R-:W-:-:S13]  /*53d0*/  ISETP.GE.AND P4, PT, R2, UR4, PT ;  /* 0x0000000402007c0c */ /* 0x000fda000bf86270 */
[----:B------:R-:W-:-:S04]  /*53e0*/  @!P4 LEA R12, P5, R2, R37, 0x1 ;  /* 0x00000025020cc211 */ /* 0x000fc800078a08ff */
[----:B------:R-:W-:Y:S02]  /*53f0*/  @!P4 LEA.HI.X R13, R2, R9, R203, 0x1, P5 ;  /* 0x00000009020dc211 */ /* 0x000fe400028f0ccb */
[----:B------:R-:W3:Y:S04]  /*5400*/  @!P2 LDS.128 R8, [R93+0x2000] ;  /* 0x002000005d08a984 */ /* 0x000ee80000000c00 */
[----:B---3--:R-:W-:Y:S04]  /*5410*/  @!P2 ST.E.128 desc[UR40][R14.64], R8 ;  /* 0x000000080e00a985 */ /* 0x008fe8000c101d28 */
[----:B------:R-:W3:Y:S04]  /*5420*/  @!P4 LDS.128 R8, [R92+0x2000] ;  /* 0x002000005c08c984 */ /* 0x000ee80000000c00 */
[----:B---3--:R3:W-:Y:S02]  /*5430*/  @!P4 ST.E.128 desc[UR40][R12.64], R8 ;  /* 0x000000080c00c985 */ /* 0x0087e4000c101d28 */
.L_x_5197:
[----:B------:R-:W-:Y:S05]  /*5440*/  BSYNC B0 ;  /* 0x0000000000007941 */ /* 0x000fea0003800000 */
.L_x_5177:
[----:B0--34-:R-:W0:Y:S01]  /*5450*/  S2R R8, SR_TID.X ;  /* 0x0000000000087919 */ /* 0x019e220000002100 */
[----:B------:R-:W-:Y:S01]  /*5460*/  @!PT LDS RZ, [RZ] ;  /* 0x00000000fffff984 */ /* 0x000fe20000000800 */
[----:B------:R-:W-:Y:S01]  /*5470*/  @!PT LDS RZ, [RZ] ;  /* 0x00000000fffff984 */ /* 0x000fe20000000800 */
[----:B------:R-:W-:Y:S01]  /*5480*/  @!PT LDS RZ, [RZ] ;  /* 0x00000000fffff984 */ /* 0x000fe20000000800 */
[----:B------:R-:W-:Y:S01]  /*5490*/  @!PT LDS RZ, [RZ] ;  /* 0x00000000fffff984 */ /* 0x000fe20000000800 */
[----:B------:R3:W-:Y:S06]  /*54a0*/  MEMBAR.ALL.CTA ;  /* 0x0000000000007992 */ /* 0x0007ec0000008000 */
[----:B---3--:R-:W3:Y:S01]  /*54b0*/  FENCE.VIEW.ASYNC.S ;  /* 0x00000000000073c6 */ /* 0x008ee20000000000 */
[----:B------:R-:W-:Y:S05]  /*54c0*/  WARPSYNC.ALL ;  /* 0x0000000000007948 */ /* 0x000fea0003800000 */
[----:B------:R-:W-:Y:S01]  /*54d0*/  BSSY B0, `(.L_x_5222) ;  /* 0x0000009000007945 */ /* 0x000fe20003800000 */
[----:B0-----:R-:W-:Y:S01]  /*54e0*/  LOP3.LUT R8, R8, 0x7f, RZ, 0xc0, !PT ;  /* 0x0000007f08087812 */ /* 0x001fe200078ec0ff */
[----:B---3--:R0:W-:Y:S03]  /*54f0*/  BAR.SYNC.DEFER_BLOCKING R62, 0x80 ;  /* 0x0002003e0000751d */ /* 0x0081e60000010000 */
[----:B------:R-:W-:-:S13]  /*5500*/  ISETP.NE.AND P2, PT, R8, RZ, PT ;  /* 0x000000ff0800720c */ /* 0x000fda0003f45270 */
[----:B------:R-:W-:-:S05]  /*5510*/  @!P2 VIADD R8, R87, 0x228a0 ;  /* 0x000228a05708a836 */ /* 0x000fca0000000000 */
[----:B------:R-:W-:-:S04]  /*5520*/  @!P2 PRMT R8, RZ, 0x654, R8 ;  /* 0x00000654ff08a816 */ /* 0x000fc80000000008 */
[----:B------:R0:W-:Y:S01]  /*5530*/  @!P2 SYNCS.ARRIVE.TRANS64.RED.A1T0 RZ, [R8+URZ], RZ ;  /* 0x000000ff08ffa9a7 */ /* 0x0001e2000810043f */
[----:B------:R-:W-:Y:S05]  /*5540*/  @!P3 BRA `(.L_x_5223) ;  /* 0x000000000004b947 */ /* 0x000fea0003800000 */
[----:B------:R-:W-:Y:S01]  /*5550*/  BPT.TRAP 0x1 ;  /* 0x000000040000795c */ /* 0x000fe20000300000 */
.L_x_5223:
[----:B------:R-:W-:Y:S05]  /*5560*/  BSYNC B0 ;  /* 0x0000000000007941 */ /* 0x000fea0003800000 */
.L_x_5222:
[----:B------:R-:W3:Y:S01]  /*5570*/  SYNCS.PHASECHK.TRANS64.TRYWAIT P3, [R87+URZ+0x228b0], R99 ;  /* 0x0228b063570075a7 */ /* 0x000ee2000806017f */
[----:B------:R-:W-:Y:S04]  /*5580*/  BSSY B0, `(.L_x_5224) ;  /* 0x0000002000007945 */ /* 0x000fe80003800000 */
[----:B---3--:R-:W-:Y:S05]  /*5590*/  @!P3 BRA `(.L_x_5225) ;  /* 0x000001680020b947 */ /* 0x008fea0003800000 */
.L_x_5475:
[----:B------:R-:W-:Y:S05]  /*55a0*/  BSYNC B0 ;  /* 0x0000000000007941 */ /* 0x000fea0003800000 */
.L_x_5224:
[----:B------:R4:W5:Y:S01]  /*55b0*/  LDL R50, [R1+0x18] ;  /* 0x0000180001327983 */ /* 0x0009620000100800 */
[----:B------:R-:W-:-:S03]  /*55c0*/  ULDC.64 UR4, c[0x0][0x328] ;  /* 0x0000ca0000047ab9 */ /* 0x000fc60000000a00 */
[----:B------:R4:W5:Y:S04]  /*55d0*/  LDL R49, [R1+0x14] ;  /* 0x0000140001317983 */ /* 0x0009680000100800 */
[----:B------:R4:W5:Y:S04]  /*55e0*/  LDL R48, [R1+0x10] ;  /* 0x0000100001307983 */ /* 0x0009680000100800 */
[----:B------:R4:W5:Y:S04]  /*55f0*/  LDL R47, [R1+0xc] ;  /* 0x00000c00012f7983 */ /* 0x0009680000100800 */
[----:B------:R4:W5:Y:S04]  /*5600*/  LDL R46, [R1+0x8] ;  /* 0x00000800012e7983 */ /* 0x0009680000100800 */
[----:B------:R4:W5:Y:S01]  /*5610*/  LDL R45, [R1+0x4] ;  /* 0x00000400012d7983 */ /* 0x0009620000100800 */
[----:B------:R-:W-:Y:S01]  /*5620*/  IMAD R96, R96, UR4, RZ ;  /* 0x0000000460607c24 */ /* 0x000fe2000f8e02ff */
[----:B------:R-:W-:Y:S01]  /*5630*/  BSSY B0, `(.L_x_5226) ;  /* 0x0000043000007945 */ /* 0x000fe20003800000 */
[----:B0-----:R-:W-:-:S04]  /*5640*/  IMAD.WIDE.U32 R8, R95, UR4, RZ ;  /* 0x000000045f087c25 */ /* 0x001fc8000f8e00ff */
[----:B------:R-:W-:Y:S01]  /*5650*/  IMAD R95, R95, UR5, R96 ;  /* 0x000000055f5f7c24 */ /* 0x000fe2000f8e0260 */
[----:B------:R-:W-:Y:S01]  /*5660*/  ULDC.64 UR4, c[0x0][0x338] ;  /* 0x0000ce0000047ab9 */ /* 0x000fe20000000a00 */
[----:B------:R-:W-:Y:S02]  /*5670*/  IMAD.IADD R98, R98, 0x1, -R23 ;  /* 0x0000000162627824 */ /* 0x000fe400078e0a17 */
        /* <DEDUP_REMOVED lines=14> */
[----:B------:R4:W0:Y:S01]  /*5760*/  SHFL.IDX PT, R43, R39, RZ, 0x1c1f ;  /* 0x001c1fff272b7589 */ /* 0x00082200000e0000 */
[----:B------:R-:W-:Y:S01]  /*5770*/  ISETP.GE.AND P3, PT, R98, 0x1, PT ;  /* 0x000000016200780c */ /* 0x000fe20003f66270 */
[--C-:B------:R-:W-:Y:S01]  /*5780*/  IMAD R42, R9, 0x2, R27.reuse ;  /* 0x00000002092a7824 */ /* 0x100fe200078e021b */
[----:B------:R-:W-:Y:S01]  /*5790*/  IADD3 R8, R64, R9, RZ ;  /* 0x0000000940087210 */ /* 0x000fe20007ffe0ff */
[----:B------:R4:W0:Y:S04]  /*57a0*/  SHFL.IDX PT, R41, R40, RZ, 0x1c1f ;  /* 0x001c1fff28297589 */ /* 0x00082800000e0000 */
[----:B------:R-:W-:-:S06]  /*57b0*/  IMAD R44, R8, 0x2, R27 ;  /* 0x00000002082c7824 */ /* 0x000fcc00078e021b */
[----:B----4-:R-:W-:Y:S05]  /*57c0*/  @!P3 BRA `(.L_x_5227) ;  /* 0x0000000000a4b947 */ /* 0x010fea0003800000 */
[----:B------:R-:W-:Y:S02]  /*57d0*/  ISETP.NE.AND P5, PT, R80, RZ, PT ;  /* 0x000000ff5000720c */ /* 0x000fe40003fa5270 */
[----:B------:R-:W-:Y:S02]  /*57e0*/  ISETP.NE.AND P4, PT, R81, RZ, PT ;  /* 0x000000ff5100720c */ /* 0x000fe40003f85270 */
[----:B-12---:R-:W-:-:S09]  /*57f0*/  PRMT R38, R3, 0x8880, RZ ;  /* 0x0000888003267816 */ /* 0x006fd200000000ff */
[----:B------:R-:W1:Y:S01]  /*5800*/  @P5 LDS.128 R8, [R42] ;  /* 0x000000002a085984 */ /* 0x000e620000000c00 */
[----:B0-----:R-:W-:-:S04]  /*5810*/  @P5 LEA R36, P3, R16, R43, 0x1 ;  /* 0x0000002b10245211 */ /* 0x001fc800078608ff */
[----:B------:R-:W-:Y:S02]  /*5820*/  @P5 LEA.HI.X R37, R16, R41, R17, 0x1, P3 ;  /* 0x0000002910255211 */ /* 0x000fe400018f0c11 */
[----:B------:R-:W-:-:S04]  /*5830*/  @P4 LEA R14, P3, R2, R43, 0x1 ;  /* 0x0000002b020e4211 */ /* 0x000fc800078608ff */
[----:B------:R-:W-:Y:S02]  /*5840*/  @P4 LEA.HI.X R15, R2, R41, R203, 0x1, P3 ;  /* 0x00000029020f4211 */ /* 0x000fe400018f0ccb */
[----:B------:R-:W-:-:S13]  /*5850*/  ISETP.NE.AND P3, PT, R82, RZ, PT ;  /* 0x000000ff5200720c */ /* 0x000fda0003f65270 */
[----:B------:R-:W-:-:S04]  /*5860*/  @P3 LEA R12, P6, R210, R43, 0x1 ;  /* 0x0000002bd20c3211 */ /* 0x000fc800078c08ff */
[----:B-----5:R-:W-:Y:S01]  /*5870*/  @P3 LEA.HI.X R13, R210, R41, R50, 0x1, P6 ;  /* 0x00000029d20d3211 */ /* 0x020fe200030f0c32 */
[----:B-1----:R0:W-:Y:S01]  /*5880*/  @P5 ST.E.128 desc[UR40][R36.64], R8 ;  /* 0x0000000824005985 */ /* 0x0021e2000c101d28 */
        /* <DEDUP_REMOVED lines=29> */
.L_x_5227:
[----:B------:R-:W-:Y:S05]  /*5a60*/  BSYNC B0 ;  /* 0x0000000000007941 */ /* 0x000fea0003800000 */
.L_x_5226:
[----:B------:R-:W-:Y:S01]  /*5a70*/  ISETP.GE.AND P3, PT, R98, 0x41, PT ;  /* 0x000000416200780c */ /* 0x000fe20003f66270 */
[----:B0-----:R0:W0:Y:S01]  /*5a80*/  SHFL.IDX PT, R41, R40, 0x1, 0x1c1f ;  /* 0x003c1f0028297f89 */ /* 0x00102200000e0000 */
[----:B------:R-:W-:Y:S03]  /*5a90*/  BSSY B0, `(.L_x_5228) ;  /* 0x000002c000007945 */ /* 0x000fe60003800000 */
[----:B------:R-:W0:Y:S08]  /*5aa0*/  SHFL.IDX PT, R39, R39, 0x1, 0x1c1f ;  /* 0x003c1f0027277f89 */ /* 0x000e3000000e0000 */
[----:B------:R-:W-:Y:S05]  /*5ab0*/  @!P3 BRA `(.L_x_5229) ;  /* 0x0000000000a4b947 */ /* 0x000fea0003800000 */
[----:B------:R-:W-:Y:S02]  /*5ac0*/  ISETP.NE.AND P5, PT, R80, RZ, PT ;  /* 0x000000ff5000720c */ /* 0x000fe40003fa5270 */
[----:B------:R-:W-:Y:S02]  /*5ad0*/  ISETP.NE.AND P4, PT, R81, RZ, PT ;  /* 0x000000ff5100720c */ /* 0x000fe40003f85270 */
[----:B-12---:R-:W-:-:S09]  /*5ae0*/  PRMT R38, R3, 0x8880, RZ ;  /* 0x0000888003267816 */ /* 0x006fd200000000ff */
[----:B----4-:R-:W1:Y:S01]  /*5af0*/  @P5 LDS.128 R8, [R42+0x2000] ;  /* 0x002000002a085984 */ /* 0x010e620000000c00 */
        /* <DEDUP_REMOVED lines=37> */
.L_x_5229:
[----:B------:R-:W-:Y:S05]  /*5d50*/  BSYNC B0 ;  /* 0x0000000000007941 */ /* 0x000fea0003800000 */
.L_x_5228:
[----:B------:R-:W-:Y:S01]  /*5d60*/  @!PT LDS RZ, [RZ] ;  /* 0x00000000fffff984 */ /* 0x000fe20000000800 */
[----:B------:R-:W-:Y:S01]  /*5d70*/  @!PT LDS RZ, [RZ] ;  /* 0x00000000fffff984 */ /* 0x000fe20000000800 */
[----:B------:R-:W-:Y:S01]  /*5d80*/  @!PT LDS RZ, [RZ] ;  /* 0x00000000fffff984 */ /* 0x000fe20000000800 */
[----:B------:R-:W-:Y:S01]  /*5d90*/  @!PT LDS RZ, [RZ] ;  /* 0x00000000fffff984 */ /* 0x000fe20000000800 */
[----:B------:R1:W-:Y:S06]  /*5da0*/  MEMBAR.ALL.CTA ;  /* 0x0000000000007992 */ /* 0x0003ec0000008000 */
[----:B-1----:R-:W1:Y:S01]  /*5db0*/  FENCE.VIEW.ASYNC.S ;  /* 0x00000000000073c6 */ /* 0x002e620000000000 */
[----:B---3--:R-:W-:Y:S01]  /*5dc0*/  @!P2 VIADD R87, R87, 0x228c0 ;  /* 0x000228c05757a836 */ /* 0x008fe20000000000 */
[----:B-1----:R1:W-:Y:S01]  /*5dd0*/  BAR.SYNC.DEFER_BLOCKING R62, 0x80 ;  /* 0x0002003e0000751d */ /* 0x0023e20000010000 */
[----:B------:R-:W-:Y:S01]  /*5de0*/  ISETP.NE.AND P3, PT, R89, RZ, PT ;  /* 0x000000ff5900720c */ /* 0x000fe20003f65270 */
[----:B------:R-:W-:-:S02]  /*5df0*/  VIADD R18, R18, 0x1 ;  /* 0x0000000112127836 */ /* 0x000fc40000000000 */
[----:B------:R-:W-:-:S04]  /*5e00*/  @!P2 PRMT R87, RZ, 0x654, R87 ;  /* 0x00000654ff57a816 */ /* 0x000fc80000000057 */
[----:B------:R1:W-:Y:S01]  /*5e10*/  @!P2 SYNCS.ARRIVE.TRANS64.RED.A1T0 RZ, [R87+URZ], RZ ;  /* 0x000000ff57ffa9a7 */ /* 0x0003e2000810043f */
[----:B------:R-:W-:-:S04]  /*5e20*/  ISETP.NE.AND P2, PT, R18, 0x2, PT ;  /* 0x000000021200780c */ /* 0x000fc80003f45270 */
[----:B0---4-:R-:W-:Y:S02]  /*5e30*/  SEL R8, RZ, 0x1, P2 ;  /* 0x00000001ff087807 */ /* 0x011fe40001000000 */
[----:B------:R-:W-:Y:S02]  /*5e40*/  SEL R18, R18, RZ, P2 ;  /* 0x000000ff12127207 */ /* 0x000fe40001000000 */
[----:B------:R-:W-:Y:S01]  /*5e50*/  LOP3.LUT R205, R205, R8, RZ, 0x3c, !PT ;  /* 0x00000008cdcd7212 */ /* 0x000fe200078e3cff */
[----:B------:R-:W-:Y:S06]  /*5e60*/  @P3 BRA `(.L_x_5230) ;  /* 0xffffffc400643947 */ /* 0x000fec000383ffff */
[----:B------:R-:W0:Y:S01]  /*5e70*/  S2R R9, SR_TID.X ;  /* 0x0000000000097919 */ /* 0x000e220000002100 */
[----:B------:R-:W-:Y:S02]  /*5e80*/  PLOP3.LUT P0, PT, PT, PT, PT, 0x8, 0x0 ;  /* 0x000000000000781c */ /* 0x000fe40003f0e170 */
[----:B0-----:R-:W-:-:S04]  /*5e90*/  SHF.R.U32.HI R9, RZ, 0x7, R9 ;  /* 0x00000007ff097819 */ /* 0x001fc80000011609 */
[----:B------:R-:W-:-:S13]  /*5ea0*/  ISETP.NE.AND P3, PT, R9, 0x1, PT ;  /* 0x000000010900780c */ /* 0x000fda0003f65270 */
[----:B------:R-:W-:Y:S06]  /*5eb0*/  @!P3 BAR.ARV 0x9, 0x100 ;  /* 0x024400000000bb1d */ /* 0x000fec0000002000 */
.L_x_5172:
[----:B------:R-:W0:Y:S01]  /*5ec0*/  LDC R0, c[0x0][0x448] ;  /* 0x00011200ff007b82 */ /* 0x000e220000000800 */
        /* <DEDUP_REMOVED lines=19> */
[----:B-1----:R-:W-:Y:S02]  /*6000*/  CS2R R62, SRZ ;  /* 0x00000000003e7805 */ /* 0x002fe4000001ff00 */
[----:B------:R-:W-:Y:S02]  /*6010*/  CS2R R84, SRZ ;  /* 0x0000000000547805 */ /* 0x000fe4000001ff00 */
[----:B------:R-:W-:Y:S02]  /*6020*/  CS2R R168, SRZ ;  /* 0x0000000000a87805 */ /* 0x000fe4000001ff00 */
[----:B------:R-:W-:Y:S02]  /*6030*/  CS2R R60, SRZ ;  /* 0x00000000003c7805 */ /* 0x000fe4000001ff00 */
[----:B0-----:R-:W-:Y:S01]  /*6040*/  ISETP.NE.AND P1, PT, R0, 0x1, PT ;  /* 0x000000010000780c */ /* 0x001fe20003f25270 */
[----:B------:R-:W-:Y:S01]  /*6050*/  VIADD R0, R229, 0x7f ;  /* 0x0000007fe5007836 */ /* 0x000fe20000000000 */
[----:B------:R-:W-:-:S02]  /*6060*/  CS2R R54, SRZ ;  /* 0x0000000000367805 */ /* 0x000fc4000001ff00 */
[----:B------:R-:W-:Y:S02]  /*6070*/  CS2R R80, SRZ ;  /* 0x0000000000507805 */ /* 0x000fe4000001ff00 */
[----:B------:R-:W-:Y:S02]  /*6080*/  CS2R R52, SRZ ;  /* 0x0000000000347805 */ /* 0x000fe4000001ff00 */
[----:B-----5:R-:W-:Y:S02]  /*6090*/  CS2R R48, SRZ ;  /* 0x0000000000307805 */ /* 0x020fe4000001ff00 */
[----:B------:R-:W-:Y:S02]  /*60a0*/  CS2R R76, SRZ ;  /* 0x00000000004c7805 */ /* 0x000fe4000001ff00 */
[----:B------:R-:W-:Y:S02]  /*60b0*/  CS2R R166, SRZ ;  /* 0x0000000000a67805 */ /* 0x000fe4000001ff00 */
[----:B------:R-:W-:-:S02]  /*60c0*/  CS2R R42, SRZ ;  /* 0x00000000002a7805 */ /* 0x000fc4000001ff00 */
[----:B------:R-:W-:Y:S02]  /*60d0*/  CS2R R40, SRZ ;  /* 0x0000000000287805 */ /* 0x000fe4000001ff00 */
[----:B------:R-:W-:Y:S02]  /*60e0*/  CS2R R72, SRZ ;  /* 0x0000000000487805 */ /* 0x000fe4000001ff00 */
[----:B------:R-:W-:Y:S02]  /*60f0*/  CS2R R102, SRZ ;  /* 0x0000000000667805 */ /* 0x000fe4000001ff00 */
[----:B------:R-:W-:Y:S01]  /*6100*/  CS2R R68, SRZ ;  /* 0x0000000000447805 */ /* 0x000fe2000001ff00 */
[----:B------:R-:W0:Y:S01]  /*6110*/  @P1 LDC R3, c[0x0][0x44c] ;  /* 0x00011300ff031b82 */ /* 0x000e220000000800 */
[----:B------:R-:W-:Y:S02]  /*6120*/  CS2R R164, SRZ ;  /* 0x0000000000a47805 */ /* 0x000fe4000001ff00 */
[----:B------:R-:W-:-:S02]  /*6130*/  CS2R R98, SRZ ;  /* 0x0000000000627805 */ /* 0x000fc4000001ff00 */
[----:B------:R-:W-:Y:S02]  /*6140*/  CS2R R56, SRZ ;  /* 0x0000000000387805 */ /* 0x000fe4000001ff00 */
[----:B------:R-:W-:Y:S02]  /*6150*/  CS2R R94, SRZ ;  /* 0x00000000005e7805 */ /* 0x000fe4000001ff00 */
[----:B--2---:R-:W-:Y:S02]  /*6160*/  CS2R R92, SRZ ;  /* 0x00000000005c7805 */ /* 0x004fe4000001ff00 */
[----:B------:R-:W-:Y:S02]  /*6170*/  CS2R R90, SRZ ;  /* 0x00000000005a7805 */ /* 0x000fe4000001ff00 */
[----:B------:R-:W-:Y:S01]  /*6180*/  CS2R R162, SRZ ;  /* 0x0000000000a27805 */ /* 0x000fe2000001ff00 */
[----:B------:R-:W1:Y:S01]  /*6190*/  @P1 LDC R4, c[0x0][0x450] ;  /* 0x00011400ff041b82 */ /* 0x000e620000000800 */
        /* <DEDUP_REMOVED lines=14> */
[----:B------:R-:W-:Y:S01]  /*6280*/  IMAD.MOV.U32 R47, RZ, RZ, RZ ;  /* 0x000000ffff2f7224 */ /* 0x000fe200078e00ff */
[----:B------:R-:W-:Y:S01]  /*6290*/  CS2R R14, SRZ ;  /* 0x00000000000e7805 */ /* 0x000fe2000001ff00 */
[----:B0-----:R-:W-:Y:S01]  /*62a0*/  @P1 IMAD.HI.U32 R3, R0, R3, RZ ;  /* 0x0000000300031227 */ /* 0x001fe200078e00ff */
[----:B------:R-:W-:Y:S02]  /*62b0*/  CS2R R44, SRZ ;  /* 0x00000000002c7805 */ /* 0x000fe4000001ff00 */
[----:B------:R-:W-:Y:S02]  /*62c0*/  CS2R R12, SRZ ;  /* 0x00000000000c7805 */ /* 0x000fe4000001ff00 */
[----:B------:R-:W-:Y:S02]  /*62d0*/  CS2R R38, SRZ ;  /* 0x0000000000267805 */ /* 0x000fe4000001ff00 */
[----:B------:R-:W-:-:S02]  /*62e0*/  CS2R R36, SRZ ;  /* 0x0000000000247805 */ /* 0x000fc4000001ff00 */
[----:B------:R-:W-:Y:S02]  /*62f0*/  CS2R R10, SRZ ;  /* 0x00000000000a7805 */ /* 0x000fe4000001ff00 */
[----:B------:R-:W-:Y:S02]  /*6300*/  CS2R R6, SRZ ;  /* 0x0000000000067805 */ /* 0x000fe4000001ff00 */
[----:B-1----:R-:W-:Y:S02]  /*6310*/  @P1 SHF.R.U32.HI R0, RZ, R4, R3 ;  /* 0x00000004ff001219 */ /* 0x002fe40000011603 */
[----:B------:R-:W-:Y:S02]  /*6320*/  CS2R R28, SRZ ;  /* 0x00000000001c7805 */ /* 0x000fe4000001ff00 */
[----:B------:R-:W-:Y:S02]  /*6330*/  PLOP3.LUT P1, PT, PT, PT, PT, 0x80, 0x0 ;  /* 0x000000000000781c */ /* 0x000fe40003f2f070 */
[----:B------:R-:W-:Y:S01]  /*6340*/  IADD3 R0, R31, R0, RZ ;  /* 0x000000001f007210 */ /* 0x000fe20007ffe0ff */
[----:B------:R-:W-:-:S04]  /*6350*/  IMAD.MOV.U32 R31, RZ, RZ, RZ ;  /* 0x000000ffff1f7224 */ /* 0x000fc800078e00ff */
[----:B------:R-:W-:-:S05]  /*6360*/  IMAD.HI R0, R0, 0x2aaaaaab, RZ ;  /* 0x2aaaaaab00007827 */ /* 0x000fca00078e02ff */
[----:B------:R-:W-:-:S04]  /*6370*/  SHF.R.U32.HI R3, RZ, 0x1f, R0 ;  /* 0x0000001fff037819 */ /* 0x000fc80000011600 */
[----:B------:R-:W-:Y:S01]  /*6380*/  LEA.HI.SX32 R0, R0, R3, 0x1c ;  /* 0x0000000300007211 */ /* 0x000fe200078fe2ff */
[----:B------:R-:W-:-:S03]  /*6390*/  IMAD.MOV.U32 R3, RZ, RZ, RZ ;  /* 0x000000ffff037224 */ /* 0x000fc600078e00ff */
[----:B------:R-:W-:-:S04]  /*63a0*/  VIMNMX R177, R177, R0, PT ;  /* 0x00000000b1b17248 */ /* 0x000fc80003fe0100 */
[----:B------:R-:W-:Y:S01]  /*63b0*/  ISETP.GE.AND P2, PT, R177, 0x1, PT ;  /* 0x00000001b100780c */ /* 0x000fe20003f46270 */
[----:B------:R-:W-:-:S12]  /*63c0*/  @P0 BRA `(.L_x_5231) ;  /* 0x00000000000c0947 */ /* 0x000fd80003800000 */
[----:B------:R-:W0:Y:S01]  /*63d0*/  FENCE.VIEW.ASYNC.G ;  /* 0x00000000000073c6 */ /* 0x000e220000000100 */
[----:B------:R-:W-:Y:S05]  /*63e0*/  WARPSYNC.ALL ;  /* 0x0000000000007948 */ /* 0x000fea0003800000 */
[----:B0-----:R-:W-:Y:S06]  /*63f0*/  BAR.ARV 0xc, 0x180 ;  /* 0x0306000000007b1d */ /* 0x001fec0000002000 */
.L_x_5231:
[----:B------:R-:W-:Y:S01]  /*6400*/  IMAD.MOV.U32 R25, RZ, RZ, RZ ;  /* 0x000000ffff197224 */ /* 0x000fe200078e00ff */
[----:B------:R-:W-:Y:S01]  /*6410*/  MOV R0, RZ ;  /* 0x000000ff00007202 */ /* 0x000fe20000000f00 */
        /* <DEDUP_REMOVED lines=9> */
.L_x_5478:
        /* <DEDUP_REMOVED lines=26> */
.L_x_5235:
[----:B------:R-:W-:Y:S05]  /*6650*/  BSYNC B6 ;  /* 0x0000000000067941 */ /* 0x000fea0003800000 */
.L_x_5234:
        /* <DEDUP_REMOVED lines=13> */
.L_x_5239:
[----:B-1----:R1:W2:Y:S02]  /*6730*/  SYNCS.PHASECHK.TRANS64.TRYWAIT P0, [R19+URZ+0x22800], R0 ;  /* 0x02280000130075a7 */ /* 0x0022a4000800017f */
[----:B--2---:R-:W-:Y:S05]  /*6740*/  @!P0 NANOSLEEP.SYNCS 0x989680 ;  /* 0x009896800000895d */ /* 0x004fea0003900000 */
[----:B------:R-:W2:Y:S02]  /*6750*/  @!P0 SYNCS.PHASECHK.TRANS64 P0, [R19+URZ+0x22800], R0 ;  /* 0x02280000130085a7 */ /* 0x000ea4000800007f */
[----:B--2---:R-:W-:Y:S05]  /*6760*/  @!P0 BRA `(.L_x_5239) ;  /* 0xfffffffc00f08947 */ /* 0x004fea000383ffff */
.L_x_5238:
[----:B------:R-:W-:Y:S05]  /*6770*/  BSYNC B0 ;  /* 0x0000000000007941 */ /* 0x000fea0003800000 */
.L_x_5237:
[----:B------:R-:W-:Y:S05]  /*6780*/  BRA `(.L_x_5240) ;  /* 0x0000002c00747947 */ /* 0x000fea0003800000 */
.L_x_5236:
[----:B------:R-:W-:Y:S01]  /*6790*/  LOP3.LUT P0, RZ, R26, 0x3ff, RZ, 0xc0, !PT ;  /* 0x000003ff1aff7812 */ /* 0x000fe2000780c0ff */
[----:B------:R-:W-:Y:S01]  /*67a0*/  ULDC.64 UR4, c[0x0][0x3f8] ;  /* 0x0000fe0000047ab9 */ /* 0x000fe20000000a00 */
[----:B------:R-:W-:Y:S01]  /*67b0*/  SHF.R.S32.HI R0, RZ, 0x1f, R24 ;  /* 0x0000001fff007819 */ /* 0x000fe20000011418 */
        /* <DEDUP_REMOVED lines=27> */
.L_x_5242:
[----:B------:R-:W-:Y:S05]  /*6970*/  BSYNC B6 ;  /* 0x0000000000067941 */ /* 0x000fea0003800000 */
.L_x_5241:
[----:B------:R-:W-:Y:S01]  /*6980*/  ULDC.U8 UR4, c[0x0][0x410] ;  /* 0x0001040000047ab9 */ /* 0x000fe20000000000 */
[----:B------:R-:W-:Y:S01]  /*6990*/  BSSY B0, `(.L_x_5243) ;  /* 0x00002b4000007945 */ /* 0x000fe20003800000 */
[----:B------:R-:W-:Y:S01]  /*69a0*/  ISETP.NE.AND P0, PT, RZ, UR4, PT ;  /* 0x00000004ff007c0c */ /* 0x000fe2000bf05270 */
[----:B------:R-:W-:-:S12]  /*69b0*/  IMAD.IADD R33, R23, 0x1, R229 ;  /* 0x0000000117217824 */ /* 0x000fd800078e02e5 */
[----:B------:R-:W-:Y:S05]  /*69c0*/  @!P0 BRA `(.L_x_5244) ;  /* 0x0000001400908947 */ /* 0x000fea0003800000 */
[----:B------:R-:W0:Y:S01]  /*69d0*/  LDC R21, c[0x0][0x448] ;  /* 0x00011200ff157b82 */ /* 0x000e220000000800 */
[----:B------:R-:W1:Y:S01]  /*69e0*/  S2R R28, SR_TID.X ;  /* 0x00000000001c7919 */ /* 0x000e620000002100 */
[----:B------:R-:W-:Y:S01]  /*69f0*/  ULDC.64 UR4, c[0x0][0x3f8] ;  /* 0x0000fe0000047ab9 */ /* 0x000fe20000000a00 */
[----:B------:R-:W-:Y:S01]  /*6a00*/  MOV R8, R26 ;  /* 0x0000001a00087202 */ /* 0x000fe20000000f00 */
[----:B------:R-:W-:Y:S01]  /*6a10*/  ULDC.64 UR6, c[0x0][0x408] ;  /* 0x0001020000067ab9 */ /* 0x000fe20000000a00 */
[----:B------:R-:W-:Y:S02]  /*6a20*/  IMAD.MOV.U32 R9, RZ, RZ, R29 ;  /* 0x000000ffff097224 */ /* 0x000fe400078e001d */
[----:B------:R-:W-:Y:S02]  /*6a30*/  IMAD.MOV.U32 R10, RZ, RZ, R24 ;  /* 0x000000ffff0a7224 */ /* 0x000fe400078e0018 */
[----:B------:R-:W-:Y:S01]  /*6a40*/  IMAD.MOV.U32 R11, RZ, RZ, R31 ;  /* 0x000000ffff0b7224 */ /* 0x000fe200078e001f */
[----:B0-----:R-:W-:Y:S01]  /*6a50*/  ISETP.NE.AND P0, PT, R21, 0x1, PT ;  /* 0x000000011500780c */ /* 0x001fe20003f05270 */
[----:B-1----:R-:W-:-:S12]  /*6a60*/  VIADD R28, R28, 0xffffff80 ;  /* 0xffffff801c1c7836 */ /* 0x002fd80000000000 */
[----:B------:R-:W0:Y:S01]  /*6a70*/  @P0 LDC R0, c[0x0][0x44c] ;  /* 0x00011300ff000b82 */ /* 0x000e220000000800 */
[----:B------:R-:W-:-:S04]  /*6a80*/  SHF.R.S32.HI R20, RZ, 0x1f, R28 ;  /* 0x0000001fff147819 */ /* 0x000fc8000001141c */
[----:B------:R-:W-:-:S03]  /*6a90*/  LEA.HI R20, R20, R28, RZ, 0x2 ;  /* 0x0000001c14147211 */ /* 0x000fc600078f10ff */
[----:B------:R-:W1:Y:S01]  /*6aa0*/  @P0 LDC R5, c[0x0][0x450] ;  /* 0x00011400ff050b82 */ /* 0x000e620000000800 */
[----:B------:R-:W-:-:S05]  /*6ab0*/  LOP3.LUT R20, R20, 0xfffffffc, RZ, 0xc0, !PT ;  /* 0xfffffffc14147812 */ /* 0x000fca00078ec0ff */
[----:B------:R-:W-:-:S04]  /*6ac0*/  IMAD.IADD R20, R28, 0x1, -R20 ;  /* 0x000000011c147824 */ /* 0x000fc800078e0a14 */
[----:B------:R-:W-:-:S04]  /*6ad0*/  IMAD R3, R20, 0x40, R33 ;  /* 0x0000004014037824 */ /* 0x000fc800078e0221 */
[----:B0-----:R-:W-:-:S05]  /*6ae0*/  @P0 IMAD.HI.U32 R0, R3, R0, RZ ;  /* 0x0000000003000227 */ /* 0x001fca00078e00ff */
[----:B-1----:R-:W-:-:S04]  /*6af0*/  @P0 SHF.R.U32.HI R3, RZ, R5, R0 ;  /* 0x00000005ff030219 */ /* 0x002fc80000011600 */
        /* <DEDUP_REMOVED lines=17> */
[----:B------:R0:W1:Y:S04]  /*6c10*/  SHFL.IDX PT, R3, R6, RZ, 0x1c1f ;  /* 0x001c1fff06037589 */ /* 0x00006800000e0000 */
[----:B------:R0:W2:Y:S04]  /*6c20*/  SHFL.IDX PT, R0, R4, RZ, 0x1c1f ;  /* 0x001c1fff04007589 */ /* 0x0000a800000e0000 */
[----:B------:R0:W3:Y:S04]  /*6c30*/  SHFL.IDX PT, R5, R8, RZ, 0x1c1f ;  /* 0x001c1fff08057589 */ /* 0x0000e800000e0000 */
[----:B------:R0:W4:Y:S02]  /*6c40*/  SHFL.IDX PT, R14, R7, RZ, 0x1c1f ;  /* 0x001c1fff070e7589 */ /* 0x00012400000e0000 */
.L_x_5484:
        /* <DEDUP_REMOVED lines=10> */
[----:B--2---:R-:W-:Y:S01]  /*6cf0*/  MOV R10, R0 ;  /* 0x00000000000a7202 */ /* 0x004fe20000000f00 */
[----:B-1----:R-:W-:Y:S01]  /*6d00*/  IMAD.MOV.U32 R11, RZ, RZ, R3 ;  /* 0x000000ffff0b7224 */ /* 0x002fe200078e0003 */
[----:B------:R-:W-:Y:S02]  /*6d10*/  ISETP.GE.AND P3, PT, R206, UR4, PT ;  /* 0x00000004ce007c0c */ /* 0x000fe4000bf66270 */
[----:B------:R-:W-:Y:S02]  /*6d20*/  CS2R R28, SRZ ;  /* 0x00000000001c7805 */ /* 0x000fe4000001ff00 */
[----:B------:R-:W-:Y:S01]  /*6d30*/  ISETP.GE.AND P2, PT, R200, UR4, PT ;  /* 0x00000004c8007c0c */ /* 0x000fe2000bf46270 */
[----:B---3--:R-:W-:-:S08]  /*6d40*/  IMAD.MOV.U32 R15, RZ, RZ, R5 ;  /* 0x000000ffff0f7224 */ /* 0x008fd000078e0005 */
[----:B------:R-:W-:Y:S01]  /*6d50*/  @!P3 IMAD.SHL.U32 R35, R206, 0x2, RZ ;  /* 0x00000002ce23b824 */ /* 0x000fe200078e00ff */
[----:B------:R-:W-:Y:S02]  /*6d60*/  CS2R R30, SRZ ;  /* 0x00000000001e7805 */ /* 0x000fe4000001ff00 */
[----:B------:R-:W-:Y:S01]  /*6d70*/  CS2R R24, SRZ ;  /* 0x0000000000187805 */ /* 0x000fe2000001ff00 */
[----:B------:R-:W-:Y:S01]  /*6d80*/  @!P2 IMAD.WIDE R10, R200, 0x2, R10 ;  /* 0x00000002c80aa825 */ /* 0x000fe200078e020a */
[-C--:B------:R-:W-:Y:S02]  /*6d90*/  @!P3 IADD3 R26, P0, R0, R35.reuse, RZ ;  /* 0x00000023001ab210 */ /* 0x080fe40007f1e0ff */
[----:B----4-:R-:W-:Y:S01]  /*6da0*/  @!P3 IADD3 R34, P1, R14, R35, RZ ;  /* 0x000000230e22b210 */ /* 0x010fe20007f3e0ff */
        /* <DEDUP_REMOVED lines=9> */
.L_x_5247:
[----:B------:R-:W-:Y:S05]  /*6e40*/  BSYNC B1 ;  /* 0x0000000000017941 */ /* 0x000fea0003800000 */
.L_x_5246:
[----:B-1---5:R-:W-:Y:S01]  /*6e50*/  IMAD.MOV.U32 R3, RZ, RZ, R31 ;  /* 0x000000ffff037224 */ /* 0x022fe200078e001f */
[----:B--2---:R-:W-:Y:S01]  /*6e60*/  MOV R0, R30 ;  /* 0x0000001e00007202 */ /* 0x004fe20000000f00 */
[----:B---3--:R-:W-:Y:S01]  /*6e70*/  IMAD.MOV.U32 R5, RZ, RZ, R20 ;  /* 0x000000ffff057224 */ /* 0x008fe200078e0014 */
[----:B------:R-:W-:Y:S01]  /*6e80*/  UMOV UR4, 0xffffffff ;  /* 0xffffffff00047882 */ /* 0x000fe20000000000 */
        /* <DEDUP_REMOVED lines=8> */
[----:B------:R-:W-:Y:S02]  /*6f10*/  CS2R R26, SRZ ;  /* 0x00000000001a7805 */ /* 0x000fe4000001ff00 */
[----:B------:R-:W-:Y:S02]  /*6f20*/  PRMT R37, R37, 0x5410, R0 ;  /* 0x0000541025257816 */ /* 0x000fe40000000000 */
[----:B------:R-:W-:Y:S02]  /*6f30*/  PRMT R43, R43, 0x5410, R3 ;  /* 0x000054102b2b7816 */ /* 0x000fe40000000003 */
[----:B------:R-:W-:Y:S01]  /*6f40*/  PRMT R44, R5, 0x5410, R9 ;  /* 0x00005410052c7816 */ /* 0x000fe20000000009 */
[----:B------:R-:W-:Y:S06]  /*6f50*/  BRA.DIV UR4, `(.L_x_5248) ;  /* 0x0000015204707947 */ /* 0x000fec000b800000 */
[----:B------:R1:W2:Y:S04]  /*6f60*/  SHFL.IDX PT, R3, R6, 0x1, 0x1c1f ;  /* 0x003c1f0006037f89 */ /* 0x0002a800000e0000 */
[----:B------:R1:W3:Y:S04]  /*6f70*/  SHFL.IDX PT, R0, R4, 0x1, 0x1c1f ;  /* 0x003c1f0004007f89 */ /* 0x0002e800000e0000 */
[----:B------:R1:W0:Y:S04]  /*6f80*/  SHFL.IDX PT, R5, R8, 0x1, 0x1c1f ;  /* 0x003c1f0008057f89 */ /* 0x00022800000e0000 */
[----:B----4-:R1:W4:Y:S02]  /*6f90*/  SHFL.IDX PT, R14, R7, 0x1, 0x1c1f ;  /* 0x003c1f00070e7f89 */ /* 0x01032400000e0000 */
.L_x_5490:
[----:B01----:R-:W5:Y:S04]  /*6fa0*/  LDL R6, [R1+0x44] ;  /* 0x0000440001067983 */ /* 0x003f680000100800 */
[----:B------:R-:W2:Y:S01]  /*6fb0*/  LDL R39, [R1+0x48] ;  /* 0x0000480001277983 */ /* 0x000ea20000100800 */
[----:B------:R-:W-:Y:S01]  /*6fc0*/  VIADD R33, R33, 0x40 ;  /* 0x0000004021217836 */ /* 0x000fe20000000000 */
[----:B------:R-:W-:Y:S01]  /*6fd0*/  BSSY B1, `(.L_x_5249) ;  /* 0x0000022000017945 */ /* 0x000fe20003800000 */
[----:B------:R-:W-:Y:S02]  /*6fe0*/  CS2R R8, SRZ ;  /* 0x0000000000087805 */ /* 0x000fe4000001ff00 */
[----:B------:R-:W-:Y:S02]  /*6ff0*/  CS2R R12, SRZ ;  /* 0x00000000000c7805 */ /* 0x000fe4000001ff00 */
[----:B------:R-:W-:-:S02]  /*7000*/  CS2R R10, SRZ ;  /* 0x00000000000a7805 */ /* 0x000fc4000001ff00 */
[----:B------:R-:W-:Y:S02]  /*7010*/  ISETP.GE.AND P0, PT, R33, R38, PT ;  /* 0x000000262100720c */ /* 0x000fe40003f06270 */
[----:B-----5:R-:W-:-:S04]  /*7020*/  LEA.HI R4, R6, R6, RZ, 0x1 ;  /* 0x0000000606047211 */ /* 0x020fc800078f08ff */
[----:B------:R-:W-:Y:S01]  /*7030*/  LOP3.LUT R4, R4, 0xfffffffe, RZ, 0xc0, !PT ;  /* 0xfffffffe04047812 */ /* 0x000fe200078ec0ff */
[----:B--2---:R-:W-:-:S04]  /*7040*/  IMAD.SHL.U32 R33, R39, 0x40, RZ ;  /* 0x0000004027217824 */ /* 0x004fc800078e00ff */
[----:B------:R-:W-:-:S05]  /*7050*/  IMAD.IADD R4, R6, 0x1, -R4 ;  /* 0x0000000106047824 */ /* 0x000fca00078e0a04 */
[----:B------:R-:W-:Y:S01]  /*7060*/  SHF.L.U32 R36, R4, 0x1f, RZ ;  /* 0x0000001f04247819 */ /* 0x000fe200000006ff */
[----:B------:R-:W-:Y:S06]  /*7070*/  @P0 BRA `(.L_x_5250) ;  /* 0x00000000005c0947 */ /* 0x000fec0003800000 */
[----:B------:R-:W2:Y:S01]  /*7080*/  LDL R15, [R1+0x50] ;  /* 0x00005000010f7983 */ /* 0x000ea20000100800 */
[----:B------:R-:W-:Y:S01]  /*7090*/  ULDC UR4, c[0x0][0x3f4] ;  /* 0x0000fd0000047ab9 */ /* 0x000fe20000000800 */
[----:B------:R-:W-:Y:S01]  /*70a0*/  MOV R7, R3 ;  /* 0x0000000300077202 */ /* 0x000fe20000000f00 */
[----:B---3--:R-:W-:Y:S01]  /*70b0*/  IMAD.MOV.U32 R6, RZ, RZ, R0 ;  /* 0x000000ffff067224 */ /* 0x008fe200078e0000 */
[----:B------:R-:W-:Y:S02]  /*70c0*/  ISETP.GE.AND P3, PT, R206, UR4, PT ;  /* 0x00000004ce007c0c */ /* 0x000fe4000bf66270 */
[----:B------:R-:W-:Y:S02]  /*70d0*/  CS2R R12, SRZ ;  /* 0x00000000000c7805 */ /* 0x000fe4000001ff00 */
[----:B------:R-:W-:-:S09]  /*70e0*/  ISETP.GE.AND P2, PT, R200, UR4, PT ;  /* 0x00000004c8007c0c */ /* 0x000fd2000bf46270 */
[----:B------:R-:W-:Y:S01]  /*70f0*/  @!P3 IMAD.SHL.U32 R9, R206, 0x2, RZ ;  /* 0x00000002ce09b824 */ /* 0x000fe200078e00ff */
[----:B------:R-:W-:Y:S02]  /*7100*/  CS2R R26, SRZ ;  /* 0x00000000001a7805 */ /* 0x000fe4000001ff00 */
[----:B------:R-:W-:Y:S01]  /*7110*/  CS2R R10, SRZ ;  /* 0x00000000000a7805 */ /* 0x000fe2000001ff00 */
[----:B------:R-:W-:Y:S01]  /*7120*/  @!P2 IMAD.WIDE R6, R200, 0x2, R6 ;  /* 0x00000002c806a825 */ /* 0x000fe200078e0206 */
[-C--:B------:R-:W-:Y:S02]  /*7130*/  @!P3 IADD3 R34, P0, R0, R9.reuse, RZ ;  /* 0x000000090022b210 */ /* 0x080fe40007f1e0ff */
[----:B----4-:R-:W-:Y:S02]  /*7140*/  @!P3 IADD3 R4, P1, R14, R9, RZ ;  /* 0x000000090e04b210 */ /* 0x010fe40007f3e0ff */
[----:B------:R0:W5:Y:S01]  /*7150*/  @!P2 LD.E.64 R12, desc[UR40][R6.64] ;  /* 0x00000028060ca980 */ /* 0x000162000c101b00 */
[----:B--2---:R-:W-:Y:S01]  /*7160*/  @!P3 SHF.L.U64.HI R8, R206, 0x1, R15 ;  /* 0x00000001ce08b819 */ /* 0x004fe2000001020f */
[----:B------:R-:W-:-:S04]  /*7170*/  IMAD.MOV.U32 R15, RZ, RZ, R5 ;  /* 0x000000ffff0f7224 */ /* 0x000fc800078e0005 */
[--C-:B------:R-:W-:Y:S02]  /*7180*/  @!P3 IMAD.X R35, R3, 0x1, R8.reuse, P0 ;  /* 0x000000010323b824 */ /* 0x100fe400000e0608 */
[----:B------:R-:W-:Y:S01]  /*7190*/  @!P3 IMAD.X R5, R5, 0x1, R8, P1 ;  /* 0x000000010505b824 */ /* 0x000fe200008e0608 */
[----:B------:R-:W-:Y:S01]  /*71a0*/  CS2R R8, SRZ ;  /* 0x0000000000087805 */ /* 0x000fe2000001ff00 */
[----:B------:R-:W-:Y:S01]  /*71b0*/  @!P2 IMAD.WIDE R14, R200, 0x2, R14 ;  /* 0x00000002c80ea825 */ /* 0x000fe200078e020e */
[----:B------:R0:W5:Y:S04]  /*71c0*/  @!P3 LD.E.64 R10, desc[UR40][R34.64] ;  /* 0x00000028220ab980 */ /* 0x000168000c101b00 */
[----:B------:R0:W5:Y:S04]  /*71d0*/  @!P2 LD.E.64 R26, desc[UR40][R14.64] ;  /* 0x000000280e1aa980 */ /* 0x000168000c101b00 */
[----:B------:R0:W5:Y:S02]  /*71e0*/  @!P3 LD.E.64 R8, desc[UR40][R4.64] ;  /* 0x000000280408b980 */ /* 0x000164000c101b00 */
.L_x_5250:
[----:B------:R-:W-:Y:S05]  /*71f0*/  BSYNC B1 ;  /* 0x0000000000017941 */ /* 0x000fea0003800000 */
.L_x_5249:
[----:B0-----:R-:W0:Y:S01]  /*7200*/  S2R R15, SR_TID.X ;  /* 0x00000000000f7919 */ /* 0x001e220000002100 */
[----:B------:R-:W1:Y:S01]  /*7210*/  SYNCS.PHASECHK.TRANS64.TRYWAIT P0, [R19+URZ+0x22800], R36 ;  /* 0x02280024130075a7 */ /* 0x000e62000800017f */
[----:B------:R-:W-:Y:S01]  /*7220*/  LOP3.LUT R33, R33, 0x1c0, RZ, 0xc0, !PT ;  /* 0x000001c021217812 */ /* 0x000fe200078ec0ff */
[----:B-----5:R-:W-:Y:S01]  /*7230*/  IMAD.MOV.U32 R3, RZ, RZ, R26 ;  /* 0x000000ffff037224 */ /* 0x020fe200078e001a */
[----:B------:R-:W-:Y:S01]  /*7240*/  VIADDMNMX R42, R38, -R229, 0x80, PT ;  /* 0x00000080262a7446 */ /* 0x000fe200038009e5 */
[----:B------:R-:W-:Y:S01]  /*7250*/  IMAD.MOV.U32 R5, RZ, RZ, R9 ;  /* 0x000000ffff057224 */ /* 0x000fe200078e0009 */
[----:B---3--:R-:W-:Y:S01]  /*7260*/  LOP3.LUT R0, R33, 0x18, R16, 0xf8, !PT ;  /* 0x0000001821007812 */ /* 0x008fe200078ef810 */
[----:B------:R-:W-:Y:S01]  /*7270*/  IMAD.MOV.U32 R4, RZ, RZ, R8 ;  /* 0x000000ffff047224 */ /* 0x000fe200078e0008 */
[----:B------:R-:W-:Y:S01]  /*7280*/  SHF.R.U32.HI R33, RZ, 0x3, R33 ;  /* 0x00000003ff217819 */ /* 0x000fe20000011621 */
[----:B------:R-:W-:Y:S01]  /*7290*/  IMAD.MOV.U32 R6, RZ, RZ, R12 ;  /* 0x000000ffff067224 */ /* 0x000fe200078e000c */
[----:B----4-:R-:W-:Y:S01]  /*72a0*/  PRMT R14, R14, 0x5410, R3 ;  /* 0x000054100e0e7816 */ /* 0x010fe20000000003 */
[----:B------:R-:W-:Y:S01]  /*72b0*/  BSSY B1, `(.L_x_5251) ;  /* 0x0000016000017945 */ /* 0x000fe20003800000 */
[----:B------:R-:W-:-:S02]  /*72c0*/  LOP3.LUT R0, R0, R33, RZ, 0x3c, !PT ;  /* 0x0000002100007212 */ /* 0x000fc400078e3cff */
[----:B------:R-:W-:Y:S02]  /*72d0*/  MOV R3, R27 ;  /* 0x0000001b00037202 */ /* 0x000fe40000000f00 */
[----:B------:R-:W-:Y:S01]  /*72e0*/  PRMT R14, R5, 0x7610, R14 ;  /* 0x00007610050e7816 */ /* 0x000fe2000000000e */
[----:B------:R-:W-:Y:S01]  /*72f0*/  IMAD.MOV.U32 R5, RZ, RZ, R10 ;  /* 0x000000ffff057224 */ /* 0x000fe200078e000a */
[----:B------:R-:W-:Y:S02]  /*7300*/  PRMT R45, R3, 0x5410, R4 ;  /* 0x00005410032d7816 */ /* 0x000fe40000000004 */
[----:B------:R-:W-:Y:S02]  /*7310*/  PRMT R46, R6, 0x7610, R46 ;  /* 0x00007610062e7816 */ /* 0x000fe4000000002e */
[----:B------:R-:W-:Y:S02]  /*7320*/  MOV R4, R13 ;  /* 0x0000000d00047202 */ /* 0x000fe40000000f00 */
[----:B------:R-:W-:Y:S01]  /*7330*/  PRMT R47, R5, 0x7610, R47 ;  /* 0x00007610052f7816 */ /* 0x000fe2000000002f */
[----:B------:R-:W-:Y:S01]  /*7340*/  IMAD.MOV.U32 R5, RZ, RZ, R11 ;  /* 0x000000ffff057224 */ /* 0x000fe200078e000b */
[----:B------:R-:W-:-:S02]  /*7350*/  PRMT R46, R46, 0x5410, R4 ;  /* 0x000054102e2e7816 */ /* 0x000fc40000000004 */
[----:B------:R-:W-:Y:S02]  /*7360*/  LOP3.LUT P2, RZ, R39, 0x4, RZ, 0xc0, !PT ;  /* 0x0000000427ff7812 */ /* 0x000fe4000784c0ff */
        /* <DEDUP_REMOVED lines=10> */
.L_x_5491:
[----:B------:R-:W-:Y:S05]  /*7410*/  BSYNC B1 ;  /* 0x0000000000017941 */ /* 0x000fea0003800000 */
.L_x_5251:
[----:B------:R-:W-:Y:S01]  /*7420*/  BSSY B1, `(.L_x_5253) ;  /* 0x000005f000017945 */ /* 0x000fe20003800000 */
[----:B------:R-:W-:Y:S02]  /*7430*/  PRMT R47, R47, 0x5410, R5 ;  /* 0x000054102f2f7816 */ /* 0x000fe40000000005 */
[----:B------:R-:W-:Y:S01]  /*7440*/  @P2 IADD3 R0, R4, -0x40, RZ ;  /* 0xffffffc004002810 */ /* 0x000fe20007ffe0ff */
[----:B------:R-:W-:Y:S06]  /*7450*/  @P1 BRA `(.L_x_5254) ;  /* 0x00000004006c1947 */ /* 0x000fec0003800000 */
        /* <DEDUP_REMOVED lines=8> */
[----:B------:R-:W-:Y:S02]  /*74e0*/  SHF.R.U32.HI R35, RZ, 0x10, R31 ;  /* 0x00000010ff237819 */ /* 0x000fe4000001161f */
[----:B------:R-:W-:Y:S01]  /*74f0*/  SHF.R.U64 R40, R28, 0x10, R29 ;  /* 0x000000101c287819 */ /* 0x000fe2000000121d */
[----:B------:R-:W-:Y:S01]  /*7500*/  HADD2.F32 R33, -RZ, R33.H0_H0 ;  /* 0x20000021ff217230 */ /* 0x000fe20000004100 */
[----:B------:R-:W-:Y:S01]  /*7510*/  SHF.R.U64 R39, R30, 0x10, R31 ;  /* 0x000000101e277819 */ /* 0x000fe2000000121f */
[----:B------:R-:W-:Y:S02]  /*7520*/  HADD2.F32 R35, -RZ, R35.H0_H0 ;  /* 0x20000023ff237230 */ /* 0x000fe40000004100 */
[----:B------:R-:W-:-:S02]  /*7530*/  HADD2.F32 R31, -RZ, R37.H1_H1 ;  /* 0x30000025ff1f7230 */ /* 0x000fc40000004100 */
[--C-:B-1----:R-:W-:Y:S02]  /*7540*/  HADD2.F32 R29, -RZ, R7.reuse.H0_H0 ;  /* 0x20000007ff1d7230 */ /* 0x102fe40000004100 */
[----:B------:R-:W-:Y:S02]  /*7550*/  HADD2.F32 R30, -RZ, R7.H1_H1 ;  /* 0x30000007ff1e7230 */ /* 0x000fe40000004100 */
[--C-:B------:R-:W-:Y:S02]  /*7560*/  HADD2.F32 R7, -RZ, R4.reuse.H0_H0 ;  /* 0x20000004ff077230 */ /* 0x100fe40000004100 */
[----:B------:R-:W-:Y:S02]  /*7570*/  HADD2.F32 R4, -RZ, R4.H1_H1 ;  /* 0x30000004ff047230 */ /* 0x000fe40000004100 */
[C---:B0-----:R-:W-:Y:S01]  /*7580*/  FMUL.FTZ R36, R30.reuse, R35 ;  /* 0x000000231e247220 */ /* 0x041fe20000410000 */
[----:B------:R-:W-:Y:S01]  /*7590*/  FMUL.FTZ R38, R30, R33 ;  /* 0x000000211e267220 */ /* 0x000fe20000410000 */
[----:B------:R-:W-:-:S02]  /*75a0*/  HADD2.F32 R15, -RZ, R6.H0_H0 ;  /* 0x20000006ff0f7230 */ /* 0x000fc40000004100 */
[CC--:B------:R-:W-:Y:S01]  /*75b0*/  FMUL.FTZ R30, R4.reuse, R34.reuse ;  /* 0x00000022041e7220 */ /* 0x0c0fe20000410000 */
[----:B------:R-:W-:Y:S01]  /*75c0*/  FFMA.FTZ R37, R29, R33, -R36 ;  /* 0x000000211d257223 */ /* 0x000fe20000010824 */
[----:B------:R-:W-:Y:S02]  /*75d0*/  HADD2.F32 R28, -RZ, R6.H1_H1 ;  /* 0x30000006ff1c7230 */ /* 0x000fe40000004100 */
[-C--:B------:R-:W-:Y:S01]  /*75e0*/  FMUL.FTZ R36, R4, R31.reuse ;  /* 0x0000001f04247220 */ /* 0x080fe20000410000 */
[----:B------:R-:W-:Y:S01]  /*75f0*/  FFMA.FTZ R33, R7, R31, -R30 ;  /* 0x0000001f07217223 */ /* 0x000fe2000001081e */
[----:B------:R-:W-:Y:S02]  /*7600*/  HADD2.F32 R6, -RZ, R5.H0_H0 ;  /* 0x20000005ff067230 */ /* 0x000fe40000004100 */
[----:B------:R-:W-:Y:S01]  /*7610*/  FFMA.FTZ R38, R29, R35, R38 ;  /* 0x000000231d267223 */ /* 0x000fe20000010026 */
        /* <DEDUP_REMOVED lines=18> */
[----:B------:R1:W-:Y:S02]  /*7740*/  STS.128 [R3+0x18400], R4 ;  /* 0x0184000403007388 */ /* 0x0003e40000000c00 */
.L_x_5256:
[----:B------:R-:W-:Y:S05]  /*7750*/  BSYNC B2 ;  /* 0x0000000000027941 */ /* 0x000fea0003800000 */
.L_x_5255:
[----:B------:R-:W-:Y:S05]  /*7760*/  @P1 BRA `(.L_x_5254) ;  /* 0x0000000000a81947 */ /* 0x000fea0003800000 */
[----:B-1----:R-:W1:Y:S01]  /*7770*/  LDS.128 R4, [R0] ;  /* 0x0000000000047984 */ /* 0x002e620000000c00 */
[----:B------:R-:W-:Y:S01]  /*7780*/  SHF.R.U32.HI R28, RZ, 0x10, R25 ;  /* 0x00000010ff1c7819 */ /* 0x000fe20000011619 */
[----:B------:R-:W-:Y:S01]  /*7790*/  HADD2.F32 R29, -RZ, R41.H1_H1 ;  /* 0x30000029ff1d7230 */ /* 0x000fe20000004100 */
[----:B------:R-:W-:Y:S02]  /*77a0*/  SHF.R.U32.HI R30, RZ, 0x10, R21 ;  /* 0x00000010ff1e7819 */ /* 0x000fe40000011615 */
[----:B0-----:R-:W-:Y:S01]  /*77b0*/  SHF.R.U64 R36, R24, 0x10, R25 ;  /* 0x0000001018247819 */ /* 0x001fe20000001219 */
[----:B------:R-:W-:Y:S01]  /*77c0*/  HADD2.F32 R28, -RZ, R28.H0_H0 ;  /* 0x2000001cff1c7230 */ /* 0x000fe20000004100 */
        /* <DEDUP_REMOVED lines=36> */
.L_x_5254:
[----:B------:R-:W-:Y:S05]  /*7a10*/  BSYNC B1 ;  /* 0x0000000000017941 */ /* 0x000fea0003800000 */
.L_x_5253:
        /* <DEDUP_REMOVED lines=9> */
[----:B------:R-:W-:Y:S01]  /*7ab0*/  SHF.R.U64 R30, R26, 0x10, R27 ;  /* 0x000000101a1e7819 */ /* 0x000fe2000000121b */
[----:B------:R-:W-:Y:S01]  /*7ac0*/  HADD2.F32 R25, -RZ, R14.H1_H1 ;  /* 0x3000000eff197230 */ /* 0x000fe20000004100 */
        /* <DEDUP_REMOVED lines=39> */
.L_x_5259:
[----:B------:R-:W-:Y:S05]  /*7d40*/  BSYNC B1 ;  /* 0x0000000000017941 */ /* 0x000fea0003800000 */
.L_x_5258:
[----:B------:R-:W-:Y:S05]  /*7d50*/  @P1 BRA `(.L_x_5257) ;  /* 0x0000001400dc1947 */ /* 0x000fea0003800000 */
[----:B-1----:R-:W1:Y:S01]  /*7d60*/  LDS.128 R4, [R0+0x2000] ;  /* 0x0020000000047984 */ /* 0x002e620000000c00 */
[----:B------:R-:W-:Y:S01]  /*7d70*/  SHF.R.U32.HI R15, RZ, 0x10, R9 ;  /* 0x00000010ff0f7819 */ /* 0x000fe20000011609 */
[----:B------:R-:W-:Y:S01]  /*7d80*/  HADD2.F32 R13, -RZ, R45.H1_H1 ;  /* 0x3000002dff0d7230 */ /* 0x000fe20000004100 */
[--C-:B------:R-:W-:Y:S01]  /*7d90*/  SHF.R.U32.HI R12, RZ, 0x10, R11.reuse ;  /* 0x00000010ff0c7819 */ /* 0x100fe2000001160b */
[----:B------:R-:W-:Y:S01]  /*7da0*/  HADD2.F32 R14, -RZ, R14.H0_H0 ;  /* 0x2000000eff0e7230 */ /* 0x000fe20000004100 */
[----:B------:R-:W-:Y:S01]  /*7db0*/  SHF.R.U64 R26, R10, 0x10, R11 ;  /* 0x000000100a1a7819 */ /* 0x000fe2000000120b */
[----:B------:R-:W-:Y:S01]  /*7dc0*/  HADD2.F32 R15, -RZ, R15.H0_H0 ;  /* 0x2000000fff0f7230 */ /* 0x000fe20000004100 */
[----:B------:R-:W-:Y:S01]  /*7dd0*/  SHF.R.U64 R25, R8, 0x10, R9 ;  /* 0x0000001008197819 */ /* 0x000fe20000001209 */
[----:B------:R-:W-:Y:S02]  /*7de0*/  HADD2.F32 R12, -RZ, R12.H0_H0 ;  /* 0x2000000cff0c7230 */ /* 0x000fe40000004100 */
[----:B------:R-:W-:-:S02]  /*7df0*/  HADD2.F32 R11, -RZ, R47.H0_H0 ;  /* 0x2000002fff0b7230 */ /* 0x000fc40000004100 */
[--C-:B-1----:R-:W-:Y:S02]  /*7e00*/  HADD2.F32 R10, -RZ, R7.reuse.H1_H1 ;  /* 0x30000007ff0a7230 */ /* 0x102fe40000004100 */
[--C-:B------:R-:W-:Y:S02]  /*7e10*/  HADD2.F32 R3, -RZ, R4.reuse.H0_H0 ;  /* 0x20000004ff037230 */ /* 0x100fe40000004100 */
[----:B------:R-:W-:Y:S02]  /*7e20*/  HADD2.F32 R4, -RZ, R4.H1_H1 ;  /* 0x30000004ff047230 */ /* 0x000fe40000004100 */
[C---:B------:R-:W-:Y:S01]  /*7e30*/  FMUL.FTZ R20, R10.reuse, R15 ;  /* 0x0000000f0a147220 */ /* 0x040fe20000410000 */
[----:B------:R-:W-:Y:S02]  /*7e40*/  HADD2.F32 R9, -RZ, R7.H0_H0 ;  /* 0x20000007ff097230 */ /* 0x000fe40000004100 */
[----:B------:R-:W-:Y:S01]  /*7e50*/  FMUL.FTZ R24, R10, R12 ;  /* 0x0000000c0a187220 */ /* 0x000fe20000410000 */
[----:B------:R-:W-:-:S02]  /*7e60*/  HADD2.F32 R7, -RZ, R6.H0_H0 ;  /* 0x20000006ff077230 */ /* 0x000fc40000004100 */
[C---:B------:R-:W-:Y:S01]  /*7e70*/  FMUL.FTZ R10, R4.reuse, R13 ;  /* 0x0000000d040a7220 */ /* 0x040fe20000410000 */
[----:B------:R-:W-:Y:S02]  /*7e80*/  HADD2.F32 R8, -RZ, R6.H1_H1 ;  /* 0x30000006ff087230 */ /* 0x000fe40000004100 */
[----:B------:R-:W-:Y:S01]  /*7e90*/  FFMA.FTZ R21, R9, R12, -R20 ;  /* 0x0000000c09157223 */ /* 0x000fe20000010814 */
[-C--:B------:R-:W-:Y:S01]  /*7ea0*/  FMUL.FTZ R12, R4, R11.reuse ;  /* 0x0000000b040c7220 */ /* 0x080fe20000410000 */
[--C-:B------:R-:W-:Y:S02]  /*7eb0*/  HADD2.F32 R6, -RZ, R5.reuse.H0_H0 ;  /* 0x20000005ff067230 */ /* 0x100fe40000004100 */
[----:B------:R-:W-:Y:S01]  /*7ec0*/  FFMA.FTZ R11, R3, R11, -R10 ;  /* 0x0000000b030b7223 */ /* 0x000fe2000001080a */
[----:B------:R-:W-:Y:S02]  /*7ed0*/  HADD2.F32 R5, -RZ, R5.H1_H1 ;  /* 0x30000005ff057230 */ /* 0x000fe40000004100 */
[----:B------:R-:W-:Y:S01]  /*7ee0*/  FFMA.FTZ R24, R9, R15, R24 ;  /* 0x0000000f09187223 */ /* 0x000fe20000010018 */
[----:B------:R-:W-:-:S02]  /*7ef0*/  HADD2.F32 R10, -RZ, R25.H0_H0 ;  /* 0x20000019ff0a7230 */ /* 0x000fc40000004100 */
[----:B------:R-:W-:Y:S01]  /*7f00*/  FFMA.FTZ R12, R3, R13, R12 ;  /* 0x0000000d030c7223 */ /* 0x000fe2000001000c */
[----:B------:R-:W-:Y:S02]  /*7f10*/  HADD2.F32 R9, -RZ, R47.H1_H1 ;  /* 0x3000002fff097230 */ /* 0x000fe40000004100 */
[C---:B------:R-:W-:Y:S01]  /*7f20*/  FMUL.FTZ R20, R8.reuse, R14 ;  /* 0x0000000e08147220 */ /* 0x040fe20000410000 */
[----:B------:R-:W-:Y:S02]  /*7f30*/  HADD2.F32 R4, -RZ, R26.H0_H0 ;  /* 0x2000001aff047230 */ /* 0x000fe40000004100 */
[----:B------:R-:W-:Y:S01]  /*7f40*/  FMUL.FTZ R3, R5, R10 ;  /* 0x0000000a05037220 */ /* 0x000fe20000410000 */
[-C--:B------:R-:W-:Y:S01]  /*7f50*/  FMUL.FTZ R13, R8, R9.reuse ;  /* 0x00000009080d7220 */ /* 0x080fe20000410000 */
[----:B------:R-:W-:Y:S01]  /*7f60*/  FFMA.FTZ R20, R7, R9, -R20 ;  /* 0x0000000907147223 */ /* 0x000fe20000010814 */
[-C--:B------:R-:W-:Y:S01]  /*7f70*/  FMUL.FTZ R5, R5, R4.reuse ;  /* 0x0000000405057220 */ /* 0x080fe20000410000 */
[----:B------:R-:W-:Y:S01]  /*7f80*/  FFMA.FTZ R3, R6, R4, -R3 ;  /* 0x0000000406037223 */ /* 0x000fe20000010803 */
[----:B------:R-:W-:Y:S01]  /*7f90*/  FFMA.FTZ R13, R7, R14, R13 ;  /* 0x0000000e070d7223 */ /* 0x000fe2000001000d */
[----:B------:R-:W-:Y:S01]  /*7fa0*/  F2FP.F16.F32.PACK_AB R7, R24, R21 ;  /* 0x000000151807723e */ /* 0x000fe200000000ff */
[----:B------:R-:W-:Y:S01]  /*7fb0*/  FFMA.FTZ R10, R6, R10, R5 ;  /* 0x0000000a060a7223 */ /* 0x000fe20000010005 */
[----:B------:R-:W-:-:S02]  /*7fc0*/  F2FP.F16.F32.PACK_AB R4, R12, R11 ;  /* 0x0000000b0c04723e */ /* 0x000fc400000000ff */
[----:B------:R-:W-:Y:S02]  /*7fd0*/  F2FP.F16.F32.PACK_AB R6, R13, R20 ;  /* 0x000000140d06723e */ /* 0x000fe400000000ff */
[----:B------:R-:W-:-:S05]  /*7fe0*/  F2FP.F16.F32.PACK_AB R5, R10, R3 ;  /* 0x000000030a05723e */ /* 0x000fca00000000ff */
[----:B------:R2:W-:Y:S01]  /*7ff0*/  STS.128 [R0+0x2000], R4 ;  /* 0x0020000400007388 */ /* 0x0005e20000000c00 */
[----:B------:R-:W-:Y:S05]  /*8000*/  BRA `(.L_x_5257) ;  /* 0x0000001400307947 */ /* 0x000fea0003800000 */
.L_x_5244:
[----:B------:R-:W0:Y:S01]  /*8010*/  S2R R0, SR_TID.X ;  /* 0x0000000000007919 */ /* 0x000e220000002100 */
[----:B------:R-:W1:Y:S01]  /*8020*/  LDC R21, c[0x0][0x448] ;  /* 0x00011200ff157b82 */ /* 0x000e620000000800 */
[----:B------:R-:W-:Y:S01]  /*8030*/  ULDC.64 UR4, c[0x0][0x3f8] ;  /* 0x0000fe0000047ab9 */ /* 0x000fe20000000a00 */
[----:B------:R-:W-:Y:S01]  /*8040*/  ULDC.64 UR6, c[0x0][0x408] ;  /* 0x0001020000067ab9 */ /* 0x000fe20000000a00 */
[----:B------:R-:W-:Y:S02]  /*8050*/  IMAD.MOV.U32 R4, RZ, RZ, R26 ;  /* 0x000000ffff047224 */ /* 0x000fe400078e001a */
[----:B------:R-:W-:Y:S02]  /*8060*/  IMAD.MOV.U32 R6, RZ, RZ, R24 ;  /* 0x000000ffff067224 */ /* 0x000fe400078e0018 */
[----:B------:R-:W-:Y:S01]  /*8070*/  IMAD.MOV.U32 R7, RZ, RZ, R31 ;  /* 0x000000ffff077224 */ /* 0x000fe200078e001f */
[----:B-1----:R-:W-:Y:S01]  /*8080*/  ISETP.NE.AND P0, PT, R21, 0x1, PT ;  /* 0x000000011500780c */ /* 0x002fe20003f05270 */
[----:B0-----:R-:W-:-:S05]  /*8090*/  VIADD R0, R0, 0xffffff80 ;  /* 0xffffff8000007836 */ /* 0x001fca0000000000 */
[----:B------:R-:W-:-:S07]  /*80a0*/  SHF.R.S32.HI R3, RZ, 0x1f, R0 ;  /* 0x0000001fff037819 */ /* 0x000fce0000011400 */
[----:B------:R-:W0:Y:S01]  /*80b0*/  @P0 LDC R5, c[0x0][0x450] ;  /* 0x00011400ff050b82 */ /* 0x000e220000000800 */
[----:B------:R-:W-:-:S04]  /*80c0*/  LEA.HI R3, R3, R0, RZ, 0x2 ;  /* 0x0000000003037211 */ /* 0x000fc800078f10ff */
[----:B------:R-:W-:-:S05]  /*80d0*/  LOP3.LUT R3, R3, 0xfffffffc, RZ, 0xc0, !PT ;  /* 0xfffffffc03037812 */ /* 0x000fca00078ec0ff */
[----:B------:R-:W-:Y:S02]  /*80e0*/  IMAD.IADD R3, R0, 0x1, -R3 ;  /* 0x0000000100037824 */ /* 0x000fe400078e0a03 */
[----:B------:R-:W1:Y:S02]  /*80f0*/  @P0 LDC R0, c[0x0][0x44c] ;  /* 0x00011300ff000b82 */ /* 0x000e640000000800 */
[----:B------:R-:W-:-:S04]  /*8100*/  IMAD R3, R3, 0x40, R33 ;  /* 0x0000004003037824 */ /* 0x000fc800078e0221 */
[----:B-1----:R-:W-:-:S05]  /*8110*/  @P0 IMAD.HI.U32 R0, R3, R0, RZ ;  /* 0x0000000003000227 */ /* 0x002fca00078e00ff */
[----:B0-----:R-:W-:Y:S02]  /*8120*/  @P0 SHF.R.U32.HI R3, RZ, R5, R0 ;  /* 0x00000005ff030219 */ /* 0x001fe40000011600 */
[----:B------:R-:W-:Y:S02]  /*8130*/  MOV R5, R29 ;  /* 0x0000001d00057202 */ /* 0x000fe40000000f00 */
        /* <DEDUP_REMOVED lines=27> */
[----:B-1----:R-:W-:-:S04]  /*82f0*/  @!P1 IADD3 R6, P2, R3, R5, RZ ;  /* 0x0000000503069210 */ /* 0x002fc80007f5e0ff */
[----:B--2---:R-:W-:-:S05]  /*8300*/  @!P1 IADD3.X R7, R0, R21, RZ, P2, !PT ;  /* 0x0000001500079210 */ /* 0x004fca00017fe4ff */
[----:B------:R-:W2:Y:S01]  /*8310*/  @!P1 LD.E.128 R8, desc[UR40][R6.64] ;  /* 0x0000002806089980 */ /* 0x000ea2000c101d00 */
[----:B---3--:R-:W-:-:S05]  /*8320*/  @!P1 IADD3 R14, P2, R14, R5, RZ ;  /* 0x000000050e0e9210 */ /* 0x008fca0007f5e0ff */
[----:B----4-:R-:W-:-:S04]  /*8330*/  @!P1 IMAD.X R3, R4, 0x1, R21, P2 ;  /* 0x0000000104039824 */ /* 0x010fc800010e0615 */
[----:B------:R-:W-:-:S05]  /*8340*/  @!P1 IMAD.MOV.U32 R15, RZ, RZ, R3 ;  /* 0x000000ffff0f9224 */ /* 0x000fca00078e0003 */
[----:B------:R0:W3:Y:S01]  /*8350*/  @!P1 LD.E.128 R4, desc[UR40][R14.64] ;  /* 0x000000280e049980 */ /* 0x0000e2000c101d00 */
[----:B------:R-:W-:Y:S02]  /*8360*/  CS2R R36, SRZ ;  /* 0x0000000000247805 */ /* 0x000fe4000001ff00 */
[----:B------:R-:W-:Y:S02]  /*8370*/  CS2R R28, SRZ ;  /* 0x00000000001c7805 */ /* 0x000fe4000001ff00 */
[----:B------:R-:W-:Y:S01]  /*8380*/  CS2R R20, SRZ ;  /* 0x0000000000147805 */ /* 0x000fe2000001ff00 */
[----:B------:R-:W1:Y:S01]  /*8390*/  SHFL.IDX PT, R24, R24, 0x1, 0x1c1f ;  /* 0x003c1f0018187f89 */ /* 0x000e6200000e0000 */
[----:B------:R-:W-:-:S03]  /*83a0*/  CS2R R34, SRZ ;  /* 0x0000000000227805 */ /* 0x000fc6000001ff00 */
[----:B0-----:R0:W4:Y:S01]  /*83b0*/  SHFL.IDX PT, R14, R27, 0x1, 0x1c1f ;  /* 0x003c1f001b0e7f89 */ /* 0x00112200000e0000 */
[----:B--2---:R-:W-:Y:S02]  /*83c0*/  @!P1 IMAD.MOV.U32 R37, RZ, RZ, R9 ;  /* 0x000000ffff259224 */ /* 0x004fe400078e0009 */
[----:B------:R-:W-:Y:S02]  /*83d0*/  @!P1 IMAD.MOV.U32 R36, RZ, RZ, R8 ;  /* 0x000000ffff249224 */ /* 0x000fe400078e0008 */
[----:B------:R-:W-:Y:S01]  /*83e0*/  @!P1 IMAD.MOV.U32 R34, RZ, RZ, R10 ;  /* 0x000000ffff229224 */ /* 0x000fe200078e000a */
[----:B------:R-:W-:Y:S01]  /*83f0*/  MOV R3, R37 ;  /* 0x0000002500037202 */ /* 0x000fe20000000f00 */
[----:B------:R-:W-:Y:S02]  /*8400*/  IMAD.MOV.U32 R0, RZ, RZ, R36 ;  /* 0x000000ffff007224 */ /* 0x000fe400078e0024 */
[----:B------:R-:W-:Y:S01]  /*8410*/  @!P1 IMAD.MOV.U32 R35, RZ, RZ, R11 ;  /* 0x000000ffff239224 */ /* 0x000fe200078e000b */
[----:B------:R-:W-:Y:S01]  /*8420*/  PRMT R41, R3, 0x7610, R41 ;  /* 0x0000761003297816 */ /* 0x000fe20000000029 */
[----:B------:R-:W-:Y:S01]  /*8430*/  IMAD.MOV.U32 R8, RZ, RZ, R34 ;  /* 0x000000ffff087224 */ /* 0x000fe200078e0022 */
[----:B------:R-:W-:Y:S01]  /*8440*/  PRMT R51, R0, 0x7610, R51 ;  /* 0x0000761000337816 */ /* 0x000fe20000000033 */
[----:B------:R0:W2:Y:S01]  /*8450*/  SHFL.IDX PT, R3, R25, 0x1, 0x1c1f ;  /* 0x003c1f0019037f89 */ /* 0x0000a200000e0000 */
[----:B------:R-:W-:Y:S01]  /*8460*/  IMAD.MOV.U32 R9, RZ, RZ, R35 ;  /* 0x000000ffff097224 */ /* 0x000fe200078e0023 */
[----:B---3--:R-:W-:-:S02]  /*8470*/  @!P1 MOV R29, R5 ;  /* 0x00000005001d9202 */ /* 0x008fc40000000f00 */
[----:B------:R0:W3:Y:S01]  /*8480*/  SHFL.IDX PT, R0, R26, 0x1, 0x1c1f ;  /* 0x003c1f001a007f89 */ /* 0x0000e200000e0000 */
[----:B------:R-:W-:Y:S01]  /*8490*/  @!P1 IMAD.MOV.U32 R28, RZ, RZ, R4 ;  /* 0x000000ffff1c9224 */ /* 0x000fe200078e0004 */
[----:B------:R-:W-:Y:S01]  /*84a0*/  PRMT R31, R8, 0x5410, R9 ;  /* 0x00005410081f7816 */ /* 0x000fe20000000009 */
[----:B------:R-:W-:Y:S02]  /*84b0*/  @!P1 IMAD.MOV.U32 R20, RZ, RZ, R6 ;  /* 0x000000ffff149224 */ /* 0x000fe400078e0006 */
[----:B------:R-:W-:Y:S02]  /*84c0*/  @!P1 IMAD.MOV.U32 R21, RZ, RZ, R7 ;  /* 0x000000ffff159224 */ /* 0x000fe400078e0007 */
[----:B------:R-:W-:Y:S02]  /*84d0*/  IMAD.MOV.U32 R4, RZ, RZ, R28 ;  /* 0x000000ffff047224 */ /* 0x000fe400078e001c */
[----:B------:R-:W-:Y:S01]  /*84e0*/  IMAD.MOV.U32 R5, RZ, RZ, R29 ;  /* 0x000000ffff057224 */ /* 0x000fe200078e001d */
[----:B------:R-:W-:Y:S01]  /*84f0*/  MOV R7, R21 ;  /* 0x0000001500077202 */ /* 0x000fe20000000f00 */
[----:B------:R-:W-:-:S03]  /*8500*/  IMAD.MOV.U32 R6, RZ, RZ, R20 ;  /* 0x000000ffff067224 */ /* 0x000fc600078e0014 */
[----:B------:R-:W-:Y:S02]  /*8510*/  PRMT R40, R5, 0x5410, R7 ;  /* 0x0000541005287816 */ /* 0x000fe40000000007 */
[----:B------:R-:W-:Y:S02]  /*8520*/  PRMT R46, R4, 0x5410, R6 ;  /* 0x00005410042e7816 */ /* 0x000fe40000000006 */
[----:B01--4-:R-:W-:-:S07]  /*8530*/  CS2R R4, SRZ ;  /* 0x0000000000047805 */ /* 0x013fce000001ff00 */
.L_x_5501:
[----:B------:R-:W4:Y:S01]  /*8540*/  LDL R7, [R1+0x44] ;  /* 0x0000440001077983 */ /* 0x000f220000100800 */
[----:B------:R-:W-:Y:S01]  /*8550*/  VIADD R33, R33, 0x40 ;  /* 0x0000004021217836 */ /* 0x000fe20000000000 */
[----:B------:R-:W-:Y:S01]  /*8560*/  BSSY B1, `(.L_x_5261) ;  /* 0x0000016000017945 */ /* 0x000fe20003800000 */
[----:B------:R-:W-:Y:S02]  /*8570*/  CS2R R8, SRZ ;  /* 0x0000000000087805 */ /* 0x000fe4000001ff00 */
[----:B------:R-:W-:Y:S02]  /*8580*/  CS2R R10, SRZ ;  /* 0x00000000000a7805 */ /* 0x000fe4000001ff00 */
[----:B------:R-:W-:Y:S02]  /*8590*/  ISETP.GE.AND P1, PT, R33, R30, PT ;  /* 0x0000001e2100720c */ /* 0x000fe40003f26270 */
[----:B----4-:R-:W-:-:S04]  /*85a0*/  LEA.HI R6, R7, R7, RZ, 0x1 ;  /* 0x0000000707067211 */ /* 0x010fc800078f08ff */
        /* <DEDUP_REMOVED lines=11> */
[-C--:B--2---:R-:W-:Y:S02]  /*8660*/  IADD3 R8, P1, R3, R4.reuse, RZ ;  /* 0x0000000403087210 */ /* 0x084fe40007f3e0ff */
[----:B------:R-:W-:-:S03]  /*8670*/  IADD3 R4, P2, R14, R4, RZ ;  /* 0x000000040e047210 */ /* 0x000fc60007f5e0ff */
[--C-:B---3--:R-:W-:Y:S02]  /*8680*/  IMAD.X R9, R0, 0x1, R5.reuse, P1 ;  /* 0x0000000100097824 */ /* 0x108fe400008e0605 */
[----:B------:R-:W-:-:S04]  /*8690*/  IMAD.X R5, R24, 0x1, R5, P2 ;  /* 0x0000000118057824 */ /* 0x000fc800010e0605 */
[----:B------:R-:W5:Y:S04]  /*86a0*/  LD.E.128 R8, desc[UR40][R8.64] ;  /* 0x0000002808087980 */ /* 0x000f68000c101d00 */
[----:B------:R-:W5:Y:S02]  /*86b0*/  LD.E.128 R4, desc[UR40][R4.64] ;  /* 0x0000002804047980 */ /* 0x000f64000c101d00 */
.L_x_5262:
[----:B------:R-:W-:Y:S05]  /*86c0*/  BSYNC B1 ;  /* 0x0000000000017941 */ /* 0x000fea0003800000 */
.L_x_5261:
[----:B------:R-:W0:Y:S01]  /*86d0*/  SYNCS.PHASECHK.TRANS64.TRYWAIT P1, [R19+URZ+0x22800], R12 ;  /* 0x0228000c130075a7 */ /* 0x000e22000802017f */
[----:B---3-5:R-:W-:Y:S01]  /*86e0*/  IMAD.MOV.U32 R0, RZ, RZ, R4 ;  /* 0x000000ffff007224 */ /* 0x028fe200078e0004 */
[----:B------:R-:W-:Y:S01]  /*86f0*/  VIADDMNMX R30, R30, -R229, 0x80, PT ;  /* 0x000000801e1e7446 */ /* 0x000fe200038009e5 */
[----:B--2---:R-:W-:Y:S01]  /*8700*/  IMAD.MOV.U32 R3, RZ, RZ, R5 ;  /* 0x000000ffff037224 */ /* 0x004fe200078e0005 */
[C---:B------:R-:W-:Y:S01]  /*8710*/  IADD3 R13, R23.reuse, 0x40, RZ ;  /* 0x00000040170d7810 */ /* 0x040fe20007ffe0ff */
[----:B------:R-:W-:Y:S01]  /*8720*/  BSSY B1, `(.L_x_5263) ;  /* 0x000000e000017945 */ /* 0x000fe20003800000 */
[-C--:B------:R-:W-:Y:S02]  /*8730*/  ISETP.GE.OR P2, PT, R23, R30.reuse, P0 ;  /* 0x0000001e1700720c */ /* 0x080fe40000746670 */
[----:B------:R-:W-:Y:S01]  /*8740*/  PRMT R51, R51, 0x5410, R0 ;  /* 0x0000541033337816 */ /* 0x000fe20000000000 */
[----:B------:R-:W-:Y:S01]  /*8750*/  IMAD.MOV.U32 R0, RZ, RZ, R6 ;  /* 0x000000ffff007224 */ /* 0x000fe200078e0006 */
[----:B------:R-:W-:Y:S01]  /*8760*/  ISETP.GE.OR P0, PT, R13, R30, P0 ;  /* 0x0000001e0d00720c */ /* 0x000fe20000706670 */
[----:B------:R-:W-:Y:S01]  /*8770*/  IMAD.MOV.U32 R13, RZ, RZ, R8 ;  /* 0x000000ffff0d7224 */ /* 0x000fe200078e0008 */
[----:B------:R-:W-:Y:S01]  /*8780*/  PRMT R52, R3, 0x7610, R52 ;  /* 0x0000761003347816 */ /* 0x000fe20000000034 */
[----:B------:R-:W-:Y:S01]  /*8790*/  IMAD.MOV.U32 R3, RZ, RZ, R7 ;  /* 0x000000ffff037224 */ /* 0x000fe200078e0007 */
[----:B------:R-:W-:-:S02]  /*87a0*/  MOV R14, R9 ;  /* 0x00000009000e7202 */ /* 0x000fc40000000f00 */
[----:B------:R-:W-:Y:S01]  /*87b0*/  PRMT R52, R52, 0x5410, R0 ;  /* 0x0000541034347816 */ /* 0x000fe20000000000 */
[----:B------:R-:W-:Y:S01]  /*87c0*/  IMAD.IADD R0, R16, 0x1, R39 ;  /* 0x0000000110007824 */ /* 0x000fe200078e0227 */
[----:B------:R-:W-:Y:S02]  /*87d0*/  PRMT R53, R3, 0x5410, R13 ;  /* 0x0000541003357816 */ /* 0x000fe4000000000d */
[----:B------:R-:W-:Y:S01]  /*87e0*/  PRMT R54, R14, 0x7610, R54 ;  /* 0x000076100e367816 */ /* 0x000fe20000000036 */
[----:B0-----:R-:W-:Y:S06]  /*87f0*/  @!P1 BRA `(.L_x_5264) ;  /* 0x0000014000309947 */ /* 0x001fec0003800000 */
.L_x_5502:
[----:B------:R-:W-:Y:S05]  /*8800*/  BSYNC B1 ;  /* 0x0000000000017941 */ /* 0x000fea0003800000 */
.L_x_5263:
[----:B------:R-:W-:Y:S01]  /*8810*/  BSSY B1, `(.L_x_5265) ;  /* 0x0000069000017945 */ /* 0x000fe20003800000 */
[----:B------:R-:W-:Y:S01]  /*8820*/  IMAD.MOV.U32 R55, RZ, RZ, R10 ;  /* 0x000000ffff377224 */ /* 0x000fe200078e000a */
[----:B------:R-:W-:Y:S01]  /*8830*/  LOP3.LUT R0, R0, 0x38, RZ, 0xc0, !PT ;  /* 0x0000003800007812 */ /* 0x000fe200078ec0ff */
[----:B------:R-:W-:Y:S01]  /*8840*/  IMAD.MOV.U32 R56, RZ, RZ, R11 ;  /* 0x000000ffff387224 */ /* 0x000fe200078e000b */
[----:B------:R-:W-:Y:S06]  /*8850*/  @P2 BRA `(.L_x_5266) ;  /* 0x0000000400902947 */ /* 0x000fec0003800000 */
[----:B------:R-:W2:Y:S01]  /*8860*/  LDL R3, [R1+0x48] ;  /* 0x0000480001037983 */ /* 0x000ea20000100800 */
[--C-:B------:R-:W-:Y:S01]  /*8870*/  SHF.R.U64 R50, R36, 0x10, R37.reuse ;  /* 0x0000001024327819 */ /* 0x100fe20000001225 */
[----:B------:R-:W-:Y:S01]  /*8880*/  HADD2.F32 R36, -RZ, R40.H0_H0 ;  /* 0x20000028ff247230 */ /* 0x000fe20000004100 */
[----:B------:R-:W-:Y:S01]  /*8890*/  SHF.R.U32.HI R38, RZ, 0x10, R37 ;  /* 0x00000010ff267819 */ /* 0x000fe20000011625 */
[----:B------:R-:W1:Y:S01]  /*88a0*/  S2R R14, SR_TID.X ;  /* 0x00000000000e7919 */ /* 0x000e620000002100 */
[--C-:B------:R-:W-:Y:S02]  /*88b0*/  SHF.R.U64 R48, R28, 0x10, R29.reuse ;  /* 0x000000101c307819 */ /* 0x100fe4000000121d */
[----:B------:R-:W-:Y:S02]  /*88c0*/  SHF.R.U32.HI R37, RZ, 0x10, R29 ;  /* 0x00000010ff257819 */ /* 0x000fe4000001161d */
[--C-:B------:R-:W-:Y:S02]  /*88d0*/  SHF.R.U64 R49, R34, 0x10, R35.reuse ;  /* 0x0000001022317819 */ /* 0x100fe40000001223 */
[----:B------:R-:W-:Y:S01]  /*88e0*/  SHF.R.U32.HI R44, RZ, 0x10, R35 ;  /* 0x00000010ff2c7819 */ /* 0x000fe20000011623 */
[----:B------:R-:W-:Y:S01]  /*88f0*/  HADD2.F32 R35, -RZ, R41.H0_H0 ;  /* 0x20000029ff237230 */ /* 0x000fe20000004100 */
[--C-:B------:R-:W-:Y:S01]  /*8900*/  SHF.R.U64 R47, R20, 0x10, R21.reuse ;  /* 0x00000010142f7819 */ /* 0x100fe20000001215 */
[----:B------:R-:W-:Y:S01]  /*8910*/  HADD2.F32 R37, -RZ, R37.H0_H0 ;  /* 0x20000025ff257230 */ /* 0x000fe20000004100 */
[----:B------:R-:W-:Y:S01]  /*8920*/  SHF.R.U32.HI R42, RZ, 0x10, R21 ;  /* 0x00000010ff2a7819 */ /* 0x000fe20000011615 */
        /* <DEDUP_REMOVED lines=9> */
[----:B0-----:R-:W-:Y:S02]  /*89c0*/  LEA R12, R24, R3, 0x9 ;  /* 0x00000003180c7211 */ /* 0x001fe400078e48ff */
[----:B------:R-:W-:-:S03]  /*89d0*/  LOP3.LUT R3, R14, R0, R13, 0x1e, !PT ;  /* 0x000000000e037212 */ /* 0x000fc600078e1e0d */
[----:B------:R-:W-:Y:S02]  /*89e0*/  IMAD R43, R12, 0x2, R19 ;  /* 0x000000020c2b7824 */ /* 0x000fe400078e0213 */
[----:B------:R-:W-:-:S03]  /*89f0*/  IMAD R24, R24, 0x200, R3 ;  /* 0x0000020018187824 */ /* 0x000fc600078e0203 */
[----:B------:R-:W0:Y:S01]  /*8a00*/  LDS.128 R12, [R43+0x18400] ;  /* 0x018400002b0c7984 */ /* 0x000e220000000c00 */
[----:B------:R-:W-:-:S05]  /*8a10*/  IMAD R45, R24, 0x2, R19 ;  /* 0x00000002182d7824 */ /* 0x000fca00078e0213 */
[----:B------:R-:W1:Y:S01]  /*8a20*/  LDS.128 R24, [R45+0x18400] ;  /* 0x018400002d187984 */ /* 0x000e620000000c00 */
[--C-:B0-----:R-:W-:Y:S02]  /*8a30*/  HADD2.F32 R20, -RZ, R13.reuse.H0_H0 ;  /* 0x2000000dff147230 */ /* 0x101fe40000004100 */
[----:B------:R-:W-:Y:S02]  /*8a40*/  HADD2.F32 R13, -RZ, R13.H1_H1 ;  /* 0x3000000dff0d7230 */ /* 0x000fe40000004100 */
[----:B------:R-:W-:Y:S02]  /*8a50*/  HADD2.F32 R21, -RZ, R15.H0_H0 ;  /* 0x2000000fff157230 */ /* 0x000fe40000004100 */
[--C-:B-1----:R-:W-:Y:S02]  /*8a60*/  HADD2.F32 R29, -RZ, R25.reuse.H0_H0 ;  /* 0x20000019ff1d7230 */ /* 0x102fe40000004100 */
[----:B------:R-:W-:Y:S02]  /*8a70*/  HADD2.F32 R30, -RZ, R25.H1_H1 ;  /* 0x30000019ff1e7230 */ /* 0x000fe40000004100 */
[----:B------:R-:W-:-:S02]  /*8a80*/  HADD2.F32 R33, -RZ, R27.H0_H0 ;  /* 0x2000001bff217230 */ /* 0x000fc40000004100 */
[CC--:B------:R-:W-:Y:S01]  /*8a90*/  FMUL.FTZ R39, R29.reuse, R36.reuse ;  /* 0x000000241d277220 */ /* 0x0c0fe20000410000 */
[-C--:B------:R-:W-:Y:S01]  /*8aa0*/  FMUL.FTZ R41, R29, R35.reuse ;  /* 0x000000231d297220 */ /* 0x080fe20000410000 */
[----:B------:R-:W-:Y:S02]  /*8ab0*/  HADD2.F32 R29, -RZ, R38.H0_H0 ;  /* 0x20000026ff1d7230 */ /* 0x000fe40000004100 */
[----:B------:R-:W-:Y:S02]  /*8ac0*/  HADD2.F32 R38, -RZ, R40.H1_H1 ;  /* 0x30000028ff267230 */ /* 0x000fe40000004100 */
[C---:B------:R-:W-:Y:S01]  /*8ad0*/  FFMA.FTZ R39, R20.reuse, R35, -R39 ;  /* 0x0000002314277223 */ /* 0x040fe20000010827 */
[----:B------:R-:W-:Y:S01]  /*8ae0*/  FFMA.FTZ R41, R20, R36, R41 ;  /* 0x0000002414297223 */ /* 0x000fe20000010029 */
[C---:B------:R-:W-:Y:S01]  /*8af0*/  FMUL.FTZ R40, R30.reuse, R37 ;  /* 0x000000251e287220 */ /* 0x040fe20000410000 */
[----:B------:R-:W-:Y:S02]  /*8b00*/  HADD2.F32 R20, -RZ, R31.H1_H1 ;  /* 0x3000001fff147230 */ /* 0x000fe40000004100 */
[-C--:B------:R-:W-:Y:S01]  /*8b10*/  FMUL.FTZ R30, R30, R29.reuse ;  /* 0x0000001d1e1e7220 */ /* 0x080fe20000410000 */
[----:B------:R-:W-:Y:S01]  /*8b20*/  FMUL.FTZ R36, R33, R38 ;  /* 0x0000002621247220 */ /* 0x000fe20000410000 */
[----:B------:R-:W-:Y:S01]  /*8b30*/  FFMA.FTZ R40, R13, R29, -R40 ;  /* 0x0000001d0d287223 */ /* 0x000fe20000010828 */
[----:B------:R-:W-:-:S02]  /*8b40*/  HADD2.F32 R29, -RZ, R42.H0_H0 ;  /* 0x2000002aff1d7230 */ /* 0x000fc40000004100 */
[-C--:B------:R-:W-:Y:S01]  /*8b50*/  FMUL.FTZ R35, R33, R20.reuse ;  /* 0x0000001421237220 */ /* 0x080fe20000410000 */
[----:B------:R-:W-:Y:S01]  /*8b60*/  FFMA.FTZ R42, R13, R37, R30 ;  /* 0x000000250d2a7223 */ /* 0x000fe2000001001e */
[C---:B------:R-:W-:Y:S01]  /*8b70*/  FFMA.FTZ R33, R21.reuse, R20, -R36 ;  /* 0x0000001415217223 */ /* 0x040fe20000010824 */
[----:B------:R-:W-:Y:S02]  /*8b80*/  HADD2.F32 R34, -RZ, R27.H1_H1 ;  /* 0x3000001bff227230 */ /* 0x000fe40000004100 */
[----:B------:R-:W-:Y:S01]  /*8b90*/  FFMA.FTZ R35, R21, R38, R35 ;  /* 0x0000002615237223 */ /* 0x000fe20000010023 */
[----:B------:R-:W-:Y:S02]  /*8ba0*/  HADD2.F32 R25, -RZ, R24.H0_H0 ;  /* 0x20000018ff197230 */ /* 0x000fe40000004100 */
[----:B------:R-:W-:Y:S02]  /*8bb0*/  HADD2.F32 R13, -RZ, R44.H0_H0 ;  /* 0x2000002cff0d7230 */ /* 0x000fe40000004100 */
[----:B------:R-:W-:Y:S01]  /*8bc0*/  FMUL.FTZ R21, R34, R29 ;  /* 0x0000001d22157220 */ /* 0x000fe20000410000 */
[----:B------:R-:W-:-:S02]  /*8bd0*/  HADD2.F32 R36, -RZ, R46.H0_H0 ;  /* 0x2000002eff247230 */ /* 0x000fc40000004100 */
[----:B------:R-:W-:Y:S02]  /*8be0*/  HADD2.F32 R20, -RZ, R51.H0_H0 ;  /* 0x20000033ff147230 */ /* 0x000fe40000004100 */
[-C--:B------:R-:W-:Y:S01]  /*8bf0*/  FMUL.FTZ R37, R34, R13.reuse ;  /* 0x0000000d22257220 */ /* 0x080fe20000410000 */
[----:B------:R-:W-:Y:S02]  /*8c00*/  HADD2.F32 R28, -RZ, R15.H1_H1 ;  /* 0x3000000fff1c7230 */ /* 0x000fe40000004100 */
[C---:B------:R-:W-:Y:S01]  /*8c10*/  FMUL.FTZ R38, R25.reuse, R36 ;  /* 0x0000002419267220 */ /* 0x040fe20000410000 */
[----:B------:R-:W-:Y:S02]  /*8c20*/  HADD2.F32 R3, -RZ, R12.H0_H0 ;  /* 0x2000000cff037230 */ /* 0x000fe40000004100 */
[----:B------:R-:W-:Y:S01]  /*8c30*/  FMUL.FTZ R25, R25, R20 ;  /* 0x0000001419197220 */ /* 0x000fe20000410000 */
[----:B------:R-:W-:Y:S02]  /*8c40*/  HADD2.F32 R27, -RZ, R26.H0_H0 ;  /* 0x2000001aff1b7230 */ /* 0x000fe40000004100 */
[----:B------:R-:W-:Y:S01]  /*8c50*/  FFMA.FTZ R44, R28, R13, -R21 ;  /* 0x0000000d1c2c7223 */ /* 0x000fe20000010815 */
[----:B------:R-:W-:-:S02]  /*8c60*/  HADD2.F32 R34, -RZ, R46.H1_H1 ;  /* 0x3000002eff227230 */ /* 0x000fc40000004100 */
[----:B------:R-:W-:Y:S01]  /*8c70*/  FFMA.FTZ R46, R28, R29, R37 ;  /* 0x0000001d1c2e7223 */ /* 0x000fe20000010025 */
[----:B------:R-:W-:Y:S02]  /*8c80*/  HADD2.F32 R30, -RZ, R31.H0_H0 ;  /* 0x2000001fff1e7230 */ /* 0x000fe40000004100 */
[C---:B------:R-:W-:Y:S01]  /*8c90*/  FFMA.FTZ R38, R3.reuse, R20, -R38 ;  /* 0x0000001403267223 */ /* 0x040fe20000010826 */
[----:B------:R-:W-:Y:S02]  /*8ca0*/  HADD2.F32 R15, -RZ, R14.H0_H0 ;  /* 0x2000000eff0f7230 */ /* 0x000fe40000004100 */
[----:B------:R-:W-:Y:S01]  /*8cb0*/  FFMA.FTZ R36, R3, R36, R25 ;  /* 0x0000002403247223 */ /* 0x000fe20000010019 */
[----:B------:R-:W-:Y:S02]  /*8cc0*/  HADD2.F32 R24, -RZ, R24.H1_H1 ;  /* 0x30000018ff187230 */ /* 0x000fe40000004100 */
[----:B------:R-:W-:Y:S01]  /*8cd0*/  FMUL.FTZ R28, R27, R34 ;  /* 0x000000221b1c7220 */ /* 0x000fe20000410000 */
[----:B------:R-:W-:-:S02]  /*8ce0*/  HADD2.F32 R26, -RZ, R26.H1_H1 ;  /* 0x3000001aff1a7230 */ /* 0x000fc40000004100 */
[-C--:B------:R-:W-:Y:S01]  /*8cf0*/  FMUL.FTZ R20, R27, R30.reuse ;  /* 0x0000001e1b147220 */ /* 0x080fe20000410000 */
[----:B------:R-:W-:Y:S02]  /*8d00*/  HADD2.F32 R21, -RZ, R48.H0_H0 ;  /* 0x20000030ff157230 */ /* 0x000fe40000004100 */
[C---:B------:R-:W-:Y:S01]  /*8d10*/  FFMA.FTZ R28, R15.reuse, R30, -R28 ;  /* 0x0000001e0f1c7223 */ /* 0x040fe2000001081c */
[----:B------:R-:W-:Y:S02]  /*8d20*/  HADD2.F32 R25, -RZ, R47.H0_H0 ;  /* 0x2000002fff197230 */ /* 0x000fe40000004100 */
[----:B------:R-:W-:Y:S01]  /*8d30*/  FFMA.FTZ R20, R15, R34, R20 ;  /* 0x000000220f147223 */ /* 0x000fe20000010014 */
[----:B------:R-:W-:Y:S02]  /*8d40*/  HADD2.F32 R3, -RZ, R50.H0_H0 ;  /* 0x20000032ff037230 */ /* 0x000fe40000004100 */
[----:B------:R-:W-:Y:S01]  /*8d50*/  FMUL.FTZ R15, R24, R21 ;  /* 0x00000015180f7220 */ /* 0x000fe20000410000 */
[----:B------:R-:W-:-:S02]  /*8d60*/  HADD2.F32 R13, -RZ, R49.H0_H0 ;  /* 0x20000031ff0d7230 */ /* 0x000fc40000004100 */
[----:B------:R-:W-:Y:S01]  /*8d70*/  FMUL.FTZ R27, R26, R25 ;  /* 0x000000191a1b7220 */ /* 0x000fe20000410000 */
[----:B------:R-:W-:Y:S02]  /*8d80*/  HADD2.F32 R12, -RZ, R12.H1_H1 ;  /* 0x3000000cff0c7230 */ /* 0x000fe40000004100 */
[----:B------:R-:W-:Y:S01]  /*8d90*/  FMUL.FTZ R24, R24, R3 ;  /* 0x0000000318187220 */ /* 0x000fe20000410000 */
[----:B------:R-:W-:Y:S02]  /*8da0*/  HADD2.F32 R14, -RZ, R14.H1_H1 ;  /* 0x3000000eff0e7230 */ /* 0x000fe40000004100 */
[----:B------:R-:W-:Y:S01]  /*8db0*/  FMUL.FTZ R26, R26, R13 ;  /* 0x0000000d1a1a7220 */ /* 0x000fe20000410000 */
        /* <DEDUP_REMOVED lines=14> */
.L_x_5266:
[----:B------:R-:W-:Y:S05]  /*8ea0*/  BSYNC B1 ;  /* 0x0000000000017941 */ /* 0x000fea0003800000 */
.L_x_5265:
[----:B------:R-:W-:Y:S01]  /*8eb0*/  PRMT R41, R55, 0x5410, R56 ;  /* 0x0000541037297816 */ /* 0x000fe20000000038 */
[----:B------:R-:W-:Y:S06]  /*8ec0*/  @P0 BRA `(.L_x_5257) ;  /* 0x0000000400800947 */ /* 0x000fec0003800000 */
[----:B------:R-:W2:Y:S01]  /*8ed0*/  LDL R3, [R1+0x24] ;  /* 0x0000240001037983 */ /* 0x000ea20000100800 */
[C---:B01----:R-:W-:Y:S01]  /*8ee0*/  VIADD R12, R23.reuse, 0x40 ;  /* 0x00000040170c7836 */ /* 0x043fe20000000000 */
[----:B------:R-:W-:Y:S02]  /*8ef0*/  IADD3 R13, R23, 0x40, RZ ;  /* 0x00000040170d7810 */ /* 0x000fe40007ffe0ff */
[----:B------:R-:W3:Y:S01]  /*8f00*/  LDL R42, [R1+0x54] ;  /* 0x00005400012a7983 */ /* 0x000ee20000100800 */
[----:B------:R-:W-:Y:S02]  /*8f10*/  IMAD.SHL.U32 R12, R12, 0x40, RZ ;  /* 0x000000400c0c7824 */ /* 0x000fe400078e00ff */
[----:B------:R-:W-:-:S03]  /*8f20*/  IMAD.SHL.U32 R13, R13, 0x40, RZ ;  /* 0x000000400d0d7824 */ /* 0x000fc600078e00ff */
[----:B------:R-:W-:Y:S02]  /*8f30*/  LOP3.LUT R12, R12, 0x1c0, RZ, 0xc0, !PT ;  /* 0x000001c00c0c7812 */ /* 0x000fe400078ec0ff */
[----:B------:R-:W-:Y:S02]  /*8f40*/  LOP3.LUT R13, R13, 0x1c0, RZ, 0xc0, !PT ;  /* 0x000001c00d0d7812 */ /* 0x000fe400078ec0ff */
[----:B------:R-:W-:-:S04]  /*8f50*/  SHF.R.U32.HI R12, RZ, 0x3, R12 ;  /* 0x00000003ff0c7819 */ /* 0x000fc8000001160c */
[----:B------:R-:W-:Y:S01]  /*8f60*/  LOP3.LUT R0, R12, R0, R13, 0x1e, !PT ;  /* 0x000000000c007212 */ /* 0x000fe200078e1e0d */
[----:B------:R-:W-:Y:S01]  /*8f70*/  HADD2.F32 R21, -RZ, R52.H0_H0 ;  /* 0x20000034ff157230 */ /* 0x000fe20000004100 */
[----:B------:R-:W-:Y:S02]  /*8f80*/  SHF.R.U64 R40, R8, 0x10, R9 ;  /* 0x0000001008287819 */ /* 0x000fe40000001209 */
[----:B------:R-:W-:Y:S02]  /*8f90*/  SHF.R.U32.HI R28, RZ, 0x10, R5 ;  /* 0x00000010ff1c7819 */ /* 0x000fe40000011605 */
[--C-:B------:R-:W-:Y:S02]  /*8fa0*/  SHF.R.U64 R39, R10, 0x10, R11.reuse ;  /* 0x000000100a277819 */ /* 0x100fe4000000120b */
[----:B------:R-:W-:Y:S01]  /*8fb0*/  SHF.R.U32.HI R38, RZ, 0x10, R11 ;  /* 0x00000010ff267819 */ /* 0x000fe2000001160b */
[----:B------:R-:W-:Y:S01]  /*8fc0*/  HADD2.F32 R11, -RZ, R54.H0_H0 ;  /* 0x20000036ff0b7230 */ /* 0x000fe20000004100 */
[----:B------:R-:W-:Y:S01]  /*8fd0*/  SHF.R.U32.HI R20, RZ, 0x10, R9 ;  /* 0x00000010ff147819 */ /* 0x000fe20000011609 */
[----:B------:R-:W-:Y:S01]  /*8fe0*/  HADD2.F32 R28, -RZ, R28.H0_H0 ;  /* 0x2000001cff1c7230 */ /* 0x000fe20000004100 */
[----:B------:R-:W-:-:S02]  /*8ff0*/  SHF.R.U64 R37, R4, 0x10, R5 ;  /* 0x0000001004257819 */ /* 0x000fc40000001205 */
[--C-:B------:R-:W-:Y:S02]  /*9000*/  SHF.R.U64 R35, R6, 0x10, R7.reuse ;  /* 0x0000001006237819 */ /* 0x100fe40000001207 */
[----:B------:R-:W-:Y:S01]  /*9010*/  SHF.R.U32.HI R33, RZ, 0x10, R7 ;  /* 0x00000010ff217819 */ /* 0x000fe20000011607 */
[----:B--2---:R-:W-:-:S04]  /*9020*/  IMAD.IADD R0, R3, 0x1, R0 ;  /* 0x0000000103007824 */ /* 0x004fc800078e0200 */
[----:B------:R-:W-:Y:S01]  /*9030*/  IMAD R0, R0, 0x2, R19 ;  /* 0x0000000200007824 */ /* 0x000fe200078e0213 */
[----:B---3--:R-:W0:Y:S04]  /*9040*/  LDS.128 R12, [R42+0x18400] ;  /* 0x018400002a0c7984 */ /* 0x008e280000000c00 */
[----:B------:R-:W1:Y:S01]  /*9050*/  LDS.128 R24, [R0+0x18400] ;  /* 0x0184000000187984 */ /* 0x000e620000000c00 */
[----:B0-----:R-:W-:Y:S02]  /*9060*/  HADD2.F32 R4, -RZ, R13.H0_H0 ;  /* 0x2000000dff047230 */ /* 0x001fe40000004100 */
[--C-:B-1----:R-:W-:Y:S02]  /*9070*/  HADD2.F32 R8, -RZ, R25.reuse.H0_H0 ;  /* 0x20000019ff087230 */ /* 0x102fe40000004100 */
[----:B------:R-:W-:-:S03]  /*9080*/  HADD2.F32 R25, -RZ, R25.H1_H1 ;  /* 0x30000019ff197230 */ /* 0x000fc60000004100 */
[C---:B------:R-:W-:Y:S01]  /*9090*/  FMUL.FTZ R29, R8.reuse, R21 ;  /* 0x00000015081d7220 */ /* 0x040fe20000410000 */
[-C--:B------:R-:W-:Y:S01]  /*90a0*/  FMUL.FTZ R31, R8, R11.reuse ;  /* 0x0000000b081f7220 */ /* 0x080fe20000410000 */
[----:B------:R-:W-:Y:S02]  /*90b0*/  HADD2.F32 R13, -RZ, R13.H1_H1 ;  /* 0x3000000dff0d7230 */ /* 0x000fe40000004100 */
[----:B------:R-:W-:Y:S01]  /*90c0*/  FMUL.FTZ R30, R25, R28 ;  /* 0x0000001c191e7220 */ /* 0x000fe20000410000 */
[----:B------:R-:W-:Y:S02]  /*90d0*/  HADD2.F32 R8, -RZ, R20.H0_H0 ;  /* 0x20000014ff087230 */ /* 0x000fe40000004100 */
[C---:B------:R-:W-:Y:S01]  /*90e0*/  FFMA.FTZ R29, R4.reuse, R11, -R29 ;  /* 0x0000000b041d7223 */ /* 0x040fe2000001081d */
[----:B------:R-:W-:Y:S02]  /*90f0*/  HADD2.F32 R7, -RZ, R24.H0_H0 ;  /* 0x20000018ff077230 */ /* 0x000fe40000004100 */
[----:B------:R-:W-:Y:S01]  /*9100*/  FFMA.FTZ R31, R4, R21, R31 ;  /* 0x00000015041f7223 */ /* 0x000fe2000001001f */
[----:B------:R-:W-:-:S02]  /*9110*/  HADD2.F32 R20, -RZ, R51.H1_H1 ;  /* 0x30000033ff147230 */ /* 0x000fc40000004100 */
[----:B------:R-:W-:Y:S02]  /*9120*/  HADD2.F32 R4, -RZ, R53.H1_H1 ;  /* 0x30000035ff047230 */ /* 0x000fe40000004100 */
[-C--:B------:R-:W-:Y:S01]  /*9130*/  FFMA.FTZ R34, R13, R8.reuse, -R30 ;  /* 0x000000080d227223 */ /* 0x080fe2000001081e */
[----:B------:R-:W-:Y:S02]  /*9140*/  HADD2.F32 R3, -RZ, R12.H0_H0 ;  /* 0x2000000cff037230 */ /* 0x000fe40000004100 */
[----:B------:R-:W-:Y:S01]  /*9150*/  FMUL.FTZ R36, R25, R8 ;  /* 0x0000000819247220 */ /* 0x000fe20000410000 */
[C---:B------:R-:W-:Y:S01]  /*9160*/  FMUL.FTZ R30, R7.reuse, R20 ;  /* 0x00000014071e7220 */ /* 0x040fe20000410000 */
[----:B------:R-:W-:Y:S02]  /*9170*/  HADD2.F32 R9, -RZ, R26.H0_H0 ;  /* 0x2000001aff097230 */ /* 0x000fe40000004100 */
[----:B------:R-:W-:Y:S01]  /*9180*/  FMUL.FTZ R7, R7, R4 ;  /* 0x0000000407077220 */ /* 0x000fe20000410000 */
[----:B------:R-:W-:-:S02]  /*9190*/  HADD2.F32 R8, -RZ, R52.H1_H1 ;  /* 0x30000034ff087230 */ /* 0x000fc40000004100 */
[----:B------:R-:W-:Y:S01]  /*91a0*/  FFMA.FTZ R36, R13, R28, R36 ;  /* 0x0000001c0d247223 */ /* 0x000fe20000010024 */
[C---:B------:R-:W-:Y:S01]  /*91b0*/  FFMA.FTZ R30, R3.reuse, R4, -R30 ;  /* 0x00000004031e7223 */ /* 0x040fe2000001081e */
[----:B------:R-:W-:Y:S02]  /*91c0*/  HADD2.F32 R5, -RZ, R14.H0_H0 ;  /* 0x2000000eff057230 */ /* 0x000fe40000004100 */
[----:B------:R-:W-:Y:S01]  /*91d0*/  FFMA.FTZ R13, R3, R20, R7 ;  /* 0x00000014030d7223 */ /* 0x000fe20000010007 */
[----:B------:R-:W-:Y:S02]  /*91e0*/  HADD2.F32 R4, -RZ, R41.H0_H0 ;  /* 0x20000029ff047230 */ /* 0x000fe40000004100 */
[----:B------:R-:W-:Y:S01]  /*91f0*/  FMUL.FTZ R20, R9, R8 ;  /* 0x0000000809147220 */ /* 0x000fe20000410000 */
[----:B------:R-:W-:Y:S02]  /*9200*/  HADD2.F32 R10, -RZ, R27.H0_H0 ;  /* 0x2000001bff0a7230 */ /* 0x000fe40000004100 */
[----:B------:R-:W-:-:S02]  /*9210*/  HADD2.F32 R3, -RZ, R41.H1_H1 ;  /* 0x30000029ff037230 */ /* 0x000fc40000004100 */
[----:B------:R-:W-:Y:S02]  /*9220*/  HADD2.F32 R7, -RZ, R53.H0_H0 ;  /* 0x20000035ff077230 */ /* 0x000fe40000004100 */
[-C--:B------:R-:W-:Y:S01]  /*9230*/  FMUL.FTZ R28, R9, R4.reuse ;  /* 0x00000004091c7220 */ /* 0x080fe20000410000 */
[----:B------:R-:W-:Y:S01]  /*9240*/  FFMA.FTZ R21, R5, R4, -R20 ;  /* 0x0000000405157223 */ /* 0x000fe20000010814 */
[----:B------:R-:W-:Y:S02]  /*9250*/  HADD2.F32 R6, -RZ, R15.H0_H0 ;  /* 0x2000000fff067230 */ /* 0x000fe40000004100 */
[----:B------:R-:W-:Y:S02]  /*9260*/  HADD2.F32 R4, -RZ, R38.H0_H0 ;  /* 0x20000026ff047230 */ /* 0x000fe40000004100 */
[C---:B------:R-:W-:Y:S01]  /*9270*/  FMUL.FTZ R9, R10.reuse, R7 ;  /* 0x000000070a097220 */ /* 0x040fe20000410000 */
[----:B------:R-:W-:Y:S02]  /*9280*/  HADD2.F32 R27, -RZ, R27.H1_H1 ;  /* 0x3000001bff1b7230 */ /* 0x000fe40000004100 */
[----:B------:R-:W-:Y:S01]  /*9290*/  FMUL.FTZ R38, R10, R3 ;  /* 0x000000030a267220 */ /* 0x000fe20000410000 */
[----:B------:R-:W-:-:S02]  /*92a0*/  HADD2.F32 R20, -RZ, R33.H0_H0 ;  /* 0x20000021ff147230 */ /* 0x000fc40000004100 */
[----:B------:R-:W-:Y:S01]  /*92b0*/  FFMA.FTZ R10, R5, R8, R28 ;  /* 0x00000008050a7223 */ /* 0x000fe2000001001c */
[----:B------:R-:W-:Y:S02]  /*92c0*/  HADD2.F32 R15, -RZ, R15.H1_H1 ;  /* 0x3000000fff0f7230 */ /* 0x000fe40000004100 */
[C---:B------:R-:W-:Y:S01]  /*92d0*/  FFMA.FTZ R25, R6.reuse, R3, -R9 ;  /* 0x0000000306197223 */ /* 0x040fe20000010809 */
[----:B------:R-:W-:Y:S01]  /*92e0*/  FFMA.FTZ R38, R6, R7, R38 ;  /* 0x0000000706267223 */ /* 0x000fe20000010026 */
[----:B------:R-:W-:Y:S02]  /*92f0*/  HADD2.F32 R24, -RZ, R24.H1_H1 ;  /* 0x30000018ff187230 */ /* 0x000fe40000004100 */
[C---:B------:R-:W-:Y:S01]  /*9300*/  FMUL.FTZ R8, R27.reuse, R20 ;  /* 0x000000141b087220 */ /* 0x040fe20000410000 */
[----:B------:R-:W-:Y:S02]  /*9310*/  HADD2.F32 R26, -RZ, R26.H1_H1 ;  /* 0x3000001aff1a7230 */ /* 0x000fe40000004100 */
[----:B------:R-:W-:Y:S01]  /*9320*/  FMUL.FTZ R6, R27, R4 ;  /* 0x000000041b067220 */ /* 0x000fe20000410000 */
[----:B------:R-:W-:-:S02]  /*9330*/  HADD2.F32 R7, -RZ, R37.H0_H0 ;  /* 0x20000025ff077230 */ /* 0x000fc40000004100 */
[----:B------:R-:W-:Y:S02]  /*9340*/  HADD2.F32 R9, -RZ, R35.H0_H0 ;  /* 0x20000023ff097230 */ /* 0x000fe40000004100 */
[----:B------:R-:W-:Y:S02]  /*9350*/  HADD2.F32 R3, -RZ, R40.H0_H0 ;  /* 0x20000028ff037230 */ /* 0x000fe40000004100 */
[----:B------:R-:W-:Y:S02]  /*9360*/  HADD2.F32 R5, -RZ, R39.H0_H0 ;  /* 0x20000027ff057230 */ /* 0x000fe40000004100 */
[C---:B------:R-:W-:Y:S01]  /*9370*/  FFMA.FTZ R4, R15.reuse, R4, -R8 ;  /* 0x000000040f047223 */ /* 0x040fe20000010808 */
[----:B------:R-:W-:Y:S02]  /*9380*/  HADD2.F32 R12, -RZ, R12.H1_H1 ;  /* 0x3000000cff0c7230 */ /* 0x000fe40000004100 */
        /* <DEDUP_REMOVED lines=20> */
.L_x_5257:
[----:B------:R-:W-:Y:S05]  /*94d0*/  BSYNC B0 ;  /* 0x0000000000007941 */ /* 0x000fea0003800000 */
.L_x_5243:
        /* <DEDUP_REMOVED lines=8> */
.L_x_5240:
[----:B0123--:R-:W0:Y:S01]  /*9560*/  S2R R0, SR_TID.X ;  /* 0x0000000000007919 */ /* 0x00fe220000002100 */
[----:B------:R-:W-:Y:S01]  /*9570*/  ISETP.NE.AND P0, PT, R204, 0x3, PT ;  /* 0x00000003cc00780c */ /* 0x000fe20003f05270 */
[----:B------:R-:W-:Y:S05]  /*9580*/  WARPSYNC.ALL ;  /* 0x0000000000007948 */ /* 0x000fea0003800000 */
[----:B0-----:R-:W-:-:S05]  /*9590*/  SHF.R.U32.HI R0, RZ, 0x7, R0 ;  /* 0x00000007ff007819 */ /* 0x001fca0000011600 */
[----:B------:R-:W-:-:S05]  /*95a0*/  VIADD R14, R0, 0x8 ;  /* 0x00000008000e7836 */ /* 0x000fca0000000000 */
[----:B------:R0:W-:Y:S06]  /*95b0*/  BAR.SYNC.DEFER_BLOCKING R14, 0x100 ;  /* 0x0004000e0000751d */ /* 0x0001ec0000010000 */
[----:B------:R-:W-:Y:S05]  /*95c0*/  @!P0 BRA `(.L_x_5267) ;  /* 0x0000000000048947 */ /* 0x000fea0003800000 */
[----:B------:R-:W-:Y:S01]  /*95d0*/  BPT.TRAP 0x1 ;  /* 0x000000040000795c */ /* 0x000fe20000300000 */
.L_x_5267:
[----:B------:R-:W-:Y:S01]  /*95e0*/  IMAD R13, R22, 0x8, R19 ;  /* 0x00000008160d7824 */ /* 0x000fe200078e0213 */
[----:B------:R-:W-:-:S04]  /*95f0*/  SHF.L.U32 R72, R202, 0x1f, RZ ;  /* 0x0000001fca487819 */ /* 0x000fc800000006ff */
[----:B------:R1:W2:Y:S01]  /*9600*/  SYNCS.PHASECHK.TRANS64.TRYWAIT P1, [R13+URZ+0x22830], R72 ;  /* 0x022830480d0075a7 */ /* 0x0002a2000802017f */
[----:B------:R-:W-:Y:S05]  /*9610*/  @!P0 BRA `(.L_x_5268) ;  /* 0x0000000000048947 */ /* 0x000fea0003800000 */
[----:B------:R-:W-:Y:S01]  /*9620*/  BPT.TRAP 0x1 ;  /* 0x000000040000795c */ /* 0x000fe20000300000 */
.L_x_5268:
[----:B------:R-:W-:Y:S01]  /*9630*/  IADD3 R0, R19, 0x1c400, RZ ;  /* 0x0001c40013007810 */ /* 0x000fe20007ffe0ff */
[----:B------:R-:W-:Y:S01]  /*9640*/  IMAD.MOV.U32 R5, RZ, RZ, 0x40000040 ;  /* 0x40000040ff057424 */ /* 0x000fe200078e00ff */
[----:B------:R-:W-:Y:S02]  /*9650*/  LOP3.LUT R4, R32, 0x10000, RZ, 0xfc, !PT ;  /* 0x0001000020047812 */ /* 0x000fe400078efcff */
[----:B------:R-:W-:-:S04]  /*9660*/  SHF.R.U32.HI R0, RZ, 0x4, R0 ;  /* 0x00000004ff007819 */ /* 0x000fc80000011600 */
[----:B------:R-:W-:-:S04]  /*9670*/  LOP3.LUT R0, R0, 0x3fff, RZ, 0xc0, !PT ;  /* 0x00003fff00007812 */ /* 0x000fc800078ec0ff */
[----:B------:R-:W-:Y:S01]  /*9680*/  LOP3.LUT R228, R0, 0x10000, RZ, 0xfc, !PT ;  /* 0x0001000000e47812 */ /* 0x000fe200078efcff */
[----:B--2---:R-:W-:Y:S06]  /*9690*/  @P1 BRA `(.L_x_5269) ;  /* 0x0000000000081947 */ /* 0x004fec0003800000 */
[----:B------:R-:W2:Y:S02]  /*96a0*/  SYNCS.PHASECHK.TRANS64.TRYWAIT P1, [R13+URZ+0x22830], R72 ;  /* 0x022830480d0075a7 */ /* 0x000ea4000802017f */
[----:B--2---:R-:W-:Y:S05]  /*96b0*/  @!P1 BRA `(.L_x_5270) ;  /* 0x0000013000949947 */ /* 0x004fea0003800000 */
.L_x_5269:
[----:B------:R-:W-:Y:S01]  /*96c0*/  IMAD R20, R22, 0x300, R228 ;  /* 0x0000030016147824 */ /* 0x000fe200078e02e4 */
[----:B------:R-:W-:Y:S05]  /*96d0*/  WARPSYNC.ALL ;  /* 0x0000000000007948 */ /* 0x000fea0003800000 */
[----:B------:R-:W-:Y:S01]  /*96e0*/  IMAD.MOV.U32 R21, RZ, RZ, 0x40000040 ;  /* 0x40000040ff157424 */ /* 0x000fe200078e00ff */
[C---:B------:R-:W-:Y:S01]  /*96f0*/  R2UR UR4, R4.reuse ;  /* 0x00000000040472ca */ /* 0x040fe200000e0000 */
[----:B------:R-:W-:Y:S01]  /*9700*/  WARPGROUP.ARRIVE ;  /* 0x00000000000079c5 */ /* 0x000fe20000000000 */
[----:B------:R-:W-:Y:S01]  /*9710*/  R2UR UR5, R5 ;  /* 0x00000000050572ca */ /* 0x000fe200000e0000 */
[----:B------:R-:W-:Y:S01]  /*9720*/  VIADD R10, R4, 0x2 ;  /* 0x00000002040a7836 */ /* 0x000fe20000000000 */
[C---:B------:R-:W-:Y:S01]  /*9730*/  R2UR UR6, R20.reuse ;  /* 0x00000000140672ca */ /* 0x040fe200000e0000 */
[----:B------:R-:W-:Y:S01]  /*9740*/  VIADD R6, R20, 0x2 ;  /* 0x0000000214067836 */ /* 0x000fe20000000000 */
[----:B------:R-:W-:Y:S01]  /*9750*/  R2UR UR7, R21 ;  /* 0x00000000150772ca */ /* 0x000fe200000e0000 */
[----:B------:R-:W-:Y:S01]  /*9760*/  IMAD.MOV.U32 R11, RZ, RZ, 0x40000040 ;  /* 0x40000040ff0b7424 */ /* 0x000fe200078e00ff */
[----:B------:R-:W-:Y:S01]  /*9770*/  MOV R7, 0x40000040 ;  /* 0x4000004000077802 */ /* 0x000fe20000000f00 */
[----:B------:R-:W-:Y:S01]  /*9780*/  VIADD R8, R4, 0x4 ;  /* 0x0000000404087836 */ /* 0x000fe20000000000 */
[----:B------:R-:W3:Y:S01]  /*9790*/  S2R R0, SR_TID.X ;  /* 0x0000000000007919 */ /* 0x000ee20000002100 */
[----:B------:R-:W-:-:S02]  /*97a0*/  IMAD.MOV.U32 R9, RZ, RZ, 0x40000040 ;  /* 0x40000040ff097424 */ /* 0x000fc400078e00ff */
[----:B------:R-:W-:-:S06]  /*97b0*/  IMAD.MOV.U32 R21, RZ, RZ, 0x40000040 ;  /* 0x40000040ff157424 */ /* 0x000fcc00078e00ff */
[----:B------:R-:W-:Y:S01]  /*97c0*/  HGMMA.64x96x16.F32 R24, gdesc[UR4], RZ, !UPT, gsb0 ;  /* 0x01600000041879f0 */ /* 0x000fe2000c0008ff */
[----:B------:R-:W-:Y:S02]  /*97d0*/  R2UR UR4, R10 ;  /* 0x000000000a0472ca */ /* 0x000fe400000e0000 */
[----:B------:R-:W-:Y:S02]  /*97e0*/  R2UR UR5, R11 ;  /* 0x000000000b0572ca */ /* 0x000fe400000e0000 */
[----:B------:R-:W-:Y:S01]  /*97f0*/  R2UR UR6, R6 ;  /* 0x00000000060672ca */ /* 0x000fe200000e0000 */
[C---:B------:R-:W-:Y:S01]  /*9800*/  VIADD R6, R20.reuse, 0x4 ;  /* 0x0000000414067836 */ /* 0x040fe20000000000 */
[----:B------:R-:W-:Y:S01]  /*9810*/  R2UR UR7, R7 ;  /* 0x00000000070772ca */ /* 0x000fe200000e0000 */
[----:B------:R-:W-:Y:S01]  /*9820*/  IMAD.MOV.U32 R7, RZ, RZ, 0x40000040 ;  /* 0x40000040ff077424 */ /* 0x000fe200078e00ff */
[----:B------:R-:W-:Y:S02]  /*9830*/  IADD3 R20, R20, 0x6, RZ ;  /* 0x0000000614147810 */ /* 0x000fe40007ffe0ff */
        /* <DEDUP_REMOVED lines=25> */
.L_x_5271:
[----:B------:R-:W4:Y:S01]  /*99d0*/  LDL.LU R73, [R1] ;  /* 0x0000000001497983 */ /* 0x000f220000300800 */
[----:B------:R-:W5:Y:S01]  /*99e0*/  LDC R223, c[0x0][0x448] ;  /* 0x00011200ffdf7b82 */ /* 0x000f620000000800 */
[----:B------:R-:W-:Y:S02]  /*99f0*/  ULDC UR4, c[0x0][0x9d8] ;  /* 0x0002760000047ab9 */ /* 0x000fe40000000800 */
[----:B------:R-:W2:Y:S04]  /*9a00*/  LDL R12, [R1+0x28] ;  /* 0x00002800010c7983 */ /* 0x000ea80000100800 */
[----:B------:R-:W3:Y:S01]  /*9a10*/  LDL R74, [R1+0x2c] ;  /* 0x00002c00014a7983 */ /* 0x000ee20000100800 */
        /* <DEDUP_REMOVED lines=16> */
[----:B-----5:R-:W-:Y:S01]  /*9b20*/  ISETP.NE.AND P1, PT, R223, 0x1, PT ;  /* 0x00000001df00780c */ /* 0x020fe20003f25270 */
[----:B------:R-:W-:Y:S01]  /*9b30*/  FMUL.FTZ R47, R47, UR4 ;  /* 0x000000042f2f7c20 */ /* 0x000fe20008410000 */
[----:B------:R-:W-:Y:S01]  /*9b40*/  FMUL.FTZ R3, R25, UR4 ;  /* 0x0000000419037c20 */ /* 0x000fe20008410000 */
[----:B------:R-:W-:Y:S01]  /*9b50*/  FMUL.FTZ R50, R50, UR4 ;  /* 0x0000000432327c20 */ /* 0x000fe20008410000 */
[----:B------:R5:W1:Y:S01]  /*9b60*/  MUFU.TANH R85, R26 ;  /* 0x0000001a00557308 */ /* 0x000a620000002400 */
[----:B------:R-:W-:Y:S01]  /*9b70*/  FMUL.FTZ R25, R33, UR4 ;  /* 0x0000000421197c20 */ /* 0x000fe20008410000 */
[----:B------:R-:W-:Y:S01]  /*9b80*/  FMUL.FTZ R51, R51, UR4 ;  /* 0x0000000433337c20 */ /* 0x000fe20008410000 */
[----:B------:R-:W-:Y:S01]  /*9b90*/  FMUL.FTZ R54, R54, UR4 ;  /* 0x0000000436367c20 */ /* 0x000fe20008410000 */
[----:B------:R-:W-:Y:S01]  /*9ba0*/  FMUL.FTZ R55, R55, UR4 ;  /* 0x0000000437377c20 */ /* 0x000fe20008410000 */
[----:B------:R-:W-:Y:S01]  /*9bb0*/  FMUL.FTZ R58, R58, UR4 ;  /* 0x000000043a3a7c20 */ /* 0x000fe20008410000 */
[----:B------:R-:W-:Y:S01]  /*9bc0*/  FMUL.FTZ R59, R59, UR4 ;  /* 0x000000043b3b7c20 */ /* 0x000fe20008410000 */
[----:B------:R-:W-:Y:S01]  /*9bd0*/  FMUL.FTZ R62, R62, UR4 ;  /* 0x000000043e3e7c20 */ /* 0x000fe20008410000 */
[----:B------:R1:W3:Y:S01]  /*9be0*/  MUFU.TANH R81, R30 ;  /* 0x0000001e00517308 */ /* 0x0002e20000002400 */
[----:B0-----:R-:W0:Y:S01]  /*9bf0*/  @P1 LDC R27, c[0x0][0x44c] ;  /* 0x00011300ff1b1b82 */ /* 0x001e220000000800 */
[----:B-----5:R-:W-:Y:S01]  /*9c00*/  FMUL.FTZ R26, R36, UR4 ;  /* 0x00000004241a7c20 */ /* 0x020fe20008410000 */
[----:B------:R-:W-:Y:S01]  /*9c10*/  FMUL.FTZ R63, R63, UR4 ;  /* 0x000000043f3f7c20 */ /* 0x000fe20008410000 */
[----:B------:R-:W-:Y:S01]  /*9c20*/  FMUL.FTZ R66, R66, UR4 ;  /* 0x0000000442427c20 */ /* 0x000fe20008410000 */
[----:B------:R-:W-:Y:S01]  /*9c30*/  FMUL.FTZ R67, R67, UR4 ;  /* 0x0000000443437c20 */ /* 0x000fe20008410000 */
[----:B------:R-:W-:Y:S01]  /*9c40*/  FMUL.FTZ R70, R70, UR4 ;  /* 0x0000000446467c20 */ /* 0x000fe20008410000 */
[----:B------:R-:W-:Y:S01]  /*9c50*/  FMUL.FTZ R71, R71, UR4 ;  /* 0x0000000447477c20 */ /* 0x000fe20008410000 */
[----:B------:R-:W5:Y:S01]  /*9c60*/  MUFU.TANH R31, R31 ;  /* 0x0000001f001f7308 */ /* 0x000f620000002400 */
[----:B------:R-:W5:Y:S01]  /*9c70*/  @P1 LDC R34, c[0x0][0x450] ;  /* 0x00011400ff221b82 */ /* 0x000f620000000800 */
[----:B-1----:R-:W-:Y:S01]  /*9c80*/  FMUL.FTZ R30, R41, UR4 ;  /* 0x00000004291e7c20 */ /* 0x002fe20008410000 */
        /* <DEDUP_REMOVED lines=16> */
[----:B------:R-:W-:-:S05]  /*9d90*/  FMUL.FTZ R68, R68, UR4 ;  /* 0x0000000444447c20 */ /* 0x000fca0008410000 */
[----:B------:R-:W-:Y:S08]  /*9da0*/  MUFU.TANH R42, R42 ;  /* 0x0000002a002a7308 */ /* 0x000ff00000002400 */
        /* <DEDUP_REMOVED lines=27> */
[----:B------:R-:W-:Y:S01]  /*9f60*/  MUFU.TANH R49, R49 ;  /* 0x0000003100317308 */ /* 0x000fe20000002400 */
[----:B----4-:R-:W-:-:S07]  /*9f70*/  LOP3.LUT R73, R73, 0xfffffffe, RZ, 0xc0, !PT ;  /* 0xfffffffe49497812 */ /* 0x010fce00078ec0ff */
[----:B------:R-:W-:Y:S01]  /*9f80*/  MUFU.TANH R52, R52 ;  /* 0x0000003400347308 */ /* 0x000fe20000002400 */
[----:B--2---:R-:W-:Y:S01]  /*9f90*/  IMAD.IADD R12, R12, 0x1, R229 ;  /* 0x000000010c0c7824 */ /* 0x004fe200078e02e5 */
[----:B------:R-:W-:-:S03]  /*9fa0*/  @P1 LOP3.LUT R73, R73, 0x1, RZ, 0xfc, !PT ;  /* 0x0000000149491812 */ /* 0x000fc600078efcff */
[----:B0-----:R-:W-:-:S03]  /*9fb0*/  @P1 IMAD.HI.U32 R27, R12, R27, RZ ;  /* 0x0000001b0c1b1227 */ /* 0x001fc600078e00ff */
[----:B------:R-:W-:Y:S01]  /*9fc0*/  MUFU.TANH R53, R53 ;  /* 0x0000003500357308 */ /* 0x000fe20000002400 */
[----:B------:R0:W-:Y:S01]  /*9fd0*/  STL [R1], R73 ;  /* 0x0000004901007387 */ /* 0x0001e20000100800 */
[----:B-----5:R-:W-:Y:S01]  /*9fe0*/  @P1 SHF.R.U32.HI R12, RZ, R34, R27 ;  /* 0x00000022ff0c1219 */ /* 0x020fe2000001161b */
[----:B------:R-:W-:-:S05]  /*9ff0*/  IMAD R27, R177, -0x60, R222 ;  /* 0xffffffa0b11b7824 */ /* 0x000fca00078e02de */
[----:B------:R-:W-:Y:S01]  /*a000*/  MUFU.TANH R56, R56 ;  /* 0x0000003800387308 */ /* 0x000fe20000002400 */
[----:B------:R-:W2:Y:S01]  /*a010*/  SHFL.IDX PT, R29, R12, 0x1, 0x1c1f ;  /* 0x003c1f000c1d7f89 */ /* 0x000ea200000e0000 */
[----:B------:R-:W-:-:S03]  /*a020*/  VIADD R27, R27, 0x60 ;  /* 0x000000601b1b7836 */ /* 0x000fc60000000000 */
[----:B------:R-:W4:Y:S01]  /*a030*/  SHFL.IDX PT, R12, R12, RZ, 0x1c1f ;  /* 0x001c1fff0c0c7589 */ /* 0x000f2200000e0000 */
[----:B---3--:R-:W-:Y:S02]  /*a040*/  IMAD R87, R74, -0x2, R27 ;  /* 0xfffffffe4a577824 */ /* 0x008fe400078e021b */
[----:B0-----:R0:W3:Y:S01]  /*a050*/  MUFU.TANH R73, R38 ;  /* 0x0000002600497308 */ /* 0x0010e20000002400 */
[----:B------:R-:W5:Y:S02]  /*a060*/  S2R R74, SR_CgaCtaId ;  /* 0x00000000004a7919 */ /* 0x000f640000008800 */
[----:B------:R-:W-:-:S05]  /*a070*/  IADD3 R36, -R220, 0x1, R87 ;  /* 0x00000001dc247810 */ /* 0x000fca0007ffe157 */
[----:B------:R-:W-:Y:S08]  /*a080*/  MUFU.TANH R60, R60 ;  /* 0x0000003c003c7308 */ /* 0x000ff00000002400 */
[----:B------:R-:W-:Y:S01]  /*a090*/  MUFU.TANH R64, R64 ;  /* 0x0000004000407308 */ /* 0x000fe20000002400 */
[----:B--2---:R-:W-:-:S04]  /*a0a0*/  VIADDMNMX R34, R29, R36, R87, PT ;  /* 0x000000241d227246 */ /* 0x004fc80003800157 */
[C---:B------:R-:W-:Y:S02]  /*a0b0*/  ISETP.GT.AND P1, PT, R34.reuse, RZ, PT ;  /* 0x000000ff2200720c */ /* 0x040fe40003f24270 */
[C---:B------:R-:W-:Y:S01]  /*a0c0*/  ISETP.GT.AND P2, PT, R34.reuse, 0x1, PT ;  /* 0x000000012200780c */ /* 0x040fe20003f44270 */
[----:B------:R-:W-:Y:S01]  /*a0d0*/  MUFU.TANH R68, R68 ;  /* 0x0000004400447308 */ /* 0x000fe20000002400 */
[C---:B------:R-:W-:Y:S02]  /*a0e0*/  ISETP.GT.AND P3, PT, R34.reuse, 0x8, PT ;  /* 0x000000082200780c */ /* 0x040fe40003f64270 */
[----:B------:R-:W-:Y:S02]  /*a0f0*/  FSEL R85, R85, -INF , P1 ;  /* 0xff80000055557808 */ /* 0x000fe40000800000 */
[----:B------:R-:W-:Y:S02]  /*a100*/  FSEL R83, R83, -INF , P2 ;  /* 0xff80000053537808 */ /* 0x000fe40001000000 */
[----:B------:R-:W-:-:S02]  /*a110*/  ISETP.GT.AND P1, PT, R34, 0x9, PT ;  /* 0x000000092200780c */ /* 0x000fc40003f24270 */
[----:B------:R-:W-:Y:S02]  /*a120*/  FSEL R81, R81, -INF , P3 ;  /* 0xff80000051517808 */ /* 0x000fe40001800000 */
[----:B0-----:R-:W-:Y:S02]  /*a130*/  FMNMX.FTZ R38, R85, R83, !PT ;  /* 0x0000005355267209 */ /* 0x001fe40007810000 */
[C---:B------:R-:W-:Y:S02]  /*a140*/  ISETP.GT.AND P2, PT, R34.reuse, 0x10, PT ;  /* 0x000000102200780c */ /* 0x040fe40003f44270 */
[----:B------:R-:W-:Y:S02]  /*a150*/  FSEL R79, R31, -INF , P1 ;  /* 0xff8000001f4f7808 */ /* 0x000fe40000800000 */
[----:B------:R-:W-:Y:S02]  /*a160*/  FMNMX.FTZ R38, R81, R38, !PT ;  /* 0x0000002651267209 */ /* 0x000fe40007810000 */
[----:B------:R-:W-:-:S02]  /*a170*/  ISETP.GT.AND P1, PT, R34, 0x11, PT ;  /* 0x000000112200780c */ /* 0x000fc40003f24270 */
[----:B------:R-:W-:Y:S02]  /*a180*/  FSEL R77, R77, -INF , P2 ;  /* 0xff8000004d4d7808 */ /* 0x000fe40001000000 */
[----:B------:R-:W-:Y:S02]  /*a190*/  FMNMX.FTZ R38, R79, R38, !PT ;  /* 0x000000264f267209 */ /* 0x000fe40007810000 */
[C---:B------:R-:W-:Y:S02]  /*a1a0*/  ISETP.GT.AND P2, PT, R34.reuse, 0x18, PT ;  /* 0x000000182200780c */ /* 0x040fe40003f44270 */
[----:B-1----:R-:W-:Y:S02]  /*a1b0*/  FSEL R75, R35, -INF , P1 ;  /* 0xff800000234b7808 */ /* 0x002fe40000800000 */
[----:B------:R-:W-:Y:S02]  /*a1c0*/  FMNMX.FTZ R38, R77, R38, !PT ;  /* 0x000000264d267209 */ /* 0x000fe40007810000 */
[----:B------:R-:W-:-:S02]  /*a1d0*/  ISETP.GT.AND P1, PT, R34, 0x19, PT ;  /* 0x000000192200780c */ /* 0x000fc40003f24270 */
[----:B---3--:R-:W-:Y:S02]  /*a1e0*/  FSEL R73, R73, -INF , P2 ;  /* 0xff80000049497808 */ /* 0x008fe40001000000 */
[----:B------:R-:W-:Y:S02]  /*a1f0*/  FMNMX.FTZ R38, R75, R38, !PT ;  /* 0x000000264b267209 */ /* 0x000fe40007810000 */
[C---:B------:R-:W-:Y:S02]  /*a200*/  ISETP.GT.AND P2, PT, R34.reuse, 0x20, PT ;  /* 0x000000202200780c */ /* 0x040fe40003f44270 */
[----:B------:R-:W-:Y:S02]  /*a210*/  FSEL R37, R37, -INF , P1 ;  /* 0xff80000025257808 */ /* 0x000fe40000800000 */
[----:B------:R-:W-:Y:S02]  /*a220*/  FMNMX.FTZ R38, R73, R38, !PT ;  /* 0x0000002649267209 */ /* 0x000fe40007810000 */
[----:B------:R-:W-:-:S02]  /*a230*/  ISETP.GT.AND P1, PT, R34, 0x21, PT ;  /* 0x000000212200780c */ /* 0x000fc40003f24270 */
[----:B------:R-:W-:Y:S02]  /*a240*/  FSEL R27, R42, -INF , P2 ;  /* 0xff8000002a1b7808 */ /* 0x000fe40001000000 */
[----:B------:R-:W-:Y:S01]  /*a250*/  FMNMX.FTZ R38, R37, R38, !PT ;  /* 0x0000002625267209 */ /* 0x000fe20007810000 */
[----:B------:R-:W-:Y:S01]  /*a260*/  MUFU.TANH R42, R65 ;  /* 0x00000041002a7308 */ /* 0x000fe20000002400 */
[C---:B------:R-:W-:Y:S02]  /*a270*/  ISETP.GT.AND P2, PT, R34.reuse, 0x28, PT ;  /* 0x000000282200780c */ /* 0x040fe40003f44270 */
[----:B------:R-:W-:Y:S02]  /*a280*/  FSEL R29, R43, -INF , P1 ;  /* 0xff8000002b1d7808 */ /* 0x000fe40000800000 */
[----:B------:R-:W-:Y:S02]  /*a290*/  FMNMX.FTZ R38, R27, R38, !PT ;  /* 0x000000261b267209 */ /* 0x000fe40007810000 */
[----:B------:R-:W-:-:S02]  /*a2a0*/  ISETP.GT.AND P1, PT, R34, 0x29, PT ;  /* 0x000000292200780c */ /* 0x000fc40003f24270 */
[----:B------:R-:W-:Y:S02]  /*a2b0*/  FSEL R31, R46, -INF , P2 ;  /* 0xff8000002e1f7808 */ /* 0x000fe40001000000 */
[----:B------:R-:W-:Y:S02]  /*a2c0*/  FMNMX.FTZ R38, R29, R38, !PT ;  /* 0x000000261d267209 */ /* 0x000fe40007810000 */
        /* <DEDUP_REMOVED lines=33> */
[----:B------:R-:W-:Y:S01]  /*a4e0*/  ISETP.GT.AND P1, PT, R34, 0x59, PT ;  /* 0x000000592200780c */ /* 0x000fe20003f24270 */
[----:B------:R-:W-:Y:S01]  /*a4f0*/  FMUL.FTZ R34, R45, UR4 ;  /* 0x000000042d227c20 */ /* 0x000fe20008410000 */
[----:B------:R-:W-:-:S02]  /*a500*/  FSEL R71, R70, -INF , P2 ;  /* 0xff80000046477808 */ /* 0x000fc40001000000 */
[----:B------:R-:W-:Y:S01]  /*a510*/  FMNMX.FTZ R38, R67, R38, !PT ;  /* 0x0000002643267209 */ /* 0x000fe20007810000 */
[----:B------:R0:W1:Y:S01]  /*a520*/  MUFU.TANH R95, R34 ;  /* 0x00000022005f7308 */ /* 0x0000620000002400 */
[----:B------:R-:W-:Y:S02]  /*a530*/  FSEL R45, R40, -INF , P1 ;  /* 0xff800000282d7808 */ /* 0x000fe40000800000 */
[----:B------:R-:W-:Y:S02]  /*a540*/  FMNMX.FTZ R38, R71, R38, !PT ;  /* 0x0000002647267209 */ /* 0x000fe40007810000 */
[----:B----4-:R-:W-:Y:S02]  /*a550*/  VIADDMNMX R36, R12, R36, R87, PT ;  /* 0x000000240c247246 */ /* 0x010fe40003800157 */
[----:B------:R-:W-:Y:S01]  /*a560*/  FMNMX.FTZ R38, R45, R38, !PT ;  /* 0x000000262d267209 */ /* 0x000fe20007810000 */
[----:B------:R2:W-:Y:S01]  /*a570*/  MUFU.TANH R40, R61 ;  /* 0x0000003d00287308 */ /* 0x0005e20000002400 */
[C---:B------:R-:W-:Y:S01]  /*a580*/  ISETP.GT.AND P1, PT, R36.reuse, RZ, PT ;  /* 0x000000ff2400720c */ /* 0x040fe20003f24270 */
[----:B0-----:R-:W-:Y:S01]  /*a590*/  FMUL.FTZ R34, R69, UR4 ;  /* 0x0000000445227c20 */ /* 0x001fe20008410000 */
[C---:B------:R-:W-:Y:S01]  /*a5a0*/  ISETP.GT.AND P2, PT, R36.reuse, 0x1, PT ;  /* 0x000000012400780c */ /* 0x040fe20003f44270 */
[----:B------:R-:W0:Y:S01]  /*a5b0*/  SHFL.BFLY PT, R89, R38, 0x2, 0x1f ;  /* 0x0c401f0026597f89 */ /* 0x000e2200000e0000 */
[----:B------:R-:W-:Y:S01]  /*a5c0*/  ISETP.GT.AND P3, PT, R36, 0x8, PT ;  /* 0x000000082400780c */ /* 0x000fe20003f64270 */
[----:B------:R-:W-:Y:S01]  /*a5d0*/  ULDC UR4, c[0x0][0x988] ;  /* 0x0002620000047ab9 */ /* 0x000fe20000000800 */
[----:B------:R-:W-:Y:S01]  /*a5e0*/  FSEL R46, R0, -INF , P1 ;  /* 0xff800000002e7808 */ /* 0x000fe20000800000 */
[----:B------:R-:W-:Y:S01]  /*a5f0*/  IMAD.U32 R12, RZ, RZ, UR4 ;  /* 0x00000004ff0c7e24 */ /* 0x000fe2000f8e00ff */
[----:B------:R-:W-:Y:S01]  /*a600*/  FSEL R87, R3, -INF , P2 ;  /* 0xff80000003577808 */ /* 0x000fe20001000000 */
[----:B------:R-:W-:Y:S01]  /*a610*/  MUFU.TANH R34, R34 ;  /* 0x0000002200227308 */ /* 0x000fe20000002400 */
[----:B------:R-:W-:-:S02]  /*a620*/  ISETP.GT.AND P1, PT, R36, 0x9, PT ;  /* 0x000000092400780c */ /* 0x000fc40003f24270 */
[----:B------:R-:W-:Y:S02]  /*a630*/  FMNMX.FTZ R0, R46, R87, !PT ;  /* 0x000000572e007209 */ /* 0x000fe40007810000 */
[----:B------:R-:W-:Y:S02]  /*a640*/  ISETP.GT.AND P2, PT, R36, 0x10, PT ;  /* 0x000000102400780c */ /* 0x000fe40003f44270 */
[----:B--2---:R-:W-:Y:S02]  /*a650*/  FSEL R61, R20, -INF , P1 ;  /* 0xff800000143d7808 */ /* 0x004fe40000800000 */
[----:B------:R-:W-:Y:S02]  /*a660*/  FSEL R65, R24, -INF , P2 ;  /* 0xff80000018417808 */ /* 0x000fe40001000000 */
[C---:B------:R-:W-:Y:S02]  /*a670*/  ISETP.GT.AND P1, PT, R36.reuse, 0x18, PT ;  /* 0x000000182400780c */ /* 0x040fe40003f24270 */
[----:B------:R-:W-:-:S04]  /*a680*/  ISETP.GT.AND P2, PT, R36, 0x19, PT ;  /* 0x000000192400780c */ /* 0x000fc80003f44270 */
[----:B------:R-:W-:Y:S02]  /*a690*/  FSEL R91, R28, -INF , P2 ;  /* 0xff8000001c5b7808 */ /* 0x000fe40001000000 */
[----:B0-----:R-:W-:Y:S02]  /*a6a0*/  FMNMX.FTZ R89, R38, R89, !PT ;  /* 0x0000005926597209 */ /* 0x001fe40007810000 */
[----:B------:R0:W-:Y:S01]  /*a6b0*/  MUFU.TANH R38, R57 ;  /* 0x0000003900267308 */ /* 0x0001e20000002400 */
[----:B------:R-:W-:Y:S02]  /*a6c0*/  ISETP.GT.AND P2, PT, R36, 0x21, PT ;  /* 0x000000212400780c */ /* 0x000fe40003f44270 */
[----:B------:R-:W2:Y:S02]  /*a6d0*/  SHFL.BFLY PT, R176, R89, 0x1, 0x1f ;  /* 0x0c201f0059b07f89 */ /* 0x000ea400000e0000 */
[----:B------:R-:W-:Y:S02]  /*a6e0*/  FSEL R93, R30, -INF , P2 ;  /* 0xff8000001e5d7808 */ /* 0x000fe40001000000 */
[----:B------:R-:W-:-:S02]  /*a6f0*/  ISETP.GT.AND P2, PT, R36, 0x29, PT ;  /* 0x000000292400780c */ /* 0x000fc40003f44270 */
[----:B0-----:R-:W-:Y:S02]  /*a700*/  FSEL R57, R15, -INF , P3 ;  /* 0xff8000000f397808 */ /* 0x001fe40001800000 */
[----:B------:R-:W-:Y:S02]  /*a710*/  ISETP.GT.AND P3, PT, R36, 0x11, PT ;  /* 0x000000112400780c */ /* 0x000fe40003f64270 */
[----:B------:R-:W-:Y:S02]  /*a720*/  FMNMX.FTZ R0, R57, R0, !PT ;  /* 0x0000000039007209 */ /* 0x000fe40007810000 */
[----:B------:R-:W-:Y:S02]  /*a730*/  FSEL R69, R25, -INF , P3 ;  /* 0xff80000019457808 */ /* 0x000fe40001800000 */
[----:B------:R-:W-:Y:S02]  /*a740*/  FMNMX.FTZ R0, R61, R0, !PT ;  /* 0x000000003d007209 */ /* 0x000fe40007810000 */
[----:B-1----:R-:W-:-:S02]  /*a750*/  FSEL R95, R95, -INF , P2 ;  /* 0xff8000005f5f7808 */ /* 0x002fc40001000000 */
[----:B------:R-:W-:Y:S02]  /*a760*/  FMNMX.FTZ R20, R65, R0, !PT ;  /* 0x0000000041147209 */ /* 0x000fe40007810000 */
[----:B------:R-:W-:Y:S02]  /*a770*/  ISETP.GT.AND P2, PT, R36, 0x31, PT ;  /* 0x000000312400780c */ /* 0x000fe40003f44270 */
[----:B------:R-:W-:Y:S02]  /*a780*/  FMNMX.FTZ R20, R69, R20, !PT ;  /* 0x0000001445147209 */ /* 0x000fe40007810000 */
[----:B--2---:R-:W-:Y:S02]  /*a790*/  FMNMX.FTZ R176, R89, R176, !PT ;  /* 0x000000b059b07209 */ /* 0x004fe40007810000 */
[----:B------:R-:W-:Y:S02]  /*a7a0*/  FSEL R89, R26, -INF , P1 ;  /* 0xff8000001a597808 */ /* 0x000fe40000800000 */
[C---:B------:R-:W-:Y:S01]  /*a7b0*/  FSETP.NEU.FTZ.AND P4, PT, R176.reuse, -INF , PT ;  /* 0xff800000b000780b */ /* 0x040fe20003f9d000 */
[----:B------:R-:W-:Y:S01]  /*a7c0*/  FMUL.FTZ R3, R176, R12 ;  /* 0x0000000cb0037220 */ /* 0x000fe20000410000 */
[----:B------:R-:W-:-:S02]  /*a7d0*/  ISETP.GT.AND P1, PT, R36, 0x20, PT ;  /* 0x000000202400780c */ /* 0x000fc40003f24270 */
[----:B------:R-:W-:Y:S02]  /*a7e0*/  FMNMX.FTZ R20, R89, R20, !PT ;  /* 0x0000001459147209 */ /* 0x000fe40007810000 */
[----:B------:R-:W-:Y:S02]  /*a7f0*/  FSEL R0, R3, RZ, P4 ;  /* 0x000000ff03007208 */ /* 0x000fe40002000000 */
[----:B------:R-:W-:Y:S02]  /*a800*/  FMNMX.FTZ R20, R91, R20, !PT ;  /* 0x000000145b147209 */ /* 0x000fe40007810000 */
[----:B------:R-:W-:Y:S01]  /*a810*/  FSEL R97, R49, -INF , P2 ;  /* 0xff80000031617808 */ /* 0x000fe20001000000 */
[-CC-:B------:R-:W-:Y:S01]  /*a820*/  FFMA.FTZ R153, R85, R12.reuse, -R0.reuse ;  /* 0x0000000c55997223 */ /* 0x180fe20000010800 */
[----:B------:R-:W-:Y:S01]  /*a830*/  FSEL R85, R32, -INF , P1 ;  /* 0xff80000020557808 */ /* 0x000fe20000800000 */
[-CC-:B------:R-:W-:Y:S01]  /*a840*/  FFMA.FTZ R24, R83, R12.reuse, -R0.reuse ;  /* 0x0000000c53187223 */ /* 0x180fe20000010800 */
[----:B------:R-:W-:Y:S01]  /*a850*/  ISETP.GT.AND P1, PT, R36, 0x28, PT ;  /* 0x000000282400780c */ /* 0x000fe20003f24270 */
[--C-:B------:R-:W-:Y:S01]  /*a860*/  FFMA.FTZ R155, R81, R12, -R0.reuse ;  /* 0x0000000c519b7223 */ /* 0x100fe20000010800 */
[----:B------:R-:W-:Y:S01]  /*a870*/  FMNMX.FTZ R20, R85, R20, !PT ;  /* 0x0000001455147209 */ /* 0x000fe20007810000 */
[-CC-:B------:R-:W-:Y:S01]  /*a880*/  FFMA.FTZ R26, R79, R12.reuse, -R0.reuse ;  /* 0x0000000c4f1a7223 */ /* 0x180fe20000010800 */
[----:B------:R-:W-:Y:S01]  /*a890*/  FSEL R83, R44, -INF , P1 ;  /* 0xff8000002c537808 */ /* 0x000fe20000800000 */
[--C-:B------:R-:W-:Y:S01]  /*a8a0*/  FFMA.FTZ R169, R77, R12, -R0.reuse ;  /* 0x0000000c4da97223 */ /* 0x100fe20000010800 */
[----:B------:R-:W-:Y:S01]  /*a8b0*/  FMNMX.FTZ R20, R93, R20, !PT ;  /* 0x000000145d147209 */ /* 0x000fe20007810000 */
[-CC-:B------:R-:W-:Y:S01]  /*a8c0*/  FFMA.FTZ R30, R37, R12.reuse, -R0.reuse ;  /* 0x0000000c251e7223 */ /* 0x180fe20000010800 */
[----:B------:R-:W-:Y:S01]  /*a8d0*/  ISETP.GT.AND P1, PT, R36, 0x30, PT ;  /* 0x000000302400780c */ /* 0x000fe20003f24270 */
[--C-:B------:R-:W-:Y:S01]  /*a8e0*/  FFMA.FTZ R165, R27, R12, -R0.reuse ;  /* 0x0000000c1ba57223 */ /* 0x100fe20000010800 */
[----:B------:R-:W-:Y:S01]  /*a8f0*/  FMNMX.FTZ R20, R83, R20, !PT ;  /* 0x0000001453147209 */ /* 0x000fe20007810000 */
[----:B------:R-:W-:Y:S01]  /*a900*/  MUFU.EX2 R153, R153 ;  /* 0x0000009900997308 */ /* 0x000fe20000000800 */
[----:B------:R-:W-:Y:S01]  /*a910*/  FSEL R81, R48, -INF , P1 ;  /* 0xff80000030517808 */ /* 0x000fe20000800000 */
[--C-:B------:R-:W-:Y:S01]  /*a920*/  FFMA.FTZ R28, R75, R12, -R0.reuse ;  /* 0x0000000c4b1c7223 */ /* 0x100fe20000010800 */
[----:B------:R-:W-:Y:S01]  /*a930*/  FMNMX.FTZ R20, R95, R20, !PT ;  /* 0x000000145f147209 */ /* 0x000fe20007810000 */
[-CC-:B------:R-:W-:Y:S01]  /*a940*/  FFMA.FTZ R171, R73, R12.reuse, -R0.reuse ;  /* 0x0000000c49ab7223 */ /* 0x180fe20000010800 */
[C---:B------:R-:W-:Y:S01]  /*a950*/  ISETP.GT.AND P1, PT, R36.reuse, 0x38, PT ;  /* 0x000000382400780c */ /* 0x040fe20003f24270 */
[--C-:B------:R-:W-:Y:S01]  /*a960*/  FFMA.FTZ R32, R29, R12, -R0.reuse ;  /* 0x0000000c1d207223 */ /* 0x100fe20000010800 */
[----:B------:R-:W-:Y:S01]  /*a970*/  FMNMX.FTZ R20, R81, R20, !PT ;  /* 0x0000001451147209 */ /* 0x000fe20007810000 */
[----:B------:R-:W0:Y:S01]  /*a980*/  MUFU.EX2 R24, R24 ;  /* 0x0000001800187308 */ /* 0x000e220000000800 */
[----:B------:R-:W-:Y:S01]  /*a990*/  ISETP.GT.AND P2, PT, R36, 0x39, PT ;  /* 0x000000392400780c */ /* 0x000fe20003f44270 */
[-CC-:B------:R-:W-:Y:S01]  /*a9a0*/  FFMA.FTZ R167, R31, R12.reuse, -R0.reuse ;  /* 0x0000000c1fa77223 */ /* 0x180fe20000010800 */
[----:B------:R-:W-:Y:S01]  /*a9b0*/  FSEL R79, R52, -INF , P1 ;  /* 0xff800000344f7808 */ /* 0x000fe20000800000 */
[--C-:B------:R-:W-:Y:S01]  /*a9c0*/  FFMA.FTZ R161, R35, R12, -R0.reuse ;  /* 0x0000000c23a17223 */ /* 0x100fe20000010800 */
[----:B------:R-:W-:Y:S01]  /*a9d0*/  FMNMX.FTZ R20, R97, R20, !PT ;  /* 0x0000001461147209 */ /* 0x000fe20007810000 */
[-CC-:B------:R-:W-:Y:S01]  /*a9e0*/  FFMA.FTZ R163, R41, R12.reuse, -R0.reuse ;  /* 0x0000000c29a37223 */ /* 0x180fe20000010800 */
[C---:B------:R-:W-:Y:S01]  /*a9f0*/  ISETP.GT.AND P1, PT, R36.reuse, 0x40, PT ;  /* 0x000000402400780c */ /* 0x040fe20003f24270 */
[----:B------:R-:W1:Y:S01]  /*aa00*/  MUFU.EX2 R155, R155 ;  /* 0x0000009b009b7308 */ /* 0x000e620000000800 */
[----:B------:R-:W-:Y:S01]  /*aa10*/  FSEL R99, R53, -INF , P2 ;  /* 0xff80000035637808 */ /* 0x000fe20001000000 */
[--C-:B------:R-:W-:Y:S01]  /*aa20*/  FFMA.FTZ R44, R43, R12, -R0.reuse ;  /* 0x0000000c2b2c7223 */ /* 0x100fe20000010800 */
[----:B------:R-:W-:Y:S01]  /*aa30*/  FMNMX.FTZ R20, R79, R20, !PT ;  /* 0x000000144f147209 */ /* 0x000fe20007810000 */
[-CC-:B------:R-:W-:Y:S01]  /*aa40*/  FFMA.FTZ R157, R47, R12.reuse, -R0.reuse ;  /* 0x0000000c2f9d7223 */ /* 0x180fe20000010800 */
[----:B------:R-:W-:Y:S01]  /*aa50*/  ISETP.GT.AND P2, PT, R36, 0x41, PT ;  /* 0x000000412400780c */ /* 0x000fe20003f44270 */
[----:B------:R-:W-:Y:S01]  /*aa60*/  FFMA.FTZ R159, R55, R12, -R0 ;  /* 0x0000000c379f7223 */ /* 0x000fe20000010800 */
[----:B------:R-:W-:Y:S01]  /*aa70*/  FSEL R101, R56, -INF , P1 ;  /* 0xff80000038657808 */ /* 0x000fe20000800000 */
[----:B------:R-:W2:Y:S01]  /*aa80*/  MUFU.EX2 R26, R26 ;  /* 0x0000001a001a7308 */ /* 0x000ea20000000800 */
[----:B------:R-:W-:Y:S01]  /*aa90*/  FMNMX.FTZ R20, R99, R20, !PT ;  /* 0x0000001463147209 */ /* 0x000fe20007810000 */
[----:B0-----:R-:W-:Y:S01]  /*aaa0*/  FADD.FTZ R52, R153, R24 ;  /* 0x0000001899347221 */ /* 0x001fe20000010000 */
[----:B------:R-:W-:Y:S01]  /*aab0*/  ISETP.GT.AND P1, PT, R36, 0x48, PT ;  /* 0x000000482400780c */ /* 0x000fe20003f24270 */
[-CC-:B------:R-:W-:Y:S01]  /*aac0*/  FFMA.FTZ R173, R59, R12.reuse, -R0.reuse ;  /* 0x0000000c3bad7223 */ /* 0x180fe20000010800 */
[----:B------:R-:W-:Y:S01]  /*aad0*/  FSEL R77, R38, -INF , P2 ;  /* 0xff800000264d7808 */ /* 0x000fe20001000000 */
[--C-:B------:R-:W-:Y:S01]  /*aae0*/  FFMA.FTZ R38, R63, R12, -R0.reuse ;  /* 0x0000000c3f267223 */ /* 0x100fe20000010800 */
[----:B------:R-:W-:Y:S01]  /*aaf0*/  FMNMX.FTZ R20, R101, R20, !PT ;  /* 0x0000001465147209 */ /* 0x000fe20007810000 */
[----:B------:R-:W0:Y:S01]  /*ab00*/  MUFU.EX2 R169, R169 ;  /* 0x000000a900a97308 */ /* 0x000e220000000800 */
[----:B------:R-:W-:Y:S01]  /*ab10*/  ISETP.GT.AND P2, PT, R36, 0x49, PT ;  /* 0x000000492400780c */ /* 0x000fe20003f44270 */
[----:B------:R-:W-:Y:S01]  /*ab20*/  FFMA.FTZ R175, R71, R12, -R0 ;  /* 0x0000000c47af7223 */ /* 0x000fe20000010800 */
[----:B------:R-:W-:-:S02]  /*ab30*/  FSEL R3, R60, -INF , P1 ;  /* 0xff8000003c037808 */ /* 0x000fc40000800000 */
[----:B------:R-:W-:Y:S02]  /*ab40*/  FMNMX.FTZ R20, R77, R20, !PT ;  /* 0x000000144d147209 */ /* 0x000fe40007810000 */
[----:B------:R-:W-:Y:S01]  /*ab50*/  ISETP.GT.AND P1, PT, R36, 0x50, PT ;  /* 0x000000502400780c */ /* 0x000fe20003f24270 */
[----:B------:R-:W3:Y:S01]  /*ab60*/  MUFU.EX2 R28, R28 ;  /* 0x0000001c001c7308 */ /* 0x000ee20000000800 */
[----:B------:R-:W-:Y:S01]  /*ab70*/  FSEL R25, R40, -INF , P2 ;  /* 0xff80000028197808 */ /* 0x000fe20001000000 */
[----:B------:R-:W-:Y:S01]  /*ab80*/  FFMA.FTZ R40, R39, R12, -R0 ;  /* 0x0000000c27287223 */ /* 0x000fe20000010800 */
[----:B------:R-:W-:Y:S02]  /*ab90*/  FMNMX.FTZ R20, R3, R20, !PT ;  /* 0x0000001403147209 */ /* 0x000fe40007810000 */
[----:B------:R-:W-:Y:S02]  /*aba0*/  ISETP.GT.AND P2, PT, R36, 0x51, PT ;  /* 0x000000512400780c */ /* 0x000fe40003f44270 */
[----:B------:R-:W-:Y:S01]  /*abb0*/  FSEL R15, R64, -INF , P1 ;  /* 0xff800000400f7808 */ /* 0x000fe20000800000 */
[----:B------:R-:W-:Y:S01]  /*abc0*/  MUFU.EX2 R171, R171 ;  /* 0x000000ab00ab7308 */ /* 0x000fe20000000800 */
[----:B------:R-:W-:-:S02]  /*abd0*/  FMNMX.FTZ R20, R25, R20, !PT ;  /* 0x0000001419147209 */ /* 0x000fc40007810000 */
[----:B------:R-:W-:Y:S02]  /*abe0*/  ISETP.GT.AND P1, PT, R36, 0x58, PT ;  /* 0x000000582400780c */ /* 0x000fe40003f24270 */
[----:B------:R-:W-:Y:S01]  /*abf0*/  FSEL R49, R42, -INF , P2 ;  /* 0xff8000002a317808 */ /* 0x000fe20001000000 */
[--C-:B------:R-:W-:Y:S01]  /*ac00*/  FFMA.FTZ R42, R67, R12, -R0.reuse ;  /* 0x0000000c432a7223 */ /* 0x100fe20000010800 */
[----:B------:R-:W-:Y:S01]  /*ac10*/  FMNMX.FTZ R20, R15, R20, !PT ;  /* 0x000000140f147209 */ /* 0x000fe20007810000 */
[----:B------:R-:W-:Y:S01]  /*ac20*/  MUFU.EX2 R30, R30 ;  /* 0x0000001e001e7308 */ /* 0x000fe20000000800 */
[----:B------:R-:W-:Y:S01]  /*ac30*/  ISETP.GT.AND P2, PT, R36, 0x59, PT ;  /* 0x000000592400780c */ /* 0x000fe20003f44270 */
[----:B------:R-:W-:Y:S01]  /*ac40*/  FFMA.FTZ R36, R33, R12, -R0 ;  /* 0x0000000c21247223 */ /* 0x000fe20000010800 */
[----:B------:R-:W-:Y:S02]  /*ac50*/  FSEL R37, R68, -INF , P1 ;  /* 0xff80000044257808 */ /* 0x000fe40000800000 */
[----:B------:R-:W-:-:S02]  /*ac60*/  FMNMX.FTZ R20, R49, R20, !PT ;  /* 0x0000001431147209 */ /* 0x000fc40007810000 */
[----:B------:R-:W-:Y:S01]  /*ac70*/  FSEL R53, R34, -INF , P2 ;  /* 0xff80000022357808 */ /* 0x000fe20001000000 */
[----:B------:R-:W-:Y:S01]  /*ac80*/  MUFU.EX2 R165, R165 ;  /* 0x000000a500a57308 */ /* 0x000fe20000000800 */
[----:B------:R-:W-:Y:S01]  /*ac90*/  FMNMX.FTZ R20, R37, R20, !PT ;  /* 0x0000001425147209 */ /* 0x000fe20007810000 */
[-CC-:B------:R-:W-:Y:S01]  /*aca0*/  FFMA.FTZ R34, R51, R12.reuse, -R0.reuse ;  /* 0x0000000c33227223 */ /* 0x180fe20000010800 */
[----:B------:R-:W-:Y:S01]  /*acb0*/  F2FP.F16.F32.PACK_AB R153, R24, R153 ;  /* 0x000000991899723e */ /* 0x000fe200000000ff */
[----:B------:R-:W-:Y:S01]  /*acc0*/  FFMA.FTZ R0, R45, R12, -R0 ;  /* 0x0000000c2d007223 */ /* 0x000fe20000010800 */
[----:B------:R-:W-:-:S03]  /*acd0*/  FMNMX.FTZ R20, R53, R20, !PT ;  /* 0x0000001435147209 */ /* 0x000fc60007810000 */
[----:B------:R-:W-:Y:S02]  /*ace0*/  MUFU.EX2 R32, R32 ;  /* 0x0000002000207308 */ /* 0x000fe40000000800 */
[----:B------:R-:W4:Y:S06]  /*acf0*/  SHFL.BFLY PT, R27, R20, 0x2, 0x1f ;  /* 0x0c401f00141b7f89 */ /* 0x000f2c00000e0000 */
        /* <DEDUP_REMOVED lines=13> */
[----:B------:R-:W-:Y:S01]  /*add0*/  FSEL R48, R27, RZ, P1 ;  /* 0x000000ff1b307208 */ /* 0x000fe20000800000 */
[----:B-1----:R-:W-:Y:S01]  /*ade0*/  FADD.FTZ R27, R155, R52 ;  /* 0x000000349b1b7221 */ /* 0x002fe20000010000 */
[----:B--2---:R-:W-:-:S03]  /*adf0*/  F2FP.F16.F32.PACK_AB R155, R26, R155 ;  /* 0x0000009b1a9b723e */ /* 0x004fc600000000ff */
        /* <DEDUP_REMOVED lines=10> */
[----:B------:R-:W-:Y:S01]  /*aea0*/  FADD.FTZ R52, R26, R27 ;  /* 0x0000001b1a347221 */ /* 0x000fe20000010000 */
[-CC-:B------:R-:W-:Y:S01]  /*aeb0*/  FFMA.FTZ R93, R93, R12.reuse, -R48.reuse ;  /* 0x0000000c5d5d7223 */ /* 0x180fe20000010830 */
[----:B------:R-:W-:Y:S01]  /*aec0*/  IADD3 R27, R13, 0x22840, RZ ;  /* 0x000228400d1b7810 */ /* 0x000fe20007ffe0ff */
[-C--:B------:R-:W-:Y:S01]  /*aed0*/  FFMA.FTZ R83, R83, R12.reuse, -R48 ;  /* 0x0000000c53537223 */ /* 0x080fe20000010830 */
[----:B------:R-:W1:Y:S01]  /*aee0*/  MUFU.EX2 R87, R87 ;  /* 0x0000005700577308 */ /* 0x000e620000000800 */
[----:B0-----:R-:W-:Y:S01]  /*aef0*/  FADD.FTZ R31, R169, R52 ;  /* 0x00000034a91f7221 */ /* 0x001fe20000010000 */
[----:B-----5:R-:W-:Y:S01]  /*af00*/  PRMT R27, R74, 0x654, R27 ;  /* 0x000006544a1b7816 */ /* 0x020fe2000000001b */
[-CC-:B------:R-:W-:Y:S01]  /*af10*/  FFMA.FTZ R95, R95, R12.reuse, -R48.reuse ;  /* 0x0000000c5f5f7223 */ /* 0x180fe20000010830 */
[-CC-:B------:R-:W-:Y:S01]  /*af20*/  FFMA.FTZ R81, R81, R12.reuse, -R48.reuse ;  /* 0x0000000c51517223 */ /* 0x180fe20000010830 */
[----:B---3--:R-:W-:Y:S01]  /*af30*/  FADD.FTZ R52, R28, R31 ;  /* 0x0000001f1c347221 */ /* 0x008fe20000010000 */
[----:B------:R0:W-:Y:S01]  /*af40*/  SYNCS.ARRIVE.TRANS64.RED.A1T0 RZ, [R27+URZ], RZ ;  /* 0x000000ff1bff79a7 */ /* 0x0001e2000810043f */
        /* <DEDUP_REMOVED lines=10> */
[----:B-1----:R-:W-:Y:S01]  /*aff0*/  FADD.FTZ R50, R46, R87 ;  /* 0x000000572e327221 */ /* 0x002fe20000010000 */
[-CC-:B------:R-:W-:Y:S01]  /*b000*/  FFMA.FTZ R49, R49, R12.reuse, -R48.reuse ;  /* 0x0000000c31317223 */ /* 0x180fe20000010830 */
[-CC-:B------:R-:W-:Y:S01]  /*b010*/  FFMA.FTZ R37, R37, R12.reuse, -R48.reuse ;  /* 0x0000000c25257223 */ /* 0x180fe20000010830 */
[----:B------:R-:W-:Y:S01]  /*b020*/  FFMA.FTZ R48, R53, R12, -R48 ;  /* 0x0000000c35307223 */ /* 0x000fe20000010830 */
[----:B------:R-:W-:-:S02]  /*b030*/  F2FP.F16.F32.PACK_AB R169, R28, R169 ;  /* 0x000000a91ca9723e */ /* 0x000fc400000000ff */
[----:B------:R-:W-:Y:S01]  /*b040*/  F2FP.F16.F32.PACK_AB R152, R87, R46 ;  /* 0x0000002e5798723e */ /* 0x000fe200000000ff */
[----:B------:R-:W1:Y:S01]  /*b050*/  MUFU.EX2 R65, R65 ;  /* 0x0000004100417308 */ /* 0x000e620000000800 */
[----:B--2---:R-:W-:-:S07]  /*b060*/  FADD.FTZ R29, R57, R50 ;  /* 0x00000032391d7221 */ /* 0x004fce0000010000 */
[----:B------:R-:W2:Y:S01]  /*b070*/  MUFU.EX2 R168, R69 ;  /* 0x0000004500a87308 */ /* 0x000ea20000000800 */
[C---:B---3--:R-:W-:Y:S01]  /*b080*/  FADD.FTZ R50, R154.reuse, R29 ;  /* 0x0000001d9a327221 */ /* 0x048fe20000010000 */
[----:B------:R-:W-:-:S06]  /*b090*/  F2FP.F16.F32.PACK_AB R154, R154, R57 ;  /* 0x000000399a9a723e */ /* 0x000fcc00000000ff */
[----:B------:R-:W0:Y:S01]  /*b0a0*/  MUFU.EX2 R89, R89 ;  /* 0x0000005900597308 */ /* 0x000e220000000800 */
[----:B-1----:R-:W-:-:S07]  /*b0b0*/  FADD.FTZ R29, R65, R50 ;  /* 0x00000032411d7221 */ /* 0x002fce0000010000 */
[----:B------:R-:W1:Y:S01]  /*b0c0*/  MUFU.EX2 R170, R91 ;  /* 0x0000005b00aa7308 */ /* 0x000e620000000800 */
[----:B--2---:R-:W-:Y:S01]  /*b0d0*/  FADD.FTZ R50, R168, R29 ;  /* 0x0000001da8327221 */ /* 0x004fe20000010000 */
[----:B------:R-:W-:Y:S01]  /*b0e0*/  FADD.FTZ R29, R171, R52 ;  /* 0x00000034ab1d7221 */ /* 0x000fe20000010000 */
[----:B------:R-:W-:Y:S02]  /*b0f0*/  F2FP.F16.F32.PACK_AB R171, R30, R171 ;  /* 0x000000ab1eab723e */ /* 0x000fe400000000ff */
[----:B------:R-:W-:Y:S01]  /*b100*/  F2FP.F16.F32.PACK_AB R168, R168, R65 ;  /* 0x00000041a8a8723e */ /* 0x000fe200000000ff */
[----:B------:R-:W-:Y:S02]  /*b110*/  FADD.FTZ R52, R30, R29 ;  /* 0x0000001d1e347221 */ /* 0x000fe40000010000 */
[----:B------:R-:W2:Y:S01]  /*b120*/  MUFU.EX2 R85, R85 ;  /* 0x0000005500557308 */ /* 0x000ea20000000800 */
[----:B0-----:R-:W-:Y:S01]  /*b130*/  FADD.FTZ R27, R89, R50 ;  /* 0x00000032591b7221 */ /* 0x001fe20000010000 */
[----:B------:R-:W-:Y:S01]  /*b140*/  FADD.FTZ R29, R165, R52 ;  /* 0x00000034a51d7221 */ /* 0x000fe20000010000 */
[----:B------:R-:W-:-:S03]  /*b150*/  F2FP.F16.F32.PACK_AB R165, R32, R165 ;  /* 0x000000a520a5723e */ /* 0x000fc600000000ff */
[----:B------:R-:W-:Y:S02]  /*b160*/  FADD.FTZ R52, R32, R29 ;  /* 0x0000001d20347221 */ /* 0x000fe40000010000 */
[----:B------:R-:W0:Y:S01]  /*b170*/  MUFU.EX2 R164, R93 ;  /* 0x0000005d00a47308 */ /* 0x000e220000000800 */
[----:B-1----:R-:W-:Y:S01]  /*b180*/  FADD.FTZ R50, R170, R27 ;  /* 0x0000001baa327221 */ /* 0x002fe20000010000 */
[----:B------:R-:W-:Y:S01]  /*b190*/  FADD.FTZ R29, R167, R52 ;  /* 0x00000034a71d7221 */ /* 0x000fe20000010000 */
[----:B------:R-:W-:Y:S02]  /*b1a0*/  F2FP.F16.F32.PACK_AB R167, R36, R167 ;  /* 0x000000a724a7723e */ /* 0x000fe400000000ff */
[----:B------:R-:W-:-:S03]  /*b1b0*/  F2FP.F16.F32.PACK_AB R170, R170, R89 ;  /* 0x00000059aaaa723e */ /* 0x000fc600000000ff */
[----:B------:R-:W1:Y:S01]  /*b1c0*/  MUFU.EX2 R83, R83 ;  /* 0x0000005300537308 */ /* 0x000e620000000800 */
[----:B--2---:R-:W-:-:S07]  /*b1d0*/  FADD.FTZ R27, R85, R50 ;  /* 0x00000032551b7221 */ /* 0x004fce0000010000 */
[----:B------:R-:W2:Y:S01]  /*b1e0*/  MUFU.EX2 R166, R95 ;  /* 0x0000005f00a67308 */ /* 0x000ea20000000800 */
[C---:B0-----:R-:W-:Y:S01]  /*b1f0*/  FADD.FTZ R50, R164.reuse, R27 ;  /* 0x0000001ba4327221 */ /* 0x041fe20000010000 */
[----:B------:R-:W-:-:S06]  /*b200*/  F2FP.F16.F32.PACK_AB R164, R164, R85 ;  /* 0x00000055a4a4723e */ /* 0x000fcc00000000ff */
[----:B------:R-:W0:Y:S01]  /*b210*/  MUFU.EX2 R81, R81 ;  /* 0x0000005100517308 */ /* 0x000e220000000800 */
[----:B-1----:R-:W-:Y:S01]  /*b220*/  FADD.FTZ R27, R83, R50 ;  /* 0x00000032531b7221 */ /* 0x002fe20000010000 */
[----:B------:R-:W-:-:S06]  /*b230*/  FADD.FTZ R50, R36, R29 ;  /* 0x0000001d24327221 */ /* 0x000fcc0000010000 */
[----:B------:R-:W1:Y:S01]  /*b240*/  MUFU.EX2 R160, R97 ;  /* 0x0000006100a07308 */ /* 0x000e620000000800 */
[----:B--2---:R-:W-:Y:S01]  /*b250*/  FADD.FTZ R24, R166, R27 ;  /* 0x0000001ba6187221 */ /* 0x004fe20000010000 */
[----:B------:R-:W-:Y:S01]  /*b260*/  FADD.FTZ R27, R161, R50 ;  /* 0x00000032a11b7221 */ /* 0x000fe20000010000 */
[----:B------:R-:W-:Y:S02]  /*b270*/  F2FP.F16.F32.PACK_AB R161, R40, R161 ;  /* 0x000000a128a1723e */ /* 0x000fe400000000ff */
[----:B------:R-:W-:Y:S01]  /*b280*/  F2FP.F16.F32.PACK_AB R166, R166, R83 ;  /* 0x00000053a6a6723e */ /* 0x000fe200000000ff */
[----:B------:R-:W-:Y:S02]  /*b290*/  FADD.FTZ R26, R40, R27 ;  /* 0x0000001b281a7221 */ /* 0x000fe40000010000 */
[----:B------:R-:W2:Y:S02]  /*b2a0*/  MUFU.EX2 R79, R79 ;  /* 0x0000004f004f7308 */ /* 0x000ea40000000800 */
[----:B------:R-:W-:Y:S01]  /*b2b0*/  FADD.FTZ R27, R163, R26 ;  /* 0x0000001aa31b7221 */ /* 0x000fe20000010000 */
[----:B------:R-:W-:-:S03]  /*b2c0*/  F2FP.F16.F32.PACK_AB R163, R44, R163 ;  /* 0x000000a32ca3723e */ /* 0x000fc600000000ff */
[----:B------:R-:W-:Y:S02]  /*b2d0*/  FADD.FTZ R26, R44, R27 ;  /* 0x0000001b2c1a7221 */ /* 0x000fe40000010000 */
[----:B------:R-:W3:Y:S02]  /*b2e0*/  MUFU.EX2 R162, R99 ;  /* 0x0000006300a27308 */ /* 0x000ee40000000800 */
[----:B------:R-:W-:Y:S01]  /*b2f0*/  FADD.FTZ R27, R157, R26 ;  /* 0x0000001a9d1b7221 */ /* 0x000fe20000010000 */
[----:B------:R-:W-:-:S03]  /*b300*/  F2FP.F16.F32.PACK_AB R157, R34, R157 ;  /* 0x0000009d229d723e */ /* 0x000fc600000000ff */
[----:B------:R-:W-:Y:S02]  /*b310*/  FADD.FTZ R26, R34, R27 ;  /* 0x0000001b221a7221 */ /* 0x000fe40000010000 */
[----:B------:R-:W4:Y:S08]  /*b320*/  MUFU.EX2 R101, R101 ;  /* 0x0000006500657308 */ /* 0x000f300000000800 */
[----:B------:R0:W-:Y:S08]  /*b330*/  MUFU.EX2 R158, R25 ;  /* 0x00000019009e7308 */ /* 0x0001f00000000800 */
[----:B------:R-:W5:Y:S01]  /*b340*/  MUFU.EX2 R156, R77 ;  /* 0x0000004d009c7308 */ /* 0x000f620000000800 */
[----:B0-----:R-:W-:-:S04]  /*b350*/  FADD.FTZ R25, R81, R24 ;  /* 0x0000001851197221 */ /* 0x001fc80000010000 */
[C---:B-1----:R-:W-:Y:S01]  /*b360*/  FADD.FTZ R24, R160.reuse, R25 ;  /* 0x00000019a0187221 */ /* 0x042fe20000010000 */
[----:B------:R-:W-:Y:S02]  /*b370*/  F2FP.F16.F32.PACK_AB R160, R160, R81 ;  /* 0x00000051a0a0723e */ /* 0x000fe400000000ff */
[----:B------:R-:W0:Y:S01]  /*b380*/  MUFU.EX2 R159, R159 ;  /* 0x0000009f009f7308 */ /* 0x000e220000000800 */
[----:B--2---:R-:W-:-:S04]  /*b390*/  FADD.FTZ R25, R79, R24 ;  /* 0x000000184f197221 */ /* 0x004fc80000010000 */
[C---:B---3--:R-:W-:Y:S01]  /*b3a0*/  FADD.FTZ R24, R162.reuse, R25 ;  /* 0x00000019a2187221 */ /* 0x048fe20000010000 */
[----:B------:R-:W-:Y:S02]  /*b3b0*/  F2FP.F16.F32.PACK_AB R162, R162, R79 ;  /* 0x0000004fa2a2723e */ /* 0x000fe400000000ff */
[----:B------:R-:W1:Y:S01]  /*b3c0*/  MUFU.EX2 R3, R3 ;  /* 0x0000000300037308 */ /* 0x000e620000000800 */
[----:B----4-:R-:W-:-:S04]  /*b3d0*/  FADD.FTZ R25, R101, R24 ;  /* 0x0000001865197221 */ /* 0x010fc80000010000 */
[C---:B-----5:R-:W-:Y:S01]  /*b3e0*/  FADD.FTZ R24, R156.reuse, R25 ;  /* 0x000000199c187221 */ /* 0x060fe20000010000 */
[----:B------:R-:W-:Y:S02]  /*b3f0*/  F2FP.F16.F32.PACK_AB R156, R156, R101 ;  /* 0x000000659c9c723e */ /* 0x000fe400000000ff */
[----:B------:R-:W2:Y:S01]  /*b400*/  MUFU.EX2 R38, R38 ;  /* 0x0000002600267308 */ /* 0x000ea20000000800 */
[----:B0-----:R-:W-:-:S07]  /*b410*/  FADD.FTZ R27, R159, R26 ;  /* 0x0000001a9f1b7221 */ /* 0x001fce0000010000 */
[----:B------:R-:W0:Y:S01]  /*b420*/  MUFU.EX2 R173, R173 ;  /* 0x000000ad00ad7308 */ /* 0x000e220000000800 */
[----:B-1----:R-:W-:-:S04]  /*b430*/  FADD.FTZ R25, R3, R24 ;  /* 0x0000001803197221 */ /* 0x002fc80000010000 */
[C---:B------:R-:W-:Y:S01]  /*b440*/  FADD.FTZ R26, R158.reuse, R25 ;  /* 0x000000199e1a7221 */ /* 0x040fe20000010000 */
[----:B------:R-:W-:Y:S02]  /*b450*/  F2FP.F16.F32.PACK_AB R158, R158, R3 ;  /* 0x000000039e9e723e */ /* 0x000fe400000000ff */
        /* <DEDUP_REMOVED lines=16> */
[----:B--2---:R-:W-:-:S04]  /*b560*/  FADD.FTZ R3, R37, R26 ;  /* 0x0000001a25037221 */ /* 0x004fc80000010000 */
[C---:B0-----:R-:W-:Y:S01]  /*b570*/  FADD.FTZ R3, R48.reuse, R3 ;  /* 0x0000000330037221 */ /* 0x041fe20000010000 */
[----:B------:R-:W-:Y:S01]  /*b580*/  F2FP.F16.F32.PACK_AB R174, R48, R37 ;  /* 0x0000002530ae723e */ /* 0x000fe200000000ff */
[C---:B-1----:R-:W-:Y:S01]  /*b590*/  FADD.FTZ R0, R24.reuse, R15 ;  /* 0x0000000f18007221 */ /* 0x042fe20000010000 */
[----:B------:R-:W-:Y:S01]  /*b5a0*/  F2FP.F16.F32.PACK_AB R175, R24, R175 ;  /* 0x000000af18af723e */ /* 0x000fe200000000ff */
[----:B------:R-:W-:Y:S06]  /*b5b0*/  @!P0 BRA `(.L_x_5272) ;  /* 0x0000000000048947 */ /* 0x000fec0003800000 */
[----:B------:R-:W-:Y:S01]  /*b5c0*/  BPT.TRAP 0x1 ;  /* 0x000000040000795c */ /* 0x000fe20000300000 */
.L_x_5272:
[----:B------:R0:W1:Y:S01]  /*b5d0*/  SYNCS.PHASECHK.TRANS64.TRYWAIT P1, [R13+URZ+0x22850], R72 ;  /* 0x022850480d0075a7 */ /* 0x000062000802017f */
[----:B------:R-:W-:Y:S05]  /*b5e0*/  @!P0 BRA `(.L_x_5273) ;  /* 0x0000000000048947 */ /* 0x000fea0003800000 */
[----:B------:R-:W-:Y:S01]  /*b5f0*/  BPT.TRAP 0x1 ;  /* 0x000000040000795c */ /* 0x000fe20000300000 */
.L_x_5273:
[----:B------:R-:W-:Y:S04]  /*b600*/  BSSY B0, `(.L_x_5274) ;  /* 0x0000004000007945 */ /* 0x000fe80003800000 */
[----:B-1----:R-:W-:Y:S05]  /*b610*/  @P1 BRA `(.L_x_5275) ;  /* 0x0000000000081947 */ /* 0x002fea0003800000 */
[----:B------:R-:W1:Y:S02]  /*b620*/  SYNCS.PHASECHK.TRANS64.TRYWAIT P1, [R13+URZ+0x22850], R72 ;  /* 0x022850480d0075a7 */ /* 0x000e64000802017f */
[----:B-1----:R-:W-:Y:S05]  /*b630*/  @!P1 BRA `(.L_x_5276) ;  /* 0x0000011000c89947 */ /* 0x002fea0003800000 */
.L_x_5275:
[----:B------:R-:W-:Y:S05]  /*b640*/  BSYNC B0 ;  /* 0x0000000000007941 */ /* 0x000fea0003800000 */
.L_x_5274:
[----:B------:R-:W-:Y:S05]  /*b650*/  WARPSYNC.ALL ;  /* 0x0000000000007948 */ /* 0x000fea0003800000 */
[----:B------:R-:W-:Y:S01]  /*b660*/  VIADD R15, R19, 0x400 ;  /* 0x00000400130f7836 */ /* 0x000fe20000000000 */
[----:B------:R2:W-:Y:S01]  /*b670*/  BAR.SYNC.DEFER_BLOCKING R14, 0x100 ;  /* 0x0004000e0000751d */ /* 0x0005e20000010000 */
[----:B------:R-:W-:Y:S02]  /*b680*/  IMAD.MOV.U32 R25, RZ, RZ, 0x40000040 ;  /* 0x40000040ff197424 */ /* 0x000fe400078e00ff */
[----:B------:R-:W-:Y:S01]  /*b690*/  IMAD.MOV.U32 R27, RZ, RZ, 0x40000040 ;  /* 0x40000040ff1b7424 */ /* 0x000fe200078e00ff */
[----:B------:R-:W-:Y:S01]  /*b6a0*/  SHF.R.U32.HI R15, RZ, 0x4, R15 ;  /* 0x00000004ff0f7819 */ /* 0x000fe2000001160f */
[----:B------:R-:W-:Y:S01]  /*b6b0*/  IMAD.MOV.U32 R29, RZ, RZ, 0x40000040 ;  /* 0x40000040ff1d7424 */ /* 0x000fe200078e00ff */
[----:B------:R-:W-:Y:S01]  /*b6c0*/  R2UR UR7, R25 ;  /* 0x00000000190772ca */ /* 0x000fe200000e0000 */
[----:B------:R-:W-:Y:S01]  /*b6d0*/  IMAD.MOV.U32 R31, RZ, RZ, 0x40000040 ;  /* 0x40000040ff1f7424 */ /* 0x000fe200078e00ff */
[----:B------:R-:W-:-:S02]  /*b6e0*/  LOP3.LUT R15, R15, 0x3fff, RZ, 0xc0, !PT ;  /* 0x00003fff0f0f7812 */ /* 0x000fc400078ec0ff */
[----:B------:R-:W-:Y:S02]  /*b6f0*/  R2UR UR11, R27 ;  /* 0x000000001b0b72ca */ /* 0x000fe400000e0000 */
[----:B------:R-:W-:Y:S02]  /*b700*/  LOP3.LUT R227, R15, 0x3000000, RZ, 0xfc, !PT ;  /* 0x030000000fe37812 */ /* 0x000fe400078efcff */
[----:B------:R-:W-:Y:S02]  /*b710*/  R2UR UR15, R29 ;  /* 0x000000001d0f72ca */ /* 0x000fe400000e0000 */
[----:B------:R-:W-:Y:S01]  /*b720*/  R2UR UR19, R27 ;  /* 0x000000001b1372ca */ /* 0x000fe200000e0000 */
[----:B------:R-:W-:Y:S01]  /*b730*/  IMAD R24, R22, 0xc00, R227 ;  /* 0x00000c0016187824 */ /* 0x000fe200078e02e3 */
[----:B------:R-:W-:Y:S02]  /*b740*/  R2UR UR23, R31 ;  /* 0x000000001f1772ca */ /* 0x000fe400000e0000 */
[----:B------:R-:W-:Y:S01]  /*b750*/  R2UR UR27, R25 ;  /* 0x00000000191b72ca */ /* 0x000fe200000e0000 */
[C---:B------:R-:W-:Y:S01]  /*b760*/  VIADD R26, R24.reuse, 0x80 ;  /* 0x00000080181a7836 */ /* 0x040fe20000000000 */
[C---:B------:R-:W-:Y:S01]  /*b770*/  R2UR UR6, R24.reuse ;  /* 0x00000000180672ca */ /* 0x040fe200000e0000 */
[----:B------:R-:W-:-:S02]  /*b780*/  VIADD R28, R24, 0x100 ;  /* 0x00000100181c7836 */ /* 0x000fc40000000000 */
[----:B------:R-:W-:Y:S01]  /*b790*/  VIADD R30, R24, 0x200 ;  /* 0x00000200181e7836 */ /* 0x000fe20000000000 */
[----:B------:R-:W-:Y:S02]  /*b7a0*/  R2UR UR10, R26 ;  /* 0x000000001a0a72ca */ /* 0x000fe400000e0000 */
[C---:B------:R-:W-:Y:S01]  /*b7b0*/  IADD3 R26, R24.reuse, 0x180, RZ ;  /* 0x00000180181a7810 */ /* 0x040fe20007ffe0ff */
[----:B------:R-:W-:Y:S01]  /*b7c0*/  VIADD R24, R24, 0x280 ;  /* 0x0000028018187836 */ /* 0x000fe20000000000 */
[----:B------:R-:W-:Y:S02]  /*b7d0*/  R2UR UR14, R28 ;  /* 0x000000001c0e72ca */ /* 0x000fe400000e0000 */
[----:B------:R-:W-:Y:S02]  /*b7e0*/  R2UR UR18, R26 ;  /* 0x000000001a1272ca */ /* 0x000fe400000e0000 */
[----:B------:R-:W-:Y:S02]  /*b7f0*/  R2UR UR22, R30 ;  /* 0x000000001e1672ca */ /* 0x000fe400000e0000 */
[----:B------:R-:W-:-:S02]  /*b800*/  R2UR UR26, R24 ;  /* 0x00000000181a72ca */ /* 0x000fc400000e0000 */
        /* <DEDUP_REMOVED lines=25> */
.L_x_5277:
[----:B------:R-:W-:Y:S01]  /*b9a0*/  ISETP.NE.AND P1, PT, R223, 0x1, PT ;  /* 0x00000001df00780c */ /* 0x000fe20003f25270 */
[----:B------:R-:W0:Y:S01]  /*b9b0*/  S2R R152, SR_CgaCtaId ;  /* 0x0000000000987919 */ /* 0x000e220000008800 */
[----:B------:R-:W-:Y:S01]  /*b9c0*/  IMAD.MOV.U32 R15, RZ, RZ, R229 ;  /* 0x000000ffff0f7224 */ /* 0x000fe200078e00e5 */
[----:B------:R-:W-:Y:S01]  /*b9d0*/  IADD3 R13, R13, 0x22860, RZ ;  /* 0x000228600d0d7810 */ /* 0x000fe20007ffe0ff */
[----:B------:R-:W-:Y:S01]  /*b9e0*/  ULDC UR36, c[0x0][0x9d8] ;  /* 0x0002760000247ab9 */ /* 0x000fe20000000800 */
[----:B------:R-:W-:-:S08]  /*b9f0*/  ULDC UR37, c[0x0][0x9d8] ;  /* 0x0002760000257ab9 */ /* 0x000fd00000000800 */
[----:B------:R-:W1:Y:S08]  /*ba00*/  @P1 LDC R14, c[0x0][0x44c] ;  /* 0x00011300ff0e1b82 */ /* 0x000e700000000800 */
[----:B------:R-:W2:Y:S01]  /*ba10*/  @P1 LDC R153, c[0x0][0x450] ;  /* 0x00011400ff991b82 */ /* 0x000ea20000000800 */
[----:B0-----:R-:W-:Y:S01]  /*ba20*/  PRMT R13, R152, 0x654, R13 ;  /* 0x00000654980d7816 */ /* 0x001fe2000000000d */
[----:B-1----:R-:W-:-:S03]  /*ba30*/  @P1 IMAD.HI.U32 R14, R229, R14, RZ ;  /* 0x0000000ee50e1227 */ /* 0x002fc600078e00ff */
[----:B------:R0:W-:Y:S02]  /*ba40*/  SYNCS.ARRIVE.TRANS64.RED.A1T0 RZ, [R13+URZ], RZ ;  /* 0x000000ff0dff79a7 */ /* 0x0001e4000810043f */
[----:B--2---:R-:W-:Y:S01]  /*ba50*/  @P1 SHF.R.U32.HI R15, RZ, R153, R14 ;  /* 0x00000099ff0f1219 */ /* 0x004fe2000001160e */
[----:B0-----:R-:W-:-:S03]  /*ba60*/  VIADD R13, R177, 0xfffffffe ;  /* 0xfffffffeb10d7836 */ /* 0x001fc60000000000 */
[----:B------:R-:W-:-:S05]  /*ba70*/  IADD3 R14, R15, R222, -R220 ;  /* 0x000000de0f0e7210 */ /* 0x000fca0007ffe8dc */
[----:B------:R-:W-:-:S05]  /*ba80*/  IMAD.HI R14, R14, 0x2aaaaaab, RZ ;  /* 0x2aaaaaab0e0e7827 */ /* 0x000fca00078e02ff */
[----:B------:R-:W-:-:S04]  /*ba90*/  SHF.R.U32.HI R15, RZ, 0x1f, R14 ;  /* 0x0000001fff0f7819 */ /* 0x000fc8000001160e */
[----:B------:R-:W-:-:S04]  /*baa0*/  LEA.HI.SX32 R15, R14, R15, 0x1c ;  /* 0x0000000f0e0f7211 */ /* 0x000fc800078fe2ff */
[----:B------:R-:W-:-:S04]  /*bab0*/  VIMNMX R221, RZ, R15, !PT ;  /* 0x0000000fffdd7248 */ /* 0x000fc80007fe0100 */
[----:B------:R-:W-:-:S13]  /*bac0*/  ISETP.GE.AND P1, PT, R13, R221, PT ;  /* 0x000000dd0d00720c */ /* 0x000fda0003f26270 */
[----:B------:R-:W-:Y:S05]  /*bad0*/  @!P1 BRA `(.L_x_5278) ;  /* 0x0000002c00209947 */ /* 0x000fea0003800000 */
[----:B------:R-:W-:Y:S02]  /*bae0*/  IMAD.MOV.U32 R215, RZ, RZ, R176 ;  /* 0x000000ffffd77224 */ /* 0x000fe400078e00b0 */
[----:B------:R-:W-:-:S07]  /*baf0*/  IMAD.MOV.U32 R214, RZ, RZ, R20 ;  /* 0x000000ffffd67224 */ /* 0x000fce00078e0014 */
.L_x_5290:
[----:B------:R-:W-:Y:S01]  /*bb00*/  VIADD R22, R22, 0x1 ;  /* 0x0000000116167836 */ /* 0x000fe20000000000 */
[----:B------:R-:W-:Y:S05]  /*bb10*/  YIELD ;  /* 0x0000000000007946 */ /* 0x000fea0003800000 */
[----:B------:R-:W-:-:S04]  /*bb20*/  ISETP.NE.AND P1, PT, R22, 0x2, PT ;  /* 0x000000021600780c */ /* 0x000fc80003f25270 */
[----:B------:R-:W-:Y:S02]  /*bb30*/  SEL R15, RZ, 0x1, P1 ;  /* 0x00000001ff0f7807 */ /* 0x000fe40000800000 */
[----:B------:R-:W-:Y:S02]  /*bb40*/  SEL R22, R22, RZ, P1 ;  /* 0x000000ff16167207 */ /* 0x000fe40000800000 */
[----:B------:R-:W-:Y:S01]  /*bb50*/  LOP3.LUT R202, R202, R15, RZ, 0x3c, !PT ;  /* 0x0000000fcaca7212 */ /* 0x000fe200078e3cff */
[----:B0-----:R-:W-:Y:S06]  /*bb60*/  @!P0 BRA `(.L_x_5279) ;  /* 0x0000000000048947 */ /* 0x001fec0003800000 */
[----:B------:R-:W-:Y:S01]  /*bb70*/  BPT.TRAP 0x1 ;  /* 0x000000040000795c */ /* 0x000fe20000300000 */
.L_x_5279:
[----:B------:R-:W-:Y:S01]  /*bb80*/  IMAD R14, R22, 0x8, R19 ;  /* 0x00000008160e7824 */ /* 0x000fe200078e0213 */
[----:B------:R-:W-:-:S04]  /*bb90*/  SHF.L.U32 R15, R202, 0x1f, RZ ;  /* 0x0000001fca0f7819 */ /* 0x000fc800000006ff */
[----:B------:R0:W1:Y:S01]  /*bba0*/  SYNCS.PHASECHK.TRANS64.TRYWAIT P1, [R14+URZ+0x22830], R15 ;  /* 0x0228300f0e0075a7 */ /* 0x000062000802017f */
[----:B------:R-:W-:Y:S05]  /*bbb0*/  @!P0 BRA `(.L_x_5280) ;  /* 0x0000000000048947 */ /* 0x000fea0003800000 */
[----:B------:R-:W-:Y:S01]  /*bbc0*/  BPT.TRAP 0x1 ;  /* 0x000000040000795c */ /* 0x000fe20000300000 */
.L_x_5280:
[----:B------:R-:W-:Y:S01]  /*bbd0*/  IMAD R154, R22, 0x300, R228 ;  /* 0x00000300169a7824 */ /* 0x000fe200078e02e4 */
[----:B------:R-:W-:Y:S01]  /*bbe0*/  MOV R155, 0x40000040 ;  /* 0x40000040009b7802 */ /* 0x000fe20000000f00 */
[----:B-1----:R-:W-:Y:S06]  /*bbf0*/  @P1 BRA `(.L_x_5281) ;  /* 0x0000000000081947 */ /* 0x002fec0003800000 */
[----:B------:R-:W1:Y:S02]  /*bc00*/  SYNCS.PHASECHK.TRANS64.TRYWAIT P1, [R14+URZ+0x22830], R15 ;  /* 0x0228300f0e0075a7 */ /* 0x000e64000802017f */
[----:B-1----:R-:W-:Y:S05]  /*bc10*/  @!P1 BRA `(.L_x_5282) ;  /* 0x0000010c00649947 */ /* 0x002fea0003800000 */
.L_x_5281:
        /* <DEDUP_REMOVED lines=9> */
[----:B------:R-:W-:Y:S01]  /*bcb0*/  MOV R155, 0x40000040 ;  /* 0x40000040009b7802 */ /* 0x000fe20000000f00 */
[----:B------:R-:W-:Y:S01]  /*bcc0*/  IMAD.MOV.U32 R21, RZ, RZ, 0x40000040 ;  /* 0x40000040ff157424 */ /* 0x000fe200078e00ff */
[----:B------:R-:W-:Y:S01]  /*bcd0*/  R2UR UR10, R152 ;  /* 0x00000000980a72ca */ /* 0x000fe200000e0000 */
[----:B------:R-:W2:Y:S01]  /*bce0*/  S2R R12, SR_TID.X ;  /* 0x00000000000c7919 */ /* 0x000ea20000002100 */
[----:B------:R-:W-:-:S02]  /*bcf0*/  R2UR UR11, R153 ;  /* 0x00000000990b72ca */ /* 0x000fc400000e0000 */
[----:B------:R-:W-:Y:S02]  /*bd00*/  R2UR UR18, R154 ;  /* 0x000000009a1272ca */ /* 0x000fe400000e0000 */
[----:B------:R-:W-:Y:S02]  /*bd10*/  R2UR UR19, R155 ;  /* 0x000000009b1372ca */ /* 0x000fe400000e0000 */
[----:B------:R-:W-:Y:S01]  /*bd20*/  WARPGROUP.ARRIVE ;  /* 0x00000000000079c5 */ /* 0x000fe20000000000 */
[----:B------:R-:W-:Y:S02]  /*bd30*/  R2UR UR8, R10 ;  /* 0x000000000a0872ca */ /* 0x000fe400000e0000 */
[----:B------:R-:W-:Y:S02]  /*bd40*/  R2UR UR9, R11 ;  /* 0x000000000b0972ca */ /* 0x000fe400000e0000 */
[----:B------:R-:W-:Y:S01]  /*bd50*/  R2UR UR14, R20 ;  /* 0x00000000140e72ca */ /* 0x000fe200000e0000 */
[----:B------:R-:W-:Y:S01]  /*bd60*/  HGMMA.64x96x16.F32 R152, gdesc[UR4], RZ, !UPT, gsb0 ;  /* 0x01600000049879f0 */ /* 0x000fe2000c0008ff */
        /* <DEDUP_REMOVED lines=20> */
.L_x_5283:
[----:B------:R-:W3:Y:S01]  /*beb0*/  LDL R12, [R1+0x28] ;  /* 0x00002800010c7983 */ /* 0x000ee20000100800 */
[----:B------:R-:W-:-:S03]  /*bec0*/  ISETP.NE.AND P1, PT, R223, 0x1, PT ;  /* 0x00000001df00780c */ /* 0x000fc60003f25270 */
[----:B------:R-:W4:Y:S10]  /*bed0*/  LDL R218, [R1+0x2c] ;  /* 0x00002c0001da7983 */ /* 0x000f340000100800 */
[----:B------:R-:W5:Y:S08]  /*bee0*/  @P1 LDC R216, c[0x0][0x44c] ;  /* 0x00011300ffd81b82 */ /* 0x000f700000000800 */
[----:B------:R-:W0:Y:S01]  /*bef0*/  @P1 LDC R20, c[0x0][0x450] ;  /* 0x00011400ff141b82 */ /* 0x000e220000000800 */
        /* <DEDUP_REMOVED lines=18> */
[----:B------:R-:W-:-:S03]  /*c020*/  FMUL.FTZ R186, R186, UR37 ;  /* 0x00000025baba7c20 */ /* 0x000fc60008410000 */
[----:B------:R-:W-:Y:S01]  /*c030*/  MUFU.TANH R180, R180 ;  /* 0x000000b400b47308 */ /* 0x000fe20000002400 */
[----:B------:R-:W-:Y:S01]  /*c040*/  FMUL.FTZ R187, R187, UR37 ;  /* 0x00000025bbbb7c20 */ /* 0x000fe20008410000 */
[----:B------:R-:W-:-:S06]  /*c050*/  FMUL.FTZ R190, R190, UR37 ;  /* 0x00000025bebe7c20 */ /* 0x000fcc0008410000 */
[----:B------:R-:W-:Y:S01]  /*c060*/  MUFU.TANH R181, R181 ;  /* 0x000000b500b57308 */ /* 0x000fe20000002400 */
[----:B------:R-:W-:Y:S01]  /*c070*/  FMUL.FTZ R191, R191, UR37 ;  /* 0x00000025bfbf7c20 */ /* 0x000fe20008410000 */
[----:B------:R-:W-:Y:S01]  /*c080*/  FMUL.FTZ R194, R194, UR37 ;  /* 0x00000025c2c27c20 */ /* 0x000fe20008410000 */
[----:B------:R-:W-:Y:S01]  /*c090*/  FMUL.FTZ R195, R195, UR37 ;  /* 0x00000025c3c37c20 */ /* 0x000fe20008410000 */
[----:B------:R-:W-:Y:S01]  /*c0a0*/  FMUL.FTZ R198, R198, UR37 ;  /* 0x00000025c6c67c20 */ /* 0x000fe20008410000 */
[----:B------:R-:W-:Y:S01]  /*c0b0*/  FMUL.FTZ R199, R199, UR37 ;  /* 0x00000025c7c77c20 */ /* 0x000fe20008410000 */
[----:B---3--:R-:W-:-:S04]  /*c0c0*/  IMAD.IADD R12, R12, 0x1, R229 ;  /* 0x000000010c0c7824 */ /* 0x008fc800078e02e5 */
[----:B-----5:R-:W-:-:S05]  /*c0d0*/  @P1 IMAD.HI.U32 R216, R12, R216, RZ ;  /* 0x000000d80cd81227 */ /* 0x020fca00078e00ff */
[----:B0-----:R-:W-:Y:S01]  /*c0e0*/  @P1 SHF.R.U32.HI R12, RZ, R20, R216 ;  /* 0x00000014ff0c1219 */ /* 0x001fe200000116d8 */
        /* <DEDUP_REMOVED lines=14> */
[----:B------:R-:W-:-:S02]  /*c1d0*/  FMUL.FTZ R176, R177, UR37 ;  /* 0x00000025b1b07c20 */ /* 0x000fc40008410000 */
[----:B------:R-:W0:Y:S04]  /*c1e0*/  SHFL.IDX PT, R177, R12, RZ, 0x1c1f ;  /* 0x001c1fff0cb17589 */ /* 0x000e2800000e0000 */
[----:B------:R3:W5:Y:S02]  /*c1f0*/  SHFL.IDX PT, R217, R12, 0x1, 0x1c1f ;  /* 0x003c1f000cd97f89 */ /* 0x00076400000e0000 */
[----:B---3--:R-:W-:Y:S01]  /*c200*/  FMUL.FTZ R12, R184, UR37 ;  /* 0x00000025b80c7c20 */ /* 0x008fe20008410000 */
[----:B------:R-:W-:-:S04]  /*c210*/  IMAD.MOV.U32 R184, RZ, RZ, -0x60 ;  /* 0xffffffa0ffb87424 */ /* 0x000fc800078e00ff */
[----:B------:R-:W-:Y:S01]  /*c220*/  IMAD R184, R13, R184, 0x1 ;  /* 0x000000010db87424 */ /* 0x000fe200078e02b8 */
[----:B------:R-:W3:Y:S03]  /*c230*/  MUFU.TANH R20, R20 ;  /* 0x0000001400147308 */ /* 0x000ee60000002400 */
[----:B----4-:R-:W-:-:S05]  /*c240*/  IMAD R216, R218, -0x2, R184 ;  /* 0xfffffffedad87824 */ /* 0x010fca00078e02b8 */
[----:B------:R4:W-:Y:S02]  /*c250*/  MUFU.TANH R184, R185 ;  /* 0x000000b900b87308 */ /* 0x0009e40000002400 */
[----:B----4-:R-:W-:Y:S01]  /*c260*/  IADD3 R185, -R220, R216, R222 ;  /* 0x000000d8dcb97210 */ /* 0x010fe20007ffe1de */
[----:B------:R-:W-:-:S05]  /*c270*/  FMUL.FTZ R216, R188, UR37 ;  /* 0x00000025bcd87c20 */ /* 0x000fca0008410000 */
[----:B------:R-:W4:Y:S01]  /*c280*/  MUFU.TANH R157, R157 ;  /* 0x0000009d009d7308 */ /* 0x000f220000002400 */
[----:B0-----:R-:W-:-:S07]  /*c290*/  IMAD.IADD R188, R185, 0x1, R177 ;  /* 0x00000001b9bc7824 */ /* 0x001fce00078e02b1 */
[----:B------:R-:W0:Y:S01]  /*c2a0*/  MUFU.TANH R153, R153 ;  /* 0x0000009900997308 */ /* 0x000e220000002400 */
[----:B------:R-:W-:-:S04]  /*c2b0*/  ISETP.GT.AND P3, PT, R188, RZ, PT ;  /* 0x000000ffbc00720c */ /* 0x000fc80003f64270 */
[----:B---3--:R-:W-:-:S03]  /*c2c0*/  FSEL R177, R20, -INF , P3 ;  /* 0xff80000014b17808 */ /* 0x008fc60001800000 */
[----:B------:R-:W3:Y:S01]  /*c2d0*/  MUFU.TANH R20, R155 ;  /* 0x0000009b00147308 */ /* 0x000ee20000002400 */
[----:B-----5:R-:W-:Y:S01]  /*c2e0*/  IMAD.IADD R217, R185, 0x1, R217 ;  /* 0x00000001b9d97824 */ /* 0x020fe200078e02d9 */
[----:B------:R-:W-:-:S06]  /*c2f0*/  ISETP.GT.AND P3, PT, R188, 0x10, PT ;  /* 0x00000010bc00780c */ /* 0x000fcc0003f64270 */
[----:B------:R-:W5:Y:S01]  /*c300*/  MUFU.TANH R155, R158 ;  /* 0x0000009e009b7308 */ /* 0x000f620000002400 */
[----:B------:R-:W-:Y:S02]  /*c310*/  ISETP.GT.AND P6, PT, R217, RZ, PT ;  /* 0x000000ffd900720c */ /* 0x000fe40003fc4270 */
[----:B----4-:R-:W-:Y:S02]  /*c320*/  FSEL R185, R157, -INF , P3 ;  /* 0xff8000009db97808 */ /* 0x010fe40001800000 */
[----:B0-----:R-:W-:-:S03]  /*c330*/  FSEL R153, R153, -INF , P6 ;  /* 0xff80000099997808 */ /* 0x001fc60003000000 */
[----:B------:R-:W0:Y:S01]  /*c340*/  MUFU.TANH R157, R159 ;  /* 0x0000009f009d7308 */ /* 0x000e220000002400 */
[----:B------:R-:W-:-:S07]  /*c350*/  ISETP.GT.AND P6, PT, R217, 0x1, PT ;  /* 0x00000001d900780c */ /* 0x000fce0003fc4270 */
[----:B------:R-:W4:Y:S01]  /*c360*/  MUFU.TANH R165, R165 ;  /* 0x000000a500a57308 */ /* 0x000f220000002400 */
[----:B---3--:R-:W-:Y:S02]  /*c370*/  FSEL R20, R20, -INF , P6 ;  /* 0xff80000014147808 */ /* 0x008fe40003000000 */
[----:B------:R-:W-:-:S05]  /*c380*/  ISETP.GT.AND P6, PT, R217, 0x8, PT ;  /* 0x00000008d900780c */ /* 0x000fca0003fc4270 */
[----:B------:R-:W3:Y:S01]  /*c390*/  MUFU.TANH R158, R162 ;  /* 0x000000a2009e7308 */ /* 0x000ee20000002400 */
[----:B-----5:R-:W-:-:S07]  /*c3a0*/  FSEL R155, R155, -INF , P6 ;  /* 0xff8000009b9b7808 */ /* 0x020fce0003000000 */
[----:B------:R-:W5:Y:S01]  /*c3b0*/  MUFU.TANH R173, R173 ;  /* 0x000000ad00ad7308 */ /* 0x000f620000002400 */
[----:B------:R-:W-:Y:S02]  /*c3c0*/  ISETP.GT.AND P6, PT, R217, 0x9, PT ;  /* 0x00000009d900780c */ /* 0x000fe40003fc4270 */
[----:B------:R-:W-:-:S05]  /*c3d0*/  ISETP.GT.AND P3, PT, R188, 0x20, PT ;  /* 0x00000020bc00780c */ /* 0x000fca0003f64270 */
[----:B------:R-:W1:Y:S01]  /*c3e0*/  MUFU.TANH R159, R163 ;  /* 0x000000a3009f7308 */ /* 0x000e620000002400 */
[----:B0-----:R-:W-:-:S07]  /*c3f0*/  FSEL R157, R157, -INF , P6 ;  /* 0xff8000009d9d7808 */ /* 0x001fce0003000000 */
[----:B------:R-:W0:Y:S01]  /*c400*/  MUFU.TANH R12, R12 ;  /* 0x0000000c000c7308 */ /* 0x000e220000002400 */
[----:B----4-:R-:W-:Y:S02]  /*c410*/  FSEL R165, R165, -INF , P3 ;  /* 0xff800000a5a57808 */ /* 0x010fe40001800000 */
[----:B------:R-:W-:-:S05]  /*c420*/  ISETP.GT.AND P6, PT, R217, 0x10, PT ;  /* 0x00000010d900780c */ /* 0x000fca0003fc4270 */
[----:B------:R-:W4:Y:S01]  /*c430*/  MUFU.TANH R162, R166 ;  /* 0x000000a600a27308 */ /* 0x000f220000002400 */
[----:B------:R-:W-:Y:S02]  /*c440*/  ISETP.GT.AND P3, PT, R188, 0x30, PT ;  /* 0x00000030bc00780c */ /* 0x000fe40003f64270 */
[----:B---3--:R-:W-:Y:S02]  /*c450*/  FSEL R158, R158, -INF , P6 ;  /* 0xff8000009e9e7808 */ /* 0x008fe40003000000 */
[----:B-----5:R-:W-:-:S03]  /*c460*/  FSEL R173, R173, -INF , P3 ;  /* 0xff800000adad7808 */ /* 0x020fc60001800000 */
[----:B------:R-:W3:Y:S01]  /*c470*/  MUFU.TANH R163, R167 ;  /* 0x000000a700a37308 */ /* 0x000ee20000002400 */
[----:B------:R-:W-:Y:S02]  /*c480*/  ISETP.GT.AND P6, PT, R217, 0x11, PT ;  /* 0x00000011d900780c */ /* 0x000fe40003fc4270 */
[----:B------:R-:W-:Y:S02]  /*c490*/  ISETP.GT.AND P3, PT, R188, 0x40, PT ;  /* 0x00000040bc00780c */ /* 0x000fe40003f64270 */
[----:B-1----:R-:W-:-:S03]  /*c4a0*/  FSEL R159, R159, -INF , P6 ;  /* 0xff8000009f9f7808 */ /* 0x002fc60003000000 */
[----:B------:R-:W1:Y:S01]  /*c4b0*/  MUFU.TANH R166, R170 ;  /* 0x000000aa00a67308 */ /* 0x000e620000002400 */
[----:B0-----:R-:W-:Y:S02]  /*c4c0*/  FSEL R219, R12, -INF , P3 ;  /* 0xff8000000cdb7808 */ /* 0x001fe40001800000 */
[----:B------:R-:W-:Y:S02]  /*c4d0*/  ISETP.GT.AND P6, PT, R217, 0x18, PT ;  /* 0x00000018d900780c */ /* 0x000fe40003fc4270 */
[----:B------:R-:W-:-:S03]  /*c4e0*/  FMNMX.FTZ R12, R153, R215, !PT ;  /* 0x000000d7990c7209 */ /* 0x000fc60007810000 */
[----:B------:R-:W0:Y:S01]  /*c4f0*/  MUFU.TANH R167, R171 ;  /* 0x000000ab00a77308 */ /* 0x000e220000002400 */
[----:B----4-:R-:W-:Y:S02]  /*c500*/  FSEL R162, R162, -INF , P6 ;  /* 0xff800000a2a27808 */ /* 0x010fe40003000000 */
[----:B------:R-:W-:Y:S02]  /*c510*/  ISETP.GT.AND P6, PT, R217, 0x19, PT ;  /* 0x00000019d900780c */ /* 0x000fe40003fc4270 */
[----:B------:R-:W-:-:S03]  /*c520*/  FMNMX.FTZ R12, R20, R12, !PT ;  /* 0x0000000c140c7209 */ /* 0x000fc60007810000 */
[----:B------:R-:W4:Y:S01]  /*c530*/  MUFU.TANH R170, R174 ;  /* 0x000000ae00aa7308 */ /* 0x000f220000002400 */
[----:B---3--:R-:W-:Y:S02]  /*c540*/  FSEL R163, R163, -INF , P6 ;  /* 0xff800000a3a37808 */ /* 0x008fe40003000000 */
[----:B------:R-:W-:Y:S02]  /*c550*/  FMNMX.FTZ R12, R155, R12, !PT ;  /* 0x0000000c9b0c7209 */ /* 0x000fe40007810000 */
[----:B------:R-:W-:Y:S02]  /*c560*/  ISETP.GT.AND P6, PT, R217, 0x20, PT ;  /* 0x00000020d900780c */ /* 0x000fe40003fc4270 */
[----:B------:R-:W-:Y:S01]  /*c570*/  FMNMX.FTZ R12, R157, R12, !PT ;  /* 0x0000000c9d0c7209 */ /* 0x000fe20007810000 */
[----:B------:R-:W3:Y:S01]  /*c580*/  MUFU.TANH R171, R175 ;  /* 0x000000af00ab7308 */ /* 0x000ee20000002400 */
[----:B-1----:R-:W-:Y:S02]  /*c590*/  FSEL R166, R166, -INF , P6 ;  /* 0xff800000a6a67808 */ /* 0x002fe40003000000 */
[----:B------:R-:W-:-:S02]  /*c5a0*/  ISETP.GT.AND P6, PT, R217, 0x21, PT ;  /* 0x00000021d900780c */ /* 0x000fc40003fc4270 */
[----:B------:R-:W-:-:S03]  /*c5b0*/  FMNMX.FTZ R12, R158, R12, !PT ;  /* 0x0000000c9e0c7209 */ /* 0x000fc60007810000 */
[----:B------:R-:W1:Y:S01]  /*c5c0*/  MUFU.TANH R174, R178 ;  /* 0x000000b200ae7308 */ /* 0x000e620000002400 */
[----:B0-----:R-:W-:Y:S02]  /*c5d0*/  FSEL R167, R167, -INF , P6 ;  /* 0xff800000a7a77808 */ /* 0x001fe40003000000 */
[----:B------:R-:W-:Y:S02]  /*c5e0*/  ISETP.GT.AND P6, PT, R217, 0x28, PT ;  /* 0x00000028d900780c */ /* 0x000fe40003fc4270 */
[----:B------:R-:W-:-:S03]  /*c5f0*/  FMNMX.FTZ R12, R159, R12, !PT ;  /* 0x0000000c9f0c7209 */ /* 0x000fc60007810000 */
[----:B------:R-:W0:Y:S01]  /*c600*/  MUFU.TANH R152, R152 ;  /* 0x0000009800987308 */ /* 0x000e220000002400 */
[----:B----4-:R-:W-:-:S07]  /*c610*/  FSEL R170, R170, -INF , P6 ;  /* 0xff800000aaaa7808 */ /* 0x010fce0003000000 */
[----:B------:R-:W4:Y:S01]  /*c620*/  MUFU.TANH R154, R154 ;  /* 0x0000009a009a7308 */ /* 0x000f220000002400 */
[----:B------:R-:W-:Y:S02]  /*c630*/  ISETP.GT.AND P6, PT, R217, 0x29, PT ;  /* 0x00000029d900780c */ /* 0x000fe40003fc4270 */
[----:B------:R-:W-:-:S05]  /*c640*/  FMNMX.FTZ R12, R162, R12, !PT ;  /* 0x0000000ca20c7209 */ /* 0x000fca0007810000 */
[----:B------:R-:W5:Y:S01]  /*c650*/  MUFU.TANH R175, R179 ;  /* 0x000000b300af7308 */ /* 0x000f620000002400 */
[----:B---3--:R-:W-:-:S07]  /*c660*/  FSEL R171, R171, -INF , P6 ;  /* 0xff800000abab7808 */ /* 0x008fce0003000000 */
[----:B------:R-:W3:Y:S01]  /*c670*/  MUFU.TANH R156, R156 ;  /* 0x0000009c009c7308 */ /* 0x000ee20000002400 */
[----:B------:R-:W-:-:S07]  /*c680*/  FMNMX.FTZ R12, R163, R12, !PT ;  /* 0x0000000ca30c7209 */ /* 0x000fce0007810000 */
[----:B------:R-:W2:Y:S01]  /*c690*/  MUFU.TANH R160, R160 ;  /* 0x000000a000a07308 */ /* 0x000ea20000002400 */
[----:B------:R-:W-:-:S07]  /*c6a0*/  ISETP.GT.AND P6, PT, R217, 0x30, PT ;  /* 0x00000030d900780c */ /* 0x000fce0003fc4270 */
[----:B------:R-:W2:Y:S01]  /*c6b0*/  MUFU.TANH R161, R161 ;  /* 0x000000a100a17308 */ /* 0x000ea20000002400 */
[C---:B------:R-:W-:Y:S02]  /*c6c0*/  ISETP.GT.AND P2, PT, R188.reuse, 0x1, PT ;  /* 0x00000001bc00780c */ /* 0x040fe40003f44270 */
[----:B------:R-:W-:-:S05]  /*c6d0*/  ISETP.GT.AND P1, PT, R188, 0x8, PT ;  /* 0x00000008bc00780c */ /* 0x000fca0003f24270 */
[----:B------:R-:W2:Y:S01]  /*c6e0*/  MUFU.TANH R178, R182 ;  /* 0x000000b600b27308 */ /* 0x000ea20000002400 */
[----:B------:R-:W-:-:S07]  /*c6f0*/  FMNMX.FTZ R12, R166, R12, !PT ;  /* 0x0000000ca60c7209 */ /* 0x000fce0007810000 */
[----:B------:R-:W2:Y:S01]  /*c700*/  MUFU.TANH R164, R164 ;  /* 0x000000a400a47308 */ /* 0x000ea20000002400 */
[----:B-1----:R-:W-:-:S07]  /*c710*/  FSEL R174, R174, -INF , P6 ;  /* 0xff800000aeae7808 */ /* 0x002fce0003000000 */
[----:B------:R-:W1:Y:S01]  /*c720*/  MUFU.TANH R168, R168 ;  /* 0x000000a800a87308 */ /* 0x000e620000002400 */
[----:B0-----:R-:W-:-:S07]  /*c730*/  FSEL R152, R152, -INF , P2 ;  /* 0xff80000098987808 */ /* 0x001fce0001000000 */
[----:B------:R-:W0:Y:S01]  /*c740*/  MUFU.TANH R169, R169 ;  /* 0x000000a900a97308 */ /* 0x000e220000002400 */
[----:B----4-:R-:W-:Y:S02]  /*c750*/  FSEL R154, R154, -INF , P1 ;  /* 0xff8000009a9a7808 */ /* 0x010fe40000800000 */
[----:B------:R-:W-:-:S05]  /*c760*/  ISETP.GT.AND P6, PT, R217, 0x31, PT ;  /* 0x00000031d900780c */ /* 0x000fca0003fc4270 */
[----:B------:R-:W4:Y:S01]  /*c770*/  MUFU.TANH R179, R183 ;  /* 0x000000b700b37308 */ /* 0x000f220000002400 */
[C---:B------:R-:W-:Y:S02]  /*c780*/  ISETP.GT.AND P4, PT, R188.reuse, 0x9, PT ;  /* 0x00000009bc00780c */ /* 0x040fe40003f84270 */
[C---:B------:R-:W-:Y:S02]  /*c790*/  ISETP.GT.AND P2, PT, R188.reuse, 0x11, PT ;  /* 0x00000011bc00780c */ /* 0x040fe40003f44270 */
[----:B------:R-:W-:-:S03]  /*c7a0*/  ISETP.GT.AND P1, PT, R188, 0x18, PT ;  /* 0x00000018bc00780c */ /* 0x000fc60003f24270 */
[----:B------:R-:W4:Y:S01]  /*c7b0*/  MUFU.TANH R172, R172 ;  /* 0x000000ac00ac7308 */ /* 0x000f220000002400 */
[----:B------:R-:W-:-:S07]  /*c7c0*/  FMNMX.FTZ R12, R167, R12, !PT ;  /* 0x0000000ca70c7209 */ /* 0x000fce0007810000 */
[----:B------:R-:W4:Y:S01]  /*c7d0*/  MUFU.TANH R176, R176 ;  /* 0x000000b000b07308 */ /* 0x000f220000002400 */
[----:B-----5:R-:W-:Y:S02]  /*c7e0*/  FSEL R175, R175, -INF , P6 ;  /* 0xff800000afaf7808 */ /* 0x020fe40003000000 */
[----:B---3--:R-:W-:Y:S02]  /*c7f0*/  FSEL R156, R156, -INF , P4 ;  /* 0xff8000009c9c7808 */ /* 0x008fe40002000000 */
[----:B--2---:R-:W-:-:S03]  /*c800*/  FSEL R160, R160, -INF , P2 ;  /* 0xff800000a0a07808 */ /* 0x004fc60001000000 */
[----:B------:R-:W2:Y:S01]  /*c810*/  MUFU.TANH R182, R186 ;  /* 0x000000ba00b67308 */ /* 0x000ea20000002400 */
[----:B------:R-:W-:Y:S02]  /*c820*/  FSEL R161, R161, -INF , P1 ;  /* 0xff800000a1a17808 */ /* 0x000fe40000800000 */
[----:B------:R-:W-:Y:S02]  /*c830*/  ISETP.GT.AND P6, PT, R217, 0x38, PT ;  /* 0x00000038d900780c */ /* 0x000fe40003fc4270 */
[----:B------:R-:W-:-:S03]  /*c840*/  ISETP.GT.AND P4, PT, R188, 0x19, PT ;  /* 0x00000019bc00780c */ /* 0x000fc60003f84270 */
[----:B------:R-:W3:Y:S01]  /*c850*/  MUFU.TANH R216, R216 ;  /* 0x000000d800d87308 */ /* 0x000ee20000002400 */
[C---:B------:R-:W-:Y:S02]  /*c860*/  ISETP.GT.AND P2, PT, R188.reuse, 0x21, PT ;  /* 0x00000021bc00780c */ /* 0x040fe40003f44270 */
[----:B------:R-:W-:Y:S02]  /*c870*/  ISETP.GT.AND P1, PT, R188, 0x28, PT ;  /* 0x00000028bc00780c */ /* 0x000fe40003f24270 */
[----:B------:R-:W-:-:S03]  /*c880*/  FMNMX.FTZ R12, R170, R12, !PT ;  /* 0x0000000caa0c7209 */ /* 0x000fc60007810000 */
[----:B------:R-:W5:Y:S01]  /*c890*/  MUFU.TANH R183, R187 ;  /* 0x000000bb00b77308 */ /* 0x000f620000002400 */
[----:B------:R-:W-:Y:S02]  /*c8a0*/  FSEL R178, R178, -INF , P6 ;  /* 0xff800000b2b27808 */ /* 0x000fe40003000000 */
[----:B------:R-:W-:Y:S02]  /*c8b0*/  FSEL R164, R164, -INF , P4 ;  /* 0xff800000a4a47808 */ /* 0x000fe40002000000 */
[----:B-1----:R-:W-:Y:S02]  /*c8c0*/  FSEL R168, R168, -INF , P2 ;  /* 0xff800000a8a87808 */ /* 0x002fe40001000000 */
[----:B0-----:R-:W-:Y:S02]  /*c8d0*/  FSEL R169, R169, -INF , P1 ;  /* 0xff800000a9a97808 */ /* 0x001fe40000800000 */
[----:B------:R-:W-:Y:S02]  /*c8e0*/  ISETP.GT.AND P6, PT, R217, 0x39, PT ;  /* 0x00000039d900780c */ /* 0x000fe40003fc4270 */
[----:B------:R-:W-:Y:S01]  /*c8f0*/  FMNMX.FTZ R12, R171, R12, !PT ;  /* 0x0000000cab0c7209 */ /* 0x000fe20007810000 */
[----:B------:R-:W0:Y:S01]  /*c900*/  MUFU.TANH R186, R190 ;  /* 0x000000be00ba7308 */ /* 0x000e220000002400 */
[----:B------:R-:W-:-:S02]  /*c910*/  ISETP.GT.AND P4, PT, R188, 0x29, PT ;  /* 0x00000029bc00780c */ /* 0x000fc40003f84270 */
[C---:B------:R-:W-:Y:S02]  /*c920*/  ISETP.GT.AND P2, PT, R188.reuse, 0x31, PT ;  /* 0x00000031bc00780c */ /* 0x040fe40003f44270 */
[----:B------:R-:W-:Y:S02]  /*c930*/  ISETP.GT.AND P1, PT, R188, 0x38, PT ;  /* 0x00000038bc00780c */ /* 0x000fe40003f24270 */
[----:B----4-:R-:W-:Y:S02]  /*c940*/  FSEL R179, R179, -INF , P6 ;  /* 0xff800000b3b37808 */ /* 0x010fe40003000000 */
[----:B------:R-:W-:Y:S02]  /*c950*/  FMNMX.FTZ R12, R174, R12, !PT ;  /* 0x0000000cae0c7209 */ /* 0x000fe40007810000 */
[----:B------:R-:W-:Y:S02]  /*c960*/  FSEL R172, R172, -INF , P4 ;  /* 0xff800000acac7808 */ /* 0x000fe40002000000 */
[----:B------:R-:W-:-:S02]  /*c970*/  FSEL R218, R176, -INF , P2 ;  /* 0xff800000b0da7808 */ /* 0x000fc40001000000 */
[----:B------:R-:W-:Y:S02]  /*c980*/  FSEL R180, R180, -INF , P1 ;  /* 0xff800000b4b47808 */ /* 0x000fe40000800000 */
[----:B------:R-:W-:Y:S01]  /*c990*/  ISETP.GT.AND P6, PT, R217, 0x40, PT ;  /* 0x00000040d900780c */ /* 0x000fe20003fc4270 */
[----:B------:R-:W1:Y:S01]  /*c9a0*/  MUFU.TANH R187, R191 ;  /* 0x000000bf00bb7308 */ /* 0x000e620000002400 */
[C---:B------:R-:W-:Y:S02]  /*c9b0*/  ISETP.GT.AND P4, PT, R188.reuse, 0x39, PT ;  /* 0x00000039bc00780c */ /* 0x040fe40003f84270 */
[C---:B------:R-:W-:Y:S02]  /*c9c0*/  ISETP.GT.AND P2, PT, R188.reuse, 0x41, PT ;  /* 0x00000041bc00780c */ /* 0x040fe40003f44270 */
[----:B------:R-:W-:Y:S02]  /*c9d0*/  ISETP.GT.AND P1, PT, R188, 0x48, PT ;  /* 0x00000048bc00780c */ /* 0x000fe40003f24270 */
[----:B------:R-:W-:-:S02]  /*c9e0*/  FMNMX.FTZ R12, R175, R12, !PT ;  /* 0x0000000caf0c7209 */ /* 0x000fc40007810000 */
[----:B--2---:R-:W-:Y:S02]  /*c9f0*/  FSEL R182, R182, -INF , P6 ;  /* 0xff800000b6b67808 */ /* 0x004fe40003000000 */
[----:B------:R-:W-:Y:S02]  /*ca00*/  FSEL R181, R181, -INF , P4 ;  /* 0xff800000b5b57808 */ /* 0x000fe40002000000 */
[----:B------:R-:W-:Y:S02]  /*ca10*/  FSEL R184, R184, -INF , P2 ;  /* 0xff800000b8b87808 */ /* 0x000fe40001000000 */
[----:B---3--:R-:W-:Y:S02]  /*ca20*/  FSEL R216, R216, -INF , P1 ;  /* 0xff800000d8d87808 */ /* 0x008fe40000800000 */
[----:B------:R-:W-:Y:S02]  /*ca30*/  ISETP.GT.AND P6, PT, R217, 0x41, PT ;  /* 0x00000041d900780c */ /* 0x000fe40003fc4270 */
[----:B------:R-:W-:-:S02]  /*ca40*/  ISETP.GT.AND P5, PT, R188, 0x49, PT ;  /* 0x00000049bc00780c */ /* 0x000fc40003fa4270 */
[C---:B------:R-:W-:Y:S02]  /*ca50*/  ISETP.GT.AND P4, PT, R188.reuse, 0x50, PT ;  /* 0x00000050bc00780c */ /* 0x040fe40003f84270 */
[C---:B------:R-:W-:Y:S02]  /*ca60*/  ISETP.GT.AND P3, PT, R188.reuse, 0x51, PT ;  /* 0x00000051bc00780c */ /* 0x040fe40003f64270 */
[C---:B------:R-:W-:Y:S02]  /*ca70*/  ISETP.GT.AND P2, PT, R188.reuse, 0x58, PT ;  /* 0x00000058bc00780c */ /* 0x040fe40003f44270 */
[----:B------:R-:W-:Y:S02]  /*ca80*/  ISETP.GT.AND P1, PT, R188, 0x59, PT ;  /* 0x00000059bc00780c */ /* 0x000fe40003f24270 */
[----:B------:R-:W2:Y:S01]  /*ca90*/  MUFU.TANH R188, R194 ;  /* 0x000000c200bc7308 */ /* 0x000ea20000002400 */
[----:B------:R-:W-:Y:S02]  /*caa0*/  FMNMX.FTZ R12, R178, R12, !PT ;  /* 0x0000000cb20c7209 */ /* 0x000fe40007810000 */
[----:B-----5:R-:W-:-:S02]  /*cab0*/  FSEL R183, R183, -INF , P6 ;  /* 0xff800000b7b77808 */ /* 0x020fc40003000000 */
[----:B------:R-:W-:Y:S02]  /*cac0*/  ISETP.GT.AND P6, PT, R217, 0x48, PT ;  /* 0x00000048d900780c */ /* 0x000fe40003fc4270 */
[----:B------:R-:W-:Y:S01]  /*cad0*/  FMNMX.FTZ R12, R179, R12, !PT ;  /* 0x0000000cb30c7209 */ /* 0x000fe20007810000 */
[----:B------:R-:W3:Y:S01]  /*cae0*/  MUFU.TANH R190, R195 ;  /* 0x000000c300be7308 */ /* 0x000ee20000002400 */
[----:B0-----:R-:W-:Y:S02]  /*caf0*/  FSEL R186, R186, -INF , P6 ;  /* 0xff800000baba7808 */ /* 0x001fe40003000000 */
[----:B------:R-:W-:Y:S02]  /*cb00*/  ISETP.GT.AND P6, PT, R217, 0x49, PT ;  /* 0x00000049d900780c */ /* 0x000fe40003fc4270 */
[----:B------:R-:W-:-:S03]  /*cb10*/  FMNMX.FTZ R12, R182, R12, !PT ;  /* 0x0000000cb60c7209 */ /* 0x000fc60007810000 */
[----:B------:R-:W0:Y:S01]  /*cb20*/  MUFU.TANH R191, R198 ;  /* 0x000000c600bf7308 */ /* 0x000e220000002400 */
[----:B-1----:R-:W-:Y:S02]  /*cb30*/  FSEL R187, R187, -INF , P6 ;  /* 0xff800000bbbb7808 */ /* 0x002fe40003000000 */
[----:B------:R-:W-:Y:S02]  /*cb40*/  FMNMX.FTZ R12, R183, R12, !PT ;  /* 0x0000000cb70c7209 */ /* 0x000fe40007810000 */
[C---:B------:R-:W-:Y:S02]  /*cb50*/  ISETP.GT.AND P6, PT, R217.reuse, 0x50, PT ;  /* 0x00000050d900780c */ /* 0x040fe40003fc4270 */
[----:B------:R-:W-:Y:S01]  /*cb60*/  FMNMX.FTZ R12, R186, R12, !PT ;  /* 0x0000000cba0c7209 */ /* 0x000fe20007810000 */
[----:B------:R-:W1:Y:S01]  /*cb70*/  MUFU.TANH R194, R199 ;  /* 0x000000c700c27308 */ /* 0x000e620000002400 */
[----:B--2---:R-:W-:Y:S02]  /*cb80*/  FSEL R188, R188, -INF , P6 ;  /* 0xff800000bcbc7808 */ /* 0x004fe40003000000 */
[----:B------:R-:W-:-:S02]  /*cb90*/  ISETP.GT.AND P6, PT, R217, 0x51, PT ;  /* 0x00000051d900780c */ /* 0x000fc40003fc4270 */
[----:B------:R-:W-:Y:S02]  /*cba0*/  FMNMX.FTZ R12, R187, R12, !PT ;  /* 0x0000000cbb0c7209 */ /* 0x000fe40007810000 */
[----:B---3--:R-:W-:Y:S02]  /*cbb0*/  FSEL R190, R190, -INF , P6 ;  /* 0xff800000bebe7808 */ /* 0x008fe40003000000 */
[----:B------:R-:W-:Y:S02]  /*cbc0*/  ISETP.GT.AND P6, PT, R217, 0x58, PT ;  /* 0x00000058d900780c */ /* 0x000fe40003fc4270 */
[----:B------:R-:W-:Y:S02]  /*cbd0*/  FMNMX.FTZ R12, R188, R12, !PT ;  /* 0x0000000cbc0c7209 */ /* 0x000fe40007810000 */
[----:B0-----:R-:W-:Y:S02]  /*cbe0*/  FSEL R191, R191, -INF , P6 ;  /* 0xff800000bfbf7808 */ /* 0x001fe40003000000 */
[----:B------:R-:W-:-:S02]  /*cbf0*/  ISETP.GT.AND P6, PT, R217, 0x59, PT ;  /* 0x00000059d900780c */ /* 0x000fc40003fc4270 */
[----:B------:R-:W-:Y:S02]  /*cc00*/  FMNMX.FTZ R12, R190, R12, !PT ;  /* 0x0000000cbe0c7209 */ /* 0x000fe40007810000 */
[----:B-1----:R-:W-:Y:S02]  /*cc10*/  FSEL R194, R194, -INF , P6 ;  /* 0xff800000c2c27808 */ /* 0x002fe40003000000 */
[----:B------:R-:W-:-:S04]  /*cc20*/  FMNMX.FTZ R12, R191, R12, !PT ;  /* 0x0000000cbf0c7209 */ /* 0x000fc80007810000 */
[----:B------:R-:W-:-:S05]  /*cc30*/  FMNMX.FTZ R12, R194, R12, !PT ;  /* 0x0000000cc20c7209 */ /* 0x000fca0007810000 */
[----:B------:R-:W0:Y:S02]  /*cc40*/  SHFL.BFLY PT, R176, R12, 0x2, 0x1f ;  /* 0x0c401f000cb07f89 */ /* 0x000e2400000e0000 */
[----:B0-----:R-:W-:-:S05]  /*cc50*/  FMNMX.FTZ R176, R12, R176, !PT ;  /* 0x000000b00cb07209 */ /* 0x001fca0007810000 */
[----:B------:R-:W0:Y:S02]  /*cc60*/  SHFL.BFLY PT, R12, R176, 0x1, 0x1f ;  /* 0x0c201f00b00c7f89 */ /* 0x000e2400000e0000 */
[----:B0-----:R-:W-:Y:S02]  /*cc70*/  FMNMX.FTZ R176, R176, R12, !PT ;  /* 0x0000000cb0b07209 */ /* 0x001fe40007810000 */
[----:B------:R-:W0:Y:S02]  /*cc80*/  LDC R12, c[0x0][0x988] ;  /* 0x00026200ff0c7b82 */ /* 0x000e240000000800 */
[----:B------:R-:W-:-:S04]  /*cc90*/  FSETP.NEU.FTZ.AND P6, PT, R176, -INF , PT ;  /* 0xff800000b000780b */ /* 0x000fc80003fdd000 */
[----:B------:R-:W-:-:S05]  /*cca0*/  FSEL R195, R176, RZ, P6 ;  /* 0x000000ffb0c37208 */ /* 0x000fca0003000000 */
[----:B------:R-:W-:Y:S01]  /*ccb0*/  FADD.FTZ R195, -R195, R215 ;  /* 0x000000d7c3c37221 */ /* 0x000fe20000010100 */
[----:B0-----:R-:W-:-:S05]  /*ccc0*/  FMUL.FTZ R199, R176, R12 ;  /* 0x0000000cb0c77220 */ /* 0x001fca0000410000 */
[----:B------:R-:W-:-:S05]  /*ccd0*/  FSEL R199, R199, RZ, P6 ;  /* 0x000000ffc7c77208 */ /* 0x000fca0003000000 */
[-CC-:B------:R-:W-:Y:S01]  /*cce0*/  FFMA.FTZ R215, R178, R12.reuse, -R199.reuse ;  /* 0x0000000cb2d77223 */ /* 0x180fe200000108c7 */
[-CC-:B------:R-:W-:Y:S01]  /*ccf0*/  FFMA.FTZ R153, R153, R12.reuse, -R199.reuse ;  /* 0x0000000c99997223 */ /* 0x180fe200000108c7 */
[-C--:B------:R-:W-:Y:S01]  /*cd00*/  FFMA.FTZ R20, R20, R12.reuse, -R199 ;  /* 0x0000000c14147223 */ /* 0x080fe200000108c7 */
[----:B------:R-:W-:-:S04]  /*cd10*/  FMUL.FTZ R178, R195, R12 ;  /* 0x0000000cc3b27220 */ /* 0x000fc80000410000 */
[----:B------:R-:W-:Y:S01]  /*cd20*/  MUFU.EX2 R153, R153 ;  /* 0x0000009900997308 */ /* 0x000fe20000000800 */
[----:B------:R-:W-:-:S07]  /*cd30*/  FFMA.FTZ R155, R155, R12, -R199 ;  /* 0x0000000c9b9b7223 */ /* 0x000fce00000108c7 */
[----:B------:R-:W0:Y:S08]  /*cd40*/  MUFU.EX2 R178, R178 ;  /* 0x000000b200b27308 */ /* 0x000e300000000800 */
[----:B------:R-:W1:Y:S01]  /*cd50*/  MUFU.EX2 R20, R20 ;  /* 0x0000001400147308 */ /* 0x000e620000000800 */
[-CC-:B------:R-:W-:Y:S01]  /*cd60*/  FFMA.FTZ R198, R157, R12.reuse, -R199.reuse ;  /* 0x0000000c9dc67223 */ /* 0x180fe200000108c7 */
[----:B------:R-:W-:-:S06]  /*cd70*/  FFMA.FTZ R158, R158, R12, -R199 ;  /* 0x0000000c9e9e7223 */ /* 0x000fcc00000108c7 */
[----:B------:R-:W2:Y:S01]  /*cd80*/  MUFU.EX2 R155, R155 ;  /* 0x0000009b009b7308 */ /* 0x000ea20000000800 */
[----:B0-----:R-:W-:Y:S01]  /*cd90*/  FFMA.FTZ R0, R178, R0, R153 ;  /* 0x00000000b2007223 */ /* 0x001fe20000010099 */
[----:B------:R-:W-:-:S06]  /*cda0*/  FFMA.FTZ R159, R159, R12, -R199 ;  /* 0x0000000c9f9f7223 */ /* 0x000fcc00000108c7 */
[----:B------:R-:W0:Y:S01]  /*cdb0*/  MUFU.EX2 R198, R198 ;  /* 0x000000c600c67308 */ /* 0x000e220000000800 */
[C---:B-1----:R-:W-:Y:S01]  /*cdc0*/  F2FP.F16.F32.PACK_AB R157, R20.reuse, R153 ;  /* 0x00000099149d723e */ /* 0x042fe200000000ff */
[----:B------:R-:W-:-:S06]  /*cdd0*/  FADD.FTZ R0, R20, R0 ;  /* 0x0000000014007221 */ /* 0x000fcc0000010000 */
[----:B------:R-:W1:Y:S01]  /*cde0*/  MUFU.EX2 R153, R158 ;  /* 0x0000009e00997308 */ /* 0x000e620000000800 */
[----:B--2---:R-:W-:-:S07]  /*cdf0*/  FADD.FTZ R0, R155, R0 ;  /* 0x000000009b007221 */ /* 0x004fce0000010000 */
[----:B------:R-:W2:Y:S01]  /*ce00*/  MUFU.EX2 R20, R159 ;  /* 0x0000009f00147308 */ /* 0x000ea20000000800 */
[----:B0-----:R-:W-:-:S04]  /*ce10*/  FADD.FTZ R0, R198, R0 ;  /* 0x00000000c6007221 */ /* 0x001fc80000010000 */
[----:B-1----:R-:W-:-:S04]  /*ce20*/  FADD.FTZ R0, R153, R0 ;  /* 0x0000000099007221 */ /* 0x002fc80000010000 */
[C---:B--2---:R-:W-:Y:S01]  /*ce30*/  FADD.FTZ R0, R20.reuse, R0 ;  /* 0x0000000014007221 */ /* 0x044fe20000010000 */
[----:B------:R-:W-:Y:S02]  /*ce40*/  F2FP.F16.F32.PACK_AB R153, R20, R153 ;  /* 0x000000991499723e */ /* 0x000fe400000000ff */
        /* <DEDUP_REMOVED lines=11> */
[----:B------:R-:W-:Y:S01]  /*cf00*/  FMNMX.FTZ R20, R172, R20, !PT ;  /* 0x00000014ac147209 */ /* 0x000fe20007810000 */
[----:B------:R-:W-:-:S03]  /*cf10*/  FMUL.FTZ R189, R189, UR37 ;  /* 0x00000025bdbd7c20 */ /* 0x000fc60008410000 */
[----:B------:R-:W-:Y:S02]  /*cf20*/  FMNMX.FTZ R20, R173, R20, !PT ;  /* 0x00000014ad147209 */ /* 0x000fe40007810000 */
[----:B------:R-:W-:Y:S01]  /*cf30*/  F2FP.F16.F32.PACK_AB R159, R198, R155 ;  /* 0x0000009bc69f723e */ /* 0x000fe200000000ff */
[----:B------:R-:W-:Y:S01]  /*cf40*/  FMUL.FTZ R155, R192, UR37 ;  /* 0x00000025c09b7c20 */ /* 0x000fe20008410000 */
[----:B------:R-:W-:Y:S01]  /*cf50*/  FMNMX.FTZ R20, R218, R20, !PT ;  /* 0x00000014da147209 */ /* 0x000fe20007810000 */
[----:B------:R-:W0:Y:S01]  /*cf60*/  MUFU.TANH R189, R189 ;  /* 0x000000bd00bd7308 */ /* 0x000e220000002400 */
[----:B------:R-:W-:Y:S02]  /*cf70*/  FMUL.FTZ R192, R193, UR37 ;  /* 0x00000025c1c07c20 */ /* 0x000fe40008410000 */
[----:B------:R-:W-:Y:S01]  /*cf80*/  FMNMX.FTZ R20, R180, R20, !PT ;  /* 0x00000014b4147209 */ /* 0x000fe20007810000 */
[----:B------:R-:W-:-:S03]  /*cf90*/  FMUL.FTZ R158, R196, UR37 ;  /* 0x00000025c49e7c20 */ /* 0x000fc60008410000 */
[----:B------:R-:W-:Y:S01]  /*cfa0*/  FMNMX.FTZ R20, R181, R20, !PT ;  /* 0x00000014b5147209 */ /* 0x000fe20007810000 */
[----:B------:R-:W1:Y:S01]  /*cfb0*/  MUFU.TANH R155, R155 ;  /* 0x0000009b009b7308 */ /* 0x000e620000002400 */
[----:B------:R-:W-:Y:S02]  /*cfc0*/  FMUL.FTZ R193, R197, UR37 ;  /* 0x00000025c5c17c20 */ /* 0x000fe40008410000 */
[----:B------:R-:W-:-:S05]  /*cfd0*/  FMNMX.FTZ R20, R219, R20, !PT ;  /* 0x00000014db147209 */ /* 0x000fca0007810000 */
[----:B------:R-:W2:Y:S01]  /*cfe0*/  MUFU.TANH R192, R192 ;  /* 0x000000c000c07308 */ /* 0x000ea20000002400 */
[----:B------:R-:W-:Y:S02]  /*cff0*/  FMNMX.FTZ R20, R184, R20, !PT ;  /* 0x00000014b8147209 */ /* 0x000fe40007810000 */
[----:B0-----:R-:W-:-:S05]  /*d000*/  FSEL R189, R189, -INF , P5 ;  /* 0xff800000bdbd7808 */ /* 0x001fca0002800000 */
[----:B------:R-:W0:Y:S01]  /*d010*/  MUFU.TANH R158, R158 ;  /* 0x0000009e009e7308 */ /* 0x000e220000002400 */
[----:B------:R-:W-:Y:S02]  /*d020*/  FMNMX.FTZ R20, R216, R20, !PT ;  /* 0x00000014d8147209 */ /* 0x000fe40007810000 */
[----:B-1----:R-:W-:-:S05]  /*d030*/  FSEL R155, R155, -INF , P4 ;  /* 0xff8000009b9b7808 */ /* 0x002fca0002000000 */
[----:B------:R-:W1:Y:S01]  /*d040*/  MUFU.TANH R193, R193 ;  /* 0x000000c100c17308 */ /* 0x000e620000002400 */
[----:B------:R-:W-:Y:S02]  /*d050*/  FMNMX.FTZ R20, R189, R20, !PT ;  /* 0x00000014bd147209 */ /* 0x000fe40007810000 */
[----:B--2---:R-:W-:Y:S02]  /*d060*/  FSEL R192, R192, -INF , P3 ;  /* 0xff800000c0c07808 */ /* 0x004fe40001800000 */
[----:B------:R-:W-:Y:S02]  /*d070*/  FMNMX.FTZ R20, R155, R20, !PT ;  /* 0x000000149b147209 */ /* 0x000fe40007810000 */
[----:B0-----:R-:W-:Y:S02]  /*d080*/  FSEL R158, R158, -INF , P2 ;  /* 0xff8000009e9e7808 */ /* 0x001fe40001000000 */
[----:B------:R-:W-:-:S04]  /*d090*/  FMNMX.FTZ R20, R192, R20, !PT ;  /* 0x00000014c0147209 */ /* 0x000fc80007810000 */
[----:B------:R-:W-:Y:S02]  /*d0a0*/  FMNMX.FTZ R20, R158, R20, !PT ;  /* 0x000000149e147209 */ /* 0x000fe40007810000 */
[----:B-1----:R-:W-:-:S04]  /*d0b0*/  FSEL R193, R193, -INF , P1 ;  /* 0xff800000c1c17808 */ /* 0x002fc80000800000 */
[----:B------:R-:W-:-:S05]  /*d0c0*/  FMNMX.FTZ R20, R193, R20, !PT ;  /* 0x00000014c1147209 */ /* 0x000fca0007810000 */
[----:B------:R-:W0:Y:S02]  /*d0d0*/  SHFL.BFLY PT, R195, R20, 0x2, 0x1f ;  /* 0x0c401f0014c37f89 */ /* 0x000e2400000e0000 */
[----:B0-----:R-:W-:-:S05]  /*d0e0*/  FMNMX.FTZ R20, R20, R195, !PT ;  /* 0x000000c314147209 */ /* 0x001fca0007810000 */
[----:B------:R-:W0:Y:S01]  /*d0f0*/  SHFL.BFLY PT, R197, R20, 0x1, 0x1f ;  /* 0x0c201f0014c57f89 */ /* 0x000e2200000e0000 */
        /* <DEDUP_REMOVED lines=17> */
[----:B0-----:R-:W-:-:S04]  /*d210*/  FMNMX.FTZ R20, R20, R197, !PT ;  /* 0x000000c514147209 */ /* 0x001fc80007810000 */
[C---:B------:R-:W-:Y:S01]  /*d220*/  FSETP.NEU.FTZ.AND P1, PT, R20.reuse, -INF , PT ;  /* 0xff8000001400780b */ /* 0x040fe20003f3d000 */
[----:B------:R-:W-:-:S03]  /*d230*/  FMUL.FTZ R199, R20, R12 ;  /* 0x0000000c14c77220 */ /* 0x000fc60000410000 */
[----:B------:R-:W-:Y:S02]  /*d240*/  FSEL R197, R20, RZ, P1 ;  /* 0x000000ff14c57208 */ /* 0x000fe40000800000 */
[----:B------:R-:W-:Y:S01]  /*d250*/  FSEL R199, R199, RZ, P1 ;  /* 0x000000ffc7c77208 */ /* 0x000fe20000800000 */
[----:B------:R-:W-:Y:S02]  /*d260*/  MUFU.EX2 R196, R171 ;  /* 0x000000ab00c47308 */ /* 0x000fe40000000800 */
[----:B------:R-:W-:Y:S02]  /*d270*/  FADD.FTZ R197, -R197, R214 ;  /* 0x000000d6c5c57221 */ /* 0x000fe40000010100 */
[----:B------:R-:W-:-:S04]  /*d280*/  FFMA.FTZ R177, R177, R12, -R199 ;  /* 0x0000000cb1b17223 */ /* 0x000fc800000108c7 */
[----:B------:R0:W-:Y:S01]  /*d290*/  MUFU.EX2 R171, R186 ;  /* 0x000000ba00ab7308 */ /* 0x0001e20000000800 */
[-CC-:B------:R-:W-:Y:S01]  /*d2a0*/  FFMA.FTZ R152, R152, R12.reuse, -R199.reuse ;  /* 0x0000000c98987223 */ /* 0x180fe200000108c7 */
[----:B0-----:R-:W-:-:S06]  /*d2b0*/  FFMA.FTZ R186, R158, R12, -R199 ;  /* 0x0000000c9eba7223 */ /* 0x001fcc00000108c7 */
[----:B------:R0:W-:Y:S01]  /*d2c0*/  MUFU.EX2 R158, R177 ;  /* 0x000000b1009e7308 */ /* 0x0001e20000000800 */
[-CC-:B------:R-:W-:Y:S01]  /*d2d0*/  FFMA.FTZ R154, R154, R12.reuse, -R199.reuse ;  /* 0x0000000c9a9a7223 */ /* 0x180fe200000108c7 */
[-C--:B0-----:R-:W-:Y:S01]  /*d2e0*/  FMUL.FTZ R177, R197, R12.reuse ;  /* 0x0000000cc5b17220 */ /* 0x081fe20000410000 */
[----:B------:R-:W0:Y:S05]  /*d2f0*/  S2R R224, SR_CgaCtaId ;  /* 0x0000000000e07919 */ /* 0x000e2a0000008800 */
[----:B------:R-:W-:Y:S08]  /*d300*/  MUFU.EX2 R152, R152 ;  /* 0x0000009800987308 */ /* 0x000ff00000000800 */
[----:B------:R-:W1:Y:S01]  /*d310*/  MUFU.EX2 R177, R177 ;  /* 0x000000b100b17308 */ /* 0x000e620000000800 */
[-CC-:B------:R-:W-:Y:S01]  /*d320*/  FFMA.FTZ R156, R156, R12.reuse, -R199.reuse ;  /* 0x0000000c9c9c7223 */ /* 0x180fe200000108c7 */
[-CC-:B------:R-:W-:Y:S01]  /*d330*/  FFMA.FTZ R185, R185, R12.reuse, -R199.reuse ;  /* 0x0000000cb9b97223 */ /* 0x180fe200000108c7 */
[-CC-:B------:R-:W-:Y:S01]  /*d340*/  FFMA.FTZ R160, R160, R12.reuse, -R199.reuse ;  /* 0x0000000ca0a07223 */ /* 0x180fe200000108c7 */
[-CC-:B------:R-:W-:Y:S01]  /*d350*/  FFMA.FTZ R161, R161, R12.reuse, -R199.reuse ;  /* 0x0000000ca1a17223 */ /* 0x180fe200000108c7 */
[----:B------:R-:W-:-:S03]  /*d360*/  FFMA.FTZ R164, R164, R12, -R199 ;  /* 0x0000000ca4a47223 */ /* 0x000fc600000108c7 */
        /* <DEDUP_REMOVED lines=15> */
[----:B------:R-:W-:-:S02]  /*d460*/  FFMA.FTZ R193, R193, R12, -R199 ;  /* 0x0000000cc1c17223 */ /* 0x000fc400000108c7 */
[----:B------:R-:W3:Y:S01]  /*d470*/  MUFU.EX2 R199, R156 ;  /* 0x0000009c00c77308 */ /* 0x000ee20000000800 */
[----:B-1----:R-:W-:-:S07]  /*d480*/  FFMA.FTZ R3, R177, R3, R158 ;  /* 0x00000003b1037223 */ /* 0x002fce000001009e */
[----:B------:R-:W1:Y:S01]  /*d490*/  MUFU.EX2 R185, R185 ;  /* 0x000000b900b97308 */ /* 0x000e620000000800 */
[----:B------:R-:W-:-:S07]  /*d4a0*/  FADD.FTZ R3, R152, R3 ;  /* 0x0000000398037221 */ /* 0x000fce0000010000 */
[----:B------:R-:W4:Y:S01]  /*d4b0*/  MUFU.EX2 R160, R160 ;  /* 0x000000a000a07308 */ /* 0x000f220000000800 */
[----:B--2---:R-:W-:-:S07]  /*d4c0*/  FADD.FTZ R3, R154, R3 ;  /* 0x000000039a037221 */ /* 0x004fce0000010000 */
[----:B------:R-:W2:Y:S01]  /*d4d0*/  MUFU.EX2 R162, R162 ;  /* 0x000000a200a27308 */ /* 0x000ea20000000800 */
[----:B------:R-:W-:-:S07]  /*d4e0*/  VIADD R155, R14, 0x22840 ;  /* 0x000228400e9b7836 */ /* 0x000fce0000000000 */
[----:B------:R-:W5:Y:S01]  /*d4f0*/  MUFU.EX2 R163, R163 ;  /* 0x000000a300a37308 */ /* 0x000f620000000800 */
[----:B---3--:R-:W-:-:S07]  /*d500*/  FADD.FTZ R3, R199, R3 ;  /* 0x00000003c7037221 */ /* 0x008fce0000010000 */
[----:B------:R-:W3:Y:S01]  /*d510*/  MUFU.EX2 R214, R161 ;  /* 0x000000a100d67308 */ /* 0x000ee20000000800 */
[----:B-1----:R-:W-:Y:S01]  /*d520*/  FADD.FTZ R3, R185, R3 ;  /* 0x00000003b9037221 */ /* 0x002fe20000010000 */
[----:B0-----:R-:W-:-:S06]  /*d530*/  PRMT R155, R224, 0x654, R155 ;  /* 0x00000654e09b7816 */ /* 0x001fcc000000009b */
[----:B------:R-:W0:Y:S01]  /*d540*/  MUFU.EX2 R164, R164 ;  /* 0x000000a400a47308 */ /* 0x000e220000000800 */
[----:B----4-:R-:W-:Y:S01]  /*d550*/  FADD.FTZ R3, R160, R3 ;  /* 0x00000003a0037221 */ /* 0x010fe20000010000 */
[----:B------:R5:W-:Y:S06]  /*d560*/  SYNCS.ARRIVE.TRANS64.RED.A1T0 RZ, [R155+URZ], RZ ;  /* 0x000000ff9bff79a7 */ /* 0x000bec000810043f */
[----:B------:R-:W1:Y:S01]  /*d570*/  MUFU.EX2 R166, R166 ;  /* 0x000000a600a67308 */ /* 0x000e620000000800 */
[----:B--2---:R-:W-:-:S07]  /*d580*/  FADD.FTZ R0, R162, R0 ;  /* 0x00000000a2007221 */ /* 0x004fce0000010000 */
[----:B------:R-:W2:Y:S01]  /*d590*/  MUFU.EX2 R165, R165 ;  /* 0x000000a500a57308 */ /* 0x000ea20000000800 */
[----:B-----5:R-:W-:Y:S01]  /*d5a0*/  F2FP.F16.F32.PACK_AB R155, R163, R162 ;  /* 0x000000a2a39b723e */ /* 0x020fe200000000ff */
[----:B---3--:R-:W-:-:S06]  /*d5b0*/  FADD.FTZ R3, R214, R3 ;  /* 0x00000003d6037221 */ /* 0x008fcc0000010000 */
[----:B------:R-:W3:Y:S08]  /*d5c0*/  MUFU.EX2 R195, R167 ;  /* 0x000000a700c37308 */ /* 0x000ef00000000800 */
[----:B------:R-:W4:Y:S01]  /*d5d0*/  MUFU.EX2 R168, R168 ;  /* 0x000000a800a87308 */ /* 0x000f220000000800 */
[----:B------:R-:W-:Y:S01]  /*d5e0*/  FADD.FTZ R0, R163, R0 ;  /* 0x00000000a3007221 */ /* 0x000fe20000010000 */
[----:B0-----:R-:W-:-:S06]  /*d5f0*/  FADD.FTZ R3, R164, R3 ;  /* 0x00000003a4037221 */ /* 0x001fcc0000010000 */
[----:B------:R-:W0:Y:S08]  /*d600*/  MUFU.EX2 R170, R170 ;  /* 0x000000aa00aa7308 */ /* 0x000e300000000800 */
[----:B------:R-:W5:Y:S01]  /*d610*/  MUFU.EX2 R162, R169 ;  /* 0x000000a900a27308 */ /* 0x000f620000000800 */
[----:B-1----:R-:W-:Y:S01]  /*d620*/  FADD.FTZ R0, R166, R0 ;  /* 0x00000000a6007221 */ /* 0x002fe20000010000 */
[----:B--2---:R-:W-:-:S06]  /*d630*/  FADD.FTZ R3, R165, R3 ;  /* 0x00000003a5037221 */ /* 0x004fcc0000010000 */
[----:B------:R-:W1:Y:S01]  /*d640*/  MUFU.EX2 R172, R172 ;  /* 0x000000ac00ac7308 */ /* 0x000e620000000800 */
[----:B---3--:R-:W-:Y:S01]  /*d650*/  FADD.FTZ R0, R195, R0 ;  /* 0x00000000c3007221 */ /* 0x008fe20000010000 */
[----:B----4-:R-:W-:-:S06]  /*d660*/  FADD.FTZ R3, R168, R3 ;  /* 0x00000003a8037221 */ /* 0x010fcc0000010000 */
[----:B------:R-:W2:Y:S01]  /*d670*/  MUFU.EX2 R174, R174 ;  /* 0x000000ae00ae7308 */ /* 0x000ea20000000800 */
[----:B------:R-:W-:-:S07]  /*d680*/  F2FP.F16.F32.PACK_AB R161, R195, R166 ;  /* 0x000000a6c3a1723e */ /* 0x000fce00000000ff */
[----:B------:R-:W3:Y:S01]  /*d690*/  MUFU.EX2 R173, R173 ;  /* 0x000000ad00ad7308 */ /* 0x000ee20000000800 */
[----:B0-----:R-:W-:Y:S01]  /*d6a0*/  FADD.FTZ R0, R170, R0 ;  /* 0x00000000aa007221 */ /* 0x001fe20000010000 */
[----:B-----5:R-:W-:-:S06]  /*d6b0*/  FADD.FTZ R3, R162, R3 ;  /* 0x00000003a2037221 */ /* 0x020fcc0000010000 */
[----:B------:R-:W0:Y:S08]  /*d6c0*/  MUFU.EX2 R175, R175 ;  /* 0x000000af00af7308 */ /* 0x000e300000000800 */
[----:B------:R-:W4:Y:S01]  /*d6d0*/  MUFU.EX2 R218, R218 ;  /* 0x000000da00da7308 */ /* 0x000f220000000800 */
[----:B------:R-:W-:Y:S01]  /*d6e0*/  FADD.FTZ R0, R196, R0 ;  /* 0x00000000c4007221 */ /* 0x000fe20000010000 */
[----:B------:R-:W-:-:S06]  /*d6f0*/  F2FP.F16.F32.PACK_AB R156, R152, R158 ;  /* 0x0000009e989c723e */ /* 0x000fcc00000000ff */
[----:B------:R-:W5:Y:S01]  /*d700*/  MUFU.EX2 R167, R215 ;  /* 0x000000d700a77308 */ /* 0x000f620000000800 */
[----:B-1----:R-:W-:Y:S01]  /*d710*/  FADD.FTZ R3, R172, R3 ;  /* 0x00000003ac037221 */ /* 0x002fe20000010000 */
[----:B------:R-:W-:-:S06]  /*d720*/  F2FP.F16.F32.PACK_AB R152, R160, R185 ;  /* 0x000000b9a098723e */ /* 0x000fcc00000000ff */
[----:B------:R-:W1:Y:S01]  /*d730*/  MUFU.EX2 R166, R180 ;  /* 0x000000b400a67308 */ /* 0x000e620000000800 */
[----:B------:R-:W-:Y:S01]  /*d740*/  F2FP.F16.F32.PACK_AB R160, R168, R165 ;  /* 0x000000a5a8a0723e */ /* 0x000fe200000000ff */
[----:B--2---:R-:W-:-:S06]  /*d750*/  FADD.FTZ R0, R174, R0 ;  /* 0x00000000ae007221 */ /* 0x004fcc0000010000 */
[----:B------:R-:W2:Y:S01]  /*d760*/  MUFU.EX2 R179, R179 ;  /* 0x000000b300b37308 */ /* 0x000ea20000000800 */
[----:B---3--:R-:W-:-:S07]  /*d770*/  FADD.FTZ R3, R173, R3 ;  /* 0x00000003ad037221 */ /* 0x008fce0000010000 */
[----:B------:R-:W3:Y:S01]  /*d780*/  MUFU.EX2 R181, R181 ;  /* 0x000000b500b57308 */ /* 0x000ee20000000800 */
[----:B0-----:R-:W-:Y:S01]  /*d790*/  FADD.FTZ R0, R175, R0 ;  /* 0x00000000af007221 */ /* 0x001fe20000010000 */
[----:B----4-:R-:W-:-:S06]  /*d7a0*/  FADD.FTZ R3, R218, R3 ;  /* 0x00000003da037221 */ /* 0x010fcc0000010000 */
[----:B------:R-:W0:Y:S01]  /*d7b0*/  MUFU.EX2 R182, R182 ;  /* 0x000000b600b67308 */ /* 0x000e220000000800 */
[----:B------:R-:W-:-:S07]  /*d7c0*/  F2FP.F16.F32.PACK_AB R163, R196, R170 ;  /* 0x000000aac4a3723e */ /* 0x000fce00000000ff */
[----:B------:R-:W4:Y:S01]  /*d7d0*/  MUFU.EX2 R168, R219 ;  /* 0x000000db00a87308 */ /* 0x000f220000000800 */
[----:B-----5:R-:W-:Y:S01]  /*d7e0*/  FADD.FTZ R0, R167, R0 ;  /* 0x00000000a7007221 */ /* 0x020fe20000010000 */
[----:B-1----:R-:W-:-:S06]  /*d7f0*/  FADD.FTZ R3, R166, R3 ;  /* 0x00000003a6037221 */ /* 0x002fcc0000010000 */
[----:B------:R-:W1:Y:S08]  /*d800*/  MUFU.EX2 R183, R183 ;  /* 0x000000b700b77308 */ /* 0x000e700000000800 */
[----:B------:R-:W5:Y:S01]  /*d810*/  MUFU.EX2 R184, R184 ;  /* 0x000000b800b87308 */ /* 0x000f620000000800 */
[----:B--2---:R-:W-:Y:S01]  /*d820*/  FADD.FTZ R0, R179, R0 ;  /* 0x00000000b3007221 */ /* 0x004fe20000010000 */
[----:B---3--:R-:W-:-:S06]  /*d830*/  FADD.FTZ R3, R181, R3 ;  /* 0x00000003b5037221 */ /* 0x008fcc0000010000 */
[----:B------:R-:W2:Y:S01]  /*d840*/  MUFU.EX2 R170, R216 ;  /* 0x000000d800aa7308 */ /* 0x000ea20000000800 */
[----:B------:R-:W-:Y:S01]  /*d850*/  F2FP.F16.F32.PACK_AB R162, R172, R162 ;  /* 0x000000a2aca2723e */ /* 0x000fe200000000ff */
[----:B0-----:R-:W-:-:S06]  /*d860*/  FADD.FTZ R0, R182, R0 ;  /* 0x00000000b6007221 */ /* 0x001fcc0000010000 */
[----:B------:R-:W0:Y:S01]  /*d870*/  MUFU.EX2 R187, R187 ;  /* 0x000000bb00bb7308 */ /* 0x000e220000000800 */
[----:B----4-:R-:W-:-:S07]  /*d880*/  FADD.FTZ R3, R168, R3 ;  /* 0x00000003a8037221 */ /* 0x010fce0000010000 */
[----:B------:R-:W3:Y:S01]  /*d890*/  MUFU.EX2 R189, R189 ;  /* 0x000000bd00bd7308 */ /* 0x000ee20000000800 */
[----:B-1----:R-:W-:Y:S01]  /*d8a0*/  FADD.FTZ R0, R183, R0 ;  /* 0x00000000b7007221 */ /* 0x002fe20000010000 */
[----:B-----5:R-:W-:-:S06]  /*d8b0*/  FADD.FTZ R3, R184, R3 ;  /* 0x00000003b8037221 */ /* 0x020fcc0000010000 */
[----:B------:R-:W1:Y:S01]  /*d8c0*/  MUFU.EX2 R188, R188 ;  /* 0x000000bc00bc7308 */ /* 0x000e620000000800 */
[----:B------:R-:W-:-:S07]  /*d8d0*/  F2FP.F16.F32.PACK_AB R165, R175, R174 ;  /* 0x000000aeafa5723e */ /* 0x000fce00000000ff */
[----:B------:R-:W4:Y:S01]  /*d8e0*/  MUFU.EX2 R172, R198 ;  /* 0x000000c600ac7308 */ /* 0x000f220000000800 */
[----:B------:R-:W-:Y:S01]  /*d8f0*/  FADD.FTZ R0, R171, R0 ;  /* 0x00000000ab007221 */ /* 0x000fe20000010000 */
[----:B--2---:R-:W-:-:S06]  /*d900*/  FADD.FTZ R3, R170, R3 ;  /* 0x00000003aa037221 */ /* 0x004fcc0000010000 */
[----:B------:R-:W2:Y:S08]  /*d910*/  MUFU.EX2 R190, R190 ;  /* 0x000000be00be7308 */ /* 0x000eb00000000800 */
[----:B------:R-:W5:Y:S01]  /*d920*/  MUFU.EX2 R192, R192 ;  /* 0x000000c000c07308 */ /* 0x000f620000000800 */
[----:B0-----:R-:W-:Y:S01]  /*d930*/  FADD.FTZ R0, R187, R0 ;  /* 0x00000000bb007221 */ /* 0x001fe20000010000 */
[----:B---3--:R-:W-:-:S06]  /*d940*/  FADD.FTZ R3, R189, R3 ;  /* 0x00000003bd037221 */ /* 0x008fcc0000010000 */
[----:B------:R-:W0:Y:S08]  /*d950*/  MUFU.EX2 R191, R191 ;  /* 0x000000bf00bf7308 */ /* 0x000e300000000800 */
[----:B------:R-:W3:Y:S01]  /*d960*/  MUFU.EX2 R174, R186 ;  /* 0x000000ba00ae7308 */ /* 0x000ee20000000800 */
[----:B-1----:R-:W-:Y:S01]  /*d970*/  FADD.FTZ R0, R188, R0 ;  /* 0x00000000bc007221 */ /* 0x002fe20000010000 */
[----:B----4-:R-:W-:-:S06]  /*d980*/  FADD.FTZ R3, R172, R3 ;  /* 0x00000003ac037221 */ /* 0x010fcc0000010000 */
[----:B------:R-:W1:Y:S08]  /*d990*/  MUFU.EX2 R175, R194 ;  /* 0x000000c200af7308 */ /* 0x000e700000000800 */
[----:B------:R-:W4:Y:S01]  /*d9a0*/  MUFU.EX2 R193, R193 ;  /* 0x000000c100c17308 */ /* 0x000f220000000800 */
[----:B--2---:R-:W-:Y:S01]  /*d9b0*/  FADD.FTZ R0, R190, R0 ;  /* 0x00000000be007221 */ /* 0x004fe20000010000 */
[----:B-----5:R-:W-:Y:S01]  /*d9c0*/  FADD.FTZ R3, R192, R3 ;  /* 0x00000003c0037221 */ /* 0x020fe20000010000 */
[----:B------:R-:W-:-:S02]  /*d9d0*/  F2FP.F16.F32.PACK_AB R158, R199, R154 ;  /* 0x0000009ac79e723e */ /* 0x000fc400000000ff */
[----:B0-----:R-:W-:Y:S01]  /*d9e0*/  FADD.FTZ R0, R191, R0 ;  /* 0x00000000bf007221 */ /* 0x001fe20000010000 */
[----:B---3--:R-:W-:Y:S01]  /*d9f0*/  FADD.FTZ R3, R174, R3 ;  /* 0x00000003ae037221 */ /* 0x008fe20000010000 */
[----:B------:R-:W-:Y:S01]  /*da00*/  F2FP.F16.F32.PACK_AB R154, R164, R214 ;  /* 0x000000d6a49a723e */ /* 0x000fe200000000ff */
[----:B------:R-:W-:Y:S01]  /*da10*/  FMUL.FTZ R24, R24, R177 ;  /* 0x000000b118187220 */ /* 0x000fe20000410000 */
[----:B------:R-:W-:Y:S01]  /*da20*/  F2FP.F16.F32.PACK_AB R164, R218, R173 ;  /* 0x000000addaa4723e */ /* 0x000fe200000000ff */
[----:B-1----:R-:W-:Y:S01]  /*da30*/  FADD.FTZ R0, R175, R0 ;  /* 0x00000000af007221 */ /* 0x002fe20000010000 */
[----:B------:R-:W-:Y:S01]  /*da40*/  F2FP.F16.F32.PACK_AB R166, R181, R166 ;  /* 0x000000a6b5a6723e */ /* 0x000fe200000000ff */
[----:B------:R-:W-:Y:S01]  /*da50*/  FMUL.FTZ R25, R25, R177 ;  /* 0x000000b119197220 */ /* 0x000fe20000410000 */
[----:B------:R-:W-:Y:S01]  /*da60*/  F2FP.F16.F32.PACK_AB R167, R179, R167 ;  /* 0x000000a7b3a7723e */ /* 0x000fe200000000ff */
[-C--:B------:R-:W-:Y:S01]  /*da70*/  FMUL.FTZ R28, R28, R177.reuse ;  /* 0x000000b11c1c7220 */ /* 0x080fe20000410000 */
[----:B------:R-:W-:Y:S01]  /*da80*/  F2FP.F16.F32.PACK_AB R168, R184, R168 ;  /* 0x000000a8b8a8723e */ /* 0x000fe200000000ff */
[-C--:B------:R-:W-:Y:S01]  /*da90*/  FMUL.FTZ R29, R29, R177.reuse ;  /* 0x000000b11d1d7220 */ /* 0x080fe20000410000 */
[----:B------:R-:W-:Y:S01]  /*daa0*/  F2FP.F16.F32.PACK_AB R169, R183, R182 ;  /* 0x000000b6b7a9723e */ /* 0x000fe200000000ff */
[----:B----4-:R-:W-:Y:S01]  /*dab0*/  FADD.FTZ R3, R193, R3 ;  /* 0x00000003c1037221 */ /* 0x010fe20000010000 */
[----:B------:R-:W-:Y:S01]  /*dac0*/  F2FP.F16.F32.PACK_AB R170, R189, R170 ;  /* 0x000000aabdaa723e */ /* 0x000fe200000000ff */
[----:B------:R-:W-:Y:S01]  /*dad0*/  FMUL.FTZ R32, R32, R177 ;  /* 0x000000b120207220 */ /* 0x000fe20000410000 */
[----:B------:R-:W-:Y:S01]  /*dae0*/  F2FP.F16.F32.PACK_AB R171, R187, R171 ;  /* 0x000000abbbab723e */ /* 0x000fe200000000ff */
[-C--:B------:R-:W-:Y:S01]  /*daf0*/  FMUL.FTZ R33, R33, R177.reuse ;  /* 0x000000b121217220 */ /* 0x080fe20000410000 */
[----:B------:R-:W-:Y:S01]  /*db00*/  F2FP.F16.F32.PACK_AB R172, R192, R172 ;  /* 0x000000acc0ac723e */ /* 0x000fe200000000ff */
[-C--:B------:R-:W-:Y:S01]  /*db10*/  FMUL.FTZ R36, R36, R177.reuse ;  /* 0x000000b124247220 */ /* 0x080fe20000410000 */
[----:B------:R-:W-:Y:S01]  /*db20*/  F2FP.F16.F32.PACK_AB R173, R190, R188 ;  /* 0x000000bcbead723e */ /* 0x000fe200000000ff */
[-C--:B------:R-:W-:Y:S01]  /*db30*/  FMUL.FTZ R37, R37, R177.reuse ;  /* 0x000000b125257220 */ /* 0x080fe20000410000 */
[----:B------:R-:W-:Y:S01]  /*db40*/  F2FP.F16.F32.PACK_AB R174, R193, R174 ;  /* 0x000000aec1ae723e */ /* 0x000fe200000000ff */
[----:B------:R-:W-:Y:S01]  /*db50*/  FMUL.FTZ R40, R40, R177 ;  /* 0x000000b128287220 */ /* 0x000fe20000410000 */
[----:B------:R-:W-:Y:S01]  /*db60*/  F2FP.F16.F32.PACK_AB R175, R175, R191 ;  /* 0x000000bfafaf723e */ /* 0x000fe200000000ff */
        /* <DEDUP_REMOVED lines=119> */
[----:B------:R-:W-:Y:S06]  /*e2e0*/  @!P0 BRA `(.L_x_5284) ;  /* 0x0000000000048947 */ /* 0x000fec0003800000 */
[----:B------:R-:W-:Y:S01]  /*e2f0*/  BPT.TRAP 0x1 ;  /* 0x000000040000795c */ /* 0x000fe20000300000 */
.L_x_5284:
[----:B------:R0:W1:Y:S01]  /*e300*/  SYNCS.PHASECHK.TRANS64.TRYWAIT P1, [R14+URZ+0x22850], R15 ;  /* 0x0228500f0e0075a7 */ /* 0x000062000802017f */
[----:B------:R-:W-:Y:S05]  /*e310*/  @!P0 BRA `(.L_x_5285) ;  /* 0x0000000000048947 */ /* 0x000fea0003800000 */
[----:B------:R-:W-:Y:S01]  /*e320*/  BPT.TRAP 0x1 ;  /* 0x000000040000795c */ /* 0x000fe20000300000 */
.L_x_5285:
[----:B------:R-:W-:Y:S04]  /*e330*/  BSSY B0, `(.L_x_5286) ;  /* 0x0000004000007945 */ /* 0x000fe80003800000 */
[----:B-1----:R-:W-:Y:S05]  /*e340*/  @P1 BRA `(.L_x_5287) ;  /* 0x0000000000081947 */ /* 0x002fea0003800000 */
[----:B------:R-:W1:Y:S02]  /*e350*/  SYNCS.PHASECHK.TRANS64.TRYWAIT P1, [R14+URZ+0x22850], R15 ;  /* 0x0228500f0e0075a7 */ /* 0x000e64000802017f */
[----:B-1----:R-:W-:Y:S05]  /*e360*/  @!P1 BRA `(.L_x_5288) ;  /* 0x000000e400a49947 */ /* 0x002fea0003800000 */
.L_x_5287:
[----:B------:R-:W-:Y:S05]  /*e370*/  BSYNC B0 ;  /* 0x0000000000007941 */ /* 0x000fea0003800000 */
.L_x_5286:
[----:B------:R-:W2:Y:S01]  /*e380*/  S2R R177, SR_TID.X ;  /* 0x0000000000b17919 */ /* 0x000ea20000002100 */
[----:B------:R-:W-:Y:S05]  /*e390*/  WARPSYNC.ALL ;  /* 0x0000000000007948 */ /* 0x000fea0003800000 */
[----:B------:R-:W-:Y:S01]  /*e3a0*/  IMAD R178, R22, 0xc00, R227 ;  /* 0x00000c0016b27824 */ /* 0x000fe200078e02e3 */
[----:B------:R-:W-:-:S04]  /*e3b0*/  MOV R179, 0x40000040 ;  /* 0x4000004000b37802 */ /* 0x000fc80000000f00 */
[----:B------:R-:W-:Y:S02]  /*e3c0*/  R2UR UR6, R178 ;  /* 0x00000000b20672ca */ /* 0x000fe400000e0000 */
[----:B------:R-:W-:Y:S01]  /*e3d0*/  R2UR UR7, R179 ;  /* 0x00000000b30772ca */ /* 0x000fe200000e0000 */
[----:B------:R-:W-:Y:S01]  /*e3e0*/  IMAD.MOV.U32 R179, RZ, RZ, 0x40000040 ;  /* 0x40000040ffb37424 */ /* 0x000fe200078e00ff */
[----:B--2---:R-:W-:-:S05]  /*e3f0*/  SHF.R.U32.HI R177, RZ, 0x7, R177 ;  /* 0x00000007ffb17819 */ /* 0x004fca00000116b1 */
[----:B01----:R-:W-:-:S05]  /*e400*/  VIADD R15, R177, 0x8 ;  /* 0x00000008b10f7836 */ /* 0x003fca0000000000 */
[----:B------:R0:W-:Y:S06]  /*e410*/  BAR.SYNC.DEFER_BLOCKING R15, 0x100 ;  /* 0x0004000f0000751d */ /* 0x0001ec0000010000 */
[----:B------:R-:W-:-:S06]  /*e420*/  WARPGROUP.ARRIVE ;  /* 0x00000000000079c5 */ /* 0x000fcc0000000000 */
[----:B------:R-:W-:Y:S03]  /*e430*/  HGMMA.64x256x16.F32 R24, R156, gdesc[UR4].tnspB, R24, gsb0 ;  /* 0x43e000049c187df0 */ /* 0x000fe60008000818 */
[----:B------:R-:W-:Y:S02]  /*e440*/  WARPGROUP.DEPBAR.LE gsb0, 0x0 ;  /* 0x00008000000079c5 */ /* 0x000fe40000010000 */
[----:B------:R-:W-:Y:S01]  /*e450*/  VIADD R156, R178, 0x80 ;  /* 0x00000080b29c7836 */ /* 0x000fe20000000000 */
[----:B------:R-:W-:Y:S01]  /*e460*/  WARPGROUP.ARRIVE ;  /* 0x00000000000079c5 */ /* 0x000fe20000000000 */
[----:B------:R-:W-:-:S03]  /*e470*/  IMAD.MOV.U32 R157, RZ, RZ, 0x40000040 ;  /* 0x40000040ff9d7424 */ /* 0x000fc600078e00ff */
[----:B------:R-:W-:Y:S02]  /*e480*/  R2UR UR6, R156 ;  /* 0x000000009c0672ca */ /* 0x000fe400000e0000 */
[----:B------:R-:W-:-:S15]  /*e490*/  R2UR UR7, R157 ;  /* 0x000000009d0772ca */ /* 0x000fde00000e0000 */
[----:B------:R-:W-:-:S01]  /*e4a0*/  NOP ;  /* 0x0000000000007918 */ /* 0x000fc20000000000 */
[----:B------:R-:W-:Y:S03]  /*e4b0*/  HGMMA.64x256x16.F32 R24, R152, gdesc[UR4].tnspB, R24, gsb0 ;  /* 0x43e0000498187df0 */ /* 0x000fe60008000818 */
[----:B------:R-:W-:Y:S02]  /*e4c0*/  WARPGROUP.DEPBAR.LE gsb0, 0x0 ;  /* 0x00008000000079c5 */ /* 0x000fe40000010000 */
[----:B------:R-:W-:Y:S01]  /*e4d0*/  VIADD R152, R178, 0x100 ;  /* 0x00000100b2987836 */ /* 0x000fe20000000000 */
[----:B------:R-:W-:Y:S01]  /*e4e0*/  WARPGROUP.ARRIVE ;  /* 0x00000000000079c5 */ /* 0x000fe20000000000 */
[----:B------:R-:W-:-:S03]  /*e4f0*/  IMAD.MOV.U32 R153, RZ, RZ, 0x40000040 ;  /* 0x40000040ff997424 */ /* 0x000fc600078e00ff */
[----:B------:R-:W-:Y:S02]  /*e500*/  R2UR UR6, R152 ;  /* 0x00000000980672ca */ /* 0x000fe400000e0000 */
[----:B------:R-:W-:Y:S01]  /*e510*/  R2UR UR7, R153 ;  /* 0x00000000990772ca */ /* 0x000fe200000e0000 */
[----:B------:R-:W-:Y:S01]  /*e520*/  IMAD.MOV.U32 R153, RZ, RZ, 0x40000040 ;  /* 0x40000040ff997424 */ /* 0x000fe200078e00ff */
[----:B------:R-:W-:-:S14]  /*e530*/  IADD3 R152, R178, 0x180, RZ ;  /* 0x00000180b2987810 */ /* 0x000fdc0007ffe0ff */
[----:B------:R-:W-:Y:S01]  /*e540*/  HGMMA.64x256x16.F32 R24, R160, gdesc[UR4].tnspB, R24, gsb0 ;  /* 0x43e00004a0187df0 */ /* 0x000fe20008000818 */
[----:B------:R-:W-:Y:S01]  /*e550*/  R2UR UR6, R152 ;  /* 0x00000000980672ca */ /* 0x000fe200000e0000 */
[C---:B------:R-:W-:Y:S01]  /*e560*/  VIADD R152, R178.reuse, 0x200 ;  /* 0x00000200b2987836 */ /* 0x040fe20000000000 */
[----:B------:R-:W-:Y:S01]  /*e570*/  R2UR UR7, R153 ;  /* 0x00000000990772ca */ /* 0x000fe200000e0000 */
[----:B------:R-:W-:Y:S02]  /*e580*/  IMAD.MOV.U32 R153, RZ, RZ, 0x40000040 ;  /* 0x40000040ff997424 */ /* 0x000fe400078e00ff */
[----:B------:R-:W-:Y:S01]  /*e590*/  VIADD R178, R178, 0x280 ;  /* 0x00000280b2b27836 */ /* 0x000fe20000000000 */
[----:B------:R-:W-:Y:S02]  /*e5a0*/  WARPGROUP.DEPBAR.LE gsb0, 0x0 ;  /* 0x00008000000079c5 */ /* 0x000fe40000010000 */
[----:B------:R-:W-:-:S15]  /*e5b0*/  WARPGROUP.ARRIVE ;  /* 0x00000000000079c5 */ /* 0x000fde0000000000 */
[----:B------:R-:W-:-:S04]  /*e5c0*/  NOP ;  /* 0x0000000000007918 */ /* 0x000fc80000000000 */
        /* <DEDUP_REMOVED lines=16> */
.L_x_5289:
[----:B------:R-:W0:Y:S01]  /*e6d0*/  S2R R15, SR_CgaCtaId ;  /* 0x00000000000f7919 */ /* 0x000e220000008800 */
[C---:B------:R-:W-:Y:S01]  /*e6e0*/  ISETP.GT.AND P1, PT, R13.reuse, R221, PT ;  /* 0x000000dd0d00720c */ /* 0x040fe20003f24270 */
[----:B------:R-:W-:Y:S01]  /*e6f0*/  VIADD R13, R13, 0xffffffff ;  /* 0xffffffff0d0d7836 */ /* 0x000fe20000000000 */
[----:B------:R-:W-:Y:S01]  /*e700*/  IADD3 R14, R14, 0x22860, RZ ;  /* 0x000228600e0e7810 */ /* 0x000fe20007ffe0ff */
[----:B------:R-:W-:Y:S02]  /*e710*/  IMAD.MOV.U32 R215, RZ, RZ, R176 ;  /* 0x000000ffffd77224 */ /* 0x000fe400078e00b0 */
[----:B------:R-:W-:Y:S01]  /*e720*/  IMAD.MOV.U32 R214, RZ, RZ, R20 ;  /* 0x000000ffffd67224 */ /* 0x000fe200078e0014 */
[----:B0-----:R-:W-:-:S04]  /*e730*/  PRMT R14, R15, 0x654, R14 ;  /* 0x000006540f0e7816 */ /* 0x001fc8000000000e */
[----:B------:R0:W-:Y:S03]  /*e740*/  SYNCS.ARRIVE.TRANS64.RED.A1T0 RZ, [R14+URZ], RZ ;  /* 0x000000ff0eff79a7 */ /* 0x0001e6000810043f */
[----:B------:R-:W-:Y:S05]  /*e750*/  @P1 BRA `(.L_x_5290) ;  /* 0xffffffd000e81947 */ /* 0x000fea000383ffff */
.L_x_5278:
[----:B------:R-:W-:-:S13]  /*e760*/  ISETP.GE.AND P1, PT, R13, RZ, PT ;  /* 0x000000ff0d00720c */ /* 0x000fda0003f26270 */
[----:B------:R-:W-:Y:S05]  /*e770*/  @!P1 BRA `(.L_x_5291) ;  /* 0x0000002400489947 */ /* 0x000fea0003800000 */
[----:B------:R-:W-:Y:S02]  /*e780*/  IMAD.MOV.U32 R214, RZ, RZ, R176 ;  /* 0x000000ffffd67224 */ /* 0x000fe400078e00b0 */
[----:B------:R-:W-:-:S07]  /*e790*/  IMAD.MOV.U32 R215, RZ, RZ, R20 ;  /* 0x000000ffffd77224 */ /* 0x000fce00078e0014 */
.L_x_5303:
[----:B------:R-:W-:Y:S01]  /*e7a0*/  IADD3 R22, R22, 0x1, RZ ;  /* 0x0000000116167810 */ /* 0x000fe20007ffe0ff */
[----:B------:R-:W-:Y:S05]  /*e7b0*/  YIELD ;  /* 0x0000000000007946 */ /* 0x000fea0003800000 */
[----:B------:R-:W-:-:S04]  /*e7c0*/  ISETP.NE.AND P1, PT, R22, 0x2, PT ;  /* 0x000000021600780c */ /* 0x000fc80003f25270 */
[----:B------:R-:W-:Y:S02]  /*e7d0*/  SEL R15, RZ, 0x1, P1 ;  /* 0x00000001ff0f7807 */ /* 0x000fe40000800000 */
[----:B------:R-:W-:Y:S02]  /*e7e0*/  SEL R22, R22, RZ, P1 ;  /* 0x000000ff16167207 */ /* 0x000fe40000800000 */
[----:B------:R-:W-:Y:S01]  /*e7f0*/  LOP3.LUT R202, R202, R15, RZ, 0x3c, !PT ;  /* 0x0000000fcaca7212 */ /* 0x000fe200078e3cff */
[----:B-1----:R-:W-:Y:S06]  /*e800*/  @!P0 BRA `(.L_x_5292) ;  /* 0x0000000000048947 */ /* 0x002fec0003800000 */
[----:B------:R-:W-:Y:S01]  /*e810*/  BPT.TRAP 0x1 ;  /* 0x000000040000795c */ /* 0x000fe20000300000 */
.L_x_5292:
[----:B0-----:R-:W-:Y:S01]  /*e820*/  IMAD R14, R22, 0x8, R19 ;  /* 0x00000008160e7824 */ /* 0x001fe200078e0213 */
[----:B------:R-:W-:-:S04]  /*e830*/  SHF.L.U32 R15, R202, 0x1f, RZ ;  /* 0x0000001fca0f7819 */ /* 0x000fc800000006ff */
[----:B------:R0:W1:Y:S01]  /*e840*/  SYNCS.PHASECHK.TRANS64.TRYWAIT P1, [R14+URZ+0x22830], R15 ;  /* 0x0228300f0e0075a7 */ /* 0x000062000802017f */
[----:B------:R-:W-:Y:S05]  /*e850*/  @!P0 BRA `(.L_x_5293) ;  /* 0x0000000000048947 */ /* 0x000fea0003800000 */
[----:B------:R-:W-:Y:S01]  /*e860*/  BPT.TRAP 0x1 ;  /* 0x000000040000795c */ /* 0x000fe20000300000 */
.L_x_5293:
[----:B------:R-:W-:Y:S02]  /*e870*/  IMAD R154, R22, 0x300, R228 ;  /* 0x00000300169a7824 */ /* 0x000fe400078e02e4 */
[----:B------:R-:W-:Y:S01]  /*e880*/  IMAD.MOV.U32 R155, RZ, RZ, 0x40000040 ;  /* 0x40000040ff9b7424 */ /* 0x000fe200078e00ff */
[----:B-1----:R-:W-:Y:S06]  /*e890*/  @P1 BRA `(.L_x_5294) ;  /* 0x0000000000081947 */ /* 0x002fec0003800000 */
[----:B------:R-:W1:Y:S02]  /*e8a0*/  SYNCS.PHASECHK.TRANS64.TRYWAIT P1, [R14+URZ+0x22830], R15 ;  /* 0x0228300f0e0075a7 */ /* 0x000e64000802017f */
[----:B-1----:R-:W-:Y:S05]  /*e8b0*/  @!P1 BRA `(.L_x_5295) ;  /* 0x000000e000649947 */ /* 0x002fea0003800000 */
.L_x_5294:
        /* <DEDUP_REMOVED lines=41> */
.L_x_5296:
        /* <DEDUP_REMOVED lines=51> */
[----:B------:R-:W-:-:S03]  /*ee80*/  FMUL.FTZ R195, R195, UR36 ;  /* 0x00000024c3c37c20 */ /* 0x000fc60008410000 */
        /* <DEDUP_REMOVED lines=48> */
[----:B------:R-:W-:Y:S08]  /*f190*/  MUFU.TANH R220, R220 ;  /* 0x000000dc00dc7308 */ /* 0x000ff00000002400 */
[----:B------:R-:W-:Y:S01]  /*f1a0*/  MUFU.TANH R223, R223 ;  /* 0x000000df00df7308 */ /* 0x000fe20000002400 */
[----:B---3--:R-:W-:-:S02]  /*f1b0*/  FMNMX.FTZ R20, R20, R12, !PT ;  /* 0x0000000c14147209 */ /* 0x008fc40007810000 */
[----:B------:R-:W3:Y:S03]  /*f1c0*/  LDC R12, c[0x0][0x988] ;  /* 0x00026200ff0c7b82 */ /* 0x000ee60000000800 */
[C---:B------:R-:W-:Y:S02]  /*f1d0*/  FADD.FTZ R154, -R20.reuse, R215 ;  /* 0x000000d7149a7221 */ /* 0x040fe40000010100 */
[----:B------:R-:W-:Y:S08]  /*f1e0*/  MUFU.TANH R221, R221 ;  /* 0x000000dd00dd7308 */ /* 0x000ff00000002400 */
[----:B------:R-:W-:Y:S01]  /*f1f0*/  MUFU.TANH R222, R222 ;  /* 0x000000de00de7308 */ /* 0x000fe20000002400 */
[-C--:B---3--:R-:W-:Y:S01]  /*f200*/  FMUL.FTZ R155, R20, R12.reuse ;  /* 0x0000000c149b7220 */ /* 0x088fe20000410000 */
[----:B------:R-:W-:-:S03]  /*f210*/  FMUL.FTZ R154, R154, R12 ;  /* 0x0000000c9a9a7220 */ /* 0x000fc60000410000 */
        /* <DEDUP_REMOVED lines=12> */
[----:B------:R-:W4:Y:S01]  /*f2e0*/  MUFU.EX2 R152, R152 ;  /* 0x0000009800987308 */ /* 0x000f220000000800 */
[-CC-:B------:R-:W-:Y:S01]  /*f2f0*/  FFMA.FTZ R188, R188, R12.reuse, -R155.reuse ;  /* 0x0000000cbcbc7223 */ /* 0x180fe2000001089b */
[-CC-:B------:R-:W-:Y:S01]  /*f300*/  FFMA.FTZ R165, R165, R12.reuse, -R155.reuse ;  /* 0x0000000ca5a57223 */ /* 0x180fe2000001089b */
[-CC-:B------:R-:W-:Y:S01]  /*f310*/  FFMA.FTZ R169, R169, R12.reuse, -R155.reuse ;  /* 0x0000000ca9a97223 */ /* 0x180fe2000001089b */
[-CC-:B------:R-:W-:Y:S01]  /*f320*/  FFMA.FTZ R172, R172, R12.reuse, -R155.reuse ;  /* 0x0000000cacac7223 */ /* 0x180fe2000001089b */
[-CC-:B------:R-:W-:Y:S01]  /*f330*/  FFMA.FTZ R180, R180, R12.reuse, -R155.reuse ;  /* 0x0000000cb4b47223 */ /* 0x180fe2000001089b */
[-CC-:B------:R-:W-:Y:S01]  /*f340*/  FFMA.FTZ R181, R181, R12.reuse, -R155.reuse ;  /* 0x0000000cb5b57223 */ /* 0x180fe2000001089b */
[-CC-:B------:R-:W-:Y:S01]  /*f350*/  FFMA.FTZ R184, R184, R12.reuse, -R155.reuse ;  /* 0x0000000cb8b87223 */ /* 0x180fe2000001089b */
[----:B------:R-:W5:Y:S01]  /*f360*/  MUFU.EX2 R153, R153 ;  /* 0x0000009900997308 */ /* 0x000f620000000800 */
[-CC-:B------:R-:W-:Y:S01]  /*f370*/  FFMA.FTZ R185, R185, R12.reuse, -R155.reuse ;  /* 0x0000000cb9b97223 */ /* 0x180fe2000001089b */
[-CC-:B------:R-:W-:Y:S01]  /*f380*/  FFMA.FTZ R189, R189, R12.reuse, -R155.reuse ;  /* 0x0000000cbdbd7223 */ /* 0x180fe2000001089b */
[-CC-:B------:R-:W-:Y:S01]  /*f390*/  FFMA.FTZ R192, R192, R12.reuse, -R155.reuse ;  /* 0x0000000cc0c07223 */ /* 0x180fe2000001089b */
[-CC-:B------:R-:W-:Y:S01]  /*f3a0*/  FFMA.FTZ R193, R193, R12.reuse, -R155.reuse ;  /* 0x0000000cc1c17223 */ /* 0x180fe2000001089b */
[-CC-:B------:R-:W-:Y:S01]  /*f3b0*/  FFMA.FTZ R196, R196, R12.reuse, -R155.reuse ;  /* 0x0000000cc4c47223 */ /* 0x180fe2000001089b */
[----:B------:R-:W-:Y:S01]  /*f3c0*/  FFMA.FTZ R155, R197, R12, -R155 ;  /* 0x0000000cc59b7223 */ /* 0x000fe2000001089b */
[----:B---3--:R-:W-:Y:S01]  /*f3d0*/  FMUL.FTZ R24, R24, R177 ;  /* 0x000000b118187220 */ /* 0x008fe20000410000 */
[----:B------:R3:W0:Y:S01]  /*f3e0*/  MUFU.EX2 R154, R156 ;  /* 0x0000009c009a7308 */ /* 0x0006220000000800 */
[----:B----4-:R-:W-:Y:S01]  /*f3f0*/  FFMA.FTZ R3, R177, R3, R152 ;  /* 0x00000003b1037223 */ /* 0x010fe20000010098 */
[-C--:B------:R-:W-:Y:S01]  /*f400*/  FMUL.FTZ R25, R25, R177.reuse ;  /* 0x000000b119197220 */ /* 0x080fe20000410000 */
[-C--:B------:R-:W-:Y:S01]  /*f410*/  FMUL.FTZ R28, R28, R177.reuse ;  /* 0x000000b11c1c7220 */ /* 0x080fe20000410000 */
[-C--:B------:R-:W-:Y:S01]  /*f420*/  FMUL.FTZ R29, R29, R177.reuse ;  /* 0x000000b11d1d7220 */ /* 0x080fe20000410000 */
[-C--:B------:R-:W-:Y:S01]  /*f430*/  FMUL.FTZ R32, R32, R177.reuse ;  /* 0x000000b120207220 */ /* 0x080fe20000410000 */
[-C--:B------:R-:W-:Y:S01]  /*f440*/  FMUL.FTZ R33, R33, R177.reuse ;  /* 0x000000b121217220 */ /* 0x080fe20000410000 */
[-C--:B------:R-:W-:Y:S01]  /*f450*/  FMUL.FTZ R36, R36, R177.reuse ;  /* 0x000000b124247220 */ /* 0x080fe20000410000 */
[----:B------:R-:W4:Y:S01]  /*f460*/  MUFU.EX2 R157, R157 ;  /* 0x0000009d009d7308 */ /* 0x000f220000000800 */
[C---:B-----5:R-:W-:Y:S01]  /*f470*/  FADD.FTZ R3, R153.reuse, R3 ;  /* 0x0000000399037221 */ /* 0x060fe20000010000 */
[----:B------:R-:W-:Y:S01]  /*f480*/  F2FP.F16.F32.PACK_AB R152, R153, R152 ;  /* 0x000000989998723e */ /* 0x000fe200000000ff */
[----:B------:R-:W-:Y:S01]  /*f490*/  FMUL.FTZ R153, R175, UR36 ;  /* 0x00000024af997c20 */ /* 0x000fe20008410000 */
[----:B---3--:R-:W-:Y:S01]  /*f4a0*/  FMUL.FTZ R156, R178, UR36 ;  /* 0x00000024b29c7c20 */ /* 0x008fe20008410000 */
        /* <DEDUP_REMOVED lines=12> */
[C---:B----4-:R-:W-:Y:S01]  /*f570*/  FADD.FTZ R3, R157.reuse, R3 ;  /* 0x000000039d037221 */ /* 0x050fe20000010000 */
[----:B------:R-:W-:Y:S01]  /*f580*/  F2FP.F16.F32.PACK_AB R154, R157, R154 ;  /* 0x0000009a9d9a723e */ /* 0x000fe200000000ff */
[----:B------:R-:W-:Y:S01]  /*f590*/  FMUL.FTZ R157, R179, UR36 ;  /* 0x00000024b39d7c20 */ /* 0x000fe20008410000 */
[-C--:B------:R-:W-:Y:S01]  /*f5a0*/  FMUL.FTZ R56, R56, R177.reuse ;  /* 0x000000b138387220 */ /* 0x080fe20000410000 */
[-C--:B------:R-:W-:Y:S01]  /*f5b0*/  FMUL.FTZ R57, R57, R177.reuse ;  /* 0x000000b139397220 */ /* 0x080fe20000410000 */
[-C--:B------:R-:W-:Y:S01]  /*f5c0*/  FMUL.FTZ R60, R60, R177.reuse ;  /* 0x000000b13c3c7220 */ /* 0x080fe20000410000 */
[-C--:B------:R-:W-:Y:S01]  /*f5d0*/  FMUL.FTZ R61, R61, R177.reuse ;  /* 0x000000b13d3d7220 */ /* 0x080fe20000410000 */
[----:B------:R-:W4:Y:S01]  /*f5e0*/  MUFU.TANH R153, R153 ;  /* 0x0000009900997308 */ /* 0x000f220000002400 */
[----:B---3--:R-:W-:Y:S01]  /*f5f0*/  FADD.FTZ R3, R160, R3 ;  /* 0x00000003a0037221 */ /* 0x008fe20000010000 */
[-C--:B------:R-:W-:Y:S01]  /*f600*/  FMUL.FTZ R64, R64, R177.reuse ;  /* 0x000000b140407220 */ /* 0x080fe20000410000 */
[-C--:B------:R-:W-:Y:S01]  /*f610*/  FMUL.FTZ R65, R65, R177.reuse ;  /* 0x000000b141417220 */ /* 0x080fe20000410000 */
[-C--:B------:R-:W-:Y:S01]  /*f620*/  FMUL.FTZ R68, R68, R177.reuse ;  /* 0x000000b144447220 */ /* 0x080fe20000410000 */
[-C--:B------:R-:W-:Y:S01]  /*f630*/  FMUL.FTZ R69, R69, R177.reuse ;  /* 0x000000b145457220 */ /* 0x080fe20000410000 */
[-C--:B------:R-:W-:Y:S01]  /*f640*/  FMUL.FTZ R72, R72, R177.reuse ;  /* 0x000000b148487220 */ /* 0x080fe20000410000 */
[-C--:B------:R-:W-:Y:S01]  /*f650*/  FMUL.FTZ R73, R73, R177.reuse ;  /* 0x000000b149497220 */ /* 0x080fe20000410000 */
[----:B------:R-:W3:Y:S01]  /*f660*/  MUFU.TANH R156, R156 ;  /* 0x0000009c009c7308 */ /* 0x000ee20000002400 */
[C---:B0-----:R-:W-:Y:S01]  /*f670*/  FADD.FTZ R3, R161.reuse, R3 ;  /* 0x00000003a1037221 */ /* 0x041fe20000010000 */
[----:B------:R-:W-:Y:S01]  /*f680*/  F2FP.F16.F32.PACK_AB R168, R161, R160 ;  /* 0x000000a0a1a8723e */ /* 0x000fe200000000ff */
[----:B------:R-:W-:Y:S01]  /*f690*/  FMUL.FTZ R160, R182, UR36 ;  /* 0x00000024b6a07c20 */ /* 0x000fe20008410000 */
[----:B------:R-:W-:Y:S01]  /*f6a0*/  FMNMX.FTZ R161, R218, R214, !PT ;  /* 0x000000d6daa17209 */ /* 0x000fe20007810000 */
[-C--:B------:R-:W-:Y:S01]  /*f6b0*/  FMUL.FTZ R76, R76, R177.reuse ;  /* 0x000000b14c4c7220 */ /* 0x080fe20000410000 */
[-C--:B------:R-:W-:Y:S01]  /*f6c0*/  FMUL.FTZ R77, R77, R177.reuse ;  /* 0x000000b14d4d7220 */ /* 0x080fe20000410000 */
[----:B------:R-:W-:Y:S01]  /*f6d0*/  FMUL.FTZ R80, R80, R177 ;  /* 0x000000b150507220 */ /* 0x000fe20000410000 */
[----:B------:R-:W-:Y:S01]  /*f6e0*/  FMNMX.FTZ R161, R217, R161, !PT ;  /* 0x000000a1d9a17209 */ /* 0x000fe20007810000 */
[----:B------:R-:W0:Y:S01]  /*f6f0*/  MUFU.TANH R157, R157 ;  /* 0x0000009d009d7308 */ /* 0x000e220000002400 */
[-C--:B------:R-:W-:Y:S01]  /*f700*/  FMUL.FTZ R81, R81, R177.reuse ;  /* 0x000000b151517220 */ /* 0x080fe20000410000 */
[----:B------:R-:W-:Y:S01]  /*f710*/  FMUL.FTZ R84, R84, R177 ;  /* 0x000000b154547220 */ /* 0x000fe20000410000 */
[----:B------:R-:W-:Y:S01]  /*f720*/  FMNMX.FTZ R162, R216, R161, !PT ;  /* 0x000000a1d8a27209 */ /* 0x000fe20007810000 */
[-C--:B------:R-:W-:Y:S01]  /*f730*/  FMUL.FTZ R85, R85, R177.reuse ;  /* 0x000000b155557220 */ /* 0x080fe20000410000 */
[-C--:B------:R-:W-:Y:S01]  /*f740*/  FMUL.FTZ R88, R88, R177.reuse ;  /* 0x000000b158587220 */ /* 0x080fe20000410000 */
[-C--:B------:R-:W-:Y:S01]  /*f750*/  FMUL.FTZ R89, R89, R177.reuse ;  /* 0x000000b159597220 */ /* 0x080fe20000410000 */
[----:B------:R-:W-:Y:S01]  /*f760*/  FMNMX.FTZ R162, R226, R162, !PT ;  /* 0x000000a2e2a27209 */ /* 0x000fe20007810000 */
[----:B------:R-:W5:Y:S01]  /*f770*/  MUFU.TANH R160, R160 ;  /* 0x000000a000a07308 */ /* 0x000f620000002400 */
[-C--:B------:R-:W-:Y:S01]  /*f780*/  FMUL.FTZ R92, R92, R177.reuse ;  /* 0x000000b15c5c7220 */ /* 0x080fe20000410000 */
[-C--:B------:R-:W-:Y:S01]  /*f790*/  FMUL.FTZ R93, R93, R177.reuse ;  /* 0x000000b15d5d7220 */ /* 0x080fe20000410000 */
[----:B------:R-:W-:Y:S01]  /*f7a0*/  FMNMX.FTZ R163, R225, R162, !PT ;  /* 0x000000a2e1a37209 */ /* 0x000fe20007810000 */
[-C--:B------:R-:W-:Y:S01]  /*f7b0*/  FMUL.FTZ R96, R96, R177.reuse ;  /* 0x000000b160607220 */ /* 0x080fe20000410000 */
[-C--:B------:R-:W-:Y:S01]  /*f7c0*/  FMUL.FTZ R97, R97, R177.reuse ;  /* 0x000000b161617220 */ /* 0x080fe20000410000 */
[----:B------:R-:W-:Y:S01]  /*f7d0*/  FMUL.FTZ R100, R100, R177 ;  /* 0x000000b164647220 */ /* 0x000fe20000410000 */
[----:B------:R-:W-:Y:S01]  /*f7e0*/  FMNMX.FTZ R163, R224, R163, !PT ;  /* 0x000000a3e0a37209 */ /* 0x000fe20007810000 */
[----:B------:R-:W1:Y:S01]  /*f7f0*/  MUFU.TANH R161, R183 ;  /* 0x000000b700a17308 */ /* 0x000e620000002400 */
[-C--:B------:R-:W-:Y:S01]  /*f800*/  FMUL.FTZ R101, R101, R177.reuse ;  /* 0x000000b165657220 */ /* 0x080fe20000410000 */
[----:B------:R-:W-:Y:S01]  /*f810*/  FMUL.FTZ R104, R104, R177 ;  /* 0x000000b168687220 */ /* 0x000fe20000410000 */
[----:B------:R-:W-:Y:S01]  /*f820*/  FMNMX.FTZ R166, R219, R163, !PT ;  /* 0x000000a3dba67209 */ /* 0x000fe20007810000 */
[-C--:B------:R-:W-:Y:S01]  /*f830*/  FMUL.FTZ R105, R105, R177.reuse ;  /* 0x000000b169697220 */ /* 0x080fe20000410000 */
[-C--:B------:R-:W-:Y:S01]  /*f840*/  FMUL.FTZ R108, R108, R177.reuse ;  /* 0x000000b16c6c7220 */ /* 0x080fe20000410000 */
[-C--:B------:R-:W-:Y:S01]  /*f850*/  FMUL.FTZ R109, R109, R177.reuse ;  /* 0x000000b16d6d7220 */ /* 0x080fe20000410000 */
[----:B------:R-:W-:Y:S01]  /*f860*/  FMNMX.FTZ R166, R220, R166, !PT ;  /* 0x000000a6dca67209 */ /* 0x000fe20007810000 */
[----:B------:R2:W1:Y:S01]  /*f870*/  MUFU.TANH R162, R186 ;  /* 0x000000ba00a27308 */ /* 0x0004620000002400 */
[-C--:B------:R-:W-:Y:S01]  /*f880*/  FMUL.FTZ R112, R112, R177.reuse ;  /* 0x000000b170707220 */ /* 0x080fe20000410000 */
[-C--:B------:R-:W-:Y:S01]  /*f890*/  FMUL.FTZ R113, R113, R177.reuse ;  /* 0x000000b171717220 */ /* 0x080fe20000410000 */
[----:B------:R-:W-:Y:S01]  /*f8a0*/  FMNMX.FTZ R167, R223, R166, !PT ;  /* 0x000000a6dfa77209 */ /* 0x000fe20007810000 */
[-C--:B------:R-:W-:Y:S01]  /*f8b0*/  FMUL.FTZ R116, R116, R177.reuse ;  /* 0x000000b174747220 */ /* 0x080fe20000410000 */
[-C--:B------:R-:W-:Y:S01]  /*f8c0*/  FMUL.FTZ R117, R117, R177.reuse ;  /* 0x000000b175757220 */ /* 0x080fe20000410000 */
[----:B------:R-:W-:Y:S01]  /*f8d0*/  FMUL.FTZ R120, R120, R177 ;  /* 0x000000b178787220 */ /* 0x000fe20000410000 */
[----:B------:R-:W-:Y:S01]  /*f8e0*/  FMNMX.FTZ R167, R221, R167, !PT ;  /* 0x000000a7dda77209 */ /* 0x000fe20007810000 */
[----:B------:R3:W1:Y:S01]  /*f8f0*/  MUFU.TANH R163, R187 ;  /* 0x000000bb00a37308 */ /* 0x0006620000002400 */
[----:B--2---:R-:W-:Y:S01]  /*f900*/  FMUL.FTZ R186, R198, UR36 ;  /* 0x00000024c6ba7c20 */ /* 0x004fe20008410000 */
[----:B------:R-:W-:Y:S01]  /*f910*/  FMUL.FTZ R121, R121, R177 ;  /* 0x000000b179797220 */ /* 0x000fe20000410000 */
[----:B------:R-:W-:Y:S01]  /*f920*/  FMNMX.FTZ R170, R222, R167, !PT ;  /* 0x000000a7deaa7209 */ /* 0x000fe20007810000 */
[-C--:B------:R-:W-:Y:S01]  /*f930*/  FMUL.FTZ R124, R124, R177.reuse ;  /* 0x000000b17c7c7220 */ /* 0x080fe20000410000 */
[-C--:B------:R-:W-:Y:S01]  /*f940*/  FMUL.FTZ R125, R125, R177.reuse ;  /* 0x000000b17d7d7220 */ /* 0x080fe20000410000 */
[-C--:B------:R-:W-:Y:S01]  /*f950*/  FMUL.FTZ R128, R128, R177.reuse ;  /* 0x000000b180807220 */ /* 0x080fe20000410000 */
[----:B----4-:R-:W-:Y:S01]  /*f960*/  FMNMX.FTZ R170, R153, R170, !PT ;  /* 0x000000aa99aa7209 */ /* 0x010fe20007810000 */
[----:B------:R-:W2:Y:S01]  /*f970*/  MUFU.TANH R166, R190 ;  /* 0x000000be00a67308 */ /* 0x000ea20000002400 */
[----:B---3--:R-:W-:Y:S01]  /*f980*/  FMUL.FTZ R187, R199, UR36 ;  /* 0x00000024c7bb7c20 */ /* 0x008fe20008410000 */
[-C--:B------:R-:W-:Y:S01]  /*f990*/  FMUL.FTZ R129, R129, R177.reuse ;  /* 0x000000b181817220 */ /* 0x080fe20000410000 */
[----:B------:R-:W-:Y:S01]  /*f9a0*/  FMNMX.FTZ R171, R156, R170, !PT ;  /* 0x000000aa9cab7209 */ /* 0x000fe20007810000 */
[-C--:B------:R-:W-:Y:S01]  /*f9b0*/  FMUL.FTZ R132, R132, R177.reuse ;  /* 0x000000b184847220 */ /* 0x080fe20000410000 */
[-C--:B------:R-:W-:Y:S01]  /*f9c0*/  FMUL.FTZ R133, R133, R177.reuse ;  /* 0x000000b185857220 */ /* 0x080fe20000410000 */
[----:B------:R-:W-:Y:S01]  /*f9d0*/  FMUL.FTZ R136, R136, R177 ;  /* 0x000000b188887220 */ /* 0x000fe20000410000 */
[----:B0-----:R-:W-:Y:S01]  /*f9e0*/  FMNMX.FTZ R171, R157, R171, !PT ;  /* 0x000000ab9dab7209 */ /* 0x001fe20007810000 */
[----:B------:R-:W0:Y:S01]  /*f9f0*/  MUFU.TANH R167, R191 ;  /* 0x000000bf00a77308 */ /* 0x000e220000002400 */
[-C--:B------:R-:W-:Y:S01]  /*fa00*/  FMUL.FTZ R137, R137, R177.reuse ;  /* 0x000000b189897220 */ /* 0x080fe20000410000 */
[----:B------:R-:W-:Y:S01]  /*fa10*/  FMUL.FTZ R140, R140, R177 ;  /* 0x000000b18c8c7220 */ /* 0x000fe20000410000 */
[----:B-----5:R-:W-:Y:S01]  /*fa20*/  FMNMX.FTZ R174, R160, R171, !PT ;  /* 0x000000aba0ae7209 */ /* 0x020fe20007810000 */
[-C--:B------:R-:W-:Y:S01]  /*fa30*/  FMUL.FTZ R141, R141, R177.reuse ;  /* 0x000000b18d8d7220 */ /* 0x080fe20000410000 */
[-C--:B------:R-:W-:Y:S01]  /*fa40*/  FMUL.FTZ R144, R144, R177.reuse ;  /* 0x000000b190907220 */ /* 0x080fe20000410000 */
[-C--:B------:R-:W-:Y:S01]  /*fa50*/  FMUL.FTZ R145, R145, R177.reuse ;  /* 0x000000b191917220 */ /* 0x080fe20000410000 */
[----:B-1----:R-:W-:Y:S01]  /*fa60*/  FMNMX.FTZ R174, R161, R174, !PT ;  /* 0x000000aea1ae7209 */ /* 0x002fe20007810000 */
[----:B------:R-:W1:Y:S01]  /*fa70*/  MUFU.TANH R170, R194 ;  /* 0x000000c200aa7308 */ /* 0x000e620000002400 */
[-C--:B------:R-:W-:Y:S01]  /*fa80*/  FMUL.FTZ R148, R148, R177.reuse ;  /* 0x000000b194947220 */ /* 0x080fe20000410000 */
[----:B------:R-:W-:Y:S01]  /*fa90*/  FMUL.FTZ R149, R149, R177 ;  /* 0x000000b195957220 */ /* 0x000fe20000410000 */
[----:B------:R-:W-:-:S04]  /*faa0*/  FMNMX.FTZ R174, R162, R174, !PT ;  /* 0x000000aea2ae7209 */ /* 0x000fc80007810000 */
[----:B------:R-:W-:Y:S01]  /*fab0*/  FMNMX.FTZ R174, R163, R174, !PT ;  /* 0x000000aea3ae7209 */ /* 0x000fe20007810000 */
[----:B------:R-:W3:Y:S03]  /*fac0*/  MUFU.TANH R171, R195 ;  /* 0x000000c300ab7308 */ /* 0x000ee60000002400 */
[----:B--2---:R-:W-:-:S04]  /*fad0*/  FMNMX.FTZ R174, R166, R174, !PT ;  /* 0x000000aea6ae7209 */ /* 0x004fc80007810000 */
[----:B0-----:R-:W-:Y:S01]  /*fae0*/  FMNMX.FTZ R174, R167, R174, !PT ;  /* 0x000000aea7ae7209 */ /* 0x001fe20007810000 */
[----:B------:R-:W0:Y:S03]  /*faf0*/  MUFU.TANH R186, R186 ;  /* 0x000000ba00ba7308 */ /* 0x000e260000002400 */
[----:B-1----:R-:W-:-:S05]  /*fb00*/  FMNMX.FTZ R174, R170, R174, !PT ;  /* 0x000000aeaaae7209 */ /* 0x002fca0007810000 */
[----:B------:R-:W1:Y:S01]  /*fb10*/  MUFU.TANH R187, R187 ;  /* 0x000000bb00bb7308 */ /* 0x000e620000002400 */
[----:B---3--:R-:W-:-:S07]  /*fb20*/  FMNMX.FTZ R174, R171, R174, !PT ;  /* 0x000000aeabae7209 */ /* 0x008fce0007810000 */
[----:B------:R-:W-:Y:S01]  /*fb30*/  MUFU.EX2 R182, R173 ;  /* 0x000000ad00b67308 */ /* 0x000fe20000000800 */
[----:B0-----:R-:W-:-:S07]  /*fb40*/  FMNMX.FTZ R174, R186, R174, !PT ;  /* 0x000000aebaae7209 */ /* 0x001fce0007810000 */
[----:B------:R-:W-:Y:S01]  /*fb50*/  MUFU.EX2 R173, R176 ;  /* 0x000000b000ad7308 */ /* 0x000fe20000000800 */
[----:B-1----:R-:W-:-:S05]  /*fb60*/  FMNMX.FTZ R174, R187, R174, !PT ;  /* 0x000000aebbae7209 */ /* 0x002fca0007810000 */
[----:B------:R-:W0:Y:S02]  /*fb70*/  SHFL.BFLY PT, R175, R174, 0x2, 0x1f ;  /* 0x0c401f00aeaf7f89 */ /* 0x000e2400000e0000 */
[----:B------:R-:W1:Y:S08]  /*fb80*/  MUFU.EX2 R178, R164 ;  /* 0x000000a400b27308 */ /* 0x000e700000000800 */
[----:B------:R-:W-:Y:S08]  /*fb90*/  MUFU.EX2 R164, R158 ;  /* 0x0000009e00a47308 */ /* 0x000ff00000000800 */
[----:B------:R2:W-:Y:S01]  /*fba0*/  MUFU.EX2 R158, R188 ;  /* 0x000000bc009e7308 */ /* 0x0005e20000000800 */
[----:B-1----:R-:W-:Y:S01]  /*fbb0*/  FADD.FTZ R3, R178, R3 ;  /* 0x00000003b2037221 */ /* 0x002fe20000010000 */
[----:B0-----:R-:W-:-:S06]  /*fbc0*/  FMNMX.FTZ R174, R174, R175, !PT ;  /* 0x000000afaeae7209 */ /* 0x001fcc0007810000 */
[----:B------:R-:W-:Y:S01]  /*fbd0*/  MUFU.EX2 R175, R172 ;  /* 0x000000ac00af7308 */ /* 0x000fe20000000800 */
[----:B------:R-:W0:Y:S07]  /*fbe0*/  SHFL.BFLY PT, R183, R174, 0x1, 0x1f ;  /* 0x0c201f00aeb77f89 */ /* 0x000e2e00000e0000 */
[----:B------:R-:W-:Y:S08]  /*fbf0*/  MUFU.EX2 R172, R192 ;  /* 0x000000c000ac7308 */ /* 0x000ff00000000800 */
[----:B------:R-:W1:Y:S08]  /*fc00*/  MUFU.EX2 R165, R165 ;  /* 0x000000a500a57308 */ /* 0x000e700000000800 */
[----:B------:R3:W4:Y:S01]  /*fc10*/  MUFU.EX2 R179, R169 ;  /* 0x000000a900b37308 */ /* 0x0007220000000800 */
[----:B0-----:R-:W-:-:S05]  /*fc20*/  FMNMX.FTZ R176, R174, R183, !PT ;  /* 0x000000b7aeb07209 */ /* 0x001fca0007810000 */
[C---:B--2---:R-:W-:Y:S01]  /*fc30*/  FADD.FTZ R188, -R176.reuse, R214 ;  /* 0x000000d6b0bc7221 */ /* 0x044fe20000010100 */
[-C--:B------:R-:W-:Y:S01]  /*fc40*/  FMUL.FTZ R215, R176, R12.reuse ;  /* 0x0000000cb0d77220 */ /* 0x080fe20000410000 */
[----:B------:R-:W-:Y:S01]  /*fc50*/  MUFU.EX2 R183, R155 ;  /* 0x0000009b00b77308 */ /* 0x000fe20000000800 */
[----:B-1----:R-:W-:Y:S01]  /*fc60*/  FADD.FTZ R3, R165, R3 ;  /* 0x00000003a5037221 */ /* 0x002fe20000010000 */
[-C--:B------:R-:W-:Y:S01]  /*fc70*/  FMUL.FTZ R188, R188, R12.reuse ;  /* 0x0000000cbcbc7220 */ /* 0x080fe20000410000 */
[-CC-:B------:R-:W-:Y:S01]  /*fc80*/  FFMA.FTZ R197, R216, R12.reuse, -R215.reuse ;  /* 0x0000000cd8c57223 */ /* 0x180fe200000108d7 */
[-CC-:B------:R-:W-:Y:S01]  /*fc90*/  FFMA.FTZ R216, R226, R12.reuse, -R215.reuse ;  /* 0x0000000ce2d87223 */ /* 0x180fe200000108d7 */
[-CC-:B------:R-:W-:Y:S01]  /*fca0*/  FFMA.FTZ R198, R218, R12.reuse, -R215.reuse ;  /* 0x0000000cdac67223 */ /* 0x180fe200000108d7 */
[----:B------:R-:W0:Y:S01]  /*fcb0*/  S2R R226, SR_CgaCtaId ;  /* 0x0000000000e27919 */ /* 0x000e220000008800 */
[-CC-:B------:R-:W-:Y:S01]  /*fcc0*/  FFMA.FTZ R199, R217, R12.reuse, -R215.reuse ;  /* 0x0000000cd9c77223 */ /* 0x180fe200000108d7 */
[-CC-:B------:R-:W-:Y:S01]  /*fcd0*/  FFMA.FTZ R191, R153, R12.reuse, -R215.reuse ;  /* 0x0000000c99bf7223 */ /* 0x180fe200000108d7 */
[----:B------:R-:W-:Y:S01]  /*fce0*/  MUFU.EX2 R188, R188 ;  /* 0x000000bc00bc7308 */ /* 0x000fe20000000800 */
[-CC-:B------:R-:W-:Y:S01]  /*fcf0*/  FFMA.FTZ R217, R225, R12.reuse, -R215.reuse ;  /* 0x0000000ce1d97223 */ /* 0x180fe200000108d7 */
[-CC-:B------:R-:W-:Y:S01]  /*fd00*/  FFMA.FTZ R218, R224, R12.reuse, -R215.reuse ;  /* 0x0000000ce0da7223 */ /* 0x180fe200000108d7 */
[-CC-:B------:R-:W-:Y:S01]  /*fd10*/  FFMA.FTZ R219, R219, R12.reuse, -R215.reuse ;  /* 0x0000000cdbdb7223 */ /* 0x180fe200000108d7 */
[-CC-:B------:R-:W-:Y:S01]  /*fd20*/  FFMA.FTZ R220, R220, R12.reuse, -R215.reuse ;  /* 0x0000000cdcdc7223 */ /* 0x180fe200000108d7 */
[----:B------:R-:W-:Y:S01]  /*fd30*/  FFMA.FTZ R192, R166, R12, -R215 ;  /* 0x0000000ca6c07223 */ /* 0x000fe200000108d7 */
[----:B------:R-:W-:-:S02]  /*fd40*/  VIADD R166, R14, 0x22840 ;  /* 0x000228400ea67836 */ /* 0x000fc40000000000 */
[-CC-:B------:R-:W-:Y:S01]  /*fd50*/  FFMA.FTZ R214, R223, R12.reuse, -R215.reuse ;  /* 0x0000000cdfd67223 */ /* 0x180fe200000108d7 */
[----:B------:R-:W1:Y:S01]  /*fd60*/  MUFU.EX2 R153, R198 ;  /* 0x000000c600997308 */ /* 0x000e620000000800 */
[-CC-:B---3--:R-:W-:Y:S01]  /*fd70*/  FFMA.FTZ R169, R221, R12.reuse, -R215.reuse ;  /* 0x0000000cdda97223 */ /* 0x188fe200000108d7 */
[-CC-:B------:R-:W-:Y:S01]  /*fd80*/  FFMA.FTZ R190, R222, R12.reuse, -R215.reuse ;  /* 0x0000000cdebe7223 */ /* 0x180fe200000108d7 */
[-CC-:B------:R-:W-:Y:S01]  /*fd90*/  FFMA.FTZ R194, R167, R12.reuse, -R215.reuse ;  /* 0x0000000ca7c27223 */ /* 0x180fe200000108d7 */
[--C-:B------:R-:W-:Y:S01]  /*fda0*/  FFMA.FTZ R195, R170, R12, -R215.reuse ;  /* 0x0000000caac37223 */ /* 0x100fe200000108d7 */
[----:B------:R-:W-:Y:S01]  /*fdb0*/  F2FP.F16.F32.PACK_AB R170, R165, R178 ;  /* 0x000000b2a5aa723e */ /* 0x000fe200000000ff */
[-CC-:B------:R-:W-:Y:S01]  /*fdc0*/  FFMA.FTZ R156, R156, R12.reuse, -R215.reuse ;  /* 0x0000000c9c9c7223 */ /* 0x180fe200000108d7 */
[-C--:B------:R-:W-:Y:S01]  /*fdd0*/  FFMA.FTZ R157, R157, R12.reuse, -R215 ;  /* 0x0000000c9d9d7223 */ /* 0x080fe200000108d7 */
[----:B------:R-:W2:Y:S01]  /*fde0*/  MUFU.EX2 R199, R199 ;  /* 0x000000c700c77308 */ /* 0x000ea20000000800 */
[----:B------:R-:W-:Y:S01]  /*fdf0*/  FADD.FTZ R3, R164, R3 ;  /* 0x00000003a4037221 */ /* 0x000fe20000010000 */
[-CC-:B------:R-:W-:Y:S01]  /*fe00*/  FFMA.FTZ R160, R160, R12.reuse, -R215.reuse ;  /* 0x0000000ca0a07223 */ /* 0x180fe200000108d7 */
[-CC-:B------:R-:W-:Y:S01]  /*fe10*/  FFMA.FTZ R161, R161, R12.reuse, -R215.reuse ;  /* 0x0000000ca1a17223 */ /* 0x180fe200000108d7 */
[-C--:B------:R-:W-:Y:S01]  /*fe20*/  FFMA.FTZ R162, R162, R12.reuse, -R215 ;  /* 0x0000000ca2a27223 */ /* 0x080fe200000108d7 */
[----:B----4-:R-:W-:Y:S01]  /*fe30*/  FADD.FTZ R3, R179, R3 ;  /* 0x00000003b3037221 */ /* 0x010fe20000010000 */
[-CC-:B------:R-:W-:Y:S01]  /*fe40*/  FFMA.FTZ R163, R163, R12.reuse, -R215.reuse ;  /* 0x0000000ca3a37223 */ /* 0x180fe200000108d7 */
[----:B------:R-:W-:Y:S01]  /*fe50*/  FFMA.FTZ R186, R186, R12, -R215 ;  /* 0x0000000cbaba7223 */ /* 0x000fe200000108d7 */
[----:B------:R-:W3:Y:S01]  /*fe60*/  MUFU.EX2 R155, R197 ;  /* 0x000000c5009b7308 */ /* 0x000ee20000000800 */
[----:B-1----:R-:W-:Y:S01]  /*fe70*/  FFMA.FTZ R0, R188, R0, R153 ;  /* 0x00000000bc007223 */ /* 0x002fe20000010099 */
[----:B------:R-:W-:Y:S01]  /*fe80*/  FADD.FTZ R3, R175, R3 ;  /* 0x00000003af037221 */ /* 0x000fe20000010000 */
[----:B------:R-:W-:Y:S01]  /*fe90*/  FFMA.FTZ R187, R187, R12, -R215 ;  /* 0x0000000cbbbb7223 */ /* 0x000fe200000108d7 */
[----:B------:R-:W-:Y:S01]  /*fea0*/  F2FP.F16.F32.PACK_AB R164, R179, R164 ;  /* 0x000000a4b3a4723e */ /* 0x000fe200000000ff */
[-C--:B------:R-:W-:Y:S01]  /*feb0*/  FMUL.FTZ R26, R26, R188.reuse ;  /* 0x000000bc1a1a7220 */ /* 0x080fe20000410000 */
[----:B0-----:R-:W-:Y:S01]  /*fec0*/  PRMT R166, R226, 0x654, R166 ;  /* 0x00000654e2a67816 */ /* 0x001fe200000000a6 */
[----:B------:R-:W-:Y:S01]  /*fed0*/  FADD.FTZ R3, R182, R3 ;  /* 0x00000003b6037221 */ /* 0x000fe20000010000 */
[----:B------:R-:W0:Y:S01]  /*fee0*/  MUFU.EX2 R216, R216 ;  /* 0x000000d800d87308 */ /* 0x000e220000000800 */
[C---:B--2---:R-:W-:Y:S01]  /*fef0*/  FADD.FTZ R0, R199.reuse, R0 ;  /* 0x00000000c7007221 */ /* 0x044fe20000010000 */
[----:B------:R1:W-:Y:S01]  /*ff00*/  SYNCS.ARRIVE.TRANS64.RED.A1T0 RZ, [R166+URZ], RZ ;  /* 0x000000ffa6ff79a7 */ /* 0x0003e2000810043f */
[----:B------:R-:W-:Y:S01]  /*ff10*/  F2FP.F16.F32.PACK_AB R153, R199, R153 ;  /* 0x00000099c799723e */ /* 0x000fe200000000ff */
        /* <DEDUP_REMOVED lines=20> */
[----:B------:R0:W-:Y:S01]  /*10060*/  MUFU.EX2 R174, R196 ;  /* 0x000000c400ae7308 */ /* 0x0001e20000000800 */
[----:B-1----:R-:W-:Y:S01]  /*10070*/  FADD.FTZ R166, R217, R0 ;  /* 0x00000000d9a67221 */ /* 0x002fe20000010000 */
[-C--:B------:R-:W-:Y:S01]  /*10080*/  FMUL.FTZ R58, R58, R188.reuse ;  /* 0x000000bc3a3a7220 */ /* 0x080fe20000410000 */
[-C--:B------:R-:W-:Y:S01]  /*10090*/  FMUL.FTZ R59, R59, R188.reuse ;  /* 0x000000bc3b3b7220 */ /* 0x080fe20000410000 */
[-C--:B------:R-:W-:Y:S01]  /*100a0*/  FMUL.FTZ R62, R62, R188.reuse ;  /* 0x000000bc3e3e7220 */ /* 0x080fe20000410000 */
[-C--:B------:R-:W-:Y:S01]  /*100b0*/  FMUL.FTZ R63, R63, R188.reuse ;  /* 0x000000bc3f3f7220 */ /* 0x080fe20000410000 */
[-C--:B------:R-:W-:Y:S01]  /*100c0*/  FMUL.FTZ R66, R66, R188.reuse ;  /* 0x000000bc42427220 */ /* 0x080fe20000410000 */
[----:B------:R-:W-:Y:S01]  /*100d0*/  FMUL.FTZ R67, R67, R188 ;  /* 0x000000bc43437220 */ /* 0x000fe20000410000 */
[----:B------:R-:W-:Y:S01]  /*100e0*/  MUFU.EX2 R220, R220 ;  /* 0x000000dc00dc7308 */ /* 0x000fe20000000800 */
[----:B0-----:R-:W-:Y:S01]  /*100f0*/  FFMA.FTZ R196, R171, R12, -R215 ;  /* 0x0000000cabc47223 */ /* 0x001fe200000108d7 */
[----:B--2---:R-:W-:Y:S01]  /*10100*/  FADD.FTZ R166, R218, R166 ;  /* 0x000000a6daa67221 */ /* 0x004fe20000010000 */
        /* <DEDUP_REMOVED lines=23> */
[----:B------:R-:W-:Y:S01]  /*10280*/  F2FP.F16.F32.PACK_AB R166, R182, R175 ;  /* 0x000000afb6a6723e */ /* 0x000fe200000000ff */
[-C--:B------:R-:W-:Y:S01]  /*10290*/  FMUL.FTZ R107, R107, R188.reuse ;  /* 0x000000bc6b6b7220 */ /* 0x080fe20000410000 */
[C---:B------:R-:W-:Y:S01]  /*102a0*/  F2FP.F16.F32.PACK_AB R171, R220.reuse, R171 ;  /* 0x000000abdcab723e */ /* 0x040fe200000000ff */
[----:B------:R-:W-:Y:S01]  /*102b0*/  FADD.FTZ R165, R220, R165 ;  /* 0x000000a5dca57221 */ /* 0x000fe20000010000 */
[-C--:B------:R-:W-:Y:S01]  /*102c0*/  FMUL.FTZ R110, R110, R188.reuse ;  /* 0x000000bc6e6e7220 */ /* 0x080fe20000410000 */
[-C--:B------:R-:W-:Y:S01]  /*102d0*/  FMUL.FTZ R111, R111, R188.reuse ;  /* 0x000000bc6f6f7220 */ /* 0x080fe20000410000 */
[----:B------:R-:W0:Y:S01]  /*102e0*/  MUFU.EX2 R167, R190 ;  /* 0x000000be00a77308 */ /* 0x000e220000000800 */
[----:B-1----:R-:W-:Y:S01]  /*102f0*/  FADD.FTZ R165, R214, R165 ;  /* 0x000000a5d6a57221 */ /* 0x002fe20000010000 */
[----:B--2---:R-:W-:Y:S01]  /*10300*/  F2FP.F16.F32.PACK_AB R169, R218, R217 ;  /* 0x000000d9daa9723e */ /* 0x004fe200000000ff */
[-C--:B------:R-:W-:Y:S01]  /*10310*/  FMUL.FTZ R114, R114, R188.reuse ;  /* 0x000000bc72727220 */ /* 0x080fe20000410000 */
[-C--:B------:R-:W-:Y:S01]  /*10320*/  FMUL.FTZ R115, R115, R188.reuse ;  /* 0x000000bc73737220 */ /* 0x080fe20000410000 */
[-C--:B------:R-:W-:Y:S01]  /*10330*/  FMUL.FTZ R118, R118, R188.reuse ;  /* 0x000000bc76767220 */ /* 0x080fe20000410000 */
[-C--:B------:R-:W-:Y:S01]  /*10340*/  FMUL.FTZ R119, R119, R188.reuse ;  /* 0x000000bc77777220 */ /* 0x080fe20000410000 */
[----:B------:R-:W-:Y:S01]  /*10350*/  FMUL.FTZ R122, R122, R188 ;  /* 0x000000bc7a7a7220 */ /* 0x000fe20000410000 */
        /* <DEDUP_REMOVED lines=21> */
[----:B------:R-:W-:-:S03]  /*104b0*/  FMUL.FTZ R151, R151, R188 ;  /* 0x000000bc97977220 */ /* 0x000fc60000410000 */
[----:B------:R-:W1:Y:S08]  /*104c0*/  MUFU.EX2 R157, R157 ;  /* 0x0000009d009d7308 */ /* 0x000e700000000800 */
[----:B------:R-:W3:Y:S08]  /*104d0*/  MUFU.EX2 R180, R180 ;  /* 0x000000b400b47308 */ /* 0x000ef00000000800 */
[----:B------:R4:W-:Y:S08]  /*104e0*/  MUFU.EX2 R0, R160 ;  /* 0x000000a000007308 */ /* 0x0009f00000000800 */
[----:B------:R-:W5:Y:S01]  /*104f0*/  MUFU.EX2 R181, R181 ;  /* 0x000000b500b57308 */ /* 0x000f620000000800 */
[----:B----4-:R-:W-:-:S07]  /*10500*/  FADD.FTZ R160, R173, R3 ;  /* 0x00000003ada07221 */ /* 0x010fce0000010000 */
[----:B------:R4:W5:Y:S08]  /*10510*/  MUFU.EX2 R175, R161 ;  /* 0x000000a100af7308 */ /* 0x0009700000000800 */
[----:B------:R-:W5:Y:S01]  /*10520*/  MUFU.EX2 R184, R184 ;  /* 0x000000b800b87308 */ /* 0x000f620000000800 */
[----:B----4-:R-:W-:-:S04]  /*10530*/  FADD.FTZ R161, R191, R178 ;  /* 0x000000b2bfa17221 */ /* 0x010fc80000010000 */
[----:B--2---:R-:W-:-:S03]  /*10540*/  FADD.FTZ R161, R156, R161 ;  /* 0x000000a19ca17221 */ /* 0x004fc60000010000 */
[----:B------:R0:W-:Y:S08]  /*10550*/  MUFU.EX2 R3, R162 ;  /* 0x000000a200037308 */ /* 0x0001f00000000800 */
[----:B------:R-:W2:Y:S01]  /*10560*/  MUFU.EX2 R185, R185 ;  /* 0x000000b900b97308 */ /* 0x000ea20000000800 */
[C---:B0-----:R-:W-:Y:S01]  /*10570*/  FADD.FTZ R162, R159.reuse, R160 ;  /* 0x000000a09fa27221 */ /* 0x041fe20000010000 */
[----:B------:R-:W-:-:S06]  /*10580*/  F2FP.F16.F32.PACK_AB R160, R159, R173 ;  /* 0x000000ad9fa0723e */ /* 0x000fcc00000000ff */
[----:B------:R1:W0:Y:S08]  /*10590*/  MUFU.EX2 R159, R163 ;  /* 0x000000a3009f7308 */ /* 0x0002300000000800 */
[----:B------:R-:W4:Y:S01]  /*105a0*/  MUFU.EX2 R192, R192 ;  /* 0x000000c000c07308 */ /* 0x000f220000000800 */
[C---:B-1----:R-:W-:Y:S01]  /*105b0*/  FADD.FTZ R163, R157.reuse, R161 ;  /* 0x000000a19da37221 */ /* 0x042fe20000010000 */
[----:B------:R-:W-:Y:S01]  /*105c0*/  F2FP.F16.F32.PACK_AB R161, R157, R156 ;  /* 0x0000009c9da1723e */ /* 0x000fe200000000ff */
[----:B---3--:R-:W-:Y:S01]  /*105d0*/  FADD.FTZ R156, R180, R162 ;  /* 0x000000a2b49c7221 */ /* 0x008fe20000010000 */
[----:B-----5:R-:W-:Y:S01]  /*105e0*/  F2FP.F16.F32.PACK_AB R162, R181, R180 ;  /* 0x000000b4b5a2723e */ /* 0x020fe200000000ff */
[----:B------:R-:W-:Y:S01]  /*105f0*/  FADD.FTZ R157, R0, R163 ;  /* 0x000000a3009d7221 */ /* 0x000fe20000010000 */
[----:B------:R-:W-:Y:S01]  /*10600*/  F2FP.F16.F32.PACK_AB R163, R175, R0 ;  /* 0x00000000afa3723e */ /* 0x000fe200000000ff */
[----:B------:R-:W-:Y:S01]  /*10610*/  FADD.FTZ R156, R181, R156 ;  /* 0x0000009cb59c7221 */ /* 0x000fe20000010000 */
[----:B------:R-:W1:Y:S01]  /*10620*/  MUFU.EX2 R189, R189 ;  /* 0x000000bd00bd7308 */ /* 0x000e620000000800 */
[----:B------:R-:W-:-:S02]  /*10630*/  FADD.FTZ R157, R175, R157 ;  /* 0x0000009daf9d7221 */ /* 0x000fc40000010000 */
[----:B------:R-:W-:Y:S01]  /*10640*/  FADD.FTZ R0, R184, R156 ;  /* 0x0000009cb8007221 */ /* 0x000fe20000010000 */
[----:B--2---:R-:W-:Y:S01]  /*10650*/  F2FP.F16.F32.PACK_AB R156, R185, R184 ;  /* 0x000000b8b99c723e */ /* 0x004fe200000000ff */
[----:B------:R-:W-:Y:S02]  /*10660*/  FADD.FTZ R157, R3, R157 ;  /* 0x0000009d039d7221 */ /* 0x000fe40000010000 */
[----:B------:R-:W-:Y:S01]  /*10670*/  FADD.FTZ R0, R185, R0 ;  /* 0x00000000b9007221 */ /* 0x000fe20000010000 */
[----:B------:R-:W2:Y:S01]  /*10680*/  MUFU.EX2 R194, R194 ;  /* 0x000000c200c27308 */ /* 0x000ea20000000800 */
[C---:B0-----:R-:W-:Y:S01]  /*10690*/  FADD.FTZ R178, R159.reuse, R157 ;  /* 0x0000009d9fb27221 */ /* 0x041fe20000010000 */
[----:B------:R-:W-:Y:S01]  /*106a0*/  F2FP.F16.F32.PACK_AB R157, R159, R3 ;  /* 0x000000039f9d723e */ /* 0x000fe200000000ff */
[----:B------:R-:W-:Y:S02]  /*106b0*/  FADD.FTZ R0, R158, R0 ;  /* 0x000000009e007221 */ /* 0x000fe40000010000 */
[----:B----4-:R-:W-:-:S03]  /*106c0*/  FADD.FTZ R178, R192, R178 ;  /* 0x000000b2c0b27221 */ /* 0x010fc60000010000 */
        /* <DEDUP_REMOVED lines=12> */
[----:B------:R-:W-:Y:S01]  /*10790*/  FADD.FTZ R3, R174, R3 ;  /* 0x00000003ae037221 */ /* 0x000fe20000010000 */
[C---:B------:R-:W-:Y:S02]  /*107a0*/  F2FP.F16.F32.PACK_AB R174, R183.reuse, R174 ;  /* 0x000000aeb7ae723e */ /* 0x040fe400000000ff */
[----:B------:R-:W1:Y:S01]  /*107b0*/  MUFU.EX2 R187, R187 ;  /* 0x000000bb00bb7308 */ /* 0x000e620000000800 */
[C---:B--2---:R-:W-:Y:S01]  /*107c0*/  FADD.FTZ R0, R196.reuse, R178 ;  /* 0x000000b2c4007221 */ /* 0x044fe20000010000 */
[----:B------:R-:W-:Y:S01]  /*107d0*/  F2FP.F16.F32.PACK_AB R173, R196, R173 ;  /* 0x000000adc4ad723e */ /* 0x000fe200000000ff */
[----:B------:R-:W-:Y:S02]  /*107e0*/  FADD.FTZ R3, R183, R3 ;  /* 0x00000003b7037221 */ /* 0x000fe40000010000 */
[----:B0-----:R-:W-:-:S04]  /*107f0*/  FADD.FTZ R0, R175, R0 ;  /* 0x00000000af007221 */ /* 0x001fc80000010000 */
[C---:B-1----:R-:W-:Y:S01]  /*10800*/  FADD.FTZ R0, R187.reuse, R0 ;  /* 0x00000000bb007221 */ /* 0x042fe20000010000 */
[----:B------:R-:W-:Y:S01]  /*10810*/  F2FP.F16.F32.PACK_AB R175, R187, R175 ;  /* 0x000000afbbaf723e */ /* 0x000fe200000000ff */
[----:B------:R-:W-:Y:S06]  /*10820*/  @!P0 BRA `(.L_x_5297) ;  /* 0x0000000000048947 */ /* 0x000fec0003800000 */
[----:B------:R-:W-:Y:S01]  /*10830*/  BPT.TRAP 0x1 ;  /* 0x000000040000795c */ /* 0x000fe20000300000 */
.L_x_5297:
[----:B------:R0:W1:Y:S01]  /*10840*/  SYNCS.PHASECHK.TRANS64.TRYWAIT P1, [R14+URZ+0x22850], R15 ;  /* 0x0228500f0e0075a7 */ /* 0x000062000802017f */
[----:B------:R-:W-:Y:S05]  /*10850*/  @!P0 BRA `(.L_x_5298) ;  /* 0x0000000000048947 */ /* 0x000fea0003800000 */
[----:B------:R-:W-:Y:S01]  /*10860*/  BPT.TRAP 0x1 ;  /* 0x000000040000795c */ /* 0x000fe20000300000 */
.L_x_5298:
[----:B------:R-:W-:Y:S04]  /*10870*/  BSSY B0, `(.L_x_5299) ;  /* 0x0000004000007945 */ /* 0x000fe80003800000 */
[----:B-1----:R-:W-:Y:S05]  /*10880*/  @P1 BRA `(.L_x_5300) ;  /* 0x0000000000081947 */ /* 0x002fea0003800000 */
[----:B------:R-:W1:Y:S02]  /*10890*/  SYNCS.PHASECHK.TRANS64.TRYWAIT P1, [R14+URZ+0x22850], R15 ;  /* 0x0228500f0e0075a7 */ /* 0x000e64000802017f */
[----:B-1----:R-:W-:Y:S05]  /*108a0*/  @!P1 BRA `(.L_x_5301) ;  /* 0x000000c0007c9947 */ /* 0x002fea0003800000 */
.L_x_5300:
[----:B------:R-:W-:Y:S05]  /*108b0*/  BSYNC B0 ;  /* 0x0000000000007941 */ /* 0x000fea0003800000 */
.L_x_5299:
[----:B------:R-:W2:Y:S01]  /*108c0*/  S2R R177, SR_TID.X ;  /* 0x0000000000b17919 */ /* 0x000ea20000002100 */
[----:B------:R-:W-:Y:S05]  /*108d0*/  WARPSYNC.ALL ;  /* 0x0000000000007948 */ /* 0x000fea0003800000 */
[----:B------:R-:W-:Y:S02]  /*108e0*/  IMAD R178, R22, 0xc00, R227 ;  /* 0x00000c0016b27824 */ /* 0x000fe400078e02e3 */
[----:B------:R-:W-:-:S03]  /*108f0*/  IMAD.MOV.U32 R179, RZ, RZ, 0x40000040 ;  /* 0x40000040ffb37424 */ /* 0x000fc600078e00ff */
        /* <DEDUP_REMOVED lines=28> */
[C---:B------:R-:W-:Y:S01]  /*10ac0*/  IADD3 R152, R178.reuse, 0x200, RZ ;  /* 0x00000200b2987810 */ /* 0x040fe20007ffe0ff */
        /* <DEDUP_REMOVED lines=20> */
.L_x_5302:
[----:B------:R-:W0:Y:S01]  /*10c10*/  S2R R15, SR_CgaCtaId ;  /* 0x00000000000f7919 */ /* 0x000e220000008800 */
[C---:B------:R-:W-:Y:S01]  /*10c20*/  ISETP.GT.AND P1, PT, R13.reuse, RZ, PT ;  /* 0x000000ff0d00720c */ /* 0x040fe20003f24270 */
[----:B------:R-:W-:Y:S01]  /*10c30*/  VIADD R14, R14, 0x22860 ;  /* 0x000228600e0e7836 */ /* 0x000fe20000000000 */
[----:B------:R-:W-:Y:S01]  /*10c40*/  MOV R214, R176 ;  /* 0x000000b000d67202 */ /* 0x000fe20000000f00 */
[----:B------:R-:W-:Y:S02]  /*10c50*/  VIADD R13, R13, 0xffffffff ;  /* 0xffffffff0d0d7836 */ /* 0x000fe40000000000 */
[----:B------:R-:W-:Y:S01]  /*10c60*/  IMAD.MOV.U32 R215, RZ, RZ, R20 ;  /* 0x000000ffffd77224 */ /* 0x000fe200078e0014 */
[----:B0-----:R-:W-:-:S04]  /*10c70*/  PRMT R14, R15, 0x654, R14 ;  /* 0x000006540f0e7816 */ /* 0x001fc8000000000e */
[----:B------:R1:W-:Y:S03]  /*10c80*/  SYNCS.ARRIVE.TRANS64.RED.A1T0 RZ, [R14+URZ], RZ ;  /* 0x000000ff0eff79a7 */ /* 0x0003e6000810043f */
[----:B------:R-:W-:Y:S05]  /*10c90*/  @P1 BRA `(.L_x_5303) ;  /* 0xffffffd800c01947 */ /* 0x000fea000383ffff */
.L_x_5291:
[----:B------:R-:W2:Y:S01]  /*10ca0*/  LDL.LU R171, [R1+0x44] ;  /* 0x0000440001ab7983 */ /* 0x000ea20000300800 */
[----:B------:R-:W-:Y:S05]  /*10cb0*/  WARPSYNC.ALL ;  /* 0x0000000000007948 */ /* 0x000fea0003800000 */
[----:B------:R-:W3:Y:S01]  /*10cc0*/  SHFL.BFLY PT, R4, R3, 0x2, 0x1f ;  /* 0x0c401f0003047f89 */ /* 0x000ee200000e0000 */
[----:B------:R-:W-:Y:S01]  /*10cd0*/  VIADD R22, R22, 0x1 ;  /* 0x0000000116167836 */ /* 0x000fe20000000000 */
[----:B------:R4:W-:Y:S08]  /*10ce0*/  BAR.ARV R21, 0x100 ;  /* 0x000400150000751d */ /* 0x0009f00000002000 */
[----:B------:R-:W-:Y:S06]  /*10cf0*/  BAR.ARV 0x8, 0x180 ;  /* 0x0206000000007b1d */ /* 0x000fec0000002000 */
[----:B------:R-:W-:Y:S01]  /*10d00*/  ISETP.NE.AND P0, PT, R22, 0x2, PT ;  /* 0x000000021600780c */ /* 0x000fe20003f05270 */
[----:B------:R-:W5:Y:S01]  /*10d10*/  SHFL.BFLY PT, R7, R0, 0x2, 0x1f ;  /* 0x0c401f0000077f89 */ /* 0x000f6200000e0000 */
[----:B------:R-:W-:-:S02]  /*10d20*/  PLOP3.LUT P1, PT, PT, PT, PT, 0x8, 0x0 ;  /* 0x000000000000781c */ /* 0x000fc40003f2e170 */
[----:B------:R-:W-:Y:S01]  /*10d30*/  SEL R22, R22, RZ, P0 ;  /* 0x000000ff16167207 */ /* 0x000fe20000000000 */
[----:B---3--:R-:W-:Y:S01]  /*10d40*/  FADD.FTZ R4, R4, R3 ;  /* 0x0000000304047221 */ /* 0x008fe20000010000 */
[----:B------:R-:W-:-:S04]  /*10d50*/  SEL R3, RZ, 0x1, P0 ;  /* 0x00000001ff037807 */ /* 0x000fc80000000000 */
[----:B------:R-:W3:Y:S01]  /*10d60*/  SHFL.BFLY PT, R5, R4, 0x1, 0x1f ;  /* 0x0c201f0004057f89 */ /* 0x000ee200000e0000 */
[----:B------:R-:W-:Y:S01]  /*10d70*/  LOP3.LUT R202, R202, R3, RZ, 0x3c, !PT ;  /* 0x00000003caca7212 */ /* 0x000fe200078e3cff */
[----:B-----5:R-:W-:Y:S01]  /*10d80*/  FADD.FTZ R8, R7, R0 ;  /* 0x0000000007087221 */ /* 0x020fe20000010000 */
[----:B------:R-:W-:-:S04]  /*10d90*/  IMAD.MOV.U32 R7, RZ, RZ, RZ ;  /* 0x000000ffff077224 */ /* 0x000fc800078e00ff */
[----:B------:R-:W5:Y:S01]  /*10da0*/  SHFL.BFLY PT, R9, R8, 0x1, 0x1f ;  /* 0x0c201f0008097f89 */ /* 0x000f6200000e0000 */
[----:B---3--:R-:W-:Y:S01]  /*10db0*/  FADD.FTZ R5, R4, R5 ;  /* 0x0000000504057221 */ /* 0x008fe20000010000 */
[----:B------:R-:W-:-:S04]  /*10dc0*/  IMAD.MOV.U32 R4, RZ, RZ, RZ ;  /* 0x000000ffff047224 */ /* 0x000fc800078e00ff */
[----:B------:R-:W-:-:S13]  /*10dd0*/  FSETP.NE.FTZ.AND P2, PT, R5, RZ, PT ;  /* 0x000000ff0500720b */ /* 0x000fda0003f55000 */
[----:B------:R-:W3:Y:S01]  /*10de0*/  @P2 MUFU.RCP R7, R5 ;  /* 0x0000000500072308 */ /* 0x000ee20000001000 */
[----:B-----5:R-:W-:Y:S01]  /*10df0*/  FADD.FTZ R6, R8, R9 ;  /* 0x0000000908067221 */ /* 0x020fe20000010000 */
[----:B------:R-:W-:Y:S01]  /*10e00*/  IMAD.MOV.U32 R9, RZ, RZ, -0x800000 ;  /* 0xff800000ff097424 */ /* 0x000fe200078e00ff */
[----:B------:R-:W-:-:S03]  /*10e10*/  MOV R8, 0xff800000 ;  /* 0xff80000000087802 */ /* 0x000fc60000000f00 */
[----:B------:R-:W-:Y:S02]  /*10e20*/  FSETP.NE.FTZ.AND P3, PT, R6, RZ, PT ;  /* 0x000000ff0600720b */ /* 0x000fe40003f75000 */
[----:B------:R-:W-:Y:S01]  /*10e30*/  @P2 MUFU.LG2 R19, R5 ;  /* 0x0000000500132308 */ /* 0x000fe20000000c00 */
[-C--:B---3--:R-:W-:Y:S01]  /*10e40*/  FMUL.FTZ R155, R56, R7.reuse ;  /* 0x00000007389b7220 */ /* 0x088fe20000410000 */
[-C--:B------:R-:W-:Y:S01]  /*10e50*/  FMUL.FTZ R158, R68, R7.reuse ;  /* 0x00000007449e7220 */ /* 0x080fe20000410000 */
[----:B------:R-:W-:-:S08]  /*10e60*/  FMUL.FTZ R159, R72, R7 ;  /* 0x00000007489f7220 */ /* 0x000fd00000410000 */
[----:B------:R-:W3:Y:S01]  /*10e70*/  @P3 MUFU.RCP R4, R6 ;  /* 0x0000000600043308 */ /* 0x000ee20000001000 */
[-C--:B------:R-:W-:Y:S01]  /*10e80*/  FMUL.FTZ R160, R76, R7.reuse ;  /* 0x000000074ca07220 */ /* 0x080fe20000410000 */
[-C--:B------:R-:W-:Y:S01]  /*10e90*/  FMUL.FTZ R161, R80, R7.reuse ;  /* 0x0000000750a17220 */ /* 0x080fe20000410000 */
[-C--:B------:R-:W-:Y:S01]  /*10ea0*/  FMUL.FTZ R162, R84, R7.reuse ;  /* 0x0000000754a27220 */ /* 0x080fe20000410000 */
[-C--:B------:R-:W-:Y:S01]  /*10eb0*/  FMUL.FTZ R163, R88, R7.reuse ;  /* 0x0000000758a37220 */ /* 0x080fe20000410000 */
[-C--:B------:R-:W-:Y:S01]  /*10ec0*/  FMUL.FTZ R0, R24, R7.reuse ;  /* 0x0000000718007220 */ /* 0x080fe20000410000 */
[-C--:B------:R-:W-:Y:S01]  /*10ed0*/  FMUL.FTZ R25, R25, R7.reuse ;  /* 0x0000000719197220 */ /* 0x080fe20000410000 */
[-C--:B------:R-:W-:Y:S01]  /*10ee0*/  FMUL.FTZ R28, R28, R7.reuse ;  /* 0x000000071c1c7220 */ /* 0x080fe20000410000 */
[----:B------:R-:W5:Y:S01]  /*10ef0*/  @P3 MUFU.LG2 R5, R6 ;  /* 0x0000000600053308 */ /* 0x000f620000000c00 */
[-C--:B------:R-:W-:Y:S01]  /*10f00*/  FMUL.FTZ R29, R29, R7.reuse ;  /* 0x000000071d1d7220 */ /* 0x080fe20000410000 */
[-C--:B01----:R-:W-:Y:S01]  /*10f10*/  FMUL.FTZ R14, R32, R7.reuse ;  /* 0x00000007200e7220 */ /* 0x083fe20000410000 */
        /* <DEDUP_REMOVED lines=52> */
[-C--:B---3--:R-:W-:Y:S01]  /*11260*/  FMUL.FTZ R7, R30, R4.reuse ;  /* 0x000000041e077220 */ /* 0x088fe20000410000 */
[C---:B------:R-:W-:Y:S01]  /*11270*/  @P2 FMUL.FTZ R24, R12.reuse, 0.69314718246459960938 ;  /* 0x3f3172180c182820 */ /* 0x040fe20000410000 */
[----:B----4-:R-:W-:Y:S01]  /*11280*/  @P3 FMUL.FTZ R21, R12, 0.69314718246459960938 ;  /* 0x3f3172180c153820 */ /* 0x010fe20000410000 */
[----:B------:R-:W-:Y:S01]  /*11290*/  @P2 FMUL.FTZ R19, R19, 0.69314718246459960938 ;  /* 0x3f31721813132820 */ /* 0x000fe20000410000 */
[----:B-----5:R-:W-:Y:S01]  /*112a0*/  @P3 FMUL.FTZ R30, R5, 0.69314718246459960938 ;  /* 0x3f317218051e3820 */ /* 0x020fe20000410000 */
        /* <DEDUP_REMOVED lines=67> */
.L_x_5232:
        /* <DEDUP_REMOVED lines=11> */
[----:B------:R-:W4:Y:S01]  /*11790*/  LDL.LU R172, [R1+0x3c] ;  /* 0x00003c0001ac7983 */ /* 0x000f220000300800 */
[----:B------:R-:W1:Y:S01]  /*117a0*/  S2R R4, SR_SWINHI ;  /* 0x0000000000047919 */ /* 0x000e620000002f00 */
[----:B------:R-:W-:Y:S05]  /*117b0*/  WARPSYNC.ALL ;  /* 0x0000000000007948 */ /* 0x000fea0003800000 */
[----:B------:R-:W-:Y:S01]  /*117c0*/  F2FP.F16.F32.PACK_AB R7, R12, R7 ;  /* 0x000000070c07723e */ /* 0x000fe200000000ff */
[----:B------:R-:W-:Y:S01]  /*117d0*/  ULDC.64 UR4, c[0x0][0xc00] ;  /* 0x0003000000047ab9 */ /* 0x000fe20000000a00 */
[----:B------:R-:W-:Y:S01]  /*117e0*/  F2FP.F16.F32.PACK_AB R13, R43, R13 ;  /* 0x0000000d2b0d723e */ /* 0x000fe200000000ff */
        /* <DEDUP_REMOVED lines=19> */
[----:B------:R-:W-:-:S04]  /*11920*/  IADD3 R5, P2, R112, 0x40, RZ ;  /* 0x0000004070057810 */ /* 0x000fc80007f5e0ff */
[----:B------:R-:W-:Y:S02]  /*11930*/  LOP3.LUT R24, R5, 0x380, RZ, 0xc0, !PT ;  /* 0x0000038005187812 */ /* 0x000fe400078ec0ff */
[----:B------:R-:W-:Y:S02]  /*11940*/  IADD3 R97, P1, R112, 0x20, RZ ;  /* 0x0000002070617810 */ /* 0x000fe40007f3e0ff */
[----:B------:R-:W-:Y:S02]  /*11950*/  SHF.R.U64 R24, R24, 0x3, RZ ;  /* 0x0000000318187819 */ /* 0x000fe400000012ff */
[----:B------:R-:W-:Y:S02]  /*11960*/  LOP3.LUT R96, R97, 0x380, RZ, 0xc0, !PT ;  /* 0x0000038061607812 */ /* 0x000fe400078ec0ff */
[----:B------:R-:W-:Y:S02]  /*11970*/  LOP3.LUT R24, R24, R5, RZ, 0x3c, !PT ;  /* 0x0000000518187212 */ /* 0x000fe400078e3cff */
[----:B------:R-:W-:-:S02]  /*11980*/  LOP3.LUT R5, R112, 0x380, RZ, 0xc0, !PT ;  /* 0x0000038070057812 */ /* 0x000fc400078ec0ff */
[----:B------:R-:W-:Y:S02]  /*11990*/  SHF.R.U64 R96, R96, 0x3, RZ ;  /* 0x0000000360607819 */ /* 0x000fe400000012ff */
[----:B------:R-:W-:Y:S02]  /*119a0*/  SHF.R.U64 R5, R5, 0x3, RZ ;  /* 0x0000000305057819 */ /* 0x000fe400000012ff */
[----:B------:R-:W-:Y:S02]  /*119b0*/  LOP3.LUT R96, R96, R97, RZ, 0x3c, !PT ;  /* 0x0000006160607212 */ /* 0x000fe400078e3cff */
[----:B------:R-:W-:Y:S01]  /*119c0*/  LOP3.LUT R4, R5, R112, RZ, 0x3c, !PT ;  /* 0x0000007005047212 */ /* 0x000fe200078e3cff */
[--C-:B------:R-:W-:Y:S01]  /*119d0*/  IMAD.MOV.U32 R5, RZ, RZ, R113.reuse ;  /* 0x000000ffff057224 */ /* 0x100fe200078e0071 */
[C---:B------:R-:W-:Y:S01]  /*119e0*/  IADD3 R111, P3, R112.reuse, 0x60, RZ ;  /* 0x00000060706f7810 */ /* 0x040fe20007f7e0ff */
[----:B------:R-:W-:Y:S01]  /*119f0*/  IMAD.X R97, RZ, RZ, R113, P1 ;  /* 0x000000ffff617224 */ /* 0x000fe200008e0671 */
[----:B------:R-:W-:-:S02]  /*11a00*/  IADD3 R101, P4, R112, 0x4000, RZ ;  /* 0x0000400070657810 */ /* 0x000fc40007f9e0ff */
[----:B------:R-:W-:Y:S02]  /*11a10*/  IADD3 R105, P1, R112, 0x4060, RZ ;  /* 0x0000406070697810 */ /* 0x000fe40007f3e0ff */
[----:B------:R-:W-:Y:S02]  /*11a20*/  LOP3.LUT R110, R111, 0x380, RZ, 0xc0, !PT ;  /* 0x000003806f6e7812 */ /* 0x000fe400078ec0ff */
[----:B------:R-:W-:Y:S02]  /*11a30*/  MOV R30, R4 ;  /* 0x00000004001e7202 */ /* 0x000fe40000000f00 */
[----:B------:R-:W-:Y:S02]  /*11a40*/  LOP3.LUT R100, R101, 0x380, RZ, 0xc0, !PT ;  /* 0x0000038065647812 */ /* 0x000fe400078ec0ff */
[----:B------:R-:W-:Y:S02]  /*11a50*/  LOP3.LUT R104, R105, 0x380, RZ, 0xc0, !PT ;  /* 0x0000038069687812 */ /* 0x000fe400078ec0ff */
[----:B------:R-:W-:Y:S01]  /*11a60*/  F2FP.F16.F32.PACK_AB R4, R25, R0 ;  /* 0x000000001904723e */ /* 0x000fe200000000ff */
[----:B------:R-:W-:Y:S01]  /*11a70*/  IMAD.X R25, RZ, RZ, R113, P2 ;  /* 0x000000ffff197224 */ /* 0x000fe200010e0671 */
[----:B------:R-:W-:-:S02]  /*11a80*/  F2FP.F16.F32.PACK_AB R5, R6, R26 ;  /* 0x0000001a0605723e */ /* 0x000fc400000000ff */
[----:B------:R-:W-:Y:S02]  /*11a90*/  F2FP.F16.F32.PACK_AB R6, R29, R28 ;  /* 0x0000001c1d06723e */ /* 0x000fe400000000ff */
[----:B------:R-:W-:Y:S02]  /*11aa0*/  IADD3 R29, P2, R112, 0x8000, RZ ;  /* 0x00008000701d7810 */ /* 0x000fe40007f5e0ff */
[----:B------:R-:W-:Y:S02]  /*11ab0*/  SHF.R.U64 R110, R110, 0x3, RZ ;  /* 0x000000036e6e7819 */ /* 0x000fe400000012ff */
[----:B------:R-:W-:Y:S02]  /*11ac0*/  SHF.R.U64 R100, R100, 0x3, RZ ;  /* 0x0000000364647819 */ /* 0x000fe400000012ff */
[----:B------:R-:W-:Y:S02]  /*11ad0*/  SHF.R.U64 R104, R104, 0x3, RZ ;  /* 0x0000000368687819 */ /* 0x000fe400000012ff */
[----:B------:R-:W-:-:S02]  /*11ae0*/  LOP3.LUT R0, R29, 0x380, RZ, 0xc0, !PT ;  /* 0x000003801d007812 */ /* 0x000fc400078ec0ff */
[----:B------:R-:W-:Y:S01]  /*11af0*/  LOP3.LUT R110, R110, R111, RZ, 0x3c, !PT ;  /* 0x0000006f6e6e7212 */ /* 0x000fe200078e3cff */
[----:B------:R0:W-:Y:S01]  /*11b00*/  STSM.16.M88.4 [R30], R4 ;  /* 0x000000041e007844 */ /* 0x0001e20000000200 */
[----:B------:R-:W-:Y:S01]  /*11b10*/  LOP3.LUT R100, R100, R101, RZ, 0x3c, !PT ;  /* 0x0000006564647212 */ /* 0x000fe200078e3cff */
[----:B------:R-:W-:Y:S01]  /*11b20*/  IMAD.X R101, RZ, RZ, R113, P4 ;  /* 0x000000ffff657224 */ /* 0x000fe200020e0671 */
[----:B------:R-:W-:Y:S02]  /*11b30*/  LOP3.LUT R104, R104, R105, RZ, 0x3c, !PT ;  /* 0x0000006968687212 */ /* 0x000fe400078e3cff */
[----:B------:R-:W-:Y:S02]  /*11b40*/  IADD3.X R111, RZ, R113, RZ, P3, !PT ;  /* 0x00000071ff6f7210 */ /* 0x000fe40001ffe4ff */
[C---:B------:R-:W-:Y:S02]  /*11b50*/  IADD3 R105, P3, R112.reuse, 0x8020, RZ ;  /* 0x0000802070697810 */ /* 0x040fe40007f7e0ff */
[----:B------:R-:W-:-:S02]  /*11b60*/  IADD3 R115, P4, R112, 0x8040, RZ ;  /* 0x0000804070737810 */ /* 0x000fc40007f9e0ff */
[C---:B------:R-:W-:Y:S02]  /*11b70*/  IADD3 R109, P5, R112.reuse, 0x4020, RZ ;  /* 0x00004020706d7810 */ /* 0x040fe40007fbe0ff */
[----:B------:R-:W-:Y:S02]  /*11b80*/  IADD3 R107, P0, R112, 0x4040, RZ ;  /* 0x00004040706b7810 */ /* 0x000fe40007f1e0ff */
[----:B0-----:R-:W-:Y:S02]  /*11b90*/  SHF.R.U64 R4, R0, 0x3, RZ ;  /* 0x0000000300047819 */ /* 0x001fe400000012ff */
[----:B------:R-:W-:Y:S02]  /*11ba0*/  LOP3.LUT R12, R105, 0x380, RZ, 0xc0, !PT ;  /* 0x00000380690c7812 */ /* 0x000fe400078ec0ff */
[----:B------:R-:W-:Y:S02]  /*11bb0*/  LOP3.LUT R114, R115, 0x380, RZ, 0xc0, !PT ;  /* 0x0000038073727812 */ /* 0x000fe400078ec0ff */
[----:B------:R-:W-:-:S02]  /*11bc0*/  LOP3.LUT R4, R4, R29, RZ, 0x3c, !PT ;  /* 0x0000001d04047212 */ /* 0x000fc400078e3cff */
[----:B------:R-:W-:Y:S02]  /*11bd0*/  IADD3.X R5, RZ, R113, RZ, P2, !PT ;  /* 0x00000071ff057210 */ /* 0x000fe400017fe4ff */
[----:B------:R-:W-:Y:S02]  /*11be0*/  IADD3 R29, P2, R112, 0xc040, RZ ;  /* 0x0000c040701d7810 */ /* 0x000fe40007f5e0ff */
[----:B------:R-:W-:Y:S02]  /*11bf0*/  LOP3.LUT R108, R109, 0x380, RZ, 0xc0, !PT ;  /* 0x000003806d6c7812 */ /* 0x000fe400078ec0ff */
[----:B------:R-:W-:Y:S02]  /*11c00*/  LOP3.LUT R106, R107, 0x380, RZ, 0xc0, !PT ;  /* 0x000003806b6a7812 */ /* 0x000fe400078ec0ff */
[----:B------:R-:W-:Y:S02]  /*11c10*/  SHF.R.U64 R6, R12, 0x3, RZ ;  /* 0x000000030c067819 */ /* 0x000fe400000012ff */
[----:B------:R-:W-:Y:S01]  /*11c20*/  SHF.R.U64 R114, R114, 0x3, RZ ;  /* 0x0000000372727819 */ /* 0x000fe200000012ff */
[----:B------:R-:W-:Y:S01]  /*11c30*/  IMAD.X R7, RZ, RZ, R113, P3 ;  /* 0x000000ffff077224 */ /* 0x000fe200018e0671 */
[----:B------:R-:W-:-:S02]  /*11c40*/  LOP3.LUT R28, R29, 0x380, RZ, 0xc0, !PT ;  /* 0x000003801d1c7812 */ /* 0x000fc400078ec0ff */
[----:B------:R-:W-:Y:S02]  /*11c50*/  SHF.R.U64 R108, R108, 0x3, RZ ;  /* 0x000000036c6c7819 */ /* 0x000fe400000012ff */
[----:B------:R-:W-:Y:S02]  /*11c60*/  SHF.R.U64 R106, R106, 0x3, RZ ;  /* 0x000000036a6a7819 */ /* 0x000fe400000012ff */
[----:B------:R-:W-:Y:S02]  /*11c70*/  LOP3.LUT R6, R6, R105, RZ, 0x3c, !PT ;  /* 0x0000006906067212 */ /* 0x000fe400078e3cff */
[----:B------:R-:W-:Y:S02]  /*11c80*/  LOP3.LUT R114, R114, R115, RZ, 0x3c, !PT ;  /* 0x0000007372727212 */ /* 0x000fe400078e3cff */
[----:B------:R-:W-:Y:S02]  /*11c90*/  IADD3 R115, P3, R112, 0xc060, RZ ;  /* 0x0000c06070737810 */ /* 0x000fe40007f7e0ff */
[----:B------:R-:W-:Y:S01]  /*11ca0*/  SHF.R.U64 R28, R28, 0x3, RZ ;  /* 0x000000031c1c7819 */ /* 0x000fe200000012ff */
[--C-:B------:R-:W-:Y:S01]  /*11cb0*/  IMAD.X R105, RZ, RZ, R113.reuse, P1 ;  /* 0x000000ffff697224 */ /* 0x100fe200008e0671 */
[----:B------:R-:W-:Y:S01]  /*11cc0*/  LOP3.LUT R108, R108, R109, RZ, 0x3c, !PT ;  /* 0x0000006d6c6c7212 */ /* 0x000fe200078e3cff */
[--C-:B------:R-:W-:Y:S01]  /*11cd0*/  IMAD.X R109, RZ, RZ, R113.reuse, P5 ;  /* 0x000000ffff6d7224 */ /* 0x100fe200028e0671 */
[----:B------:R-:W-:Y:S01]  /*11ce0*/  LOP3.LUT R106, R106, R107, RZ, 0x3c, !PT ;  /* 0x0000006b6a6a7212 */ /* 0x000fe200078e3cff */
[----:B------:R-:W-:Y:S01]  /*11cf0*/  IMAD.X R107, RZ, RZ, R113, P0 ;  /* 0x000000ffff6b7224 */ /* 0x000fe200000e0671 */
[----:B------:R-:W-:-:S02]  /*11d00*/  MOV R0, R4 ;  /* 0x0000000400007202 */ /* 0x000fc40000000f00 */
[----:B--2---:R-:W-:Y:S02]  /*11d10*/  MOV R32, R6 ;  /* 0x0000000600207202 */ /* 0x004fe40000000f00 */
[C---:B------:R-:W-:Y:S02]  /*11d20*/  IADD3 R117, P5, R112.reuse, 0x8060, RZ ;  /* 0x0000806070757810 */ /* 0x040fe40007fbe0ff */
[C---:B------:R-:W-:Y:S02]  /*11d30*/  IADD3 R119, P0, R112.reuse, 0xc000, RZ ;  /* 0x0000c00070777810 */ /* 0x040fe40007f1e0ff */
[----:B------:R-:W-:Y:S02]  /*11d40*/  IADD3 R121, P1, R112, 0xc020, RZ ;  /* 0x0000c02070797810 */ /* 0x000fe40007f3e0ff */
[----:B------:R-:W-:Y:S02]  /*11d50*/  MOV R96, R96 ;  /* 0x0000006000607202 */ /* 0x000fe40000000f00 */
[----:B------:R-:W-:-:S02]  /*11d60*/  F2FP.F16.F32.PACK_AB R4, R3, R14 ;  /* 0x0000000e0304723e */ /* 0x000fc400000000ff */
[----:B------:R-:W-:Y:S02]  /*11d70*/  F2FP.F16.F32.PACK_AB R5, R11, R10 ;  /* 0x0000000a0b05723e */ /* 0x000fe400000000ff */
[----:B------:R-:W-:Y:S02]  /*11d80*/  F2FP.F16.F32.PACK_AB R6, R37, R36 ;  /* 0x000000242506723e */ /* 0x000fe400000000ff */
[----:B------:R-:W-:Y:S02]  /*11d90*/  F2FP.F16.F32.PACK_AB R7, R39, R38 ;  /* 0x000000262707723e */ /* 0x000fe400000000ff */
[----:B------:R-:W-:Y:S02]  /*11da0*/  LOP3.LUT R112, R115, 0x380, RZ, 0xc0, !PT ;  /* 0x0000038073707812 */ /* 0x000fe400078ec0ff */
[----:B------:R-:W-:Y:S01]  /*11db0*/  LOP3.LUT R28, R28, R29, RZ, 0x3c, !PT ;  /* 0x0000001d1c1c7212 */ /* 0x000fe200078e3cff */
[----:B------:R-:W-:Y:S01]  /*11dc0*/  IMAD.X R29, RZ, RZ, R113, P2 ;  /* 0x000000ffff1d7224 */ /* 0x000fe200010e0671 */
[----:B------:R-:W-:-:S02]  /*11dd0*/  MOV R24, R24 ;  /* 0x0000001800187202 */ /* 0x000fc40000000f00 */
[----:B------:R-:W-:Y:S02]  /*11de0*/  F2FP.F16.F32.PACK_AB R12, R41, R152 ;  /* 0x00000098290c723e */ /* 0x000fe400000000ff */
[----:B------:R-:W-:Y:S01]  /*11df0*/  F2FP.F16.F32.PACK_AB R14, R45, R44 ;  /* 0x0000002c2d0e723e */ /* 0x000fe200000000ff */
[----:B------:R-:W-:Y:S01]  /*11e00*/  STSM.16.M88.4 [R96], R4 ;  /* 0x0000000460007844 */ /* 0x000fe20000000200 */
[----:B------:R-:W-:Y:S02]  /*11e10*/  SHF.R.U64 R112, R112, 0x3, RZ ;  /* 0x0000000370707819 */ /* 0x000fe400000012ff */
[----:B------:R-:W-:Y:S01]  /*11e20*/  LOP3.LUT R116, R117, 0x380, RZ, 0xc0, !PT ;  /* 0x0000038075747812 */ /* 0x000fe200078ec0ff */
[----:B------:R0:W-:Y:S01]  /*11e30*/  STSM.16.M88.4 [R24], R12 ;  /* 0x0000000c18007844 */ /* 0x0001e20000000200 */
[----:B------:R-:W-:Y:S02]  /*11e40*/  LOP3.LUT R118, R119, 0x380, RZ, 0xc0, !PT ;  /* 0x0000038077767812 */ /* 0x000fe400078ec0ff */
[----:B------:R-:W-:-:S02]  /*11e50*/  MOV R110, R110 ;  /* 0x0000006e006e7202 */ /* 0x000fc40000000f00 */
[----:B------:R-:W-:Y:S02]  /*11e60*/  MOV R3, R28 ;  /* 0x0000001c00037202 */ /* 0x000fe40000000f00 */
[----:B------:R-:W-:Y:S02]  /*11e70*/  F2FP.F16.F32.PACK_AB R25, R51, R50 ;  /* 0x000000323319723e */ /* 0x000fe400000000ff */
[----:B------:R-:W-:Y:S02]  /*11e80*/  F2FP.F16.F32.PACK_AB R26, R53, R154 ;  /* 0x0000009a351a723e */ /* 0x000fe400000000ff */
[----:B------:R-:W-:Y:S02]  /*11e90*/  MOV R100, R100 ;  /* 0x0000006400647202 */ /* 0x000fe40000000f00 */
[----:B------:R-:W-:Y:S02]  /*11ea0*/  F2FP.F16.F32.PACK_AB R28, R57, R155 ;  /* 0x0000009b391c723e */ /* 0x000fe400000000ff */
[----:B------:R-:W-:-:S02]  /*11eb0*/  F2FP.F16.F32.PACK_AB R29, R59, R58 ;  /* 0x0000003a3b1d723e */ /* 0x000fc400000000ff */
[----:B0-----:R-:W-:Y:S02]  /*11ec0*/  F2FP.F16.F32.PACK_AB R24, R49, R153 ;  /* 0x000000993118723e */ /* 0x001fe400000000ff */
[----:B------:R-:W-:Y:S02]  /*11ed0*/  F2FP.F16.F32.PACK_AB R30, R61, R156 ;  /* 0x0000009c3d1e723e */ /* 0x000fe400000000ff */
[----:B------:R-:W-:Y:S02]  /*11ee0*/  LOP3.LUT R120, R121, 0x380, RZ, 0xc0, !PT ;  /* 0x0000038079787812 */ /* 0x000fe400078ec0ff */
[----:B------:R-:W-:Y:S01]  /*11ef0*/  LOP3.LUT R112, R112, R115, RZ, 0x3c, !PT ;  /* 0x0000007370707212 */ /* 0x000fe200078e3cff */
[----:B------:R-:W-:Y:S01]  /*11f00*/  IMAD.X R115, RZ, RZ, R113, P4 ;  /* 0x000000ffff737224 */ /* 0x000fe200020e0671 */
[----:B------:R-:W-:Y:S02]  /*11f10*/  MOV R108, R108 ;  /* 0x0000006c006c7202 */ /* 0x000fe40000000f00 */
[----:B------:R-:W-:-:S02]  /*11f20*/  F2FP.F16.F32.PACK_AB R4, R65, R157 ;  /* 0x0000009d4104723e */ /* 0x000fc400000000ff */
[----:B------:R-:W-:Y:S02]  /*11f30*/  F2FP.F16.F32.PACK_AB R5, R67, R66 ;  /* 0x000000424305723e */ /* 0x000fe400000000ff */
[----:B------:R-:W-:Y:S02]  /*11f40*/  F2FP.F16.F32.PACK_AB R6, R69, R158 ;  /* 0x0000009e4506723e */ /* 0x000fe400000000ff */
[----:B------:R-:W-:Y:S02]  /*11f50*/  F2FP.F16.F32.PACK_AB R7, R71, R70 ;  /* 0x000000464707723e */ /* 0x000fe400000000ff */
[----:B------:R-:W-:Y:S01]  /*11f60*/  SHF.R.U64 R116, R116, 0x3, RZ ;  /* 0x0000000374747819 */ /* 0x000fe200000012ff */
[----:B------:R-:W-:Y:S01]  /*11f70*/  STSM.16.M88.4 [R110], R24 ;  /* 0x000000186e007844 */ /* 0x000fe20000000200 */
[----:B------:R-:W-:Y:S02]  /*11f80*/  SHF.R.U64 R118, R118, 0x3, RZ ;  /* 0x0000000376767819 */ /* 0x000fe400000012ff */
[----:B------:R-:W-:-:S02]  /*11f90*/  MOV R106, R106 ;  /* 0x0000006a006a7202 */ /* 0x000fc40000000f00 */
[----:B------:R-:W-:Y:S02]  /*11fa0*/  F2FP.F16.F32.PACK_AB R12, R73, R159 ;  /* 0x0000009f490c723e */ /* 0x000fe400000000ff */
[----:B------:R-:W-:Y:S02]  /*11fb0*/  F2FP.F16.F32.PACK_AB R13, R75, R74 ;  /* 0x0000004a4b0d723e */ /* 0x000fe400000000ff */
[----:B------:R-:W-:Y:S02]  /*11fc0*/  F2FP.F16.F32.PACK_AB R14, R77, R160 ;  /* 0x000000a04d0e723e */ /* 0x000fe400000000ff */
[----:B------:R-:W-:Y:S01]  /*11fd0*/  F2FP.F16.F32.PACK_AB R15, R79, R78 ;  /* 0x0000004e4f0f723e */ /* 0x000fe200000000ff */
[----:B------:R-:W-:Y:S01]  /*11fe0*/  STSM.16.M88.4 [R100], R28 ;  /* 0x0000001c64007844 */ /* 0x000fe20000000200 */
[----:B------:R-:W-:Y:S02]  /*11ff0*/  MOV R104, R104 ;  /* 0x0000006800687202 */ /* 0x000fe40000000f00 */
[----:B------:R-:W-:-:S02]  /*12000*/  F2FP.F16.F32.PACK_AB R36, R81, R161 ;  /* 0x000000a15124723e */ /* 0x000fc400000000ff */
[----:B------:R-:W-:Y:S02]  /*12010*/  F2FP.F16.F32.PACK_AB R37, R83, R82 ;  /* 0x000000525325723e */ /* 0x000fe400000000ff */
[----:B------:R-:W-:Y:S02]  /*12020*/  F2FP.F16.F32.PACK_AB R38, R85, R162 ;  /* 0x000000a25526723e */ /* 0x000fe400000000ff */
[----:B------:R-:W-:Y:S01]  /*12030*/  F2FP.F16.F32.PACK_AB R39, R87, R86 ;  /* 0x000000565727723e */ /* 0x000fe200000000ff */
[----:B------:R0:W-:Y:S01]  /*12040*/  STSM.16.M88.4 [R108], R4 ;  /* 0x000000046c007844 */ /* 0x0001e20000000200 */
[----:B------:R-:W-:Y:S02]  /*12050*/  SHF.R.U64 R120, R120, 0x3, RZ ;  /* 0x0000000378787819 */ /* 0x000fe400000012ff */
[----:B------:R-:W-:Y:S02]  /*12060*/  F2FP.F16.F32.PACK_AB R44, R89, R163 ;  /* 0x000000a3592c723e */ /* 0x000fe400000000ff */
[----:B------:R-:W-:-:S02]  /*12070*/  F2FP.F16.F32.PACK_AB R45, R91, R90 ;  /* 0x0000005a5b2d723e */ /* 0x000fc400000000ff */
[----:B------:R-:W-:Y:S01]  /*12080*/  LOP3.LUT R116, R116, R117, RZ, 0x3c, !PT ;  /* 0x0000007574747212 */ /* 0x000fe200078e3cff */
[--C-:B------:R-:W-:Y:S01]  /*12090*/  IMAD.X R117, RZ, RZ, R113.reuse, P5 ;  /* 0x000000ffff757224 */ /* 0x100fe200028e0671 */
[----:B------:R-:W-:Y:S02]  /*120a0*/  F2FP.F16.F32.PACK_AB R57, R99, R98 ;  /* 0x000000626339723e */ /* 0x000fe400000000ff */
[----:B------:R-:W-:Y:S02]  /*120b0*/  F2FP.F16.F32.PACK_AB R58, R68, R165 ;  /* 0x000000a5443a723e */ /* 0x000fe400000000ff */
[----:B------:R-:W-:Y:S01]  /*120c0*/  F2FP.F16.F32.PACK_AB R59, R103, R102 ;  /* 0x00000066673b723e */ /* 0x000fe200000000ff */
[----:B------:R1:W-:Y:S01]  /*120d0*/  STSM.16.M88.4 [R106], R12 ;  /* 0x0000000c6a007844 */ /* 0x0003e20000000200 */
[----:B------:R-:W-:Y:S01]  /*120e0*/  LOP3.LUT R118, R118, R119, RZ, 0x3c, !PT ;  /* 0x0000007776767212 */ /* 0x000fe200078e3cff */
[----:B------:R-:W-:Y:S01]  /*120f0*/  IMAD.X R119, RZ, RZ, R113, P0 ;  /* 0x000000ffff777224 */ /* 0x000fe200000e0671 */
[----:B------:R-:W-:-:S02]  /*12100*/  MOV R114, R114 ;  /* 0x0000007200727202 */ /* 0x000fc40000000f00 */
[----:B0-----:R-:W-:Y:S02]  /*12110*/  F2FP.F16.F32.PACK_AB R4, R72, R166 ;  /* 0x000000a64804723e */ /* 0x001fe400000000ff */
[----:B------:R-:W-:Y:S02]  /*12120*/  F2FP.F16.F32.PACK_AB R5, R42, R40 ;  /* 0x000000282a05723e */ /* 0x000fe400000000ff */
[----:B------:R-:W-:Y:S02]  /*12130*/  F2FP.F16.F32.PACK_AB R6, R76, R167 ;  /* 0x000000a74c06723e */ /* 0x000fe400000000ff */
[----:B------:R-:W-:Y:S01]  /*12140*/  F2FP.F16.F32.PACK_AB R7, R52, R48 ;  /* 0x000000303407723e */ /* 0x000fe200000000ff */
[----:B------:R-:W-:Y:S01]  /*12150*/  STSM.16.M88.4 [R104], R36 ;  /* 0x0000002468007844 */ /* 0x000fe20000000200 */
[----:B------:R-:W-:Y:S02]  /*12160*/  LOP3.LUT R120, R120, R121, RZ, 0x3c, !PT ;  /* 0x0000007978787212 */ /* 0x000fe400078e3cff */
[----:B------:R-:W-:Y:S01]  /*12170*/  IADD3.X R121, RZ, R113, RZ, P1, !PT ;  /* 0x00000071ff797210 */ /* 0x000fe20000ffe4ff */
[----:B------:R-:W-:Y:S01]  /*12180*/  STSM.16.M88.4 [R0], R44 ;  /* 0x0000002c00007844 */ /* 0x000fe20000000200 */
[----:B------:R-:W-:Y:S01]  /*12190*/  IMAD.X R113, RZ, RZ, R113, P3 ;  /* 0x000000ffff717224 */ /* 0x000fe200018e0671 */
[----:B------:R-:W-:-:S02]  /*121a0*/  MOV R116, R116 ;  /* 0x0000007400747202 */ /* 0x000fc40000000f00 */
[----:B------:R0:W-:Y:S01]  /*121b0*/  STSM.16.M88.4 [R32], R56 ;  /* 0x0000003820007844 */ /* 0x0001e20000000200 */
[----:B-1----:R-:W-:Y:S02]  /*121c0*/  F2FP.F16.F32.PACK_AB R12, R80, R168 ;  /* 0x000000a8500c723e */ /* 0x002fe400000000ff */
[----:B------:R-:W-:Y:S01]  /*121d0*/  F2FP.F16.F32.PACK_AB R13, R60, R54 ;  /* 0x000000363c0d723e */ /* 0x000fe200000000ff */
[----:B------:R4:W-:Y:S01]  /*121e0*/  STSM.16.M88.4 [R114], R4 ;  /* 0x0000000472007844 */ /* 0x0009e20000000200 */
[----:B------:R-:W-:Y:S02]  /*121f0*/  F2FP.F16.F32.PACK_AB R14, R84, R169 ;  /* 0x000000a9540e723e */ /* 0x000fe400000000ff */
[----:B------:R-:W-:Y:S02]  /*12200*/  F2FP.F16.F32.PACK_AB R15, R64, R63 ;  /* 0x0000003f400f723e */ /* 0x000fe400000000ff */
[----:B------:R-:W-:Y:S02]  /*12210*/  MOV R118, R118 ;  /* 0x0000007600767202 */ /* 0x000fe40000000f00 */
[----:B------:R-:W-:-:S02]  /*12220*/  F2FP.F16.F32.PACK_AB R24, R88, R170 ;  /* 0x000000aa5818723e */ /* 0x000fc400000000ff */
[----:B------:R-:W-:Y:S02]  /*12230*/  F2FP.F16.F32.PACK_AB R25, R123, R122 ;  /* 0x0000007a7b19723e */ /* 0x000fe400000000ff */
[----:B------:R-:W-:Y:S02]  /*12240*/  F2FP.F16.F32.PACK_AB R26, R125, R124 ;  /* 0x0000007c7d1a723e */ /* 0x000fe400000000ff */
[----:B------:R-:W-:Y:S01]  /*12250*/  F2FP.F16.F32.PACK_AB R27, R127, R126 ;  /* 0x0000007e7f1b723e */ /* 0x000fe200000000ff */
[----:B0-----:R-:W0:Y:S01]  /*12260*/  LDC R32, c[0x0][0xbe8] ;  /* 0x0002fa00ff207b82 */ /* 0x001e220000000800 */
[----:B------:R-:W-:Y:S02]  /*12270*/  ISETP.NE.U32.AND P0, PT, RZ, UR4, PT ;  /* 0x00000004ff007c0c */ /* 0x000fe4000bf05070 */
[----:B----4-:R-:W-:Y:S02]  /*12280*/  IADD3 R6, P1, R173, UR4, RZ ;  /* 0x00000004ad067c10 */ /* 0x010fe4000ff3e0ff */
[----:B------:R-:W-:-:S02]  /*12290*/  MOV R120, R120 ;  /* 0x0000007800787202 */ /* 0x000fc40000000f00 */
[----:B------:R-:W-:Y:S02]  /*122a0*/  F2FP.F16.F32.PACK_AB R28, R129, R128 ;  /* 0x00000080811c723e */ /* 0x000fe400000000ff */
[----:B------:R-:W-:Y:S02]  /*122b0*/  F2FP.F16.F32.PACK_AB R29, R131, R130 ;  /* 0x00000082831d723e */ /* 0x000fe400000000ff */
[----:B------:R-:W-:Y:S02]  /*122c0*/  F2FP.F16.F32.PACK_AB R30, R133, R132 ;  /* 0x00000084851e723e */ /* 0x000fe400000000ff */
[----:B------:R-:W-:Y:S01]  /*122d0*/  F2FP.F16.F32.PACK_AB R31, R135, R134 ;  /* 0x00000086871f723e */ /* 0x000fe200000000ff */
[----:B------:R1:W-:Y:S01]  /*122e0*/  STSM.16.M88.4 [R116], R12 ;  /* 0x0000000c74007844 */ /* 0x0003e20000000200 */
[----:B------:R-:W-:Y:S02]  /*122f0*/  MOV R112, R112 ;  /* 0x0000007000707202 */ /* 0x000fe40000000f00 */
[----:B------:R-:W-:Y:S01]  /*12300*/  ISETP.NE.AND.EX P0, PT, RZ, UR5, PT, P0 ;  /* 0x00000005ff007c0c */ /* 0x000fe2000bf05300 */
[----:B------:R2:W-:Y:S01]  /*12310*/  STSM.16.M88.4 [R118], R24 ;  /* 0x0000001876007844 */ /* 0x0005e20000000200 */
[----:B------:R-:W-:Y:S01]  /*12320*/  IADD3.X R7, R172, UR5, RZ, P1, !PT ;  /* 0x00000005ac077c10 */ /* 0x000fe20008ffe4ff */
[----:B------:R-:W-:-:S02]  /*12330*/  ULDC.64 UR4, c[0x0][0xc08] ;  /* 0x0003020000047ab9 */ /* 0x000fc40000000a00 */
[----:B------:R3:W-:Y:S01]  /*12340*/  STSM.16.M88.4 [R120], R28 ;  /* 0x0000001c78007844 */ /* 0x0007e20000000200 */
        /* <DEDUP_REMOVED lines=8> */
[----:B-1----:R-:W-:Y:S01]  /*123d0*/  IMAD.U32 R15, RZ, RZ, UR4 ;  /* 0x00000004ff0f7e24 */ /* 0x002fe2000f8e00ff */
[----:B------:R-:W-:Y:S01]  /*123e0*/  @P2 IADD3.X R5, R172, UR5, RZ, P3, !PT ;  /* 0x00000005ac052c10 */ /* 0x000fe20009ffe4ff */
[----:B------:R3:W5:Y:S04]  /*123f0*/  @P0 LDG.E R80, desc[UR40][R6.64] ;  /* 0x0000002806500981 */ /* 0x000768000c1e1900 */
[----:B------:R3:W5:Y:S01]  /*12400*/  @P2 LDG.E R15, desc[UR40][R4.64] ;  /* 0x00000028040f2981 */ /* 0x000762000c1e1900 */
[----:B0-----:R-:W-:-:S13]  /*12410*/  ISETP.NE.AND P1, PT, R32, 0x1, PT ;  /* 0x000000012000780c */ /* 0x001fda0003f25270 */
[----:B------:R-:W0:Y:S08]  /*12420*/  @P1 LDC R0, c[0x0][0xbec] ;  /* 0x0002fb00ff001b82 */ /* 0x000e300000000800 */
[----:B------:R-:W1:Y:S01]  /*12430*/  @P1 LDC R11, c[0x0][0xbf0] ;  /* 0x0002fc00ff0b1b82 */ /* 0x000e620000000800 */
[----:B--2---:R-:W-:Y:S01]  /*12440*/  IADD3 R27, R171, R229, RZ ;  /* 0x000000e5ab1b7210 */ /* 0x004fe20007ffe0ff */
[----:B---3--:R-:W-:Y:S06]  /*12450*/  @P2 BRA `(.L_x_5306) ;  /* 0x0000000000102947 */ /* 0x008fec0003800000 */
[----:B------:R-:W-:Y:S05]  /*12460*/  @!P0 BRA `(.L_x_5306) ;  /* 0x00000000000c8947 */ /* 0x000fea0003800000 */
[----:B------:R-:W2:Y:S04]  /*12470*/  LDG.E R4, desc[UR40][R6.64] ;  /* 0x0000002806047981 */ /* 0x000ea8000c1e1900 */
[----:B-----5:R-:W2:Y:S02]  /*12480*/  LDG.E R15, desc[UR40][R6.64+0x4] ;  /* 0x00000428060f7981 */ /* 0x020ea4000c1e1900 */
[----:B--2---:R-:W-:-:S07]  /*12490*/  IMAD.IADD R15, R15, 0x1, -R4 ;  /* 0x000000010f0f7824 */ /* 0x004fce00078e0a04 */
.L_x_5306:
        /* <DEDUP_REMOVED lines=9> */
[----:B------:R-:W2:Y:S01]  /*12530*/  LDL R14, [R1+0x58] ;  /* 0x00005800010e7983 */ /* 0x000ea20000100800 */
[----:B------:R-:W-:Y:S01]  /*12540*/  IADD3 R25, -R7, RZ, RZ ;  /* 0x000000ff07197210 */ /* 0x000fe20007ffe1ff */
[----:B------:R-:W1:Y:S01]  /*12550*/  S2R R87, SR_TID.X ;  /* 0x0000000000577919 */ /* 0x000e620000002100 */
[----:B------:R-:W0:Y:S01]  /*12560*/  S2R R30, SR_TID.X ;  /* 0x00000000001e7919 */ /* 0x000e220000002100 */
[----:B-1----:R-:W-:-:S05]  /*12570*/  VIADD R87, R87, 0xffffff80 ;  /* 0xffffff8057577836 */ /* 0x002fca0000000000 */
[----:B------:R-:W-:-:S04]  /*12580*/  SHF.R.S32.HI R86, RZ, 0x1f, R87 ;  /* 0x0000001fff567819 */ /* 0x000fc80000011457 */
[----:B------:R-:W-:-:S04]  /*12590*/  LEA.HI R86, R86, R87, RZ, 0x3 ;  /* 0x0000005756567211 */ /* 0x000fc800078f18ff */
[----:B------:R-:W-:-:S05]  /*125a0*/  SHF.R.S32.HI R86, RZ, 0x3, R86 ;  /* 0x00000003ff567819 */ /* 0x000fca0000011456 */
[----:B------:R-:W-:-:S04]  /*125b0*/  IMAD R13, R86, 0x40, R213 ;  /* 0x00000040560d7824 */ /* 0x000fc800078e02d5 */
[----:B------:R-:W-:Y:S01]  /*125c0*/  IMAD.WIDE R20, R13, 0x2, R20 ;  /* 0x000000020d147825 */ /* 0x000fe200078e0214 */
[----:B------:R-:W-:-:S03]  /*125d0*/  SHF.R.S32.HI R13, RZ, 0x1f, R7 ;  /* 0x0000001fff0d7819 */ /* 0x000fc60000011407 */
[----:B0-----:R-:W-:Y:S01]  /*125e0*/  VIADD R30, R30, 0xffffff80 ;  /* 0xffffff801e1e7836 */ /* 0x001fe20000000000 */
[----:B------:R-:W-:-:S04]  /*125f0*/  IADD3 R37, P4, R20, 0x5000, RZ ;  /* 0x0000500014257810 */ /* 0x000fc80007f9e0ff */
[----:B------:R-:W-:Y:S02]  /*12600*/  SHF.R.S32.HI R26, RZ, 0x1f, R30 ;  /* 0x0000001fff1a7819 */ /* 0x000fe4000001141e */
[----:B------:R-:W-:Y:S02]  /*12610*/  LOP3.LUT R36, R37, 0x380, RZ, 0xc0, !PT ;  /* 0x0000038025247812 */ /* 0x000fe400078ec0ff */
[----:B------:R-:W-:Y:S02]  /*12620*/  LEA.HI R26, R26, R30, RZ, 0x7 ;  /* 0x0000001e1a1a7211 */ /* 0x000fe400078f38ff */
[----:B------:R-:W-:Y:S02]  /*12630*/  SHF.R.U64 R36, R36, 0x3, RZ ;  /* 0x0000000324247819 */ /* 0x000fe400000012ff */
[----:B------:R-:W-:Y:S02]  /*12640*/  LOP3.LUT R26, R26, 0xffffff80, RZ, 0xc0, !PT ;  /* 0xffffff801a1a7812 */ /* 0x000fe400078ec0ff */
[----:B------:R-:W-:Y:S01]  /*12650*/  LOP3.LUT R36, R36, R37, RZ, 0x3c, !PT ;  /* 0x0000002524247212 */ /* 0x000fe200078e3cff */
[----:B------:R-:W-:-:S02]  /*12660*/  IMAD.X R37, RZ, RZ, R21, P4 ;  /* 0x000000ffff257224 */ /* 0x000fc400020e0615 */
[----:B------:R-:W-:Y:S01]  /*12670*/  IMAD.IADD R26, R30, 0x1, -R26 ;  /* 0x000000011e1a7824 */ /* 0x000fe200078e0a1a */
[----:B------:R-:W-:-:S04]  /*12680*/  IADD3 R57, P4, R20, 0xa000, RZ ;  /* 0x0000a00014397810 */ /* 0x000fc80007f9e0ff */
[----:B------:R-:W-:-:S04]  /*12690*/  LOP3.LUT R56, R57, 0x380, RZ, 0xc0, !PT ;  /* 0x0000038039387812 */ /* 0x000fc800078ec0ff */
[----:B------:R-:W-:Y:S02]  /*126a0*/  SHF.R.U64 R56, R56, 0x3, RZ ;  /* 0x0000000338387819 */ /* 0x000fe400000012ff */
[----:B------:R-:W-:Y:S02]  /*126b0*/  SHF.R.S32.HI R84, RZ, 0x1f, R87 ;  /* 0x0000001fff547819 */ /* 0x000fe40000011457 */
[----:B------:R-:W-:Y:S02]  /*126c0*/  LOP3.LUT R56, R56, R57, RZ, 0x3c, !PT ;  /* 0x0000003938387212 */ /* 0x000fe400078e3cff */
[----:B------:R-:W-:Y:S02]  /*126d0*/  IADD3.X R57, RZ, R21, RZ, P4, !PT ;  /* 0x00000015ff397210 */ /* 0x000fe400027fe4ff */
[----:B------:R-:W-:Y:S02]  /*126e0*/  IADD3 R73, P4, R20, 0xe000, RZ ;  /* 0x0000e00014497810 */ /* 0x000fe40007f9e0ff */
[----:B------:R-:W-:-:S02]  /*126f0*/  LEA.HI R84, R84, R87, RZ, 0x3 ;  /* 0x0000005754547211 */ /* 0x000fc400078f18ff */
[----:B------:R-:W-:Y:S02]  /*12700*/  LOP3.LUT R72, R73, 0x380, RZ, 0xc0, !PT ;  /* 0x0000038049487812 */ /* 0x000fe400078ec0ff */
[----:B------:R-:W-:Y:S02]  /*12710*/  LOP3.LUT R84, R84, 0xfffffff8, RZ, 0xc0, !PT ;  /* 0xfffffff854547812 */ /* 0x000fe400078ec0ff */
[----:B------:R-:W-:-:S03]  /*12720*/  SHF.R.U64 R72, R72, 0x3, RZ ;  /* 0x0000000348487819 */ /* 0x000fc600000012ff */
[----:B------:R-:W-:Y:S01]  /*12730*/  IMAD.IADD R84, R87, 0x1, -R84 ;  /* 0x0000000157547824 */ /* 0x000fe200078e0a54 */
[----:B------:R-:W-:Y:S01]  /*12740*/  LOP3.LUT R72, R72, R73, RZ, 0x3c, !PT ;  /* 0x0000004948487212 */ /* 0x000fe200078e3cff */
[----:B------:R-:W0:Y:S01]  /*12750*/  @P1 LDC R87, c[0x0][0xbf0] ;  /* 0x0002fc00ff571b82 */ /* 0x000e220000000800 */
[----:B------:R-:W-:Y:S01]  /*12760*/  IADD3.X R73, RZ, R21, RZ, P4, !PT ;  /* 0x00000015ff497210 */ /* 0x000fe200027fe4ff */
[C---:B------:R-:W-:Y:S02]  /*12770*/  VIADD R89, R213.reuse, 0xc0 ;  /* 0x000000c0d5597836 */ /* 0x040fe40000000000 */
[C---:B------:R-:W-:Y:S02]  /*12780*/  VIADD R91, R213.reuse, 0x80 ;  /* 0x00000080d55b7836 */ /* 0x040fe40000000000 */
[C---:B------:R-:W-:Y:S01]  /*12790*/  VIADD R93, R213.reuse, 0x40 ;  /* 0x00000040d55d7836 */ /* 0x040fe20000000000 */
[----:B------:R-:W-:Y:S01]  /*127a0*/  BSSY B1, `(.L_x_5307) ;  /* 0x00000c2000017945 */ /* 0x000fe20003800000 */
[----:B------:R-:W-:Y:S01]  /*127b0*/  SHF.R.S32.HI R89, RZ, 0x1f, R89 ;  /* 0x0000001fff597819 */ /* 0x000fe20000011459 */
[----:B------:R-:W-:Y:S01]  /*127c0*/  VIADD R90, R213, 0x80 ;  /* 0x00000080d55a7836 */ /* 0x000fe20000000000 */
[----:B------:R-:W-:-:S02]  /*127d0*/  SHF.R.S32.HI R91, RZ, 0x1f, R91 ;  /* 0x0000001fff5b7819 */ /* 0x000fc4000001145b */
[----:B------:R-:W-:Y:S02]  /*127e0*/  IADD3 R92, R213, 0x40, RZ ;  /* 0x00000040d55c7810 */ /* 0x000fe40007ffe0ff */
[----:B------:R-:W-:Y:S02]  /*127f0*/  SHF.R.S32.HI R93, RZ, 0x1f, R93 ;  /* 0x0000001fff5d7819 */ /* 0x000fe4000001145d */
[----:B------:R-:W-:Y:S02]  /*12800*/  SHF.R.S32.HI R94, RZ, 0x1f, R213 ;  /* 0x0000001fff5e7819 */ /* 0x000fe400000114d5 */
[----:B---3--:R-:W-:Y:S02]  /*12810*/  SEL R82, R6, RZ, !P0 ;  /* 0x000000ff06527207 */ /* 0x008fe40004000000 */
[----:B----4-:R-:W-:Y:S01]  /*12820*/  SHF.R.S32.HI R83, RZ, 0x1f, R88 ;  /* 0x0000001fff537819 */ /* 0x010fe20000011458 */
[----:B------:R-:W-:-:S04]  /*12830*/  IMAD.WIDE.U32 R4, R88, UR4, R80 ;  /* 0x0000000458047c25 */ /* 0x000fc8000f8e0050 */
[----:B------:R-:W-:-:S04]  /*12840*/  IMAD R3, R83, UR4, RZ ;  /* 0x0000000453037c24 */ /* 0x000fc8000f8e02ff */
[----:B------:R-:W-:Y:S01]  /*12850*/  IMAD R11, R88, UR5, R3 ;  /* 0x00000005580b7c24 */ /* 0x000fe2000f8e0203 */
[----:B--2---:R-:W-:Y:S01]  /*12860*/  SEL R3, R10, RZ, !P0 ;  /* 0x000000ff0a037207 */ /* 0x004fe20004000000 */
[----:B------:R-:W-:Y:S02]  /*12870*/  ULDC.64 UR4, c[0x0][0xb98] ;  /* 0x0002e60000047ab9 */ /* 0x000fe40000000a00 */
[----:B------:R-:W-:Y:S02]  /*12880*/  IMAD.IADD R5, R5, 0x1, R11 ;  /* 0x0000000105057824 */ /* 0x000fe400078e020b */
[----:B------:R-:W-:Y:S02]  /*12890*/  IMAD R11, R32, R25, R27 ;  /* 0x00000019200b7224 */ /* 0x000fe400078e021b */
[----:B------:R-:W-:Y:S02]  /*128a0*/  IMAD R25, R3, UR4, RZ ;  /* 0x0000000403197c24 */ /* 0x000fe4000f8e02ff */
[----:B------:R-:W-:Y:S01]  /*128b0*/  IMAD.WIDE.U32 R4, R82, UR4, R4 ;  /* 0x0000000452047c25 */ /* 0x000fe2000f8e0004 */
        /* <DEDUP_REMOVED lines=8> */
[----:B------:R-:W-:-:S03]  /*12940*/  ULDC.64 UR4, c[0x0][0xb50] ;  /* 0x0002d40000047ab9 */ /* 0x000fc60000000a00 */
[----:B------:R-:W-:Y:S01]  /*12950*/  IMAD.IADD R5, R5, 0x1, R13 ;  /* 0x0000000105057824 */ /* 0x000fe200078e020d */
[----:B------:R-:W-:Y:S02]  /*12960*/  LEA R6, P0, R4, UR4, 0x2 ;  /* 0x0000000404067c11 */ /* 0x000fe4000f8010ff */
[C---:B------:R-:W-:Y:S02]  /*12970*/  IADD3 R13, P3, R20.reuse, 0x2000, RZ ;  /* 0x00002000140d7810 */ /* 0x040fe40007f7e0ff */
[----:B------:R-:W-:Y:S02]  /*12980*/  IADD3 R7, P2, R20, 0x1000, RZ ;  /* 0x0000100014077810 */ /* 0x000fe40007f5e0ff */
[----:B------:R-:W-:Y:S02]  /*12990*/  LEA.HI.X R4, R4, UR5, R5, 0x2, P0 ;  /* 0x0000000504047c11 */ /* 0x000fe400080f1405 */
[C---:B------:R-:W-:Y:S02]  /*129a0*/  IADD3 R25, P5, R20.reuse, 0x3000, RZ ;  /* 0x0000300014197810 */ /* 0x040fe40007fbe0ff */
[----:B------:R-:W-:Y:S01]  /*129b0*/  LOP3.LUT R12, R13, 0x380, RZ, 0xc0, !PT ;  /* 0x000003800d0c7812 */ /* 0x000fe200078ec0ff */
[----:B------:R-:W-:Y:S01]  /*129c0*/  IMAD.X R11, RZ, RZ, R21, P2 ;  /* 0x000000ffff0b7224 */ /* 0x000fe200010e0615 */
[----:B------:R-:W-:Y:S01]  /*129d0*/  IADD3 R29, P0, R20, 0x4000, RZ ;  /* 0x00004000141d7810 */ /* 0x000fe20007f1e0ff */
[----:B------:R-:W-:Y:S01]  /*129e0*/  SHFL.IDX PT, R54, R6, RZ, 0x1c1f ;  /* 0x001c1fff06367589 */ /* 0x000fe200000e0000 */
[----:B------:R-:W-:Y:S01]  /*129f0*/  SHF.R.U64 R12, R12, 0x3, RZ ;  /* 0x000000030c0c7819 */ /* 0x000fe200000012ff */
[----:B------:R-:W-:Y:S01]  /*12a00*/  IMAD R0, R15, R32, RZ ;  /* 0x000000200f007224 */ /* 0x000fe200078e02ff */
[----:B------:R-:W-:Y:S01]  /*12a10*/  LOP3.LUT R28, R29, 0x380, RZ, 0xc0, !PT ;  /* 0x000003801d1c7812 */ /* 0x000fe200078ec0ff */
[----:B------:R-:W-:Y:S01]  /*12a20*/  SHFL.IDX PT, R58, R6, 0x1, 0x1c1f ;  /* 0x003c1f00063a7f89 */ /* 0x000fe200000e0000 */
[----:B------:R-:W-:Y:S01]  /*12a30*/  IADD3 R41, P2, R20, 0x6000, RZ ;  /* 0x0000600014297810 */ /* 0x000fe20007f5e0ff */
[----:B------:R-:W-:Y:S01]  /*12a40*/  ULDC.64 UR4, c[0x0][0xaa0] ;  /* 0x0002a80000047ab9 */ /* 0x000fe20000000a00 */
[----:B------:R-:W-:-:S02]  /*12a50*/  SHF.R.U64 R28, R28, 0x3, RZ ;  /* 0x000000031c1c7819 */ /* 0x000fc400000012ff */
[----:B------:R-:W-:Y:S01]  /*12a60*/  LOP3.LUT R12, R12, R13, RZ, 0x3c, !PT ;  /* 0x0000000d0c0c7212 */ /* 0x000fe200078e3cff */
[--C-:B------:R-:W-:Y:S01]  /*12a70*/  IMAD.X R13, RZ, RZ, R21.reuse, P3 ;  /* 0x000000ffff0d7224 */ /* 0x100fe200018e0615 */
[----:B------:R-:W-:Y:S02]  /*12a80*/  LOP3.LUT R40, R41, 0x380, RZ, 0xc0, !PT ;  /* 0x0000038029287812 */ /* 0x000fe400078ec0ff */
[----:B------:R-:W-:Y:S02]  /*12a90*/  IADD3 R45, P3, R20, 0x7000, RZ ;  /* 0x00007000142d7810 */ /* 0x000fe40007f7e0ff */
[----:B------:R-:W-:Y:S01]  /*12aa0*/  LOP3.LUT R28, R28, R29, RZ, 0x3c, !PT ;  /* 0x0000001d1c1c7212 */ /* 0x000fe200078e3cff */
[----:B------:R-:W-:Y:S01]  /*12ab0*/  IMAD.X R29, RZ, RZ, R21, P0 ;  /* 0x000000ffff1d7224 */ /* 0x000fe200000e0615 */
[----:B------:R-:W-:Y:S02]  /*12ac0*/  SHF.R.U64 R40, R40, 0x3, RZ ;  /* 0x0000000328287819 */ /* 0x000fe400000012ff */
[----:B------:R-:W-:-:S02]  /*12ad0*/  IADD3 R53, P0, R20, 0x9000, RZ ;  /* 0x0000900014357810 */ /* 0x000fc40007f1e0ff */
[----:B------:R-:W-:Y:S02]  /*12ae0*/  LOP3.LUT R44, R45, 0x380, RZ, 0xc0, !PT ;  /* 0x000003802d2c7812 */ /* 0x000fe400078ec0ff */
[----:B------:R-:W-:Y:S02]  /*12af0*/  LOP3.LUT R24, R25, 0x380, RZ, 0xc0, !PT ;  /* 0x0000038019187812 */ /* 0x000fe400078ec0ff */
[----:B------:R-:W-:Y:S01]  /*12b00*/  LOP3.LUT R40, R40, R41, RZ, 0x3c, !PT ;  /* 0x0000002928287212 */ /* 0x000fe200078e3cff */
[----:B------:R-:W-:Y:S01]  /*12b10*/  IMAD.X R41, RZ, RZ, R21, P2 ;  /* 0x000000ffff297224 */ /* 0x000fe200010e0615 */
[----:B------:R-:W-:Y:S02]  /*12b20*/  LOP3.LUT R52, R53, 0x380, RZ, 0xc0, !PT ;  /* 0x0000038035347812 */ /* 0x000fe400078ec0ff */
[----:B------:R-:W-:Y:S02]  /*12b30*/  SHF.R.U64 R44, R44, 0x3, RZ ;  /* 0x000000032c2c7819 */ /* 0x000fe400000012ff */
[----:B------:R-:W-:-:S02]  /*12b40*/  IADD3 R61, P2, R20, 0xb000, RZ ;  /* 0x0000b000143d7810 */ /* 0x000fc40007f5e0ff */
[----:B------:R-:W-:Y:S02]  /*12b50*/  SHF.R.U64 R24, R24, 0x3, RZ ;  /* 0x0000000318187819 */ /* 0x000fe400000012ff */
[----:B------:R-:W-:Y:S02]  /*12b60*/  SHF.R.U64 R52, R52, 0x3, RZ ;  /* 0x0000000334347819 */ /* 0x000fe400000012ff */
[----:B------:R-:W-:Y:S01]  /*12b70*/  LOP3.LUT R44, R44, R45, RZ, 0x3c, !PT ;  /* 0x0000002d2c2c7212 */ /* 0x000fe200078e3cff */
[----:B------:R-:W-:Y:S01]  /*12b80*/  IMAD.X R45, RZ, RZ, R21, P3 ;  /* 0x000000ffff2d7224 */ /* 0x000fe200018e0615 */
[----:B------:R-:W-:Y:S02]  /*12b90*/  LOP3.LUT R60, R61, 0x380, RZ, 0xc0, !PT ;  /* 0x000003803d3c7812 */ /* 0x000fe400078ec0ff */
[----:B------:R-:W-:Y:S02]  /*12ba0*/  LOP3.LUT R24, R24, R25, RZ, 0x3c, !PT ;  /* 0x0000001918187212 */ /* 0x000fe400078e3cff */
[----:B------:R-:W-:-:S02]  /*12bb0*/  IADD3.X R25, RZ, R21, RZ, P5, !PT ;  /* 0x00000015ff197210 */ /* 0x000fc40002ffe4ff */
[C---:B------:R-:W-:Y:S01]  /*12bc0*/  IADD3 R65, P3, R20.reuse, 0xc000, RZ ;  /* 0x0000c00014417810 */ /* 0x040fe20007f7e0ff */
[----:B------:R-:W1:Y:S01]  /*12bd0*/  SHFL.IDX PT, R55, R4, RZ, 0x1c1f ;  /* 0x001c1fff04377589 */ /* 0x000e6200000e0000 */
[----:B------:R-:W-:Y:S01]  /*12be0*/  IADD3 R49, P5, R20, 0x8000, RZ ;  /* 0x0000800014317810 */ /* 0x000fe20007fbe0ff */
[----:B------:R-:W-:Y:S01]  /*12bf0*/  IMAD.IADD R5, R14, 0x1, R229 ;  /* 0x000000010e057824 */ /* 0x000fe200078e02e5 */
[----:B------:R-:W-:Y:S01]  /*12c00*/  LOP3.LUT R52, R52, R53, RZ, 0x3c, !PT ;  /* 0x0000003534347212 */ /* 0x000fe200078e3cff */
[----:B------:R-:W-:Y:S01]  /*12c10*/  IMAD.X R53, RZ, RZ, R21, P0 ;  /* 0x000000ffff357224 */ /* 0x000fe200000e0615 */
[----:B------:R-:W-:Y:S01]  /*12c20*/  SHF.R.U64 R60, R60, 0x3, RZ ;  /* 0x000000033c3c7819 */ /* 0x000fe200000012ff */
[----:B------:R2:W3:Y:S01]  /*12c30*/  SHFL.IDX PT, R59, R4, 0x1, 0x1c1f ;  /* 0x003c1f00043b7f89 */ /* 0x0004e200000e0000 */
[----:B------:R-:W-:Y:S02]  /*12c40*/  LOP3.LUT R64, R65, 0x380, RZ, 0xc0, !PT ;  /* 0x0000038041407812 */ /* 0x000fe400078ec0ff */
[----:B------:R-:W-:-:S02]  /*12c50*/  LOP3.LUT P0, RZ, R26, 0x3, RZ, 0xc0, !PT ;  /* 0x000000031aff7812 */ /* 0x000fc4000780c0ff */
[----:B------:R-:W-:Y:S02]  /*12c60*/  LOP3.LUT R10, R7, 0x380, RZ, 0xc0, !PT ;  /* 0x00000380070a7812 */ /* 0x000fe400078ec0ff */
[----:B------:R-:W-:Y:S02]  /*12c70*/  LOP3.LUT R48, R49, 0x380, RZ, 0xc0, !PT ;  /* 0x0000038031307812 */ /* 0x000fe400078ec0ff */
[----:B------:R-:W-:Y:S01]  /*12c80*/  LOP3.LUT R60, R60, R61, RZ, 0x3c, !PT ;  /* 0x0000003d3c3c7212 */ /* 0x000fe200078e3cff */
[----:B------:R-:W-:Y:S01]  /*12c90*/  IMAD.X R61, RZ, RZ, R21, P2 ;  /* 0x000000ffff3d7224 */ /* 0x000fe200010e0615 */
[----:B------:R-:W-:Y:S02]  /*12ca0*/  SHF.R.U64 R64, R64, 0x3, RZ ;  /* 0x0000000340407819 */ /* 0x000fe400000012ff */
[C---:B------:R-:W-:Y:S01]  /*12cb0*/  ISETP.GE.OR P2, PT, R5.reuse, R0, P0 ;  /* 0x000000000500720c */ /* 0x040fe20000746670 */
[----:B------:R-:W-:Y:S01]  /*12cc0*/  VIADD R5, R5, 0x8 ;  /* 0x0000000805057836 */ /* 0x000fe20000000000 */
[----:B------:R-:W-:-:S02]  /*12cd0*/  SHF.R.U64 R10, R10, 0x3, RZ ;  /* 0x000000030a0a7819 */ /* 0x000fc400000012ff */
[----:B------:R-:W-:Y:S02]  /*12ce0*/  SHF.R.U64 R48, R48, 0x3, RZ ;  /* 0x0000000330307819 */ /* 0x000fe400000012ff */
[----:B------:R-:W-:Y:S01]  /*12cf0*/  LOP3.LUT R64, R64, R65, RZ, 0x3c, !PT ;  /* 0x0000004140407212 */ /* 0x000fe200078e3cff */
[----:B------:R-:W-:Y:S01]  /*12d00*/  IMAD.X R65, RZ, RZ, R21, P3 ;  /* 0x000000ffff417224 */ /* 0x000fe200018e0615 */
[----:B------:R-:W-:Y:S02]  /*12d10*/  LOP3.LUT R10, R10, R7, RZ, 0x3c, !PT ;  /* 0x000000070a0a7212 */ /* 0x000fe400078e3cff */
[----:B------:R-:W-:Y:S02]  /*12d20*/  LOP3.LUT R48, R48, R49, RZ, 0x3c, !PT ;  /* 0x0000003130307212 */ /* 0x000fe400078e3cff */
[----:B------:R-:W-:Y:S02]  /*12d30*/  IADD3.X R49, RZ, R21, RZ, P5, !PT ;  /* 0x00000015ff317210 */ /* 0x000fe40002ffe4ff */
[----:B------:R-:W-:-:S02]  /*12d40*/  IADD3 R7, P3, R20, 0xf000, RZ ;  /* 0x0000f00014077810 */ /* 0x000fc40007f7e0ff */
[----:B------:R-:W-:Y:S02]  /*12d50*/  ISETP.GE.OR P0, PT, R5, R0, P0 ;  /* 0x000000000500720c */ /* 0x000fe40000706670 */
[C---:B------:R-:W-:Y:S02]  /*12d60*/  IADD3 R69, P5, R20.reuse, 0xd000, RZ ;  /* 0x0000d00014457810 */ /* 0x040fe40007fbe0ff */
[----:B------:R-:W-:Y:S02]  /*12d70*/  LOP3.LUT R15, R20, 0x380, RZ, 0xc0, !PT ;  /* 0x00000380140f7812 */ /* 0x000fe400078ec0ff */
[----:B--2---:R-:W-:Y:S02]  /*12d80*/  LOP3.LUT R4, R7, 0x380, RZ, 0xc0, !PT ;  /* 0x0000038007047812 */ /* 0x004fe400078ec0ff */
[----:B------:R-:W-:Y:S02]  /*12d90*/  LOP3.LUT R68, R69, 0x380, RZ, 0xc0, !PT ;  /* 0x0000038045447812 */ /* 0x000fe400078ec0ff */
[----:B------:R-:W-:-:S02]  /*12da0*/  SHF.R.U64 R15, R15, 0x3, RZ ;  /* 0x000000030f0f7819 */ /* 0x000fc400000012ff */
[----:B------:R-:W-:Y:S02]  /*12db0*/  SHF.R.U64 R4, R4, 0x3, RZ ;  /* 0x0000000304047819 */ /* 0x000fe400000012ff */
[----:B------:R-:W-:Y:S02]  /*12dc0*/  SHF.R.U64 R68, R68, 0x3, RZ ;  /* 0x0000000344447819 */ /* 0x000fe400000012ff */
[----:B------:R-:W-:Y:S01]  /*12dd0*/  LOP3.LUT R20, R15, R20, RZ, 0x3c, !PT ;  /* 0x000000140f147212 */ /* 0x000fe200078e3cff */
[----:B-1----:R-:W-:Y:S01]  /*12de0*/  @!P2 ST.E desc[UR40][R54.64], R9 ;  /* 0x000000093600a985 */ /* 0x002fe2000c101928 */
[----:B------:R-:W-:Y:S01]  /*12df0*/  LOP3.LUT R68, R68, R69, RZ, 0x3c, !PT ;  /* 0x0000004544447212 */ /* 0x000fe200078e3cff */
[--C-:B------:R-:W-:Y:S01]  /*12e00*/  IMAD.X R69, RZ, RZ, R21.reuse, P5 ;  /* 0x000000ffff457224 */ /* 0x100fe200028e0615 */
[----:B------:R-:W-:Y:S01]  /*12e10*/  LOP3.LUT R76, R4, R7, RZ, 0x3c, !PT ;  /* 0x00000007044c7212 */ /* 0x000fe200078e3cff */
[----:B---3--:R1:W-:Y:S01]  /*12e20*/  @!P0 ST.E desc[UR40][R58.64], R8 ;  /* 0x000000083a008985 */ /* 0x0083e2000c101928 */
[----:B------:R-:W-:-:S03]  /*12e30*/  IMAD.X R77, RZ, RZ, R21, P3 ;  /* 0x000000ffff4d7224 */ /* 0x000fc600018e0615 */
[----:B------:R2:W5:Y:S04]  /*12e40*/  LD.E.128 R4, desc[UR40][R20.64] ;  /* 0x0000002814047980 */ /* 0x000568000c101d00 */
[----:B------:R-:W5:Y:S04]  /*12e50*/  LD.E.128 R12, desc[UR40][R12.64] ;  /* 0x000000280c0c7980 */ /* 0x000f68000c101d00 */
[----:B-1----:R-:W5:Y:S01]  /*12e60*/  LD.E.128 R8, desc[UR40][R10.64] ;  /* 0x000000280a087980 */ /* 0x002f62000c101d00 */
[----:B--2---:R-:W-:-:S03]  /*12e70*/  IMAD R21, R81, UR4, RZ ;  /* 0x0000000451157c24 */ /* 0x004fc6000f8e02ff */
[----:B------:R-:W5:Y:S01]  /*12e80*/  LD.E.128 R24, desc[UR40][R24.64] ;  /* 0x0000002818187980 */ /* 0x000f62000c101d00 */
[C---:B------:R-:W-:Y:S02]  /*12e90*/  IMAD R81, R80.reuse, UR5, R21 ;  /* 0x0000000550517c24 */ /* 0x040fe4000f8e0215 */
[----:B------:R-:W-:Y:S01]  /*12ea0*/  IMAD.WIDE.U32 R20, R80, UR4, RZ ;  /* 0x0000000450147c25 */ /* 0x000fe2000f8e00ff */
[----:B------:R-:W-:Y:S01]  /*12eb0*/  ULDC.64 UR4, c[0x0][0xae8] ;  /* 0x0002ba0000047ab9 */ /* 0x000fe20000000a00 */
[----:B------:R-:W5:Y:S02]  /*12ec0*/  LD.E.128 R28, desc[UR40][R28.64] ;  /* 0x000000281c1c7980 */ /* 0x000f64000c101d00 */
[----:B------:R-:W-:Y:S02]  /*12ed0*/  IMAD R80, R84, 0x20, R86 ;  /* 0x0000002054507824 */ /* 0x000fe400078e0256 */
[----:B------:R-:W-:Y:S01]  /*12ee0*/  IMAD.IADD R21, R21, 0x1, R81 ;  /* 0x0000000115157824 */ /* 0x000fe200078e0251 */
[----:B------:R-:W5:Y:S02]  /*12ef0*/  LD.E.128 R36, desc[UR40][R36.64] ;  /* 0x0000002824247980 */ /* 0x000f64000c101d00 */
[----:B------:R-:W-:Y:S01]  /*12f00*/  IADD3 R84, R229, R80, RZ ;  /* 0x00000050e5547210 */ /* 0x000fe20007ffe0ff */
[----:B------:R-:W-:Y:S01]  /*12f10*/  IMAD R83, R83, UR4, RZ ;  /* 0x0000000453537c24 */ /* 0x000fe2000f8e02ff */
[----:B------:R-:W5:Y:S01]  /*12f20*/  LD.E.128 R40, desc[UR40][R40.64] ;  /* 0x0000002828287980 */ /* 0x000f62000c101d00 */
[----:B------:R-:W-:-:S03]  /*12f30*/  IMAD.WIDE.U32 R20, R88, UR4, R20 ;  /* 0x0000000458147c25 */ /* 0x000fc6000f8e0014 */
[----:B------:R-:W5:Y:S01]  /*12f40*/  LD.E.128 R44, desc[UR40][R44.64] ;  /* 0x000000282c2c7980 */ /* 0x000f62000c101d00 */
[----:B------:R-:W-:-:S03]  /*12f50*/  @P1 IMAD.HI.U32 R80, R84, R85, RZ ;  /* 0x0000005554501227 */ /* 0x000fc600078e00ff */
[----:B------:R-:W5:Y:S01]  /*12f60*/  LD.E.128 R48, desc[UR40][R48.64] ;  /* 0x0000002830307980 */ /* 0x000f62000c101d00 */
[----:B------:R-:W-:Y:S01]  /*12f70*/  IMAD R83, R88, UR5, R83 ;  /* 0x0000000558537c24 */ /* 0x000fe2000f8e0253 */
[----:B------:R-:W-:Y:S01]  /*12f80*/  ULDC.64 UR4, c[0x0][0xaf0] ;  /* 0x0002bc0000047ab9 */ /* 0x000fe20000000a00 */
[----:B------:R-:W-:Y:S01]  /*12f90*/  IMAD.MOV.U32 R81, RZ, RZ, R84 ;  /* 0x000000ffff517224 */ /* 0x000fe200078e0054 */
[----:B0-----:R-:W-:Y:S01]  /*12fa0*/  @P1 SHF.R.U32.HI R81, RZ, R87, R80 ;  /* 0x00000057ff511219 */ /* 0x001fe20000011650 */
[----:B------:R-:W-:Y:S01]  /*12fb0*/  IMAD R3, R3, UR4, RZ ;  /* 0x0000000403037c24 */ /* 0x000fe2000f8e02ff */
[----:B------:R-:W5:Y:S01]  /*12fc0*/  LD.E.128 R52, desc[UR40][R52.64] ;  /* 0x0000002834347980 */ /* 0x000f62000c101d00 */
[----:B------:R-:W-:Y:S02]  /*12fd0*/  IMAD.IADD R21, R21, 0x1, R83 ;  /* 0x0000000115157824 */ /* 0x000fe400078e0253 */
[C---:B------:R-:W-:Y:S01]  /*12fe0*/  IMAD R85, R82.reuse, UR5, R3 ;  /* 0x0000000552557c24 */ /* 0x040fe2000f8e0203 */
[----:B------:R-:W-:Y:S01]  /*12ff0*/  SHF.R.S32.HI R3, RZ, 0x1f, R81 ;  /* 0x0000001fff037819 */ /* 0x000fe20000011451 */
[----:B------:R-:W-:Y:S01]  /*13000*/  IMAD.WIDE.U32 R82, R82, UR4, R20 ;  /* 0x0000000452527c25 */ /* 0x000fe2000f8e0014 */
[----:B------:R-:W-:Y:S01]  /*13010*/  ULDC.64 UR4, c[0x0][0xae0] ;  /* 0x0002b80000047ab9 */ /* 0x000fe20000000a00 */
[----:B------:R-:W5:Y:S02]  /*13020*/  LD.E.128 R56, desc[UR40][R56.64] ;  /* 0x0000002838387980 */ /* 0x000f64000c101d00 */
[----:B------:R-:W-:-:S02]  /*13030*/  IMAD.MOV R21, RZ, RZ, -R81 ;  /* 0x000000ffff157224 */ /* 0x000fc400078e0a51 */
[----:B------:R-:W-:Y:S01]  /*13040*/  IMAD R20, R3, UR4, RZ ;  /* 0x0000000403147c24 */ /* 0x000fe2000f8e02ff */
[----:B------:R-:W5:Y:S01]  /*13050*/  LD.E.128 R60, desc[UR40][R60.64] ;  /* 0x000000283c3c7980 */ /* 0x000f62000c101d00 */
[----:B------:R-:W-:Y:S02]  /*13060*/  IMAD R3, R32, R21, R84 ;  /* 0x0000001520037224 */ /* 0x000fe400078e0254 */
[----:B------:R-:W-:Y:S01]  /*13070*/  IMAD.IADD R83, R83, 0x1, R85 ;  /* 0x0000000153537824 */ /* 0x000fe200078e0255 */
[----:B------:R-:W5:Y:S01]  /*13080*/  LD.E.128 R64, desc[UR40][R64.64] ;  /* 0x0000002840407980 */ /* 0x000f62000c101d00 */
[C---:B------:R-:W-:Y:S01]  /*13090*/  IMAD R85, R81.reuse, UR5, R20 ;  /* 0x0000000551557c24 */ /* 0x040fe2000f8e0214 */
[----:B------:R-:W-:Y:S02]  /*130a0*/  SHF.R.S32.HI R32, RZ, 0x1f, R3 ;  /* 0x0000001fff207819 */ /* 0x000fe40000011403 */
[----:B------:R-:W5:Y:S01]  /*130b0*/  LD.E.128 R68, desc[UR40][R68.64] ;  /* 0x0000002844447980 */ /* 0x000f62000c101d00 */
[----:B------:R-:W-:Y:S01]  /*130c0*/  IMAD.WIDE.U32 R20, R81, UR4, R82 ;  /* 0x0000000451147c25 */ /* 0x000fe2000f8e0052 */
[----:B------:R-:W-:-:S02]  /*130d0*/  ULDC.64 UR4, c[0x0][0xad8] ;  /* 0x0002b60000047ab9 */ /* 0x000fc40000000a00 */
        /* <DEDUP_REMOVED lines=9> */
[----:B------:R-:W-:Y:S01]  /*13170*/  IMAD R32, R32, UR4, RZ ;  /* 0x0000000420207c24 */ /* 0x000fe2000f8e02ff */
[----:B------:R-:W-:Y:S01]  /*13180*/  IADD3 R229, R86, R229, RZ ;  /* 0x000000e556e57210 */ /* 0x000fe20007ffe0ff */
[----:B------:R-:W-:-:S04]  /*13190*/  IMAD.WIDE.U32 R20, R3, UR4, R20 ;  /* 0x0000000403147c25 */ /* 0x000fc8000f8e0014 */
[----:B------:R-:W-:Y:S01]  /*131a0*/  IMAD R83, R3, UR5, R32 ;  /* 0x0000000503537c24 */ /* 0x000fe2000f8e0220 */
[----:B------:R-:W-:Y:S01]  /*131b0*/  ISETP.GE.AND P2, PT, R229, R0, PT ;  /* 0x00000000e500720c */ /* 0x000fe20003f46270 */
[----:B------:R-:W-:Y:S01]  /*131c0*/  ULDC.64 UR4, c[0x0][0xa80] ;  /* 0x0002a00000047ab9 */ /* 0x000fe20000000a00 */
[----:B------:R-:W-:Y:S01]  /*131d0*/  VIADD R3, R19, 0x22820 ;  /* 0x0002282013037836 */ /* 0x000fe20000000000 */
[C---:B------:R-:W-:Y:S01]  /*131e0*/  LEA R32, P3, R20.reuse, UR4, 0x1 ;  /* 0x0000000414207c11 */ /* 0x040fe2000f8608ff */
[----:B------:R-:W-:Y:S01]  /*131f0*/  VIADD R81, R229, 0x20 ;  /* 0x00000020e5517836 */ /* 0x000fe20000000000 */
[----:B------:R-:W-:Y:S02]  /*13200*/  IADD3 R21, R21, R83, RZ ;  /* 0x0000005315157210 */ /* 0x000fe40007ffe0ff */
[----:B------:R-:W-:Y:S02]  /*13210*/  PRMT R3, RZ, 0x654, R3 ;  /* 0x00000654ff037816 */ /* 0x000fe40000000003 */
[----:B------:R-:W-:-:S02]  /*13220*/  LEA.HI.X R86, R20, UR5, R21, 0x1, P3 ;  /* 0x0000000514567c11 */ /* 0x000fc400098f0c15 */
[-C--:B------:R-:W-:Y:S01]  /*13230*/  ISETP.GE.AND P1, PT, R81, R0.reuse, PT ;  /* 0x000000005100720c */ /* 0x080fe20003f26270 */
[----:B------:R-:W-:Y:S01]  /*13240*/  VIADD R81, R229, 0x40 ;  /* 0x00000040e5517836 */ /* 0x000fe20000000000 */
[----:B0-----:R0:W1:Y:S01]  /*13250*/  SHFL.IDX PT, R84, R32, RZ, 0x181f ;  /* 0x00181fff20547589 */ /* 0x00106200000e0000 */
[----:B------:R0:W-:Y:S03]  /*13260*/  SYNCS.ARRIVE.TRANS64.RED.A1T0 RZ, [R3+URZ], RZ ;  /* 0x000000ff03ff79a7 */ /* 0x0001e6000810043f */
[----:B------:R0:W2:Y:S01]  /*13270*/  SHFL.IDX PT, R88, R86, RZ, 0x181f ;  /* 0x00181fff56587589 */ /* 0x0000a200000e0000 */
[----:B------:R-:W-:Y:S01]  /*13280*/  ISETP.GE.AND P0, PT, R81, R0, PT ;  /* 0x000000005100720c */ /* 0x000fe20003f06270 */
[----:B------:R-:W-:Y:S01]  /*13290*/  VIADD R87, R213, 0xc0 ;  /* 0x000000c0d5577836 */ /* 0x000fe20000000000 */
        /* <DEDUP_REMOVED lines=18> */
.L_x_5308:
[----:B------:R-:W-:Y:S05]  /*133c0*/  BSYNC B1 ;  /* 0x0000000000017941 */ /* 0x000fea0003800000 */
.L_x_5307:
        /* <DEDUP_REMOVED lines=21> */
.L_x_5310:
[----:B------:R-:W-:Y:S05]  /*13520*/  BSYNC B1 ;  /* 0x0000000000017941 */ /* 0x000fea0003800000 */
.L_x_5309:
        /* <DEDUP_REMOVED lines=21> */
.L_x_5312:
[----:B------:R-:W-:Y:S05]  /*13680*/  BSYNC B1 ;  /* 0x0000000000017941 */ /* 0x000fea0003800000 */
.L_x_5311:
        /* <DEDUP_REMOVED lines=9> */
[CC--:B0-----:R-:W-:Y:S02]  /*13720*/  @!P3 LEA R4, P0, R213.reuse, R32.reuse, 0x1 ;  /* 0x00000020d504b211 */ /* 0x0c1fe400078008ff */
        /* <DEDUP_REMOVED lines=14> */
.L_x_5305:
[----:B------:R-:W3:Y:S01]  /*13810*/  LDL.LU R6, [R1+0x38] ;  /* 0x0000380001067983 */ /* 0x000ee20000300800 */
[----:B------:R-:W-:Y:S01]  /*13820*/  ULDC.64 UR4, c[0x0][0xc00] ;  /* 0x0003000000047ab9 */ /* 0x000fe20000000a00 */
[----:B------:R-:W-:Y:S01]  /*13830*/  IMAD.MOV.U32 R0, RZ, RZ, RZ ;  /* 0x000000ffff007224 */ /* 0x000fe200078e00ff */
        /* <DEDUP_REMOVED lines=19> */
[----:B---3--:R-:W-:-:S04]  /*13970*/  IADD3 R26, R26, -0x80, RZ ;  /* 0xffffff801a1a7810 */ /* 0x008fc80007ffe0ff */
[----:B------:R-:W-:Y:S01]  /*13980*/  ISETP.GE.AND P3, PT, R26, 0x80, PT ;  /* 0x000000801a00780c */ /* 0x000fe20003f66270 */
[----:B--2---:R-:W-:-:S12]  /*13990*/  @P1 BRA `(.L_x_5314) ;  /* 0x0000000000101947 */ /* 0x004fd80003800000 */
[----:B------:R-:W-:Y:S05]  /*139a0*/  @!P0 BRA `(.L_x_5314) ;  /* 0x00000000000c8947 */ /* 0x000fea0003800000 */
[----:B------:R-:W2:Y:S04]  /*139b0*/  LDG.E R3, desc[UR40][R4.64] ;  /* 0x0000002804037981 */ /* 0x000ea8000c1e1900 */
[----:B-----5:R-:W2:Y:S02]  /*139c0*/  LDG.E R8, desc[UR40][R4.64+0x4] ;  /* 0x0000042804087981 */ /* 0x020ea4000c1e1900 */
[----:B--2---:R-:W-:-:S07]  /*139d0*/  IMAD.IADD R8, R8, 0x1, -R3 ;  /* 0x0000000108087824 */ /* 0x004fce00078e0a03 */
.L_x_5314:
[----:B------:R-:W2:Y:S04]  /*139e0*/  LDL.LU R4, [R1+0x40] ;  /* 0x0000400001047983 */ /* 0x000ea80000300800 */
[----:B------:R-:W3:Y:S04]  /*139f0*/  LDL.LU R3, [R1+0x4c] ;  /* 0x00004c0001037983 */ /* 0x000ee80000300800 */
[----:B------:R-:W4:Y:S01]  /*13a00*/  LDL R24, [R1+0x34] ;  /* 0x0000340001187983 */ /* 0x000f220000100800 */
[----:B------:R-:W-:Y:S01]  /*13a10*/  BSSY B1, `(.L_x_5315) ;  /* 0x000002d000017945 */ /* 0x000fe20003800000 */
[----:B-----5:R-:W-:-:S02]  /*13a20*/  SHF.R.S32.HI R11, RZ, 0x1f, R0 ;  /* 0x0000001fff0b7819 */ /* 0x020fc40000011400 */
[----:B--2---:R-:W-:Y:S02]  /*13a30*/  SEL R13, R4, RZ, !P0 ;  /* 0x000000ff040d7207 */ /* 0x004fe40004000000 */
[----:B---3--:R-:W-:Y:S02]  /*13a40*/  SEL R14, R3, RZ, !P0 ;  /* 0x000000ff030e7207 */ /* 0x008fe40004000000 */
[----:B----4-:R-:W-:Y:S01]  /*13a50*/  SHF.R.S32.HI R12, RZ, 0x1f, R24 ;  /* 0x0000001fff0c7819 */ /* 0x010fe20000011418 */
[----:B------:R-:W-:Y:S06]  /*13a60*/  @P3 BRA `(.L_x_5316) ;  /* 0x00000000009c3947 */ /* 0x000fec0003800000 */
[----:B------:R-:W2:Y:S01]  /*13a70*/  S2R R10, SR_TID.X ;  /* 0x00000000000a7919 */ /* 0x000ea20000002100 */
[----:B------:R-:W3:Y:S02]  /*13a80*/  LDC R9, c[0x0][0xbe8] ;  /* 0x0002fa00ff097b82 */ /* 0x000ee40000000800 */
[----:B---3--:R-:W-:Y:S01]  /*13a90*/  IMAD R3, R8, R9, RZ ;  /* 0x0000000908037224 */ /* 0x008fe200078e02ff */
[----:B--2---:R-:W-:-:S04]  /*13aa0*/  IADD3 R10, R229, -0x80, R10 ;  /* 0xffffff80e50a7810 */ /* 0x004fc80007ffe00a */
[----:B------:R-:W-:-:S13]  /*13ab0*/  ISETP.GE.AND P0, PT, R10, R3, PT ;  /* 0x000000030a00720c */ /* 0x000fda0003f06270 */
[----:B------:R-:W-:Y:S05]  /*13ac0*/  @P0 BRA `(.L_x_5316) ;  /* 0x0000000000840947 */ /* 0x000fea0003800000 */
[----:B------:R-:W-:Y:S01]  /*13ad0*/  ISETP.NE.AND P0, PT, R9, 0x1, PT ;  /* 0x000000010900780c */ /* 0x000fe20003f05270 */
[----:B------:R-:W-:Y:S01]  /*13ae0*/  ULDC.64 UR4, c[0x0][0xb90] ;  /* 0x0002e40000047ab9 */ /* 0x000fe20000000a00 */
[----:B------:R-:W-:Y:S02]  /*13af0*/  IMAD.MOV.U32 R4, RZ, RZ, R0 ;  /* 0x000000ffff047224 */ /* 0x000fe400078e0000 */
[----:B------:R-:W-:Y:S02]  /*13b00*/  IMAD R7, R12, UR4, RZ ;  /* 0x000000040c077c24 */ /* 0x000fe4000f8e02ff */
[----:B------:R-:W-:Y:S02]  /*13b10*/  IMAD.MOV.U32 R5, RZ, RZ, R11 ;  /* 0x000000ffff057224 */ /* 0x000fe400078e000b */
[C---:B------:R-:W-:Y:S02]  /*13b20*/  IMAD R7, R24.reuse, UR5, R7 ;  /* 0x0000000518077c24 */ /* 0x040fe4000f8e0207 */
[----:B------:R-:W-:Y:S01]  /*13b30*/  IMAD.WIDE.U32 R4, R24, UR4, R4 ;  /* 0x0000000418047c25 */ /* 0x000fe2000f8e0004 */
[----:B------:R-:W-:-:S02]  /*13b40*/  ULDC.64 UR4, c[0x0][0xb98] ;  /* 0x0002e60000047ab9 */ /* 0x000fc40000000a00 */
[----:B------:R-:W2:Y:S01]  /*13b50*/  @P0 LDC R15, c[0x0][0xbec] ;  /* 0x0002fb00ff0f0b82 */ /* 0x000ea20000000800 */
[----:B------:R-:W-:Y:S01]  /*13b60*/  IMAD.MOV.U32 R3, RZ, RZ, R10 ;  /* 0x000000ffff037224 */ /* 0x000fe200078e000a */
[----:B------:R-:W-:-:S03]  /*13b70*/  IADD3 R5, R5, R7, RZ ;  /* 0x0000000705057210 */ /* 0x000fc60007ffe0ff */
[----:B------:R-:W-:-:S03]  /*13b80*/  IMAD.WIDE.U32 R4, R13, UR4, R4 ;  /* 0x000000040d047c25 */ /* 0x000fc6000f8e0004 */
[----:B------:R-:W3:Y:S01]  /*13b90*/  @P0 LDC R21, c[0x0][0xbf0] ;  /* 0x0002fc00ff150b82 */ /* 0x000ee20000000800 */
[----:B--2---:R-:W-:-:S05]  /*13ba0*/  @P0 IMAD.HI.U32 R6, R10, R15, RZ ;  /* 0x0000000f0a060227 */ /* 0x004fca00078e00ff */
        /* <DEDUP_REMOVED lines=19> */
.L_x_5316:
[----:B------:R-:W-:Y:S05]  /*13ce0*/  BSYNC B1 ;  /* 0x0000000000017941 */ /* 0x000fea0003800000 */
.L_x_5315:
[--C-:B--2---:R-:W-:Y:S01]  /*13cf0*/  SHF.R.S32.HI R6, RZ, 0x1f, R26.reuse ;  /* 0x0000001fff067819 */ /* 0x104fe2000001141a */
        /* <DEDUP_REMOVED lines=11> */
[----:B------:R-:W-:-:S03]  /*13db0*/  IMAD.IADD R5, R5, 0x1, R3 ;  /* 0x0000000105057824 */ /* 0x000fc600078e0203 */
[----:B------:R-:W-:Y:S01]  /*13dc0*/  LEA R0, R6, R10, 0x5 ;  /* 0x0000000a06007211 */ /* 0x000fe200078e28ff */
[----:B------:R-:W-:Y:S02]  /*13dd0*/  IMAD R6, R12, UR4, RZ ;  /* 0x000000040c067c24 */ /* 0x000fe4000f8e02ff */
[----:B------:R-:W-:-:S04]  /*13de0*/  IMAD.WIDE.U32 R4, R24, UR4, R4 ;  /* 0x0000000418047c25 */ /* 0x000fc8000f8e0004 */
[----:B------:R-:W-:Y:S02]  /*13df0*/  IMAD.IADD R9, R229, 0x1, R0 ;  /* 0x00000001e5097824 */ /* 0x000fe400078e0200 */
[----:B------:R-:W-:Y:S01]  /*13e00*/  IMAD R7, R24, UR5, R6 ;  /* 0x0000000518077c24 */ /* 0x000fe2000f8e0206 */
[----:B------:R-:W-:Y:S01]  /*13e10*/  ULDC.64 UR4, c[0x0][0xaf0] ;  /* 0x0002bc0000047ab9 */ /* 0x000fe20000000a00 */
[----:B------:R-:W-:-:S04]  /*13e20*/  @P2 IMAD.HI.U32 R0, R9, R20, RZ ;  /* 0x0000001409002227 */ /* 0x000fc800078e00ff */
[----:B------:R-:W-:Y:S01]  /*13e30*/  IMAD.MOV.U32 R3, RZ, RZ, R9 ;  /* 0x000000ffff037224 */ /* 0x000fe200078e0009 */
[----:B0-----:R-:W-:Y:S01]  /*13e40*/  @P2 SHF.R.U32.HI R3, RZ, R27, R0 ;  /* 0x0000001bff032219 */ /* 0x001fe20000011600 */
[----:B------:R-:W-:Y:S02]  /*13e50*/  IMAD R6, R14, UR4, RZ ;  /* 0x000000040e067c24 */ /* 0x000fe4000f8e02ff */
[----:B------:R-:W-:Y:S01]  /*13e60*/  IMAD.IADD R5, R5, 0x1, R7 ;  /* 0x0000000105057824 */ /* 0x000fe200078e0207 */
[----:B------:R-:W-:Y:S01]  /*13e70*/  SHF.R.S32.HI R0, RZ, 0x1f, R3 ;  /* 0x0000001fff007819 */ /* 0x000fe20000011403 */
[----:B------:R-:W-:Y:S01]  /*13e80*/  IMAD R7, R13, UR5, R6 ;  /* 0x000000050d077c24 */ /* 0x000fe2000f8e0206 */
[----:B------:R-:W-:Y:S01]  /*13e90*/  IADD3 R6, -R3, RZ, RZ ;  /* 0x000000ff03067210 */ /* 0x000fe20007ffe1ff */
[----:B------:R-:W-:Y:S01]  /*13ea0*/  IMAD.WIDE.U32 R4, R13, UR4, R4 ;  /* 0x000000040d047c25 */ /* 0x000fe2000f8e0004 */
[----:B------:R-:W-:-:S03]  /*13eb0*/  ULDC.64 UR4, c[0x0][0xae0] ;  /* 0x0002b80000047ab9 */ /* 0x000fc60000000a00 */
[----:B------:R-:W-:Y:S02]  /*13ec0*/  IMAD.IADD R5, R5, 0x1, R7 ;  /* 0x0000000105057824 */ /* 0x000fe400078e0207 */
        /* <DEDUP_REMOVED lines=18> */
.L_x_5505:
[----:B------:R-:W-:Y:S01]  /*13ff0*/  IMAD R8, R8, R25, RZ ;  /* 0x0000001908087224 */ /* 0x000fe200078e02ff */
[----:B------:R-:W-:Y:S01]  /*14000*/  BSSY B1, `(.L_x_5318) ;  /* 0x000001f000017945 */ /* 0x000fe20003800000 */
[----:B------:R-:W-:-:S05]  /*14010*/  IMAD.IADD R229, R10, 0x1, R229 ;  /* 0x000000010ae57824 */ /* 0x000fca00078e02e5 */
        /* <DEDUP_REMOVED lines=9> */
[----:B------:R-:W-:Y:S02]  /*140b0*/  ISETP.GE.AND P1, PT, R20, UR4, PT ;  /* 0x0000000414007c0c */ /* 0x000fe4000bf26270 */
[----:B------:R-:W-:Y:S02]  /*140c0*/  ISETP.GE.AND P0, PT, R5, UR4, PT ;  /* 0x0000000405007c0c */ /* 0x000fe4000bf06270 */
[----:B------:R-:W-:-:S02]  /*140d0*/  SHF.R.S32.HI R9, RZ, 0x1f, R213 ;  /* 0x0000001fff097819 */ /* 0x000fc400000114d5 */
[----:B------:R-:W-:Y:S02]  /*140e0*/  SHF.R.S32.HI R24, RZ, 0x1f, R24 ;  /* 0x0000001fff187819 */ /* 0x000fe40000011418 */
[C---:B------:R-:W-:Y:S02]  /*140f0*/  IADD3 R21, R213.reuse, 0x80, RZ ;  /* 0x00000080d5157810 */ /* 0x040fe40007ffe0ff */
[-C--:B---3--:R-:W-:Y:S02]  /*14100*/  @!P3 LEA R6, P5, R213, R14.reuse, 0x1 ;  /* 0x0000000ed506b211 */ /* 0x088fe400078a08ff */
[----:B------:R-:W-:Y:S02]  /*14110*/  @!P2 LEA R10, P4, R15, R14, 0x1 ;  /* 0x0000000e0f0aa211 */ /* 0x000fe400078808ff */
[C---:B--2---:R-:W-:Y:S01]  /*14120*/  @!P3 LEA.HI.X R7, R213.reuse, R0, R9, 0x1, P5 ;  /* 0x00000000d507b211 */ /* 0x044fe200028f0c09 */
[----:B------:R-:W-:Y:S01]  /*14130*/  VIADD R9, R213, 0xc0 ;  /* 0x000000c0d5097836 */ /* 0x000fe20000000000 */
[----:B------:R-:W-:-:S02]  /*14140*/  @!P1 LEA R12, P5, R20, R14, 0x1 ;  /* 0x0000000e140c9211 */ /* 0x000fc400078a08ff */
[----:B------:R-:W-:Y:S01]  /*14150*/  SHF.R.S32.HI R21, RZ, 0x1f, R21 ;  /* 0x0000001fff157819 */ /* 0x000fe20000011415 */
[----:B------:R4:W-:Y:S01]  /*14160*/  @!P3 ST.E.128 desc[UR40][R6.64], RZ ;  /* 0x000000ff0600b985 */ /* 0x0009e2000c101d28 */
[----:B------:R-:W-:Y:S02]  /*14170*/  @!P2 LEA.HI.X R11, R15, R0, R24, 0x1, P4 ;  /* 0x000000000f0ba211 */ /* 0x000fe400020f0c18 */
[----:B------:R-:W-:Y:S02]  /*14180*/  SHF.R.S32.HI R9, RZ, 0x1f, R9 ;  /* 0x0000001fff097819 */ /* 0x000fe40000011409 */
[C---:B------:R-:W-:Y:S01]  /*14190*/  @!P0 LEA R14, P4, R5.reuse, R14, 0x1 ;  /* 0x0000000e050e8211 */ /* 0x040fe200078808ff */
[----:B------:R4:W-:Y:S01]  /*141a0*/  @!P2 ST.E.128 desc[UR40][R10.64], RZ ;  /* 0x000000ff0a00a985 */ /* 0x0009e2000c101d28 */
[-C--:B------:R-:W-:Y:S02]  /*141b0*/  @!P1 LEA.HI.X R13, R20, R0.reuse, R21, 0x1, P5 ;  /* 0x00000000140d9211 */ /* 0x080fe400028f0c15 */
[----:B------:R-:W-:-:S03]  /*141c0*/  @!P0 LEA.HI.X R15, R5, R0, R9, 0x1, P4 ;  /* 0x00000000050f8211 */ /* 0x000fc600020f0c09 */
[----:B------:R4:W-:Y:S04]  /*141d0*/  @!P1 ST.E.128 desc[UR40][R12.64], RZ ;  /* 0x000000ff0c009985 */ /* 0x0009e8000c101d28 */
[----:B------:R4:W-:Y:S02]  /*141e0*/  @!P0 ST.E.128 desc[UR40][R14.64], RZ ;  /* 0x000000ff0e008985 */ /* 0x0009e4000c101d28 */
.L_x_5319:
[----:B------:R-:W-:Y:S05]  /*141f0*/  BSYNC B1 ;  /* 0x0000000000017941 */ /* 0x000fea0003800000 */
.L_x_5318:
[----:B------:R-:W-:-:S03]  /*14200*/  UMOV UR4, 0xffffffff ;  /* 0xffffffff00047882 */ /* 0x000fc60000000000 */
[----:B------:R-:W-:Y:S05]  /*14210*/  BRA.DIV UR4, `(.L_x_5320) ;  /* 0x0000008a04687947 */ /* 0x000fea000b800000 */
[----:B--2---:R2:W0:Y:S04]  /*14220*/  SHFL.IDX PT, R0, R4, 0x1, 0x181f ;  /* 0x00381f0004007f89 */ /* 0x00442800000e0000 */
[----:B---34-:R2:W3:Y:S02]  /*14230*/  SHFL.IDX PT, R14, R3, 0x1, 0x181f ;  /* 0x00381f00030e7f89 */ /* 0x0184e400000e0000 */
.L_x_5509:
[----:B------:R-:W-:Y:S01]  /*14240*/  VIADD R5, R229, 0x20 ;  /* 0x00000020e5057836 */ /* 0x000fe20000000000 */
[----:B------:R-:W-:Y:S04]  /*14250*/  BSSY B1, `(.L_x_5321) ;  /* 0x000001e000017945 */ /* 0x000fe80003800000 */
        /* <DEDUP_REMOVED lines=14> */
[C---:B------:R-:W-:Y:S02]  /*14340*/  IADD3 R20, R213.reuse, 0xc0, RZ ;  /* 0x000000c0d5147810 */ /* 0x040fe40007ffe0ff */
[-C--:B---3--:R-:W-:Y:S02]  /*14350*/  @!P3 LEA R6, P5, R213, R14.reuse, 0x1 ;  /* 0x0000000ed506b211 */ /* 0x088fe400078a08ff */
[----:B------:R-:W-:Y:S02]  /*14360*/  @!P2 LEA R10, P4, R15, R14, 0x1 ;  /* 0x0000000e0f0aa211 */ /* 0x000fe400078808ff */
[----:B0-----:R-:W-:Y:S02]  /*14370*/  @!P3 LEA.HI.X R7, R213, R0, R12, 0x1, P5 ;  /* 0x00000000d507b211 */ /* 0x001fe400028f0c0c */
        /* <DEDUP_REMOVED lines=11> */
.L_x_5322:
[----:B------:R-:W-:Y:S05]  /*14430*/  BSYNC B1 ;  /* 0x0000000000017941 */ /* 0x000fea0003800000 */
.L_x_5321:
[----:B------:R-:W-:-:S03]  /*14440*/  UMOV UR4, 0xffffffff ;  /* 0xffffffff00047882 */ /* 0x000fc60000000000 */
[----:B------:R-:W-:Y:S05]  /*14450*/  BRA.DIV UR4, `(.L_x_5323) ;  /* 0x0000008a04207947 */ /* 0x000fea000b800000 */
[----:B0-----:R0:W0:Y:S04]  /*14460*/  SHFL.IDX PT, R0, R4, 0x2, 0x181f ;  /* 0x00581f0004007f89 */ /* 0x00102800000e0000 */
[----:B---34-:R3:W4:Y:S02]  /*14470*/  SHFL.IDX PT, R14, R3, 0x2, 0x181f ;  /* 0x00581f00030e7f89 */ /* 0x01872400000e0000 */
.L_x_5513:
[----:B------:R-:W-:Y:S01]  /*14480*/  VIADD R5, R229, 0x40 ;  /* 0x00000040e5057836 */ /* 0x000fe20000000000 */
[----:B------:R-:W-:Y:S04]  /*14490*/  BSSY B1, `(.L_x_5324) ;  /* 0x000001e000017945 */ /* 0x000fe80003800000 */
[----:B------:R-:W-:-:S13]  /*144a0*/  ISETP.GE.AND P0, PT, R5, R8, PT ;  /* 0x000000080500720c */ /* 0x000fda0003f06270 */
[----:B------:R-:W-:Y:S05]  /*144b0*/  @P0 BRA `(.L_x_5325) ;  /* 0x00000000006c0947 */ /* 0x000fea0003800000 */
[C---:B------:R-:W-:Y:S01]  /*144c0*/  VIADD R15, R213.reuse, 0x40 ;  /* 0x00000040d50f7836 */ /* 0x040fe20000000000 */
        /* <DEDUP_REMOVED lines=9> */
[----:B------:R-:W-:-:S02]  /*14560*/  ISETP.GE.AND P0, PT, R9, UR4, PT ;  /* 0x0000000409007c0c */ /* 0x000fc4000bf06270 */
[----:B------:R-:W-:Y:S02]  /*14570*/  SHF.R.S32.HI R12, RZ, 0x1f, R213 ;  /* 0x0000001fff0c7819 */ /* 0x000fe400000114d5 */
[----:B------:R-:W-:Y:S02]  /*14580*/  SHF.R.S32.HI R25, RZ, 0x1f, R25 ;  /* 0x0000001fff197819 */ /* 0x000fe40000011419 */
[----:B------:R-:W-:Y:S02]  /*14590*/  SHF.R.S32.HI R24, RZ, 0x1f, R24 ;  /* 0x0000001fff187819 */ /* 0x000fe40000011418 */
[-C--:B----4-:R-:W-:Y:S02]  /*145a0*/  @!P3 LEA R6, P5, R213, R14.reuse, 0x1 ;  /* 0x0000000ed506b211 */ /* 0x090fe400078a08ff */
[----:B------:R-:W-:Y:S02]  /*145b0*/  @!P2 LEA R10, P4, R15, R14, 0x1 ;  /* 0x0000000e0f0aa211 */ /* 0x000fe400078808ff */
[----:B0-----:R-:W-:-:S02]  /*145c0*/  @!P3 LEA.HI.X R7, R213, R0, R12, 0x1, P5 ;  /* 0x00000000d507b211 */ /* 0x001fc400028f0c0c */
[----:B------:R-:W-:Y:S02]  /*145d0*/  @!P1 LEA R12, P5, R21, R14, 0x1 ;  /* 0x0000000e150c9211 */ /* 0x000fe400078a08ff */
        /* <DEDUP_REMOVED lines=9> */
.L_x_5325:
[----:B------:R-:W-:Y:S05]  /*14670*/  BSYNC B1 ;  /* 0x0000000000017941 */ /* 0x000fea0003800000 */
.L_x_5324:
[----:B------:R-:W-:-:S03]  /*14680*/  UMOV UR4, 0xffffffff ;  /* 0xffffffff00047882 */ /* 0x000fc60000000000 */
[----:B------:R-:W-:Y:S05]  /*14690*/  BRA.DIV UR4, `(.L_x_5326) ;  /* 0x0000008604d87947 */ /* 0x000fea000b800000 */
[----:B0-----:R0:W0:Y:S04]  /*146a0*/  SHFL.IDX PT, R0, R4, 0x3, 0x181f ;  /* 0x00781f0004007f89 */ /* 0x00102800000e0000 */
[----:B----4-:R4:W0:Y:S02]  /*146b0*/  SHFL.IDX PT, R14, R3, 0x3, 0x181f ;  /* 0x00781f00030e7f89 */ /* 0x01082400000e0000 */
.L_x_5517:
[----:B--234-:R-:W-:-:S04]  /*146c0*/  IADD3 R3, R229, 0x60, RZ ;  /* 0x00000060e5037810 */ /* 0x01cfc80007ffe0ff */
        /* <DEDUP_REMOVED lines=10> */
[C---:B------:R-:W-:Y:S01]  /*14770*/  VIADD R11, R213.reuse, 0xc0 ;  /* 0x000000c0d50b7836 */ /* 0x040fe20000000000 */
[----:B------:R-:W-:Y:S02]  /*14780*/  ISETP.GE.AND P0, PT, R10, UR4, PT ;  /* 0x000000040a007c0c */ /* 0x000fe4000bf06270 */
[----:B------:R-:W-:-:S02]  /*14790*/  IADD3 R20, R213, 0x40, RZ ;  /* 0x00000040d5147810 */ /* 0x000fc40007ffe0ff */
[----:B------:R-:W-:Y:S02]  /*147a0*/  SHF.R.S32.HI R9, RZ, 0x1f, R213 ;  /* 0x0000001fff097819 */ /* 0x000fe400000114d5 */
[----:B------:R-:W-:Y:S02]  /*147b0*/  SHF.R.S32.HI R20, RZ, 0x1f, R20 ;  /* 0x0000001fff147819 */ /* 0x000fe40000011414 */
        /* <DEDUP_REMOVED lines=14> */
.L_x_5313:
[----:B------:R-:W-:Y:S05]  /*148a0*/  BSYNC B0 ;  /* 0x0000000000007941 */ /* 0x000fea0003800000 */
.L_x_5304:
[----:B------:R-:W-:Y:S02]  /*148b0*/  ULDC UR4, c[0x0][0xc3c] ;  /* 0x00030f0000047ab9 */ /* 0x000fe40000000800 */
[----:B------:R-:W-:-:S13]  /*148c0*/  ISETP.GE.AND P0, PT, R35, UR4, PT ;  /* 0x0000000423007c0c */ /* 0x000fda000bf06270 */
[----:B------:R-:W-:Y:S05]  /*148d0*/  @!P0 BRA `(.L_x_5327) ;  /* 0xfffffec800248947 */ /* 0x000fea000383ffff */
[----:B------:R-:W-:Y:S05]  /*148e0*/  BRA `(.L_x_5168) ;  /* 0x0000006c00487947 */ /* 0x000fea0003800000 */
.L_x_5166:
[----:B------:R-:W-:-:S08]  /*148f0*/  NOP ;  /* 0x0000000000007918 */ /* 0x000fd00000000000 */
[----:B------:R-:W0:-:S00]  /*14900*/  USETMAXREG.DEALLOC.CTAPOOL 0x28 ;  /* 0x00000028000079c8 */ /* 0x000e0000080e0500 */
[----:B0-----:R-:W2:Y:S01]  /*14910*/  LDL.LU R3, [R1] ;  /* 0x0000000001037983 */ /* 0x001ea20000300800 */
[----:B------:R-:W-:Y:S01]  /*14920*/  LOP3.LUT R2, R2, 0x3, RZ, 0xc0, !PT ;  /* 0x0000000302027812 */ /* 0x000fe200078ec0ff */
[----:B------:R-:W-:-:S05]  /*14930*/  IMAD.MOV.U32 R4, RZ, RZ, RZ ;  /* 0x000000ffff047224 */ /* 0x000fca00078e00ff */
[----:B------:R-:W0:Y:S02]  /*14940*/  SHFL.IDX PT, R2, R2, RZ, 0x1f ;  /* 0x00001fff02027589 */ /* 0x000e2400000e0000 */
[----:B0-----:R-:W-:Y:S02]  /*14950*/  ISETP.NE.AND P0, PT, R2, RZ, PT ;  /* 0x000000ff0200720c */ /* 0x001fe40003f05270 */
[----:B--2---:R-:W-:-:S11]  /*14960*/  LOP3.LUT R3, R3, 0xffffff7f, RZ, 0xc0, !PT ;  /* 0xffffff7f03037812 */ /* 0x004fd600078ec0ff */
[----:B------:R-:W-:-:S05]  /*14970*/  @P0 LOP3.LUT R3, R3, 0x80, RZ, 0xfc, !PT ;  /* 0x0000008003030812 */ /* 0x000fca00078efcff */
[----:B------:R0:W-:Y:S01]  /*14980*/  STL [R1], R3 ;  /* 0x0000000301007387 */ /* 0x0001e20000100800 */
[----:B------:R-:W-:Y:S05]  /*14990*/  @!P0 BRA `(.L_x_5328) ;  /* 0x00000000001c8947 */ /* 0x000fea0003800000 */
[----:B------:R-:W1:Y:S08]  /*149a0*/  S2UR UR5, SR_CgaCtaId ;  /* 0x00000000000579c3 */ /* 0x000e700000008800 */
[----:B------:R-:W-:Y:S06]  /*149b0*/  BAR.SYNC.DEFER_BLOCKING 0x5, 0x180 ;  /* 0x0146000000007b1d */ /* 0x000fec0000010000 */
[----:B------:R-:W-:-:S02]  /*149c0*/  UMOV UR4, 0x400 ;  /* 0x0000040000047882 */ /* 0x000fc40000000000 */
[----:B-1----:R-:W-:-:S09]  /*149d0*/  ULEA UR4, UR5, UR4, 0x18 ;  /* 0x0000000405047291 */ /* 0x002fd2000f8ec03f */
[----:B------:R-:W1:Y:S01]  /*149e0*/  LDS.128 R16, [UR4+0x228d0] ;  /* 0x0228d004ff107984 */ /* 0x000e620008000c00 */
[----:B------:R-:W-:Y:S06]  /*149f0*/  BAR.ARV 0x4, 0x180 ;  /* 0x0106000000007b1d */ /* 0x000fec0000002000 */
[----:B------:R-:W-:Y:S05]  /*14a00*/  BRA `(.L_x_5329) ;  /* 0x0000000800887947 */ /* 0x000fea0003800000 */
.L_x_5328:
[----:B------:R-:W-:Y:S01]  /*14a10*/  LOP3.LUT R5, R0, 0x1f, RZ, 0xc0, !PT ;  /* 0x0000001f00057812 */ /* 0x000fe200078ec0ff */
[----:B------:R-:W-:Y:S01]  /*14a20*/  ULDC UR4, c[0x0][0xc3c] ;  /* 0x00030f0000047ab9 */ /* 0x000fe20000000800 */
[----:B------:R-:W1:Y:S01]  /*14a30*/  S2UR UR6, SR_CTAID.X ;  /* 0x00000000000679c3 */ /* 0x000e620000002500 */
[----:B------:R-:W-:Y:S01]  /*14a40*/  ULDC UR5, c[0x0][0xc38] ;  /* 0x00030e0000057ab9 */ /* 0x000fe20000000800 */
[----:B------:R-:W-:-:S04]  /*14a50*/  ISETP.NE.AND P0, PT, R5, 0x1f, PT ;  /* 0x0000001f0500780c */ /* 0x000fc80003f05270 */
[----:B------:R-:W-:-:S13]  /*14a60*/  ISETP.GE.OR P1, PT, R5, UR4, !P0 ;  /* 0x0000000405007c0c */ /* 0x000fda000c726670 */
[----:B0-----:R-:W0:Y:S02]  /*14a70*/  @!P1 LDC.64 R2, c[0x0][0xc80] ;  /* 0x00032000ff029b82 */ /* 0x001e240000000a00 */
        /* <DEDUP_REMOVED lines=30> */
[----:B------:R-:W-:Y:S01]  /*14c60*/  MOV R6, R3 ;  /* 0x0000000300067202 */ /* 0x000fe20000000f00 */
[----:B------:R-:W-:Y:S01]  /*14c70*/  UMOV UR4, URZ ;  /* 0x0000003f00047c82 */ /* 0x000fe20008000000 */
[----:B------:R-:W-:Y:S01]  /*14c80*/  ULDC UR7, c[0x0][0xc3c] ;  /* 0x00030f0000077ab9 */ /* 0x000fe20000000800 */
[----:B------:R-:W-:-:S05]  /*14c90*/  ULDC UR5, c[0x0][0xc38] ;  /* 0x00030e0000057ab9 */ /* 0x000fca0000000800 */
.L_x_5334:
        /* <DEDUP_REMOVED lines=12> */
.L_x_5333:
[----:B------:R-:W-:Y:S05]  /*14d60*/  BSYNC B0 ;  /* 0x0000000000007941 */ /* 0x000fea0003800000 */
.L_x_5332:
[----:B0----5:R-:W0:Y:S02]  /*14d70*/  SHFL.UP PT, R2, R4, 0x1, RZ ;  /* 0x0420000004027989 */ /* 0x021e2400000e00ff */
        /* <DEDUP_REMOVED lines=19> */
.L_x_5330:
[----:B------:R-:W-:-:S05]  /*14eb0*/  IADD3 R13, -R3, R6, RZ ;  /* 0x00000006030d7210 */ /* 0x000fca0007ffe1ff */
        /* <DEDUP_REMOVED lines=19> */
.L_x_5335:
[----:B---3--:R-:W-:Y:S01]  /*14ff0*/  IMAD R16, R16, UR5, R13 ;  /* 0x0000000510107c24 */ /* 0x008fe2000f8e020d */
[----:B------:R-:W-:Y:S01]  /*15000*/  IABS R2, R6 ;  /* 0x0000000600027213 */ /* 0x000fe20000000000 */
[----:B01----:R-:W-:-:S03]  /*15010*/  IMAD.MOV R11, RZ, RZ, -R3 ;  /* 0x000000ffff0b7224 */ /* 0x003fc600078e0a03 */
[----:B--2---:R-:W-:Y:S01]  /*15020*/  IADD3 R9, -R16, UR6, RZ ;  /* 0x0000000610097c10 */ /* 0x004fe2000fffe1ff */
[----:B------:R-:W-:Y:S01]  /*15030*/  IMAD R11, R11, R12, RZ ;  /* 0x0000000c0b0b7224 */ /* 0x000fe200078e02ff */
[----:B------:R-:W-:Y:S01]  /*15040*/  IADD3 R10, RZ, -R2, RZ ;  /* 0x80000002ff0a7210 */ /* 0x000fe20007ffe0ff */
[----:B------:R-:W-:Y:S01]  /*15050*/  IMAD.MOV.U32 R2, RZ, RZ, RZ ;  /* 0x000000ffff027224 */ /* 0x000fe200078e00ff */
[----:B------:R-:W-:-:S03]  /*15060*/  IABS R8, R9 ;  /* 0x0000000900087213 */ /* 0x000fc60000000000 */
        /* <DEDUP_REMOVED lines=15> */
[----:B------:R-:W-:Y:S01]  /*15160*/  IMAD R8, R7, R2, RZ ;  /* 0x0000000207087224 */ /* 0x000fe200078e02ff */
[----:B------:R-:W-:-:S03]  /*15170*/  IADD3 R2, -R2, RZ, RZ ;  /* 0x000000ff02027210 */ /* 0x000fc60007ffe1ff */
[----:B------:R-:W-:Y:S02]  /*15180*/  IMAD.MOV R10, RZ, RZ, -R8 ;  /* 0x000000ffff0a7224 */ /* 0x000fe400078e0a08 */
[----:B------:R-:W-:Y:S02]  /*15190*/  IMAD R13, R6, R2, R9 ;  /* 0x00000002060d7224 */ /* 0x000fe400078e0209 */
[----:B------:R-:W-:Y:S01]  /*151a0*/  IMAD.MOV.U32 R2, RZ, RZ, RZ ;  /* 0x000000ffff027224 */ /* 0x000fe200078e00ff */
[----:B------:R-:W-:-:S04]  /*151b0*/  VIADDMNMX R18, R10, UR5, R7, PT ;  /* 0x000000050a127c46 */ /* 0x000fc8000b800107 */
[-C--:B------:R-:W-:Y:S02]  /*151c0*/  IABS R10, R18.reuse ;  /* 0x00000012000a7213 */ /* 0x080fe40000000000 */
[----:B------:R-:W-:Y:S02]  /*151d0*/  IABS R6, R18 ;  /* 0x0000001200067213 */ /* 0x000fe40000000000 */
        /* <DEDUP_REMOVED lines=22> */
[----:B------:R-:W-:Y:S02]  /*15340*/  @!P1 LOP3.LUT R2, RZ, R18, RZ, 0x33, !PT ;  /* 0x00000012ff029212 */ /* 0x000fe400078e33ff */
[----:B------:R-:W-:Y:S02]  /*15350*/  IADD3 R18, -R18, RZ, RZ ;  /* 0x000000ff12127210 */ /* 0x000fe40007ffe1ff */
[----:B------:R-:W-:-:S03]  /*15360*/  LOP3.LUT R17, RZ, R2, RZ, 0x33, !PT ;  /* 0x00000002ff117212 */ /* 0x000fc600078e33ff */
[----:B------:R-:W-:Y:S02]  /*15370*/  IMAD R18, R2, R18, R3 ;  /* 0x0000001202127224 */ /* 0x000fe400078e0203 */
[----:B------:R-:W-:Y:S01]  /*15380*/  IMAD.IADD R17, R4, 0x1, R17 ;  /* 0x0000000104117824 */ /* 0x000fe200078e0211 */
[----:B------:R-:W-:Y:S06]  /*15390*/  BRA `(.L_x_5336) ;  /* 0x00000000000c7947 */ /* 0x000fec0003800000 */
.L_x_5331:
[----:B------:R-:W-:Y:S02]  /*153a0*/  IMAD.MOV.U32 R17, RZ, RZ, RZ ;  /* 0x000000ffff117224 */ /* 0x000fe400078e00ff */
[----:B------:R-:W-:Y:S02]  /*153b0*/  IMAD.U32 R16, RZ, RZ, UR6 ;  /* 0x00000006ff107e24 */ /* 0x000fe4000f8e00ff */
[----:B------:R-:W-:-:S07]  /*153c0*/  IMAD.MOV.U32 R18, RZ, RZ, RZ ;  /* 0x000000ffff127224 */ /* 0x000fce00078e00ff */
.L_x_5336:
[----:B------:R-:W-:-:S13]  /*153d0*/  ISETP.NE.AND P0, PT, R5, RZ, PT ;  /* 0x000000ff0500720c */ /* 0x000fda0003f05270 */
[----:B------:R-:W0:Y:S01]  /*153e0*/  @!P0 S2R R3, SR_CgaCtaId ;  /* 0x0000000000038919 */ /* 0x000e220000008800 */
[----:B------:R-:W-:-:S04]  /*153f0*/  @!P0 MOV R2, 0x400 ;  /* 0x0000040000028802 */ /* 0x000fc80000000f00 */
[----:B0-----:R-:W-:-:S05]  /*15400*/  @!P0 LEA R2, R3, R2, 0x18 ;  /* 0x0000000203028211 */ /* 0x001fca00078ec0ff */
[----:B------:R0:W-:Y:S01]  /*15410*/  @!P0 STS.128 [R2+0x228d0], R16 ;  /* 0x0228d01002008388 */ /* 0x0001e20000000c00 */
[----:B------:R-:W-:Y:S06]  /*15420*/  BAR.ARV 0x5, 0x180 ;  /* 0x0146000000007b1d */ /* 0x000fec0000002000 */
.L_x_5329:
        /* <DEDUP_REMOVED lines=12> */
[C---:B------:R-:W-:Y:S01]  /*154f0*/  LOP3.LUT R3, R2.reuse, 0x1f8, RZ, 0xc0, !PT ;  /* 0x000001f802037812 */ /* 0x040fe200078ec0ff */
[----:B------:R-:W-:Y:S01]  /*15500*/  IMAD.SHL.U32 R29, R5, 0x8, RZ ;  /* 0x00000008051d7824 */ /* 0x000fe200078e00ff */
[----:B------:R-:W-:Y:S01]  /*15510*/  LOP3.LUT R2, R2, 0x38, RZ, 0xc0, !PT ;  /* 0x0000003802027812 */ /* 0x000fe200078ec0ff */
[----:B------:R-:W-:Y:S01]  /*15520*/  IMAD.MOV.U32 R24, RZ, RZ, RZ ;  /* 0x000000ffff187224 */ /* 0x000fe200078e00ff */
[----:B------:R-:W-:Y:S01]  /*15530*/  LOP3.LUT R4, R3, 0x38, R0, 0x78, !PT ;  /* 0x0000003803047812 */ /* 0x000fe200078e7800 */
[----:B------:R-:W-:Y:S01]  /*15540*/  IMAD.SHL.U32 R0, R0, 0x10, RZ ;  /* 0x0000001000007824 */ /* 0x000fe200078e00ff */
[----:B------:R-:W-:Y:S01]  /*15550*/  SHF.R.U32.HI R3, RZ, 0x3, R5 ;  /* 0x00000003ff037819 */ /* 0x000fe20000011605 */
[----:B------:R-:W-:Y:S01]  /*15560*/  IMAD.MOV.U32 R23, RZ, RZ, RZ ;  /* 0x000000ffff177224 */ /* 0x000fe200078e00ff */
[----:B------:R-:W-:Y:S01]  /*15570*/  LOP3.LUT R29, R4, 0x200, R29, 0xf8, !PT ;  /* 0x00000200041d7812 */ /* 0x000fe200078ef81d */
[----:B------:R-:W-:Y:S01]  /*15580*/  IMAD.MOV.U32 R26, RZ, RZ, 0x1 ;  /* 0x00000001ff1a7424 */ /* 0x000fe200078e00ff */
[----:B------:R-:W-:Y:S01]  /*15590*/  LOP3.LUT R3, R3, 0x70, R0, 0xf8, !PT ;  /* 0x0000007003037812 */ /* 0x000fe200078ef800 */
[----:B------:R-:W-:Y:S01]  /*155a0*/  ULDC.64 UR38, c[0x0][0x198] ;  /* 0x0000660000267ab9 */ /* 0x000fe20000000a00 */
[C---:B------:R-:W-:Y:S01]  /*155b0*/  LOP3.LUT R0, R2.reuse, 0x40, RZ, 0xfc, !PT ;  /* 0x0000004002007812 */ /* 0x040fe200078efcff */
[----:B------:R-:W-:Y:S01]  /*155c0*/  ULDC UR36, c[0x0][0xc] ;  /* 0x0000030000247ab9 */ /* 0x000fe20000000800 */
[----:B------:R-:W-:-:S02]  /*155d0*/  LOP3.LUT R3, R2, 0x80, RZ, 0xfc, !PT ;  /* 0x0000008002037812 */ /* 0x000fc400078efcff */
[----:B------:R-:W-:Y:S01]  /*155e0*/  LOP3.LUT R4, R37, 0x2, RZ, 0xfc, !PT ;  /* 0x0000000225047812 */ /* 0x000fe200078efcff */
[----:B-1----:R-:W-:Y:S01]  /*155f0*/  ULEA UR4, UR5, UR4, 0x18 ;  /* 0x0000000405047291 */ /* 0x002fe2000f8ec03f */
[----:B------:R-:W-:Y:S02]  /*15600*/  MOV R25, 0x1 ;  /* 0x0000000100197802 */ /* 0x000fe40000000f00 */
[----:B------:R-:W-:-:S03]  /*15610*/  LOP3.LUT R2, R2, 0xc0, RZ, 0xfc, !PT ;  /* 0x000000c002027812 */ /* 0x000fc600078efcff */
[----:B------:R-:W-:-:S05]  /*15620*/  IMAD.U32 R22, RZ, RZ, UR4 ;  /* 0x00000004ff167e24 */ /* 0x000fca000f8e00ff */
[----:B------:R-:W-:-:S05]  /*15630*/  LEA R0, R29, R22, 0x1 ;  /* 0x000000161d007211 */ /* 0x000fca00078e08ff */
[----:B------:R0:W-:Y:S02]  /*15640*/  STL [R1+0x4], R0 ;  /* 0x0000040001007387 */ /* 0x0001e40000100800 */
.L_x_5436:
[----:B-1----:R-:W1:Y:S02]  /*15650*/  LDC.64 R34, c[0x0][0xc88] ;  /* 0x00032200ff227b82 */ /* 0x002e640000000a00 */
[----:B-1----:R-:W-:-:S06]  /*15660*/  IMAD.WIDE R34, R19, 0x4, R34 ;  /* 0x0000000413227825 */ /* 0x002fcc00078e0222 */
        /* <DEDUP_REMOVED lines=26> */
[----:B---34-:R-:W-:-:S03]  /*15810*/  IADD3 R4, P4, R27, UR6, RZ ;  /* 0x000000061b047c10 */ /* 0x018fc6000ff9e0ff */
[----:B--2---:R-:W2:Y:S01]  /*15820*/  @P0 LDG.E R6, desc[UR40][R2.64] ;  /* 0x0000002802060981 */ /* 0x004ea2000c1e1900 */
[----:B------:R-:W-:Y:S01]  /*15830*/  ULDC UR4, c[0x0][0x288] ;  /* 0x0000a20000047ab9 */ /* 0x000fe20000000800 */
[----:B------:R-:W-:Y:S02]  /*15840*/  IADD3.X R5, R31, UR7, RZ, P4, !PT ;  /* 0x000000071f057c10 */ /* 0x000fe4000a7fe4ff */
[----:B------:R-:W-:Y:S01]  /*15850*/  MOV R8, UR4 ;  /* 0x0000000400087c02 */ /* 0x000fe20008000f00 */
[----:B------:R-:W-:Y:S02]  /*15860*/  ULDC.64 UR4, c[0x0][0x418] ;  /* 0x0001060000047ab9 */ /* 0x000fe40000000a00 */
        /* <DEDUP_REMOVED lines=22> */
.L_x_5338:
[----:B------:R-:W-:Y:S01]  /*159d0*/  ULDC.64 UR4, c[0x0][0xa20] ;  /* 0x0002880000047ab9 */ /* 0x000fe20000000a00 */
[----:B------:R-:W-:Y:S02]  /*159e0*/  MOV R28, R34 ;  /* 0x00000022001c7202 */ /* 0x000fe40000000f00 */
[----:B------:R-:W-:-:S04]  /*159f0*/  ISETP.NE.U32.AND P0, PT, RZ, UR4, PT ;  /* 0x00000004ff007c0c */ /* 0x000fc8000bf05070 */
[----:B------:R-:W-:-:S13]  /*15a00*/  ISETP.NE.AND.EX P0, PT, RZ, UR5, PT, P0 ;  /* 0x00000005ff007c0c */ /* 0x000fda000bf05300 */
[----:B------:R-:W-:Y:S05]  /*15a10*/  @!P0 BRA `(.L_x_5339) ;  /* 0x0000000000108947 */ /* 0x000fea0003800000 */
[----:B------:R-:W-:-:S04]  /*15a20*/  IADD3 R2, P0, R27, UR4, RZ ;  /* 0x000000041b027c10 */ /* 0x000fc8000ff1e0ff */
[----:B------:R-:W-:-:S05]  /*15a30*/  IADD3.X R3, R31, UR5, RZ, P0, !PT ;  /* 0x000000051f037c10 */ /* 0x000fca00087fe4ff */
[----:B------:R2:W5:Y:S01]  /*15a40*/  LDG.E R7, desc[UR40][R2.64] ;  /* 0x0000002802077981 */ /* 0x000562000c1e1900 */
[----:B------:R-:W-:Y:S05]  /*15a50*/  BRA `(.L_x_5340) ;  /* 0x0000000000247947 */ /* 0x000fea0003800000 */
.L_x_5339:
        /* <DEDUP_REMOVED lines=9> */
.L_x_5340:
[----:B--2---:R-:W2:Y:S01]  /*15af0*/  @P1 LDG.E R2, desc[UR40][R4.64] ;  /* 0x0000002804021981 */ /* 0x004ea2000c1e1900 */
[----:B------:R-:W3:Y:S03]  /*15b00*/  LDC R3, c[0x0][0x448] ;  /* 0x00011200ff037b82 */ /* 0x000ee60000000800 */
[----:B------:R4:W2:Y:S01]  /*15b10*/  @P1 LDG.E R5, desc[UR40][R4.64+0x4] ;  /* 0x0000042804051981 */ /* 0x0008a2000c1e1900 */
[----:B-----5:R-:W-:Y:S01]  /*15b20*/  IADD3 R7, -R30, R7, RZ ;  /* 0x000000071e077210 */ /* 0x020fe20007ffe1ff */
[----:B------:R-:W-:Y:S01]  /*15b30*/  BSSY B0, `(.L_x_5341) ;  /* 0x0000143000007945 */ /* 0x000fe20003800000 */
[----:B---3--:R-:W-:-:S13]  /*15b40*/  ISETP.NE.AND P0, PT, R3, 0x1, PT ;  /* 0x000000010300780c */ /* 0x008fda0003f05270 */
[----:B----4-:R-:W3:Y:S08]  /*15b50*/  @P0 LDC R4, c[0x0][0x44c] ;  /* 0x00011300ff040b82 */ /* 0x010ef00000000800 */
[----:B------:R-:W4:Y:S01]  /*15b60*/  @P0 LDC R3, c[0x0][0x450] ;  /* 0x00011400ff030b82 */ /* 0x000f220000000800 */
[----:B--2---:R-:W-:Y:S02]  /*15b70*/  @P1 IMAD.IADD R6, R5, 0x1, -R2 ;  /* 0x0000000105061824 */ /* 0x004fe400078e0a02 */
[----:B------:R-:W-:-:S02]  /*15b80*/  IMAD.SHL.U32 R2, R17, 0x80, RZ ;  /* 0x0000008011027824 */ /* 0x000fc400078e00ff */
[----:B------:R-:W-:Y:S02]  /*15b90*/  IMAD.IADD R32, R7, 0x1, R6 ;  /* 0x0000000107207824 */ /* 0x000fe400078e0206 */
[----:B------:R-:W-:Y:S02]  /*15ba0*/  VIADD R2, R2, 0x7f ;  /* 0x0000007f02027836 */ /* 0x000fe40000000000 */
[----:B------:R-:W-:Y:S02]  /*15bb0*/  VIADD R5, R32, 0x5f ;  /* 0x0000005f20057836 */ /* 0x000fe40000000000 */
[----:B---3--:R-:W-:-:S04]  /*15bc0*/  @P0 IMAD.HI.U32 R4, R2, R4, RZ ;  /* 0x0000000402040227 */ /* 0x008fc800078e00ff */
[----:B------:R-:W-:Y:S01]  /*15bd0*/  IMAD.HI R5, R5, 0x2aaaaaab, RZ ;  /* 0x2aaaaaab05057827 */ /* 0x000fe200078e02ff */
[----:B----4-:R-:W-:Y:S02]  /*15be0*/  @P0 SHF.R.U32.HI R2, RZ, R3, R4 ;  /* 0x00000003ff020219 */ /* 0x010fe40000011604 */
[----:B------:R-:W-:Y:S02]  /*15bf0*/  IADD3 R4, R32, 0x60, -R10 ;  /* 0x0000006020047810 */ /* 0x000fe40007ffe80a */
[----:B------:R-:W-:-:S03]  /*15c00*/  SHF.R.U32.HI R3, RZ, 0x1f, R5 ;  /* 0x0000001fff037819 */ /* 0x000fc60000011605 */
[----:B------:R-:W-:Y:S01]  /*15c10*/  IMAD.IADD R2, R4, 0x1, R2 ;  /* 0x0000000104027824 */ /* 0x000fe200078e0202 */
[----:B------:R-:W-:-:S03]  /*15c20*/  LEA.HI.SX32 R5, R5, R3, 0x1c ;  /* 0x0000000305057211 */ /* 0x000fc600078fe2ff */
[----:B------:R-:W-:-:S05]  /*15c30*/  IMAD.HI R2, R2, 0x2aaaaaab, RZ ;  /* 0x2aaaaaab02027827 */ /* 0x000fca00078e02ff */
[----:B------:R-:W-:-:S04]  /*15c40*/  SHF.R.U32.HI R3, RZ, 0x1f, R2 ;  /* 0x0000001fff037819 */ /* 0x000fc80000011602 */
[----:B------:R-:W-:-:S04]  /*15c50*/  LEA.HI.SX32 R3, R2, R3, 0x1c ;  /* 0x0000000302037211 */ /* 0x000fc800078fe2ff */
[----:B------:R-:W-:-:S05]  /*15c60*/  VIMNMX R2, R5, R3, PT ;  /* 0x0000000305027248 */ /* 0x000fca0003fe0100 */
[--C-:B------:R-:W-:Y:S02]  /*15c70*/  IMAD R2, R2, 0x60, -R7.reuse ;  /* 0x0000006002027824 */ /* 0x100fe400078e0a07 */
[----:B------:R-:W-:-:S03]  /*15c80*/  IMAD.MOV R7, RZ, RZ, -R7 ;  /* 0x000000ffff077224 */ /* 0x000fc600078e0a07 */
[----:B------:R-:W-:Y:S02]  /*15c90*/  VIMNMX R2, R2, R6, PT ;  /* 0x0000000602027248 */ /* 0x000fe40003fe0100 */
[----:B------:R-:W-:-:S04]  /*15ca0*/  VIMNMX R7, RZ, R7, !PT ;  /* 0x00000007ff077248 */ /* 0x000fc80007fe0100 */
[----:B------:R-:W-:-:S13]  /*15cb0*/  ISETP.GT.AND P0, PT, R2, R7, PT ;  /* 0x000000070200720c */ /* 0x000fda0003f04270 */
[----:B------:R-:W-:Y:S01]  /*15cc0*/  @P0 IADD3 R6, R2, 0x5f, RZ ;  /* 0x0000005f02060810 */ /* 0x000fe20007ffe0ff */
        /* <DEDUP_REMOVED lines=12> */
[----:B------:R-:W2:Y:S02]  /*15d90*/  S2R R3, SR_TID.X ;  /* 0x0000000000037919 */ /* 0x000ea40000002100 */
[----:B--2---:R-:W-:-:S04]  /*15da0*/  SHF.R.U32.HI R3, RZ, 0x5, R3 ;  /* 0x00000005ff037819 */ /* 0x004fc80000011603 */
[----:B------:R-:W-:-:S05]  /*15db0*/  LOP3.LUT R3, R3, 0x3, RZ, 0xc0, !PT ;  /* 0x0000000303037812 */ /* 0x000fca00078ec0ff */
[----:B------:R2:W3:Y:S02]  /*15dc0*/  SHFL.IDX PT, R14, R3, RZ, 0x1f ;  /* 0x00001fff030e7589 */ /* 0x0004e400000e0000 */
.L_x_5520:
[----:B---3--:R-:W-:Y:S02]  /*15dd0*/  ISETP.NE.AND P0, PT, R14, RZ, PT ;  /* 0x000000ff0e00720c */ /* 0x008fe40003f05270 */
[----:B------:R-:W-:-:S11]  /*15de0*/  PLOP3.LUT P6, PT, PT, PT, PT, 0x8, 0x0 ;  /* 0x000000000000781c */ /* 0x000fd60003fce170 */
[----:B------:R-:W-:Y:S05]  /*15df0*/  @P0 BRA `(.L_x_5344) ;  /* 0x00000000000c0947 */ /* 0x000fea0003800000 */
[----:B------:R-:W-:-:S03]  /*15e00*/  UMOV UR4, 0xffffffff ;  /* 0xffffffff00047882 */ /* 0x000fc60000000000 */
[----:B------:R-:W-:Y:S05]  /*15e10*/  BRA.DIV UR4, `(.L_x_5345) ;  /* 0x0000007204747947 */ /* 0x000fea000b800000 */
[----:B------:R-:W-:-:S13]  /*15e20*/  ELECT P6, URZ, PT ;  /* 0x00000000003f782f */ /* 0x000fda00038c0000 */
.L_x_5344:
[----:B--2---:R-:W2:Y:S01]  /*15e30*/  LDL R3, [R1+0x24] ;  /* 0x0000240001037983 */ /* 0x004ea20000100800 */
[----:B------:R-:W-:Y:S01]  /*15e40*/  BSSY B1, `(.L_x_5346) ;  /* 0x0000008000017945 */ /* 0x000fe20003800000 */
[----:B--2---:R-:W-:-:S05]  /*15e50*/  VIADD R3, R3, 0x1 ;  /* 0x0000000103037836 */ /* 0x004fca0000000000 */
[----:B0-----:R-:W-:-:S04]  /*15e60*/  LEA.HI R8, R3, R3, RZ, 0x1 ;  /* 0x0000000303087211 */ /* 0x001fc800078f08ff */
[----:B------:R-:W-:-:S05]  /*15e70*/  LOP3.LUT R8, R8, 0xfffffffe, RZ, 0xc0, !PT ;  /* 0xfffffffe08087812 */ /* 0x000fca00078ec0ff */
[----:B------:R-:W-:-:S05]  /*15e80*/  IMAD.IADD R3, R3, 0x1, -R8 ;  /* 0x0000000103037824 */ /* 0x000fca00078e0a08 */
[----:B------:R-:W-:-:S04]  /*15e90*/  SHF.L.U32 R3, R3, 0x1f, RZ ;  /* 0x0000001f03037819 */ /* 0x000fc800000006ff */
[----:B------:R-:W0:Y:S02]  /*15ea0*/  SYNCS.PHASECHK.TRANS64.TRYWAIT P0, [R22+URZ+0x22820], R3 ;  /* 0x02282003160075a7 */ /* 0x000e24000800017f */
[----:B0-----:R-:W-:Y:S05]  /*15eb0*/  @!P0 BRA `(.L_x_5347) ;  /* 0x00000070006c8947 */ /* 0x001fea0003800000 */
.L_x_5523:
[----:B------:R-:W-:Y:S05]  /*15ec0*/  BSYNC B1 ;  /* 0x0000000000017941 */ /* 0x000fea0003800000 */
.L_x_5346:
[----:B------:R-:W-:Y:S04]  /*15ed0*/  BSSY B1, `(.L_x_5348) ;  /* 0x000007b000017945 */ /* 0x000fe80003800000 */
[----:B------:R-:W-:Y:S05]  /*15ee0*/  @!P6 BRA `(.L_x_5349) ;  /* 0x0000000400e4e947 */ /* 0x000fea0003800000 */
[----:B0-----:R-:W-:Y:S01]  /*15ef0*/  IMAD R3, R23, 0x8, R22 ;  /* 0x0000000817037824 */ /* 0x001fe200078e0216 */
[----:B------:R-:W-:Y:S01]  /*15f00*/  SHF.L.U32 R8, R26, 0x1f, RZ ;  /* 0x0000001f1a087819 */ /* 0x000fe200000006ff */
[----:B------:R-:W0:Y:S01]  /*15f10*/  S2R R9, SR_TID.X ;  /* 0x0000000000097919 */ /* 0x000e220000002100 */
[----:B------:R-:W-:Y:S02]  /*15f20*/  BSSY B2, `(.L_x_5350) ;  /* 0x0000005000027945 */ /* 0x000fe40003800000 */
[----:B------:R-:W2:Y:S01]  /*15f30*/  SYNCS.PHASECHK.TRANS64.TRYWAIT P0, [R3+URZ+0x228a0], R8 ;  /* 0x0228a008030075a7 */ /* 0x000ea2000800017f */
[----:B0-----:R-:W-:-:S04]  /*15f40*/  LOP3.LUT R9, R9, 0x7f, RZ, 0xc0, !PT ;  /* 0x0000007f09097812 */ /* 0x001fc800078ec0ff */
[----:B------:R-:W-:Y:S01]  /*15f50*/  ISETP.NE.AND P1, PT, R9, RZ, PT ;  /* 0x000000ff0900720c */ /* 0x000fe20003f25270 */
[----:B--2---:R-:W-:-:S12]  /*15f60*/  @!P0 BRA `(.L_x_5351) ;  /* 0x0000007000548947 */ /* 0x004fd80003800000 */
.L_x_5524:
[----:B------:R-:W-:Y:S05]  /*15f70*/  BSYNC B2 ;  /* 0x0000000000027941 */ /* 0x000fea0003800000 */
.L_x_5350:
[----:B------:R-:W-:Y:S04]  /*15f80*/  BSSY B2, `(.L_x_5352) ;  /* 0x0000009000027945 */ /* 0x000fe80003800000 */
[----:B------:R-:W-:Y:S05]  /*15f90*/  @P1 BRA `(.L_x_5353) ;  /* 0x00000000001c1947 */ /* 0x000fea0003800000 */
[----:B-1----:R-:W1:Y:S01]  /*15fa0*/  S2R R10, SR_TID.X ;  /* 0x00000000000a7919 */ /* 0x002e620000002100 */
[----:B------:R-:W-:-:S04]  /*15fb0*/  MOV R9, 0x3000 ;  /* 0x0000300000097802 */ /* 0x000fc80000000f00 */
[----:B------:R2:W-:Y:S01]  /*15fc0*/  SYNCS.ARRIVE.TRANS64 RZ, [R3+URZ+0x22890], R9 ;  /* 0x0228900903ff79a7 */ /* 0x0005e2000800003f */
[----:B-1----:R-:W-:-:S04]  /*15fd0*/  LOP3.LUT R10, R10, 0x1f, RZ, 0xc0, !PT ;  /* 0x0000001f0a0a7812 */ /* 0x002fc800078ec0ff */
[----:B------:R-:W-:-:S13]  /*15fe0*/  ISETP.NE.AND P0, PT, R10, RZ, PT ;  /* 0x000000ff0a00720c */ /* 0x000fda0003f05270 */
[----:B--2---:R-:W-:Y:S05]  /*15ff0*/  @!P0 BRA `(.L_x_5353) ;  /* 0x0000000000048947 */ /* 0x004fea0003800000 */
[----:B------:R-:W-:Y:S01]  /*16000*/  BPT.TRAP 0x1 ;  /* 0x000000040000795c */ /* 0x000fe20000300000 */
.L_x_5353:
[----:B------:R-:W-:Y:S05]  /*16010*/  BSYNC B2 ;  /* 0x0000000000027941 */ /* 0x000fea0003800000 */
.L_x_5352:
[----:B------:R-:W-:Y:S01]  /*16020*/  IMAD.MOV.U32 R14, RZ, RZ, RZ ;  /* 0x000000ffff0e7224 */ /* 0x000fe200078e00ff */
[----:B------:R-:W-:Y:S01]  /*16030*/  UIADD3 UR4, UP0, UR38, 0x570, URZ ;  /* 0x0000057026047890 */ /* 0x000fe2000ff1e03f */
[----:B------:R-:W-:Y:S01]  /*16040*/  IMAD R9, R2, 0x60, R0 ;  /* 0x0000006002097824 */ /* 0x000fe200078e0200 */
[----:B------:R-:W-:Y:S01]  /*16050*/  PLOP3.LUT P0, PT, PT, PT, PT, 0x80, 0x0 ;  /* 0x000000000000781c */ /* 0x000fe20003f0f070 */
[----:B-1----:R-:W-:Y:S01]  /*16060*/  IMAD R10, R23, 0x3000, R22 ;  /* 0x00003000170a7824 */ /* 0x002fe200078e0216 */
[----:B------:R-:W-:Y:S01]  /*16070*/  R2UR UR10, R14 ;  /* 0x000000000e0a72ca */ /* 0x000fe200000e0000 */
[----:B------:R-:W-:Y:S01]  /*16080*/  VIADD R9, R9, 0xffffffa0 ;  /* 0xffffffa009097836 */ /* 0x000fe20000000000 */
[----:B------:R-:W-:Y:S01]  /*16090*/  UIADD3.X UR5, URZ, UR39, URZ, UP0, !UPT ;  /* 0x000000273f057290 */ /* 0x000fe200087fe43f */
[----:B------:R-:W-:Y:S01]  /*160a0*/  VIADD R10, R10, 0x1c400 ;  /* 0x0001c4000a0a7836 */ /* 0x000fe20000000000 */
[----:B------:R-:W-:Y:S01]  /*160b0*/  UMOV UR6, 0x0 ;  /* 0x0000000000067882 */ /* 0x000fe20000000000 */
[----:B------:R-:W-:Y:S01]  /*160c0*/  VIADD R11, R3, 0x22890 ;  /* 0x00022890030b7836 */ /* 0x000fe20000000000 */
[----:B------:R-:W-:-:S09]  /*160d0*/  UMOV UR7, 0x12f00000 ;  /* 0x12f0000000077882 */ /* 0x000fd20000000000 */
.L_x_5354:
        /* <DEDUP_REMOVED lines=13> */
.L_x_5525:
[----:B------:R-:W-:Y:S05]  /*161b0*/  BSYNC B2 ;  /* 0x0000000000027941 */ /* 0x000fea0003800000 */
.L_x_5355:
[----:B------:R-:W-:Y:S01]  /*161c0*/  BSSY B2, `(.L_x_5357) ;  /* 0x000000b000027945 */ /* 0x000fe20003800000 */
[----:B------:R-:W-:Y:S01]  /*161d0*/  MOV R12, 0x0 ;  /* 0x00000000000c7802 */ /* 0x000fe20000000f00 */
[----:B------:R-:W-:Y:S02]  /*161e0*/  IMAD.MOV.U32 R13, RZ, RZ, 0x12f00000 ;  /* 0x12f00000ff0d7424 */ /* 0x000fe400078e00ff */
[----:B------:R-:W-:Y:S05]  /*161f0*/  @P1 BRA `(.L_x_5358) ;  /* 0x00000000001c1947 */ /* 0x000fea0003800000 */
[----:B------:R-:W2:Y:S01]  /*16200*/  S2R R10, SR_TID.X ;  /* 0x00000000000a7919 */ /* 0x000ea20000002100 */
[----:B01----:R-:W-:-:S04]  /*16210*/  IMAD.MOV.U32 R8, RZ, RZ, 0xc000 ;  /* 0x0000c000ff087424 */ /* 0x003fc800078e00ff */
[----:B------:R3:W-:Y:S01]  /*16220*/  SYNCS.ARRIVE.TRANS64 RZ, [R3+URZ+0x228b0], R8 ;  /* 0x0228b00803ff79a7 */ /* 0x0007e2000800003f */
[----:B--2---:R-:W-:-:S04]  /*16230*/  LOP3.LUT R10, R10, 0x1f, RZ, 0xc0, !PT ;  /* 0x0000001f0a0a7812 */ /* 0x004fc800078ec0ff */
[----:B------:R-:W-:-:S13]  /*16240*/  ISETP.NE.AND P0, PT, R10, RZ, PT ;  /* 0x000000ff0a00720c */ /* 0x000fda0003f05270 */
[----:B---3--:R-:W-:Y:S05]  /*16250*/  @!P0 BRA `(.L_x_5358) ;  /* 0x0000000000048947 */ /* 0x008fea0003800000 */
[----:B------:R-:W-:Y:S01]  /*16260*/  BPT.TRAP 0x1 ;  /* 0x000000040000795c */ /* 0x000fe20000300000 */
.L_x_5358:
[----:B------:R-:W-:Y:S05]  /*16270*/  BSYNC B2 ;  /* 0x0000000000027941 */ /* 0x000fea0003800000 */
.L_x_5357:
        /* <DEDUP_REMOVED lines=9> */
.L_x_5359:
        /* <DEDUP_REMOVED lines=15> */
.L_x_5360:
        /* <DEDUP_REMOVED lines=15> */
.L_x_5361:
        /* <DEDUP_REMOVED lines=15> */
.L_x_5362:
        /* <DEDUP_REMOVED lines=10> */
.L_x_5349:
[----:B------:R-:W-:Y:S05]  /*16680*/  BSYNC B1 ;  /* 0x0000000000017941 */ /* 0x000fea0003800000 */
.L_x_5348:
        /* <DEDUP_REMOVED lines=9> */
.L_x_5378:
[----:B------:R-:W-:Y:S05]  /*16720*/  YIELD ;  /* 0x0000000000007946 */ /* 0x000fea0003800000 */
[----:B------:R-:W-:Y:S04]  /*16730*/  BSSY B1, `(.L_x_5363) ;  /* 0x000007a000017945 */ /* 0x000fe80003800000 */
[----:B------:R-:W-:Y:S05]  /*16740*/  @!P6 BRA `(.L_x_5364) ;  /* 0x0000000400e0e947 */ /* 0x000fea0003800000 */
[----:B------:R-:W-:Y:S01]  /*16750*/  LEA R8, R23, R22, 0x3 ;  /* 0x0000001617087211 */ /* 0x000fe200078e18ff */
[----:B0-----:R-:W0:Y:S01]  /*16760*/  S2R R3, SR_TID.X ;  /* 0x0000000000037919 */ /* 0x001e220000002100 */
[----:B------:R-:W-:Y:S01]  /*16770*/  SHF.L.U32 R2, R26, 0x1f, RZ ;  /* 0x0000001f1a027819 */ /* 0x000fe200000006ff */
[----:B------:R-:W-:Y:S03]  /*16780*/  BSSY B2, `(.L_x_5365) ;  /* 0x0000005000027945 */ /* 0x000fe60003800000 */
[----:B------:R-:W2:Y:S01]  /*16790*/  SYNCS.PHASECHK.TRANS64.TRYWAIT P1, [R8+URZ+0x228a0], R2 ;  /* 0x0228a002080075a7 */ /* 0x000ea2000802017f */
[----:B0-----:R-:W-:-:S04]  /*167a0*/  LOP3.LUT R3, R3, 0x7f, RZ, 0xc0, !PT ;  /* 0x0000007f03037812 */ /* 0x001fc800078ec0ff */
[----:B------:R-:W-:Y:S01]  /*167b0*/  ISETP.NE.AND P2, PT, R3, RZ, PT ;  /* 0x000000ff0300720c */ /* 0x000fe20003f45270 */
[----:B--2---:R-:W-:-:S12]  /*167c0*/  @!P1 BRA `(.L_x_5366) ;  /* 0x0000006800649947 */ /* 0x004fd80003800000 */
.L_x_5526:
[----:B------:R-:W-:Y:S05]  /*167d0*/  BSYNC B2 ;  /* 0x0000000000027941 */ /* 0x000fea0003800000 */
.L_x_5365:
[----:B------:R-:W-:Y:S04]  /*167e0*/  BSSY B2, `(.L_x_5367) ;  /* 0x0000009000027945 */ /* 0x000fe80003800000 */
[----:B------:R-:W-:Y:S05]  /*167f0*/  @P2 BRA `(.L_x_5368) ;  /* 0x00000000001c2947 */ /* 0x000fea0003800000 */
[----:B------:R-:W2:Y:S01]  /*16800*/  S2R R9, SR_TID.X ;  /* 0x0000000000097919 */ /* 0x000ea20000002100 */
[----:B------:R-:W-:-:S04]  /*16810*/  IMAD.MOV.U32 R3, RZ, RZ, 0x3000 ;  /* 0x00003000ff037424 */ /* 0x000fc800078e00ff */
[----:B------:R3:W-:Y:S01]  /*16820*/  SYNCS.ARRIVE.TRANS64 RZ, [R8+URZ+0x22890], R3 ;  /* 0x0228900308ff79a7 */ /* 0x0007e2000800003f */
[----:B--2---:R-:W-:-:S04]  /*16830*/  LOP3.LUT R9, R9, 0x1f, RZ, 0xc0, !PT ;  /* 0x0000001f09097812 */ /* 0x004fc800078ec0ff */
[----:B------:R-:W-:-:S13]  /*16840*/  ISETP.NE.AND P1, PT, R9, RZ, PT ;  /* 0x000000ff0900720c */ /* 0x000fda0003f25270 */
[----:B---3--:R-:W-:Y:S05]  /*16850*/  @!P1 BRA `(.L_x_5368) ;  /* 0x0000000000049947 */ /* 0x008fea0003800000 */
[----:B------:R-:W-:Y:S01]  /*16860*/  BPT.TRAP 0x1 ;  /* 0x000000040000795c */ /* 0x000fe20000300000 */
.L_x_5368:
[----:B------:R-:W-:Y:S05]  /*16870*/  BSYNC B2 ;  /* 0x0000000000027941 */ /* 0x000fea0003800000 */
.L_x_5367:
        /* <DEDUP_REMOVED lines=10> */
[----:B------:R-:W-:-:S10]  /*16920*/  UMOV UR7, 0x12f00000 ;  /* 0x12f0000000077882 */ /* 0x000fd40000000000 */
.L_x_5369:
        /* <DEDUP_REMOVED lines=13> */
.L_x_5527:
[----:B------:R-:W-:Y:S05]  /*16a00*/  BSYNC B2 ;  /* 0x0000000000027941 */ /* 0x000fea0003800000 */
.L_x_5370:
[----:B------:R-:W-:Y:S01]  /*16a10*/  BSSY B2, `(.L_x_5372) ;  /* 0x000000b000027945 */ /* 0x000fe20003800000 */
[----:B01----:R-:W-:Y:S01]  /*16a20*/  MOV R2, 0x0 ;  /* 0x0000000000027802 */ /* 0x003fe20000000f00 */
[----:B------:R-:W-:Y:S02]  /*16a30*/  IMAD.MOV.U32 R3, RZ, RZ, 0x12f00000 ;  /* 0x12f00000ff037424 */ /* 0x000fe400078e00ff */
        /* <DEDUP_REMOVED lines=8> */
.L_x_5373:
[----:B------:R-:W-:Y:S05]  /*16ac0*/  BSYNC B2 ;  /* 0x0000000000027941 */ /* 0x000fea0003800000 */
.L_x_5372:
        /* <DEDUP_REMOVED lines=9> */
.L_x_5374:
        /* <DEDUP_REMOVED lines=15> */
.L_x_5375:
        /* <DEDUP_REMOVED lines=15> */
.L_x_5376:
        /* <DEDUP_REMOVED lines=15> */
.L_x_5377:
        /* <DEDUP_REMOVED lines=10> */
.L_x_5364:
[----:B------:R-:W-:Y:S05]  /*16ed0*/  BSYNC B1 ;  /* 0x0000000000017941 */ /* 0x000fea0003800000 */
.L_x_5363:
[----:B------:R-:W-:Y:S01]  /*16ee0*/  ISETP.GT.AND P2, PT, R11, R7, PT ;  /* 0x000000070b00720c */ /* 0x000fe20003f44270 */
[----:B------:R-:W-:Y:S02]  /*16ef0*/  VIADD R23, R23, 0x1 ;  /* 0x0000000117177836 */ /* 0x000fe40000000000 */
[----:B------:R-:W-:-:S03]  /*16f00*/  VIADD R11, R11, 0xffffffff ;  /* 0xffffffff0b0b7836 */ /* 0x000fc60000000000 */
[----:B------:R-:W-:-:S04]  /*16f10*/  ISETP.NE.AND P1, PT, R23, 0x2, PT ;  /* 0x000000021700780c */ /* 0x000fc80003f25270 */
[----:B------:R-:W-:Y:S02]  /*16f20*/  SEL R2, RZ, 0x1, P1 ;  /* 0x00000001ff027807 */ /* 0x000fe40000800000 */
[----:B------:R-:W-:Y:S02]  /*16f30*/  SEL R23, R23, RZ, P1 ;  /* 0x000000ff17177207 */ /* 0x000fe40000800000 */
[----:B------:R-:W-:Y:S01]  /*16f40*/  LOP3.LUT R26, R26, R2, RZ, 0x3c, !PT ;  /* 0x000000021a1a7212 */ /* 0x000fe200078e3cff */
[----:B------:R-:W-:Y:S06]  /*16f50*/  @P2 BRA `(.L_x_5378) ;  /* 0xfffffff400f02947 */ /* 0x000fec000383ffff */
.L_x_5342:
[----:B------:R-:W-:Y:S05]  /*16f60*/  BSYNC B0 ;  /* 0x0000000000007941 */ /* 0x000fea0003800000 */
.L_x_5341:
[----:B------:R-:W2:Y:S01]  /*16f70*/  LDC R0, c[0x0][0x448] ;  /* 0x00011200ff007b82 */ /* 0x000ea20000000800 */
[----:B------:R-:W-:Y:S01]  /*16f80*/  LEA R2, R17, 0x7f, 0x7 ;  /* 0x0000007f11027811 */ /* 0x000fe200078e38ff */
[----:B------:R-:W-:Y:S05]  /*16f90*/  @!P0 WARPSYNC.ALL ;  /* 0x0000000000008948 */ /* 0x000fea0003800000 */
[----:B------:R-:W-:Y:S01]  /*16fa0*/  BSSY B7, `(.L_x_5379) ;  /* 0x000036d000077945 */ /* 0x000fe20003800000 */
[----:B------:R-:W-:Y:S01]  /*16fb0*/  @!P0 BAR.SYNC.DEFER_BLOCKING 0xc, 0x180 ;  /* 0x0306000000008b1d */ /* 0x000fe20000010000 */
[----:B--2---:R-:W-:-:S13]  /*16fc0*/  ISETP.NE.AND P1, PT, R0, 0x1, PT ;  /* 0x000000010000780c */ /* 0x004fda0003f25270 */
[----:B0-----:R-:W0:Y:S08]  /*16fd0*/  @P1 LDC R3, c[0x0][0x44c] ;  /* 0x00011300ff031b82 */ /* 0x001e300000000800 */
[----:B------:R-:W2:Y:S01]  /*16fe0*/  @P1 LDC R0, c[0x0][0x450] ;  /* 0x00011400ff001b82 */ /* 0x000ea20000000800 */
[----:B0-----:R-:W-:-:S05]  /*16ff0*/  @P1 IMAD.HI.U32 R3, R2, R3, RZ ;  /* 0x0000000302031227 */ /* 0x001fca00078e00ff */
[----:B--2---:R-:W-:-:S04]  /*17000*/  @P1 SHF.R.U32.HI R2, RZ, R0, R3 ;  /* 0x00000000ff021219 */ /* 0x004fc80000011603 */
[----:B------:R-:W-:-:S05]  /*17010*/  IADD3 R2, R4, R2, RZ ;  /* 0x0000000204027210 */ /* 0x000fca0007ffe0ff */
[----:B------:R-:W-:-:S05]  /*17020*/  IMAD.HI R2, R2, 0x2aaaaaab, RZ ;  /* 0x2aaaaaab02027827 */ /* 0x000fca00078e02ff */
        /* <DEDUP_REMOVED lines=12> */
[----:B------:R-:W2:Y:S01]  /*170f0*/  LDC.64 R2, c[0x0][0xc60] ;  /* 0x00031800ff027b82 */ /* 0x000ea20000000a00 */
[----:B------:R-:W0:Y:S02]  /*17100*/  FLO.U32 R0, UR4 ;  /* 0x0000000400007d00 */ /* 0x000e2400080e0000 */
[----:B0-----:R-:W-:-:S06]  /*17110*/  ISETP.EQ.U32.AND P0, PT, R0, R5, PT ;  /* 0x000000050000720c */ /* 0x001fcc0003f02070 */
        /* <DEDUP_REMOVED lines=8> */
.L_x_5380:
        /* <DEDUP_REMOVED lines=14> */
[----:B-1----:R-:W-:-:S02]  /*17280*/  IMAD.U32 R10, RZ, RZ, UR4 ;  /* 0x00000004ff0a7e24 */ /* 0x002fc4000f8e00ff */
[----:B------:R-:W-:Y:S02]  /*17290*/  IMAD.U32 R11, RZ, RZ, UR5 ;  /* 0x00000005ff0b7e24 */ /* 0x000fe4000f8e00ff */
[----:B------:R-:W-:Y:S02]  /*172a0*/  IMAD.MOV.U32 R8, RZ, RZ, 0x70 ;  /* 0x00000070ff087424 */ /* 0x000fe400078e00ff */
[----:B------:R-:W-:-:S07]  /*172b0*/  IMAD.MOV.U32 R12, RZ, RZ, 0x1 ;  /* 0x00000001ff0c7424 */ /* 0x000fce00078e00ff */
[----:B------:R-:W-:-:S07]  /*172c0*/  LEPC R20, `(.L_x_5383) ;  /* 0x000000001014794e */ /* 0x000fce0000000000 */
[----:B0-----:R-:W-:Y:S05]  /*172d0*/  CALL.ABS.NOINC R2 ;  /* 0x0000000002007343 */ /* 0x001fea0003c00000 */
.L_x_5383:
[----:B------:R-:W-:Y:S05]  /*172e0*/  BSYNC B6 ;  /* 0x0000000000067941 */ /* 0x000fea0003800000 */
.L_x_5382:
        /* <DEDUP_REMOVED lines=11> */
[----:B------:R-:W-:Y:S01]  /*173a0*/  IMAD.U32 R5, RZ, RZ, UR7 ;  /* 0x00000007ff057e24 */ /* 0x000fe2000f8e00ff */
[----:B------:R-:W-:Y:S01]  /*173b0*/  MOV R13, RZ ;  /* 0x000000ff000d7202 */ /* 0x000fe20000000f00 */
[----:B------:R-:W-:Y:S02]  /*173c0*/  IMAD.U32 R6, RZ, RZ, UR8 ;  /* 0x00000008ff067e24 */ /* 0x000fe4000f8e00ff */
[----:B-1----:R-:W-:-:S02]  /*173d0*/  IMAD.U32 R10, RZ, RZ, UR4 ;  /* 0x00000004ff0a7e24 */ /* 0x002fc4000f8e00ff */
[----:B------:R-:W-:Y:S02]  /*173e0*/  IMAD.U32 R11, RZ, RZ, UR5 ;  /* 0x00000005ff0b7e24 */ /* 0x000fe4000f8e00ff */
[----:B------:R-:W-:Y:S02]  /*173f0*/  IMAD.MOV.U32 R8, RZ, RZ, 0x70 ;  /* 0x00000070ff087424 */ /* 0x000fe400078e00ff */
[----:B0-----:R-:W-:-:S07]  /*17400*/  IMAD.MOV.U32 R12, RZ, RZ, 0x1 ;  /* 0x00000001ff0c7424 */ /* 0x001fce00078e00ff */
[----:B------:R-:W-:-:S07]  /*17410*/  LEPC R20, `(.L_x_5386) ;  /* 0x000000001014794e */ /* 0x000fce0000000000 */
[----:B--2---:R-:W-:Y:S05]  /*17420*/  CALL.ABS.NOINC R2 ;  /* 0x0000000002007343 */ /* 0x004fea0003c00000 */
.L_x_5386:
        /* <DEDUP_REMOVED lines=15> */
.L_x_5385:
[----:B------:R-:W-:Y:S05]  /*17520*/  BSYNC B6 ;  /* 0x0000000000067941 */ /* 0x000fea0003800000 */
.L_x_5384:
[----:B------:R-:W-:Y:S01]  /*17530*/  ULDC.64 UR4, c[0x0][0x9f8] ;  /* 0x00027e0000047ab9 */ /* 0x000fe20000000a00 */
[----:B------:R-:W2:Y:S01]  /*17540*/  LDL.LU R20, [R1] ;  /* 0x0000000001147983 */ /* 0x000ea20000300800 */
[----:B------:R-:W-:Y:S01]  /*17550*/  ISETP.NE.U32.AND P0, PT, RZ, UR4, PT ;  /* 0x00000004ff007c0c */ /* 0x000fe2000bf05070 */
[----:B------:R-:W0:Y:S01]  /*17560*/  LDC R9, c[0x0][0x430] ;  /* 0x00010c00ff097b82 */ /* 0x000e220000000800 */
[----:B------:R-:W3:Y:S02]  /*17570*/  S2R R21, SR_TID.X ;  /* 0x0000000000157919 */ /* 0x000ee40000002100 */
[----:B------:R-:W-:-:S13]  /*17580*/  ISETP.NE.AND.EX P0, PT, RZ, UR5, PT, P0 ;  /* 0x00000005ff007c0c */ /* 0x000fda000bf05300 */
[----:B------:R-:W-:Y:S01]  /*17590*/  @P0 IADD3 R2, P1, R27, UR4, RZ ;  /* 0x000000041b020c10 */ /* 0x000fe2000ff3e0ff */
[----:B-1----:R-:W1:Y:S01]  /*175a0*/  S2R R10, SR_TID.X ;  /* 0x00000000000a7919 */ /* 0x002e620000002100 */
[----:B------:R-:W-:Y:S01]  /*175b0*/  VIADD R0, R35, 0xffffffff ;  /* 0xffffffff23007836 */ /* 0x000fe20000000000 */
[----:B------:R-:W-:Y:S01]  /*175c0*/  ULDC UR4, c[0x0][0x320] ;  /* 0x0000c80000047ab9 */ /* 0x000fe20000000800 */
[----:B------:R-:W-:-:S05]  /*175d0*/  @P0 IADD3.X R3, R31, UR5, RZ, P1, !PT ;  /* 0x000000051f030c10 */ /* 0x000fca0008ffe4ff */
[----:B------:R4:W2:Y:S01]  /*175e0*/  @P0 LDG.E R28, desc[UR40][R2.64] ;  /* 0x00000028021c0981 */ /* 0x0008a2000c1e1900 */
[----:B0-----:R-:W-:Y:S02]  /*175f0*/  ISETP.NE.AND P1, PT, R9, 0x1, PT ;  /* 0x000000010900780c */ /* 0x001fe40003f25270 */
[----:B---3--:R-:W-:-:S04]  /*17600*/  LOP3.LUT R21, R21, 0x7f, RZ, 0xc0, !PT ;  /* 0x0000007f15157812 */ /* 0x008fc800078ec0ff */
[----:B------:R-:W-:-:S07]  /*17610*/  SHF.R.U32.HI R21, RZ, 0x3, R21 ;  /* 0x00000003ff157819 */ /* 0x000fce0000011615 */
[----:B------:R-:W0:Y:S08]  /*17620*/  @P1 LDC R5, c[0x0][0x434] ;  /* 0x00010d00ff051b82 */ /* 0x000e300000000800 */
[----:B----4-:R-:W3:Y:S01]  /*17630*/  @P1 LDC R2, c[0x0][0x438] ;  /* 0x00010e00ff021b82 */ /* 0x010ee20000000800 */
[----:B-1----:R-:W-:-:S04]  /*17640*/  SHF.L.U32 R10, R10, 0x4, RZ ;  /* 0x000000040a0a7819 */ /* 0x002fc800000006ff */
[----:B------:R-:W-:-:S05]  /*17650*/  LOP3.LUT R10, R21, 0x70, R10, 0xf8, !PT ;  /* 0x00000070150a7812 */ /* 0x000fca00078ef80a */
[----:B------:R-:W-:-:S05]  /*17660*/  IMAD R7, R0, 0x60, R10 ;  /* 0x0000006000077824 */ /* 0x000fca00078e020a */
[C---:B------:R-:W-:Y:S01]  /*17670*/  ISETP.GE.AND P0, PT, R7.reuse, R32, PT ;  /* 0x000000200700720c */ /* 0x040fe20003f06270 */
[----:B------:R-:W-:-:S03]  /*17680*/  IMAD.IADD R36, R7, 0x1, R30 ;  /* 0x0000000107247824 */ /* 0x000fc600078e021e */
[----:B------:R-:W-:Y:S01]  /*17690*/  ISETP.GT.U32.OR P0, PT, R10, 0x5f, P0 ;  /* 0x0000005f0a00780c */ /* 0x000fe20000704470 */
[----:B0-----:R-:W-:-:S04]  /*176a0*/  @P1 IMAD.HI.U32 R3, R36, R5, RZ ;  /* 0x0000000524031227 */ /* 0x001fc800078e00ff */
[----:B------:R-:W-:Y:S01]  /*176b0*/  IMAD.MOV.U32 R8, RZ, RZ, R36 ;  /* 0x000000ffff087224 */ /* 0x000fe200078e0024 */
[----:B---3--:R-:W-:-:S07]  /*176c0*/  @P1 SHF.R.U32.HI R8, RZ, R2, R3 ;  /* 0x00000002ff081219 */ /* 0x008fce0000011603 */
[----:B------:R-:W0:Y:S08]  /*176d0*/  @!P0 LDC.64 R2, c[0x0][0x428] ;  /* 0x00010a00ff028b82 */ /* 0x000e300000000a00 */
[----:B------:R-:W1:Y:S01]  /*176e0*/  @!P0 LDC.64 R4, c[0x0][0x418] ;  /* 0x00010600ff048b82 */ /* 0x000e620000000a00 */
[--C-:B------:R-:W-:Y:S01]  /*176f0*/  @!P0 SHF.R.S32.HI R7, RZ, 0x1f, R8.reuse ;  /* 0x0000001fff078819 */ /* 0x100fe20000011408 */
[----:B------:R-:W-:-:S02]  /*17700*/  @!P0 IMAD.MOV.U32 R6, RZ, RZ, R8 ;  /* 0x000000ffff068224 */ /* 0x000fc400078e0008 */
[----:B------:R-:W-:Y:S01]  /*17710*/  IMAD.MOV.U32 R35, RZ, RZ, RZ ;  /* 0x000000ffff237224 */ /* 0x000fe200078e00ff */
[----:B------:R-:W-:Y:S01]  /*17720*/  LOP3.LUT R21, R37, 0x2, RZ, 0xfc, !PT ;  /* 0x0000000225157812 */ /* 0x000fe200078efcff */
[----:B------:R-:W-:Y:S01]  /*17730*/  UMOV UR5, 0xffffffff ;  /* 0xffffffff00057882 */ /* 0x000fe20000000000 */
[----:B--2---:R-:W-:Y:S01]  /*17740*/  SHF.R.S32.HI R33, RZ, 0x1f, R28 ;  /* 0x0000001fff217819 */ /* 0x004fe2000001141c */
[----:B0-----:R-:W-:-:S04]  /*17750*/  @!P0 IMAD.WIDE.U32 R6, R28, R2, R6 ;  /* 0x000000021c068225 */ /* 0x001fc800078e0006 */
[----:B------:R-:W-:-:S04]  /*17760*/  @!P0 IMAD R2, R33, R2, RZ ;  /* 0x0000000221028224 */ /* 0x000fc800078e02ff */
[----:B------:R-:W-:Y:S01]  /*17770*/  @!P0 IMAD R3, R28, R3, R2 ;  /* 0x000000031c038224 */ /* 0x000fe200078e0202 */
[----:B-1----:R-:W-:-:S04]  /*17780*/  @!P0 LEA R4, P1, R6, R4, 0x2 ;  /* 0x0000000406048211 */ /* 0x002fc800078210ff */
[----:B------:R-:W-:-:S04]  /*17790*/  @!P0 IADD3 R3, R7, R3, RZ ;  /* 0x0000000307038210 */ /* 0x000fc80007ffe0ff */
[----:B------:R-:W-:Y:S02]  /*177a0*/  @!P0 LEA.HI.X R5, R6, R5, R3, 0x2, P1 ;  /* 0x0000000506058211 */ /* 0x000fe400008f1403 */
[----:B------:R-:W-:Y:S02]  /*177b0*/  ISETP.GT.U32.AND P1, PT, R10, 0x5f, PT ;  /* 0x0000005f0a00780c */ /* 0x000fe40003f24070 */
[----:B------:R-:W0:Y:S01]  /*177c0*/  S2R R10, SR_TID.X ;  /* 0x00000000000a7919 */ /* 0x000e220000002100 */
[----:B------:R1:W5:Y:S01]  /*177d0*/  @!P0 LDG.E R35, desc[UR40][R4.64] ;  /* 0x0000002804238981 */ /* 0x000362000c1e1900 */
[----:B------:R-:W-:Y:S02]  /*177e0*/  ISETP.NE.AND P0, PT, R21, 0x3, PT ;  /* 0x000000031500780c */ /* 0x000fe40003f05270 */
[----:B------:R-:W2:Y:S01]  /*177f0*/  S2R R21, SR_TID.X ;  /* 0x0000000000157919 */ /* 0x000ea20000002100 */
[----:B------:R-:W-:-:S06]  /*17800*/  LOP3.LUT R20, R20, 0xffffffdf, RZ, 0xc0, !PT ;  /* 0xffffffdf14147812 */ /* 0x000fcc00078ec0ff */
[----:B------:R-:W-:-:S04]  /*17810*/  @P1 LOP3.LUT R20, R20, 0x20, RZ, 0xfc, !PT ;  /* 0x0000002014141812 */ /* 0x000fc800078efcff */
[----:B------:R-:W-:Y:S01]  /*17820*/  LOP3.LUT R20, R20, 0xffffffbf, RZ, 0xc0, !PT ;  /* 0xffffffbf14147812 */ /* 0x000fe200078ec0ff */
[----:B0-----:R-:W-:-:S05]  /*17830*/  IMAD.SHL.U32 R10, R10, 0x8, RZ ;  /* 0x000000080a0a7824 */ /* 0x001fca00078e00ff */
[----:B------:R-:W-:Y:S01]  /*17840*/  LOP3.LUT R10, R10, 0x38, RZ, 0xc0, !PT ;  /* 0x000000380a0a7812 */ /* 0x000fe200078ec0ff */
[----:B--2---:R-:W-:-:S03]  /*17850*/  IMAD.SHL.U32 R21, R21, 0x8, RZ ;  /* 0x0000000815157824 */ /* 0x004fc600078e00ff */
[----:B------:R-:W-:Y:S02]  /*17860*/  ISETP.GE.AND P1, PT, R10, UR4, PT ;  /* 0x000000040a007c0c */ /* 0x000fe4000bf26270 */
[----:B------:R-:W-:Y:S02]  /*17870*/  LOP3.LUT R21, R21, 0x38, RZ, 0xc0, !PT ;  /* 0x0000003815157812 */ /* 0x000fe400078ec0ff */
[----:B------:R-:W-:Y:S02]  /*17880*/  @P0 LOP3.LUT R20, R20, 0x40, RZ, 0xfc, !PT ;  /* 0x0000004014140812 */ /* 0x000fe400078efcff */
[----:B------:R-:W-:Y:S02]  /*17890*/  LOP3.LUT R11, R21, 0x40, RZ, 0xfc, !PT ;  /* 0x00000040150b7812 */ /* 0x000fe400078efcff */
[----:B------:R-:W-:Y:S02]  /*178a0*/  LOP3.LUT R20, R20, 0xffffffef, RZ, 0xc0, !PT ;  /* 0xffffffef14147812 */ /* 0x000fe400078ec0ff */
[----:B------:R-:W-:-:S03]  /*178b0*/  ISETP.GE.AND P2, PT, R11, UR4, PT ;  /* 0x000000040b007c0c */ /* 0x000fc6000bf46270 */
[----:B------:R-:W-:Y:S02]  /*178c0*/  @P1 LOP3.LUT R20, R20, 0x10, RZ, 0xfc, !PT ;  /* 0x0000001014141812 */ /* 0x000fe400078efcff */
[----:B------:R-:W-:Y:S02]  /*178d0*/  LOP3.LUT R11, R10, 0x80, RZ, 0xfc, !PT ;  /* 0x000000800a0b7812 */ /* 0x000fe400078efcff */
[----:B------:R-:W-:Y:S02]  /*178e0*/  LOP3.LUT R20, R20, 0xfffffff7, RZ, 0xc0, !PT ;  /* 0xfffffff714147812 */ /* 0x000fe400078ec0ff */
[----:B------:R-:W-:Y:S02]  /*178f0*/  LOP3.LUT R10, R10, 0xc0, RZ, 0xfc, !PT ;  /* 0x000000c00a0a7812 */ /* 0x000fe400078efcff */
[----:B------:R-:W-:Y:S02]  /*17900*/  ISETP.GE.AND P3, PT, R11, UR4, PT ;  /* 0x000000040b007c0c */ /* 0x000fe4000bf66270 */
[----:B------:R-:W-:-:S02]  /*17910*/  @P2 LOP3.LUT R20, R20, 0x8, RZ, 0xfc, !PT ;  /* 0x0000000814142812 */ /* 0x000fc400078efcff */
[----:B------:R-:W-:Y:S02]  /*17920*/  ISETP.GE.AND P2, PT, R10, UR4, PT ;  /* 0x000000040a007c0c */ /* 0x000fe4000bf46270 */
[----:B------:R-:W-:-:S04]  /*17930*/  LOP3.LUT R20, R20, 0xfffffffd, RZ, 0xc0, !PT ;  /* 0xfffffffd14147812 */ /* 0x000fc800078ec0ff */
[----:B------:R-:W-:-:S04]  /*17940*/  LOP3.LUT R20, R20, 0xfffffffb, RZ, 0xc0, !PT ;  /* 0xfffffffb14147812 */ /* 0x000fc800078ec0ff */
[----:B------:R-:W-:-:S04]  /*17950*/  @P3 LOP3.LUT R20, R20, 0x4, RZ, 0xfc, !PT ;  /* 0x0000000414143812 */ /* 0x000fc800078efcff */
[----:B------:R-:W-:-:S05]  /*17960*/  @P2 LOP3.LUT R20, R20, 0x2, RZ, 0xfc, !PT ;  /* 0x0000000214142812 */ /* 0x000fca00078efcff */
[----:B------:R1:W-:Y:S01]  /*17970*/  STL [R1], R20 ;  /* 0x0000001401007387 */ /* 0x0003e20000100800 */
[----:B------:R-:W-:-:S04]  /*17980*/  IMAD.MOV R2, RZ, RZ, -R8 ;  /* 0x000000ffff027224 */ /* 0x000fc800078e0a08 */
[----:B------:R-:W-:Y:S01]  /*17990*/  IMAD R36, R9, R2, R36 ;  /* 0x0000000209247224 */ /* 0x000fe200078e0224 */
[----:B------:R-:W-:Y:S06]  /*179a0*/  BRA.DIV UR5, `(.L_x_5387) ;  /* 0x0000005a05147947 */ /* 0x000fec000b800000 */
.L_x_5530:
[----:B------:R-:W-:Y:S02]  /*179b0*/  SHF.R.S32.HI R27, RZ, 0x1f, R18 ;  /* 0x0000001fff1b7819 */ /* 0x000fe40000011412 */
[----:B------:R-:W-:Y:S01]  /*179c0*/  SEL R7, RZ, 0x1, P1 ;  /* 0x00000001ff077807 */ /* 0x000fe20000800000 */
[----:B------:R-:W-:Y:S06]  /*179d0*/  @!P0 BRA `(.L_x_5388) ;  /* 0x0000000000048947 */ /* 0x000fec0003800000 */
[----:B------:R-:W-:Y:S01]  /*179e0*/  BPT.TRAP 0x1 ;  /* 0x000000040000795c */ /* 0x000fe20000300000 */
.L_x_5388:
[----:B------:R-:W-:Y:S01]  /*179f0*/  IMAD R32, R0, -0x60, R32 ;  /* 0xffffffa000207824 */ /* 0x000fe200078e0220 */
[----:B------:R-:W-:Y:S01]  /*17a00*/  LEA R31, R24, R22, 0x3 ;  /* 0x00000016181f7211 */ /* 0x000fe200078e18ff */
[----:B------:R-:W-:Y:S01]  /*17a10*/  BSSY B0, `(.L_x_5389) ;  /* 0x0000004000007945 */ /* 0x000fe20003800000 */
[----:B------:R-:W-:-:S04]  /*17a20*/  SHF.L.U32 R0, R25, 0x1f, RZ ;  /* 0x0000001f19007819 */ /* 0x000fc800000006ff */
[----:B------:R-:W0:Y:S02]  /*17a30*/  SYNCS.PHASECHK.TRANS64.TRYWAIT P0, [R31+URZ+0x22840], R0 ;  /* 0x022840001f0075a7 */ /* 0x000e24000800017f */
[----:B0-----:R-:W-:Y:S05]  /*17a40*/  @!P0 BRA `(.L_x_5390) ;  /* 0x0000005800208947 */ /* 0x001fea0003800000 */
.L_x_5531:
[----:B------:R-:W-:Y:S05]  /*17a50*/  BSYNC B0 ;  /* 0x0000000000007941 */ /* 0x000fea0003800000 */
.L_x_5389:
[----:B------:R-:W2:Y:S01]  /*17a60*/  LDL.LU R6, [R1] ;  /* 0x0000000001067983 */ /* 0x000ea20000300800 */
[----:B0-----:R-:W-:Y:S01]  /*17a70*/  SHF.R.S32.HI R0, RZ, 0x1f, R36 ;  /* 0x0000001fff007819 */ /* 0x001fe20000011424 */
[----:B------:R-:W-:Y:S01]  /*17a80*/  ULDC.64 UR4, c[0x0][0x300] ;  /* 0x0000c00000047ab9 */ /* 0x000fe20000000a00 */
[----:B-1---5:R-:W-:Y:S01]  /*17a90*/  SHF.R.S32.HI R4, RZ, 0x1f, R35 ;  /* 0x0000001fff047819 */ /* 0x022fe20000011423 */
[----:B------:R-:W-:Y:S01]  /*17aa0*/  IMAD.WIDE.U32 R2, R36, UR4, RZ ;  /* 0x0000000424027c25 */ /* 0x000fe2000f8e00ff */
[----:B------:R-:W0:Y:S01]  /*17ab0*/  S2R R8, SR_TID.X ;  /* 0x0000000000087919 */ /* 0x000e220000002100 */
[----:B------:R1:W-:Y:S04]  /*17ac0*/  STL [R1+0x28], R0 ;  /* 0x0000280001007387 */ /* 0x0003e80000100800 */
[----:B------:R3:W-:Y:S01]  /*17ad0*/  STL [R1+0x2c], R4 ;  /* 0x00002c0401007387 */ /* 0x0007e20000100800 */
[----:B-1----:R-:W-:-:S04]  /*17ae0*/  IMAD R0, R0, UR4, RZ ;  /* 0x0000000400007c24 */ /* 0x002fc8000f8e02ff */
[----:B------:R-:W-:Y:S01]  /*17af0*/  IMAD R0, R36, UR5, R0 ;  /* 0x0000000524007c24 */ /* 0x000fe2000f8e0200 */
[----:B------:R-:W-:-:S03]  /*17b00*/  ULDC.64 UR4, c[0x0][0x310] ;  /* 0x0000c40000047ab9 */ /* 0x000fc60000000a00 */
[----:B------:R-:W-:Y:S02]  /*17b10*/  IMAD.IADD R3, R3, 0x1, R0 ;  /* 0x0000000103037824 */ /* 0x000fe400078e0200 */
[----:B------:R-:W-:Y:S02]  /*17b20*/  IMAD R0, R4, UR4, RZ ;  /* 0x0000000404007c24 */ /* 0x000fe4000f8e02ff */
[----:B---3--:R-:W1:Y:S01]  /*17b30*/  S2R R4, SR_TID.X ;  /* 0x0000000000047919 */ /* 0x008e620000002100 */
[----:B------:R-:W-:-:S04]  /*17b40*/  IMAD.WIDE.U32 R2, R35, UR4, R2 ;  /* 0x0000000423027c25 */ /* 0x000fc8000f8e0002 */
[----:B------:R-:W-:Y:S01]  /*17b50*/  IMAD R0, R35, UR5, R0 ;  /* 0x0000000523007c24 */ /* 0x000fe2000f8e0200 */
[----:B------:R-:W-:Y:S01]  /*17b60*/  ULDC.64 UR4, c[0x0][0x308] ;  /* 0x0000c20000047ab9 */ /* 0x000fe20000000a00 */
[----:B0-----:R-:W-:Y:S02]  /*17b70*/  SHF.L.U32 R8, R8, 0x3, RZ ;  /* 0x0000000308087819 */ /* 0x001fe400000006ff */
        /* <DEDUP_REMOVED lines=16> */
[----:B------:R-:W-:-:S02]  /*17c80*/  ISETP.GE.AND P0, PT, R32, 0x1, PT ;  /* 0x000000012000780c */ /* 0x000fc40003f06270 */
[----:B--2---:R-:W-:-:S05]  /*17c90*/  LOP3.LUT R6, R6, 0xfffffffe, RZ, 0xc0, !PT ;  /* 0xfffffffe06067812 */ /* 0x004fca00078ec0ff */
[----:B------:R-:W-:-:S05]  /*17ca0*/  @P2 LOP3.LUT R6, R6, 0x1, RZ, 0xfc, !PT ;  /* 0x0000000106062812 */ /* 0x000fca00078efcff */
[----:B------:R0:W-:Y:S01]  /*17cb0*/  STL [R1], R6 ;  /* 0x0000000601007387 */ /* 0x0001e20000100800 */
[----:B------:R-:W-:Y:S05]  /*17cc0*/  BRA.DIV UR5, `(.L_x_5391) ;  /* 0x0000005605947947 */ /* 0x000fea000b800000 */
[----:B------:R-:W1:Y:S01]  /*17cd0*/  SHFL.IDX PT, R3, R0, RZ, 0x181f ;  /* 0x00181fff00037589 */ /* 0x000e6200000e0000 */
[----:B0-----:R-:W-:-:S03]  /*17ce0*/  @P0 IMAD R6, R5, 0x2, R22 ;  /* 0x0000000205060824 */ /* 0x001fc600078e0216 */
[----:B------:R-:W0:Y:S01]  /*17cf0*/  SHFL.IDX PT, R2, R4, RZ, 0x181f ;  /* 0x00181fff04027589 */ /* 0x000e2200000e0000 */
[----:B-1----:R-:W-:-:S05]  /*17d00*/  @P0 LEA R3, P1, R8, R3, 0x1 ;  /* 0x0000000308030211 */ /* 0x002fca00078208ff */
[----:B0-----:R-:W-:-:S05]  /*17d10*/  @P0 IMAD.X R2, RZ, RZ, R2, P1 ;  /* 0x000000ffff020224 */ /* 0x001fca00008e0602 */
        /* <DEDUP_REMOVED lines=47> */
.L_x_5545:
[----:B------:R-:W-:-:S13]  /*18010*/  ISETP.GE.AND P0, PT, R32, 0x51, PT ;  /* 0x000000512000780c */ /* 0x000fda0003f06270 */
[----:B0-----:R-:W-:Y:S01]  /*18020*/  @P0 LEA R2, P1, R8, R0, 0x1 ;  /* 0x0000000008020211 */ /* 0x001fe200078208ff */
        /* <DEDUP_REMOVED lines=8> */
.L_x_5392:
[----:B------:R-:W-:Y:S02]  /*180b0*/  PLOP3.LUT P1, PT, P1, P0, PT, 0xa2, 0x0 ;  /* 0x000000000000781c */ /* 0x000fe40000f21472 */
[----:B------:R-:W-:-:S08]  /*180c0*/  @P0 R2UR P1, UR4, R31 ;  /* 0x000000001f0402ca */ /* 0x000fd00000020000 */
[----:B------:R-:W-:-:S05]  /*180d0*/  @P0 PLOP3.LUT P0, PT, P1, PT, PT, 0x80, 0x0 ;  /* 0x000000000000081c */ /* 0x000fca0000f0f070 */
[----:B------:R-:W-:Y:S01]  /*180e0*/  @!P1 SYNCS.ARRIVE.TRANS64.RED.A0T1 RZ, [UR4+0x22830], RZ ;  /* 0x022830ffffff99a7 */ /* 0x000fe20008200404 */
[----:B------:R-:W-:Y:S07]  /*180f0*/  @!P1 ARRIVES.LDGSTSBAR.64.TRANSCNT [UR4+0x22830] ;  /* 0x02283000ff0099b0 */ /* 0x000fee0008000a84 */
[----:B------:R-:W-:Y:S05]  /*18100*/  @P0 BRA.U.ANY `(.L_x_5392) ;  /* 0xfffffffd00e80947 */ /* 0x000fea000393ffff */
[----:B------:R-:W-:Y:S01]  /*18110*/  NOP ;  /* 0x0000000000007918 */ /* 0x000fe20000000000 */
[----:B------:R-:W-:-:S04]  /*18120*/  LOP3.LUT R0, R37, 0x2, RZ, 0xfc, !PT ;  /* 0x0000000225007812 */ /* 0x000fc800078efcff */
[----:B------:R-:W-:-:S13]  /*18130*/  ISETP.NE.AND P2, PT, R0, 0x3, PT ;  /* 0x000000030000780c */ /* 0x000fda0003f45270 */
[----:B------:R-:W-:Y:S05]  /*18140*/  @!P2 BRA `(.L_x_5393) ;  /* 0x000000000004a947 */ /* 0x000fea0003800000 */
[----:B------:R-:W-:Y:S01]  /*18150*/  BPT.TRAP 0x1 ;  /* 0x000000040000795c */ /* 0x000fe20000300000 */
.L_x_5393:
[----:B------:R1:W5:Y:S01]  /*18160*/  LDL R0, [R1] ;  /* 0x0000000001007983 */ /* 0x0003620000100800 */
[----:B------:R1:W-:Y:S03]  /*18170*/  SYNCS.ARRIVE.TRANS64.A1T0 RZ, [R31+URZ+0x22830], RZ ;  /* 0x022830ff1fff79a7 */ /* 0x0003e6000810003f */
[----:B------:R1:W5:Y:S04]  /*18180*/  LDL.LU R4, [R1+0x18] ;  /* 0x0000180001047983 */ /* 0x0003680000300800 */
[----:B0-----:R1:W5:Y:S02]  /*18190*/  LDL.LU R3, [R1+0x8] ;  /* 0x0000080001037983 */ /* 0x0013640000300800 */
[----:B------:R-:W-:Y:S05]  /*181a0*/  WARPSYNC.ALL ;  /* 0x0000000000007948 */ /* 0x000fea0003800000 */
[----:B------:R-:W-:Y:S01]  /*181b0*/  ULDC.64 UR4, c[0x0][0xa00] ;  /* 0x0002800000047ab9 */ /* 0x000fe20000000a00 */
[----:B------:R-:W-:Y:S01]  /*181c0*/  BSSY B6, `(.L_x_5394) ;  /* 0x000002b000067945 */ /* 0x000fe20003800000 */
[----:B------:R-:W-:Y:S01]  /*181d0*/  BAR.SYNC.DEFER_BLOCKING 0x8, 0x180 ;  /* 0x0206000000007b1d */ /* 0x000fe20000010000 */
[C---:B-----5:R-:W-:Y:S02]  /*181e0*/  LOP3.LUT P0, RZ, R0.reuse, 0x4, RZ, 0xc0, !PT ;  /* 0x0000000400ff7812 */ /* 0x060fe4000780c0ff */
[----:B------:R-:W-:-:S02]  /*181f0*/  LOP3.LUT P2, RZ, R0, 0x8, RZ, 0xc0, !PT ;  /* 0x0000000800ff7812 */ /* 0x000fc4000784c0ff */
[----:B------:R-:W-:Y:S02]  /*18200*/  SEL R2, RZ, 0x4, P0 ;  /* 0x00000004ff027807 */ /* 0x000fe40000000000 */
[----:B------:R-:W-:Y:S02]  /*18210*/  ISETP.NE.U32.AND P0, PT, RZ, UR4, PT ;  /* 0x00000004ff007c0c */ /* 0x000fe4000bf05070 */
[----:B------:R-:W-:Y:S02]  /*18220*/  LOP3.LUT P1, RZ, R0, 0x2, RZ, 0xc0, !PT ;  /* 0x0000000200ff7812 */ /* 0x000fe4000782c0ff */
[----:B------:R-:W-:Y:S01]  /*18230*/  ISETP.NE.AND.EX P0, PT, RZ, UR5, PT, P0 ;  /* 0x00000005ff007c0c */ /* 0x000fe2000bf05300 */
[----:B------:R-:W-:Y:S01]  /*18240*/  ULDC.64 UR4, c[0x0][0x298] ;  /* 0x0000a60000047ab9 */ /* 0x000fe20000000a00 */
[----:B------:R-:W-:Y:S02]  /*18250*/  SEL R0, RZ, 0x2, P2 ;  /* 0x00000002ff007807 */ /* 0x000fe40001000000 */
[----:B------:R-:W-:-:S02]  /*18260*/  SEL R5, R34, RZ, !P0 ;  /* 0x000000ff22057207 */ /* 0x000fc40004000000 */
[----:B------:R-:W-:Y:S02]  /*18270*/  IADD3 R0, R2, R0, R7 ;  /* 0x0000000002007210 */ /* 0x000fe40007ffe007 */
[----:B------:R-:W-:Y:S01]  /*18280*/  SEL R34, RZ, 0x8, P1 ;  /* 0x00000008ff227807 */ /* 0x000fe20000800000 */
[----:B------:R0:W-:Y:S01]  /*18290*/  STL [R1+0x20], R5 ;  /* 0x0000200501007387 */ /* 0x0001e20000100800 */
[----:B------:R-:W-:-:S03]  /*182a0*/  SEL R2, R4, RZ, !P0 ;  /* 0x000000ff04027207 */ /* 0x000fc60004000000 */
[----:B------:R-:W-:Y:S01]  /*182b0*/  IMAD.IADD R34, R0, 0x1, R34 ;  /* 0x0000000100227824 */ /* 0x000fe200078e0222 */
[----:B------:R-:W-:Y:S01]  /*182c0*/  SHF.R.S32.HI R0, RZ, 0x1f, R3 ;  /* 0x0000001fff007819 */ /* 0x000fe20000011403 */
[----:B------:R2:W-:Y:S04]  /*182d0*/  STL [R1+0x30], R2 ;  /* 0x0000300201007387 */ /* 0x0005e80000100800 */
[----:B------:R-:W-:Y:S02]  /*182e0*/  IMAD R0, R0, UR4, RZ ;  /* 0x0000000400007c24 */ /* 0x000fe4000f8e02ff */
[----:B0-----:R-:W-:-:S04]  /*182f0*/  IMAD.WIDE.U32 R4, R3, UR4, RZ ;  /* 0x0000000403047c25 */ /* 0x001fc8000f8e00ff */
[----:B------:R-:W-:Y:S01]  /*18300*/  IMAD R0, R3, UR5, R0 ;  /* 0x0000000503007c24 */ /* 0x000fe2000f8e0200 */
[----:B------:R0:W-:Y:S01]  /*18310*/  STL.64 [R1+0x18], R4 ;  /* 0x0000180401007387 */ /* 0x0001e20000100a00 */
[----:B--2---:R-:W-:-:S03]  /*18320*/  VIADD R2, R22, 0x18400 ;  /* 0x0001840016027836 */ /* 0x004fc60000000000 */
[----:B------:R-:W-:Y:S02]  /*18330*/  IADD3 R0, R5, R0, RZ ;  /* 0x0000000005007210 */ /* 0x000fe40007ffe0ff */
[----:B------:R-:W-:-:S03]  /*18340*/  LOP3.LUT P0, RZ, R2, 0x3ff, RZ, 0xc0, !PT ;  /* 0x000003ff02ff7812 */ /* 0x000fc6000780c0ff */
[----:B------:R0:W-:Y:S10]  /*18350*/  STL [R1+0x8], R0 ;  /* 0x0000080001007387 */ /* 0x0001f40000100800 */
[----:B0-----:R-:W-:Y:S05]  /*18360*/  @!P0 BRA `(.L_x_5395) ;  /* 0x0000000000408947 */ /* 0x001fea0003800000 */
        /* <DEDUP_REMOVED lines=16> */
.L_x_5395:
[----:B------:R-:W-:Y:S05]  /*18470*/  BSYNC B6 ;  /* 0x0000000000067941 */ /* 0x000fea0003800000 */
.L_x_5394:
[----:B------:R-:W2:Y:S01]  /*18480*/  LDL.LU R0, [R1+0x8] ;  /* 0x0000080001007983 */ /* 0x000ea20000300800 */
[----:B------:R-:W-:Y:S01]  /*18490*/  ULDC.64 UR4, c[0x0][0x2d8] ;  /* 0x0000b60000047ab9 */ /* 0x000fe20000000a00 */
[----:B------:R-:W0:Y:S02]  /*184a0*/  LDC R7, c[0x0][0x448] ;  /* 0x00011200ff077b82 */ /* 0x000e240000000800 */
[----:B------:R-:W2:Y:S04]  /*184b0*/  LDL.LU.64 R2, [R1+0x18] ;  /* 0x0000180001027983 */ /* 0x000ea80000300a00 */
[----:B------:R-:W3:Y:S04]  /*184c0*/  LDL.LU R20, [R1+0x30] ;  /* 0x0000300001147983 */ /* 0x000ee80000300800 */
[----:B------:R-:W4:Y:S04]  /*184d0*/  LDL.LU R21, [R1+0x20] ;  /* 0x0000200001157983 */ /* 0x000f280000300800 */
[----:B------:R0:W5:Y:S02]  /*184e0*/  LDL R8, [R1+0x4] ;  /* 0x0000040001087983 */ /* 0x0001640000100800 */
[----:B0-----:R-:W-:-:S13]  /*184f0*/  ISETP.NE.AND P0, PT, R7, 0x1, PT ;  /* 0x000000010700780c */ /* 0x001fda0003f05270 */
[----:B------:R-:W0:Y:S01]  /*18500*/  @P0 LDC R6, c[0x0][0x44c] ;  /* 0x00011300ff060b82 */ /* 0x000e220000000800 */
[----:B--2---:R-:W-:Y:S01]  /*18510*/  MOV R3, R0 ;  /* 0x0000000000037202 */ /* 0x004fe20000000f00 */
        /* <DEDUP_REMOVED lines=18> */
[----:B------:R-:W-:Y:S02]  /*18640*/  IMAD R5, R17, 0x80, R20 ;  /* 0x0000008011057824 */ /* 0x000fe400078e0214 */
[----:B------:R2:W5:Y:S02]  /*18650*/  LDL R20, [R1+0x10] ;  /* 0x0000100001147983 */ /* 0x0005640000100800 */
[----:B0-----:R-:W-:Y:S01]  /*18660*/  @P0 IMAD.HI.U32 R6, R5, R6, RZ ;  /* 0x0000000605060227 */ /* 0x001fe200078e00ff */
[----:B------:R-:W-:-:S04]  /*18670*/  MOV R4, R5 ;  /* 0x0000000500047202 */ /* 0x000fc80000000f00 */
[----:B----4-:R-:W-:Y:S01]  /*18680*/  @P0 SHF.R.U32.HI R4, RZ, R0, R6 ;  /* 0x00000000ff040219 */ /* 0x010fe20000011606 */
[----:B------:R-:W0:Y:S04]  /*18690*/  S2R R21, SR_TID.X ;  /* 0x0000000000157919 */ /* 0x000e280000002100 */
        /* <DEDUP_REMOVED lines=23> */
[----:B--2---:R-:W-:Y:S10]  /*18810*/  BRA.DIV UR5, `(.L_x_5396) ;  /* 0x0000005205c07947 */ /* 0x004ff4000b800000 */
[----:B------:R-:W0:Y:S01]  /*18820*/  SHFL.IDX PT, R3, R0, RZ, 0x181f ;  /* 0x00181fff00037589 */ /* 0x000e2200000e0000 */
[----:B-----5:R-:W-:Y:S01]  /*18830*/  IMAD R5, R20, R7, RZ ;  /* 0x0000000714057224 */ /* 0x020fe200078e02ff */
[----:B------:R-:W-:Y:S02]  /*18840*/  LEA R17, R17, R10, 0x7 ;  /* 0x0000000a11117211 */ /* 0x000fe400078e38ff */
[----:B------:R-:W2:Y:S02]  /*18850*/  SHFL.IDX PT, R2, R4, RZ, 0x181f ;  /* 0x00181fff04027589 */ /* 0x000ea400000e0000 */
[C---:B------:R-:W-:Y:S01]  /*18860*/  ISETP.GE.AND P0, PT, R17.reuse, R5, PT ;  /* 0x000000051100720c */ /* 0x040fe20003f06270 */
[----:B------:R-:W-:-:S12]  /*18870*/  VIADD R6, R17, 0x10 ;  /* 0x0000001011067836 */ /* 0x000fd80000000000 */
        /* <DEDUP_REMOVED lines=37> */
[----:B------:R-:W-:Y:S02]  /*18ad0*/  ISETP.GE.AND P0, PT, R6, R5, PT ;  /* 0x000000050600720c */ /* 0x000fe40003f06270 */
[----:B------:R-:W-:Y:S01]  /*18ae0*/  IADD3 R6, R17, 0x50, RZ ;  /* 0x0000005011067810 */ /* 0x000fe20007ffe0ff */
        /* <DEDUP_REMOVED lines=29> */
.L_x_5562:
        /* <DEDUP_REMOVED lines=10> */
.L_x_5397:
        /* <DEDUP_REMOVED lines=18> */
.L_x_5563:
[----:B------:R-:W-:Y:S05]  /*18e80*/  BSYNC B0 ;  /* 0x0000000000007941 */ /* 0x000fea0003800000 */
.L_x_5398:
[----:B------:R-:W-:-:S04]  /*18e90*/  LOP3.LUT R0, R37, 0x2, RZ, 0xfc, !PT ;  /* 0x0000000225007812 */ /* 0x000fc800078efcff */
[----:B------:R-:W-:-:S13]  /*18ea0*/  ISETP.NE.AND P0, PT, R0, 0x3, PT ;  /* 0x000000030000780c */ /* 0x000fda0003f05270 */
[----:B------:R-:W-:Y:S05]  /*18eb0*/  @!P0 BRA `(.L_x_5400) ;  /* 0x0000000000048947 */ /* 0x000fea0003800000 */
[----:B------:R-:W-:Y:S01]  /*18ec0*/  BPT.TRAP 0x1 ;  /* 0x000000040000795c */ /* 0x000fe20000300000 */
.L_x_5400:
[----:B------:R-:W-:Y:S01]  /*18ed0*/  SHF.L.U32 R0, R25, 0x1f, RZ ;  /* 0x0000001f19007819 */ /* 0x000fe200000006ff */
[----:B------:R-:W-:Y:S03]  /*18ee0*/  BSSY B0, `(.L_x_5401) ;  /* 0x0000003000007945 */ /* 0x000fe60003800000 */
[----:B------:R-:W2:Y:S02]  /*18ef0*/  SYNCS.PHASECHK.TRANS64.TRYWAIT P0, [R31+URZ+0x22860], R0 ;  /* 0x022860001f0075a7 */ /* 0x000ea4000800017f */
[----:B--2---:R-:W-:Y:S05]  /*18f00*/  @!P0 BRA `(.L_x_5402) ;  /* 0x0000005400bc8947 */ /* 0x004fea0003800000 */
.L_x_5564:
[----:B------:R-:W-:Y:S05]  /*18f10*/  BSYNC B0 ;  /* 0x0000000000007941 */ /* 0x000fea0003800000 */
.L_x_5401:
[----:B------:R-:W0:Y:S01]  /*18f20*/  LDL.LU R2, [R1+0x28] ;  /* 0x0000280001027983 */ /* 0x000e220000300800 */
[----:B------:R-:W-:-:S03]  /*18f30*/  ULDC.64 UR4, c[0x0][0x328] ;  /* 0x0000ca0000047ab9 */ /* 0x000fc60000000a00 */
[----:B------:R-:W2:Y:S01]  /*18f40*/  LDL.LU R4, [R1+0x2c] ;  /* 0x00002c0001047983 */ /* 0x000ea20000300800 */
[----:B0-----:R-:W-:-:S04]  /*18f50*/  IMAD R3, R2, UR4, RZ ;  /* 0x0000000402037c24 */ /* 0x001fc8000f8e02ff */
[C---:B------:R-:W-:Y:S02]  /*18f60*/  IMAD R5, R36.reuse, UR5, R3 ;  /* 0x0000000524057c24 */ /* 0x040fe4000f8e0203 */
[----:B------:R-:W-:Y:S01]  /*18f70*/  IMAD.WIDE.U32 R2, R36, UR4, RZ ;  /* 0x0000000424027c25 */ /* 0x000fe2000f8e00ff */
        /* <DEDUP_REMOVED lines=21> */
[----:B------:R-:W2:Y:S01]  /*190d0*/  SHFL.IDX PT, R14, R5, RZ, 0x181f ;  /* 0x00181fff050e7589 */ /* 0x000ea200000e0000 */
[----:B------:R-:W-:Y:S02]  /*190e0*/  ISETP.NE.U32.AND P3, PT, R7, 0x1, PT ;  /* 0x000000010700780c */ /* 0x000fe40003f65070 */
[----:B------:R-:W-:Y:S01]  /*190f0*/  LOP3.LUT P1, RZ, R34, 0x4, RZ, 0xc0, !PT ;  /* 0x0000000422ff7812 */ /* 0x000fe2000782c0ff */
[----:B------:R-:W3:Y:S03]  /*19100*/  SHFL.IDX PT, R3, R6, RZ, 0x181f ;  /* 0x00181fff06037589 */ /* 0x000ee600000e0000 */
[----:B------:R-:W-:Y:S01]  /*19110*/  ISETP.LT.OR P4, PT, R32, 0x1, !P1 ;  /* 0x000000012000780c */ /* 0x000fe20004f81670 */
        /* <DEDUP_REMOVED lines=16> */
[----:B--2---:R-:W0:Y:S02]  /*19220*/  SHFL.IDX PT, R3, R6, 0x1, 0x181f ;  /* 0x00381f0006037f89 */ /* 0x004e2400000e0000 */
[----:B0-----:R-:W-:Y:S02]  /*19230*/  IADD3.X R9, RZ, R3, RZ, P4, !PT ;  /* 0x00000003ff097210 */ /* 0x001fe400027fe4ff */
        /* <DEDUP_REMOVED lines=45> */
.L_x_5578:
        /* <DEDUP_REMOVED lines=15> */
.L_x_5404:
[----:B------:R-:W-:Y:S02]  /*19600*/  PLOP3.LUT P1, PT, P1, P0, PT, 0xa2, 0x0 ;  /* 0x000000000000781c */ /* 0x000fe40000f21472 */
[----:B------:R-:W-:-:S08]  /*19610*/  @P0 R2UR P1, UR4, R31 ;  /* 0x000000001f0402ca */ /* 0x000fd00000020000 */
[----:B------:R-:W-:-:S05]  /*19620*/  @P0 PLOP3.LUT P0, PT, P1, PT, PT, 0x80, 0x0 ;  /* 0x000000000000081c */ /* 0x000fca0000f0f070 */
[----:B------:R-:W-:Y:S01]  /*19630*/  @!P1 SYNCS.ARRIVE.TRANS64.RED.A0T1 RZ, [UR4+0x22850], RZ ;  /* 0x022850ffffff99a7 */ /* 0x000fe20008200404 */
[----:B------:R-:W-:Y:S07]  /*19640*/  @!P1 ARRIVES.LDGSTSBAR.64.TRANSCNT [UR4+0x22850] ;  /* 0x02285000ff0099b0 */ /* 0x000fee0008000a84 */
[----:B------:R-:W-:Y:S05]  /*19650*/  @P0 BRA.U.ANY `(.L_x_5404) ;  /* 0xfffffffd00e80947 */ /* 0x000fea000393ffff */
[----:B------:R-:W-:Y:S01]  /*19660*/  NOP ;  /* 0x0000000000007918 */ /* 0x000fe20000000000 */
[----:B0-----:R-:W-:-:S04]  /*19670*/  LOP3.LUT R2, R37, 0x2, RZ, 0xfc, !PT ;  /* 0x0000000225027812 */ /* 0x001fc800078efcff */
[----:B------:R-:W-:-:S13]  /*19680*/  ISETP.NE.AND P2, PT, R2, 0x3, PT ;  /* 0x000000030200780c */ /* 0x000fda0003f45270 */
[----:B------:R-:W-:Y:S05]  /*19690*/  @!P2 BRA `(.L_x_5405) ;  /* 0x000000000004a947 */ /* 0x000fea0003800000 */
[----:B------:R-:W-:Y:S01]  /*196a0*/  BPT.TRAP 0x1 ;  /* 0x000000040000795c */ /* 0x000fe20000300000 */
.L_x_5405:
[----:B------:R-:W2:Y:S01]  /*196b0*/  LDL R2, [R1+0x14] ;  /* 0x0000140001027983 */ /* 0x000ea20000100800 */
[----:B------:R0:W-:Y:S01]  /*196c0*/  SYNCS.ARRIVE.TRANS64.A1T0 RZ, [R31+URZ+0x22850], RZ ;  /* 0x022850ff1fff79a7 */ /* 0x0001e2000810003f */
[----:B------:R-:W-:Y:S01]  /*196d0*/  BSSY B0, `(.L_x_5406) ;  /* 0x00000e2000007945 */ /* 0x000fe20003800000 */
[----:B--2---:R-:W-:-:S13]  /*196e0*/  ISETP.GE.AND P0, PT, R2, 0x2, PT ;  /* 0x000000020200780c */ /* 0x004fda0003f06270 */
[----:B0-----:R-:W-:Y:S05]  /*196f0*/  @!P0 BRA `(.L_x_5407) ;  /* 0x0000000c007c8947 */ /* 0x001fea0003800000 */
[----:B------:R-:W-:-:S07]  /*19700*/  IADD3 R10, R2, -0x2, RZ ;  /* 0xfffffffe020a7810 */ /* 0x000fce0007ffe0ff */
.L_x_5420:
[----:B0-----:R-:W0:Y:S01]  /*19710*/  S2R R2, SR_TID.X ;  /* 0x0000000000027919 */ /* 0x001e220000002100 */
[----:B------:R-:W2:Y:S01]  /*19720*/  LDC R6, c[0x0][0x430] ;  /* 0x00010c00ff067b82 */ /* 0x000ea20000000800 */
[----:B------:R-:W-:Y:S01]  /*19730*/  IMAD R7, R10, 0x60, R30 ;  /* 0x000000600a077824 */ /* 0x000fe200078e021e */
[----:B------:R-:W-:Y:S01]  /*19740*/  LOP3.LUT R12, R37, 0x2, RZ, 0xfc, !PT ;  /* 0x00000002250c7812 */ /* 0x000fe200078efcff */
[----:B---34-:R-:W3:Y:S01]  /*19750*/  S2R R4, SR_TID.X ;  /* 0x0000000000047919 */ /* 0x018ee20000002100 */
[----:B------:R-:W-:Y:S01]  /*19760*/  VIADD R24, R24, 0x1 ;  /* 0x0000000118187836 */ /* 0x000fe20000000000 */
[----:B--2---:R-:W-:Y:S02]  /*19770*/  ISETP.NE.AND P0, PT, R6, 0x1, PT ;  /* 0x000000010600780c */ /* 0x004fe40003f05270 */
[----:B0-----:R-:W-:Y:S01]  /*19780*/  LOP3.LUT R2, R2, 0x7f, RZ, 0xc0, !PT ;  /* 0x0000007f02027812 */ /* 0x001fe200078ec0ff */
[----:B---3--:R-:W-:-:S03]  /*19790*/  IMAD.SHL.U32 R4, R4, 0x10, RZ ;  /* 0x0000001004047824 */ /* 0x008fc600078e00ff */
[----:B------:R-:W-:-:S07]  /*197a0*/  SHF.R.U32.HI R2, RZ, 0x3, R2 ;  /* 0x00000003ff027819 */ /* 0x000fce0000011602 */
[----:B------:R-:W0:Y:S01]  /*197b0*/  @P0 LDC R3, c[0x0][0x438] ;  /* 0x00010e00ff030b82 */ /* 0x000e220000000800 */
[----:B------:R-:W-:-:S04]  /*197c0*/  LOP3.LUT R4, R2, 0x70, R4, 0xf8, !PT ;  /* 0x0000007002047812 */ /* 0x000fc800078ef804 */
[----:B------:R-:W-:-:S03]  /*197d0*/  ISETP.GT.U32.AND P1, PT, R4, 0x5f, PT ;  /* 0x0000005f0400780c */ /* 0x000fc60003f24070 */
[----:B------:R-:W2:Y:S01]  /*197e0*/  @P0 LDC R2, c[0x0][0x434] ;  /* 0x00010d00ff020b82 */ /* 0x000ea20000000800 */
[----:B------:R-:W-:-:S04]  /*197f0*/  IMAD.IADD R7, R4, 0x1, R7 ;  /* 0x0000000104077824 */ /* 0x000fc800078e0207 */
[----:B------:R-:W-:-:S05]  /*19800*/  IMAD.MOV.U32 R11, RZ, RZ, R7 ;  /* 0x000000ffff0b7224 */ /* 0x000fca00078e0007 */
[----:B------:R-:W3:Y:S08]  /*19810*/  @!P1 LDC.64 R4, c[0x0][0x428] ;  /* 0x00010a00ff049b82 */ /* 0x000ef00000000a00 */
[----:B------:R-:W4:Y:S01]  /*19820*/  @!P1 LDC.64 R8, c[0x0][0x418] ;  /* 0x00010600ff089b82 */ /* 0x000f220000000a00 */
[----:B--2---:R-:W-:-:S05]  /*19830*/  @P0 IMAD.HI.U32 R2, R7, R2, RZ ;  /* 0x0000000207020227 */ /* 0x004fca00078e00ff */
[----:B0-----:R-:W-:-:S04]  /*19840*/  @P0 SHF.R.U32.HI R11, RZ, R3, R2 ;  /* 0x00000003ff0b0219 */ /* 0x001fc80000011602 */
[--C-:B------:R-:W-:Y:S01]  /*19850*/  @!P1 SHF.R.S32.HI R3, RZ, 0x1f, R11.reuse ;  /* 0x0000001fff039819 */ /* 0x100fe2000001140b */
[----:B------:R-:W-:-:S04]  /*19860*/  @!P1 IMAD.MOV.U32 R2, RZ, RZ, R11 ;  /* 0x000000ffff029224 */ /* 0x000fc800078e000b */
[----:B---3--:R-:W-:-:S04]  /*19870*/  @!P1 IMAD.WIDE.U32 R2, R28, R4, R2 ;  /* 0x000000041c029225 */ /* 0x008fc800078e0002 */
[----:B------:R-:W-:Y:S01]  /*19880*/  @!P1 IMAD R4, R33, R4, RZ ;  /* 0x0000000421049224 */ /* 0x000fe200078e02ff */
[----:B----4-:R-:W-:-:S03]  /*19890*/  @!P1 LEA R8, P0, R2, R8, 0x2 ;  /* 0x0000000802089211 */ /* 0x010fc600078010ff */
[----:B------:R-:W-:-:S05]  /*198a0*/  @!P1 IMAD R5, R28, R5, R4 ;  /* 0x000000051c059224 */ /* 0x000fca00078e0204 */
[----:B------:R-:W-:Y:S01]  /*198b0*/  @!P1 IADD3 R3, R5, R3, RZ ;  /* 0x0000000305039210 */ /* 0x000fe20007ffe0ff */
        /* <DEDUP_REMOVED lines=11> */
[----:B------:R-:W-:Y:S01]  /*19970*/  IMAD.MOV.U32 R2, RZ, RZ, R10 ;  /* 0x000000ffff027224 */ /* 0x000fe200078e000a */
[----:B------:R-:W-:-:S04]  /*19980*/  IADD3 R10, R10, -0x1, RZ ;  /* 0xffffffff0a0a7810 */ /* 0x000fc80007ffe0ff */
[----:B------:R-:W-:Y:S01]  /*19990*/  ISETP.GT.AND P2, PT, R2, RZ, PT ;  /* 0x000000ff0200720c */ /* 0x000fe20003f44270 */
[----:B0-----:R-:W-:-:S12]  /*199a0*/  @!P1 BRA `(.L_x_5408) ;  /* 0x0000000000049947 */ /* 0x001fd80003800000 */
[----:B------:R-:W-:Y:S01]  /*199b0*/  BPT.TRAP 0x1 ;  /* 0x000000040000795c */ /* 0x000fe20000300000 */
.L_x_5408:
[----:B------:R-:W-:Y:S01]  /*199c0*/  IMAD R4, R24, 0x8, R22 ;  /* 0x0000000818047824 */ /* 0x000fe200078e0216 */
[----:B------:R-:W-:Y:S01]  /*199d0*/  SHF.L.U32 R21, R25, 0x1f, RZ ;  /* 0x0000001f19157819 */ /* 0x000fe200000006ff */
[----:B------:R-:W-:Y:S01]  /*199e0*/  BSSY B1, `(.L_x_5409) ;  /* 0x0000004000017945 */ /* 0x000fe20003800000 */
[----:B------:R-:W-:Y:S02]  /*199f0*/  SHF.R.S32.HI R17, RZ, 0x1f, R6 ;  /* 0x0000001fff117819 */ /* 0x000fe40000011406 */
[----:B------:R-:W0:Y:S02]  /*19a00*/  SYNCS.PHASECHK.TRANS64.TRYWAIT P0, [R4+URZ+0x22840], R21 ;  /* 0x02284015040075a7 */ /* 0x000e24000800017f */
[----:B0-----:R-:W-:Y:S05]  /*19a10*/  @!P0 BRA `(.L_x_5410) ;  /* 0x0000005400548947 */ /* 0x001fea0003800000 */
.L_x_5579:
[----:B------:R-:W-:Y:S05]  /*19a20*/  BSYNC B1 ;  /* 0x0000000000017941 */ /* 0x000fea0003800000 */
.L_x_5409:
[----:B------:R-:W2:Y:S01]  /*19a30*/  LDL R2, [R1] ;  /* 0x0000000001027983 */ /* 0x000ea20000100800 */
[----:B------:R-:W-:Y:S01]  /*19a40*/  ULDC.64 UR4, c[0x0][0x300] ;  /* 0x0000c00000047ab9 */ /* 0x000fe20000000a00 */
[----:B-----5:R-:W-:Y:S01]  /*19a50*/  SHF.R.S32.HI R20, RZ, 0x1f, R5 ;  /* 0x0000001fff147819 */ /* 0x020fe20000011405 */
[----:B------:R-:W-:Y:S02]  /*19a60*/  IMAD R3, R17, UR4, RZ ;  /* 0x0000000411037c24 */ /* 0x000fe4000f8e02ff */
[----:B------:R-:W-:Y:S02]  /*19a70*/  IMAD R8, R24, 0x1800, R29 ;  /* 0x0000180018087824 */ /* 0x000fe400078e021d */
[----:B------:R-:W-:Y:S01]  /*19a80*/  IMAD R7, R6, UR5, R3 ;  /* 0x0000000506077c24 */ /* 0x000fe2000f8e0203 */
[----:B--2---:R-:W-:Y:S01]  /*19a90*/  LOP3.LUT P1, RZ, R2, 0x1, RZ, 0xc0, !PT ;  /* 0x0000000102ff7812 */ /* 0x004fe2000782c0ff */
        /* <DEDUP_REMOVED lines=17> */
[----:B------:R-:W2:Y:S01]  /*19bb0*/  SHFL.IDX PT, R2, R7, RZ, 0x181f ;  /* 0x00181fff07027589 */ /* 0x000ea200000e0000 */
[----:B------:R-:W-:-:S03]  /*19bc0*/  IMAD R8, R8, 0x2, R22 ;  /* 0x0000000208087824 */ /* 0x000fc600078e0216 */
[----:B------:R-:W3:Y:S01]  /*19bd0*/  SHFL.IDX PT, R3, R9, RZ, 0x181f ;  /* 0x00181fff09037589 */ /* 0x000ee200000e0000 */
[----:B--2---:R-:W-:-:S04]  /*19be0*/  IADD3 R2, P0, R2, R0, RZ ;  /* 0x0000000002027210 */ /* 0x004fc80007f1e0ff */
[----:B---3--:R-:W-:-:S05]  /*19bf0*/  IADD3.X R3, RZ, R3, RZ, P0, !PT ;  /* 0x00000003ff037210 */ /* 0x008fca00007fe4ff */
[----:B------:R-:W-:Y:S01]  /*19c00*/  @!PT LDS RZ, [RZ] ;  /* 0x00000000fffff984 */ /* 0x000fe20000000800 */
        /* <DEDUP_REMOVED lines=19> */
[----:B--2---:R-:W-:-:S04]  /*19d40*/  IADD3 R2, P0, R2, R0, RZ ;  /* 0x0000000002027210 */ /* 0x004fc80007f1e0ff */
[----:B---3--:R-:W-:-:S05]  /*19d50*/  IADD3.X R3, RZ, R3, RZ, P0, !PT ;  /* 0x00000003ff037210 */ /* 0x008fca00007fe4ff */
[----:B------:R2:W-:Y:S04]  /*19d60*/  LDGSTS.E.BYPASS.LTC128B.128 [R8+0x1e400], desc[UR40][R2.64], !P1 ;  /* 0x1e40000002087fae */ /* 0x0005e8000c901d68 */
[----:B--2-4-:R2:W3:Y:S02]  /*19d70*/  SHFL.IDX PT, R2, R7, 0x5, 0x181f ;  /* 0x00b81f0007027f89 */ /* 0x0144e400000e0000 */
.L_x_5593:
[----:B---3--:R-:W-:-:S05]  /*19d80*/  IADD3 R2, P0, R2, R0, RZ ;  /* 0x0000000002027210 */ /* 0x008fca0007f1e0ff */
[----:B------:R-:W-:Y:S01]  /*19d90*/  IMAD.X R3, RZ, RZ, R9, P0 ;  /* 0x000000ffff037224 */ /* 0x000fe200000e0609 */
[----:B------:R-:W-:-:S04]  /*19da0*/  PLOP3.LUT P0, PT, PT, PT, PT, 0x80, 0x0 ;  /* 0x000000000000781c */ /* 0x000fc80003f0f070 */
[----:B------:R-:W-:Y:S01]  /*19db0*/  @!PT LDS RZ, [RZ] ;  /* 0x00000000fffff984 */ /* 0x000fe20000000800 */
[----:B------:R-:W-:Y:S01]  /*19dc0*/  @!PT LDS RZ, [RZ] ;  /* 0x00000000fffff984 */ /* 0x000fe20000000800 */
[----:B------:R-:W-:Y:S01]  /*19dd0*/  @!PT LDS RZ, [RZ] ;  /* 0x00000000fffff984 */ /* 0x000fe20000000800 */
[----:B------:R3:W-:Y:S01]  /*19de0*/  LDGSTS.E.BYPASS.LTC128B.128 [R8+0x1ec00], desc[UR40][R2.64], !P1 ;  /* 0x1ec0000002087fae */ /* 0x0007e2000c901d68 */
[----:B------:R-:W-:-:S08]  /*19df0*/  NOP ;  /* 0x0000000000007918 */ /* 0x000fd00000000000 */
.L_x_5412:
[----:B------:R-:W-:Y:S02]  /*19e00*/  PLOP3.LUT P1, PT, P1, P0, PT, 0xa2, 0x0 ;  /* 0x000000000000781c */ /* 0x000fe40000f21472 */
[----:B------:R-:W-:-:S08]  /*19e10*/  @P0 R2UR P1, UR4, R4 ;  /* 0x00000000040402ca */ /* 0x000fd00000020000 */
[----:B------:R-:W-:-:S05]  /*19e20*/  @P0 PLOP3.LUT P0, PT, P1, PT, PT, 0x80, 0x0 ;  /* 0x000000000000081c */ /* 0x000fca0000f0f070 */
[----:B------:R-:W-:Y:S01]  /*19e30*/  @!P1 SYNCS.ARRIVE.TRANS64.RED.A0T1 RZ, [UR4+0x22830], RZ ;  /* 0x022830ffffff99a7 */ /* 0x000fe20008200404 */
[----:B------:R-:W-:Y:S07]  /*19e40*/  @!P1 ARRIVES.LDGSTSBAR.64.TRANSCNT [UR4+0x22830] ;  /* 0x02283000ff0099b0 */ /* 0x000fee0008000a84 */
[----:B------:R-:W-:Y:S05]  /*19e50*/  @P0 BRA.U.ANY `(.L_x_5412) ;  /* 0xfffffffd00e80947 */ /* 0x000fea000393ffff */
[----:B------:R-:W-:Y:S01]  /*19e60*/  NOP ;  /* 0x0000000000007918 */ /* 0x000fe20000000000 */
[----:B---3--:R-:W-:-:S04]  /*19e70*/  LOP3.LUT R2, R37, 0x2, RZ, 0xfc, !PT ;  /* 0x0000000225027812 */ /* 0x008fc800078efcff */
[----:B------:R-:W-:-:S13]  /*19e80*/  ISETP.NE.AND P3, PT, R2, 0x3, PT ;  /* 0x000000030200780c */ /* 0x000fda0003f65270 */
[----:B------:R-:W-:Y:S05]  /*19e90*/  @!P3 BRA `(.L_x_5413) ;  /* 0x000000000004b947 */ /* 0x000fea0003800000 */
[----:B------:R-:W-:Y:S01]  /*19ea0*/  BPT.TRAP 0x1 ;  /* 0x000000040000795c */ /* 0x000fe20000300000 */
.L_x_5413:
[----:B------:R3:W-:Y:S01]  /*19eb0*/  SYNCS.ARRIVE.TRANS64.A1T0 RZ, [R4+URZ+0x22830], RZ ;  /* 0x022830ff04ff79a7 */ /* 0x0007e2000810003f */
[----:B------:R-:W-:Y:S05]  /*19ec0*/  @!P3 BRA `(.L_x_5414) ;  /* 0x000000000004b947 */ /* 0x000fea0003800000 */
[----:B------:R-:W-:Y:S01]  /*19ed0*/  BPT.TRAP 0x1 ;  /* 0x000000040000795c */ /* 0x000fe20000300000 */
.L_x_5414:
[----:B------:R-:W4:Y:S01]  /*19ee0*/  SYNCS.PHASECHK.TRANS64.TRYWAIT P0, [R4+URZ+0x22860], R21 ;  /* 0x02286015040075a7 */ /* 0x000f22000800017f */
[----:B------:R-:W-:Y:S04]  /*19ef0*/  BSSY B1, `(.L_x_5415) ;  /* 0x0000002000017945 */ /* 0x000fe80003800000 */
[----:B----4-:R-:W-:Y:S05]  /*19f00*/  @!P0 BRA `(.L_x_5416) ;  /* 0x0000005400d08947 */ /* 0x010fea0003800000 */
.L_x_5594:
[----:B------:R-:W-:Y:S05]  /*19f10*/  BSYNC B1 ;  /* 0x0000000000017941 */ /* 0x000fea0003800000 */
.L_x_5415:
[----:B------:R-:W5:Y:S01]  /*19f20*/  LDL R2, [R1] ;  /* 0x0000000001027983 */ /* 0x000f620000100800 */
[----:B------:R-:W-:Y:S02]  /*19f30*/  ULDC.64 UR4, c[0x0][0x328] ;  /* 0x0000ca0000047ab9 */ /* 0x000fe40000000a00 */
[----:B------:R-:W-:-:S04]  /*19f40*/  IMAD R17, R17, UR4, RZ ;  /* 0x0000000411117c24 */ /* 0x000fc8000f8e02ff */
[----:B------:R-:W-:Y:S01]  /*19f50*/  IMAD R17, R6, UR5, R17 ;  /* 0x0000000506117c24 */ /* 0x000fe2000f8e0211 */
[C---:B-----5:R-:W-:Y:S02]  /*19f60*/  LOP3.LUT P5, RZ, R2.reuse, 0x10, RZ, 0xc0, !PT ;  /* 0x0000001002ff7812 */ /* 0x060fe400078ac0ff */
[C---:B------:R-:W-:Y:S02]  /*19f70*/  LOP3.LUT P4, RZ, R2.reuse, 0x8, RZ, 0xc0, !PT ;  /* 0x0000000802ff7812 */ /* 0x040fe4000788c0ff */
[C---:B------:R-:W-:Y:S02]  /*19f80*/  LOP3.LUT P3, RZ, R2.reuse, 0x4, RZ, 0xc0, !PT ;  /* 0x0000000402ff7812 */ /* 0x040fe4000786c0ff */
[----:B------:R-:W-:Y:S01]  /*19f90*/  LOP3.LUT P1, RZ, R2, 0x2, RZ, 0xc0, !PT ;  /* 0x0000000202ff7812 */ /* 0x000fe2000782c0ff */
[----:B------:R-:W-:Y:S01]  /*19fa0*/  IMAD.WIDE.U32 R2, R6, UR4, RZ ;  /* 0x0000000406027c25 */ /* 0x000fe2000f8e00ff */
[----:B------:R-:W-:-:S03]  /*19fb0*/  ULDC.64 UR4, c[0x0][0x338] ;  /* 0x0000ce0000047ab9 */ /* 0x000fc60000000a00 */
[----:B------:R-:W-:Y:S02]  /*19fc0*/  IMAD.IADD R3, R3, 0x1, R17 ;  /* 0x0000000103037824 */ /* 0x000fe400078e0211 */
[----:B------:R-:W-:Y:S02]  /*19fd0*/  IMAD R20, R20, UR4, RZ ;  /* 0x0000000414147c24 */ /* 0x000fe4000f8e02ff */
[----:B------:R-:W-:-:S04]  /*19fe0*/  IMAD.WIDE.U32 R2, R5, UR4, R2 ;  /* 0x0000000405027c25 */ /* 0x000fc8000f8e0002 */
[----:B--2---:R-:W-:Y:S01]  /*19ff0*/  IMAD R7, R5, UR5, R20 ;  /* 0x0000000505077c24 */ /* 0x004fe2000f8e0214 */
        /* <DEDUP_REMOVED lines=14> */
[----:B------:R-:W5:Y:S04]  /*1a0e0*/  SHFL.IDX PT, R3, R7, RZ, 0x181f ;  /* 0x00181fff07037589 */ /* 0x000f6800000e0000 */
[----:B------:R-:W-:Y:S01]  /*1a0f0*/  SHFL.IDX PT, R8, R7, 0x1, 0x181f ;  /* 0x00381f0007087f89 */ /* 0x000fe200000e0000 */
[----:B--2---:R-:W-:-:S03]  /*1a100*/  IADD3 R2, P0, R14, R0, RZ ;  /* 0x000000000e027210 */ /* 0x004fc60007f1e0ff */
[----:B------:R-:W2:Y:S01]  /*1a110*/  SHFL.IDX PT, R14, R5, 0x1, 0x181f ;  /* 0x00381f00050e7f89 */ /* 0x000ea200000e0000 */
[----:B-----5:R-:W-:-:S05]  /*1a120*/  IADD3.X R3, RZ, R3, RZ, P0, !PT ;  /* 0x00000003ff037210 */ /* 0x020fca00007fe4ff */
[----:B------:R-:W-:Y:S04]  /*1a130*/  LDGSTS.E.BYPASS.LTC128B.128 [R6+0x400], desc[UR40][R2.64], !P5 ;  /* 0x0040000002067fae */ /* 0x000fe8000e901d68 */
[----:B------:R-:W-:Y:S04]  /*1a140*/  LDGSTS.E.BYPASS.LTC128B.128 [R6+0x3400], desc[UR40][R2.64+0x80], !P4 ;  /* 0x0340008002067fae */ /* 0x000fe8000e101d68 */
[----:B------:R-:W-:Y:S04]  /*1a150*/  LDGSTS.E.BYPASS.LTC128B.128 [R6+0x6400], desc[UR40][R2.64+0x100], !P3 ;  /* 0x0640010002067fae */ /* 0x000fe8000d901d68 */
[----:B------:R2:W-:Y:S02]  /*1a160*/  LDGSTS.E.BYPASS.LTC128B.128 [R6+0x9400], desc[UR40][R2.64+0x180], !P1 ;  /* 0x0940018002067fae */ /* 0x0005e4000c901d68 */
[----:B--2---:R-:W-:-:S02]  /*1a170*/  IADD3 R2, P0, R14, R0, RZ ;  /* 0x000000000e027210 */ /* 0x004fc40007f1e0ff */
[----:B------:R-:W2:Y:S03]  /*1a180*/  SHFL.IDX PT, R14, R5, 0x2, 0x181f ;  /* 0x00581f00050e7f89 */ /* 0x000ea600000e0000 */
[----:B------:R-:W-:Y:S02]  /*1a190*/  IMAD.X R3, RZ, RZ, R8, P0 ;  /* 0x000000ffff037224 */ /* 0x000fe400000e0608 */
[----:B------:R-:W5:Y:S04]  /*1a1a0*/  SHFL.IDX PT, R8, R7, 0x2, 0x181f ;  /* 0x00581f0007087f89 */ /* 0x000f6800000e0000 */
[----:B------:R-:W-:Y:S04]  /*1a1b0*/  LDGSTS.E.BYPASS.LTC128B.128 [R6+0xc00], desc[UR40][R2.64], !P5 ;  /* 0x00c0000002067fae */ /* 0x000fe8000e901d68 */
[----:B------:R-:W-:Y:S04]  /*1a1c0*/  LDGSTS.E.BYPASS.LTC128B.128 [R6+0x3c00], desc[UR40][R2.64+0x80], !P4 ;  /* 0x03c0008002067fae */ /* 0x000fe8000e101d68 */
[----:B------:R-:W-:Y:S04]  /*1a1d0*/  LDGSTS.E.BYPASS.LTC128B.128 [R6+0x6c00], desc[UR40][R2.64+0x100], !P3 ;  /* 0x06c0010002067fae */ /* 0x000fe8000d901d68 */
[----:B------:R2:W-:Y:S02]  /*1a1e0*/  LDGSTS.E.BYPASS.LTC128B.128 [R6+0x9c00], desc[UR40][R2.64+0x180], !P1 ;  /* 0x09c0018002067fae */ /* 0x0005e4000c901d68 */
[----:B--2---:R-:W-:-:S02]  /*1a1f0*/  IADD3 R2, P0, R14, R0, RZ ;  /* 0x000000000e027210 */ /* 0x004fc40007f1e0ff */
[----:B------:R-:W2:Y:S03]  /*1a200*/  SHFL.IDX PT, R14, R5, 0x3, 0x181f ;  /* 0x00781f00050e7f89 */ /* 0x000ea600000e0000 */
[----:B-----5:R-:W-:Y:S02]  /*1a210*/  IMAD.X R3, RZ, RZ, R8, P0 ;  /* 0x000000ffff037224 */ /* 0x020fe400000e0608 */
        /* <DEDUP_REMOVED lines=14> */
[----:B------:R2:W0:Y:S02]  /*1a300*/  SHFL.IDX PT, R14, R5, 0x5, 0x181f ;  /* 0x00b81f00050e7f89 */ /* 0x00042400000e0000 */
[----:B-----5:R-:W-:Y:S02]  /*1a310*/  IADD3.X R3, RZ, R8, RZ, P0, !PT ;  /* 0x00000008ff037210 */ /* 0x020fe400007fe4ff */
[----:B------:R2:W0:Y:S04]  /*1a320*/  SHFL.IDX PT, R8, R7, 0x5, 0x181f ;  /* 0x00b81f0007087f89 */ /* 0x00042800000e0000 */
[----:B------:R2:W-:Y:S04]  /*1a330*/  LDGSTS.E.BYPASS.LTC128B.128 [R6+0x2400], desc[UR40][R2.64], !P5 ;  /* 0x0240000002067fae */ /* 0x0005e8000e901d68 */
[----:B------:R2:W-:Y:S04]  /*1a340*/  LDGSTS.E.BYPASS.LTC128B.128 [R6+0x5400], desc[UR40][R2.64+0x80], !P4 ;  /* 0x0540008002067fae */ /* 0x0005e8000e101d68 */
[----:B------:R2:W-:Y:S04]  /*1a350*/  LDGSTS.E.BYPASS.LTC128B.128 [R6+0x8400], desc[UR40][R2.64+0x100], !P3 ;  /* 0x0840010002067fae */ /* 0x0005e8000d901d68 */
[----:B------:R2:W-:Y:S02]  /*1a360*/  LDGSTS.E.BYPASS.LTC128B.128 [R6+0xb400], desc[UR40][R2.64+0x180], !P1 ;  /* 0x0b40018002067fae */ /* 0x0005e4000c901d68 */
.L_x_5608:
        /* <DEDUP_REMOVED lines=11> */
.L_x_5418:
        /* <DEDUP_REMOVED lines=11> */
.L_x_5419:
[----:B------:R0:W-:Y:S01]  /*1a4d0*/  SYNCS.ARRIVE.TRANS64.A1T0 RZ, [R4+URZ+0x22850], RZ ;  /* 0x022850ff04ff79a7 */ /* 0x0001e2000810003f */
[----:B------:R-:W-:Y:S05]  /*1a4e0*/  @P2 BRA `(.L_x_5420) ;  /* 0xfffffff000882947 */ /* 0x000fea000383ffff */
.L_x_5407:
[----:B------:R-:W-:Y:S05]  /*1a4f0*/  BSYNC B0 ;  /* 0x0000000000007941 */ /* 0x000fea0003800000 */
.L_x_5406:
[----:B------:R-:W2:Y:S01]  /*1a500*/  S2R R2, SR_TID.X ;  /* 0x0000000000027919 */ /* 0x000ea20000002100 */
[----:B------:R-:W-:Y:S01]  /*1a510*/  VIADD R24, R24, 0x1 ;  /* 0x0000000118187836 */ /* 0x000fe20000000000 */
[----:B------:R-:W-:Y:S04]  /*1a520*/  BSSY B0, `(.L_x_5421) ;  /* 0x0000013000007945 */ /* 0x000fe80003800000 */
[----:B------:R-:W-:-:S04]  /*1a530*/  ISETP.NE.AND P0, PT, R24, 0x2, PT ;  /* 0x000000021800780c */ /* 0x000fc80003f05270 */
[----:B------:R-:W-:-:S04]  /*1a540*/  SEL R0, RZ, 0x1, P0 ;  /* 0x00000001ff007807 */ /* 0x000fc80000000000 */
[----:B------:R-:W-:Y:S02]  /*1a550*/  LOP3.LUT R25, R25, R0, RZ, 0x3c, !PT ;  /* 0x0000000019197212 */ /* 0x000fe400078e3cff */
[----:B--2---:R-:W-:-:S04]  /*1a560*/  LOP3.LUT R2, R2, 0x7f, RZ, 0xc0, !PT ;  /* 0x0000007f02027812 */ /* 0x004fc800078ec0ff */
[----:B------:R-:W-:-:S13]  /*1a570*/  ISETP.NE.AND P1, PT, R2, RZ, PT ;  /* 0x000000ff0200720c */ /* 0x000fda0003f25270 */
[----:B------:R-:W-:Y:S05]  /*1a580*/  @P1 BRA `(.L_x_5422) ;  /* 0x0000000000301947 */ /* 0x000fea0003800000 */
[----:B------:R-:W2:Y:S01]  /*1a590*/  S2R R5, SR_LANEID ;  /* 0x0000000000057919 */ /* 0x000ea20000000000 */
[----:B------:R-:W-:Y:S01]  /*1a5a0*/  VOTEU.ANY UR4, UPT, PT ;  /* 0x0000000000047886 */ /* 0x000fe200038e0100 */
[----:B------:R-:W5:Y:S01]  /*1a5b0*/  LDC.64 R2, c[0x0][0xc60] ;  /* 0x00031800ff027b82 */ /* 0x000f620000000a00 */
[----:B------:R-:W2:Y:S02]  /*1a5c0*/  FLO.U32 R0, UR4 ;  /* 0x0000000400007d00 */ /* 0x000ea400080e0000 */
[----:B--2---:R-:W-:-:S06]  /*1a5d0*/  ISETP.EQ.U32.AND P1, PT, R0, R5, PT ;  /* 0x000000050000720c */ /* 0x004fcc0003f22070 */
[----:B------:R-:W5:Y:S07]  /*1a5e0*/  POPC R5, UR4 ;  /* 0x0000000400057d09 */ /* 0x000f6e0008000000 */
[----:B-----5:R-:W2:Y:S01]  /*1a5f0*/  @P1 ATOMG.E.ADD.STRONG.GPU PT, R3, desc[UR40][R2.64], R5 ;  /* 0x00000005020319a8 */ /* 0x020ea200081ee1e8 */
[----:B0--34-:R-:W0:Y:S02]  /*1a600*/  S2R R4, SR_LTMASK ;  /* 0x0000000000047919 */ /* 0x019e240000003900 */
[----:B0-----:R-:W-:-:S04]  /*1a610*/  LOP3.LUT R4, R4, UR4, RZ, 0xc0, !PT ;  /* 0x0000000404047c12 */ /* 0x001fc8000f8ec0ff */
[----:B------:R-:W0:Y:S01]  /*1a620*/  POPC R7, R4 ;  /* 0x0000000400077309 */ /* 0x000e220000000000 */
[----:B--2---:R-:W0:Y:S02]  /*1a630*/  SHFL.IDX PT, R0, R3, R0, 0x1f ;  /* 0x00001f0003007589 */ /* 0x004e2400000e0000 */
[----:B0-----:R-:W-:-:S07]  /*1a640*/  IADD3 R16, R0, UR36, R7 ;  /* 0x0000002400107c10 */ /* 0x001fce000fffe007 */
.L_x_5422:
[----:B------:R-:W-:Y:S05]  /*1a650*/  BSYNC B0 ;  /* 0x0000000000007941 */ /* 0x000fea0003800000 */
.L_x_5421:
[----:B------:R-:W-:-:S07]  /*1a660*/  SEL R24, R24, RZ, P0 ;  /* 0x000000ff18187207 */ /* 0x000fce0000000000 */
.L_x_5381:
[----:B------:R-:W-:Y:S05]  /*1a670*/  BSYNC B7 ;  /* 0x0000000000077941 */ /* 0x000fea0003800000 */
.L_x_5379:
[----:B------:R-:W2:Y:S02]  /*1a680*/  LDL R0, [R1] ;  /* 0x0000000001007983 */ /* 0x000ea40000100800 */
[----:B--2---:R-:W-:-:S13]  /*1a690*/  LOP3.LUT P0, RZ, R0, 0x80, RZ, 0xc0, !PT ;  /* 0x0000008000ff7812 */ /* 0x004fda000780c0ff */
[----:B------:R-:W-:Y:S05]  /*1a6a0*/  @!P0 BRA `(.L_x_5423) ;  /* 0x0000000000248947 */ /* 0x000fea0003800000 */
[----:B------:R-:W-:Y:S05]  /*1a6b0*/  WARPSYNC.ALL ;  /* 0x0000000000007948 */ /* 0x000fea0003800000 */
[----:B------:R-:W2:Y:S08]  /*1a6c0*/  S2UR UR5, SR_CgaCtaId ;  /* 0x00000000000579c3 */ /* 0x000eb00000008800 */
[----:B------:R-:W-:Y:S06]  /*1a6d0*/  BAR.SYNC.DEFER_BLOCKING 0x5, 0x180 ;  /* 0x0146000000007b1d */ /* 0x000fec0000010000 */
[----:B------:R-:W-:-:S02]  /*1a6e0*/  UMOV UR4, 0x400 ;  /* 0x0000040000047882 */ /* 0x000fc40000000000 */
[----:B--2---:R-:W-:-:S06]  /*1a6f0*/  ULEA UR4, UR5, UR4, 0x18 ;  /* 0x0000000405047291 */ /* 0x004fcc000f8ec03f */
[----:B------:R-:W-:-:S05]  /*1a700*/  IMAD.U32 R22, RZ, RZ, UR4 ;  /* 0x00000004ff167e24 */ /* 0x000fca000f8e00ff */
[----:B------:R2:W0:Y:S01]  /*1a710*/  LDS.128 R16, [R22+0x228d0] ;  /* 0x0228d00016107984 */ /* 0x0004220000000c00 */
[----:B------:R-:W-:Y:S06]  /*1a720*/  BAR.ARV 0x4, 0x180 ;  /* 0x0106000000007b1d */ /* 0x000fec0000002000 */
[----:B------:R-:W-:Y:S05]  /*1a730*/  BRA `(.L_x_5424) ;  /* 0x0000000800cc7947 */ /* 0x000fea0003800000 */
.L_x_5423:
        /* <DEDUP_REMOVED lines=11> */
[----:B------:R-:W-:Y:S02]  /*1a7f0*/  MOV R17, RZ ;  /* 0x000000ff00117202 */ /* 0x000fe40000000f00 */
[C---:B------:R-:W-:Y:S01]  /*1a800*/  ISETP.GE.U32.AND P2, PT, R8.reuse, 0x2, PT ;  /* 0x000000020800780c */ /* 0x040fe20003f46070 */
[----:B------:R-:W-:Y:S01]  /*1a810*/  SHFL.IDX PT, R0, R16, RZ, 0x1f ;  /* 0x00001fff10007589 */ /* 0x000fe200000e0000 */
[C---:B------:R-:W-:Y:S02]  /*1a820*/  ISETP.GE.U32.AND P3, PT, R8.reuse, 0x4, PT ;  /* 0x000000040800780c */ /* 0x040fe40003f66070 */
[C---:B------:R-:W-:Y:S02]  /*1a830*/  ISETP.GE.U32.AND P4, PT, R8.reuse, 0x8, PT ;  /* 0x000000080800780c */ /* 0x040fe40003f86070 */
[C---:B------:R-:W-:Y:S01]  /*1a840*/  ISETP.GE.U32.AND P5, PT, R8.reuse, 0x10, PT ;  /* 0x000000100800780c */ /* 0x040fe20003fa6070 */
[----:B--2---:R-:W-:Y:S01]  /*1a850*/  @!P1 IMAD.MOV.U32 R17, RZ, RZ, R2 ;  /* 0x000000ffff119224 */ /* 0x004fe200078e0002 */
[----:B------:R-:W-:-:S04]  /*1a860*/  ISETP.NE.AND P1, PT, R8, RZ, PT ;  /* 0x000000ff0800720c */ /* 0x000fc80003f25270 */
[----:B------:R-:W0:Y:S02]  /*1a870*/  SHFL.UP PT, R14, R17, 0x1, RZ ;  /* 0x04200000110e7989 */ /* 0x000e2400000e00ff */
[----:B0--34-:R-:W-:-:S05]  /*1a880*/  SEL R4, R14, RZ, P1 ;  /* 0x000000ff0e047207 */ /* 0x019fca0000800000 */
[----:B------:R-:W-:-:S05]  /*1a890*/  IMAD.IADD R4, R17, 0x1, R4 ;  /* 0x0000000111047824 */ /* 0x000fca00078e0204 */
[----:B------:R-:W0:Y:S02]  /*1a8a0*/  SHFL.UP PT, R14, R4, 0x2, RZ ;  /* 0x04400000040e7989 */ /* 0x000e2400000e00ff */
[----:B0-----:R-:W-:-:S05]  /*1a8b0*/  SEL R5, R14, RZ, P2 ;  /* 0x000000ff0e057207 */ /* 0x001fca0001000000 */
[----:B------:R-:W-:Y:S02]  /*1a8c0*/  IMAD.IADD R6, R4, 0x1, R5 ;  /* 0x0000000104067824 */ /* 0x000fe400078e0205 */
[----:B------:R-:W-:Y:S04]  /*1a8d0*/  SHFL.IDX PT, R5, R16, 0x1, 0x1f ;  /* 0x00201f0010057f89 */ /* 0x000fe800000e0000 */
        /* <DEDUP_REMOVED lines=9> */
[----:B------:R0:W2:Y:S02]  /*1a970*/  SHFL.IDX PT, R14, R2, 0x1f, 0x1f ;  /* 0x03e01f00020e7f89 */ /* 0x0000a400000e0000 */
.L_x_5618:
[----:B------:R-:W-:Y:S02]  /*1a980*/  ULDC UR4, c[0x0][0xc38] ;  /* 0x00030e0000047ab9 */ /* 0x000fe40000000800 */
[----:B------:R-:W-:-:S04]  /*1a990*/  IMAD.U32 R4, RZ, RZ, UR4 ;  /* 0x00000004ff047e24 */ /* 0x000fc8000f8e00ff */
[----:B--2---:R-:W-:-:S04]  /*1a9a0*/  IMAD R14, R14, R4, RZ ;  /* 0x000000040e0e7224 */ /* 0x004fc800078e02ff */
[----:B------:R-:W-:-:S05]  /*1a9b0*/  IMAD.IADD R5, R5, 0x1, R14 ;  /* 0x0000000105057824 */ /* 0x000fca00078e020e */
[----:B------:R-:W-:-:S13]  /*1a9c0*/  ISETP.GT.AND P6, PT, R5, R0, PT ;  /* 0x000000000500720c */ /* 0x000fda0003fc4270 */
[----:B------:R-:W-:Y:S05]  /*1a9d0*/  @P6 BRA `(.L_x_5426) ;  /* 0x00000000009c6947 */ /* 0x000fea0003800000 */
.L_x_5431:
[----:B0-----:R-:W0:Y:S01]  /*1a9e0*/  LDC R2, c[0x0][0xc3c] ;  /* 0x00030f00ff027b82 */ /* 0x001e220000000800 */
[----:B------:R-:W-:-:S05]  /*1a9f0*/  VIADD R19, R19, 0x1f ;  /* 0x0000001f13137836 */ /* 0x000fca0000000000 */
[----:B0-----:R-:W-:-:S13]  /*1aa00*/  ISETP.GE.AND P6, PT, R19, R2, PT ;  /* 0x000000021300720c */ /* 0x001fda0003fc6270 */
[----:B------:R-:W-:Y:S05]  /*1aa10*/  @P6 BRA `(.L_x_5427) ;  /* 0x0000000400d06947 */ /* 0x000fea0003800000 */
[----:B------:R-:W0:Y:S01]  /*1aa20*/  S2R R3, SR_TID.X ;  /* 0x0000000000037919 */ /* 0x000e220000002100 */
[----:B------:R-:W-:Y:S01]  /*1aa30*/  BSSY B0, `(.L_x_5428) ;  /* 0x0000009000007945 */ /* 0x000fe20003800000 */
[----:B------:R-:W-:Y:S01]  /*1aa40*/  IMAD.MOV.U32 R17, RZ, RZ, RZ ;  /* 0x000000ffff117224 */ /* 0x000fe200078e00ff */
[----:B0-----:R-:W-:-:S04]  /*1aa50*/  LOP3.LUT R3, R3, 0x1f, RZ, 0xc0, !PT ;  /* 0x0000001f03037812 */ /* 0x001fc800078ec0ff */
[----:B------:R-:W-:-:S04]  /*1aa60*/  IADD3 R7, R19, R3, RZ ;  /* 0x0000000313077210 */ /* 0x000fc80007ffe0ff */
[----:B------:R-:W-:-:S13]  /*1aa70*/  ISETP.GE.OR P6, PT, R7, R2, !P0 ;  /* 0x000000020700720c */ /* 0x000fda00047c6670 */
[----:B------:R-:W-:Y:S05]  /*1aa80*/  @P6 BRA `(.L_x_5429) ;  /* 0x00000000000c6947 */ /* 0x000fea0003800000 */
[----:B------:R-:W0:Y:S02]  /*1aa90*/  LDC.64 R2, c[0x0][0xc80] ;  /* 0x00032000ff027b82 */ /* 0x000e240000000a00 */
[----:B0-----:R-:W-:-:S05]  /*1aaa0*/  IMAD.WIDE R2, R7, 0x4, R2 ;  /* 0x0000000407027825 */ /* 0x001fca00078e0202 */
[----:B------:R0:W5:Y:S02]  /*1aab0*/  LDG.E R17, desc[UR40][R2.64] ;  /* 0x0000002802117981 */ /* 0x000164000c1e1900 */
.L_x_5429:
[----:B------:R-:W-:Y:S05]  /*1aac0*/  BSYNC B0 ;  /* 0x0000000000007941 */ /* 0x000fea0003800000 */
.L_x_5428:
[----:B------:R-:W-:-:S03]  /*1aad0*/  UMOV UR4, 0xffffffff ;  /* 0xffffffff00047882 */ /* 0x000fc60000000000 */
[----:B------:R-:W-:Y:S05]  /*1aae0*/  BRA.DIV UR4, `(.L_x_5430) ;  /* 0x0000005604d87947 */ /* 0x000fea000b800000 */
[----:B-----5:R-:W2:Y:S02]  /*1aaf0*/  SHFL.UP PT, R14, R17, 0x1, RZ ;  /* 0x04200000110e7989 */ /* 0x020ea400000e00ff */
[----:B--2---:R-:W-:-:S05]  /*1ab00*/  SEL R14, R14, RZ, P1 ;  /* 0x000000ff0e0e7207 */ /* 0x004fca0000800000 */
        /* <DEDUP_REMOVED lines=14> */
.L_x_5626:
[----:B------:R-:W-:Y:S02]  /*1abf0*/  ULDC UR4, c[0x0][0xc38] ;  /* 0x00030e0000047ab9 */ /* 0x000fe40000000800 */
[----:B------:R-:W-:-:S04]  /*1ac00*/  IMAD.U32 R4, RZ, RZ, UR4 ;  /* 0x00000004ff047e24 */ /* 0x000fc8000f8e00ff */
[----:B--2---:R-:W-:-:S04]  /*1ac10*/  IMAD R14, R14, R4, RZ ;  /* 0x000000040e0e7224 */ /* 0x004fc800078e02ff */
[----:B------:R-:W-:-:S05]  /*1ac20*/  IMAD.IADD R5, R14, 0x1, R5 ;  /* 0x000000010e057824 */ /* 0x000fca00078e0205 */
[----:B------:R-:W-:-:S13]  /*1ac30*/  ISETP.GT.AND P6, PT, R5, R0, PT ;  /* 0x000000000500720c */ /* 0x000fda0003fc4270 */
[----:B------:R-:W-:Y:S05]  /*1ac40*/  @!P6 BRA `(.L_x_5431) ;  /* 0xfffffffc0064e947 */ /* 0x000fea000383ffff */
.L_x_5426:
        /* <DEDUP_REMOVED lines=8> */
.L_x_5630:
[----:B------:R-:W-:Y:S02]  /*1acd0*/  ISETP.NE.AND P0, PT, R3, RZ, PT ;  /* 0x000000ff0300720c */ /* 0x000fe40003f05270 */
[----:B------:R-:W-:-:S11]  /*1ace0*/  MOV R14, RZ ;  /* 0x000000ff000e7202 */ /* 0x000fd60000000f00 */
[----:B------:R-:W-:Y:S05]  /*1acf0*/  @!P0 BRA `(.L_x_5433) ;  /* 0x0000000000108947 */ /* 0x000fea0003800000 */
[----:B------:R-:W-:Y:S01]  /*1ad00*/  UMOV UR4, 0xffffffff ;  /* 0xffffffff00047882 */ /* 0x000fe20000000000 */
[----:B------:R-:W-:Y:S02]  /*1ad10*/  VIADD R12, R6, 0xffffffff ;  /* 0xffffffff060c7836 */ /* 0x000fe40000000000 */
[----:B------:R-:W-:Y:S05]  /*1ad20*/  BRA.DIV UR4, `(.L_x_5434) ;  /* 0x0000005a044c7947 */ /* 0x000fea000b800000 */
[----:B------:R4:W0:Y:S02]  /*1ad30*/  SHFL.IDX PT, R14, R2, R12, 0x1f ;  /* 0x00001f0c020e7589 */ /* 0x00082400000e0000 */
.L_x_5433:
[----:B0---4-:R-:W0:Y:S01]  /*1ad40*/  LDC.64 R2, c[0x0][0xc90] ;  /* 0x00032400ff027b82 */ /* 0x011e220000000a00 */
[----:B------:R-:W-:-:S04]  /*1ad50*/  IMAD.IADD R19, R6, 0x1, R19 ;  /* 0x0000000106137824 */ /* 0x000fc800078e0213 */
[----:B0-----:R-:W-:-:S05]  /*1ad60*/  IMAD.WIDE R2, R19, 0x4, R2 ;  /* 0x0000000413027825 */ /* 0x001fca00078e0202 */
[----:B------:R0:W2:Y:S01]  /*1ad70*/  LDG.E R7, desc[UR40][R2.64] ;  /* 0x0000002802077981 */ /* 0x0000a2000c1e1900 */
[----:B------:R-:W-:Y:S01]  /*1ad80*/  IMAD R16, R14, R4, R5 ;  /* 0x000000040e107224 */ /* 0x000fe200078e0205 */
[----:B0-----:R-:W-:Y:S01]  /*1ad90*/  MOV R2, RZ ;  /* 0x000000ff00027202 */ /* 0x001fe20000000f00 */
[----:B--23--:R-:W-:-:S05]  /*1ada0*/  IMAD R6, R17, R7, RZ ;  /* 0x0000000711067224 */ /* 0x00cfca00078e02ff */
[----:B------:R-:W-:-:S04]  /*1adb0*/  IABS R8, R6 ;  /* 0x0000000600087213 */ /* 0x000fc80000000000 */
[----:B------:R-:W0:Y:S08]  /*1adc0*/  I2F.RP R9, R8 ;  /* 0x0000000800097306 */ /* 0x000e300000209400 */
[----:B0-----:R-:W1:Y:S02]  /*1add0*/  MUFU.RCP R9, R9 ;  /* 0x0000000900097308 */ /* 0x001e640000001000 */
[----:B-1----:R-:W-:-:S06]  /*1ade0*/  VIADD R10, R9, 0xffffffe ;  /* 0x0ffffffe090a7836 */ /* 0x002fcc0000000000 */
        /* <DEDUP_REMOVED lines=32> */
[----:B0-----:R-:W-:-:S05]  /*1aff0*/  IADD3 R2, RZ, -R3, RZ ;  /* 0x80000003ff027210 */ /* 0x001fca0007ffe0ff */
        /* <DEDUP_REMOVED lines=14> */
[----:B------:R-:W-:-:S05]  /*1b0e0*/  @P0 IADD3 R2, R2, 0x1, RZ ;  /* 0x0000000102020810 */ /* 0x000fca0007ffe0ff */
[----:B------:R-:W-:Y:S01]  /*1b0f0*/  @!P2 IMAD.MOV R2, RZ, RZ, -R2 ;  /* 0x000000ffff02a224 */ /* 0x000fe200078e0a02 */
[----:B------:R-:W-:Y:S01]  /*1b100*/  @!P1 LOP3.LUT R2, RZ, R4, RZ, 0x33, !PT ;  /* 0x00000004ff029212 */ /* 0x000fe200078e33ff */
[----:B------:R-:W-:-:S04]  /*1b110*/  IMAD.MOV R4, RZ, RZ, -R4 ;  /* 0x000000ffff047224 */ /* 0x000fc800078e0a04 */
[----:B------:R-:W-:Y:S01]  /*1b120*/  IMAD R18, R2, R4, R5 ;  /* 0x0000000402127224 */ /* 0x000fe200078e0205 */
[----:B------:R-:W-:-:S05]  /*1b130*/  LOP3.LUT R2, RZ, R2, RZ, 0x33, !PT ;  /* 0x00000002ff027212 */ /* 0x000fca00078e33ff */
[----:B------:R-:W-:Y:S01]  /*1b140*/  IMAD.IADD R17, R17, 0x1, R2 ;  /* 0x0000000111117824 */ /* 0x000fe200078e0202 */
[----:B------:R-:W-:Y:S06]  /*1b150*/  BRA `(.L_x_5435) ;  /* 0x00000000001c7947 */ /* 0x000fec0003800000 */
.L_x_5427:
[----:B------:R-:W-:Y:S01]  /*1b160*/  UMOV UR4, URZ ;  /* 0x0000003f00047c82 */ /* 0x000fe20008000000 */
[----:B------:R-:W-:Y:S01]  /*1b170*/  UMOV UR5, URZ ;  /* 0x0000003f00057c82 */ /* 0x000fe20008000000 */
[----:B------:R-:W-:Y:S01]  /*1b180*/  ULDC UR6, c[0x0][0xc3c] ;  /* 0x00030f0000067ab9 */ /* 0x000fe20000000800 */
[----:B------:R-:W-:Y:S01]  /*1b190*/  MOV R16, R0 ;  /* 0x0000000000107202 */ /* 0x000fe20000000f00 */
[----:B------:R-:W-:Y:S02]  /*1b1a0*/  IMAD.U32 R17, RZ, RZ, UR4 ;  /* 0x00000004ff117e24 */ /* 0x000fe4000f8e00ff */
[----:B------:R-:W-:Y:S02]  /*1b1b0*/  IMAD.U32 R18, RZ, RZ, UR5 ;  /* 0x00000005ff127e24 */ /* 0x000fe4000f8e00ff */
[----:B------:R-:W-:-:S07]  /*1b1c0*/  IMAD.U32 R19, RZ, RZ, UR6 ;  /* 0x00000006ff137e24 */ /* 0x000fce000f8e00ff */
.L_x_5435:
        /* <DEDUP_REMOVED lines=10> */
.L_x_5424:
[----:B------:R-:W-:Y:S02]  /*1b270*/  ULDC UR4, c[0x0][0xc3c] ;  /* 0x00030f0000047ab9 */ /* 0x000fe40000000800 */
[----:B0-----:R-:W-:-:S13]  /*1b280*/  ISETP.GE.AND P0, PT, R19, UR4, PT ;  /* 0x0000000413007c0c */ /* 0x001fda000bf06270 */
[----:B------:R-:W-:Y:S05]  /*1b290*/  @!P0 BRA `(.L_x_5436) ;  /* 0xffffffa000ec8947 */ /* 0x000fea000383ffff */
[----:B------:R-:W-:Y:S05]  /*1b2a0*/  BSYNC B8 ;  /* 0x0000000000087941 */ /* 0x000fea0003800000 */
.L_x_5337:
[----:B------:R-:W5:Y:S01]  /*1b2b0*/  LDL.LU R0, [R1+0x24] ;  /* 0x0000240001007983 */ /* 0x000f620000300800 */
[----:B------:R-:W-:Y:S01]  /*1b2c0*/  BSSY B0, `(.L_x_5437) ;  /* 0x000000b000007945 */ /* 0x000fe20003800000 */
[----:B------:R-:W1:Y:S01]  /*1b2d0*/  S2R R5, SR_CgaCtaId ;  /* 0x0000000000057919 */ /* 0x000e620000008800 */
[----:B-----5:R-:W-:-:S05]  /*1b2e0*/  VIADD R0, R0, 0x1 ;  /* 0x0000000100007836 */ /* 0x020fca0000000000 */
[----:B0-----:R-:W-:-:S04]  /*1b2f0*/  LEA.HI R2, R0, R0, RZ, 0x1 ;  /* 0x0000000000027211 */ /* 0x001fc800078f08ff */
[----:B------:R-:W-:Y:S02]  /*1b300*/  LOP3.LUT R3, R2, 0xfffffffe, RZ, 0xc0, !PT ;  /* 0xfffffffe02037812 */ /* 0x000fe400078ec0ff */
[----:B------:R-:W-:Y:S02]  /*1b310*/  MOV R2, 0x400 ;  /* 0x0000040000027802 */ /* 0x000fe40000000f00 */
[----:B------:R-:W-:Y:S02]  /*1b320*/  IADD3 R0, R0, -R3, RZ ;  /* 0x8000000300007210 */ /* 0x000fe40007ffe0ff */
[----:B-1----:R-:W-:Y:S02]  /*1b330*/  LEA R5, R5, R2, 0x18 ;  /* 0x0000000205057211 */ /* 0x002fe400078ec0ff */
[----:B------:R-:W-:-:S04]  /*1b340*/  SHF.L.U32 R0, R0, 0x1f, RZ ;  /* 0x0000001f00007819 */ /* 0x000fc800000006ff */
[----:B------:R-:W0:Y:S02]  /*1b350*/  SYNCS.PHASECHK.TRANS64.TRYWAIT P0, [R5+URZ+0x22820], R0 ;  /* 0x02282000050075a7 */ /* 0x000e24000800017f */
[----:B0-----:R-:W-:Y:S05]  /*1b360*/  @!P0 BRA `(.L_x_5438) ;  /* 0x0000005000e08947 */ /* 0x001fea0003800000 */
.L_x_5633:
[----:B------:R-:W-:Y:S05]  /*1b370*/  BSYNC B0 ;  /* 0x0000000000007941 */ /* 0x000fea0003800000 */
.L_x_5437:
[----:B------:R-:W-:-:S03]  /*1b380*/  UMOV UR4, 0xffffffff ;  /* 0xffffffff00047882 */ /* 0x000fc60000000000 */
[----:B------:R-:W-:Y:S05]  /*1b390*/  BRA.DIV UR4, `(.L_x_5439) ;  /* 0x0000005204e87947 */ /* 0x000fea000b800000 */
[----:B0-----:R-:W0:Y:S02]  /*1b3a0*/  S2R R0, SR_TID.X ;  /* 0x0000000000007919 */ /* 0x001e240000002100 */
[----:B0-----:R-:W-:-:S04]  /*1b3b0*/  SHF.R.U32.HI R0, RZ, 0x5, R0 ;  /* 0x00000005ff007819 */ /* 0x001fc80000011600 */
[----:B------:R-:W-:-:S05]  /*1b3c0*/  LOP3.LUT R0, R0, 0x3, RZ, 0xc0, !PT ;  /* 0x0000000300007812 */ /* 0x000fca00078ec0ff */
[----:B------:R0:W1:Y:S02]  /*1b3d0*/  SHFL.IDX PT, R14, R0, RZ, 0x1f ;  /* 0x00001fff000e7589 */ /* 0x00006400000e0000 */
.L_x_5636:
[----:B-1----:R-:W-:-:S13]  /*1b3e0*/  ISETP.NE.AND P0, PT, R14, RZ, PT ;  /* 0x000000ff0e00720c */ /* 0x002fda0003f05270 */
[----:B------:R-:W-:Y:S05]  /*1b3f0*/  @P0 BRA `(.L_x_5168) ;  /* 0x0000000000840947 */ /* 0x000fea0003800000 */
[----:B------:R-:W-:-:S03]  /*1b400*/  UMOV UR4, 0xffffffff ;  /* 0xffffffff00047882 */ /* 0x000fc60000000000 */
[----:B------:R-:W-:Y:S05]  /*1b410*/  BRA.DIV UR4, `(.L_x_5440) ;  /* 0x0000005204fc7947 */ /* 0x000fea000b800000 */
[----:B------:R-:W-:-:S13]  /*1b420*/  ELECT P6, URZ, PT ;  /* 0x00000000003f782f */ /* 0x000fda00038c0000 */
.L_x_5639:
[----:B------:R-:W-:Y:S05]  /*1b430*/  @!P6 BRA `(.L_x_5168) ;  /* 0x000000000074e947 */ /* 0x000fea0003800000 */
[----:B------:R-:W-:-:S04]  /*1b440*/  LOP3.LUT R37, R37, 0x2, RZ, 0xfc, !PT ;  /* 0x0000000225257812 */ /* 0x000fc800078efcff */
[----:B------:R-:W-:-:S13]  /*1b450*/  ISETP.NE.AND P0, PT, R37, 0x3, PT ;  /* 0x000000032500780c */ /* 0x000fda0003f05270 */
[----:B------:R-:W-:Y:S05]  /*1b460*/  @!P0 BRA `(.L_x_5441) ;  /* 0x0000000000048947 */ /* 0x000fea0003800000 */
[----:B------:R-:W-:Y:S01]  /*1b470*/  BPT.TRAP 0x1 ;  /* 0x000000040000795c */ /* 0x000fe20000300000 */
.L_x_5441:
[C---:B------:R-:W-:Y:S01]  /*1b480*/  IMAD R3, R24.reuse, 0x8, R5 ;  /* 0x0000000818037824 */ /* 0x040fe200078e0205 */
[----:B------:R-:W-:Y:S01]  /*1b490*/  SHF.L.U32 R2, R25, 0x1f, RZ ;  /* 0x0000001f19027819 */ /* 0x000fe200000006ff */
[----:B------:R-:W-:-:S03]  /*1b4a0*/  VIADD R24, R24, 0x1 ;  /* 0x0000000118187836 */ /* 0x000fc60000000000 */
[----:B------:R-:W1:Y:S02]  /*1b4b0*/  SYNCS.PHASECHK.TRANS64.TRYWAIT P1, [R3+URZ+0x22840], R2 ;  /* 0x02284002030075a7 */ /* 0x000e64000802017f */
[----:B------:R-:W-:-:S04]  /*1b4c0*/  ISETP.NE.AND P2, PT, R24, 0x2, PT ;  /* 0x000000021800780c */ /* 0x000fc80003f45270 */
[----:B0-----:R-:W-:Y:S01]  /*1b4d0*/  SEL R0, RZ, 0x1, P2 ;  /* 0x00000001ff007807 */ /* 0x001fe20001000000 */
[----:B-1----:R-:W-:Y:S08]  /*1b4e0*/  @!P1 BRA `(.L_x_5442) ;  /* 0x0000005000e89947 */ /* 0x002ff00003800000 */
.L_x_5640:
[----:B------:R-:W-:Y:S02]  /*1b4f0*/  SEL R24, R24, RZ, P2 ;  /* 0x000000ff18187207 */ /* 0x000fe40001000000 */
[----:B------:R-:W-:Y:S01]  /*1b500*/  LOP3.LUT R0, R25, R0, RZ, 0x3c, !PT ;  /* 0x0000000019007212 */ /* 0x000fe200078e3cff */
[----:B------:R-:W-:Y:S06]  /*1b510*/  @!P0 BRA `(.L_x_5443) ;  /* 0x0000000000048947 */ /* 0x000fec0003800000 */
[----:B------:R-:W-:Y:S01]  /*1b520*/  BPT.TRAP 0x1 ;  /* 0x000000040000795c */ /* 0x000fe20000300000 */
.L_x_5443:
[----:B------:R-:W-:Y:S01]  /*1b530*/  IMAD R5, R24, 0x8, R5 ;  /* 0x0000000818057824 */ /* 0x000fe200078e0205 */
[----:B------:R-:W-:-:S04]  /*1b540*/  SHF.L.U32 R0, R0, 0x1f, RZ ;  /* 0x0000001f00007819 */ /* 0x000fc800000006ff */
[----:B------:R-:W1:Y:S02]  /*1b550*/  SYNCS.PHASECHK.TRANS64.TRYWAIT P1, [R5+URZ+0x22840], R0 ;  /* 0x02284000050075a7 */ /* 0x000e64000802017f */
[----:B-1----:R-:W-:Y:S05]  /*1b560*/  @!P1 BRA `(.L_x_5444) ;  /* 0x0000005000dc9947 */ /* 0x002fea0003800000 */
.L_x_5641:
[----:B------:R-:W-:Y:S05]  /*1b570*/  @!P0 BRA `(.L_x_5445) ;  /* 0x0000000000048947 */ /* 0x000fea0003800000 */
[----:B------:R-:W-:Y:S01]  /*1b580*/  BPT.TRAP 0x1 ;  /* 0x000000040000795c */ /* 0x000fe20000300000 */
.L_x_5445:
[----:B------:R-:W5:Y:S02]  /*1b590*/  SYNCS.PHASECHK.TRANS64.TRYWAIT P1, [R3+URZ+0x22860], R2 ;  /* 0x02286002030075a7 */ /* 0x000f64000802017f */
[----:B-----5:R-:W-:Y:S05]  /*1b5a0*/  @!P1 BRA `(.L_x_5446) ;  /* 0x0000005000e09947 */ /* 0x020fea0003800000 */
.L_x_5642:
[----:B------:R-:W-:Y:S05]  /*1b5b0*/  @!P0 BRA `(.L_x_5447) ;  /* 0x0000000000048947 */ /* 0x000fea0003800000 */
[----:B------:R-:W-:Y:S01]  /*1b5c0*/  BPT.TRAP 0x1 ;  /* 0x000000040000795c */ /* 0x000fe20000300000 */
.L_x_5447:
[----:B------:R0:W0:Y:S02]  /*1b5d0*/  SYNCS.PHASECHK.TRANS64.TRYWAIT P0, [R5+URZ+0x22860], R0 ;  /* 0x02286000050075a7 */ /* 0x000024000800017f */
[----:B0-----:R-:W-:Y:S05]  /*1b5e0*/  @!P0 NANOSLEEP.SYNCS 0x989680 ;  /* 0x009896800000895d */ /* 0x001fea0003900000 */
[----:B------:R-:W0:Y:S02]  /*1b5f0*/  @!P0 SYNCS.PHASECHK.TRANS64 P0, [R5+URZ+0x22860], R0 ;  /* 0x02286000050085a7 */ /* 0x000e24000800007f */
[----:B0-----:R-:W-:Y:S05]  /*1b600*/  @!P0 BRA `(.L_x_5447) ;  /* 0xfffffffc00f08947 */ /* 0x001fea000383ffff */
.L_x_5168:
[----:B------:R-:W-:Y:S05]  /*1b610*/  BSYNC B9 ;  /* 0x0000000000097941 */ /* 0x000fea0003800000 */
.L_x_5165:
[----:B------:R-:W-:Y:S05]  /*1b620*/  EXIT ;  /* 0x000000000000794d */ /* 0x000fea0003800000 */
.L_x_5186:
[----:B0-----:R0:W1:Y:S02]  /*1b630*/  SYNCS.PHASECHK.TRANS64.TRYWAIT P5, [R87+URZ+0x22890], R99 ;  /* 0x02289063570075a7 */ /* 0x00106400080a017f */
[----:B-1----:R-:W-:Y:S05]  /*1b640*/  @!P5 NANOSLEEP.SYNCS 0x989680 ;  /* 0x009896800000d95d */ /* 0x002fea0003900000 */
[----:B------:R-:W1:Y:S02]  /*1b650*/  @!P5 SYNCS.PHASECHK.TRANS64 P5, [R87+URZ+0x22890], R99 ;  /* 0x022890635700d5a7 */ /* 0x000e6400080a007f */
[----:B-1----:R-:W-:Y:S05]  /*1b660*/  @!P5 BRA `(.L_x_5186) ;  /* 0xfffffffc00f0d947 */ /* 0x002fea000383ffff */
[----:B------:R-:W-:Y:S05]  /*1b670*/  BRA `(.L_x_5448) ;  /* 0xfffffe7400dc7947 */ /* 0x000fea000383ffff */
.L_x_5187:
        /* <DEDUP_REMOVED lines=8> */
.L_x_5450:
[----:B------:R-:W-:Y:S05]  /*1b700*/  BSYNC B1 ;  /* 0x0000000000017941 */ /* 0x000fea0003800000 */
.L_x_5449:
        /* <DEDUP_REMOVED lines=8> */
.L_x_5451:
[----:B------:R-:W-:Y:S05]  /*1b790*/  BRA `(.L_x_5452) ;  /* 0xfffffe7400a87947 */ /* 0x000fea000383ffff */
.L_x_5196:
[----:B------:R-:W-:Y:S01]  /*1b7a0*/  BSSY B1, `(.L_x_5453) ;  /* 0x0000008000017945 */ /* 0x000fe20003800000 */
[----:B0---4-:R-:W-:Y:S01]  /*1b7b0*/  IMAD.MOV.U32 R13, RZ, RZ, R101 ;  /* 0x000000ffff0d7224 */ /* 0x011fe200078e0065 */
[----:B------:R-:W-:Y:S01]  /*1b7c0*/  MOV R11, 0x1c1f ;  /* 0x00001c1f000b7802 */ /* 0x000fe20000000f00 */
[----:B------:R-:W-:Y:S02]  /*1b7d0*/  IMAD.MOV.U32 R12, RZ, RZ, 0x1 ;  /* 0x00000001ff0c7424 */ /* 0x000fe400078e00ff */
[----:B------:R-:W-:-:S07]  /*1b7e0*/  IMAD.MOV.U32 R15, RZ, RZ, -0x1 ;  /* 0xffffffffff0f7424 */ /* 0x000fce00078e00ff */
[----:B-123--:R-:W-:Y:S05]  /*1b7f0*/  WARPSYNC.COLLECTIVE R15, `(.L_x_5454) ;  /* 0x000000000f087348 */ /* 0x00efea0003c00000 */
[----:B---3--:R0:W3:Y:S02]  /*1b800*/  SHFL.IDX P6, R14, R13, R12, R11 ;  /* 0x0000000c0d0e7389 */ /* 0x0080e400000c000b */
[----:B0123--:R-:W-:Y:S01]  /*1b810*/  ENDCOLLECTIVE ;  /* 0x000000000000791b */ /* 0x00ffe20003800000 */
.L_x_5454:
[----:B------:R-:W-:Y:S05]  /*1b820*/  BSYNC B1 ;  /* 0x0000000000017941 */ /* 0x000fea0003800000 */
.L_x_5453:
        /* <DEDUP_REMOVED lines=8> */
.L_x_5455:
[----:B------:R-:W-:Y:S05]  /*1b8b0*/  BRA `(.L_x_5456) ;  /* 0xfffffe7c00187947 */ /* 0x000fea000383ffff */
.L_x_5206:
[----:B-1----:R1:W2:Y:S02]  /*1b8c0*/  SYNCS.PHASECHK.TRANS64.TRYWAIT P4, [R87+URZ+0x22890], R99 ;  /* 0x02289063570075a7 */ /* 0x0022a4000808017f */
[----:B--2---:R-:W-:Y:S05]  /*1b8d0*/  @!P4 NANOSLEEP.SYNCS 0x989680 ;  /* 0x009896800000c95d */ /* 0x004fea0003900000 */
[----:B------:R-:W2:Y:S02]  /*1b8e0*/  @!P4 SYNCS.PHASECHK.TRANS64 P4, [R87+URZ+0x22890], R99 ;  /* 0x022890635700c5a7 */ /* 0x000ea4000808007f */
[----:B--2---:R-:W-:Y:S05]  /*1b8f0*/  @!P4 BRA `(.L_x_5206) ;  /* 0xfffffffc00f0c947 */ /* 0x004fea000383ffff */
[----:B------:R-:W-:Y:S05]  /*1b900*/  BRA `(.L_x_5457) ;  /* 0xfffffe8400d07947 */ /* 0x000fea000383ffff */
.L_x_5207:
        /* <DEDUP_REMOVED lines=8> */
.L_x_5459:
[----:B------:R-:W-:Y:S05]  /*1b990*/  BSYNC B1 ;  /* 0x0000000000017941 */ /* 0x000fea0003800000 */
.L_x_5458:
        /* <DEDUP_REMOVED lines=8> */
.L_x_5460:
[----:B------:R-:W-:Y:S01]  /*1ba20*/  IMAD.MOV.U32 R92, RZ, RZ, R14 ;  /* 0x000000ffff5c7224 */ /* 0x000fe200078e000e */
[----:B------:R-:W-:Y:S06]  /*1ba30*/  BRA `(.L_x_5461) ;  /* 0xfffffe84009c7947 */ /* 0x000fec000383ffff */
.L_x_5212:
[----:B------:R-:W-:Y:S01]  /*1ba40*/  BSSY B1, `(.L_x_5462) ;  /* 0x0000008000017945 */ /* 0x000fe20003800000 */
[----:B----4-:R-:W-:Y:S01]  /*1ba50*/  IMAD.MOV.U32 R13, RZ, RZ, R101 ;  /* 0x000000ffff0d7224 */ /* 0x010fe200078e0065 */
[----:B------:R-:W-:Y:S01]  /*1ba60*/  MOV R15, 0xffffffff ;  /* 0xffffffff000f7802 */ /* 0x000fe20000000f00 */
[----:B------:R-:W-:Y:S02]  /*1ba70*/  IMAD.MOV.U32 R12, RZ, RZ, 0x1 ;  /* 0x00000001ff0c7424 */ /* 0x000fe400078e00ff */
[----:B------:R-:W-:-:S07]  /*1ba80*/  IMAD.MOV.U32 R11, RZ, RZ, 0x1c1f ;  /* 0x00001c1fff0b7424 */ /* 0x000fce00078e00ff */
[----:B0123--:R-:W-:Y:S05]  /*1ba90*/  WARPSYNC.COLLECTIVE R15, `(.L_x_5463) ;  /* 0x000000000f087348 */ /* 0x00ffea0003c00000 */
[----:B------:R4:W0:Y:S02]  /*1baa0*/  SHFL.IDX P6, R14, R13, R12, R11 ;  /* 0x0000000c0d0e7389 */ /* 0x00082400000c000b */
[----:B01234-:R-:W-:Y:S01]  /*1bab0*/  ENDCOLLECTIVE ;  /* 0x000000000000791b */ /* 0x01ffe20003800000 */
.L_x_5463:
[----:B------:R-:W-:Y:S05]  /*1bac0*/  BSYNC B1 ;  /* 0x0000000000017941 */ /* 0x000fea0003800000 */
.L_x_5462:
        /* <DEDUP_REMOVED lines=8> */
.L_x_5464:
[----:B------:R-:W-:Y:S01]  /*1bb50*/  IMAD.MOV.U32 R100, RZ, RZ, R14 ;  /* 0x000000ffff647224 */ /* 0x000fe200078e000e */
[----:B------:R-:W-:Y:S06]  /*1bb60*/  BRA `(.L_x_5465) ;  /* 0xfffffe8c00347947 */ /* 0x000fec000383ffff */
.L_x_5217:
[----:B0-----:R0:W1:Y:S02]  /*1bb70*/  SYNCS.PHASECHK.TRANS64.TRYWAIT P2, [R87+URZ+0x22890], R99 ;  /* 0x02289063570075a7 */ /* 0x001064000804017f */
[----:B-1----:R-:W-:Y:S05]  /*1bb80*/  @!P2 NANOSLEEP.SYNCS 0x989680 ;  /* 0x009896800000a95d */ /* 0x002fea0003900000 */
[----:B------:R-:W1:Y:S02]  /*1bb90*/  @!P2 SYNCS.PHASECHK.TRANS64 P2, [R87+URZ+0x22890], R99 ;  /* 0x022890635700a5a7 */ /* 0x000e64000804007f */
[----:B-1----:R-:W-:Y:S05]  /*1bba0*/  @!P2 BRA `(.L_x_5217) ;  /* 0xfffffffc00f0a947 */ /* 0x002fea000383ffff */
[----:B------:R-:W-:Y:S05]  /*1bbb0*/  BRA `(.L_x_5466) ;  /* 0xfffffe9400347947 */ /* 0x000fea000383ffff */
.L_x_5218:
[----:B------:R-:W-:Y:S01]  /*1bbc0*/  BSSY B1, `(.L_x_5467) ;  /* 0x0000008000017945 */ /* 0x000fe20003800000 */
[----:B------:R-:W-:Y:S01]  /*1bbd0*/  IMAD.MOV.U32 R13, RZ, RZ, R38 ;  /* 0x000000ffff0d7224 */ /* 0x000fe200078e0026 */
[----:B------:R-:W-:Y:S01]  /*1bbe0*/  MOV R15, 0xffffffff ;  /* 0xffffffff000f7802 */ /* 0x000fe20000000f00 */
[----:B------:R-:W-:Y:S02]  /*1bbf0*/  IMAD.MOV.U32 R12, RZ, RZ, RZ ;  /* 0x000000ffff0c7224 */ /* 0x000fe400078e00ff */
[----:B------:R-:W-:-:S07]  /*1bc00*/  IMAD.MOV.U32 R11, RZ, RZ, 0x1c1f ;  /* 0x00001c1fff0b7424 */ /* 0x000fce00078e00ff */
[----:B0-----:R-:W-:Y:S05]  /*1bc10*/  WARPSYNC.COLLECTIVE R15, `(.L_x_5468) ;  /* 0x000000000f087348 */ /* 0x001fea0003c00000 */
[----:B------:R1:W2:Y:S02]  /*1bc20*/  SHFL.IDX P6, R14, R13, R12, R11 ;  /* 0x0000000c0d0e7389 */ /* 0x0002a400000c000b */
[----:B012---:R-:W-:Y:S01]  /*1bc30*/  ENDCOLLECTIVE ;  /* 0x000000000000791b */ /* 0x007fe20003800000 */
.L_x_5468:
[----:B------:R-:W-:Y:S05]  /*1bc40*/  BSYNC B1 ;  /* 0x0000000000017941 */ /* 0x000fea0003800000 */
.L_x_5467:
        /* <DEDUP_REMOVED lines=8> */
.L_x_5469:
[----:B------:R-:W-:Y:S01]  /*1bcd0*/  IMAD.MOV.U32 R37, RZ, RZ, R14 ;  /* 0x000000ffff257224 */ /* 0x000fe200078e000e */
[----:B------:R-:W-:Y:S06]  /*1bce0*/  BRA `(.L_x_5470) ;  /* 0xfffffe9400587947 */ /* 0x000fec000383ffff */
.L_x_5221:
        /* <DEDUP_REMOVED lines=8> */
.L_x_5472:
[----:B------:R-:W-:Y:S05]  /*1bd70*/  BSYNC B1 ;  /* 0x0000000000017941 */ /* 0x000fea0003800000 */
.L_x_5471:
        /* <DEDUP_REMOVED lines=8> */
.L_x_5473:
[----:B------:R-:W-:Y:S01]  /*1be00*/  IMAD.MOV.U32 R37, RZ, RZ, R14 ;  /* 0x000000ffff257224 */ /* 0x000fe200078e000e */
[----:B------:R-:W-:Y:S06]  /*1be10*/  BRA `(.L_x_5474) ;  /* 0xfffffe9400547947 */ /* 0x000fec000383ffff */
.L_x_5225:
[----:B---3--:R3:W4:Y:S02]  /*1be20*/  SYNCS.PHASECHK.TRANS64.TRYWAIT P3, [R87+URZ+0x228b0], R99 ;  /* 0x0228b063570075a7 */ /* 0x008724000806017f */
[----:B----4-:R-:W-:Y:S05]  /*1be30*/  @!P3 NANOSLEEP.SYNCS 0x989680 ;  /* 0x009896800000b95d */ /* 0x010fea0003900000 */
[----:B------:R-:W4:Y:S02]  /*1be40*/  @!P3 SYNCS.PHASECHK.TRANS64 P3, [R87+URZ+0x228b0], R99 ;  /* 0x0228b0635700b5a7 */ /* 0x000f24000806007f */
[----:B----4-:R-:W-:Y:S05]  /*1be50*/  @!P3 BRA `(.L_x_5225) ;  /* 0xfffffffc00f0b947 */ /* 0x010fea000383ffff */
[----:B------:R-:W-:Y:S05]  /*1be60*/  BRA `(.L_x_5475) ;  /* 0xfffffe9400cc7947 */ /* 0x000fea000383ffff */
.L_x_5233:
[----:B------:R-:W0:Y:S01]  /*1be70*/  S2R R5, SR_TID.X ;  /* 0x0000000000057919 */ /* 0x000e220000002100 */
[----:B------:R-:W-:Y:S01]  /*1be80*/  BSSY B0, `(.L_x_5476) ;  /* 0x000000c000007945 */ /* 0x000fe20003800000 */
[----:B------:R-:W-:Y:S01]  /*1be90*/  IMAD.MOV.U32 R12, RZ, RZ, RZ ;  /* 0x000000ffff0c7224 */ /* 0x000fe200078e00ff */
[----:B------:R-:W-:Y:S01]  /*1bea0*/  MOV R11, 0x1f ;  /* 0x0000001f000b7802 */ /* 0x000fe20000000f00 */
[----:B------:R-:W-:Y:S02]  /*1beb0*/  IMAD.MOV.U32 R15, RZ, RZ, -0x1 ;  /* 0xffffffffff0f7424 */ /* 0x000fe400078e00ff */
[----:B0-----:R-:W-:-:S05]  /*1bec0*/  VIADD R5, R5, 0xffffff80 ;  /* 0xffffff8005057836 */ /* 0x001fca0000000000 */
[----:B------:R-:W-:-:S04]  /*1bed0*/  SHF.R.S32.HI R4, RZ, 0x1f, R5 ;  /* 0x0000001fff047819 */ /* 0x000fc80000011405 */
[----:B------:R-:W-:-:S04]  /*1bee0*/  LEA.HI R4, R4, R5, RZ, 0x7 ;  /* 0x0000000504047211 */ /* 0x000fc800078f38ff */
[----:B------:R-:W-:-:S05]  /*1bef0*/  SHF.R.S32.HI R4, RZ, 0x7, R4 ;  /* 0x00000007ff047819 */ /* 0x000fca0000011404 */
[----:B------:R-:W-:-:S07]  /*1bf00*/  IMAD.MOV.U32 R13, RZ, RZ, R4 ;  /* 0x000000ffff0d7224 */ /* 0x000fce00078e0004 */
[----:B------:R-:W-:Y:S05]  /*1bf10*/  WARPSYNC.COLLECTIVE R15, `(.L_x_5477) ;  /* 0x000000000f087348 */ /* 0x000fea0003c00000 */
[----:B------:R0:W1:Y:S02]  /*1bf20*/  SHFL.IDX P6, R14, R13, R12, R11 ;  /* 0x0000000c0d0e7389 */ /* 0x00006400000c000b */
[----:B01----:R-:W-:Y:S01]  /*1bf30*/  ENDCOLLECTIVE ;  /* 0x000000000000791b */ /* 0x003fe20003800000 */
.L_x_5477:
[----:B------:R-:W-:Y:S05]  /*1bf40*/  BSYNC B0 ;  /* 0x0000000000007941 */ /* 0x000fea0003800000 */
.L_x_5476:
[----:B------:R-:W-:Y:S05]  /*1bf50*/  BRA `(.L_x_5478) ;  /* 0xfffffea400547947 */ /* 0x000fea000383ffff */
.L_x_5245:
        /* <DEDUP_REMOVED lines=8> */
.L_x_5480:
[----:B------:R-:W-:Y:S05]  /*1bfe0*/  BSYNC B1 ;  /* 0x0000000000017941 */ /* 0x000fea0003800000 */
.L_x_5479:
        /* <DEDUP_REMOVED lines=8> */
.L_x_5481:
[----:B------:R-:W-:Y:S02]  /*1c070*/  IMAD.MOV.U32 R13, RZ, RZ, R8 ;  /* 0x000000ffff0d7224 */ /* 0x000fe400078e0008 */
[----:B------:R-:W-:-:S07]  /*1c080*/  IMAD.MOV.U32 R0, RZ, RZ, R14 ;  /* 0x000000ffff007224 */ /* 0x000fce00078e000e */
[----:B------:R-:W-:Y:S05]  /*1c090*/  WARPSYNC.COLLECTIVE R15, `(.L_x_5482) ;  /* 0x000000000f087348 */ /* 0x000fea0003c00000 */
[----:B------:R0:W1:Y:S02]  /*1c0a0*/  SHFL.IDX P6, R14, R13, R12, R11 ;  /* 0x0000000c0d0e7389 */ /* 0x00006400000c000b */
[----:B01----:R-:W-:Y:S01]  /*1c0b0*/  ENDCOLLECTIVE ;  /* 0x000000000000791b */ /* 0x003fe20003800000 */
.L_x_5482:
[----:B------:R-:W-:Y:S02]  /*1c0c0*/  IMAD.MOV.U32 R13, RZ, RZ, R7 ;  /* 0x000000ffff0d7224 */ /* 0x000fe400078e0007 */
[----:B------:R-:W-:-:S07]  /*1c0d0*/  IMAD.MOV.U32 R5, RZ, RZ, R14 ;  /* 0x000000ffff057224 */ /* 0x000fce00078e000e */
[----:B------:R-:W-:Y:S05]  /*1c0e0*/  WARPSYNC.COLLECTIVE R15, `(.L_x_5483) ;  /* 0x000000000f087348 */ /* 0x000fea0003c00000 */
[----:B------:R0:W1:Y:S02]  /*1c0f0*/  SHFL.IDX P6, R14, R13, R12, R11 ;  /* 0x0000000c0d0e7389 */ /* 0x00006400000c000b */
[----:B01----:R-:W-:Y:S01]  /*1c100*/  ENDCOLLECTIVE ;  /* 0x000000000000791b */ /* 0x003fe20003800000 */
.L_x_5483:
[----:B------:R-:W-:Y:S05]  /*1c110*/  BRA `(.L_x_5484) ;  /* 0xfffffea800cc7947 */ /* 0x000fea000383ffff */
.L_x_5248:
[----:B------:R-:W-:Y:S01]  /*1c120*/  BSSY B1, `(.L_x_5485) ;  /* 0x0000008000017945 */ /* 0x000fe20003800000 */
[----:B------:R-:W-:Y:S01]  /*1c130*/  MOV R13, R6 ;  /* 0x00000006000d7202 */ /* 0x000fe20000000f00 */
[----:B------:R-:W-:Y:S02]  /*1c140*/  IMAD.MOV.U32 R12, RZ, RZ, 0x1 ;  /* 0x00000001ff0c7424 */ /* 0x000fe400078e00ff */
[----:B------:R-:W-:Y:S02]  /*1c150*/  IMAD.MOV.U32 R11, RZ, RZ, 0x1c1f ;  /* 0x00001c1fff0b7424 */ /* 0x000fe400078e00ff */
[----:B------:R-:W-:-:S07]  /*1c160*/  IMAD.MOV.U32 R15, RZ, RZ, -0x1 ;  /* 0xffffffffff0f7424 */ /* 0x000fce00078e00ff */
[----:B0---4-:R-:W-:Y:S05]  /*1c170*/  WARPSYNC.COLLECTIVE R15, `(.L_x_5486) ;  /* 0x000000000f087348 */ /* 0x011fea0003c00000 */
[----:B----4-:R1:W2:Y:S02]  /*1c180*/  SHFL.IDX P6, R14, R13, R12, R11 ;  /* 0x0000000c0d0e7389 */ /* 0x0102a400000c000b */
[----:B012---:R-:W-:Y:S01]  /*1c190*/  ENDCOLLECTIVE ;  /* 0x000000000000791b */ /* 0x007fe20003800000 */
.L_x_5486:
[----:B------:R-:W-:Y:S05]  /*1c1a0*/  BSYNC B1 ;  /* 0x0000000000017941 */ /* 0x000fea0003800000 */
.L_x_5485:
        /* <DEDUP_REMOVED lines=8> */
.L_x_5487:
[----:B------:R-:W-:Y:S01]  /*1c230*/  MOV R13, R8 ;  /* 0x00000008000d7202 */ /* 0x000fe20000000f00 */
[----:B------:R-:W-:-:S07]  /*1c240*/  IMAD.MOV.U32 R0, RZ, RZ, R14 ;  /* 0x000000ffff007224 */ /* 0x000fce00078e000e */
[----:B------:R-:W-:Y:S05]  /*1c250*/  WARPSYNC.COLLECTIVE R15, `(.L_x_5488) ;  /* 0x000000000f087348 */ /* 0x000fea0003c00000 */
[----:B------:R0:W1:Y:S02]  /*1c260*/  SHFL.IDX P6, R14, R13, R12, R11 ;  /* 0x0000000c0d0e7389 */ /* 0x00006400000c000b */
[----:B01----:R-:W-:Y:S01]  /*1c270*/  ENDCOLLECTIVE ;  /* 0x000000000000791b */ /* 0x003fe20003800000 */
.L_x_5488:
[----:B------:R-:W-:Y:S02]  /*1c280*/  IMAD.MOV.U32 R13, RZ, RZ, R7 ;  /* 0x000000ffff0d7224 */ /* 0x000fe400078e0007 */
[----:B------:R-:W-:-:S07]  /*1c290*/  IMAD.MOV.U32 R5, RZ, RZ, R14 ;  /* 0x000000ffff057224 */ /* 0x000fce00078e000e */
[----:B------:R-:W-:Y:S05]  /*1c2a0*/  WARPSYNC.COLLECTIVE R15, `(.L_x_5489) ;  /* 0x000000000f087348 */ /* 0x000fea0003c00000 */
[----:B------:R0:W1:Y:S02]  /*1c2b0*/  SHFL.IDX P6, R14, R13, R12, R11 ;  /* 0x0000000c0d0e7389 */ /* 0x00006400000c000b */
[----:B01----:R-:W-:Y:S01]  /*1c2c0*/  ENDCOLLECTIVE ;  /* 0x000000000000791b */ /* 0x003fe20003800000 */
.L_x_5489:
[----:B------:R-:W-:Y:S05]  /*1c2d0*/  BRA `(.L_x_5490) ;  /* 0xfffffeac00307947 */ /* 0x000fea000383ffff */
.L_x_5252:
[----:B0-----:R0:W1:Y:S02]  /*1c2e0*/  SYNCS.PHASECHK.TRANS64.TRYWAIT P0, [R19+URZ+0x22800], R36 ;  /* 0x02280024130075a7 */ /* 0x001064000800017f */
[----:B-1----:R-:W-:Y:S05]  /*1c2f0*/  @!P0 NANOSLEEP.SYNCS 0x989680 ;  /* 0x009896800000895d */ /* 0x002fea0003900000 */
[----:B------:R-:W1:Y:S02]  /*1c300*/  @!P0 SYNCS.PHASECHK.TRANS64 P0, [R19+URZ+0x22800], R36 ;  /* 0x02280024130085a7 */ /* 0x000e64000800007f */
[----:B-1----:R-:W-:Y:S05]  /*1c310*/  @!P0 BRA `(.L_x_5252) ;  /* 0xfffffffc00f08947 */ /* 0x002fea000383ffff */
[----:B------:R-:W-:Y:S05]  /*1c320*/  BRA `(.L_x_5491) ;  /* 0xfffffeb000387947 */ /* 0x000fea000383ffff */
.L_x_5260:
[----:B------:R-:W0:Y:S01]  /*1c330*/  LDC R39, c[0x0][0x3f4] ;  /* 0x0000fd00ff277b82 */ /* 0x000e220000000800 */
        /* <DEDUP_REMOVED lines=8> */
.L_x_5493:
[----:B------:R-:W-:Y:S05]  /*1c3c0*/  BSYNC B1 ;  /* 0x0000000000017941 */ /* 0x000fea0003800000 */
.L_x_5492:
[----:B------:R-:W-:Y:S01]  /*1c3d0*/  IMAD.MOV.U32 R13, RZ, RZ, R25 ;  /* 0x000000ffff0d7224 */ /* 0x000fe200078e0019 */
[----:B------:R-:W-:Y:S01]  /*1c3e0*/  MOV R11, 0x1c1f ;  /* 0x00001c1f000b7802 */ /* 0x000fe20000000f00 */
[----:B------:R-:W-:Y:S01]  /*1c3f0*/  IMAD.MOV.U32 R12, RZ, RZ, RZ ;  /* 0x000000ffff0c7224 */ /* 0x000fe200078e00ff */
[----:B------:R-:W-:Y:S01]  /*1c400*/  ISETP.GE.AND P0, PT, R16, R39, PT ;  /* 0x000000271000720c */ /* 0x000fe20003f06270 */
[----:B------:R-:W-:Y:S02]  /*1c410*/  IMAD.MOV.U32 R15, RZ, RZ, -0x1 ;  /* 0xffffffffff0f7424 */ /* 0x000fe400078e00ff */
[----:B------:R-:W-:Y:S02]  /*1c420*/  IMAD.MOV.U32 R0, RZ, RZ, R14 ;  /* 0x000000ffff007224 */ /* 0x000fe400078e000e */
[----:B------:R-:W-:-:S08]  /*1c430*/  IMAD R30, R220, R21, RZ ;  /* 0x00000015dc1e7224 */ /* 0x000fd000078e02ff */
[----:B------:R-:W-:Y:S05]  /*1c440*/  WARPSYNC.COLLECTIVE R15, `(.L_x_5494) ;  /* 0x000000000f087348 */ /* 0x000fea0003c00000 */
[----:B------:R0:W1:Y:S02]  /*1c450*/  SHFL.IDX P6, R14, R13, R12, R11 ;  /* 0x0000000c0d0e7389 */ /* 0x00006400000c000b */
[----:B01----:R-:W-:Y:S01]  /*1c460*/  ENDCOLLECTIVE ;  /* 0x000000000000791b */ /* 0x003fe20003800000 */
.L_x_5494:
        /* <DEDUP_REMOVED lines=8> */
.L_x_5495:
[----:B------:R-:W-:-:S05]  /*1c4f0*/  @!P1 IADD3 R6, P2, R3, R5, RZ ;  /* 0x0000000503069210 */ /* 0x000fca0007f5e0ff */
[----:B------:R-:W-:Y:S01]  /*1c500*/  @!P1 IMAD.X R7, R0, 0x1, R21, P2 ;  /* 0x0000000100079824 */ /* 0x000fe200010e0615 */
[----:B------:R-:W-:Y:S01]  /*1c510*/  MOV R13, R27 ;  /* 0x0000001b000d7202 */ /* 0x000fe20000000f00 */
[----:B------:R-:W-:-:S07]  /*1c520*/  IMAD.MOV.U32 R4, RZ, RZ, R14 ;  /* 0x000000ffff047224 */ /* 0x000fce00078e000e */
[----:B------:R-:W-:Y:S05]  /*1c530*/  WARPSYNC.COLLECTIVE R15, `(.L_x_5496) ;  /* 0x000000000f087348 */ /* 0x000fea0003c00000 */
[----:B------:R0:W1:Y:S02]  /*1c540*/  SHFL.IDX P6, R14, R13, R12, R11 ;  /* 0x0000000c0d0e7389 */ /* 0x00006400000c000b */
[----:B01----:R-:W-:Y:S01]  /*1c550*/  ENDCOLLECTIVE ;  /* 0x000000000000791b */ /* 0x003fe20003800000 */
.L_x_5496:
        /* <DEDUP_REMOVED lines=9> */
[----:B------:R-:W-:Y:S02]  /*1c5f0*/  CS2R R20, SRZ ;  /* 0x0000000000147805 */ /* 0x000fe4000001ff00 */
[----:B------:R-:W-:Y:S01]  /*1c600*/  CS2R R28, SRZ ;  /* 0x00000000001c7805 */ /* 0x000fe2000001ff00 */
[----:B0-----:R-:W-:Y:S01]  /*1c610*/  IMAD.MOV.U32 R15, RZ, RZ, -0x1 ;  /* 0xffffffffff0f7424 */ /* 0x001fe200078e00ff */
[----:B--2---:R-:W-:Y:S01]  /*1c620*/  @!P1 MOV R35, R11 ;  /* 0x0000000b00239202 */ /* 0x004fe20000000f00 */
[----:B------:R-:W-:Y:S01]  /*1c630*/  IMAD.MOV.U32 R11, RZ, RZ, 0x1c1f ;  /* 0x00001c1fff0b7424 */ /* 0x000fe200078e00ff */
[----:B------:R-:W-:Y:S01]  /*1c640*/  @!P1 MOV R36, R8 ;  /* 0x0000000800249202 */ /* 0x000fe20000000f00 */
[----:B------:R-:W-:-:S02]  /*1c650*/  @!P1 IMAD.MOV.U32 R37, RZ, RZ, R9 ;  /* 0x000000ffff259224 */ /* 0x000fc400078e0009 */
[----:B------:R-:W-:-:S07]  /*1c660*/  @!P1 IMAD.MOV.U32 R34, RZ, RZ, R10 ;  /* 0x000000ffff229224 */ /* 0x000fce00078e000a */
[----:B-----5:R-:W-:Y:S05]  /*1c670*/  WARPSYNC.COLLECTIVE R15, `(.L_x_5497) ;  /* 0x000000000f087348 */ /* 0x020fea0003c00000 */
[----:B------:R0:W1:Y:S02]  /*1c680*/  SHFL.IDX P6, R14, R13, R12, R11 ;  /* 0x0000000c0d0e7389 */ /* 0x00006400000c000b */
[----:B01---5:R-:W-:Y:S01]  /*1c690*/  ENDCOLLECTIVE ;  /* 0x000000000000791b */ /* 0x023fe20003800000 */
.L_x_5497:
[----:B------:R-:W-:Y:S02]  /*1c6a0*/  IMAD.MOV.U32 R0, RZ, RZ, R36 ;  /* 0x000000ffff007224 */ /* 0x000fe400078e0024 */
[----:B------:R-:W-:Y:S02]  /*1c6b0*/  IMAD.MOV.U32 R3, RZ, RZ, R37 ;  /* 0x000000ffff037224 */ /* 0x000fe400078e0025 */
[----:B------:R-:W-:Y:S01]  /*1c6c0*/  IMAD.MOV.U32 R8, RZ, RZ, R34 ;  /* 0x000000ffff087224 */ /* 0x000fe200078e0022 */
[----:B------:R-:W-:Y:S01]  /*1c6d0*/  PRMT R51, R0, 0x7610, R51 ;  /* 0x0000761000337816 */ /* 0x000fe20000000033 */
[----:B------:R-:W-:Y:S01]  /*1c6e0*/  IMAD.MOV.U32 R9, RZ, RZ, R35 ;  /* 0x000000ffff097224 */ /* 0x000fe200078e0023 */
[----:B------:R-:W-:-:S04]  /*1c6f0*/  PRMT R41, R3, 0x7610, R41 ;  /* 0x0000761003297816 */ /* 0x000fc80000000029 */
[----:B------:R-:W-:Y:S01]  /*1c700*/  PRMT R31, R8, 0x5410, R9 ;  /* 0x00005410081f7816 */ /* 0x000fe20000000009 */
[----:B------:R-:W-:Y:S01]  /*1c710*/  IMAD.MOV.U32 R13, RZ, RZ, R25 ;  /* 0x000000ffff0d7224 */ /* 0x000fe200078e0019 */
[----:B------:R-:W-:Y:S01]  /*1c720*/  @!P1 MOV R20, R6 ;  /* 0x0000000600149202 */ /* 0x000fe20000000f00 */
[----:B------:R-:W-:Y:S02]  /*1c730*/  @!P1 IMAD.MOV.U32 R28, RZ, RZ, R4 ;  /* 0x000000ffff1c9224 */ /* 0x000fe400078e0004 */
[----:B------:R-:W-:Y:S02]  /*1c740*/  @!P1 IMAD.MOV.U32 R29, RZ, RZ, R5 ;  /* 0x000000ffff1d9224 */ /* 0x000fe400078e0005 */
[----:B------:R-:W-:Y:S01]  /*1c750*/  @!P1 IMAD.MOV.U32 R21, RZ, RZ, R7 ;  /* 0x000000ffff159224 */ /* 0x000fe200078e0007 */
[----:B------:R-:W-:Y:S01]  /*1c760*/  MOV R0, R14 ;  /* 0x0000000e00007202 */ /* 0x000fe20000000f00 */
[----:B------:R-:W-:-:S07]  /*1c770*/  IMAD.MOV.U32 R4, RZ, RZ, R28 ;  /* 0x000000ffff047224 */ /* 0x000fce00078e001c */
[----:B------:R-:W-:Y:S05]  /*1c780*/  WARPSYNC.COLLECTIVE R15, `(.L_x_5498) ;  /* 0x000000000f087348 */ /* 0x000fea0003c00000 */
[----:B------:R0:W1:Y:S02]  /*1c790*/  SHFL.IDX P6, R14, R13, R12, R11 ;  /* 0x0000000c0d0e7389 */ /* 0x00006400000c000b */
[----:B01----:R-:W-:Y:S01]  /*1c7a0*/  ENDCOLLECTIVE ;  /* 0x000000000000791b */ /* 0x003fe20003800000 */
.L_x_5498:
[----:B------:R-:W-:Y:S01]  /*1c7b0*/  IMAD.MOV.U32 R5, RZ, RZ, R29 ;  /* 0x000000ffff057224 */ /* 0x000fe200078e001d */
[----:B------:R-:W-:Y:S01]  /*1c7c0*/  MOV R7, R21 ;  /* 0x0000001500077202 */ /* 0x000fe20000000f00 */
[----:B------:R-:W-:-:S03]  /*1c7d0*/  IMAD.MOV.U32 R6, RZ, RZ, R20 ;  /* 0x000000ffff067224 */ /* 0x000fc600078e0014 */
[----:B------:R-:W-:Y:S02]  /*1c7e0*/  PRMT R40, R5, 0x5410, R7 ;  /* 0x0000541005287816 */ /* 0x000fe40000000007 */
[----:B------:R-:W-:Y:S02]  /*1c7f0*/  PRMT R46, R4, 0x5410, R6 ;  /* 0x00005410042e7816 */ /* 0x000fe40000000006 */
[----:B------:R-:W-:Y:S01]  /*1c800*/  CS2R R4, SRZ ;  /* 0x0000000000047805 */ /* 0x000fe2000001ff00 */
[----:B------:R-:W-:Y:S02]  /*1c810*/  IMAD.MOV.U32 R13, RZ, RZ, R24 ;  /* 0x000000ffff0d7224 */ /* 0x000fe400078e0018 */
[----:B------:R-:W-:-:S07]  /*1c820*/  IMAD.MOV.U32 R3, RZ, RZ, R14 ;  /* 0x000000ffff037224 */ /* 0x000fce00078e000e */
[----:B------:R-:W-:Y:S05]  /*1c830*/  WARPSYNC.COLLECTIVE R15, `(.L_x_5499) ;  /* 0x000000000f087348 */ /* 0x000fea0003c00000 */
[----:B------:R0:W1:Y:S02]  /*1c840*/  SHFL.IDX P6, R14, R13, R12, R11 ;  /* 0x0000000c0d0e7389 */ /* 0x00006400000c000b */
[----:B01----:R-:W-:Y:S01]  /*1c850*/  ENDCOLLECTIVE ;  /* 0x000000000000791b */ /* 0x003fe20003800000 */
.L_x_5499:
[----:B------:R-:W-:Y:S01]  /*1c860*/  MOV R13, R27 ;  /* 0x0000001b000d7202 */ /* 0x000fe20000000f00 */
[----:B------:R-:W-:-:S07]  /*1c870*/  IMAD.MOV.U32 R24, RZ, RZ, R14 ;  /* 0x000000ffff187224 */ /* 0x000fce00078e000e */
[----:B------:R-:W-:Y:S05]  /*1c880*/  WARPSYNC.COLLECTIVE R15, `(.L_x_5500) ;  /* 0x000000000f087348 */ /* 0x000fea0003c00000 */
[----:B------:R0:W1:Y:S02]  /*1c890*/  SHFL.IDX P6, R14, R13, R12, R11 ;  /* 0x0000000c0d0e7389 */ /* 0x00006400000c000b */
[----:B01----:R-:W-:Y:S01]  /*1c8a0*/  ENDCOLLECTIVE ;  /* 0x000000000000791b */ /* 0x003fe20003800000 */
.L_x_5500:
[----:B------:R-:W-:Y:S05]  /*1c8b0*/  BRA `(.L_x_5501) ;  /* 0xfffffebc00207947 */ /* 0x000fea000383ffff */
.L_x_5264:
[----:B0-----:R0:W1:Y:S02]  /*1c8c0*/  SYNCS.PHASECHK.TRANS64.TRYWAIT P1, [R19+URZ+0x22800], R12 ;  /* 0x0228000c130075a7 */ /* 0x001064000802017f */
[----:B-1----:R-:W-:Y:S05]  /*1c8d0*/  @!P1 NANOSLEEP.SYNCS 0x989680 ;  /* 0x009896800000995d */ /* 0x002fea0003900000 */
[----:B------:R-:W1:Y:S02]  /*1c8e0*/  @!P1 SYNCS.PHASECHK.TRANS64 P1, [R19+URZ+0x22800], R12 ;  /* 0x0228000c130095a7 */ /* 0x000e64000802007f */
[----:B-1----:R-:W-:Y:S05]  /*1c8f0*/  @!P1 BRA `(.L_x_5264) ;  /* 0xfffffffc00f09947 */ /* 0x002fea000383ffff */
[----:B------:R-:W-:Y:S05]  /*1c900*/  BRA `(.L_x_5502) ;  /* 0xfffffebc00bc7947 */ /* 0x000fea000383ffff */
.L_x_5270:
[----:B--2---:R2:W3:Y:S02]  /*1c910*/  SYNCS.PHASECHK.TRANS64.TRYWAIT P1, [R13+URZ+0x22830], R72 ;  /* 0x022830480d0075a7 */ /* 0x0044e4000802017f */
[----:B---3--:R-:W-:Y:S05]  /*1c920*/  @!P1 NANOSLEEP.SYNCS 0x989680 ;  /* 0x009896800000995d */ /* 0x008fea0003900000 */
[----:B------:R-:W3:Y:S02]  /*1c930*/  @!P1 SYNCS.PHASECHK.TRANS64 P1, [R13+URZ+0x22830], R72 ;  /* 0x022830480d0095a7 */ /* 0x000ee4000802007f */
[----:B---3--:R-:W-:Y:S05]  /*1c940*/  @!P1 BRA `(.L_x_5270) ;  /* 0xfffffffc00f09947 */ /* 0x008fea000383ffff */
[----:B------:R-:W-:Y:S05]  /*1c950*/  BRA `(.L_x_5269) ;  /* 0xfffffecc00587947 */ /* 0x000fea000383ffff */
.L_x_5276:
[----:B-1----:R1:W2:Y:S02]  /*1c960*/  SYNCS.PHASECHK.TRANS64.TRYWAIT P1, [R13+URZ+0x22850], R72 ;  /* 0x022850480d0075a7 */ /* 0x0022a4000802017f */
[----:B--2---:R-:W-:Y:S05]  /*1c970*/  @!P1 NANOSLEEP.SYNCS 0x989680 ;  /* 0x009896800000995d */ /* 0x004fea0003900000 */
[----:B------:R-:W2:Y:S02]  /*1c980*/  @!P1 SYNCS.PHASECHK.TRANS64 P1, [R13+URZ+0x22850], R72 ;  /* 0x022850480d0095a7 */ /* 0x000ea4000802007f */
[----:B--2---:R-:W-:Y:S05]  /*1c990*/  @!P1 BRA `(.L_x_5276) ;  /* 0xfffffffc00f09947 */ /* 0x004fea000383ffff */
[----:B------:R-:W-:Y:S05]  /*1c9a0*/  BRA `(.L_x_5275) ;  /* 0xfffffeec00247947 */ /* 0x000fea000383ffff */
.L_x_5282:
[----:B-1----:R1:W2:Y:S02]  /*1c9b0*/  SYNCS.PHASECHK.TRANS64.TRYWAIT P1, [R14+URZ+0x22830], R15 ;  /* 0x0228300f0e0075a7 */ /* 0x0022a4000802017f */
[----:B--2---:R-:W-:Y:S05]  /*1c9c0*/  @!P1 NANOSLEEP.SYNCS 0x989680 ;  /* 0x009896800000995d */ /* 0x004fea0003900000 */
[----:B------:R-:W2:Y:S02]  /*1c9d0*/  @!P1 SYNCS.PHASECHK.TRANS64 P1, [R14+URZ+0x22830], R15 ;  /* 0x0228300f0e0095a7 */ /* 0x000ea4000802007f */
[----:B--2---:R-:W-:Y:S05]  /*1c9e0*/  @!P1 BRA `(.L_x_5282) ;  /* 0xfffffffc00f09947 */ /* 0x004fea000383ffff */
[----:B------:R-:W-:Y:S05]  /*1c9f0*/  BRA `(.L_x_5281) ;  /* 0xfffffef000887947 */ /* 0x000fea000383ffff */
.L_x_5288:
[----:B-1----:R1:W2:Y:S02]  /*1ca00*/  SYNCS.PHASECHK.TRANS64.TRYWAIT P1, [R14+URZ+0x22850], R15 ;  /* 0x0228500f0e0075a7 */ /* 0x0022a4000802017f */
[----:B--2---:R-:W-:Y:S05]  /*1ca10*/  @!P1 NANOSLEEP.SYNCS 0x989680 ;  /* 0x009896800000995d */ /* 0x004fea0003900000 */
[----:B------:R-:W2:Y:S02]  /*1ca20*/  @!P1 SYNCS.PHASECHK.TRANS64 P1, [R14+URZ+0x22850], R15 ;  /* 0x0228500f0e0095a7 */ /* 0x000ea4000802007f */
[----:B--2---:R-:W-:Y:S05]  /*1ca30*/  @!P1 BRA `(.L_x_5288) ;  /* 0xfffffffc00f09947 */ /* 0x004fea000383ffff */
[----:B------:R-:W-:Y:S05]  /*1ca40*/  BRA `(.L_x_5287) ;  /* 0xffffff1800487947 */ /* 0x000fea000383ffff */
.L_x_5295:
[----:B-1----:R1:W2:Y:S02]  /*1ca50*/  SYNCS.PHASECHK.TRANS64.TRYWAIT P1, [R14+URZ+0x22830], R15 ;  /* 0x0228300f0e0075a7 */ /* 0x0022a4000802017f */
[----:B--2---:R-:W-:Y:S05]  /*1ca60*/  @!P1 NANOSLEEP.SYNCS 0x989680 ;  /* 0x009896800000995d */ /* 0x004fea0003900000 */
[----:B------:R-:W2:Y:S02]  /*1ca70*/  @!P1 SYNCS.PHASECHK.TRANS64 P1, [R14+URZ+0x22830], R15 ;  /* 0x0228300f0e0095a7 */ /* 0x000ea4000802007f */
[----:B--2---:R-:W-:Y:S05]  /*1ca80*/  @!P1 BRA `(.L_x_5295) ;  /* 0xfffffffc00f09947 */ /* 0x004fea000383ffff */
[----:B------:R-:W-:Y:S05]  /*1ca90*/  BRA `(.L_x_5294) ;  /* 0xffffff1c00887947 */ /* 0x000fea000383ffff */
.L_x_5301:
[----:B-1----:R1:W2:Y:S02]  /*1caa0*/  SYNCS.PHASECHK.TRANS64.TRYWAIT P1, [R14+URZ+0x22850], R15 ;  /* 0x0228500f0e0075a7 */ /* 0x0022a4000802017f */
[----:B--2---:R-:W-:Y:S05]  /*1cab0*/  @!P1 NANOSLEEP.SYNCS 0x989680 ;  /* 0x009896800000995d */ /* 0x004fea0003900000 */
[----:B------:R-:W2:Y:S02]  /*1cac0*/  @!P1 SYNCS.PHASECHK.TRANS64 P1, [R14+URZ+0x22850], R15 ;  /* 0x0228500f0e0095a7 */ /* 0x000ea4000802007f */
[----:B--2---:R-:W-:Y:S05]  /*1cad0*/  @!P1 BRA `(.L_x_5301) ;  /* 0xfffffffc00f09947 */ /* 0x004fea000383ffff */
[----:B------:R-:W-:Y:S05]  /*1cae0*/  BRA `(.L_x_5300) ;  /* 0xffffff3c00707947 */ /* 0x000fea000383ffff */
.L_x_5317:
[----:B------:R-:W-:Y:S02]  /*1caf0*/  IMAD.MOV.U32 R13, RZ, RZ, R4 ;  /* 0x000000ffff0d7224 */ /* 0x000fe400078e0004 */
[----:B------:R-:W-:Y:S02]  /*1cb00*/  IMAD.MOV.U32 R12, RZ, RZ, RZ ;  /* 0x000000ffff0c7224 */ /* 0x000fe400078e00ff */
[----:B------:R-:W-:Y:S02]  /*1cb10*/  IMAD.MOV.U32 R11, RZ, RZ, 0x181f ;  /* 0x0000181fff0b7424 */ /* 0x000fe400078e00ff */
[----:B------:R-:W-:-:S07]  /*1cb20*/  IMAD.MOV.U32 R15, RZ, RZ, -0x1 ;  /* 0xffffffffff0f7424 */ /* 0x000fce00078e00ff */
[----:B-1----:R-:W-:Y:S05]  /*1cb30*/  WARPSYNC.COLLECTIVE R15, `(.L_x_5503) ;  /* 0x000000000f087348 */ /* 0x002fea0003c00000 */
[----:B------:R0:W2:Y:S02]  /*1cb40*/  SHFL.IDX P6, R14, R13, R12, R11 ;  /* 0x0000000c0d0e7389 */ /* 0x0000a400000c000b */
[----:B012---:R-:W-:Y:S01]  /*1cb50*/  ENDCOLLECTIVE ;  /* 0x000000000000791b */ /* 0x007fe20003800000 */
.L_x_5503:
[----:B------:R-:W-:Y:S01]  /*1cb60*/  IMAD.MOV.U32 R13, RZ, RZ, R3 ;  /* 0x000000ffff0d7224 */ /* 0x000fe200078e0003 */
[----:B------:R-:W-:-:S07]  /*1cb70*/  MOV R0, R14 ;  /* 0x0000000e00007202 */ /* 0x000fce0000000f00 */
[----:B------:R-:W-:Y:S05]  /*1cb80*/  WARPSYNC.COLLECTIVE R15, `(.L_x_5504) ;  /* 0x000000000f087348 */ /* 0x000fea0003c00000 */
[----:B------:R0:W1:Y:S02]  /*1cb90*/  SHFL.IDX P6, R14, R13, R12, R11 ;  /* 0x0000000c0d0e7389 */ /* 0x00006400000c000b */
[----:B01----:R-:W-:Y:S01]  /*1cba0*/  ENDCOLLECTIVE ;  /* 0x000000000000791b */ /* 0x003fe20003800000 */
.L_x_5504:
[----:B------:R-:W-:Y:S05]  /*1cbb0*/  BRA `(.L_x_5505) ;  /* 0xffffff74000c7947 */ /* 0x000fea000383ffff */
.L_x_5320:
        /* <DEDUP_REMOVED lines=8> */
.L_x_5507:
[----:B------:R-:W-:Y:S05]  /*1cc40*/  BSYNC B1 ;  /* 0x0000000000017941 */ /* 0x000fea0003800000 */
.L_x_5506:
        /* <DEDUP_REMOVED lines=8> */
.L_x_5508:
[----:B------:R-:W-:Y:S05]  /*1ccd0*/  BRA `(.L_x_5509) ;  /* 0xffffff7400587947 */ /* 0x000fea000383ffff */
.L_x_5323:
        /* <DEDUP_REMOVED lines=8> */
.L_x_5511:
[----:B------:R-:W-:Y:S05]  /*1cd60*/  BSYNC B1 ;  /* 0x0000000000017941 */ /* 0x000fea0003800000 */
.L_x_5510:
        /* <DEDUP_REMOVED lines=8> */
.L_x_5512:
[----:B------:R-:W-:Y:S05]  /*1cdf0*/  BRA `(.L_x_5513) ;  /* 0xffffff7400a07947 */ /* 0x000fea000383ffff */
.L_x_5326:
[----:B------:R-:W-:Y:S01]  /*1ce00*/  BSSY B1, `(.L_x_5514) ;  /* 0x0000008000017945 */ /* 0x000fe20003800000 */
[----:B0-----:R-:W-:Y:S01]  /*1ce10*/  MOV R13, R4 ;  /* 0x00000004000d7202 */ /* 0x001fe20000000f00 */
[----:B------:R-:W-:Y:S02]  /*1ce20*/  IMAD.MOV.U32 R12, RZ, RZ, 0x3 ;  /* 0x00000003ff0c7424 */ /* 0x000fe400078e00ff */
[----:B------:R-:W-:Y:S02]  /*1ce30*/  IMAD.MOV.U32 R11, RZ, RZ, 0x181f ;  /* 0x0000181fff0b7424 */ /* 0x000fe400078e00ff */
[----:B------:R-:W-:-:S07]  /*1ce40*/  IMAD.MOV.U32 R15, RZ, RZ, -0x1 ;  /* 0xffffffffff0f7424 */ /* 0x000fce00078e00ff */
[----:B-1234-:R-:W-:Y:S05]  /*1ce50*/  WARPSYNC.COLLECTIVE R15, `(.L_x_5515) ;  /* 0x000000000f087348 */ /* 0x01efea0003c00000 */
[----:B----4-:R0:W4:Y:S02]  /*1ce60*/  SHFL.IDX P6, R14, R13, R12, R11 ;  /* 0x0000000c0d0e7389 */ /* 0x01012400000c000b */
[----:B01234-:R-:W-:Y:S01]  /*1ce70*/  ENDCOLLECTIVE ;  /* 0x000000000000791b */ /* 0x01ffe20003800000 */
.L_x_5515:
[----:B------:R-:W-:Y:S05]  /*1ce80*/  BSYNC B1 ;  /* 0x0000000000017941 */ /* 0x000fea0003800000 */
.L_x_5514:
        /* <DEDUP_REMOVED lines=8> */
.L_x_5516:
[----:B------:R-:W-:Y:S05]  /*1cf10*/  BRA `(.L_x_5517) ;  /* 0xffffff7400e87947 */ /* 0x000fea000383ffff */
.L_x_5343:
[----:B0-----:R-:W0:Y:S01]  /*1cf20*/  S2R R8, SR_TID.X ;  /* 0x0000000000087919 */ /* 0x001e220000002100 */
[----:B------:R-:W-:Y:S01]  /*1cf30*/  BSSY B1, `(.L_x_5518) ;  /* 0x000000a000017945 */ /* 0x000fe20003800000 */
[----:B------:R-:W-:Y:S01]  /*1cf40*/  MOV R12, RZ ;  /* 0x000000ff000c7202 */ /* 0x000fe20000000f00 */
[----:B------:R-:W-:Y:S02]  /*1cf50*/  IMAD.MOV.U32 R11, RZ, RZ, 0x1f ;  /* 0x0000001fff0b7424 */ /* 0x000fe400078e00ff */
[----:B------:R-:W-:Y:S01]  /*1cf60*/  IMAD.MOV.U32 R15, RZ, RZ, -0x1 ;  /* 0xffffffffff0f7424 */ /* 0x000fe200078e00ff */
[----:B0-----:R-:W-:-:S04]  /*1cf70*/  SHF.R.U32.HI R8, RZ, 0x5, R8 ;  /* 0x00000005ff087819 */ /* 0x001fc80000011608 */
[----:B------:R-:W-:-:S05]  /*1cf80*/  LOP3.LUT R8, R8, 0x3, RZ, 0xc0, !PT ;  /* 0x0000000308087812 */ /* 0x000fca00078ec0ff */
[----:B------:R-:W-:-:S07]  /*1cf90*/  IMAD.MOV.U32 R13, RZ, RZ, R8 ;  /* 0x000000ffff0d7224 */ /* 0x000fce00078e0008 */
[----:B-1----:R-:W-:Y:S05]  /*1cfa0*/  WARPSYNC.COLLECTIVE R15, `(.L_x_5519) ;  /* 0x000000000f087348 */ /* 0x002fea0003c00000 */
[----:B------:R0:W2:Y:S02]  /*1cfb0*/  SHFL.IDX P6, R14, R13, R12, R11 ;  /* 0x0000000c0d0e7389 */ /* 0x0000a400000c000b */
[----:B012---:R-:W-:Y:S01]  /*1cfc0*/  ENDCOLLECTIVE ;  /* 0x000000000000791b */ /* 0x007fe20003800000 */
.L_x_5519:
[----:B------:R-:W-:Y:S05]  /*1cfd0*/  BSYNC B1 ;  /* 0x0000000000017941 */ /* 0x000fea0003800000 */
.L_x_5518:
[----:B------:R-:W-:Y:S05]  /*1cfe0*/  BRA `(.L_x_5520) ;  /* 0xffffff8c00787947 */ /* 0x000fea000383ffff */
.L_x_5345:
[----:B------:R-:W-:Y:S01]  /*1cff0*/  BSSY B1, `(.L_x_5521) ;  /* 0x0000006000017945 */ /* 0x000fe20003800000 */
[----:B------:R-:W-:-:S07]  /*1d000*/  IMAD.MOV.U32 R15, RZ, RZ, -0x1 ;  /* 0xffffffffff0f7424 */ /* 0x000fce00078e00ff */
[----:B012---:R-:W-:Y:S05]  /*1d010*/  WARPSYNC.COLLECTIVE R15, `(.L_x_5522) ;  /* 0x000000000f0c7348 */ /* 0x007fea0003c00000 */
[----:B------:R-:W-:Y:S02]  /*1d020*/  ELECT P6, UR62, PT ;  /* 0x00000000003e782f */ /* 0x000fe400038c0000 */
[----:B------:R-:W-:Y:S01]  /*1d030*/  MOV R14, UR62 ;  /* 0x0000003e000e7c02 */ /* 0x000fe20008000f00 */
[----:B012---:R-:W-:Y:S10]  /*1d040*/  ENDCOLLECTIVE ;  /* 0x000000000000791b */ /* 0x007ff40003800000 */
.L_x_5522:
[----:B------:R-:W-:Y:S05]  /*1d050*/  BSYNC B1 ;  /* 0x0000000000017941 */ /* 0x000fea0003800000 */
.L_x_5521:
[----:B------:R-:W-:Y:S05]  /*1d060*/  BRA `(.L_x_5344) ;  /* 0xffffff8c00707947 */ /* 0x000fea000383ffff */
.L_x_5347:
[----:B0-----:R0:W2:Y:S02]  /*1d070*/  SYNCS.PHASECHK.TRANS64.TRYWAIT P0, [R22+URZ+0x22820], R3 ;  /* 0x02282003160075a7 */ /* 0x0010a4000800017f */
[----:B--2---:R-:W-:Y:S05]  /*1d080*/  @!P0 NANOSLEEP.SYNCS 0x989680 ;  /* 0x009896800000895d */ /* 0x004fea0003900000 */
[----:B------:R-:W2:Y:S02]  /*1d090*/  @!P0 SYNCS.PHASECHK.TRANS64 P0, [R22+URZ+0x22820], R3 ;  /* 0x02282003160085a7 */ /* 0x000ea4000800007f */
[----:B--2---:R-:W-:Y:S05]  /*1d0a0*/  @!P0 BRA `(.L_x_5347) ;  /* 0xfffffffc00f08947 */ /* 0x004fea000383ffff */
[----:B------:R-:W-:Y:S05]  /*1d0b0*/  BRA `(.L_x_5523) ;  /* 0xffffff8c00807947 */ /* 0x000fea000383ffff */
.L_x_5351:
[----:B0-----:R0:W2:Y:S02]  /*1d0c0*/  SYNCS.PHASECHK.TRANS64.TRYWAIT P0, [R3+URZ+0x228a0], R8 ;  /* 0x0228a008030075a7 */ /* 0x0010a4000800017f */
[----:B--2---:R-:W-:Y:S05]  /*1d0d0*/  @!P0 NANOSLEEP.SYNCS 0x989680 ;  /* 0x009896800000895d */ /* 0x004fea0003900000 */
[----:B------:R-:W2:Y:S02]  /*1d0e0*/  @!P0 SYNCS.PHASECHK.TRANS64 P0, [R3+URZ+0x228a0], R8 ;  /* 0x0228a008030085a7 */ /* 0x000ea4000800007f */
[----:B--2---:R-:W-:Y:S05]  /*1d0f0*/  @!P0 BRA `(.L_x_5351) ;  /* 0xfffffffc00f08947 */ /* 0x004fea000383ffff */
[----:B------:R-:W-:Y:S05]  /*1d100*/  BRA `(.L_x_5524) ;  /* 0xffffff8c00987947 */ /* 0x000fea000383ffff */
.L_x_5356:
[----:B-1----:R1:W2:Y:S02]  /*1d110*/  SYNCS.PHASECHK.TRANS64.TRYWAIT P0, [R3+URZ+0x228c0], R8 ;  /* 0x0228c008030075a7 */ /* 0x0022a4000800017f */
[----:B--2---:R-:W-:Y:S05]  /*1d120*/  @!P0 NANOSLEEP.SYNCS 0x989680 ;  /* 0x009896800000895d */ /* 0x004fea0003900000 */
[----:B------:R-:W2:Y:S02]  /*1d130*/  @!P0 SYNCS.PHASECHK.TRANS64 P0, [R3+URZ+0x228c0], R8 ;  /* 0x0228c008030085a7 */ /* 0x000ea4000800007f */
[----:B--2---:R-:W-:Y:S05]  /*1d140*/  @!P0 BRA `(.L_x_5356) ;  /* 0xfffffffc00f08947 */ /* 0x004fea000383ffff */
[----:B------:R-:W-:Y:S05]  /*1d150*/  BRA `(.L_x_5525) ;  /* 0xffffff9000147947 */ /* 0x000fea000383ffff */
.L_x_5366:
[----:B0-----:R0:W2:Y:S02]  /*1d160*/  SYNCS.PHASECHK.TRANS64.TRYWAIT P1, [R8+URZ+0x228a0], R2 ;  /* 0x0228a002080075a7 */ /* 0x0010a4000802017f */
[----:B--2---:R-:W-:Y:S05]  /*1d170*/  @!P1 NANOSLEEP.SYNCS 0x989680 ;  /* 0x009896800000995d */ /* 0x004fea0003900000 */
[----:B------:R-:W2:Y:S02]  /*1d180*/  @!P1 SYNCS.PHASECHK.TRANS64 P1, [R8+URZ+0x228a0], R2 ;  /* 0x0228a002080095a7 */ /* 0x000ea4000802007f */
[----:B--2---:R-:W-:Y:S05]  /*1d190*/  @!P1 BRA `(.L_x_5366) ;  /* 0xfffffffc00f09947 */ /* 0x004fea000383ffff */
[----:B------:R-:W-:Y:S05]  /*1d1a0*/  BRA `(.L_x_5526) ;  /* 0xffffff9400887947 */ /* 0x000fea000383ffff */
.L_x_5371:
[----:B-1----:R1:W2:Y:S02]  /*1d1b0*/  SYNCS.PHASECHK.TRANS64.TRYWAIT P1, [R8+URZ+0x228c0], R2 ;  /* 0x0228c002080075a7 */ /* 0x0022a4000802017f */
[----:B--2---:R-:W-:Y:S05]  /*1d1c0*/  @!P1 NANOSLEEP.SYNCS 0x989680 ;  /* 0x009896800000995d */ /* 0x004fea0003900000 */
[----:B------:R-:W2:Y:S02]  /*1d1d0*/  @!P1 SYNCS.PHASECHK.TRANS64 P1, [R8+URZ+0x228c0], R2 ;  /* 0x0228c002080095a7 */ /* 0x000ea4000802007f */
[----:B--2---:R-:W-:Y:S05]  /*1d1e0*/  @!P1 BRA `(.L_x_5371) ;  /* 0xfffffffc00f09947 */ /* 0x004fea000383ffff */
[----:B------:R-:W-:Y:S05]  /*1d1f0*/  BRA `(.L_x_5527) ;  /* 0xffffff9800007947 */ /* 0x000fea000383ffff */
.L_x_5387:
        /* <DEDUP_REMOVED lines=11> */
.L_x_5529:
[----:B------:R-:W-:Y:S05]  /*1d2b0*/  BSYNC B0 ;  /* 0x0000000000007941 */ /* 0x000fea0003800000 */
.L_x_5528:
[----:B------:R-:W-:Y:S05]  /*1d2c0*/  BRA `(.L_x_5530) ;  /* 0xffffffa400b87947 */ /* 0x000fea000383ffff */
.L_x_5390:
[----:B0-----:R0:W2:Y:S02]  /*1d2d0*/  SYNCS.PHASECHK.TRANS64.TRYWAIT P0, [R31+URZ+0x22840], R0 ;  /* 0x022840001f0075a7 */ /* 0x0010a4000800017f */
[----:B--2---:R-:W-:Y:S05]  /*1d2e0*/  @!P0 NANOSLEEP.SYNCS 0x989680 ;  /* 0x009896800000895d */ /* 0x004fea0003900000 */
[----:B------:R-:W2:Y:S02]  /*1d2f0*/  @!P0 SYNCS.PHASECHK.TRANS64 P0, [R31+URZ+0x22840], R0 ;  /* 0x022840001f0085a7 */ /* 0x000ea4000800007f */
[----:B--2---:R-:W-:Y:S05]  /*1d300*/  @!P0 BRA `(.L_x_5390) ;  /* 0xfffffffc00f08947 */ /* 0x004fea000383ffff */
[----:B------:R-:W-:Y:S05]  /*1d310*/  BRA `(.L_x_5531) ;  /* 0xffffffa400cc7947 */ /* 0x000fea000383ffff */
.L_x_5391:
        /* <DEDUP_REMOVED lines=8> */
.L_x_5533:
[----:B------:R-:W-:Y:S05]  /*1d3a0*/  BSYNC B0 ;  /* 0x0000000000007941 */ /* 0x000fea0003800000 */
.L_x_5532:
        /* <DEDUP_REMOVED lines=9> */
.L_x_5534:
[----:B------:R-:W-:Y:S01]  /*1d440*/  MOV R13, R4 ;  /* 0x00000004000d7202 */ /* 0x000fe20000000f00 */
[----:B------:R-:W-:Y:S02]  /*1d450*/  IMAD.MOV.U32 R12, RZ, RZ, 0x1 ;  /* 0x00000001ff0c7424 */ /* 0x000fe400078e00ff */
[----:B------:R-:W-:-:S07]  /*1d460*/  IMAD.MOV.U32 R3, RZ, RZ, R14 ;  /* 0x000000ffff037224 */ /* 0x000fce00078e000e */
[----:B------:R-:W-:Y:S05]  /*1d470*/  WARPSYNC.COLLECTIVE R15, `(.L_x_5535) ;  /* 0x000000000f087348 */ /* 0x000fea0003c00000 */
[----:B------:R0:W1:Y:S02]  /*1d480*/  SHFL.IDX P6, R14, R13, R12, R11 ;  /* 0x0000000c0d0e7389 */ /* 0x00006400000c000b */
[----:B01----:R-:W-:Y:S01]  /*1d490*/  ENDCOLLECTIVE ;  /* 0x000000000000791b */ /* 0x003fe20003800000 */
.L_x_5535:
        /* <DEDUP_REMOVED lines=15> */
.L_x_5536:
[----:B------:R-:W-:Y:S02]  /*1d590*/  @P0 IMAD R6, R5, 0x2, R22 ;  /* 0x0000000205060824 */ /* 0x000fe400078e0216 */
[----:B------:R-:W-:Y:S02]  /*1d5a0*/  IMAD.MOV.U32 R13, RZ, RZ, R4 ;  /* 0x000000ffff0d7224 */ /* 0x000fe400078e0004 */
[----:B------:R-:W-:Y:S02]  /*1d5b0*/  IMAD.MOV.U32 R12, RZ, RZ, 0x2 ;  /* 0x00000002ff0c7424 */ /* 0x000fe400078e00ff */
[----:B------:R-:W-:-:S07]  /*1d5c0*/  IMAD.MOV.U32 R3, RZ, RZ, R14 ;  /* 0x000000ffff037224 */ /* 0x000fce00078e000e */
[----:B------:R-:W-:Y:S05]  /*1d5d0*/  WARPSYNC.COLLECTIVE R15, `(.L_x_5537) ;  /* 0x000000000f087348 */ /* 0x000fea0003c00000 */
[----:B------:R0:W1:Y:S02]  /*1d5e0*/  SHFL.IDX P6, R14, R13, R12, R11 ;  /* 0x0000000c0d0e7389 */ /* 0x00006400000c000b */
[----:B01----:R-:W-:Y:S01]  /*1d5f0*/  ENDCOLLECTIVE ;  /* 0x000000000000791b */ /* 0x003fe20003800000 */
.L_x_5537:
[----:B------:R-:W-:-:S04]  /*1d600*/  @P0 LEA R3, P1, R8, R3, 0x1 ;  /* 0x0000000308030211 */ /* 0x000fc800078208ff */
[----:B------:R-:W-:-:S04]  /*1d610*/  @P0 IADD3.X R2, RZ, R2, RZ, P1, !PT ;  /* 0x00000002ff020210 */ /* 0x000fc80000ffe4ff */
        /* <DEDUP_REMOVED lines=13> */
.L_x_5538:
[----:B------:R-:W-:Y:S02]  /*1d6f0*/  @P0 IMAD R6, R5, 0x2, R22 ;  /* 0x0000000205060824 */ /* 0x000fe400078e0216 */
[----:B------:R-:W-:Y:S01]  /*1d700*/  IMAD.MOV.U32 R13, RZ, RZ, R4 ;  /* 0x000000ffff0d7224 */ /* 0x000fe200078e0004 */
[----:B------:R-:W-:Y:S01]  /*1d710*/  MOV R12, 0x3 ;  /* 0x00000003000c7802 */ /* 0x000fe20000000f00 */
[----:B------:R-:W-:-:S07]  /*1d720*/  IMAD.MOV.U32 R3, RZ, RZ, R14 ;  /* 0x000000ffff037224 */ /* 0x000fce00078e000e */
[----:B------:R-:W-:Y:S05]  /*1d730*/  WARPSYNC.COLLECTIVE R15, `(.L_x_5539) ;  /* 0x000000000f087348 */ /* 0x000fea0003c00000 */
[----:B------:R0:W1:Y:S02]  /*1d740*/  SHFL.IDX P6, R14, R13, R12, R11 ;  /* 0x0000000c0d0e7389 */ /* 0x00006400000c000b */
[----:B01----:R-:W-:Y:S01]  /*1d750*/  ENDCOLLECTIVE ;  /* 0x000000000000791b */ /* 0x003fe20003800000 */
.L_x_5539:
        /* <DEDUP_REMOVED lines=15> */
.L_x_5540:
[----:B------:R-:W-:Y:S01]  /*1d850*/  @P0 LEA R6, R5, R22, 0x1 ;  /* 0x0000001605060211 */ /* 0x000fe200078e08ff */
[----:B------:R-:W-:Y:S02]  /*1d860*/  IMAD.MOV.U32 R13, RZ, RZ, R4 ;  /* 0x000000ffff0d7224 */ /* 0x000fe400078e0004 */
[----:B------:R-:W-:Y:S02]  /*1d870*/  IMAD.MOV.U32 R12, RZ, RZ, 0x4 ;  /* 0x00000004ff0c7424 */ /* 0x000fe400078e00ff */
[----:B------:R-:W-:-:S07]  /*1d880*/  IMAD.MOV.U32 R3, RZ, RZ, R14 ;  /* 0x000000ffff037224 */ /* 0x000fce00078e000e */
[----:B------:R-:W-:Y:S05]  /*1d890*/  WARPSYNC.COLLECTIVE R15, `(.L_x_5541) ;  /* 0x000000000f087348 */ /* 0x000fea0003c00000 */
[----:B------:R0:W1:Y:S02]  /*1d8a0*/  SHFL.IDX P6, R14, R13, R12, R11 ;  /* 0x0000000c0d0e7389 */ /* 0x00006400000c000b */
[----:B01----:R-:W-:Y:S01]  /*1d8b0*/  ENDCOLLECTIVE ;  /* 0x000000000000791b */ /* 0x003fe20003800000 */
.L_x_5541:
        /* <DEDUP_REMOVED lines=15> */
.L_x_5542:
[----:B------:R-:W-:Y:S02]  /*1d9b0*/  @P0 IMAD R6, R5, 0x2, R22 ;  /* 0x0000000205060824 */ /* 0x000fe400078e0216 */
[----:B------:R-:W-:Y:S02]  /*1d9c0*/  IMAD.MOV.U32 R13, RZ, RZ, R4 ;  /* 0x000000ffff0d7224 */ /* 0x000fe400078e0004 */
[----:B------:R-:W-:Y:S01]  /*1d9d0*/  IMAD.MOV.U32 R12, RZ, RZ, 0x5 ;  /* 0x00000005ff0c7424 */ /* 0x000fe200078e00ff */
[----:B------:R-:W-:-:S07]  /*1d9e0*/  MOV R3, R14 ;  /* 0x0000000e00037202 */ /* 0x000fce0000000f00 */
[----:B------:R-:W-:Y:S05]  /*1d9f0*/  WARPSYNC.COLLECTIVE R15, `(.L_x_5543) ;  /* 0x000000000f087348 */ /* 0x000fea0003c00000 */
[----:B------:R0:W1:Y:S02]  /*1da00*/  SHFL.IDX P6, R14, R13, R12, R11 ;  /* 0x0000000c0d0e7389 */ /* 0x00006400000c000b */
[----:B01----:R-:W-:Y:S01]  /*1da10*/  ENDCOLLECTIVE ;  /* 0x000000000000791b */ /* 0x003fe20003800000 */
.L_x_5543:
[----:B------:R-:W-:-:S05]  /*1da20*/  @P0 LEA R3, P1, R8, R3, 0x1 ;  /* 0x0000000308030211 */ /* 0x000fca00078208ff */
[----:B------:R-:W-:-:S05]  /*1da30*/  @P0 IMAD.X R2, RZ, RZ, R2, P1 ;  /* 0x000000ffff020224 */ /* 0x000fca00008e0602 */
[----:B------:R-:W-:Y:S01]  /*1da40*/  @P0 LOP3.LUT R3, R3, R2, RZ, 0x3c, !PT ;  /* 0x0000000203030212 */ /* 0x000fe200078e3cff */
[----:B------:R-:W-:-:S03]  /*1da50*/  IMAD.MOV.U32 R13, RZ, RZ, R0 ;  /* 0x000000ffff0d7224 */ /* 0x000fc600078e0000 */
[----:B------:R-:W-:-:S04]  /*1da60*/  @P0 LOP3.LUT R2, R3, R2, RZ, 0x3c, !PT ;  /* 0x0000000203020212 */ /* 0x000fc800078e3cff */
[----:B------:R-:W-:Y:S02]  /*1da70*/  @P0 LOP3.LUT R3, R3, R2, RZ, 0x3c, !PT ;  /* 0x0000000203030212 */ /* 0x000fe400078e3cff */
[----:B------:R-:W-:-:S03]  /*1da80*/  MOV R4, R14 ;  /* 0x0000000e00047202 */ /* 0x000fc60000000f00 */
[----:B------:R-:W-:Y:S01]  /*1da90*/  @!PT LDS RZ, [RZ] ;  /* 0x00000000fffff984 */ /* 0x000fe20000000800 */
[----:B------:R-:W-:Y:S01]  /*1daa0*/  @!PT LDS RZ, [RZ] ;  /* 0x00000000fffff984 */ /* 0x000fe20000000800 */
[----:B------:R-:W-:Y:S01]  /*1dab0*/  @!PT LDS RZ, [RZ] ;  /* 0x00000000fffff984 */ /* 0x000fe20000000800 */
[----:B------:R0:W-:Y:S04]  /*1dac0*/  @P0 LDGSTS.E.BYPASS.LTC128B.128 [R6+0x1e400], desc[UR40][R2.64], !P2 ;  /* 0x1e40000002060fae */ /* 0x0001e8000d101d68 */
[----:B0-----:R-:W-:Y:S05]  /*1dad0*/  WARPSYNC.COLLECTIVE R15, `(.L_x_5544) ;  /* 0x000000000f087348 */ /* 0x001fea0003c00000 */
[----:B------:R1:W2:Y:S02]  /*1dae0*/  SHFL.IDX P6, R14, R13, R12, R11 ;  /* 0x0000000c0d0e7389 */ /* 0x0002a400000c000b */
[----:B012---:R-:W-:Y:S01]  /*1daf0*/  ENDCOLLECTIVE ;  /* 0x000000000000791b */ /* 0x007fe20003800000 */
.L_x_5544:
[----:B------:R-:W-:Y:S01]  /*1db00*/  IMAD.MOV.U32 R0, RZ, RZ, R14 ;  /* 0x000000ffff007224 */ /* 0x000fe200078e000e */
[----:B------:R-:W-:Y:S06]  /*1db10*/  BRA `(.L_x_5545) ;  /* 0xffffffa4003c7947 */ /* 0x000fec000383ffff */
.L_x_5396:
[----:B------:R-:W-:Y:S01]  /*1db20*/  IMAD.MOV.U32 R13, RZ, RZ, R4 ;  /* 0x000000ffff0d7224 */ /* 0x000fe200078e0004 */
[----:B------:R-:W-:Y:S01]  /*1db30*/  MOV R11, 0x181f ;  /* 0x0000181f000b7802 */ /* 0x000fe20000000f00 */
[----:B------:R-:W-:Y:S01]  /*1db40*/  IMAD.MOV.U32 R12, RZ, RZ, RZ ;  /* 0x000000ffff0c7224 */ /* 0x000fe200078e00ff */
[----:B------:R-:W-:Y:S01]  /*1db50*/  LEA R17, R17, R10, 0x7 ;  /* 0x0000000a11117211 */ /* 0x000fe200078e38ff */
[----:B------:R-:W-:Y:S02]  /*1db60*/  IMAD.MOV.U32 R15, RZ, RZ, -0x1 ;  /* 0xffffffffff0f7424 */ /* 0x000fe400078e00ff */
[----:B-----5:R-:W-:Y:S02]  /*1db70*/  IMAD R5, R20, R7, RZ ;  /* 0x0000000714057224 */ /* 0x020fe400078e02ff */
[----:B------:R-:W-:-:S07]  /*1db80*/  VIADD R6, R17, 0x10 ;  /* 0x0000001011067836 */ /* 0x000fce0000000000 */
[----:B-1----:R-:W-:Y:S05]  /*1db90*/  WARPSYNC.COLLECTIVE R15, `(.L_x_5546) ;  /* 0x000000000f087348 */ /* 0x002fea0003c00000 */
[----:B------:R0:W2:Y:S02]  /*1dba0*/  SHFL.IDX P6, R14, R13, R12, R11 ;  /* 0x0000000c0d0e7389 */ /* 0x0000a400000c000b */
[----:B012---:R-:W-:Y:S01]  /*1dbb0*/  ENDCOLLECTIVE ;  /* 0x000000000000791b */ /* 0x007fe20003800000 */
.L_x_5546:
[----:B------:R-:W-:Y:S01]  /*1dbc0*/  ISETP.GE.AND P0, PT, R17, R5, PT ;  /* 0x000000051100720c */ /* 0x000fe20003f06270 */
[----:B------:R-:W-:Y:S02]  /*1dbd0*/  IMAD.MOV.U32 R13, RZ, RZ, R0 ;  /* 0x000000ffff0d7224 */ /* 0x000fe400078e0000 */
[----:B------:R-:W-:-:S10]  /*1dbe0*/  IMAD.MOV.U32 R2, RZ, RZ, R14 ;  /* 0x000000ffff027224 */ /* 0x000fd400078e000e */
[----:B------:R-:W-:Y:S05]  /*1dbf0*/  WARPSYNC.COLLECTIVE R15, `(.L_x_5547) ;  /* 0x000000000f087348 */ /* 0x000fea0003c00000 */
[----:B------:R0:W1:Y:S02]  /*1dc00*/  SHFL.IDX P6, R14, R13, R12, R11 ;  /* 0x0000000c0d0e7389 */ /* 0x00006400000c000b */
[----:B01----:R-:W-:Y:S01]  /*1dc10*/  ENDCOLLECTIVE ;  /* 0x000000000000791b */ /* 0x003fe20003800000 */
.L_x_5547:
[----:B------:R-:W-:Y:S02]  /*1dc20*/  IMAD.MOV.U32 R13, RZ, RZ, R4 ;  /* 0x000000ffff0d7224 */ /* 0x000fe400078e0004 */
[----:B------:R-:W-:Y:S02]  /*1dc30*/  IMAD.MOV.U32 R12, RZ, RZ, 0x1 ;  /* 0x00000001ff0c7424 */ /* 0x000fe400078e00ff */
[----:B------:R-:W-:-:S07]  /*1dc40*/  IMAD.MOV.U32 R3, RZ, RZ, R14 ;  /* 0x000000ffff037224 */ /* 0x000fce00078e000e */
[----:B------:R-:W-:Y:S05]  /*1dc50*/  WARPSYNC.COLLECTIVE R15, `(.L_x_5548) ;  /* 0x000000000f087348 */ /* 0x000fea0003c00000 */
[----:B------:R0:W1:Y:S02]  /*1dc60*/  SHFL.IDX P6, R14, R13, R12, R11 ;  /* 0x0000000c0d0e7389 */ /* 0x00006400000c000b */
[----:B01----:R-:W-:Y:S01]  /*1dc70*/  ENDCOLLECTIVE ;  /* 0x000000000000791b */ /* 0x003fe20003800000 */
.L_x_5548:
        /* <DEDUP_REMOVED lines=15> */
.L_x_5549:
[----:B------:R-:W-:Y:S01]  /*1dd70*/  MOV R13, R4 ;  /* 0x00000004000d7202 */ /* 0x000fe20000000f00 */
[----:B------:R-:W-:Y:S02]  /*1dd80*/  IMAD.MOV.U32 R12, RZ, RZ, 0x2 ;  /* 0x00000002ff0c7424 */ /* 0x000fe400078e00ff */
[----:B------:R-:W-:-:S07]  /*1dd90*/  IMAD.MOV.U32 R3, RZ, RZ, R14 ;  /* 0x000000ffff037224 */ /* 0x000fce00078e000e */
[----:B------:R-:W-:Y:S05]  /*1dda0*/  WARPSYNC.COLLECTIVE R15, `(.L_x_5550) ;  /* 0x000000000f087348 */ /* 0x000fea0003c00000 */
[----:B------:R0:W1:Y:S02]  /*1ddb0*/  SHFL.IDX P6, R14, R13, R12, R11 ;  /* 0x0000000c0d0e7389 */ /* 0x00006400000c000b */
[----:B01----:R-:W-:Y:S01]  /*1ddc0*/  ENDCOLLECTIVE ;  /* 0x000000000000791b */ /* 0x003fe20003800000 */
.L_x_5550:
        /* <DEDUP_REMOVED lines=16> */
.L_x_5551:
[----:B------:R-:W-:Y:S02]  /*1ded0*/  IMAD.MOV.U32 R13, RZ, RZ, R4 ;  /* 0x000000ffff0d7224 */ /* 0x000fe400078e0004 */
[----:B------:R-:W-:Y:S02]  /*1dee0*/  IMAD.MOV.U32 R12, RZ, RZ, 0x3 ;  /* 0x00000003ff0c7424 */ /* 0x000fe400078e00ff */
[----:B------:R-:W-:-:S07]  /*1def0*/  IMAD.MOV.U32 R3, RZ, RZ, R14 ;  /* 0x000000ffff037224 */ /* 0x000fce00078e000e */
[----:B------:R-:W-:Y:S05]  /*1df00*/  WARPSYNC.COLLECTIVE R15, `(.L_x_5552) ;  /* 0x000000000f087348 */ /* 0x000fea0003c00000 */
[----:B------:R0:W1:Y:S02]  /*1df10*/  SHFL.IDX P6, R14, R13, R12, R11 ;  /* 0x0000000c0d0e7389 */ /* 0x00006400000c000b */
[----:B01----:R-:W-:Y:S01]  /*1df20*/  ENDCOLLECTIVE ;  /* 0x000000000000791b */ /* 0x003fe20003800000 */
.L_x_5552:
[----:B------:R-:W-:-:S04]  /*1df30*/  @!P0 LEA R3, P2, R9, R3, 0x1 ;  /* 0x0000000309038211 */ /* 0x000fc800078408ff */
[----:B------:R-:W-:-:S04]  /*1df40*/  @!P0 IADD3.X R2, RZ, R2, RZ, P2, !PT ;  /* 0x00000002ff028210 */ /* 0x000fc800017fe4ff */
        /* <DEDUP_REMOVED lines=14> */
.L_x_5553:
[----:B------:R-:W-:Y:S01]  /*1e030*/  IMAD.MOV.U32 R13, RZ, RZ, R4 ;  /* 0x000000ffff0d7224 */ /* 0x000fe200078e0004 */
[----:B------:R-:W-:Y:S01]  /*1e040*/  MOV R12, 0x4 ;  /* 0x00000004000c7802 */ /* 0x000fe20000000f00 */
[----:B------:R-:W-:-:S07]  /*1e050*/  IMAD.MOV.U32 R3, RZ, RZ, R14 ;  /* 0x000000ffff037224 */ /* 0x000fce00078e000e */
[----:B------:R-:W-:Y:S05]  /*1e060*/  WARPSYNC.COLLECTIVE R15, `(.L_x_5554) ;  /* 0x000000000f087348 */ /* 0x000fea0003c00000 */
[----:B------:R0:W1:Y:S02]  /*1e070*/  SHFL.IDX P6, R14, R13, R12, R11 ;  /* 0x0000000c0d0e7389 */ /* 0x00006400000c000b */
[----:B01----:R-:W-:Y:S01]  /*1e080*/  ENDCOLLECTIVE ;  /* 0x000000000000791b */ /* 0x003fe20003800000 */
.L_x_5554:
        /* <DEDUP_REMOVED lines=16> */
.L_x_5555:
[----:B------:R-:W-:Y:S02]  /*1e190*/  IMAD.MOV.U32 R13, RZ, RZ, R4 ;  /* 0x000000ffff0d7224 */ /* 0x000fe400078e0004 */
[----:B------:R-:W-:Y:S02]  /*1e1a0*/  IMAD.MOV.U32 R12, RZ, RZ, 0x5 ;  /* 0x00000005ff0c7424 */ /* 0x000fe400078e00ff */
[----:B------:R-:W-:-:S07]  /*1e1b0*/  IMAD.MOV.U32 R3, RZ, RZ, R14 ;  /* 0x000000ffff037224 */ /* 0x000fce00078e000e */
[----:B------:R-:W-:Y:S05]  /*1e1c0*/  WARPSYNC.COLLECTIVE R15, `(.L_x_5556) ;  /* 0x000000000f087348 */ /* 0x000fea0003c00000 */
[----:B------:R0:W1:Y:S02]  /*1e1d0*/  SHFL.IDX P6, R14, R13, R12, R11 ;  /* 0x0000000c0d0e7389 */ /* 0x00006400000c000b */
[----:B01----:R-:W-:Y:S01]  /*1e1e0*/  ENDCOLLECTIVE ;  /* 0x000000000000791b */ /* 0x003fe20003800000 */
.L_x_5556:
        /* <DEDUP_REMOVED lines=16> */
.L_x_5557:
[----:B------:R-:W-:Y:S02]  /*1e2f0*/  IMAD.MOV.U32 R13, RZ, RZ, R4 ;  /* 0x000000ffff0d7224 */ /* 0x000fe400078e0004 */
[----:B------:R-:W-:Y:S01]  /*1e300*/  IMAD.MOV.U32 R12, RZ, RZ, 0x6 ;  /* 0x00000006ff0c7424 */ /* 0x000fe200078e00ff */
[----:B------:R-:W-:-:S07]  /*1e310*/  MOV R3, R14 ;  /* 0x0000000e00037202 */ /* 0x000fce0000000f00 */
[----:B------:R-:W-:Y:S05]  /*1e320*/  WARPSYNC.COLLECTIVE R15, `(.L_x_5558) ;  /* 0x000000000f087348 */ /* 0x000fea0003c00000 */
[----:B------:R0:W1:Y:S02]  /*1e330*/  SHFL.IDX P6, R14, R13, R12, R11 ;  /* 0x0000000c0d0e7389 */ /* 0x00006400000c000b */
[----:B01----:R-:W-:Y:S01]  /*1e340*/  ENDCOLLECTIVE ;  /* 0x000000000000791b */ /* 0x003fe20003800000 */
.L_x_5558:
        /* <DEDUP_REMOVED lines=16> */
.L_x_5559:
[----:B------:R-:W-:Y:S01]  /*1e450*/  IMAD.MOV.U32 R13, RZ, RZ, R4 ;  /* 0x000000ffff0d7224 */ /* 0x000fe200078e0004 */
[----:B------:R-:W-:Y:S01]  /*1e460*/  MOV R12, 0x7 ;  /* 0x00000007000c7802 */ /* 0x000fe20000000f00 */
[----:B------:R-:W-:-:S07]  /*1e470*/  IMAD.MOV.U32 R3, RZ, RZ, R14 ;  /* 0x000000ffff037224 */ /* 0x000fce00078e000e */
[----:B------:R-:W-:Y:S05]  /*1e480*/  WARPSYNC.COLLECTIVE R15, `(.L_x_5560) ;  /* 0x000000000f087348 */ /* 0x000fea0003c00000 */
[----:B------:R0:W1:Y:S02]  /*1e490*/  SHFL.IDX P6, R14, R13, R12, R11 ;  /* 0x0000000c0d0e7389 */ /* 0x00006400000c000b */
[----:B01----:R-:W-:Y:S01]  /*1e4a0*/  ENDCOLLECTIVE ;  /* 0x000000000000791b */ /* 0x003fe20003800000 */
.L_x_5560:
        /* <DEDUP_REMOVED lines=10> */
.L_x_5561:
[----:B------:R-:W-:Y:S01]  /*1e550*/  @!PT LDS RZ, [RZ] ;  /* 0x00000000fffff984 */ /* 0x000fe20000000800 */
[----:B------:R-:W-:Y:S01]  /*1e560*/  @!PT LDS RZ, [RZ] ;  /* 0x00000000fffff984 */ /* 0x000fe20000000800 */
[----:B------:R-:W-:Y:S01]  /*1e570*/  @!PT LDS RZ, [RZ] ;  /* 0x00000000fffff984 */ /* 0x000fe20000000800 */
[----:B------:R0:W-:Y:S01]  /*1e580*/  @!P0 LDGSTS.E.BYPASS.LTC128B.128 [R8+0x1b400], desc[UR40][R2.64], !P1 ;  /* 0x1b40000002088fae */ /* 0x0001e2000c901d68 */
[----:B------:R-:W-:Y:S01]  /*1e590*/  IMAD.MOV.U32 R0, RZ, RZ, R14 ;  /* 0x000000ffff007224 */ /* 0x000fe200078e000e */
[----:B------:R-:W-:Y:S06]  /*1e5a0*/  BRA `(.L_x_5562) ;  /* 0xffffffa400c47947 */ /* 0x000fec000383ffff */
.L_x_5399:
[----:B0-----:R0:W2:Y:S02]  /*1e5b0*/  SYNCS.PHASECHK.TRANS64.TRYWAIT P0, [R22+URZ+0x22820], R3 ;  /* 0x02282003160075a7 */ /* 0x0010a4000800017f */
[----:B--2---:R-:W-:Y:S05]  /*1e5c0*/  @!P0 NANOSLEEP.SYNCS 0x989680 ;  /* 0x009896800000895d */ /* 0x004fea0003900000 */
[----:B------:R-:W2:Y:S02]  /*1e5d0*/  @!P0 SYNCS.PHASECHK.TRANS64 P0, [R22+URZ+0x22820], R3 ;  /* 0x02282003160085a7 */ /* 0x000ea4000800007f */
[----:B--2---:R-:W-:Y:S05]  /*1e5e0*/  @!P0 BRA `(.L_x_5399) ;  /* 0xfffffffc00f08947 */ /* 0x004fea000383ffff */
[----:B------:R-:W-:Y:S05]  /*1e5f0*/  BRA `(.L_x_5563) ;  /* 0xffffffa800207947 */ /* 0x000fea000383ffff */
.L_x_5402:
[----:B--2---:R2:W3:Y:S02]  /*1e600*/  SYNCS.PHASECHK.TRANS64.TRYWAIT P0, [R31+URZ+0x22860], R0 ;  /* 0x022860001f0075a7 */ /* 0x0044e4000800017f */
[----:B---3--:R-:W-:Y:S05]  /*1e610*/  @!P0 NANOSLEEP.SYNCS 0x989680 ;  /* 0x009896800000895d */ /* 0x008fea0003900000 */
[----:B------:R-:W3:Y:S02]  /*1e620*/  @!P0 SYNCS.PHASECHK.TRANS64 P0, [R31+URZ+0x22860], R0 ;  /* 0x022860001f0085a7 */ /* 0x000ee4000800007f */
[----:B---3--:R-:W-:Y:S05]  /*1e630*/  @!P0 BRA `(.L_x_5402) ;  /* 0xfffffffc00f08947 */ /* 0x008fea000383ffff */
[----:B------:R-:W-:Y:S05]  /*1e640*/  BRA `(.L_x_5564) ;  /* 0xffffffa800307947 */ /* 0x000fea000383ffff */
.L_x_5403:
        /* <DEDUP_REMOVED lines=8> */
.L_x_5566:
[----:B------:R-:W-:Y:S05]  /*1e6d0*/  BSYNC B0 ;  /* 0x0000000000007941 */ /* 0x000fea0003800000 */
.L_x_5565:
        /* <DEDUP_REMOVED lines=12> */
.L_x_5567:
[----:B------:R-:W-:Y:S01]  /*1e7a0*/  ISETP.LT.OR P4, PT, R32, 0x1, !P1 ;  /* 0x000000012000780c */ /* 0x000fe20004f81670 */
        /* <DEDUP_REMOVED lines=11> */
.L_x_5568:
[----:B------:R-:W-:Y:S02]  /*1e860*/  IADD3.X R3, RZ, R3, RZ, P0, !PT ;  /* 0x00000003ff037210 */ /* 0x000fe400007fe4ff */
        /* <DEDUP_REMOVED lines=16> */
.L_x_5569:
[----:B------:R-:W-:Y:S02]  /*1e970*/  IMAD.MOV.U32 R13, RZ, RZ, R6 ;  /* 0x000000ffff0d7224 */ /* 0x000fe400078e0006 */
[----:B------:R-:W-:Y:S01]  /*1e980*/  IMAD.MOV.U32 R12, RZ, RZ, 0x2 ;  /* 0x00000002ff0c7424 */ /* 0x000fe200078e00ff */
[----:B------:R-:W-:-:S13]  /*1e990*/  IADD3 R2, P4, R14, R0, RZ ;  /* 0x000000000e027210 */ /* 0x000fda0007f9e0ff */
[----:B------:R-:W-:Y:S05]  /*1e9a0*/  WARPSYNC.COLLECTIVE R15, `(.L_x_5570) ;  /* 0x000000000f087348 */ /* 0x000fea0003c00000 */
[----:B------:R0:W1:Y:S02]  /*1e9b0*/  SHFL.IDX P6, R14, R13, R12, R11 ;  /* 0x0000000c0d0e7389 */ /* 0x00006400000c000b */
[----:B01----:R-:W-:Y:S01]  /*1e9c0*/  ENDCOLLECTIVE ;  /* 0x000000000000791b */ /* 0x003fe20003800000 */
.L_x_5570:
        /* <DEDUP_REMOVED lines=17> */
.L_x_5571:
[----:B------:R-:W-:Y:S02]  /*1eae0*/  IMAD.MOV.U32 R13, RZ, RZ, R6 ;  /* 0x000000ffff0d7224 */ /* 0x000fe400078e0006 */
[----:B------:R-:W-:Y:S01]  /*1eaf0*/  IMAD.MOV.U32 R12, RZ, RZ, 0x3 ;  /* 0x00000003ff0c7424 */ /* 0x000fe200078e00ff */
[----:B------:R-:W-:-:S13]  /*1eb00*/  IADD3 R2, P4, R14, R0, RZ ;  /* 0x000000000e027210 */ /* 0x000fda0007f9e0ff */
[----:B------:R-:W-:Y:S05]  /*1eb10*/  WARPSYNC.COLLECTIVE R15, `(.L_x_5572) ;  /* 0x000000000f087348 */ /* 0x000fea0003c00000 */
[----:B------:R0:W1:Y:S02]  /*1eb20*/  SHFL.IDX P6, R14, R13, R12, R11 ;  /* 0x0000000c0d0e7389 */ /* 0x00006400000c000b */
[----:B01----:R-:W-:Y:S01]  /*1eb30*/  ENDCOLLECTIVE ;  /* 0x000000000000791b */ /* 0x003fe20003800000 */
.L_x_5572:
        /* <DEDUP_REMOVED lines=17> */
.L_x_5573:
[----:B------:R-:W-:Y:S02]  /*1ec50*/  IMAD.MOV.U32 R13, RZ, RZ, R6 ;  /* 0x000000ffff0d7224 */ /* 0x000fe400078e0006 */
[----:B------:R-:W-:Y:S01]  /*1ec60*/  IMAD.MOV.U32 R12, RZ, RZ, 0x4 ;  /* 0x00000004ff0c7424 */ /* 0x000fe200078e00ff */
[----:B------:R-:W-:-:S13]  /*1ec70*/  IADD3 R2, P4, R14, R0, RZ ;  /* 0x000000000e027210 */ /* 0x000fda0007f9e0ff */
[----:B------:R-:W-:Y:S05]  /*1ec80*/  WARPSYNC.COLLECTIVE R15, `(.L_x_5574) ;  /* 0x000000000f087348 */ /* 0x000fea0003c00000 */
[----:B------:R0:W1:Y:S02]  /*1ec90*/  SHFL.IDX P6, R14, R13, R12, R11 ;  /* 0x0000000c0d0e7389 */ /* 0x00006400000c000b */
[----:B01----:R-:W-:Y:S01]  /*1eca0*/  ENDCOLLECTIVE ;  /* 0x000000000000791b */ /* 0x003fe20003800000 */
.L_x_5574:
        /* <DEDUP_REMOVED lines=17> */
.L_x_5575:
[----:B------:R-:W-:Y:S02]  /*1edc0*/  IMAD.MOV.U32 R13, RZ, RZ, R6 ;  /* 0x000000ffff0d7224 */ /* 0x000fe400078e0006 */
[----:B------:R-:W-:Y:S01]  /*1edd0*/  IMAD.MOV.U32 R12, RZ, RZ, 0x5 ;  /* 0x00000005ff0c7424 */ /* 0x000fe200078e00ff */
[----:B------:R-:W-:-:S13]  /*1ede0*/  IADD3 R2, P4, R14, R0, RZ ;  /* 0x000000000e027210 */ /* 0x000fda0007f9e0ff */
[----:B------:R-:W-:Y:S05]  /*1edf0*/  WARPSYNC.COLLECTIVE R15, `(.L_x_5576) ;  /* 0x000000000f087348 */ /* 0x000fea0003c00000 */
[----:B------:R0:W1:Y:S02]  /*1ee00*/  SHFL.IDX P6, R14, R13, R12, R11 ;  /* 0x0000000c0d0e7389 */ /* 0x00006400000c000b */
[----:B01----:R-:W-:Y:S01]  /*1ee10*/  ENDCOLLECTIVE ;  /* 0x000000000000791b */ /* 0x003fe20003800000 */
.L_x_5576:
        /* <DEDUP_REMOVED lines=12> */
.L_x_5577:
        /* <DEDUP_REMOVED lines=9> */
.L_x_5410:
[----:B0-----:R0:W2:Y:S02]  /*1ef70*/  SYNCS.PHASECHK.TRANS64.TRYWAIT P0, [R4+URZ+0x22840], R21 ;  /* 0x02284015040075a7 */ /* 0x0010a4000800017f */
[----:B--2---:R-:W-:Y:S05]  /*1ef80*/  @!P0 NANOSLEEP.SYNCS 0x989680 ;  /* 0x009896800000895d */ /* 0x004fea0003900000 */
[----:B------:R-:W2:Y:S02]  /*1ef90*/  @!P0 SYNCS.PHASECHK.TRANS64 P0, [R4+URZ+0x22840], R21 ;  /* 0x02284015040085a7 */ /* 0x000ea4000800007f */
[----:B--2---:R-:W-:Y:S05]  /*1efa0*/  @!P0 BRA `(.L_x_5410) ;  /* 0xfffffffc00f08947 */ /* 0x004fea000383ffff */
[----:B------:R-:W-:Y:S05]  /*1efb0*/  BRA `(.L_x_5579) ;  /* 0xffffffa800987947 */ /* 0x000fea000383ffff */
.L_x_5411:
        /* <DEDUP_REMOVED lines=8> */
.L_x_5581:
[----:B------:R-:W-:Y:S05]  /*1f040*/  BSYNC B1 ;  /* 0x0000000000017941 */ /* 0x000fea0003800000 */
.L_x_5580:
        /* <DEDUP_REMOVED lines=9> */
.L_x_5582:
[----:B------:R-:W-:Y:S02]  /*1f0e0*/  IMAD.MOV.U32 R13, RZ, RZ, R9 ;  /* 0x000000ffff0d7224 */ /* 0x000fe400078e0009 */
[----:B------:R-:W-:Y:S01]  /*1f0f0*/  IMAD.MOV.U32 R12, RZ, RZ, 0x1 ;  /* 0x00000001ff0c7424 */ /* 0x000fe200078e00ff */
[----:B------:R-:W-:-:S07]  /*1f100*/  MOV R2, R14 ;  /* 0x0000000e00027202 */ /* 0x000fce0000000f00 */
[----:B------:R-:W-:Y:S05]  /*1f110*/  WARPSYNC.COLLECTIVE R15, `(.L_x_5583) ;  /* 0x000000000f087348 */ /* 0x000fea0003c00000 */
[----:B------:R0:W1:Y:S02]  /*1f120*/  SHFL.IDX P6, R14, R13, R12, R11 ;  /* 0x0000000c0d0e7389 */ /* 0x00006400000c000b */
[----:B01----:R-:W-:Y:S01]  /*1f130*/  ENDCOLLECTIVE ;  /* 0x000000000000791b */ /* 0x003fe20003800000 */
.L_x_5583:
        /* <DEDUP_REMOVED lines=11> */
.L_x_5584:
[----:B------:R-:W-:Y:S01]  /*1f1f0*/  IMAD.MOV.U32 R13, RZ, RZ, R9 ;  /* 0x000000ffff0d7224 */ /* 0x000fe200078e0009 */
[----:B------:R-:W-:Y:S01]  /*1f200*/  MOV R12, 0x2 ;  /* 0x00000002000c7802 */ /* 0x000fe20000000f00 */
[----:B------:R-:W-:-:S07]  /*1f210*/  IMAD.MOV.U32 R2, RZ, RZ, R14 ;  /* 0x000000ffff027224 */ /* 0x000fce00078e000e */
[----:B------:R-:W-:Y:S05]  /*1f220*/  WARPSYNC.COLLECTIVE R15, `(.L_x_5585) ;  /* 0x000000000f087348 */ /* 0x000fea0003c00000 */
[----:B------:R0:W1:Y:S02]  /*1f230*/  SHFL.IDX P6, R14, R13, R12, R11 ;  /* 0x0000000c0d0e7389 */ /* 0x00006400000c000b */
[----:B01----:R-:W-:Y:S01]  /*1f240*/  ENDCOLLECTIVE ;  /* 0x000000000000791b */ /* 0x003fe20003800000 */
.L_x_5585:
        /* <DEDUP_REMOVED lines=11> */
.L_x_5586:
[----:B------:R-:W-:Y:S01]  /*1f300*/  MOV R13, R9 ;  /* 0x00000009000d7202 */ /* 0x000fe20000000f00 */
[----:B------:R-:W-:Y:S02]  /*1f310*/  IMAD.MOV.U32 R12, RZ, RZ, 0x3 ;  /* 0x00000003ff0c7424 */ /* 0x000fe400078e00ff */
[----:B------:R-:W-:-:S07]  /*1f320*/  IMAD.MOV.U32 R2, RZ, RZ, R14 ;  /* 0x000000ffff027224 */ /* 0x000fce00078e000e */
[----:B------:R-:W-:Y:S05]  /*1f330*/  WARPSYNC.COLLECTIVE R15, `(.L_x_5587) ;  /* 0x000000000f087348 */ /* 0x000fea0003c00000 */
[----:B------:R0:W1:Y:S02]  /*1f340*/  SHFL.IDX P6, R14, R13, R12, R11 ;  /* 0x0000000c0d0e7389 */ /* 0x00006400000c000b */
[----:B01----:R-:W-:Y:S01]  /*1f350*/  ENDCOLLECTIVE ;  /* 0x000000000000791b */ /* 0x003fe20003800000 */
.L_x_5587:
        /* <DEDUP_REMOVED lines=11> */
.L_x_5588:
[----:B------:R-:W-:Y:S02]  /*1f410*/  IMAD.MOV.U32 R13, RZ, RZ, R9 ;  /* 0x000000ffff0d7224 */ /* 0x000fe400078e0009 */
[----:B------:R-:W-:Y:S02]  /*1f420*/  IMAD.MOV.U32 R12, RZ, RZ, 0x4 ;  /* 0x00000004ff0c7424 */ /* 0x000fe400078e00ff */
[----:B------:R-:W-:-:S07]  /*1f430*/  IMAD.MOV.U32 R2, RZ, RZ, R14 ;  /* 0x000000ffff027224 */ /* 0x000fce00078e000e */
[----:B------:R-:W-:Y:S05]  /*1f440*/  WARPSYNC.COLLECTIVE R15, `(.L_x_5589) ;  /* 0x000000000f087348 */ /* 0x000fea0003c00000 */
[----:B------:R0:W1:Y:S02]  /*1f450*/  SHFL.IDX P6, R14, R13, R12, R11 ;  /* 0x0000000c0d0e7389 */ /* 0x00006400000c000b */
[----:B01----:R-:W-:Y:S01]  /*1f460*/  ENDCOLLECTIVE ;  /* 0x000000000000791b */ /* 0x003fe20003800000 */
.L_x_5589:
        /* <DEDUP_REMOVED lines=11> */
.L_x_5590:
[----:B------:R-:W-:Y:S02]  /*1f520*/  IMAD.MOV.U32 R13, RZ, RZ, R9 ;  /* 0x000000ffff0d7224 */ /* 0x000fe400078e0009 */
[----:B------:R-:W-:Y:S01]  /*1f530*/  IMAD.MOV.U32 R12, RZ, RZ, 0x5 ;  /* 0x00000005ff0c7424 */ /* 0x000fe200078e00ff */
[----:B------:R-:W-:-:S07]  /*1f540*/  MOV R2, R14 ;  /* 0x0000000e00027202 */ /* 0x000fce0000000f00 */
[----:B------:R-:W-:Y:S05]  /*1f550*/  WARPSYNC.COLLECTIVE R15, `(.L_x_5591) ;  /* 0x000000000f087348 */ /* 0x000fea0003c00000 */
[----:B------:R0:W1:Y:S02]  /*1f560*/  SHFL.IDX P6, R14, R13, R12, R11 ;  /* 0x0000000c0d0e7389 */ /* 0x00006400000c000b */
[----:B01----:R-:W-:Y:S01]  /*1f570*/  ENDCOLLECTIVE ;  /* 0x000000000000791b */ /* 0x003fe20003800000 */
.L_x_5591:
        /* <DEDUP_REMOVED lines=11> */
.L_x_5592:
[----:B------:R-:W-:Y:S01]  /*1f630*/  IMAD.MOV.U32 R2, RZ, RZ, R14 ;  /* 0x000000ffff027224 */ /* 0x000fe200078e000e */
[----:B------:R-:W-:Y:S06]  /*1f640*/  BRA `(.L_x_5593) ;  /* 0xffffffa400cc7947 */ /* 0x000fec000383ffff */
.L_x_5416:
[----:B----4-:R4:W0:Y:S02]  /*1f650*/  SYNCS.PHASECHK.TRANS64.TRYWAIT P0, [R4+URZ+0x22860], R21 ;  /* 0x02286015040075a7 */ /* 0x010824000800017f */
[----:B0-----:R-:W-:Y:S05]  /*1f660*/  @!P0 NANOSLEEP.SYNCS 0x989680 ;  /* 0x009896800000895d */ /* 0x001fea0003900000 */
[----:B------:R-:W0:Y:S02]  /*1f670*/  @!P0 SYNCS.PHASECHK.TRANS64 P0, [R4+URZ+0x22860], R21 ;  /* 0x02286015040085a7 */ /* 0x000e24000800007f */
[----:B0-----:R-:W-:Y:S05]  /*1f680*/  @!P0 BRA `(.L_x_5416) ;  /* 0xfffffffc00f08947 */ /* 0x001fea000383ffff */
[----:B------:R-:W-:Y:S05]  /*1f690*/  BRA `(.L_x_5594) ;  /* 0xffffffa8001c7947 */ /* 0x000fea000383ffff */
.L_x_5417:
[----:B------:R-:W-:Y:S01]  /*1f6a0*/  BSSY B1, `(.L_x_5595) ;  /* 0x0000008000017945 */ /* 0x000fe20003800000 */
[----:B------:R-:W-:Y:S01]  /*1f6b0*/  IMAD.MOV.U32 R13, RZ, RZ, R7 ;  /* 0x000000ffff0d7224 */ /* 0x000fe200078e0007 */
[----:B------:R-:W-:Y:S01]  /*1f6c0*/  MOV R15, 0xffffffff ;  /* 0xffffffff000f7802 */ /* 0x000fe20000000f00 */
[----:B------:R-:W-:Y:S02]  /*1f6d0*/  IMAD.MOV.U32 R12, RZ, RZ, RZ ;  /* 0x000000ffff0c7224 */ /* 0x000fe400078e00ff */
[----:B------:R-:W-:-:S07]  /*1f6e0*/  IMAD.MOV.U32 R11, RZ, RZ, 0x181f ;  /* 0x0000181fff0b7424 */ /* 0x000fce00078e00ff */
[----:B01-34-:R-:W-:Y:S05]  /*1f6f0*/  WARPSYNC.COLLECTIVE R15, `(.L_x_5596) ;  /* 0x000000000f087348 */ /* 0x01bfea0003c00000 */
[----:B------:R2:W0:Y:S02]  /*1f700*/  SHFL.IDX P6, R14, R13, R12, R11 ;  /* 0x0000000c0d0e7389 */ /* 0x00042400000c000b */
[----:B01234-:R-:W-:Y:S01]  /*1f710*/  ENDCOLLECTIVE ;  /* 0x000000000000791b */ /* 0x01ffe20003800000 */
.L_x_5596:
[----:B------:R-:W-:Y:S05]  /*1f720*/  BSYNC B1 ;  /* 0x0000000000017941 */ /* 0x000fea0003800000 */
.L_x_5595:
        /* <DEDUP_REMOVED lines=9> */
.L_x_5597:
[----:B------:R-:W-:Y:S02]  /*1f7c0*/  IMAD.MOV.U32 R13, RZ, RZ, R7 ;  /* 0x000000ffff0d7224 */ /* 0x000fe400078e0007 */
[----:B------:R-:W-:Y:S01]  /*1f7d0*/  IMAD.MOV.U32 R12, RZ, RZ, 0x1 ;  /* 0x00000001ff0c7424 */ /* 0x000fe200078e00ff */
[----:B------:R-:W-:-:S13]  /*1f7e0*/  IADD3 R2, P0, R14, R0, RZ ;  /* 0x000000000e027210 */ /* 0x000fda0007f1e0ff */
[----:B------:R-:W-:Y:S05]  /*1f7f0*/  WARPSYNC.COLLECTIVE R15, `(.L_x_5598) ;  /* 0x000000000f087348 */ /* 0x000fea0003c00000 */
[----:B------:R0:W1:Y:S02]  /*1f800*/  SHFL.IDX P6, R14, R13, R12, R11 ;  /* 0x0000000c0d0e7389 */ /* 0x00006400000c000b */
[----:B01----:R-:W-:Y:S01]  /*1f810*/  ENDCOLLECTIVE ;  /* 0x000000000000791b */ /* 0x003fe20003800000 */
.L_x_5598:
        /* <DEDUP_REMOVED lines=13> */
.L_x_5599:
[----:B------:R-:W-:Y:S02]  /*1f8f0*/  IMAD.MOV.U32 R13, RZ, RZ, R7 ;  /* 0x000000ffff0d7224 */ /* 0x000fe400078e0007 */
[----:B------:R-:W-:Y:S01]  /*1f900*/  IMAD.MOV.U32 R12, RZ, RZ, 0x2 ;  /* 0x00000002ff0c7424 */ /* 0x000fe200078e00ff */
[----:B------:R-:W-:-:S13]  /*1f910*/  IADD3 R2, P0, R14, R0, RZ ;  /* 0x000000000e027210 */ /* 0x000fda0007f1e0ff */
[----:B------:R-:W-:Y:S05]  /*1f920*/  WARPSYNC.COLLECTIVE R15, `(.L_x_5600) ;  /* 0x000000000f087348 */ /* 0x000fea0003c00000 */
[----:B------:R0:W1:Y:S02]  /*1f930*/  SHFL.IDX P6, R14, R13, R12, R11 ;  /* 0x0000000c0d0e7389 */ /* 0x00006400000c000b */
[----:B01----:R-:W-:Y:S01]  /*1f940*/  ENDCOLLECTIVE ;  /* 0x000000000000791b */ /* 0x003fe20003800000 */
.L_x_5600:
        /* <DEDUP_REMOVED lines=13> */
.L_x_5601:
[----:B------:R-:W-:Y:S02]  /*1fa20*/  IMAD.MOV.U32 R13, RZ, RZ, R7 ;  /* 0x000000ffff0d7224 */ /* 0x000fe400078e0007 */
[----:B------:R-:W-:Y:S01]  /*1fa30*/  IMAD.MOV.U32 R12, RZ, RZ, 0x3 ;  /* 0x00000003ff0c7424 */ /* 0x000fe200078e00ff */
[----:B------:R-:W-:-:S13]  /*1fa40*/  IADD3 R2, P0, R14, R0, RZ ;  /* 0x000000000e027210 */ /* 0x000fda0007f1e0ff */
[----:B------:R-:W-:Y:S05]  /*1fa50*/  WARPSYNC.COLLECTIVE R15, `(.L_x_5602) ;  /* 0x000000000f087348 */ /* 0x000fea0003c00000 */
[----:B------:R0:W1:Y:S02]  /*1fa60*/  SHFL.IDX P6, R14, R13, R12, R11 ;  /* 0x0000000c0d0e7389 */ /* 0x00006400000c000b */
[----:B01----:R-:W-:Y:S01]  /*1fa70*/  ENDCOLLECTIVE ;  /* 0x000000000000791b */ /* 0x003fe20003800000 */
.L_x_5602:
        /* <DEDUP_REMOVED lines=13> */
.L_x_5603:
[----:B------:R-:W-:Y:S02]  /*1fb50*/  IMAD.MOV.U32 R13, RZ, RZ, R7 ;  /* 0x000000ffff0d7224 */ /* 0x000fe400078e0007 */
[----:B------:R-:W-:Y:S01]  /*1fb60*/  IMAD.MOV.U32 R12, RZ, RZ, 0x4 ;  /* 0x00000004ff0c7424 */ /* 0x000fe200078e00ff */
[----:B------:R-:W-:-:S13]  /*1fb70*/  IADD3 R2, P0, R14, R0, RZ ;  /* 0x000000000e027210 */ /* 0x000fda0007f1e0ff */
[----:B------:R-:W-:Y:S05]  /*1fb80*/  WARPSYNC.COLLECTIVE R15, `(.L_x_5604) ;  /* 0x000000000f087348 */ /* 0x000fea0003c00000 */
[----:B------:R0:W1:Y:S02]  /*1fb90*/  SHFL.IDX P6, R14, R13, R12, R11 ;  /* 0x0000000c0d0e7389 */ /* 0x00006400000c000b */
[----:B01----:R-:W-:Y:S01]  /*1fba0*/  ENDCOLLECTIVE ;  /* 0x000000000000791b */ /* 0x003fe20003800000 */
.L_x_5604:
        /* <DEDUP_REMOVED lines=13> */
.L_x_5605:
[----:B------:R-:W-:Y:S02]  /*1fc80*/  IMAD.MOV.U32 R13, RZ, RZ, R7 ;  /* 0x000000ffff0d7224 */ /* 0x000fe400078e0007 */
[----:B------:R-:W-:Y:S01]  /*1fc90*/  IMAD.MOV.U32 R12, RZ, RZ, 0x5 ;  /* 0x00000005ff0c7424 */ /* 0x000fe200078e00ff */
[----:B------:R-:W-:-:S13]  /*1fca0*/  IADD3 R2, P0, R14, R0, RZ ;  /* 0x000000000e027210 */ /* 0x000fda0007f1e0ff */
[----:B------:R-:W-:Y:S05]  /*1fcb0*/  WARPSYNC.COLLECTIVE R15, `(.L_x_5606) ;  /* 0x000000000f087348 */ /* 0x000fea0003c00000 */
[----:B------:R0:W1:Y:S02]  /*1fcc0*/  SHFL.IDX P6, R14, R13, R12, R11 ;  /* 0x0000000c0d0e7389 */ /* 0x00006400000c000b */
[----:B01----:R-:W-:Y:S01]  /*1fcd0*/  ENDCOLLECTIVE ;  /* 0x000000000000791b */ /* 0x003fe20003800000 */
.L_x_5606:
        /* <DEDUP_REMOVED lines=13> */
.L_x_5607:
[----:B------:R-:W-:Y:S05]  /*1fdb0*/  BRA `(.L_x_5608) ;  /* 0xffffffa4006c7947 */ /* 0x000fea000383ffff */
.L_x_5425:
        /* <DEDUP_REMOVED lines=8> */
.L_x_5610:
[----:B------:R-:W-:Y:S05]  /*1fe40*/  BSYNC B0 ;  /* 0x0000000000007941 */ /* 0x000fea0003800000 */
.L_x_5609:
        /* <DEDUP_REMOVED lines=9> */
.L_x_5611:
        /* <DEDUP_REMOVED lines=18> */
.L_x_5612:
[----:B------:R-:W-:Y:S01]  /*20000*/  IMAD.MOV.U32 R12, RZ, RZ, 0x2 ;  /* 0x00000002ff0c7424 */ /* 0x000fe200078e00ff */
[----:B------:R-:W-:-:S05]  /*20010*/  SEL R4, R14, RZ, P1 ;  /* 0x000000ff0e047207 */ /* 0x000fca0000800000 */
[----:B------:R-:W-:-:S04]  /*20020*/  IMAD.IADD R4, R17, 0x1, R4 ;  /* 0x0000000111047824 */ /* 0x000fc800078e0204 */
[----:B------:R-:W-:-:S07]  /*20030*/  IMAD.MOV.U32 R13, RZ, RZ, R4 ;  /* 0x000000ffff0d7224 */ /* 0x000fce00078e0004 */
[----:B------:R-:W-:Y:S05]  /*20040*/  WARPSYNC.COLLECTIVE R15, `(.L_x_5613) ;  /* 0x000000000f087348 */ /* 0x000fea0003c00000 */
[----:B------:R0:W1:Y:S02]  /*20050*/  SHFL.UP P6, R14, R13, R12, R11 ;  /* 0x0400000c0d0e7389 */ /* 0x00006400000c000b */
[----:B01----:R-:W-:Y:S01]  /*20060*/  ENDCOLLECTIVE ;  /* 0x000000000000791b */ /* 0x003fe20003800000 */
.L_x_5613:
[----:B------:R-:W-:Y:S01]  /*20070*/  IMAD.MOV.U32 R12, RZ, RZ, 0x4 ;  /* 0x00000004ff0c7424 */ /* 0x000fe200078e00ff */
[----:B------:R-:W-:-:S04]  /*20080*/  SEL R3, R14, RZ, P2 ;  /* 0x000000ff0e037207 */ /* 0x000fc80001000000 */
[----:B------:R-:W-:-:S05]  /*20090*/  IADD3 R6, R4, R3, RZ ;  /* 0x0000000304067210 */ /* 0x000fca0007ffe0ff */
[----:B------:R-:W-:-:S07]  /*200a0*/  IMAD.MOV.U32 R13, RZ, RZ, R6 ;  /* 0x000000ffff0d7224 */ /* 0x000fce00078e0006 */
[----:B------:R-:W-:Y:S05]  /*200b0*/  WARPSYNC.COLLECTIVE R15, `(.L_x_5614) ;  /* 0x000000000f087348 */ /* 0x000fea0003c00000 */
[----:B------:R0:W1:Y:S02]  /*200c0*/  SHFL.UP P6, R14, R13, R12, R11 ;  /* 0x0400000c0d0e7389 */ /* 0x00006400000c000b */
[----:B01----:R-:W-:Y:S01]  /*200d0*/  ENDCOLLECTIVE ;  /* 0x000000000000791b */ /* 0x003fe20003800000 */
.L_x_5614:
[----:B------:R-:W-:Y:S02]  /*200e0*/  MOV R12, 0x8 ;  /* 0x00000008000c7802 */ /* 0x000fe40000000f00 */
[----:B------:R-:W-:-:S05]  /*200f0*/  SEL R3, R14, RZ, P3 ;  /* 0x000000ff0e037207 */ /* 0x000fca0001800000 */
[----:B------:R-:W-:-:S04]  /*20100*/  IMAD.IADD R2, R6, 0x1, R3 ;  /* 0x0000000106027824 */ /* 0x000fc800078e0203 */
[----:B------:R-:W-:-:S07]  /*20110*/  IMAD.MOV.U32 R13, RZ, RZ, R2 ;  /* 0x000000ffff0d7224 */ /* 0x000fce00078e0002 */
[----:B------:R-:W-:Y:S05]  /*20120*/  WARPSYNC.COLLECTIVE R15, `(.L_x_5615) ;  /* 0x000000000f087348 */ /* 0x000fea0003c00000 */
[----:B------:R0:W1:Y:S02]  /*20130*/  SHFL.UP P6, R14, R13, R12, R11 ;  /* 0x0400000c0d0e7389 */ /* 0x00006400000c000b */
[----:B01----:R-:W-:Y:S01]  /*20140*/  ENDCOLLECTIVE ;  /* 0x000000000000791b */ /* 0x003fe20003800000 */
.L_x_5615:
[----:B------:R-:W-:Y:S01]  /*20150*/  IMAD.MOV.U32 R12, RZ, RZ, 0x10 ;  /* 0x00000010ff0c7424 */ /* 0x000fe200078e00ff */
[----:B------:R-:W-:-:S05]  /*20160*/  SEL R3, R14, RZ, P4 ;  /* 0x000000ff0e037207 */ /* 0x000fca0002000000 */
[----:B------:R-:W-:-:S04]  /*20170*/  IMAD.IADD R3, R2, 0x1, R3 ;  /* 0x0000000102037824 */ /* 0x000fc800078e0203 */
[----:B------:R-:W-:-:S07]  /*20180*/  IMAD.MOV.U32 R13, RZ, RZ, R3 ;  /* 0x000000ffff0d7224 */ /* 0x000fce00078e0003 */
[----:B------:R-:W-:Y:S05]  /*20190*/  WARPSYNC.COLLECTIVE R15, `(.L_x_5616) ;  /* 0x000000000f087348 */ /* 0x000fea0003c00000 */
[----:B------:R0:W1:Y:S02]  /*201a0*/  SHFL.UP P6, R14, R13, R12, R11 ;  /* 0x0400000c0d0e7389 */ /* 0x00006400000c000b */
[----:B01----:R-:W-:Y:S01]  /*201b0*/  ENDCOLLECTIVE ;  /* 0x000000000000791b */ /* 0x003fe20003800000 */
.L_x_5616:
        /* <DEDUP_REMOVED lines=8> */
.L_x_5617:
[----:B------:R-:W-:Y:S05]  /*20240*/  BRA `(.L_x_5618) ;  /* 0xffffffa400cc7947 */ /* 0x000fea000383ffff */
.L_x_5430:
[----:B------:R-:W-:Y:S01]  /*20250*/  BSSY B0, `(.L_x_5619) ;  /* 0x0000008000007945 */ /* 0x000fe20003800000 */
[----:B-----5:R-:W-:Y:S01]  /*20260*/  IMAD.MOV.U32 R13, RZ, RZ, R17 ;  /* 0x000000ffff0d7224 */ /* 0x020fe200078e0011 */
[----:B------:R-:W-:Y:S01]  /*20270*/  MOV R11, RZ ;  /* 0x000000ff000b7202 */ /* 0x000fe20000000f00 */
[----:B------:R-:W-:Y:S02]  /*20280*/  IMAD.MOV.U32 R12, RZ, RZ, 0x1 ;  /* 0x00000001ff0c7424 */ /* 0x000fe400078e00ff */
[----:B------:R-:W-:-:S07]  /*20290*/  IMAD.MOV.U32 R15, RZ, RZ, -0x1 ;  /* 0xffffffffff0f7424 */ /* 0x000fce00078e00ff */
[----:B01----:R-:W-:Y:S05]  /*202a0*/  WARPSYNC.COLLECTIVE R15, `(.L_x_5620) ;  /* 0x000000000f087348 */ /* 0x003fea0003c00000 */
[----:B------:R2:W3:Y:S02]  /*202b0*/  SHFL.UP P6, R14, R13, R12, R11 ;  /* 0x0400000c0d0e7389 */ /* 0x0004e400000c000b */
[----:B0123--:R-:W-:Y:S01]  /*202c0*/  ENDCOLLECTIVE ;  /* 0x000000000000791b */ /* 0x00ffe20003800000 */
.L_x_5620:
[----:B------:R-:W-:Y:S05]  /*202d0*/  BSYNC B0 ;  /* 0x0000000000007941 */ /* 0x000fea0003800000 */
.L_x_5619:
        /* <DEDUP_REMOVED lines=8> */
.L_x_5621:
[----:B------:R-:W-:Y:S01]  /*20360*/  IMAD.MOV.U32 R12, RZ, RZ, 0x4 ;  /* 0x00000004ff0c7424 */ /* 0x000fe200078e00ff */
[----:B------:R-:W-:-:S05]  /*20370*/  SEL R2, R14, RZ, P2 ;  /* 0x000000ff0e027207 */ /* 0x000fca0001000000 */
[----:B------:R-:W-:-:S04]  /*20380*/  IMAD.IADD R2, R13, 0x1, R2 ;  /* 0x000000010d027824 */ /* 0x000fc800078e0202 */
[----:B------:R-:W-:-:S07]  /*20390*/  IMAD.MOV.U32 R13, RZ, RZ, R2 ;  /* 0x000000ffff0d7224 */ /* 0x000fce00078e0002 */
[----:B------:R-:W-:Y:S05]  /*203a0*/  WARPSYNC.COLLECTIVE R15, `(.L_x_5622) ;  /* 0x000000000f087348 */ /* 0x000fea0003c00000 */
[----:B------:R0:W1:Y:S02]  /*203b0*/  SHFL.UP P6, R14, R13, R12, R11 ;  /* 0x0400000c0d0e7389 */ /* 0x00006400000c000b */
[----:B01----:R-:W-:Y:S01]  /*203c0*/  ENDCOLLECTIVE ;  /* 0x000000000000791b */ /* 0x003fe20003800000 */
.L_x_5622:
[----:B------:R-:W-:Y:S01]  /*203d0*/  IMAD.MOV.U32 R12, RZ, RZ, 0x8 ;  /* 0x00000008ff0c7424 */ /* 0x000fe200078e00ff */
[----:B------:R-:W-:-:S05]  /*203e0*/  SEL R3, R14, RZ, P3 ;  /* 0x000000ff0e037207 */ /* 0x000fca0001800000 */
[----:B------:R-:W-:-:S05]  /*203f0*/  IMAD.IADD R3, R2, 0x1, R3 ;  /* 0x0000000102037824 */ /* 0x000fca00078e0203 */
[----:B------:R-:W-:-:S07]  /*20400*/  MOV R13, R3 ;  /* 0x00000003000d7202 */ /* 0x000fce0000000f00 */
[----:B------:R-:W-:Y:S05]  /*20410*/  WARPSYNC.COLLECTIVE R15, `(.L_x_5623) ;  /* 0x000000000f087348 */ /* 0x000fea0003c00000 */
[----:B------:R0:W1:Y:S02]  /*20420*/  SHFL.UP P6, R14, R13, R12, R11 ;  /* 0x0400000c0d0e7389 */ /* 0x00006400000c000b */
[----:B01----:R-:W-:Y:S01]  /*20430*/  ENDCOLLECTIVE ;  /* 0x000000000000791b */ /* 0x003fe20003800000 */
.L_x_5623:
[----:B------:R-:W-:Y:S01]  /*20440*/  IMAD.MOV.U32 R12, RZ, RZ, 0x10 ;  /* 0x00000010ff0c7424 */ /* 0x000fe200078e00ff */
[----:B------:R-:W-:-:S05]  /*20450*/  SEL R4, R14, RZ, P4 ;  /* 0x000000ff0e047207 */ /* 0x000fca0002000000 */
[----:B------:R-:W-:-:S04]  /*20460*/  IMAD.IADD R4, R3, 0x1, R4 ;  /* 0x0000000103047824 */ /* 0x000fc800078e0204 */
[----:B------:R-:W-:-:S07]  /*20470*/  IMAD.MOV.U32 R13, RZ, RZ, R4 ;  /* 0x000000ffff0d7224 */ /* 0x000fce00078e0004 */
[----:B------:R-:W-:Y:S05]  /*20480*/  WARPSYNC.COLLECTIVE R15, `(.L_x_5624) ;  /* 0x000000000f087348 */ /* 0x000fea0003c00000 */
[----:B------:R0:W1:Y:S02]  /*20490*/  SHFL.UP P6, R14, R13, R12, R11 ;  /* 0x0400000c0d0e7389 */ /* 0x00006400000c000b */
[----:B01----:R-:W-:Y:S01]  /*204a0*/  ENDCOLLECTIVE ;  /* 0x000000000000791b */ /* 0x003fe20003800000 */
.L_x_5624:
        /* <DEDUP_REMOVED lines=8> */
.L_x_5625:
[----:B------:R-:W-:Y:S05]  /*20530*/  BRA `(.L_x_5626) ;  /* 0xffffffa400ac7947 */ /* 0x000fea000383ffff */
.L_x_5432:
[----:B------:R-:W-:Y:S01]  /*20540*/  BSSY B0, `(.L_x_5627) ;  /* 0x0000006000007945 */ /* 0x000fe20003800000 */
[----:B------:R-:W-:Y:S01]  /*20550*/  PLOP3.LUT P6, PT, P6, PT, PT, 0x8, 0x0 ;  /* 0x000000000000781c */ /* 0x000fe200037ce170 */
[----:B------:R-:W-:-:S12]  /*20560*/  IMAD.MOV.U32 R15, RZ, RZ, -0x1 ;  /* 0xffffffffff0f7424 */ /* 0x000fd800078e00ff */
[----:B01----:R-:W-:Y:S05]  /*20570*/  WARPSYNC.COLLECTIVE R15, `(.L_x_5628) ;  /* 0x000000000f087348 */ /* 0x003fea0003c00000 */
[----:B------:R-:W-:Y:S01]  /*20580*/  VOTE.ANY R14, PT, P6 ;  /* 0x00000000000e7806 */ /* 0x000fe200030e0100 */
[----:B01----:R-:W-:Y:S06]  /*20590*/  ENDCOLLECTIVE ;  /* 0x000000000000791b */ /* 0x003fec0003800000 */
.L_x_5628:
[----:B------:R-:W-:Y:S05]  /*205a0*/  BSYNC B0 ;  /* 0x0000000000007941 */ /* 0x000fea0003800000 */
.L_x_5627:
        /* <DEDUP_REMOVED lines=9> */
.L_x_5629:
[----:B------:R-:W-:Y:S01]  /*20640*/  MOV R17, R14 ;  /* 0x0000000e00117202 */ /* 0x000fe20000000f00 */
[----:B------:R-:W-:Y:S06]  /*20650*/  BRA `(.L_x_5630) ;  /* 0xffffffa4009c7947 */ /* 0x000fec000383ffff */
.L_x_5434:
[----:B------:R-:W-:Y:S01]  /*20660*/  BSSY B0, `(.L_x_5631) ;  /* 0x0000007000007945 */ /* 0x000fe20003800000 */
[----:B------:R-:W-:Y:S02]  /*20670*/  IMAD.MOV.U32 R13, RZ, RZ, R2 ;  /* 0x000000ffff0d7224 */ /* 0x000fe400078e0002 */
[----:B------:R-:W-:Y:S02]  /*20680*/  IMAD.MOV.U32 R11, RZ, RZ, 0x1f ;  /* 0x0000001fff0b7424 */ /* 0x000fe400078e00ff */
[----:B------:R-:W-:-:S07]  /*20690*/  IMAD.MOV.U32 R15, RZ, RZ, -0x1 ;  /* 0xffffffffff0f7424 */ /* 0x000fce00078e00ff */
[----:B0123--:R-:W-:Y:S05]  /*206a0*/  WARPSYNC.COLLECTIVE R15, `(.L_x_5632) ;  /* 0x000000000f087348 */ /* 0x00ffea0003c00000 */
[----:B------:R4:W0:Y:S02]  /*206b0*/  SHFL.IDX P6, R14, R13, R12, R11 ;  /* 0x0000000c0d0e7389 */ /* 0x00082400000c000b */
[----:B01234-:R-:W-:Y:S01]  /*206c0*/  ENDCOLLECTIVE ;  /* 0x000000000000791b */ /* 0x01ffe20003800000 */
.L_x_5632:
[----:B------:R-:W-:Y:S05]  /*206d0*/  BSYNC B0 ;  /* 0x0000000000007941 */ /* 0x000fea0003800000 */
.L_x_5631:
[----:B------:R-:W-:Y:S05]  /*206e0*/  BRA `(.L_x_5433) ;  /* 0xffffffa400947947 */ /* 0x000fea000383ffff */
.L_x_5438:
[----:B0-----:R0:W1:Y:S02]  /*206f0*/  SYNCS.PHASECHK.TRANS64.TRYWAIT P0, [R5+URZ+0x22820], R0 ;  /* 0x02282000050075a7 */ /* 0x001064000800017f */
[----:B-1----:R-:W-:Y:S05]  /*20700*/  @!P0 NANOSLEEP.SYNCS 0x989680 ;  /* 0x009896800000895d */ /* 0x002fea0003900000 */
[----:B------:R-:W1:Y:S02]  /*20710*/  @!P0 SYNCS.PHASECHK.TRANS64 P0, [R5+URZ+0x22820], R0 ;  /* 0x02282000050085a7 */ /* 0x000e64000800007f */
[----:B-1----:R-:W-:Y:S05]  /*20720*/  @!P0 BRA `(.L_x_5438) ;  /* 0xfffffffc00f08947 */ /* 0x002fea000383ffff */
[----:B------:R-:W-:Y:S05]  /*20730*/  BRA `(.L_x_5633) ;  /* 0xffffffac000c7947 */ /* 0x000fea000383ffff */
.L_x_5439:
        /* <DEDUP_REMOVED lines=11> */
.L_x_5635:
[----:B------:R-:W-:Y:S05]  /*207f0*/  BSYNC B0 ;  /* 0x0000000000007941 */ /* 0x000fea0003800000 */
.L_x_5634:
[----:B------:R-:W-:Y:S05]  /*20800*/  BRA `(.L_x_5636) ;  /* 0xffffffa800f47947 */ /* 0x000fea000383ffff */
.L_x_5440:
[----:B------:R-:W-:Y:S01]  /*20810*/  BSSY B0, `(.L_x_5637) ;  /* 0x0000006000007945 */ /* 0x000fe20003800000 */
[----:B------:R-:W-:-:S07]  /*20820*/  IMAD.MOV.U32 R15, RZ, RZ, -0x1 ;  /* 0xffffffffff0f7424 */ /* 0x000fce00078e00ff */
[----:B0-234-:R-:W-:Y:S05]  /*20830*/  WARPSYNC.COLLECTIVE R15, `(.L_x_5638) ;  /* 0x000000000f0c7348 */ /* 0x01dfea0003c00000 */
[----:B------:R-:W-:Y:S02]  /*20840*/  ELECT P6, UR62, PT ;  /* 0x00000000003e782f */ /* 0x000fe400038c0000 */
[----:B------:R-:W-:Y:S01]  /*20850*/  MOV R14, UR62 ;  /* 0x0000003e000e7c02 */ /* 0x000fe20008000f00 */
[----:B0-234-:R-:W-:Y:S10]  /*20860*/  ENDCOLLECTIVE ;  /* 0x000000000000791b */ /* 0x01dff40003800000 */
.L_x_5638:
[----:B------:R-:W-:Y:S05]  /*20870*/  BSYNC B0 ;  /* 0x0000000000007941 */ /* 0x000fea0003800000 */
.L_x_5637:
[----:B------:R-:W-:Y:S05]  /*20880*/  BRA `(.L_x_5639) ;  /* 0xffffffa800e87947 */ /* 0x000fea000383ffff */
.L_x_5442:
[----:B0-----:R0:W1:Y:S02]  /*20890*/  SYNCS.PHASECHK.TRANS64.TRYWAIT P1, [R3+URZ+0x22840], R2 ;  /* 0x02284002030075a7 */ /* 0x001064000802017f */
[----:B-1----:R-:W-:Y:S05]  /*208a0*/  @!P1 NANOSLEEP.SYNCS 0x989680 ;  /* 0x009896800000995d */ /* 0x002fea0003900000 */
[----:B------:R-:W1:Y:S02]  /*208b0*/  @!P1 SYNCS.PHASECHK.TRANS64 P1, [R3+URZ+0x22840], R2 ;  /* 0x02284002030095a7 */ /* 0x000e64000802007f */
[----:B-1----:R-:W-:Y:S05]  /*208c0*/  @!P1 BRA `(.L_x_5442) ;  /* 0xfffffffc00f09947 */ /* 0x002fea000383ffff */
[----:B------:R-:W-:Y:S05]  /*208d0*/  BRA `(.L_x_5640) ;  /* 0xffffffac00047947 */ /* 0x000fea000383ffff */
.L_x_5444:
[----:B-1----:R1:W0:Y:S02]  /*208e0*/  SYNCS.PHASECHK.TRANS64.TRYWAIT P1, [R5+URZ+0x22840], R0 ;  /* 0x02284000050075a7 */ /* 0x002224000802017f */
[----:B0-----:R-:W-:Y:S05]  /*208f0*/  @!P1 NANOSLEEP.SYNCS 0x989680 ;  /* 0x009896800000995d */ /* 0x001fea0003900000 */
[----:B------:R-:W0:Y:S02]  /*20900*/  @!P1 SYNCS.PHASECHK.TRANS64 P1, [R5+URZ+0x22840], R0 ;  /* 0x02284000050095a7 */ /* 0x000e24000802007f */
[----:B0-----:R-:W-:Y:S05]  /*20910*/  @!P1 BRA `(.L_x_5444) ;  /* 0xfffffffc00f09947 */ /* 0x001fea000383ffff */
[----:B------:R-:W-:Y:S05]  /*20920*/  BRA `(.L_x_5641) ;  /* 0xffffffac00107947 */ /* 0x000fea000383ffff */
.L_x_5446:
[----:B------:R0:W0:Y:S02]  /*20930*/  SYNCS.PHASECHK.TRANS64.TRYWAIT P1, [R3+URZ+0x22860], R2 ;  /* 0x02286002030075a7 */ /* 0x000024000802017f */
[----:B0-----:R-:W-:Y:S05]  /*20940*/  @!P1 NANOSLEEP.SYNCS 0x989680 ;  /* 0x009896800000995d */ /* 0x001fea0003900000 */
[----:B------:R-:W0:Y:S02]  /*20950*/  @!P1 SYNCS.PHASECHK.TRANS64 P1, [R3+URZ+0x22860], R2 ;  /* 0x02286002030095a7 */ /* 0x000e24000802007f */
[----:B0-----:R-:W-:Y:S05]  /*20960*/  @!P1 BRA `(.L_x_5446) ;  /* 0xfffffffc00f09947 */ /* 0x001fea000383ffff */
[----:B------:R-:W-:Y:S05]  /*20970*/  BRA `(.L_x_5642) ;  /* 0xffffffac000c7947 */ /* 0x000fea000383ffff */
.L_x_5643:
        /* <DEDUP_REMOVED lines=16> */
.L_x_6466:


//--------------------- .text._ZN7cutlass13device_kernelIN5flash11enable_sm90INS1_16FlashAttnFwdSm90INS1_25CollectiveMainloopFwdSm90ILi2EN4cute5tupleIJNS5_1CILi1EEES8_S8_EEENS6_IJNS7_ILi128EEENS7_ILi96EEENS7_ILi64EEEEEELi256ENS_6half_tEfNS_4arch4Sm90ELb1ELb0ELb1ELb1ELb1ELb0ELb1ELb1ELb0ELb1ELb0ELb0EEENS1_21CollectiveEpilogueFwdINS6_IJSA_NS7_ILi256EEESB_EEES9_SE_SG_Li256ELb1ELb1ELb0ELb0EEENS1_36VarlenDynamicPersistentTileSchedulerILi128ELi96ELi256ELi128ELb0ELb1ELb1ELb1ELb1ELb1EEEEEEEEEvNT_6ParamsE --------------------------
	.section	.text._ZN7cutlass13device_kernelIN5flash11enable_sm90INS1_16FlashAttnFwdSm90INS1_25CollectiveMainloopFwdSm90ILi2EN4cute5tupleIJNS5_1CILi1EEES8_S8_EEENS6_IJNS7_ILi128EEENS7_ILi96EEENS7_ILi64EEEEEELi256ENS_6half_tEfNS_4arch4Sm90ELb1ELb0ELb1ELb1ELb1ELb0ELb1ELb1ELb0ELb1ELb0ELb0EEENS1_21CollectiveEpilogueFwdINS6_IJSA_NS7_ILi256EEESB_EEES9_SE_SG_Li256ELb1ELb1ELb0ELb0EEENS1_36VarlenDynamicPersistentTileSchedulerILi128ELi96ELi256ELi128ELb0ELb1ELb1ELb1ELb1ELb1EEEEEEEEEvNT_6ParamsE,"ax",@progbits
	.align	128
.text._ZN7cutlass13device_kernelIN5flash11enable_sm90INS1_16FlashAttnFwdSm90INS1_25CollectiveMainloopFwdSm90ILi2EN4cute5tupleIJNS5_1CILi1EEES8_S8_EEENS6_IJNS7_ILi128EEENS7_ILi96EEENS7_ILi64EEEEEELi256ENS_6half_tEfNS_4arch4Sm90ELb1ELb0ELb1ELb1ELb1ELb0ELb1ELb1ELb0ELb1ELb0ELb0EEENS1_21CollectiveEpilogueFwdINS6_IJSA_NS7_ILi256EEESB_EEES9_SE_SG_Li256ELb1ELb1ELb0ELb0EEENS1_36VarlenDynamicPersistentTileSchedulerILi128ELi96ELi256ELi128ELb0ELb1ELb1ELb1ELb1ELb1EEEEEEEEEvNT_6ParamsE:
        .type           _ZN7cutlass13device_kernelIN5flash11enable_sm90INS1_16FlashAttnFwdSm90INS1_25CollectiveMainloopFwdSm90ILi2EN4cute5tupleIJNS5_1CILi1EEES8_S8_EEENS6_IJNS7_ILi128EEENS7_ILi96EEENS7_ILi64EEEEEELi256ENS_6half_tEfNS_4arch4Sm90ELb1ELb0ELb1ELb1ELb1ELb0ELb1ELb1ELb0ELb1ELb0ELb0EEENS1_21CollectiveEpilogueFwdINS6_IJSA_NS7_ILi256EEESB_EEES9_SE_SG_Li256ELb1ELb1ELb0ELb0EEENS1_36VarlenDynamicPersistentTileSchedulerILi128ELi96ELi256ELi128ELb0ELb1ELb1ELb1ELb1ELb1EEEEEEEEEvNT_6ParamsE,@function
        .size           _ZN7cutlass13device_kernelIN5flash11enable_sm90INS1_16FlashAttnFwdSm90INS1_25CollectiveMainloopFwdSm90ILi2EN4cute5tupleIJNS5_1CILi1EEES8_S8_EEENS6_IJNS7_ILi128EEENS7_ILi96EEENS7_ILi64EEEEEELi256ENS_6half_tEfNS_4arch4Sm90ELb1ELb0ELb1ELb1ELb1ELb0ELb1ELb1ELb0ELb1ELb0ELb0EEENS1_21CollectiveEpilogueFwdINS6_IJSA_NS7_ILi256EEESB_EEES9_SE_SG_Li256ELb1ELb1ELb0ELb0EEENS1_36VarlenDynamicPersistentTileSchedulerILi128ELi96ELi256ELi128ELb0ELb1ELb1ELb1ELb1ELb1EEEEEEEEEvNT_6ParamsE,(.L_x_6467 - _ZN7cutlass13device_kernelIN5flash11enable_sm90INS1_16FlashAttnFwdSm90INS1_25CollectiveMainloopFwdSm90ILi2EN4cute5tupleIJNS5_1CILi1EEES8_S8_EEENS6_IJNS7_ILi128EEENS7_ILi96EEENS7_ILi64EEEEEELi256ENS_6half_tEfNS_4arch4Sm90ELb1ELb0ELb1ELb1ELb1ELb0ELb1ELb1ELb0ELb1ELb0ELb0EEENS1_21CollectiveEpilogueFwdINS6_IJSA_NS7_ILi256EEESB_EEES9_SE_SG_Li256ELb1ELb1ELb0ELb0EEENS1_36VarlenDynamicPersistentTileSchedulerILi128ELi96ELi256ELi128ELb0ELb1ELb1ELb1ELb1ELb1EEEEEEEEEvNT_6ParamsE)
        .other          _ZN7cutlass13device_kernelIN5flash11enable_sm90INS1_16FlashAttnFwdSm90INS1_25CollectiveMainloopFwdSm90ILi2EN4cute5tupleIJNS5_1CILi1EEES8_S8_EEENS6_IJNS7_ILi128EEENS7_ILi96EEENS7_ILi64EEEEEELi256ENS_6half_tEfNS_4arch4Sm90ELb1ELb0ELb1ELb1ELb1ELb0ELb1ELb1ELb0ELb1ELb0ELb0EEENS1_21CollectiveEpilogueFwdINS6_IJSA_NS7_ILi256EEESB_EEES9_SE_SG_Li256ELb1ELb1ELb0ELb0EEENS1_36VarlenDynamicPersistentTileSchedulerILi128ELi96ELi256ELi128ELb0ELb1ELb1ELb1ELb1ELb1EEEEEEEEEvNT_6ParamsE,@"STO_CUDA_ENTRY STV_DEFAULT"
_ZN7cutlass13device_kernelIN5flash11enable_sm90INS1_16FlashAttnFwdSm90INS1_25CollectiveMainloopFwdSm90ILi2EN4cute5tupleIJNS5_1CILi1EEES8_S8_EEENS6_IJNS7_ILi128EEENS7_ILi96EEENS7_ILi64EEEEEELi256ENS_6half_tEfNS_4arch4Sm90ELb1ELb0ELb1ELb1ELb1ELb0ELb1ELb1ELb0ELb1ELb0ELb0EEENS1_21CollectiveEpilogueFwdINS6_IJSA_NS7_ILi256EEESB_EEES9_SE_SG_Li256ELb1ELb1ELb0ELb0EEENS1_36VarlenDynamicPersistentTileSchedulerILi128ELi96ELi256ELi128ELb0ELb1ELb1ELb1ELb1ELb1EEEEEEEEEvNT_6ParamsE:
        /* <DEDUP_REMOVED lines=47> */
.L_x_5644:
        /* <DEDUP_REMOVED lines=22> */
.L_x_5645:
        /* <DEDUP_REMOVED lines=18> */
.L_x_5646:
        /* <DEDUP_REMOVED lines=22> */
.L_x_5647:
        /* <DEDUP_REMOVED lines=23> */
.L_x_5648:
        /* <DEDUP_REMOVED lines=10> */
.L_x_5650:
        /* <DEDUP_REMOVED lines=20> */
[----:B------:R-:W-:Y:S01]  /*0a20*/  IMAD.MOV.U32 R225, RZ, RZ, RZ ;  /* 0x000000ffffe17224 */ /* 0x000fe200078e00ff */
[----:B------:R-:W-:Y:S01]  /*0a30*/  R2UR UR6, R14 ;  /* 0x000000000e0672ca */ /* 0x000fe200000e0000 */
[----:B------:R-:W0:Y:S01]  /*0a40*/  S2R R0, SR_TID.X ;  /* 0x0000000000007919 */ /* 0x000e220000002100 */
[----:B------:R-:W-:Y:S01]  /*0a50*/  UMOV UR39, URZ ;  /* 0x0000003f00277c82 */ /* 0x000fe20008000000 */
[----:B------:R-:W-:Y:S01]  /*0a60*/  UMOV UR38, URZ ;  /* 0x0000003f00267c82 */ /* 0x000fe20008000000 */
[----:B0-----:R-:W-:-:S05]  /*0a70*/  VIADD R12, R0, 0xffffff80 ;  /* 0xffffff80000c7836 */ /* 0x001fca0000000000 */
[----:B------:R-:W-:-:S04]  /*0a80*/  SHF.R.S32.HI R0, RZ, 0x1f, R12 ;  /* 0x0000001fff007819 */ /* 0x000fc8000001140c */
[CC--:B------:R-:W-:Y:S02]  /*0a90*/  LEA.HI R4, R0.reuse, R12.reuse, RZ, 0x5 ;  /* 0x0000000c00047211 */ /* 0x0c0fe400078f28ff */
[CC--:B------:R-:W-:Y:S02]  /*0aa0*/  LEA.HI R3, R0.reuse, R12.reuse, RZ, 0x4 ;  /* 0x0000000c00037211 */ /* 0x0c0fe400078f20ff */
[----:B------:R-:W-:Y:S01]  /*0ab0*/  LEA.HI R11, R0, R12, RZ, 0x2 ;  /* 0x0000000c000b7211 */ /* 0x000fe200078f10ff */
[----:B------:R-:W-:Y:S01]  /*0ac0*/  IMAD.SHL.U32 R5, R4, 0x20, RZ ;  /* 0x0000002004057824 */ /* 0x000fe200078e00ff */
[----:B------:R-:W-:Y:S02]  /*0ad0*/  LOP3.LUT R4, R3, 0x3fffff0, RZ, 0xc0, !PT ;  /* 0x03fffff003047812 */ /* 0x000fe400078ec0ff */
[----:B------:R-:W-:Y:S02]  /*0ae0*/  SHF.R.S32.HI R6, RZ, 0x4, R3 ;  /* 0x00000004ff067819 */ /* 0x000fe40000011403 */
[----:B------:R-:W-:Y:S01]  /*0af0*/  LOP3.LUT R11, R11, 0xfffffffc, RZ, 0xc0, !PT ;  /* 0xfffffffc0b0b7812 */ /* 0x000fe200078ec0ff */
[----:B------:R-:W-:Y:S01]  /*0b00*/  IMAD.IADD R4, R12, 0x1, -R4 ;  /* 0x000000010c047824 */ /* 0x000fe200078e0a04 */
[----:B------:R-:W-:-:S02]  /*0b10*/  LEA.HI R3, R3, R6, RZ, 0x1 ;  /* 0x0000000603037211 */ /* 0x000fc400078f08ff */
[----:B------:R-:W-:Y:S01]  /*0b20*/  LOP3.LUT R5, R5, 0xfffffc00, RZ, 0xc0, !PT ;  /* 0xfffffc0005057812 */ /* 0x000fe200078ec0ff */
[----:B------:R-:W-:Y:S01]  /*0b30*/  IMAD.IADD R11, R12, 0x1, -R11 ;  /* 0x000000010c0b7824 */ /* 0x000fe200078e0a0b */
[----:B------:R-:W-:Y:S02]  /*0b40*/  LOP3.LUT R3, R3, 0x1ffffffe, RZ, 0xc0, !PT ;  /* 0x1ffffffe03037812 */ /* 0x000fe400078ec0ff */
[----:B------:R-:W-:Y:S02]  /*0b50*/  LEA R4, R4, R5, 0x6 ;  /* 0x0000000504047211 */ /* 0x000fe400078e30ff */
        /* <DEDUP_REMOVED lines=14> */
[----:B------:R-:W-:-:S02]  /*0c40*/  IADD3 R220, R12, -R220, RZ ;  /* 0x800000dc0cdc7210 */ /* 0x000fc40007ffe0ff */
[----:B------:R-:W-:Y:S02]  /*0c50*/  SHF.R.S32.HI R7, RZ, 0x1f, R226 ;  /* 0x0000001fff077819 */ /* 0x000fe400000114e2 */
[----:B------:R-:W-:Y:S01]  /*0c60*/  LOP3.LUT R2, R2, 0x3fffffe, RZ, 0xc0, !PT ;  /* 0x03fffffe02027812 */ /* 0x000fe200078ec0ff */
[----:B------:R-:W-:Y:S01]  /*0c70*/  IMAD.SHL.U32 R200, R220, 0x8, RZ ;  /* 0x00000008dcc87824 */ /* 0x000fe200078e00ff */
[CC--:B------:R-:W-:Y:S02]  /*0c80*/  LEA.HI R8, R7.reuse, R226.reuse, RZ, 0x2 ;  /* 0x000000e207087211 */ /* 0x0c0fe400078f10ff */
        /* <DEDUP_REMOVED lines=17> */
[----:B------:R-:W-:-:S03]  /*0da0*/  SHF.R.S32.HI R0, RZ, 0x1f, R219 ;  /* 0x0000001fff007819 */ /* 0x000fc600000114db */
[----:B------:R-:W-:Y:S02]  /*0db0*/  IMAD R228, R2, 0x40, R7 ;  /* 0x0000004002e47824 */ /* 0x000fe400078e0207 */
[----:B------:R-:W-:Y:S02]  /*0dc0*/  IMAD.U32 R2, RZ, RZ, UR4 ;  /* 0x00000004ff027e24 */ /* 0x000fe4000f8e00ff */
[----:B------:R-:W-:Y:S02]  /*0dd0*/  IMAD.MOV.U32 R7, RZ, RZ, R15 ;  /* 0x000000ffff077224 */ /* 0x000fe400078e000f */
[----:B------:R-:W-:Y:S01]  /*0de0*/  IMAD R215, R215, 0x8, R228 ;  /* 0x00000008d7d77824 */ /* 0x000fe200078e02e4 */
[----:B------:R0:W-:Y:S02]  /*0df0*/  STL [R1], R2 ;  /* 0x0000000201007387 */ /* 0x0001e40000100800 */
[----:B0-----:R-:W-:-:S07]  /*0e00*/  SHF.R.S32.HI R2, RZ, 0x1f, R217 ;  /* 0x0000001fff027819 */ /* 0x001fce00000114d9 */
.L_x_5711:
[----:B012-4-:R-:W0:Y:S01]  /*0e10*/  LDC.64 R2, c[0x0][0xd88] ;  /* 0x00036200ff027b82 */ /* 0x017e220000000a00 */
[----:B------:R-:W-:Y:S01]  /*0e20*/  ULDC.64 UR8, c[0x0][0xb20] ;  /* 0x0002c80000087ab9 */ /* 0x000fe20000000a00 */
[----:B------:R-:W-:Y:S01]  /*0e30*/  ULDC.64 UR10, c[0x0][0xb10] ;  /* 0x0002c400000a7ab9 */ /* 0x000fe20000000a00 */
[----:B0-----:R-:W-:-:S06]  /*0e40*/  IMAD.WIDE R2, R7, 0x4, R2 ;  /* 0x0000000407027825 */ /* 0x001fcc00078e0202 */
[----:B------:R-:W2:Y:S01]  /*0e50*/  LDG.E R2, desc[UR36][R2.64] ;  /* 0x0000002402027981 */ /* 0x000ea2000c1e1900 */
[----:B------:R-:W-:Y:S01]  /*0e60*/  UISETP.NE.U32.AND UP0, UPT, UR8, URZ, UPT ;  /* 0x0000003f0800728c */ /* 0x000fe2000bf05070 */
[----:B------:R-:W-:Y:S01]  /*0e70*/  MOV R7, RZ ;  /* 0x000000ff00077202 */ /* 0x000fe20000000f00 */
[----:B------:R-:W-:Y:S02]  /*0e80*/  UISETP.NE.U32.AND UP1, UPT, UR10, URZ, UPT ;  /* 0x0000003f0a00728c */ /* 0x000fe4000bf25070 */
[----:B------:R-:W-:Y:S02]  /*0e90*/  UISETP.NE.AND.EX UP0, UPT, UR9, URZ, UPT, UP0 ;  /* 0x0000003f0900728c */ /* 0x000fe4000bf05300 */
[----:B------:R-:W-:-:S04]  /*0ea0*/  UISETP.NE.AND.EX UP1, UPT, UR11, URZ, UPT, UP1 ;  /* 0x0000003f0b00728c */ /* 0x000fc8000bf25310 */
[----:B------:R-:W-:Y:S02]  /*0eb0*/  PLOP3.LUT P0, PT, PT, PT, UP0, 0x80, 0x0 ;  /* 0x000000000000781c */ /* 0x000fe40003f0f008 */
[----:B------:R-:W-:Y:S02]  /*0ec0*/  PLOP3.LUT P2, PT, PT, PT, UP1, 0x80, 0x0 ;  /* 0x000000000000781c */ /* 0x000fe40003f4f018 */
[----:B--2---:R-:W-:-:S13]  /*0ed0*/  R2UR UR4, R2 ;  /* 0x00000000020472ca */ /* 0x004fda00000e0000 */
[----:B------:R-:W-:Y:S02]  /*0ee0*/  USHF.R.S32.HI UR7, URZ, 0x1f, UR4 ;  /* 0x0000001f3f077899 */ /* 0x000fe40008011404 */
[----:B------:R-:W-:Y:S01]  /*0ef0*/  IMAD.U32 R221, RZ, RZ, UR4 ;  /* 0x00000004ffdd7e24 */ /* 0x000fe2000f8e00ff */
[----:B------:R-:W-:-:S04]  /*0f00*/  @UP0 ULEA UR8, UP2, UR4, UR8, 0x2 ;  /* 0x0000000804080291 */ /* 0x000fc8000f84103f */
[----:B------:R-:W-:Y:S02]  /*0f10*/  @UP0 ULEA.HI.X UR9, UR4, UR9, UR7, 0x2, UP2 ;  /* 0x0000000904090291 */ /* 0x000fe400090f1407 */
[----:B------:R-:W-:Y:S01]  /*0f20*/  IMAD.U32 R223, RZ, RZ, UR7 ;  /* 0x00000007ffdf7e24 */ /* 0x000fe2000f8e00ff */
[----:B------:R-:W-:Y:S01]  /*0f30*/  @UP1 ULEA UR10, UP0, UR4, UR10, 0x2 ;  /* 0x0000000a040a1291 */ /* 0x000fe2000f80103f */
[----:B------:R-:W-:-:S03]  /*0f40*/  IMAD.U32 R2, RZ, RZ, UR8 ;  /* 0x00000008ff027e24 */ /* 0x000fc6000f8e00ff */
[----:B------:R-:W-:Y:S01]  /*0f50*/  @UP1 ULEA.HI.X UR11, UR4, UR11, UR7, 0x2, UP0 ;  /* 0x0000000b040b1291 */ /* 0x000fe200080f1407 */
[----:B------:R-:W-:Y:S01]  /*0f60*/  IMAD.U32 R3, RZ, RZ, UR9 ;  /* 0x00000009ff037e24 */ /* 0x000fe2000f8e00ff */
[----:B------:R-:W-:Y:S01]  /*0f70*/  ULDC.64 UR8, c[0x0][0x418] ;  /* 0x0001060000087ab9 */ /* 0x000fe20000000a00 */
[----:B------:R-:W-:Y:S01]  /*0f80*/  IMAD.U32 R4, RZ, RZ, UR10 ;  /* 0x0000000aff047e24 */ /* 0x000fe2000f8e00ff */
[----:B------:R-:W-:Y:S01]  /*0f90*/  ULDC UR4, c[0x0][0x424] ;  /* 0x0001090000047ab9 */ /* 0x000fe20000000800 */
[----:B------:R-:W-:Y:S01]  /*0fa0*/  ULDC UR7, c[0x0][0x2f0] ;  /* 0x0000bc0000077ab9 */ /* 0x000fe20000000800 */
[----:B------:R-:W-:Y:S01]  /*0fb0*/  IMAD.U32 R5, RZ, RZ, UR11 ;  /* 0x0000000bff057e24 */ /* 0x000fe2000f8e00ff */
[----:B------:R0:W5:Y:S04]  /*0fc0*/  @P0 LDG.E R7, desc[UR36][R2.64] ;  /* 0x0000002402070981 */ /* 0x000168000c1e1900 */
[----:B------:R0:W5:Y:S01]  /*0fd0*/  @P2 LDG.E R201, desc[UR36][R4.64] ;  /* 0x0000002404c92981 */ /* 0x000162000c1e1900 */
[----:B------:R-:W-:Y:S01]  /*0fe0*/  UISETP.NE.U32.AND UP0, UPT, UR8, URZ, UPT ;  /* 0x0000003f0800728c */ /* 0x000fe2000bf05070 */
[----:B------:R-:W-:-:S03]  /*0ff0*/  IMAD.U32 R222, RZ, RZ, UR6 ;  /* 0x00000006ffde7e24 */ /* 0x000fc6000f8e00ff */
[----:B------:R-:W-:-:S03]  /*1000*/  UISETP.NE.AND.EX UP0, UPT, UR9, URZ, UPT, UP0 ;  /* 0x0000003f0900728c */ /* 0x000fc6000bf05300 */
[----:B------:R-:W-:Y:S01]  /*1010*/  ULDC.64 UR8, c[0x0][0xb18] ;  /* 0x0002c60000087ab9 */ /* 0x000fe20000000a00 */
[----:B------:R-:W-:Y:S01]  /*1020*/  USEL UR4, UR4, 0x1, UP0 ;  /* 0x0000000104047887 */ /* 0x000fe20008000000 */
[----:B------:R-:W-:-:S03]  /*1030*/  ISETP.NE.U32.AND P1, PT, RZ, UR8, PT ;  /* 0x00000008ff007c0c */ /* 0x000fc6000bf25070 */
[----:B------:R-:W-:Y:S01]  /*1040*/  UIMAD UR4, UR4, UR7, URZ ;  /* 0x00000007040472a4 */ /* 0x000fe2000f8e023f */
[----:B------:R-:W-:Y:S01]  /*1050*/  ISETP.NE.AND.EX P1, PT, RZ, UR9, PT, P1 ;  /* 0x00000009ff007c0c */ /* 0x000fe2000bf25310 */
[----:B0--3--:R-:W-:-:S12]  /*1060*/  @P2 BRA `(.L_x_5651) ;  /* 0x0000000000342947 */ /* 0x009fd80003800000 */
[----:B------:R-:W-:Y:S01]  /*1070*/  ULDC.64 UR6, c[0x0][0xaf8] ;  /* 0x0002be0000067ab9 */ /* 0x000fe20000000a00 */
[----:B-----5:R-:W0:Y:S01]  /*1080*/  LDC R201, c[0x0][0x288] ;  /* 0x0000a200ffc97b82 */ /* 0x020e220000000800 */
[----:B------:R-:W-:-:S04]  /*1090*/  ISETP.NE.U32.AND P0, PT, RZ, UR6, PT ;  /* 0x00000006ff007c0c */ /* 0x000fc8000bf05070 */
[----:B------:R-:W-:-:S13]  /*10a0*/  ISETP.NE.AND.EX P0, PT, RZ, UR7, PT, P0 ;  /* 0x00000007ff007c0c */ /* 0x000fda000bf05300 */
[----:B------:R-:W-:Y:S05]  /*10b0*/  @!P0 BRA `(.L_x_5651) ;  /* 0x0000000000208947 */ /* 0x000fea0003800000 */
[----:B------:R-:W-:Y:S01]  /*10c0*/  R2UR UR10, R221 ;  /* 0x00000000dd0a72ca */ /* 0x000fe200000e0000 */
[----:B------:R-:W-:-:S12]  /*10d0*/  ULDC.64 UR6, c[0x0][0xaf8] ;  /* 0x0002be0000067ab9 */ /* 0x000fd80000000a00 */
[----:B------:R-:W-:-:S06]  /*10e0*/  UIMAD.WIDE UR6, UR10, 0x4, UR6 ;  /* 0x000000040a0678a5 */ /* 0x000fcc000f8e0206 */
[----:B------:R-:W-:Y:S01]  /*10f0*/  IMAD.U32 R2, RZ, RZ, UR6 ;  /* 0x00000006ff027e24 */ /* 0x000fe2000f8e00ff */
[----:B------:R-:W-:-:S05]  /*1100*/  MOV R3, UR7 ;  /* 0x0000000700037c02 */ /* 0x000fca0008000f00 */
[----:B0-----:R-:W2:Y:S04]  /*1110*/  LDG.E R201, desc[UR36][R2.64] ;  /* 0x0000002402c97981 */ /* 0x001ea8000c1e1900 */
[----:B------:R-:W2:Y:S02]  /*1120*/  LDG.E R0, desc[UR36][R2.64+0x4] ;  /* 0x0000042402007981 */ /* 0x000ea4000c1e1900 */
[----:B--2---:R-:W-:-:S07]  /*1130*/  IMAD.IADD R201, R0, 0x1, -R201 ;  /* 0x0000000100c97824 */ /* 0x004fce00078e0ac9 */
.L_x_5651:
[----:B------:R-:W-:Y:S01]  /*1140*/  IMAD.U32 R214, RZ, RZ, UR4 ;  /* 0x00000004ffd67e24 */ /* 0x000fe2000f8e00ff */
[----:B------:R-:W-:Y:S06]  /*1150*/  @!P1 BRA `(.L_x_5652) ;  /* 0x0000000000209947 */ /* 0x000fec0003800000 */
[----:B------:R-:W-:Y:S02]  /*1160*/  R2UR UR6, R221 ;  /* 0x00000000dd0672ca */ /* 0x000fe400000e0000 */
[----:B------:R-:W-:-:S11]  /*1170*/  R2UR UR7, R223 ;  /* 0x00000000df0772ca */ /* 0x000fd600000e0000 */
[----:B------:R-:W-:-:S04]  /*1180*/  ULEA UR4, UP0, UR6, UR8, 0x2 ;  /* 0x0000000806047291 */ /* 0x000fc8000f80103f */
[----:B------:R-:W-:Y:S02]  /*1190*/  ULEA.HI.X UR6, UR6, UR9, UR7, 0x2, UP0 ;  /* 0x0000000906067291 */ /* 0x000fe400080f1407 */
[----:B------:R-:W-:-:S04]  /*11a0*/  IMAD.U32 R2, RZ, RZ, UR4 ;  /* 0x00000004ff027e24 */ /* 0x000fc8000f8e00ff */
[----:B------:R-:W-:-:S05]  /*11b0*/  IMAD.U32 R3, RZ, RZ, UR6 ;  /* 0x00000006ff037e24 */ /* 0x000fca000f8e00ff */
[----:B------:R1:W5:Y:S01]  /*11c0*/  LDG.E R214, desc[UR36][R2.64] ;  /* 0x0000002402d67981 */ /* 0x000362000c1e1900 */
[----:B------:R-:W-:Y:S05]  /*11d0*/  BRA `(.L_x_5653) ;  /* 0x0000000000307947 */ /* 0x000fea0003800000 */
.L_x_5652:
[----:B------:R-:W-:Y:S02]  /*11e0*/  ULDC.64 UR6, c[0x0][0xb00] ;  /* 0x0002c00000067ab9 */ /* 0x000fe40000000a00 */
[----:B------:R-:W-:-:S04]  /*11f0*/  ISETP.NE.U32.AND P0, PT, RZ, UR6, PT ;  /* 0x00000006ff007c0c */ /* 0x000fc8000bf05070 */
[----:B------:R-:W-:-:S13]  /*1200*/  ISETP.NE.AND.EX P0, PT, RZ, UR7, PT, P0 ;  /* 0x00000007ff007c0c */ /* 0x000fda000bf05300 */
[----:B------:R-:W-:Y:S05]  /*1210*/  @!P0 BRA `(.L_x_5653) ;  /* 0x0000000000208947 */ /* 0x000fea0003800000 */
[----:B------:R-:W-:Y:S01]  /*1220*/  R2UR UR4, R221 ;  /* 0x00000000dd0472ca */ /* 0x000fe200000e0000 */
[----:B------:R-:W-:-:S12]  /*1230*/  ULDC.64 UR6, c[0x0][0xb00] ;  /* 0x0002c00000067ab9 */ /* 0x000fd80000000a00 */
[----:B------:R-:W-:-:S06]  /*1240*/  UIMAD.WIDE UR6, UR4, 0x4, UR6 ;  /* 0x00000004040678a5 */ /* 0x000fcc000f8e0206 */
[----:B------:R-:W-:Y:S02]  /*1250*/  IMAD.U32 R2, RZ, RZ, UR6 ;  /* 0x00000006ff027e24 */ /* 0x000fe4000f8e00ff */
[----:B------:R-:W-:-:S05]  /*1260*/  IMAD.U32 R3, RZ, RZ, UR7 ;  /* 0x00000007ff037e24 */ /* 0x000fca000f8e00ff */
[----:B------:R-:W2:Y:S04]  /*1270*/  LDG.E R214, desc[UR36][R2.64] ;  /* 0x0000002402d67981 */ /* 0x000ea8000c1e1900 */
[----:B------:R-:W2:Y:S02]  /*1280*/  LDG.E R5, desc[UR36][R2.64+0x4] ;  /* 0x0000042402057981 */ /* 0x000ea4000c1e1900 */
[----:B--2---:R-:W-:-:S07]  /*1290*/  IADD3 R214, -R214, R5, RZ ;  /* 0x00000005d6d67210 */ /* 0x004fce0007ffe1ff */
.L_x_5653:
[----:B------:R-:W2:Y:S01]  /*12a0*/  LDC R0, c[0x0][0x448] ;  /* 0x00011200ff007b82 */ /* 0x000ea20000000800 */
[----:B------:R-:W-:Y:S01]  /*12b0*/  USHF.L.U32 UR61, UR5, 0x7, URZ ;  /* 0x00000007053d7899 */ /* 0x000fe2000800063f */
[----:B-----5:R-:W-:Y:S01]  /*12c0*/  IMAD.IADD R214, R214, 0x1, -R7 ;  /* 0x00000001d6d67824 */ /* 0x020fe200078e0a07 */
[----:B------:R-:W-:Y:S01]  /*12d0*/  CS2R R148, SRZ ;  /* 0x0000000000947805 */ /* 0x000fe2000001ff00 */
[----:B------:R-:W-:Y:S01]  /*12e0*/  IMAD.MOV.U32 R150, RZ, RZ, RZ ;  /* 0x000000ffff967224 */ /* 0x000fe200078e00ff */
[----:B------:R-:W-:Y:S01]  /*12f0*/  UIADD3 UR4, UR61, 0x7f, URZ ;  /* 0x0000007f3d047890 */ /* 0x000fe2000fffe03f */
[----:B------:R-:W-:Y:S02]  /*1300*/  CS2R R146, SRZ ;  /* 0x0000000000927805 */ /* 0x000fe4000001ff00 */
[----:B01----:R-:W-:Y:S02]  /*1310*/  IADD3 R3, R214, 0x60, -R201 ;  /* 0x00000060d6037810 */ /* 0x003fe40007ffe8c9 */
        /* <DEDUP_REMOVED lines=16> */
[----:B--2---:R-:W-:Y:S01]  /*1420*/  ISETP.NE.AND P0, PT, R0, 0x1, PT ;  /* 0x000000010000780c */ /* 0x004fe20003f05270 */
[----:B------:R-:W-:Y:S01]  /*1430*/  IMAD.U32 R0, RZ, RZ, UR4 ;  /* 0x00000004ff007e24 */ /* 0x000fe2000f8e00ff */
        /* <DEDUP_REMOVED lines=11> */
[----:B------:R-:W0:Y:S01]  /*14f0*/  @P0 LDC R2, c[0x0][0x44c] ;  /* 0x00011300ff020b82 */ /* 0x000e220000000800 */
[----:B------:R-:W-:Y:S02]  /*1500*/  CS2R R92, SRZ ;  /* 0x00000000005c7805 */ /* 0x000fe4000001ff00 */
[----:B------:R-:W-:Y:S02]  /*1510*/  CS2R R90, SRZ ;  /* 0x00000000005a7805 */ /* 0x000fe4000001ff00 */
[----:B------:R-:W-:-:S02]  /*1520*/  CS2R R88, SRZ ;  /* 0x0000000000587805 */ /* 0x000fc4000001ff00 */
[----:B------:R-:W-:Y:S02]  /*1530*/  CS2R R86, SRZ ;  /* 0x0000000000567805 */ /* 0x000fe4000001ff00 */
[----:B------:R-:W-:Y:S02]  /*1540*/  CS2R R84, SRZ ;  /* 0x0000000000547805 */ /* 0x000fe4000001ff00 */
[----:B------:R-:W-:Y:S02]  /*1550*/  CS2R R82, SRZ ;  /* 0x0000000000527805 */ /* 0x000fe4000001ff00 */
[----:B------:R-:W-:Y:S01]  /*1560*/  CS2R R80, SRZ ;  /* 0x0000000000507805 */ /* 0x000fe2000001ff00 */
[----:B------:R-:W1:Y:S01]  /*1570*/  @P0 LDC R5, c[0x0][0x450] ;  /* 0x00011400ff050b82 */ /* 0x000e620000000800 */
        /* <DEDUP_REMOVED lines=15> */
[----:B0-----:R-:W-:Y:S01]  /*1670*/  @P0 IMAD.HI.U32 R2, R2, UR4, RZ ;  /* 0x0000000402020c27 */ /* 0x001fe2000f8e00ff */
[----:B------:R-:W-:Y:S02]  /*1680*/  CS2R R48, SRZ ;  /* 0x0000000000307805 */ /* 0x000fe4000001ff00 */
[----:B------:R-:W-:Y:S02]  /*1690*/  CS2R R42, SRZ ;  /* 0x00000000002a7805 */ /* 0x000fe4000001ff00 */
[----:B------:R-:W-:Y:S02]  /*16a0*/  CS2R R44, SRZ ;  /* 0x00000000002c7805 */ /* 0x000fe4000001ff00 */
[----:B------:R-:W-:Y:S02]  /*16b0*/  CS2R R160, SRZ ;  /* 0x0000000000a07805 */ /* 0x000fe4000001ff00 */
[----:B------:R-:W-:-:S02]  /*16c0*/  CS2R R40, SRZ ;  /* 0x0000000000287805 */ /* 0x000fc4000001ff00 */
[----:B------:R-:W-:Y:S02]  /*16d0*/  CS2R R34, SRZ ;  /* 0x0000000000227805 */ /* 0x000fe4000001ff00 */
[----:B------:R-:W-:Y:S02]  /*16e0*/  CS2R R36, SRZ ;  /* 0x0000000000247805 */ /* 0x000fe4000001ff00 */
[----:B-1----:R-:W-:Y:S01]  /*16f0*/  @P0 SHF.R.U32.HI R0, RZ, R5, R2 ;  /* 0x00000005ff000219 */ /* 0x002fe20000011602 */
[----:B------:R-:W-:Y:S01]  /*1700*/  VIADD R2, R214, 0x5f ;  /* 0x0000005fd6027836 */ /* 0x000fe20000000000 */
[----:B------:R-:W-:Y:S02]  /*1710*/  PLOP3.LUT P0, PT, PT, PT, PT, 0x80, 0x0 ;  /* 0x000000000000781c */ /* 0x000fe40003f0f070 */
[----:B------:R-:W-:Y:S02]  /*1720*/  CS2R R162, SRZ ;  /* 0x0000000000a27805 */ /* 0x000fe4000001ff00 */
[----:B------:R-:W-:Y:S01]  /*1730*/  CS2R R32, SRZ ;  /* 0x0000000000207805 */ /* 0x000fe2000001ff00 */
[----:B------:R-:W-:Y:S01]  /*1740*/  IMAD.IADD R0, R3, 0x1, R0 ;  /* 0x0000000103007824 */ /* 0x000fe200078e0200 */
[----:B------:R-:W-:Y:S01]  /*1750*/  CS2R R26, SRZ ;  /* 0x00000000001a7805 */ /* 0x000fe2000001ff00 */
[----:B------:R-:W-:Y:S01]  /*1760*/  IMAD.HI R2, R2, 0x2aaaaaab, RZ ;  /* 0x2aaaaaab02027827 */ /* 0x000fe200078e02ff */
[----:B------:R-:W-:-:S02]  /*1770*/  CS2R R28, SRZ ;  /* 0x00000000001c7805 */ /* 0x000fc4000001ff00 */
[----:B------:R-:W-:Y:S01]  /*1780*/  CS2R R24, SRZ ;  /* 0x0000000000187805 */ /* 0x000fe2000001ff00 */
[----:B------:R-:W-:Y:S01]  /*1790*/  IMAD.HI R0, R0, 0x2aaaaaab, RZ ;  /* 0x2aaaaaab00007827 */ /* 0x000fe200078e02ff */
[----:B------:R-:W-:-:S04]  /*17a0*/  SHF.R.U32.HI R3, RZ, 0x1f, R2 ;  /* 0x0000001fff037819 */ /* 0x000fc80000011602 */
[----:B------:R-:W-:Y:S02]  /*17b0*/  SHF.R.U32.HI R5, RZ, 0x1f, R0 ;  /* 0x0000001fff057819 */ /* 0x000fe40000011600 */
[----:B------:R-:W-:Y:S02]  /*17c0*/  LEA.HI.SX32 R3, R2, R3, 0x1c ;  /* 0x0000000302037211 */ /* 0x000fe400078fe2ff */
[----:B------:R-:W-:-:S04]  /*17d0*/  LEA.HI.SX32 R0, R0, R5, 0x1c ;  /* 0x0000000500007211 */ /* 0x000fc800078fe2ff */
[----:B------:R-:W-:Y:S02]  /*17e0*/  VIMNMX R203, R3, R0, PT ;  /* 0x0000000003cb7248 */ /* 0x000fe40003fe0100 */
[----:B------:R-:W-:Y:S01]  /*17f0*/  CS2R R2, SRZ ;  /* 0x0000000000027805 */ /* 0x000fe2000001ff00 */
[----:B------:R-:W-:Y:S01]  /*1800*/  IMAD.MOV.U32 R0, RZ, RZ, RZ ;  /* 0x000000ffff007224 */ /* 0x000fe200078e00ff */
[----:B------:R-:W-:-:S13]  /*1810*/  ISETP.GE.AND P1, PT, R203, 0x1, PT ;  /* 0x00000001cb00780c */ /* 0x000fda0003f26270 */
[----:B------:R-:W-:Y:S05]  /*1820*/  @!P1 BRA `(.L_x_5654) ;  /* 0x0000009000f09947 */ /* 0x000fea0003800000 */
        /* <DEDUP_REMOVED lines=20> */
[----:B------:R-:W-:Y:S01]  /*1970*/  IMAD.U32 R23, RZ, RZ, UR5 ;  /* 0x00000005ff177e24 */ /* 0x000fe2000f8e00ff */
[----:B------:R-:W-:Y:S01]  /*1980*/  MOV R22, UR4 ;  /* 0x0000000400167c02 */ /* 0x000fe20008000f00 */
        /* <DEDUP_REMOVED lines=17> */
.L_x_5655:
        /* <DEDUP_REMOVED lines=9> */
.L_x_5802:
[----:B------:R-:W2:Y:S01]  /*1b30*/  LDL R2, [R1] ;  /* 0x0000000001027983 */ /* 0x000ea20000100800 */
[----:B------:R-:W-:Y:S05]  /*1b40*/  WARPSYNC.ALL ;  /* 0x0000000000007948 */ /* 0x000fea0003800000 */
[----:B------:R1:W-:Y:S01]  /*1b50*/  BAR.SYNC.DEFER_BLOCKING R208, 0x100 ;  /* 0x000400d00000751d */ /* 0x0003e20000010000 */
[----:B--2---:R-:W-:-:S13]  /*1b60*/  R2UR UR4, R2 ;  /* 0x00000000020472ca */ /* 0x004fda00000e0000 */
[----:B------:R-:W-:-:S05]  /*1b70*/  IMAD.U32 R2, RZ, RZ, UR4 ;  /* 0x00000004ff027e24 */ /* 0x000fca000f8e00ff */
[----:B------:R-:W-:-:S13]  /*1b80*/  ISETP.NE.AND P0, PT, R2, 0x3, PT ;  /* 0x000000030200780c */ /* 0x000fda0003f05270 */
[----:B-1----:R-:W-:Y:S05]  /*1b90*/  @!P0 BRA `(.L_x_5657) ;  /* 0x0000000000048947 */ /* 0x002fea0003800000 */
[----:B------:R-:W-:Y:S01]  /*1ba0*/  BPT.TRAP 0x1 ;  /* 0x000000040000795c */ /* 0x000fe20000300000 */
.L_x_5657:
[----:B------:R-:W-:Y:S01]  /*1bb0*/  ULEA UR6, UR38, UR40, 0x3 ;  /* 0x0000002826067291 */ /* 0x000fe2000f8e183f */
[----:B------:R-:W-:-:S04]  /*1bc0*/  MOV R2, UR39 ;  /* 0x0000002700027c02 */ /* 0x000fc80008000f00 */
[----:B------:R-:W-:-:S04]  /*1bd0*/  SHF.L.U32 R2, R2, 0x1f, RZ ;  /* 0x0000001f02027819 */ /* 0x000fc800000006ff */
[----:B------:R1:W2:Y:S01]  /*1be0*/  SYNCS.PHASECHK.TRANS64.TRYWAIT P1, [UR6+0x32430], R2 ;  /* 0x03243002ff0075a7 */ /* 0x0002a20008020146 */
[----:B------:R-:W-:Y:S05]  /*1bf0*/  @!P0 BRA `(.L_x_5658) ;  /* 0x0000000000048947 */ /* 0x000fea0003800000 */
[----:B------:R-:W-:Y:S01]  /*1c00*/  BPT.TRAP 0x1 ;  /* 0x000000040000795c */ /* 0x000fe20000300000 */
.L_x_5658:
[----:B--2---:R-:W-:Y:S05]  /*1c10*/  @P1 BRA `(.L_x_5659) ;  /* 0x0000000000081947 */ /* 0x004fea0003800000 */
[----:B------:R-:W2:Y:S02]  /*1c20*/  SYNCS.PHASECHK.TRANS64.TRYWAIT P1, [UR6+0x32430], R2 ;  /* 0x03243002ff0075a7 */ /* 0x000ea40008020146 */
[----:B--2---:R-:W-:Y:S05]  /*1c30*/  @!P1 BRA `(.L_x_5660) ;  /* 0x0000012000bc9947 */ /* 0x004fea0003800000 */
.L_x_5659:
        /* <DEDUP_REMOVED lines=40> */
[----:B------:R-:W-:Y:S01]  /*1ec0*/  IMAD.U32 R14, RZ, RZ, UR8 ;  /* 0x00000008ff0e7e24 */ /* 0x000fe2000f8e00ff */
[----:B------:R-:W-:Y:S01]  /*1ed0*/  MOV R15, UR9 ;  /* 0x00000009000f7c02 */ /* 0x000fe20008000f00 */
[----:B------:R-:W-:Y:S02]  /*1ee0*/  WARPGROUP.DEPBAR.LE gsb0, 0x0 ;  /* 0x00008000000079c5 */ /* 0x000fe40000010000 */
[----:B------:R-:W-:-:S06]  /*1ef0*/  WARPGROUP.ARRIVE ;  /* 0x00000000000079c5 */ /* 0x000fcc0000000000 */
[----:B------:R-:W-:Y:S03]  /*1f00*/  HGMMA.64x96x16.F32 R24, gdesc[UR8], R24, gsb0 ;  /* 0x01600000081879f0 */ /* 0x000fe60008000818 */
[----:B------:R-:W-:Y:S02]  /*1f10*/  WARPGROUP.DEPBAR.LE gsb0, 0x0 ;  /* 0x00008000000079c5 */ /* 0x000fe40000010000 */
[----:B------:R-:W2:Y:S02]  /*1f20*/  SYNCS.PHASECHK.TRANS64.TRYWAIT P1, [UR40+0x32410], R0 ;  /* 0x03241000ff0075a7 */ /* 0x000ea40008020168 */
[----:B--2---:R-:W-:Y:S05]  /*1f30*/  @!P1 BRA `(.L_x_5661) ;  /* 0x0000012000149947 */ /* 0x004fea0003800000 */
.L_x_5803:
[----:B------:R-:W-:Y:S05]  /*1f40*/  @!P0 BRA `(.L_x_5662) ;  /* 0x0000000000048947 */ /* 0x000fea0003800000 */
[----:B------:R-:W-:Y:S01]  /*1f50*/  BPT.TRAP 0x1 ;  /* 0x000000040000795c */ /* 0x000fe20000300000 */
.L_x_5662:
[----:B------:R2:W3:Y:S01]  /*1f60*/  SYNCS.PHASECHK.TRANS64.TRYWAIT P1, [UR6+0x32450], R2 ;  /* 0x03245002ff0075a7 */ /* 0x0004e20008020146 */
[----:B------:R-:W-:Y:S05]  /*1f70*/  @!P0 BRA `(.L_x_5663) ;  /* 0x0000000000048947 */ /* 0x000fea0003800000 */
[----:B------:R-:W-:Y:S01]  /*1f80*/  BPT.TRAP 0x1 ;  /* 0x000000040000795c */ /* 0x000fe20000300000 */
.L_x_5663:
[----:B---3--:R-:W-:Y:S05]  /*1f90*/  @P1 BRA `(.L_x_5664) ;  /* 0x0000000000081947 */ /* 0x008fea0003800000 */
[----:B------:R-:W3:Y:S02]  /*1fa0*/  SYNCS.PHASECHK.TRANS64.TRYWAIT P1, [UR6+0x32450], R2 ;  /* 0x03245002ff0075a7 */ /* 0x000ee40008020146 */
[----:B---3--:R-:W-:Y:S05]  /*1fb0*/  @!P1 BRA `(.L_x_5665) ;  /* 0x00000120000c9947 */ /* 0x008fea0003800000 */
.L_x_5664:
        /* <DEDUP_REMOVED lines=28> */
[----:B------:R-:W-:Y:S01]  /*2180*/  IMAD.U32 R10, RZ, RZ, UR12 ;  /* 0x0000000cff0a7e24 */ /* 0x000fe2000f8e00ff */
        /* <DEDUP_REMOVED lines=113> */
.L_x_5666:
[----:B------:R-:W1:Y:S01]  /*28a0*/  LDC R4, c[0x0][0x448] ;  /* 0x00011200ff047b82 */ /* 0x000e620000000800 */
[----:B------:R-:W-:Y:S01]  /*28b0*/  ULDC UR4, c[0x0][0xad0] ;  /* 0x0002b40000047ab9 */ /* 0x000fe20000000800 */
[----:B------:R-:W-:Y:S01]  /*28c0*/  ULDC UR5, c[0x0][0xa80] ;  /* 0x0002a00000057ab9 */ /* 0x000fe20000000800 */
[----:B------:R-:W-:Y:S01]  /*28d0*/  FMUL.FTZ R24, R24, UR4 ;  /* 0x0000000418187c20 */ /* 0x000fe20008410000 */
[----:B------:R-:W-:Y:S01]  /*28e0*/  FMUL.FTZ R25, R25, UR4 ;  /* 0x0000000419197c20 */ /* 0x000fe20008410000 */
[----:B------:R-:W-:Y:S01]  /*28f0*/  FMUL.FTZ R32, R32, UR4 ;  /* 0x0000000420207c20 */ /* 0x000fe20008410000 */
[----:B------:R-:W-:Y:S01]  /*2900*/  FMUL.FTZ R33, R33, UR4 ;  /* 0x0000000421217c20 */ /* 0x000fe20008410000 */
[----:B------:R2:W3:Y:S01]  /*2910*/  MUFU.TANH R72, R24 ;  /* 0x0000001800487308 */ /* 0x0004e20000002400 */
[----:B------:R-:W-:Y:S01]  /*2920*/  FMUL.FTZ R28, R28, UR4 ;  /* 0x000000041c1c7c20 */ /* 0x000fe20008410000 */
[----:B------:R-:W-:Y:S01]  /*2930*/  FMUL.FTZ R36, R36, UR4 ;  /* 0x0000000424247c20 */ /* 0x000fe20008410000 */
[----:B------:R-:W-:Y:S01]  /*2940*/  FMUL.FTZ R41, R41, UR4 ;  /* 0x0000000429297c20 */ /* 0x000fe20008410000 */
[----:B------:R-:W-:Y:S01]  /*2950*/  FMUL.FTZ R44, R44, UR4 ;  /* 0x000000042c2c7c20 */ /* 0x000fe20008410000 */
[----:B------:R-:W-:Y:S01]  /*2960*/  FMUL.FTZ R37, R37, UR4 ;  /* 0x0000000425257c20 */ /* 0x000fe20008410000 */
[----:B------:R-:W-:Y:S01]  /*2970*/  FMUL.FTZ R45, R45, UR4 ;  /* 0x000000042d2d7c20 */ /* 0x000fe20008410000 */
[----:B------:R-:W-:Y:S01]  /*2980*/  FMUL.FTZ R52, R52, UR4 ;  /* 0x0000000434347c20 */ /* 0x000fe20008410000 */
[----:B------:R4:W5:Y:S01]  /*2990*/  MUFU.TANH R73, R25 ;  /* 0x0000001900497308 */ /* 0x0009620000002400 */
        /* <DEDUP_REMOVED lines=8> */
[----:B-1----:R-:W-:Y:S01]  /*2a20*/  ISETP.NE.AND P6, PT, R4, 0x1, PT ;  /* 0x000000010400780c */ /* 0x002fe20003fc5270 */
[----:B------:R-:W-:-:S02]  /*2a30*/  VIADD R4, R215, UR61 ;  /* 0x0000003dd7047c36 */ /* 0x000fc40008000000 */
        /* <DEDUP_REMOVED lines=11> */
[----:B------:R-:W3:Y:S01]  /*2af0*/  @P6 LDC R5, c[0x0][0x44c] ;  /* 0x00011300ff056b82 */ /* 0x000ee20000000800 */
[----:B------:R-:W-:Y:S01]  /*2b00*/  FMUL.FTZ R49, R49, UR4 ;  /* 0x0000000431317c20 */ /* 0x000fe20008410000 */
[----:B------:R-:W-:Y:S01]  /*2b10*/  MUFU.TANH R28, R28 ;  /* 0x0000001c001c7308 */ /* 0x000fe20000002400 */
[----:B------:R-:W-:Y:S01]  /*2b20*/  FMUL.FTZ R39, R39, UR4 ;  /* 0x0000000427277c20 */ /* 0x000fe20008410000 */
[----:B------:R-:W-:Y:S01]  /*2b30*/  FMUL.FTZ R60, R60, UR4 ;  /* 0x000000043c3c7c20 */ /* 0x000fe20008410000 */
[----:B------:R-:W-:Y:S01]  /*2b40*/  FMUL.FTZ R42, R42, UR4 ;  /* 0x000000042a2a7c20 */ /* 0x000fe20008410000 */
[----:B------:R-:W-:Y:S01]  /*2b50*/  FMUL.FTZ R43, R43, UR4 ;  /* 0x000000042b2b7c20 */ /* 0x000fe20008410000 */
[----:B------:R-:W-:Y:S01]  /*2b60*/  FMUL.FTZ R46, R46, UR4 ;  /* 0x000000042e2e7c20 */ /* 0x000fe20008410000 */
[----:B--2---:R-:W2:Y:S01]  /*2b70*/  @P6 LDC R24, c[0x0][0x450] ;  /* 0x00011400ff186b82 */ /* 0x004ea20000000800 */
        /* <DEDUP_REMOVED lines=15> */
[----:B---3--:R-:W-:-:S04]  /*2c70*/  @P6 IMAD.HI.U32 R5, R4, R5, RZ ;  /* 0x0000000504056227 */ /* 0x008fc800078e00ff */
[----:B------:R-:W-:Y:S01]  /*2c80*/  FMUL.FTZ R71, R71, UR4 ;  /* 0x0000000447477c20 */ /* 0x000fe20008410000 */
[----:B------:R-:W3:Y:S01]  /*2c90*/  MUFU.TANH R44, R44 ;  /* 0x0000002c002c7308 */ /* 0x000ee20000002400 */
[----:B------:R-:W-:Y:S02]  /*2ca0*/  UIADD3 UR10, UR6, 0x32440, URZ ;  /* 0x00032440060a7890 */ /* 0x000fe4000fffe03f */
[----:B------:R-:W-:Y:S02]  /*2cb0*/  ULOP3.LUT UR7, UR7, 0x3000000, URZ, 0xfc, !UPT ;  /* 0x0300000007077892 */ /* 0x000fe4000f8efc3f */
[----:B------:R-:W-:Y:S01]  /*2cc0*/  UPRMT UR10, UR48, 0x654, UR10 ;  /* 0x00000654300a7896 */ /* 0x000fe2000800000a */
[----:B--2---:R-:W-:Y:S01]  /*2cd0*/  @P6 SHF.R.U32.HI R4, RZ, R24, R5 ;  /* 0x00000018ff046219 */ /* 0x004fe20000011605 */
[----:B------:R-:W-:Y:S01]  /*2ce0*/  IMAD R5, R203, -0x60, R214 ;  /* 0xffffffa0cb057824 */ /* 0x000fe200078e02d6 */
[----:B------:R-:W-:Y:S01]  /*2cf0*/  MUFU.TANH R37, R37 ;  /* 0x0000002500257308 */ /* 0x000fe20000002400 */
[----:B------:R-:W-:-:S02]  /*2d00*/  UIMAD UR4, UR38, 0xc00, UR7 ;  /* 0x00000c00260478a4 */ /* 0x000fc4000f8e0207 */
[----:B------:R-:W2:Y:S01]  /*2d10*/  SHFL.IDX PT, R21, R4, RZ, 0x1c1f ;  /* 0x001c1fff04157589 */ /* 0x000ea200000e0000 */
[----:B------:R-:W-:Y:S01]  /*2d20*/  VIADD R5, R5, 0x60 ;  /* 0x0000006005057836 */ /* 0x000fe20000000000 */
[----:B------:R-:W-:Y:S01]  /*2d30*/  UMOV UR11, 0x40000040 ;  /* 0x40000040000b7882 */ /* 0x000fe20000000000 */
[----:B------:R-:W-:Y:S01]  /*2d40*/  SYNCS.ARRIVE.TRANS64.RED.A1T0 RZ, [UR10], RZ ;  /* 0x000000ffffff79a7 */ /* 0x000fe2000810040a */
[----:B----4-:R4:W5:Y:S01]  /*2d50*/  SHFL.IDX PT, R25, R4, 0x1, 0x1c1f ;  /* 0x003c1f0004197f89 */ /* 0x01096200000e0000 */
[----:B------:R-:W-:Y:S01]  /*2d60*/  IMAD R24, R216, -0x2, R5 ;  /* 0xfffffffed8187824 */ /* 0x000fe200078e0205 */
[----:B------:R-:W3:Y:S01]  /*2d70*/  MUFU.TANH R45, R45 ;  /* 0x0000002d002d7308 */ /* 0x000ee20000002400 */
[----:B------:R-:W-:-:S03]  /*2d80*/  UMOV UR10, UR4 ;  /* 0x00000004000a7c82 */ /* 0x000fc60008000000 */
[----:B------:R-:W-:-:S04]  /*2d90*/  IADD3 R5, -R201, 0x1, R24 ;  /* 0x00000001c9057810 */ /* 0x000fc80007ffe118 */
[----:B------:R-:W3:Y:S08]  /*2da0*/  MUFU.TANH R52, R52 ;  /* 0x0000003400347308 */ /* 0x000ef00000002400 */
[----:B------:R-:W3:Y:S01]  /*2db0*/  MUFU.TANH R53, R53 ;  /* 0x0000003500357308 */ /* 0x000ee20000002400 */
[----:B--2---:R-:W-:-:S04]  /*2dc0*/  VIADDMNMX R21, R21, R5, R24, PT ;  /* 0x0000000515157246 */ /* 0x004fc80003800118 */
[----:B------:R-:W-:-:S03]  /*2dd0*/  ISETP.GT.AND P5, PT, R21, RZ, PT ;  /* 0x000000ff1500720c */ /* 0x000fc60003fa4270 */
[----:B------:R-:W-:Y:S01]  /*2de0*/  MUFU.TANH R29, R29 ;  /* 0x0000001d001d7308 */ /* 0x000fe20000002400 */
[C---:B------:R-:W-:Y:S02]  /*2df0*/  ISETP.GT.AND P4, PT, R21.reuse, 0x1, PT ;  /* 0x000000011500780c */ /* 0x040fe40003f84270 */
[----:B----4-:R-:W-:Y:S02]  /*2e00*/  FSEL R4, R72, -INF , P5 ;  /* 0xff80000048047808 */ /* 0x010fe40002800000 */
[C---:B------:R-:W-:Y:S02]  /*2e10*/  ISETP.GT.AND P2, PT, R21.reuse, 0x10, PT ;  /* 0x000000101500780c */ /* 0x040fe40003f44270 */
[----:B------:R-:W-:Y:S01]  /*2e20*/  ISETP.GT.AND P5, PT, R21, 0x11, PT ;  /* 0x000000111500780c */ /* 0x000fe20003fa4270 */
[----:B------:R-:W-:Y:S01]  /*2e30*/  MUFU.TANH R48, R48 ;  /* 0x0000003000307308 */ /* 0x000fe20000002400 */
[----:B-----5:R-:W-:Y:S02]  /*2e40*/  VIADDMNMX R25, R25, R5, R24, PT ;  /* 0x0000000519197246 */ /* 0x020fe40003800118 */
[----:B------:R-:W-:-:S02]  /*2e50*/  ISETP.GT.AND P3, PT, R21, 0x8, PT ;  /* 0x000000081500780c */ /* 0x000fc40003f64270 */
[----:B------:R-:W-:Y:S02]  /*2e60*/  FSEL R24, R73, -INF , P4 ;  /* 0xff80000049187808 */ /* 0x000fe40002000000 */
[----:B------:R-:W-:Y:S01]  /*2e70*/  ISETP.GT.AND P4, PT, R21, 0x18, PT ;  /* 0x000000181500780c */ /* 0x000fe20003f84270 */
[----:B------:R-:W2:Y:S01]  /*2e80*/  MUFU.TANH R56, R56 ;  /* 0x0000003800387308 */ /* 0x000ea20000002400 */
[----:B0-----:R-:W-:Y:S02]  /*2e90*/  FSEL R171, R32, -INF , P2 ;  /* 0xff80000020ab7808 */ /* 0x001fe40001000000 */
[----:B-1----:R-:W-:Y:S02]  /*2ea0*/  FSEL R172, R33, -INF , P5 ;  /* 0xff80000021ac7808 */ /* 0x002fe40002800000 */
[C---:B------:R-:W-:Y:S02]  /*2eb0*/  ISETP.GT.AND P2, PT, R21.reuse, 0x21, PT ;  /* 0x000000211500780c */ /* 0x040fe40003f44270 */
[----:B------:R-:W-:Y:S01]  /*2ec0*/  ISETP.GT.AND P5, PT, R21, 0x28, PT ;  /* 0x000000281500780c */ /* 0x000fe20003fa4270 */
[----:B------:R-:W0:Y:S01]  /*2ed0*/  MUFU.TANH R61, R61 ;  /* 0x0000003d003d7308 */ /* 0x000e220000002400 */
[----:B------:R-:W-:-:S02]  /*2ee0*/  FSEL R173, R36, -INF , P4 ;  /* 0xff80000024ad7808 */ /* 0x000fc40002000000 */
[----:B------:R-:W-:Y:S02]  /*2ef0*/  ISETP.GT.AND P4, PT, R21, 0x29, PT ;  /* 0x000000291500780c */ /* 0x000fe40003f84270 */
[----:B------:R-:W-:Y:S02]  /*2f00*/  FSEL R181, R41, -INF , P2 ;  /* 0xff80000029b57808 */ /* 0x000fe40001000000 */
[----:B---3--:R-:W-:Y:S01]  /*2f10*/  FSEL R183, R44, -INF , P5 ;  /* 0xff8000002cb77808 */ /* 0x008fe20002800000 */
[----:B------:R-:W1:Y:S01]  /*2f20*/  MUFU.TANH R64, R64 ;  /* 0x0000004000407308 */ /* 0x000e620000002400 */
[C---:B------:R-:W-:Y:S02]  /*2f30*/  ISETP.GT.AND P2, PT, R21.reuse, 0x38, PT ;  /* 0x000000381500780c */ /* 0x040fe40003f44270 */
[C---:B------:R-:W-:Y:S02]  /*2f40*/  ISETP.GT.AND P5, PT, R21.reuse, 0x39, PT ;  /* 0x000000391500780c */ /* 0x040fe40003fa4270 */
[----:B------:R-:W-:-:S02]  /*2f50*/  ISETP.GT.AND P1, PT, R21, 0x9, PT ;  /* 0x000000091500780c */ /* 0x000fc40003f24270 */
[----:B------:R-:W-:Y:S01]  /*2f60*/  FMNMX.FTZ R5, R4, R24, !PT ;  /* 0x0000001804057209 */ /* 0x000fe20007810000 */
[----:B------:R-:W3:Y:S01]  /*2f70*/  MUFU.TANH R57, R57 ;  /* 0x0000003900397308 */ /* 0x000ee20000002400 */
[----:B------:R-:W-:Y:S02]  /*2f80*/  FSEL R185, R45, -INF , P4 ;  /* 0xff8000002db97808 */ /* 0x000fe40002000000 */
[----:B------:R-:W-:Y:S02]  /*2f90*/  ISETP.GT.AND P4, PT, R21, 0x40, PT ;  /* 0x000000401500780c */ /* 0x000fe40003f84270 */
[----:B------:R-:W-:Y:S02]  /*2fa0*/  FSEL R205, R52, -INF , P2 ;  /* 0xff80000034cd7808 */ /* 0x000fe40001000000 */
[----:B------:R-:W-:Y:S01]  /*2fb0*/  FSEL R207, R53, -INF , P5 ;  /* 0xff80000035cf7808 */ /* 0x000fe20002800000 */
[----:B------:R4:W-:Y:S01]  /*2fc0*/  MUFU.TANH R74, R26 ;  /* 0x0000001a004a7308 */ /* 0x0009e20000002400 */
[----:B------:R-:W-:-:S02]  /*2fd0*/  ISETP.GT.AND P2, PT, R21, 0x49, PT ;  /* 0x000000491500780c */ /* 0x000fc40003f44270 */
[C---:B------:R-:W-:Y:S02]  /*2fe0*/  ISETP.GT.AND P5, PT, R21.reuse, 0x50, PT ;  /* 0x000000501500780c */ /* 0x040fe40003fa4270 */
[----:B--2---:R-:W-:Y:S02]  /*2ff0*/  FSEL R195, R56, -INF , P4 ;  /* 0xff80000038c37808 */ /* 0x004fe40002000000 */
[C---:B------:R-:W-:Y:S01]  /*3000*/  ISETP.GT.AND P4, PT, R21.reuse, 0x51, PT ;  /* 0x000000511500780c */ /* 0x040fe20003f84270 */
[----:B------:R-:W2:Y:S01]  /*3010*/  MUFU.TANH R65, R65 ;  /* 0x0000004100417308 */ /* 0x000ea20000002400 */
[----:B----4-:R-:W-:Y:S02]  /*3020*/  FSEL R26, R28, -INF , P3 ;  /* 0xff8000001c1a7808 */ /* 0x010fe40001800000 */
[----:B------:R-:W-:Y:S02]  /*3030*/  ISETP.GT.AND P3, PT, R21, 0x19, PT ;  /* 0x000000191500780c */ /* 0x000fe40003f64270 */
[----:B------:R-:W-:-:S02]  /*3040*/  FSEL R28, R29, -INF , P1 ;  /* 0xff8000001d1c7808 */ /* 0x000fc40000800000 */
[----:B------:R-:W-:Y:S01]  /*3050*/  FSEL R174, R37, -INF , P3 ;  /* 0xff80000025ae7808 */ /* 0x000fe20001800000 */
[----:B------:R-:W4:Y:S01]  /*3060*/  MUFU.TANH R75, R27 ;  /* 0x0000001b004b7308 */ /* 0x000f220000002400 */
[C---:B------:R-:W-:Y:S02]  /*3070*/  ISETP.GT.AND P3, PT, R21.reuse, 0x30, PT ;  /* 0x000000301500780c */ /* 0x040fe40003f64270 */
[----:B------:R-:W-:Y:S02]  /*3080*/  FMNMX.FTZ R5, R26, R5, !PT ;  /* 0x000000051a057209 */ /* 0x000fe40007810000 */
[----:B------:R-:W-:Y:S02]  /*3090*/  FSEL R202, R48, -INF , P3 ;  /* 0xff80000030ca7808 */ /* 0x000fe40001800000 */
[----:B------:R-:W-:Y:S01]  /*30a0*/  ISETP.GT.AND P3, PT, R21, 0x41, PT ;  /* 0x000000411500780c */ /* 0x000fe20003f64270 */
[----:B------:R-:W5:Y:S01]  /*30b0*/  MUFU.TANH R68, R68 ;  /* 0x0000004400447308 */ /* 0x000f620000002400 */
[----:B0-----:R-:W-:-:S02]  /*30c0*/  FSEL R192, R61, -INF , P2 ;  /* 0xff8000003dc07808 */ /* 0x001fc40001000000 */
[----:B-1----:R-:W-:Y:S02]  /*30d0*/  FSEL R161, R64, -INF , P5 ;  /* 0xff80000040a17808 */ /* 0x002fe40002800000 */
[C---:B------:R-:W-:Y:S02]  /*30e0*/  ISETP.GT.AND P2, PT, R25.reuse, RZ, PT ;  /* 0x000000ff1900720c */ /* 0x040fe40003f44270 */
[----:B------:R-:W-:Y:S01]  /*30f0*/  ISETP.GT.AND P5, PT, R25, 0x1, PT ;  /* 0x000000011900780c */ /* 0x000fe20003fa4270 */
[----:B------:R0:W1:Y:S01]  /*3100*/  MUFU.TANH R76, R30 ;  /* 0x0000001e004c7308 */ /* 0x0000620000002400 */
[----:B---3--:R-:W-:Y:S02]  /*3110*/  FSEL R187, R57, -INF , P3 ;  /* 0xff80000039bb7808 */ /* 0x008fe40001800000 */
[----:B------:R-:W-:Y:S02]  /*3120*/  ISETP.GT.AND P3, PT, R21, 0x58, PT ;  /* 0x000000581500780c */ /* 0x000fe40003f64270 */
[----:B--2---:R-:W-:-:S02]  /*3130*/  FSEL R162, R65, -INF , P4 ;  /* 0xff80000041a27808 */ /* 0x004fc40002000000 */
[----:B------:R-:W-:Y:S01]  /*3140*/  ISETP.GT.AND P4, PT, R25, 0x8, PT ;  /* 0x000000081900780c */ /* 0x000fe20003f84270 */
[----:B------:R1:W2:Y:S01]  /*3150*/  MUFU.TANH R77, R31 ;  /* 0x0000001f004d7308 */ /* 0x0002a20000002400 */
[----:B0-----:R-:W-:Y:S02]  /*3160*/  FMNMX.FTZ R30, R28, R5, !PT ;  /* 0x000000051c1e7209 */ /* 0x001fe40007810000 */
[----:B------:R-:W-:Y:S02]  /*3170*/  FSEL R27, R74, -INF , P2 ;  /* 0xff8000004a1b7808 */ /* 0x000fe40001000000 */
[----:B------:R-:W-:Y:S02]  /*3180*/  FMNMX.FTZ R5, R171, R30, !PT ;  /* 0x0000001eab057209 */ /* 0x000fe40007810000 */
[----:B----4-:R-:W-:Y:S01]  /*3190*/  FSEL R29, R75, -INF , P5 ;  /* 0xff8000004b1d7808 */ /* 0x010fe20002800000 */
[----:B------:R-:W0:Y:S01]  /*31a0*/  MUFU.TANH R40, R40 ;  /* 0x0000002800287308 */ /* 0x000e220000002400 */
[----:B-----5:R-:W-:-:S02]  /*31b0*/  FSEL R163, R68, -INF , P3 ;  /* 0xff80000044a37808 */ /* 0x020fc40001800000 */
[----:B------:R-:W-:Y:S02]  /*31c0*/  FMNMX.FTZ R32, R172, R5, !PT ;  /* 0x00000005ac207209 */ /* 0x000fe40007810000 */
[----:B------:R-:W-:Y:S02]  /*31d0*/  ISETP.GT.AND P3, PT, R25, 0x9, PT ;  /* 0x000000091900780c */ /* 0x000fe40003f64270 */
[----:B-1----:R-:W-:Y:S01]  /*31e0*/  FSEL R31, R76, -INF , P4 ;  /* 0xff8000004c1f7808 */ /* 0x002fe20002000000 */
[----:B------:R-:W1:Y:S01]  /*31f0*/  MUFU.TANH R34, R34 ;  /* 0x0000002200227308 */ /* 0x000e620000002400 */
[----:B------:R-:W-:Y:S02]  /*3200*/  FMNMX.FTZ R30, R27, R29, !PT ;  /* 0x0000001d1b1e7209 */ /* 0x000fe40007810000 */
[----:B------:R-:W-:Y:S02]  /*3210*/  ISETP.GT.AND P1, PT, R21, 0x20, PT ;  /* 0x000000201500780c */ /* 0x000fe40003f24270 */
[----:B------:R-:W-:-:S02]  /*3220*/  FMNMX.FTZ R5, R173, R32, !PT ;  /* 0x00000020ad057209 */ /* 0x000fc40007810000 */
[----:B------:R-:W-:Y:S01]  /*3230*/  ISETP.GT.AND P2, PT, R25, 0x10, PT ;  /* 0x000000101900780c */ /* 0x000fe20003f44270 */
[----:B------:R-:W3:Y:S01]  /*3240*/  MUFU.TANH R35, R35 ;  /* 0x0000002300237308 */ /* 0x000ee20000002400 */
[----:B--2---:R-:W-:Y:S02]  /*3250*/  FSEL R33, R77, -INF , P3 ;  /* 0xff8000004d217808 */ /* 0x004fe40001800000 */
[----:B------:R-:W-:Y:S02]  /*3260*/  FMNMX.FTZ R30, R31, R30, !PT ;  /* 0x0000001e1f1e7209 */ /* 0x000fe40007810000 */
[----:B0-----:R-:W-:Y:S02]  /*3270*/  FSEL R179, R40, -INF , P1 ;  /* 0xff80000028b37808 */ /* 0x001fe40000800000 */
[----:B------:R-:W-:Y:S01]  /*3280*/  FMNMX.FTZ R32, R174, R5, !PT ;  /* 0x00000005ae207209 */ /* 0x000fe20007810000 */
[----:B------:R-:W0:Y:S01]  /*3290*/  MUFU.TANH R38, R38 ;  /* 0x0000002600267308 */ /* 0x000e220000002400 */
[----:B------:R-:W-:-:S02]  /*32a0*/  ISETP.GT.AND P4, PT, R25, 0x11, PT ;  /* 0x000000111900780c */ /* 0x000fc40003f84270 */
[----:B-1----:R-:W-:Y:S02]  /*32b0*/  FSEL R175, R34, -INF , P2 ;  /* 0xff80000022af7808 */ /* 0x002fe40001000000 */
[----:B------:R-:W-:Y:S02]  /*32c0*/  FMNMX.FTZ R30, R33, R30, !PT ;  /* 0x0000001e211e7209 */ /* 0x000fe40007810000 */
[----:B------:R-:W-:Y:S01]  /*32d0*/  FMNMX.FTZ R32, R179, R32, !PT ;  /* 0x00000020b3207209 */ /* 0x000fe20007810000 */
[----:B------:R-:W1:Y:S01]  /*32e0*/  MUFU.TANH R49, R49 ;  /* 0x0000003100317308 */ /* 0x000e620000002400 */
[----:B------:R-:W-:Y:S02]  /*32f0*/  ISETP.GT.AND P1, PT, R21, 0x31, PT ;  /* 0x000000311500780c */ /* 0x000fe40003f24270 */
[----:B------:R-:W-:Y:S02]  /*3300*/  ISETP.GT.AND P3, PT, R25, 0x18, PT ;  /* 0x000000181900780c */ /* 0x000fe40003f64270 */
[----:B---3--:R-:W-:-:S02]  /*3310*/  FSEL R176, R35, -INF , P4 ;  /* 0xff80000023b07808 */ /* 0x008fc40002000000 */
[----:B------:R-:W-:Y:S01]  /*3320*/  FMNMX.FTZ R5, R175, R30, !PT ;  /* 0x0000001eaf057209 */ /* 0x000fe20007810000 */
[----:B------:R-:W2:Y:S01]  /*3330*/  MUFU.TANH R39, R39 ;  /* 0x0000002700277308 */ /* 0x000ea20000002400 */
[----:B------:R-:W-:Y:S02]  /*3340*/  FMNMX.FTZ R32, R181, R32, !PT ;  /* 0x00000020b5207209 */ /* 0x000fe40007810000 */
[----:B------:R-:W-:Y:S02]  /*3350*/  ISETP.GT.AND P2, PT, R25, 0x19, PT ;  /* 0x000000191900780c */ /* 0x000fe40003f44270 */
[----:B0-----:R-:W-:Y:S02]  /*3360*/  FSEL R177, R38, -INF , P3 ;  /* 0xff80000026b17808 */ /* 0x001fe40001800000 */
[----:B------:R-:W-:Y:S01]  /*3370*/  FMNMX.FTZ R30, R176, R5, !PT ;  /* 0x00000005b01e7209 */ /* 0x000fe20007810000 */
[----:B------:R-:W0:Y:S01]  /*3380*/  MUFU.TANH R60, R60 ;  /* 0x0000003c003c7308 */ /* 0x000e220000002400 */
[----:B-1----:R-:W-:-:S02]  /*3390*/  FSEL R204, R49, -INF , P1 ;  /* 0xff80000031cc7808 */ /* 0x002fc40000800000 */
[----:B------:R-:W-:Y:S02]  /*33a0*/  ISETP.GT.AND P1, PT, R21, 0x48, PT ;  /* 0x000000481500780c */ /* 0x000fe40003f24270 */
[----:B------:R-:W-:Y:S02]  /*33b0*/  FMNMX.FTZ R32, R183, R32, !PT ;  /* 0x00000020b7207209 */ /* 0x000fe40007810000 */
[----:B------:R-:W-:Y:S01]  /*33c0*/  ISETP.GT.AND P4, PT, R25, 0x20, PT ;  /* 0x000000201900780c */ /* 0x000fe20003f84270 */
[----:B------:R-:W1:Y:S01]  /*33d0*/  MUFU.TANH R42, R42 ;  /* 0x0000002a002a7308 */ /* 0x000e620000002400 */
[----:B--2---:R-:W-:Y:S02]  /*33e0*/  FSEL R178, R39, -INF , P2 ;  /* 0xff80000027b27808 */ /* 0x004fe40001000000 */
[----:B------:R-:W-:Y:S02]  /*33f0*/  FMNMX.FTZ R5, R177, R30, !PT ;  /* 0x0000001eb1057209 */ /* 0x000fe40007810000 */
[----:B------:R-:W-:-:S02]  /*3400*/  ISETP.GT.AND P3, PT, R25, 0x21, PT ;  /* 0x000000211900780c */ /* 0x000fc40003f64270 */
[----:B------:R-:W-:Y:S01]  /*3410*/  FMNMX.FTZ R5, R178, R5, !PT ;  /* 0x00000005b2057209 */ /* 0x000fe20007810000 */
[----:B------:R-:W2:Y:S01]  /*3420*/  MUFU.TANH R43, R43 ;  /* 0x0000002b002b7308 */ /* 0x000ea20000002400 */
[----:B0-----:R-:W-:Y:S02]  /*3430*/  FSEL R190, R60, -INF , P1 ;  /* 0xff8000003cbe7808 */ /* 0x001fe40000800000 */
[----:B------:R-:W-:Y:S02]  /*3440*/  ISETP.GT.AND P1, PT, R21, 0x59, PT ;  /* 0x000000591500780c */ /* 0x000fe40003f24270 */
[----:B------:R-:W-:Y:S02]  /*3450*/  FMNMX.FTZ R21, R185, R32, !PT ;  /* 0x00000020b9157209 */ /* 0x000fe40007810000 */
[----:B------:R-:W-:Y:S01]  /*3460*/  ISETP.GT.AND P2, PT, R25, 0x28, PT ;  /* 0x000000281900780c */ /* 0x000fe20003f44270 */
[----:B------:R-:W0:Y:S01]  /*3470*/  MUFU.TANH R46, R46 ;  /* 0x0000002e002e7308 */ /* 0x000e220000002400 */
[----:B-1----:R-:W-:-:S02]  /*3480*/  FSEL R180, R42, -INF , P4 ;  /* 0xff8000002ab47808 */ /* 0x002fc40002000000 */
[----:B------:R-:W-:Y:S02]  /*3490*/  FMNMX.FTZ R21, R202, R21, !PT ;  /* 0x00000015ca157209 */ /* 0x000fe40007810000 */
[----:B------:R-:W-:Y:S02]  /*34a0*/  FMNMX.FTZ R5, R180, R5, !PT ;  /* 0x00000005b4057209 */ /* 0x000fe40007810000 */
[----:B------:R-:W-:Y:S01]  /*34b0*/  FMNMX.FTZ R30, R204, R21, !PT ;  /* 0x00000015cc1e7209 */ /* 0x000fe20007810000 */
[----:B------:R-:W1:Y:S01]  /*34c0*/  MUFU.TANH R47, R47 ;  /* 0x0000002f002f7308 */ /* 0x000e620000002400 */
[----:B--2---:R-:W-:Y:S02]  /*34d0*/  FSEL R182, R43, -INF , P3 ;  /* 0xff8000002bb67808 */ /* 0x004fe40001800000 */
[----:B------:R-:W-:Y:S02]  /*34e0*/  ISETP.GT.AND P4, PT, R25, 0x29, PT ;  /* 0x000000291900780c */ /* 0x000fe40003f84270 */
[----:B------:R-:W-:-:S02]  /*34f0*/  FMNMX.FTZ R5, R182, R5, !PT ;  /* 0x00000005b6057209 */ /* 0x000fc40007810000 */
[----:B------:R-:W-:Y:S01]  /*3500*/  FMNMX.FTZ R30, R205, R30, !PT ;  /* 0x0000001ecd1e7209 */ /* 0x000fe20007810000 */
[----:B------:R-:W2:Y:S01]  /*3510*/  MUFU.TANH R50, R50 ;  /* 0x0000003200327308 */ /* 0x000ea20000002400 */
[----:B0-----:R-:W-:Y:S02]  /*3520*/  FSEL R184, R46, -INF , P2 ;  /* 0xff8000002eb87808 */ /* 0x001fe40001000000 */
[----:B------:R-:W-:Y:S02]  /*3530*/  ISETP.GT.AND P3, PT, R25, 0x30, PT ;  /* 0x000000301900780c */ /* 0x000fe40003f64270 */
[----:B------:R-:W-:Y:S02]  /*3540*/  FMNMX.FTZ R5, R184, R5, !PT ;  /* 0x00000005b8057209 */ /* 0x000fe40007810000 */
[----:B------:R-:W-:Y:S01]  /*3550*/  FMNMX.FTZ R30, R207, R30, !PT ;  /* 0x0000001ecf1e7209 */ /* 0x000fe20007810000 */
[----:B------:R-:W0:Y:S01]  /*3560*/  MUFU.TANH R51, R51 ;  /* 0x0000003300337308 */ /* 0x000e220000002400 */
[----:B-1----:R-:W-:-:S02]  /*3570*/  FSEL R186, R47, -INF , P4 ;  /* 0xff8000002fba7808 */ /* 0x002fc40002000000 */
[----:B------:R-:W-:Y:S02]  /*3580*/  ISETP.GT.AND P2, PT, R25, 0x31, PT ;  /* 0x000000311900780c */ /* 0x000fe40003f44270 */
[----:B------:R-:W-:Y:S02]  /*3590*/  FMNMX.FTZ R5, R186, R5, !PT ;  /* 0x00000005ba057209 */ /* 0x000fe40007810000 */
[----:B------:R-:W-:Y:S01]  /*35a0*/  FMNMX.FTZ R32, R195, R30, !PT ;  /* 0x0000001ec3207209 */ /* 0x000fe20007810000 */
[----:B------:R-:W1:Y:S01]  /*35b0*/  MUFU.TANH R54, R54 ;  /* 0x0000003600367308 */ /* 0x000e620000002400 */
[----:B--2---:R-:W-:Y:S02]  /*35c0*/  FSEL R196, R50, -INF , P3 ;  /* 0xff80000032c47808 */ /* 0x004fe40001800000 */
[----:B------:R-:W-:Y:S02]  /*35d0*/  ISETP.GT.AND P4, PT, R25, 0x38, PT ;  /* 0x000000381900780c */ /* 0x000fe40003f84270 */
[----:B------:R-:W-:-:S02]  /*35e0*/  FMNMX.FTZ R30, R196, R5, !PT ;  /* 0x00000005c41e7209 */ /* 0x000fc40007810000 */
[----:B------:R-:W-:Y:S01]  /*35f0*/  ISETP.GT.AND P3, PT, R25, 0x39, PT ;  /* 0x000000391900780c */ /* 0x000fe20003f64270 */
[----:B------:R-:W2:Y:S01]  /*3600*/  MUFU.TANH R55, R55 ;  /* 0x0000003700377308 */ /* 0x000ea20000002400 */
[----:B0-----:R-:W-:Y:S02]  /*3610*/  FSEL R197, R51, -INF , P2 ;  /* 0xff80000033c57808 */ /* 0x001fe40001000000 */
[----:B------:R-:W-:Y:S02]  /*3620*/  FMNMX.FTZ R21, R187, R32, !PT ;  /* 0x00000020bb157209 */ /* 0x000fe40007810000 */
[----:B------:R-:W-:Y:S02]  /*3630*/  FMNMX.FTZ R5, R197, R30, !PT ;  /* 0x0000001ec5057209 */ /* 0x000fe40007810000 */
[----:B------:R-:W-:Y:S01]  /*3640*/  ISETP.GT.AND P2, PT, R25, 0x40, PT ;  /* 0x000000401900780c */ /* 0x000fe20003f44270 */
[----:B------:R-:W0:Y:S01]  /*3650*/  MUFU.TANH R58, R58 ;  /* 0x0000003a003a7308 */ /* 0x000e220000002400 */
[----:B-1----:R-:W-:-:S02]  /*3660*/  FSEL R198, R54, -INF , P4 ;  /* 0xff80000036c67808 */ /* 0x002fc40002000000 */
[----:B------:R-:W-:Y:S02]  /*3670*/  FMNMX.FTZ R21, R190, R21, !PT ;  /* 0x00000015be157209 */ /* 0x000fe40007810000 */
[----:B------:R-:W-:Y:S02]  /*3680*/  FMNMX.FTZ R30, R198, R5, !PT ;  /* 0x00000005c61e7209 */ /* 0x000fe40007810000 */
[----:B------:R-:W-:Y:S01]  /*3690*/  ISETP.GT.AND P4, PT, R25, 0x41, PT ;  /* 0x000000411900780c */ /* 0x000fe20003f84270 */
[----:B------:R-:W1:Y:S01]  /*36a0*/  MUFU.TANH R59, R59 ;  /* 0x0000003b003b7308 */ /* 0x000e620000002400 */
[----:B--2---:R-:W-:Y:S02]  /*36b0*/  FSEL R199, R55, -INF , P3 ;  /* 0xff80000037c77808 */ /* 0x004fe40001800000 */
[----:B------:R-:W-:Y:S02]  /*36c0*/  FMNMX.FTZ R32, R192, R21, !PT ;  /* 0x00000015c0207209 */ /* 0x000fe40007810000 */
        /* <DEDUP_REMOVED lines=13> */
[----:B--2---:R-:W-:-:S04]  /*37a0*/  FSEL R191, R62, -INF , P3 ;  /* 0xff8000003ebf7808 */ /* 0x004fc80001800000 */
[----:B------:R-:W-:-:S03]  /*37b0*/  FMNMX.FTZ R30, R191, R30, !PT ;  /* 0x0000001ebf1e7209 */ /* 0x000fc60007810000 */
[----:B------:R-:W2:Y:S01]  /*37c0*/  MUFU.TANH R66, R66 ;  /* 0x0000004200427308 */ /* 0x000ea20000002400 */
[----:B0-----:R-:W-:Y:S01]  /*37d0*/  FSEL R164, R69, -INF , P1 ;  /* 0xff80000045a47808 */ /* 0x001fe20000800000 */
[----:B------:R0:W-:Y:S01]  /*37e0*/  BAR.SYNC.DEFER_BLOCKING R208, 0x100 ;  /* 0x000400d00000751d */ /* 0x0001e20000010000 */
[----:B------:R-:W-:Y:S02]  /*37f0*/  ISETP.GT.AND P1, PT, R25, 0x50, PT ;  /* 0x000000501900780c */ /* 0x000fe40003f24270 */
[----:B------:R-:W-:-:S03]  /*3800*/  FMNMX.FTZ R21, R164, R5, !PT ;  /* 0x00000005a4157209 */ /* 0x000fc60007810000 */
[----:B------:R-:W3:Y:S01]  /*3810*/  MUFU.TANH R67, R67 ;  /* 0x0000004300437308 */ /* 0x000ee20000002400 */
[----:B-1----:R-:W-:Y:S01]  /*3820*/  FSEL R193, R63, -INF , P2 ;  /* 0xff8000003fc17808 */ /* 0x002fe20001000000 */
[----:B------:R-:W1:Y:S01]  /*3830*/  SHFL.BFLY PT, R32, R21, 0x2, 0x1f ;  /* 0x0c401f0015207f89 */ /* 0x000e6200000e0000 */
[----:B------:R-:W-:Y:S02]  /*3840*/  ISETP.GT.AND P2, PT, R25, 0x51, PT ;  /* 0x000000511900780c */ /* 0x000fe40003f44270 */
[----:B------:R-:W-:-:S03]  /*3850*/  FMNMX.FTZ R30, R193, R30, !PT ;  /* 0x0000001ec11e7209 */ /* 0x000fc60007810000 */
[----:B------:R-:W4:Y:S01]  /*3860*/  MUFU.TANH R70, R70 ;  /* 0x0000004600467308 */ /* 0x000f220000002400 */
[----:B--2---:R-:W-:Y:S02]  /*3870*/  FSEL R165, R66, -INF , P1 ;  /* 0xff80000042a57808 */ /* 0x004fe40000800000 */
[----:B------:R-:W-:Y:S02]  /*3880*/  ISETP.GT.AND P1, PT, R25, 0x58, PT ;  /* 0x000000581900780c */ /* 0x000fe40003f24270 */
[----:B------:R-:W-:-:S03]  /*3890*/  FMNMX.FTZ R5, R165, R30, !PT ;  /* 0x0000001ea5057209 */ /* 0x000fc60007810000 */
[----:B------:R-:W2:Y:S01]  /*38a0*/  MUFU.TANH R71, R71 ;  /* 0x0000004700477308 */ /* 0x000ea20000002400 */
[----:B---3--:R-:W-:Y:S02]  /*38b0*/  FSEL R166, R67, -INF , P2 ;  /* 0xff80000043a67808 */ /* 0x008fe40001000000 */
[----:B------:R-:W-:Y:S02]  /*38c0*/  ISETP.GT.AND P2, PT, R25, 0x59, PT ;  /* 0x000000591900780c */ /* 0x000fe40003f44270 */
[----:B------:R-:W-:Y:S02]  /*38d0*/  FMNMX.FTZ R30, R166, R5, !PT ;  /* 0x00000005a61e7209 */ /* 0x000fe40007810000 */
[----:B----4-:R-:W-:Y:S02]  /*38e0*/  FSEL R167, R70, -INF , P1 ;  /* 0xff80000046a77808 */ /* 0x010fe40000800000 */
[----:B-1----:R-:W-:Y:S02]  /*38f0*/  FMNMX.FTZ R32, R21, R32, !PT ;  /* 0x0000002015207209 */ /* 0x002fe40007810000 */
[----:B------:R-:W-:-:S03]  /*3900*/  FMNMX.FTZ R5, R167, R30, !PT ;  /* 0x0000001ea7057209 */ /* 0x000fc60007810000 */
[----:B------:R-:W1:Y:S01]  /*3910*/  SHFL.BFLY PT, R21, R32, 0x1, 0x1f ;  /* 0x0c201f0020157f89 */ /* 0x000e6200000e0000 */
[----:B--2---:R-:W-:-:S04]  /*3920*/  FSEL R168, R71, -INF , P2 ;  /* 0xff80000047a87808 */ /* 0x004fc80001000000 */
[----:B------:R-:W-:-:S05]  /*3930*/  FMNMX.FTZ R5, R168, R5, !PT ;  /* 0x00000005a8057209 */ /* 0x000fca0007810000 */
[----:B------:R-:W2:Y:S01]  /*3940*/  SHFL.BFLY PT, R30, R5, 0x2, 0x1f ;  /* 0x0c401f00051e7f89 */ /* 0x000ea200000e0000 */
[----:B-1----:R-:W-:-:S04]  /*3950*/  FMNMX.FTZ R206, R32, R21, !PT ;  /* 0x0000001520ce7209 */ /* 0x002fc80007810000 */
[C---:B------:R-:W-:Y:S01]  /*3960*/  FSETP.NEU.FTZ.AND P1, PT, R206.reuse, -INF , PT ;  /* 0xff800000ce00780b */ /* 0x040fe20003f3d000 */
[----:B------:R-:W-:Y:S01]  /*3970*/  FMUL.FTZ R169, R206, UR5 ;  /* 0x00000005cea97c20 */ /* 0x000fe20008410000 */
[----:B--2---:R-:W-:-:S04]  /*3980*/  FMNMX.FTZ R30, R5, R30, !PT ;  /* 0x0000001e051e7209 */ /* 0x004fc80007810000 */
        /* <DEDUP_REMOVED lines=92> */
[----:B------:R-:W0:Y:S08]  /*3f50*/  MUFU.EX2 R202, R202 ;  /* 0x000000ca00ca7308 */ /* 0x000e300000000800 */
        /* <DEDUP_REMOVED lines=52> */
[----:B------:R-:W-:-:S03]  /*42a0*/  F2FP.F16.F32.PACK_AB R155, R186, R184 ;  /* 0x000000b8ba9b723e */ /* 0x000fc600000000ff */
[----:B------:R-:W-:Y:S01]  /*42b0*/  FADD.FTZ R185, R202, R185 ;  /* 0x000000b9cab97221 */ /* 0x000fe20000010000 */
[----:B------:R-:W-:-:S06]  /*42c0*/  WARPGROUP.ARRIVE ;  /* 0x00000000000079c5 */ /* 0x000fcc0000000000 */
[----:B------:R-:W-:Y:S01]  /*42d0*/  HGMMA.64x256x16.F32 R24, R152, gdesc[UR8].tnspB, R24, gsb0 ;  /* 0x43e0000898187df0 */ /* 0x000fe20008000818 */
[----:B------:R-:W-:Y:S01]  /*42e0*/  UIADD3 UR10, UR4, 0x180, URZ ;  /* 0x00000180040a7890 */ /* 0x000fe2000fffe03f */
[----:B------:R-:W-:Y:S01]  /*42f0*/  UMOV UR11, 0x40000040 ;  /* 0x40000040000b7882 */ /* 0x000fe20000000000 */
[----:B------:R-:W-:Y:S02]  /*4300*/  WARPGROUP.DEPBAR.LE gsb0, 0x0 ;  /* 0x00008000000079c5 */ /* 0x000fe40000010000 */
[C---:B------:R-:W-:Y:S01]  /*4310*/  F2FP.F16.F32.PACK_AB R152, R204.reuse, R202 ;  /* 0x000000cacc98723e */ /* 0x040fe200000000ff */
        /* <DEDUP_REMOVED lines=27> */
[----:B------:R-:W-:-:S11]  /*44d0*/  FADD.FTZ R188, R193, R188 ;  /* 0x000000bcc1bc7221 */ /* 0x000fd60000010000 */
        /* <DEDUP_REMOVED lines=21> */
.L_x_5667:
[----:B------:R-:W0:Y:S01]  /*4630*/  @P6 LDC R152, c[0x0][0x44c] ;  /* 0x00011300ff986b82 */ /* 0x000e220000000800 */
[----:B------:R-:W-:Y:S01]  /*4640*/  IMAD.U32 R21, RZ, RZ, UR61 ;  /* 0x0000003dff157e24 */ /* 0x000fe2000f8e00ff */
[----:B------:R-:W-:Y:S01]  /*4650*/  IADD3 R203, R203, -0x2, RZ ;  /* 0xfffffffecbcb7810 */ /* 0x000fe20007ffe0ff */
[----:B------:R-:W-:-:S04]  /*4660*/  UIADD3 UR6, UR6, 0x32460, URZ ;  /* 0x0003246006067890 */ /* 0x000fc8000fffe03f */
[----:B------:R-:W-:Y:S01]  /*4670*/  UPRMT UR6, UR48, 0x654, UR6 ;  /* 0x0000065430067896 */ /* 0x000fe20008000006 */
[----:B------:R-:W1:Y:S08]  /*4680*/  @P6 LDC R153, c[0x0][0x450] ;  /* 0x00011400ff996b82 */ /* 0x000e700000000800 */
[----:B------:R-:W-:Y:S01]  /*4690*/  SYNCS.ARRIVE.TRANS64.RED.A1T0 RZ, [UR6], RZ ;  /* 0x000000ffffff79a7 */ /* 0x000fe20008100406 */
[----:B0-----:R-:W-:-:S05]  /*46a0*/  @P6 IMAD.HI.U32 R152, R152, UR61, RZ ;  /* 0x0000003d98986c27 */ /* 0x001fca000f8e00ff */
[----:B-1----:R-:W-:-:S04]  /*46b0*/  @P6 SHF.R.U32.HI R21, RZ, R153, R152 ;  /* 0x00000099ff156219 */ /* 0x002fc80000011698 */
        /* <DEDUP_REMOVED lines=9> */
.L_x_5679:
        /* <DEDUP_REMOVED lines=8> */
.L_x_5669:
        /* <DEDUP_REMOVED lines=9> */
.L_x_5670:
[----:B-1----:R-:W-:Y:S05]  /*4860*/  @P1 BRA `(.L_x_5671) ;  /* 0x0000000000081947 */ /* 0x002fea0003800000 */
[----:B------:R-:W1:Y:S02]  /*4870*/  SYNCS.PHASECHK.TRANS64.TRYWAIT P1, [UR4+0x32430], R0 ;  /* 0x03243000ff0075a7 */ /* 0x000e640008020144 */
[----:B-1----:R-:W-:Y:S05]  /*4880*/  @!P1 BRA `(.L_x_5672) ;  /* 0x000000f400f09947 */ /* 0x002fea0003800000 */
.L_x_5671:
        /* <DEDUP_REMOVED lines=32> */
.L_x_5673:
[----:B------:R1:W2:Y:S01]  /*4a90*/  SYNCS.PHASECHK.TRANS64.TRYWAIT P1, [UR4+0x32450], R0 ;  /* 0x03245000ff0075a7 */ /* 0x0002a20008020144 */
[----:B------:R-:W-:Y:S05]  /*4aa0*/  @!P0 BRA `(.L_x_5674) ;  /* 0x0000000000048947 */ /* 0x000fea0003800000 */
[----:B------:R-:W-:Y:S01]  /*4ab0*/  BPT.TRAP 0x1 ;  /* 0x000000040000795c */ /* 0x000fe20000300000 */
.L_x_5674:
[----:B--2---:R-:W-:Y:S05]  /*4ac0*/  @P1 BRA `(.L_x_5675) ;  /* 0x0000000000081947 */ /* 0x004fea0003800000 */
[----:B------:R-:W2:Y:S02]  /*4ad0*/  SYNCS.PHASECHK.TRANS64.TRYWAIT P1, [UR4+0x32450], R0 ;  /* 0x03245000ff0075a7 */ /* 0x000ea40008020144 */
[----:B--2---:R-:W-:Y:S05]  /*4ae0*/  @!P1 BRA `(.L_x_5676) ;  /* 0x000000f400709947 */ /* 0x004fea0003800000 */
.L_x_5675:
        /* <DEDUP_REMOVED lines=101> */
.L_x_5677:
[----:B------:R-:W1:Y:S01]  /*5140*/  LDC R204, c[0x0][0x448] ;  /* 0x00011200ffcc7b82 */ /* 0x000e620000000800 */
[----:B------:R-:W-:Y:S01]  /*5150*/  VIADD R206, R215, UR61 ;  /* 0x0000003dd7ce7c36 */ /* 0x000fe20008000000 */
        /* <DEDUP_REMOVED lines=22> */
[----:B-1----:R-:W-:Y:S01]  /*52c0*/  ISETP.NE.AND P1, PT, R204, 0x1, PT ;  /* 0x00000001cc00780c */ /* 0x002fe20003f25270 */
        /* <DEDUP_REMOVED lines=12> */
[----:B------:R-:W5:Y:S01]  /*5390*/  @P1 LDC R204, c[0x0][0x44c] ;  /* 0x00011300ffcc1b82 */ /* 0x000f620000000800 */
[----:B------:R-:W-:Y:S01]  /*53a0*/  FMUL.FTZ R171, R171, UR5 ;  /* 0x00000005abab7c20 */ /* 0x000fe20008410000 */
[----:B------:R-:W-:Y:S01]  /*53b0*/  FMUL.FTZ R174, R174, UR5 ;  /* 0x00000005aeae7c20 */ /* 0x000fe20008410000 */
[----:B------:R-:W-:Y:S01]  /*53c0*/  FMUL.FTZ R175, R175, UR5 ;  /* 0x00000005afaf7c20 */ /* 0x000fe20008410000 */
[----:B------:R-:W-:Y:S01]  /*53d0*/  FMUL.FTZ R178, R178, UR5 ;  /* 0x00000005b2b27c20 */ /* 0x000fe20008410000 */
[----:B------:R-:W0:Y:S01]  /*53e0*/  MUFU.TANH R169, R169 ;  /* 0x000000a900a97308 */ /* 0x000e220000002400 */
[----:B------:R-:W-:Y:S01]  /*53f0*/  FMUL.FTZ R179, R179, UR5 ;  /* 0x00000005b3b37c20 */ /* 0x000fe20008410000 */
[----:B------:R-:W-:Y:S01]  /*5400*/  FMUL.FTZ R182, R182, UR5 ;  /* 0x00000005b6b67c20 */ /* 0x000fe20008410000 */
[----:B------:R-:W2:Y:S01]  /*5410*/  @P1 LDC R205, c[0x0][0x450] ;  /* 0x00011400ffcd1b82 */ /* 0x000ea20000000800 */
        /* <DEDUP_REMOVED lines=15> */
[----:B-----5:R-:W-:Y:S01]  /*5510*/  @P1 IMAD.HI.U32 R204, R206, R204, RZ ;  /* 0x000000cccecc1227 */ /* 0x020fe200078e00ff */
[----:B------:R-:W-:-:S02]  /*5520*/  UPRMT UR10, UR54, 0x654, UR10 ;  /* 0x00000654360a7896 */ /* 0x000fc4000800000a */
[----:B------:R-:W-:Y:S02]  /*5530*/  UIMAD UR6, UR6, 0xc00, UR7 ;  /* 0x00000c00060678a4 */ /* 0x000fe4000f8e0207 */
[----:B------:R-:W5:Y:S01]  /*5540*/  MUFU.TANH R161, R161 ;  /* 0x000000a100a17308 */ /* 0x000f620000002400 */
[----:B------:R-:W-:Y:S01]  /*5550*/  UMOV UR11, 0x40000040 ;  /* 0x40000040000b7882 */ /* 0x000fe20000000000 */
[----:B--2---:R-:W-:-:S03]  /*5560*/  @P1 SHF.R.U32.HI R206, RZ, R205, R204 ;  /* 0x000000cdffce1219 */ /* 0x004fc600000116cc */
[----:B------:R-:W-:Y:S01]  /*5570*/  SYNCS.ARRIVE.TRANS64.RED.A1T0 RZ, [UR10], RZ ;  /* 0x000000ffffff79a7 */ /* 0x000fe2000810040a */
[----:B------:R-:W-:Y:S01]  /*5580*/  UMOV UR10, UR6 ;  /* 0x00000006000a7c82 */ /* 0x000fe20008000000 */
[----:B------:R-:W-:Y:S01]  /*5590*/  SHFL.IDX PT, R204, R206, RZ, 0x1c1f ;  /* 0x001c1fffcecc7589 */ /* 0x000fe200000e0000 */
[----:B------:R-:W2:Y:S03]  /*55a0*/  MUFU.TANH R180, R180 ;  /* 0x000000b400b47308 */ /* 0x000ea60000002400 */
[----:B------:R3:W1:Y:S05]  /*55b0*/  SHFL.IDX PT, R205, R206, 0x1, 0x1c1f ;  /* 0x003c1f00cecd7f89 */ /* 0x00066a00000e0000 */
[----:B------:R-:W2:Y:S01]  /*55c0*/  MUFU.TANH R154, R154 ;  /* 0x0000009a009a7308 */ /* 0x000ea20000002400 */
[----:B---3--:R-:W-:-:S04]  /*55d0*/  IMAD.MOV.U32 R206, RZ, RZ, -0x60 ;  /* 0xffffffa0ffce7424 */ /* 0x008fc800078e00ff */
[----:B------:R-:W-:-:S03]  /*55e0*/  IMAD R206, R203, R206, 0x1 ;  /* 0x00000001cbce7424 */ /* 0x000fc600078e02ce */
[----:B------:R-:W3:Y:S01]  /*55f0*/  MUFU.TANH R164, R164 ;  /* 0x000000a400a47308 */ /* 0x000ee20000002400 */
[----:B------:R-:W-:-:S05]  /*5600*/  IMAD R206, R216, -0x2, R206 ;  /* 0xfffffffed8ce7824 */ /* 0x000fca00078e02ce */
[----:B------:R-:W-:Y:S02]  /*5610*/  IADD3 R206, -R201, R206, R214 ;  /* 0x000000cec9ce7210 */ /* 0x000fe40007ffe1d6 */
[----:B------:R-:W3:Y:S02]  /*5620*/  MUFU.TANH R172, R172 ;  /* 0x000000ac00ac7308 */ /* 0x000ee40000002400 */
[C---:B-1----:R-:W-:Y:S01]  /*5630*/  IADD3 R205, R206.reuse, R205, RZ ;  /* 0x000000cdcecd7210 */ /* 0x042fe20007ffe0ff */
[----:B------:R-:W-:Y:S02]  /*5640*/  IMAD.IADD R199, R206, 0x1, R204 ;  /* 0x00000001cec77824 */ /* 0x000fe400078e02cc */
[----:B------:R-:W-:Y:S01]  /*5650*/  FMUL.FTZ R204, R197, UR5 ;  /* 0x00000005c5cc7c20 */ /* 0x000fe20008410000 */
[----:B------:R-:W-:Y:S02]  /*5660*/  ULDC UR5, c[0x0][0xa80] ;  /* 0x0002a00000057ab9 */ /* 0x000fe40000000800 */
[----:B------:R-:W1:Y:S01]  /*5670*/  MUFU.TANH R155, R155 ;  /* 0x0000009b009b7308 */ /* 0x000e620000002400 */
[----:B------:R-:W-:-:S02]  /*5680*/  ISETP.GT.AND P4, PT, R199, 0x9, PT ;  /* 0x00000009c700780c */ /* 0x000fc40003f84270 */
[----:B------:R-:W-:Y:S02]  /*5690*/  ISETP.GT.AND P5, PT, R199, 0x10, PT ;  /* 0x00000010c700780c */ /* 0x000fe40003fa4270 */
[----:B------:R-:W-:Y:S02]  /*56a0*/  FSEL R157, R157, -INF , P4 ;  /* 0xff8000009d9d7808 */ /* 0x000fe40002000000 */
[C---:B------:R-:W-:Y:S01]  /*56b0*/  ISETP.GT.AND P4, PT, R199.reuse, 0x20, PT ;  /* 0x00000020c700780c */ /* 0x040fe20003f84270 */
[----:B------:R-:W1:Y:S01]  /*56c0*/  MUFU.TANH R173, R173 ;  /* 0x000000ad00ad7308 */ /* 0x000e620000002400 */
[C---:B------:R-:W-:Y:S02]  /*56d0*/  ISETP.GT.AND P1, PT, R199.reuse, RZ, PT ;  /* 0x000000ffc700720c */ /* 0x040fe40003f24270 */
[----:B------:R-:W-:Y:S02]  /*56e0*/  FSEL R160, R160, -INF , P5 ;  /* 0xff800000a0a07808 */ /* 0x000fe40002800000 */
[----:B------:R-:W-:-:S02]  /*56f0*/  ISETP.GT.AND P5, PT, R199, 0x21, PT ;  /* 0x00000021c700780c */ /* 0x000fc40003fa4270 */
[----:B------:R-:W-:Y:S01]  /*5700*/  FSEL R168, R168, -INF , P4 ;  /* 0xff800000a8a87808 */ /* 0x000fe20002000000 */
[----:B------:R-:W1:Y:S01]  /*5710*/  MUFU.TANH R181, R181 ;  /* 0x000000b500b57308 */ /* 0x000e620000002400 */
[C---:B------:R-:W-:Y:S02]  /*5720*/  ISETP.GT.AND P4, PT, R199.reuse, 0x31, PT ;  /* 0x00000031c700780c */ /* 0x040fe40003f84270 */
[C---:B------:R-:W-:Y:S02]  /*5730*/  ISETP.GT.AND P2, PT, R199.reuse, 0x1, PT ;  /* 0x00000001c700780c */ /* 0x040fe40003f44270 */
[----:B----4-:R-:W-:Y:S02]  /*5740*/  FSEL R152, R152, -INF , P1 ;  /* 0xff80000098987808 */ /* 0x010fe40000800000 */
[----:B------:R-:W-:Y:S01]  /*5750*/  ISETP.GT.AND P1, PT, R199, 0x11, PT ;  /* 0x00000011c700780c */ /* 0x000fe20003f24270 */
[----:B------:R-:W4:Y:S01]  /*5760*/  MUFU.TANH R158, R158 ;  /* 0x0000009e009e7308 */ /* 0x000f220000002400 */
[----:B0-----:R-:W-:-:S02]  /*5770*/  FSEL R169, R169, -INF , P5 ;  /* 0xff800000a9a97808 */ /* 0x001fc40002800000 */
[----:B------:R-:W-:Y:S02]  /*5780*/  ISETP.GT.AND P5, PT, R199, 0x38, PT ;  /* 0x00000038c700780c */ /* 0x000fe40003fa4270 */
[----:B------:R-:W-:Y:S02]  /*5790*/  FSEL R177, R177, -INF , P4 ;  /* 0xff800000b1b17808 */ /* 0x000fe40002000000 */
[----:B------:R-:W-:Y:S01]  /*57a0*/  FSEL R153, R153, -INF , P2 ;  /* 0xff80000099997808 */ /* 0x000fe20001000000 */
[----:B------:R-:W0:Y:S01]  /*57b0*/  MUFU.TANH R184, R184 ;  /* 0x000000b800b87308 */ /* 0x000e220000002400 */
[----:B------:R-:W-:Y:S02]  /*57c0*/  ISETP.GT.AND P4, PT, R205, RZ, PT ;  /* 0x000000ffcd00720c */ /* 0x000fe40003f84270 */
[----:B------:R-:W-:Y:S02]  /*57d0*/  ISETP.GT.AND P2, PT, R199, 0x18, PT ;  /* 0x00000018c700780c */ /* 0x000fe40003f44270 */
[----:B-----5:R-:W-:-:S02]  /*57e0*/  FSEL R161, R161, -INF , P1 ;  /* 0xff800000a1a17808 */ /* 0x020fc40000800000 */
[----:B------:R-:W-:Y:S01]  /*57f0*/  ISETP.GT.AND P1, PT, R199, 0x28, PT ;  /* 0x00000028c700780c */ /* 0x000fe20003f24270 */
[----:B------:R-:W5:Y:S01]  /*5800*/  MUFU.TANH R156, R156 ;  /* 0x0000009c009c7308 */ /* 0x000f620000002400 */
[----:B--2---:R-:W-:Y:S02]  /*5810*/  FSEL R180, R180, -INF , P5 ;  /* 0xff800000b4b47808 */ /* 0x004fe40002800000 */
[----:B------:R-:W-:Y:S02]  /*5820*/  ISETP.GT.AND P5, PT, R205, 0x1, PT ;  /* 0x00000001cd00780c */ /* 0x000fe40003fa4270 */
[----:B------:R-:W-:Y:S02]  /*5830*/  FSEL R154, R154, -INF , P4 ;  /* 0xff8000009a9a7808 */ /* 0x000fe40002000000 */
[----:B---3--:R-:W-:Y:S01]  /*5840*/  FSEL R164, R164, -INF , P2 ;  /* 0xff800000a4a47808 */ /* 0x008fe20001000000 */
[----:B------:R-:W2:Y:S01]  /*5850*/  MUFU.TANH R159, R159 ;  /* 0x0000009f009f7308 */ /* 0x000ea20000002400 */
[----:B------:R-:W-:-:S02]  /*5860*/  ISETP.GT.AND P2, PT, R199, 0x29, PT ;  /* 0x00000029c700780c */ /* 0x000fc40003f44270 */
[----:B------:R-:W-:Y:S02]  /*5870*/  FSEL R172, R172, -INF , P1 ;  /* 0xff800000acac7808 */ /* 0x000fe40000800000 */
[----:B------:R-:W-:Y:S02]  /*5880*/  ISETP.GT.AND P1, PT, R199, 0x39, PT ;  /* 0x00000039c700780c */ /* 0x000fe40003f24270 */
[----:B------:R-:W-:Y:S01]  /*5890*/  ISETP.GT.AND P4, PT, R205, 0x8, PT ;  /* 0x00000008cd00780c */ /* 0x000fe20003f84270 */
[----:B------:R-:W3:Y:S01]  /*58a0*/  MUFU.TANH R162, R162 ;  /* 0x000000a200a27308 */ /* 0x000ee20000002400 */
[----:B-1----:R-:W-:Y:S02]  /*58b0*/  FSEL R155, R155, -INF , P5 ;  /* 0xff8000009b9b7808 */ /* 0x002fe40002800000 */
[----:B------:R-:W-:Y:S02]  /*58c0*/  FMNMX.FTZ R206, R154, R202, !PT ;  /* 0x000000ca9ace7209 */ /* 0x000fe40007810000 */
[----:B------:R-:W-:-:S02]  /*58d0*/  FSEL R173, R173, -INF , P2 ;  /* 0xff800000adad7808 */ /* 0x000fc40001000000 */
[----:B------:R-:W-:Y:S01]  /*58e0*/  ISETP.GT.AND P2, PT, R199, 0x40, PT ;  /* 0x00000040c700780c */ /* 0x000fe20003f44270 */
[----:B------:R-:W1:Y:S01]  /*58f0*/  MUFU.TANH R165, R165 ;  /* 0x000000a500a57308 */ /* 0x000e620000002400 */
[----:B------:R-:W-:Y:S02]  /*5900*/  FSEL R181, R181, -INF , P1 ;  /* 0xff800000b5b57808 */ /* 0x000fe40000800000 */
[----:B------:R-:W-:Y:S02]  /*5910*/  ISETP.GT.AND P3, PT, R199, 0x8, PT ;  /* 0x00000008c700780c */ /* 0x000fe40003f64270 */
[----:B------:R-:W-:Y:S02]  /*5920*/  ISETP.GT.AND P1, PT, R205, 0x9, PT ;  /* 0x00000009cd00780c */ /* 0x000fe40003f24270 */
[----:B----4-:R-:W-:Y:S01]  /*5930*/  FSEL R158, R158, -INF , P4 ;  /* 0xff8000009e9e7808 */ /* 0x010fe20002000000 */
[----:B------:R-:W4:Y:S01]  /*5940*/  MUFU.TANH R163, R163 ;  /* 0x000000a300a37308 */ /* 0x000f220000002400 */
[----:B------:R-:W-:-:S02]  /*5950*/  FMNMX.FTZ R206, R155, R206, !PT ;  /* 0x000000ce9bce7209 */ /* 0x000fc40007810000 */
[----:B0-----:R-:W-:Y:S02]  /*5960*/  FSEL R184, R184, -INF , P2 ;  /* 0xff800000b8b87808 */ /* 0x001fe40001000000 */
[----:B-----5:R-:W-:Y:S02]  /*5970*/  FSEL R156, R156, -INF , P3 ;  /* 0xff8000009c9c7808 */ /* 0x020fe40001800000 */
[----:B------:R-:W-:Y:S01]  /*5980*/  ISETP.GT.AND P2, PT, R205, 0x10, PT ;  /* 0x00000010cd00780c */ /* 0x000fe20003f44270 */
[----:B------:R-:W0:Y:S01]  /*5990*/  MUFU.TANH R176, R176 ;  /* 0x000000b000b07308 */ /* 0x000e220000002400 */
[----:B--2---:R-:W-:Y:S02]  /*59a0*/  FSEL R159, R159, -INF , P1 ;  /* 0xff8000009f9f7808 */ /* 0x004fe40000800000 */
[----:B------:R-:W-:Y:S02]  /*59b0*/  FMNMX.FTZ R206, R158, R206, !PT ;  /* 0x000000ce9ece7209 */ /* 0x000fe40007810000 */
[----:B------:R-:W-:-:S02]  /*59c0*/  ISETP.GT.AND P3, PT, R199, 0x19, PT ;  /* 0x00000019c700780c */ /* 0x000fc40003f64270 */
[----:B------:R-:W-:Y:S01]  /*59d0*/  ISETP.GT.AND P5, PT, R205, 0x11, PT ;  /* 0x00000011cd00780c */ /* 0x000fe20003fa4270 */
[----:B------:R-:W2:Y:S01]  /*59e0*/  MUFU.TANH R166, R166 ;  /* 0x000000a600a67308 */ /* 0x000ea20000002400 */
[----:B---3--:R-:W-:Y:S02]  /*59f0*/  FSEL R162, R162, -INF , P2 ;  /* 0xff800000a2a27808 */ /* 0x008fe40001000000 */
[----:B------:R-:W-:Y:S02]  /*5a00*/  FMNMX.FTZ R206, R159, R206, !PT ;  /* 0x000000ce9fce7209 */ /* 0x000fe40007810000 */
[----:B-1----:R-:W-:Y:S02]  /*5a10*/  FSEL R165, R165, -INF , P3 ;  /* 0xff800000a5a57808 */ /* 0x002fe40001800000 */
[----:B------:R-:W-:Y:S01]  /*5a20*/  ISETP.GT.AND P3, PT, R199, 0x30, PT ;  /* 0x00000030c700780c */ /* 0x000fe20003f64270 */
[----:B------:R-:W1:Y:S01]  /*5a30*/  MUFU.TANH R185, R185 ;  /* 0x000000b900b97308 */ /* 0x000e620000002400 */
[----:B------:R-:W-:-:S02]  /*5a40*/  ISETP.GT.AND P4, PT, R205, 0x18, PT ;  /* 0x00000018cd00780c */ /* 0x000fc40003f84270 */
[----:B----4-:R-:W-:Y:S02]  /*5a50*/  FSEL R163, R163, -INF , P5 ;  /* 0xff800000a3a37808 */ /* 0x010fe40002800000 */
[----:B------:R-:W-:Y:S02]  /*5a60*/  FMNMX.FTZ R206, R162, R206, !PT ;  /* 0x000000cea2ce7209 */ /* 0x000fe40007810000 */
[----:B0-----:R-:W-:Y:S01]  /*5a70*/  FSEL R176, R176, -INF , P3 ;  /* 0xff800000b0b07808 */ /* 0x001fe20001800000 */
[----:B------:R-:W0:Y:S01]  /*5a80*/  MUFU.TANH R167, R167 ;  /* 0x000000a700a77308 */ /* 0x000e220000002400 */
[----:B------:R-:W-:Y:S02]  /*5a90*/  ISETP.GT.AND P3, PT, R199, 0x41, PT ;  /* 0x00000041c700780c */ /* 0x000fe40003f64270 */
[----:B------:R-:W-:Y:S02]  /*5aa0*/  ISETP.GT.AND P1, PT, R205, 0x19, PT ;  /* 0x00000019cd00780c */ /* 0x000fe40003f24270 */
[----:B--2---:R-:W-:-:S02]  /*5ab0*/  FSEL R166, R166, -INF , P4 ;  /* 0xff800000a6a67808 */ /* 0x004fc40002000000 */
[----:B------:R-:W-:Y:S01]  /*5ac0*/  FMNMX.FTZ R206, R163, R206, !PT ;  /* 0x000000cea3ce7209 */ /* 0x000fe20007810000 */
[----:B------:R-:W2:Y:S01]  /*5ad0*/  MUFU.TANH R170, R170 ;  /* 0x000000aa00aa7308 */ /* 0x000ea20000002400 */
[----:B-1----:R-:W-:Y:S02]  /*5ae0*/  FSEL R185, R185, -INF , P3 ;  /* 0xff800000b9b97808 */ /* 0x002fe40001800000 */
[C---:B------:R-:W-:Y:S02]  /*5af0*/  ISETP.GT.AND P3, PT, R205.reuse, 0x20, PT ;  /* 0x00000020cd00780c */ /* 0x040fe40003f64270 */
[----:B------:R-:W-:Y:S02]  /*5b00*/  FMNMX.FTZ R206, R166, R206, !PT ;  /* 0x000000cea6ce7209 */ /* 0x000fe40007810000 */
[----:B------:R-:W-:Y:S01]  /*5b10*/  ISETP.GT.AND P2, PT, R205, 0x21, PT ;  /* 0x00000021cd00780c */ /* 0x000fe20003f44270 */
[----:B------:R1:W-:Y:S01]  /*5b20*/  MUFU.TANH R197, R207 ;  /* 0x000000cf00c57308 */ /* 0x0003e20000002400 */
[----:B0-----:R-:W-:-:S02]  /*5b30*/  FSEL R167, R167, -INF , P1 ;  /* 0xff800000a7a77808 */ /* 0x001fc40000800000 */
[----:B------:R-:W-:Y:S02]  /*5b40*/  ISETP.GT.AND P5, PT, R205, 0x28, PT ;  /* 0x00000028cd00780c */ /* 0x000fe40003fa4270 */
[----:B------:R-:W-:Y:S02]  /*5b50*/  FMNMX.FTZ R206, R167, R206, !PT ;  /* 0x000000cea7ce7209 */ /* 0x000fe40007810000 */
[----:B------:R-:W-:Y:S01]  /*5b60*/  ISETP.GT.AND P4, PT, R205, 0x29, PT ;  /* 0x00000029cd00780c */ /* 0x000fe20003f84270 */
[----:B------:R-:W0:Y:S01]  /*5b70*/  MUFU.TANH R171, R171 ;  /* 0x000000ab00ab7308 */ /* 0x000e220000002400 */
[----:B-1----:R-:W-:Y:S02]  /*5b80*/  FMNMX.FTZ R207, R152, R21, !PT ;  /* 0x0000001598cf7209 */ /* 0x002fe40007810000 */
[----:B--2---:R-:W-:Y:S02]  /*5b90*/  FSEL R170, R170, -INF , P3 ;  /* 0xff800000aaaa7808 */ /* 0x004fe40001800000 */
[----:B------:R-:W-:-:S02]  /*5ba0*/  FMNMX.FTZ R207, R153, R207, !PT ;  /* 0x000000cf99cf7209 */ /* 0x000fc40007810000 */
[----:B------:R-:W-:Y:S01]  /*5bb0*/  FMNMX.FTZ R206, R170, R206, !PT ;  /* 0x000000ceaace7209 */ /* 0x000fe20007810000 */
[----:B------:R-:W1:Y:S01]  /*5bc0*/  MUFU.TANH R174, R174 ;  /* 0x000000ae00ae7308 */ /* 0x000e620000002400 */
[----:B------:R-:W-:Y:S02]  /*5bd0*/  FMNMX.FTZ R207, R156, R207, !PT ;  /* 0x000000cf9ccf7209 */ /* 0x000fe40007810000 */
[----:B------:R-:W-:Y:S02]  /*5be0*/  ISETP.GT.AND P1, PT, R205, 0x30, PT ;  /* 0x00000030cd00780c */ /* 0x000fe40003f24270 */
[----:B------:R-:W-:Y:S02]  /*5bf0*/  FMNMX.FTZ R207, R157, R207, !PT ;  /* 0x000000cf9dcf7209 */ /* 0x000fe40007810000 */
[----:B------:R-:W-:Y:S01]  /*5c00*/  ISETP.GT.AND P3, PT, R205, 0x31, PT ;  /* 0x00000031cd00780c */ /* 0x000fe20003f64270 */
[----:B------:R-:W2:Y:S01]  /*5c10*/  MUFU.TANH R175, R175 ;  /* 0x000000af00af7308 */ /* 0x000ea20000002400 */
[----:B------:R-:W-:-:S02]  /*5c20*/  FMNMX.FTZ R207, R160, R207, !PT ;  /* 0x000000cfa0cf7209 */ /* 0x000fc40007810000 */
[----:B0-----:R-:W-:Y:S02]  /*5c30*/  FSEL R171, R171, -INF , P2 ;  /* 0xff800000abab7808 */ /* 0x001fe40001000000 */
[----:B------:R-:W-:Y:S02]  /*5c40*/  FMNMX.FTZ R207, R161, R207, !PT ;  /* 0x000000cfa1cf7209 */ /* 0x000fe40007810000 */
[----:B------:R-:W-:Y:S01]  /*5c50*/  FMNMX.FTZ R206, R171, R206, !PT ;  /* 0x000000ceabce7209 */ /* 0x000fe20007810000 */
[----:B------:R-:W0:Y:S01]  /*5c60*/  MUFU.TANH R178, R178 ;  /* 0x000000b200b27308 */ /* 0x000e220000002400 */
[----:B-1----:R-:W-:Y:S02]  /*5c70*/  FSEL R174, R174, -INF , P5 ;  /* 0xff800000aeae7808 */ /* 0x002fe40002800000 */
[----:B------:R-:W-:Y:S02]  /*5c80*/  FMNMX.FTZ R207, R164, R207, !PT ;  /* 0x000000cfa4cf7209 */ /* 0x000fe40007810000 */
[----:B------:R-:W-:-:S02]  /*5c90*/  FMNMX.FTZ R206, R174, R206, !PT ;  /* 0x000000ceaece7209 */ /* 0x000fc40007810000 */
[----:B------:R-:W-:Y:S01]  /*5ca0*/  FMNMX.FTZ R207, R165, R207, !PT ;  /* 0x000000cfa5cf7209 */ /* 0x000fe20007810000 */
[----:B------:R-:W1:Y:S01]  /*5cb0*/  MUFU.TANH R179, R179 ;  /* 0x000000b300b37308 */ /* 0x000e620000002400 */
[----:B--2---:R-:W-:Y:S02]  /*5cc0*/  FSEL R175, R175, -INF , P4 ;  /* 0xff800000afaf7808 */ /* 0x004fe40002000000 */
[----:B------:R-:W-:Y:S02]  /*5cd0*/  FMNMX.FTZ R207, R168, R207, !PT ;  /* 0x000000cfa8cf7209 */ /* 0x000fe40007810000 */
[----:B------:R-:W-:Y:S02]  /*5ce0*/  FMNMX.FTZ R206, R175, R206, !PT ;  /* 0x000000ceafce7209 */ /* 0x000fe40007810000 */
[----:B------:R-:W-:Y:S01]  /*5cf0*/  ISETP.GT.AND P2, PT, R205, 0x38, PT ;  /* 0x00000038cd00780c */ /* 0x000fe20003f44270 */
[----:B------:R-:W2:Y:S01]  /*5d00*/  MUFU.TANH R182, R182 ;  /* 0x000000b600b67308 */ /* 0x000ea20000002400 */
[----:B0-----:R-:W-:-:S02]  /*5d10*/  FSEL R178, R178, -INF , P1 ;  /* 0xff800000b2b27808 */ /* 0x001fc40000800000 */
[----:B------:R-:W-:Y:S02]  /*5d20*/  FMNMX.FTZ R207, R169, R207, !PT ;  /* 0x000000cfa9cf7209 */ /* 0x000fe40007810000 */
[----:B------:R-:W-:Y:S02]  /*5d30*/  FMNMX.FTZ R206, R178, R206, !PT ;  /* 0x000000ceb2ce7209 */ /* 0x000fe40007810000 */
[----:B------:R-:W-:Y:S01]  /*5d40*/  ISETP.GT.AND P5, PT, R205, 0x39, PT ;  /* 0x00000039cd00780c */ /* 0x000fe20003fa4270 */
[----:B------:R-:W0:Y:S01]  /*5d50*/  MUFU.TANH R183, R183 ;  /* 0x000000b700b77308 */ /* 0x000e220000002400 */
[----:B-1----:R-:W-:Y:S02]  /*5d60*/  FSEL R179, R179, -INF , P3 ;  /* 0xff800000b3b37808 */ /* 0x002fe40001800000 */
[----:B------:R-:W-:Y:S02]  /*5d70*/  FMNMX.FTZ R207, R172, R207, !PT ;  /* 0x000000cfaccf7209 */ /* 0x000fe40007810000 */
[----:B------:R-:W-:-:S02]  /*5d80*/  FMNMX.FTZ R206, R179, R206, !PT ;  /* 0x000000ceb3ce7209 */ /* 0x000fc40007810000 */
[----:B------:R-:W-:Y:S01]  /*5d90*/  ISETP.GT.AND P4, PT, R205, 0x40, PT ;  /* 0x00000040cd00780c */ /* 0x000fe20003f84270 */
        /* <DEDUP_REMOVED lines=22> */
[C---:B------:R-:W-:Y:S02]  /*5f00*/  ISETP.GT.AND P4, PT, R205.reuse, 0x51, PT ;  /* 0x00000051cd00780c */ /* 0x040fe40003f84270 */
[C---:B------:R-:W-:Y:S02]  /*5f10*/  ISETP.GT.AND P1, PT, R205.reuse, 0x58, PT ;  /* 0x00000058cd00780c */ /* 0x040fe40003f24270 */
        /* <DEDUP_REMOVED lines=8> */
[----:B------:R-:W-:Y:S02]  /*5fa0*/  FSEL R197, R197, -INF , P3 ;  /* 0xff800000c5c57808 */ /* 0x000fe40001800000 */
        /* <DEDUP_REMOVED lines=9> */
[----:B--2---:R-:W-:Y:S02]  /*6040*/  FSEL R198, R198, -INF , P1 ;  /* 0xff800000c6c67808 */ /* 0x004fe40000800000 */
[----:B------:R-:W-:Y:S02]  /*6050*/  ISETP.GT.AND P1, PT, R199, 0x50, PT ;  /* 0x00000050c700780c */ /* 0x000fe40003f24270 */
[----:B------:R-:W-:-:S03]  /*6060*/  FMNMX.FTZ R206, R198, R206, !PT ;  /* 0x000000cec6ce7209 */ /* 0x000fc60007810000 */
        /* <DEDUP_REMOVED lines=32> */
[--C-:B------:R-:W-:Y:S01]  /*6270*/  FFMA.FTZ R159, R159, UR5, -R199.reuse ;  /* 0x000000059f9f7c23 */ /* 0x100fe200080108c7 */
[--C-:B------:R-:W-:Y:S01]  /*6280*/  FFMA.FTZ R162, R162, UR5, -R199.reuse ;  /* 0x00000005a2a27c23 */ /* 0x100fe200080108c7 */
[--C-:B------:R-:W-:Y:S01]  /*6290*/  FFMA.FTZ R163, R163, UR5, -R199.reuse ;  /* 0x00000005a3a37c23 */ /* 0x100fe200080108c7 */
[----:B0-----:R-:W-:Y:S01]  /*62a0*/  FMNMX.FTZ R206, R206, R208, !PT ;  /* 0x000000d0cece7209 */ /* 0x001fe20007810000 */
[--C-:B------:R-:W-:Y:S01]  /*62b0*/  FFMA.FTZ R208, R155, UR5, -R199.reuse ;  /* 0x000000059bd07c23 */ /* 0x100fe200080108c7 */
[----:B------:R-:W-:Y:S01]  /*62c0*/  MUFU.EX2 R207, R207 ;  /* 0x000000cf00cf7308 */ /* 0x000fe20000000800 */
[----:B------:R-:W0:Y:S01]  /*62d0*/  S2R R155, SR_TID.X ;  /* 0x00000000009b7919 */ /* 0x000e220000002100 */
[C---:B------:R-:W-:Y:S01]  /*62e0*/  FSETP.NEU.FTZ.AND P1, PT, R206.reuse, -INF , PT ;  /* 0xff800000ce00780b */ /* 0x040fe20003f3d000 */
[----:B------:R-:W-:Y:S01]  /*62f0*/  FMUL.FTZ R154, R206, UR5 ;  /* 0x00000005ce9a7c20 */ /* 0x000fe20008410000 */
[--C-:B------:R-:W-:Y:S01]  /*6300*/  FFMA.FTZ R166, R166, UR5, -R199.reuse ;  /* 0x00000005a6a67c23 */ /* 0x100fe200080108c7 */
[--C-:B------:R-:W-:Y:S01]  /*6310*/  FFMA.FTZ R167, R167, UR5, -R199.reuse ;  /* 0x00000005a7a77c23 */ /* 0x100fe200080108c7 */
[--C-:B------:R-:W-:Y:S01]  /*6320*/  FFMA.FTZ R170, R170, UR5, -R199.reuse ;  /* 0x00000005aaaa7c23 */ /* 0x100fe200080108c7 */
[--C-:B------:R-:W-:Y:S01]  /*6330*/  FFMA.FTZ R171, R171, UR5, -R199.reuse ;  /* 0x00000005abab7c23 */ /* 0x100fe200080108c7 */
[----:B------:R-:W-:Y:S01]  /*6340*/  FSEL R158, R154, RZ, P1 ;  /* 0x000000ff9a9e7208 */ /* 0x000fe20000800000 */
[----:B------:R-:W-:Y:S01]  /*6350*/  MUFU.EX2 R208, R208 ;  /* 0x000000d000d07308 */ /* 0x000fe20000000800 */
[--C-:B------:R-:W-:Y:S01]  /*6360*/  FFMA.FTZ R174, R174, UR5, -R199.reuse ;  /* 0x00000005aeae7c23 */ /* 0x100fe200080108c7 */
[--C-:B------:R-:W-:Y:S01]  /*6370*/  FFMA.FTZ R175, R175, UR5, -R199.reuse ;  /* 0x00000005afaf7c23 */ /* 0x100fe200080108c7 */
[----:B------:R-:W-:Y:S01]  /*6380*/  FFMA.FTZ R178, R178, UR5, -R199 ;  /* 0x00000005b2b27c23 */ /* 0x000fe200080108c7 */
[--C-:B------:R-:W-:Y:S01]  /*6390*/  FFMA.FTZ R210, R152, UR5, -R158.reuse ;  /* 0x0000000598d27c23 */ /* 0x100fe2000801089e */
[----:B------:R-:W-:Y:S01]  /*63a0*/  FSEL R152, R206, RZ, P1 ;  /* 0x000000ffce987208 */ /* 0x000fe20000800000 */
[--C-:B------:R-:W-:Y:S01]  /*63b0*/  FFMA.FTZ R156, R156, UR5, -R158.reuse ;  /* 0x000000059c9c7c23 */ /* 0x100fe2000801089e */
[--C-:B------:R-:W-:Y:S01]  /*63c0*/  FFMA.FTZ R211, R153, UR5, -R158.reuse ;  /* 0x0000000599d37c23 */ /* 0x100fe2000801089e */
[----:B------:R-:W-:Y:S01]  /*63d0*/  MUFU.EX2 R209, R209 ;  /* 0x000000d100d17308 */ /* 0x000fe20000000800 */
[--C-:B------:R-:W-:Y:S01]  /*63e0*/  FFMA.FTZ R160, R160, UR5, -R158.reuse ;  /* 0x00000005a0a07c23 */ /* 0x100fe2000801089e */
[----:B------:R-:W-:Y:S01]  /*63f0*/  FADD.FTZ R152, -R152, R21 ;  /* 0x0000001598987221 */ /* 0x000fe20000010100 */
[--C-:B------:R-:W-:Y:S01]  /*6400*/  FFMA.FTZ R161, R161, UR5, -R158.reuse ;  /* 0x00000005a1a17c23 */ /* 0x100fe2000801089e */
[--C-:B------:R-:W-:Y:S01]  /*6410*/  FFMA.FTZ R164, R164, UR5, -R158.reuse ;  /* 0x00000005a4a47c23 */ /* 0x100fe2000801089e */
[--C-:B------:R-:W-:Y:S01]  /*6420*/  FFMA.FTZ R165, R165, UR5, -R158.reuse ;  /* 0x00000005a5a57c23 */ /* 0x100fe2000801089e */
[----:B------:R-:W-:Y:S01]  /*6430*/  FMUL.FTZ R152, R152, UR5 ;  /* 0x0000000598987c20 */ /* 0x000fe20008410000 */
[--C-:B------:R-:W-:Y:S01]  /*6440*/  FFMA.FTZ R168, R168, UR5, -R158.reuse ;  /* 0x00000005a8a87c23 */ /* 0x100fe2000801089e */
[----:B------:R1:W-:Y:S01]  /*6450*/  MUFU.EX2 R21, R156 ;  /* 0x0000009c00157308 */ /* 0x0003e20000000800 */
[--C-:B------:R-:W-:Y:S01]  /*6460*/  FFMA.FTZ R169, R169, UR5, -R158.reuse ;  /* 0x00000005a9a97c23 */ /* 0x100fe2000801089e */
[--C-:B------:R-:W-:Y:S01]  /*6470*/  FFMA.FTZ R172, R172, UR5, -R158.reuse ;  /* 0x00000005acac7c23 */ /* 0x100fe2000801089e */
[--C-:B------:R-:W-:Y:S01]  /*6480*/  FFMA.FTZ R173, R173, UR5, -R158.reuse ;  /* 0x00000005adad7c23 */ /* 0x100fe2000801089e */
[--C-:B------:R-:W-:Y:S01]  /*6490*/  FFMA.FTZ R179, R179, UR5, -R199.reuse ;  /* 0x00000005b3b37c23 */ /* 0x100fe200080108c7 */
[----:B------:R-:W-:Y:S01]  /*64a0*/  FFMA.FTZ R182, R182, UR5, -R199 ;  /* 0x00000005b6b67c23 */ /* 0x000fe200080108c7 */
[--C-:B------:R-:W-:Y:S01]  /*64b0*/  FFMA.FTZ R176, R176, UR5, -R158.reuse ;  /* 0x00000005b0b07c23 */ /* 0x100fe2000801089e */
[--C-:B------:R-:W-:Y:S01]  /*64c0*/  FFMA.FTZ R177, R177, UR5, -R158.reuse ;  /* 0x00000005b1b17c23 */ /* 0x100fe2000801089e */
[----:B------:R2:W3:Y:S01]  /*64d0*/  MUFU.EX2 R213, R152 ;  /* 0x0000009800d57308 */ /* 0x0004e20000000800 */
[----:B0-----:R-:W-:Y:S01]  /*64e0*/  SHF.R.U32.HI R155, RZ, 0x7, R155 ;  /* 0x00000007ff9b7819 */ /* 0x001fe2000001169b */
[--C-:B-1----:R-:W-:Y:S01]  /*64f0*/  FFMA.FTZ R156, R157, UR5, -R158.reuse ;  /* 0x000000059d9c7c23 */ /* 0x102fe2000801089e */
[--C-:B------:R-:W-:Y:S01]  /*6500*/  FFMA.FTZ R180, R180, UR5, -R158.reuse ;  /* 0x00000005b4b47c23 */ /* 0x100fe2000801089e */
[----:B------:R-:W-:Y:S01]  /*6510*/  FFMA.FTZ R181, R181, UR5, -R158 ;  /* 0x00000005b5b57c23 */ /* 0x000fe2000801089e */
[----:B------:R-:W-:Y:S01]  /*6520*/  FFMA.FTZ R183, R183, UR5, -R199 ;  /* 0x00000005b7b77c23 */ /* 0x000fe200080108c7 */
[----:B------:R-:W-:-:S02]  /*6530*/  VIADD R153, R155, 0x8 ;  /* 0x000000089b997836 */ /* 0x000fc40000000000 */
[--C-:B------:R-:W-:Y:S01]  /*6540*/  FFMA.FTZ R186, R186, UR5, -R199.reuse ;  /* 0x00000005baba7c23 */ /* 0x100fe200080108c7 */
[----:B------:R-:W-:Y:S01]  /*6550*/  MUFU.EX2 R159, R159 ;  /* 0x0000009f009f7308 */ /* 0x000fe20000000800 */
[----:B--2---:R-:W-:Y:S01]  /*6560*/  FSEL R152, R189, RZ, P2 ;  /* 0x000000ffbd987208 */ /* 0x004fe20001000000 */
[--C-:B------:R-:W-:Y:S01]  /*6570*/  FFMA.FTZ R187, R187, UR5, -R199.reuse ;  /* 0x00000005bbbb7c23 */ /* 0x100fe200080108c7 */
[----:B------:R0:W-:Y:S01]  /*6580*/  BAR.SYNC.DEFER_BLOCKING R153, 0x100 ;  /* 0x000400990000751d */ /* 0x0001e20000010000 */
[--C-:B------:R-:W-:Y:S01]  /*6590*/  FFMA.FTZ R190, R190, UR5, -R199.reuse ;  /* 0x00000005bebe7c23 */ /* 0x100fe200080108c7 */
[----:B------:R-:W-:Y:S01]  /*65a0*/  FFMA.FTZ R184, R184, UR5, -R158 ;  /* 0x00000005b8b87c23 */ /* 0x000fe2000801089e */
[----:B------:R-:W-:Y:S01]  /*65b0*/  FADD.FTZ R152, -R152, R202 ;  /* 0x000000ca98987221 */ /* 0x000fe20000010100 */
[--C-:B------:R-:W-:Y:S01]  /*65c0*/  FFMA.FTZ R185, R185, UR5, -R158.reuse ;  /* 0x00000005b9b97c23 */ /* 0x100fe2000801089e */
[--C-:B------:R-:W-:Y:S01]  /*65d0*/  FFMA.FTZ R188, R188, UR5, -R158.reuse ;  /* 0x00000005bcbc7c23 */ /* 0x100fe2000801089e */
[----:B------:R-:W-:Y:S01]  /*65e0*/  MUFU.EX2 R210, R210 ;  /* 0x000000d200d27308 */ /* 0x000fe20000000800 */
[----:B------:R-:W-:Y:S01]  /*65f0*/  FMUL.FTZ R152, R152, UR5 ;  /* 0x0000000598987c20 */ /* 0x000fe20008410000 */
[-C--:B---3--:R-:W-:Y:S01]  /*6600*/  FMUL.FTZ R24, R24, R213.reuse ;  /* 0x000000d518187220 */ /* 0x088fe20000410000 */
        /* <DEDUP_REMOVED lines=130> */
[----:B0-----:R-:W-:Y:S01]  /*6e30*/  F2FP.F16.F32.PACK_AB R153, R208, R207 ;  /* 0x000000cfd099723e */ /* 0x001fe200000000ff */
[----:B------:R-:W-:Y:S01]  /*6e40*/  MUFU.EX2 R162, R162 ;  /* 0x000000a200a27308 */ /* 0x000fe20000000800 */
[----:B------:R-:W-:Y:S01]  /*6e50*/  F2FP.F16.F32.PACK_AB R155, R159, R209 ;  /* 0x000000d19f9b723e */ /* 0x000fe200000000ff */
[--C-:B------:R-:W-:Y:S01]  /*6e60*/  FFMA.FTZ R202, R204, UR5, -R158.reuse ;  /* 0x00000005ccca7c23 */ /* 0x100fe2000801089e */
[----:B--2---:R-:W-:Y:S01]  /*6e70*/  F2FP.F16.F32.PACK_AB R152, R211, R210 ;  /* 0x000000d2d398723e */ /* 0x004fe200000000ff */
[--C-:B------:R-:W-:Y:S01]  /*6e80*/  FFMA.FTZ R191, R191, UR5, -R199.reuse ;  /* 0x00000005bfbf7c23 */ /* 0x100fe200080108c7 */
[----:B---3--:R-:W-:Y:S01]  /*6e90*/  F2FP.F16.F32.PACK_AB R154, R156, R21 ;  /* 0x000000159c9a723e */ /* 0x008fe200000000ff */
[--C-:B------:R-:W-:Y:S01]  /*6ea0*/  FFMA.FTZ R192, R192, UR5, -R158.reuse ;  /* 0x00000005c0c07c23 */ /* 0x100fe2000801089e */
[--C-:B------:R-:W-:Y:S01]  /*6eb0*/  FFMA.FTZ R193, R193, UR5, -R158.reuse ;  /* 0x00000005c1c17c23 */ /* 0x100fe2000801089e */
[----:B------:R-:W0:Y:S01]  /*6ec0*/  MUFU.EX2 R163, R163 ;  /* 0x000000a300a37308 */ /* 0x000e220000000800 */
[----:B------:R-:W-:Y:S01]  /*6ed0*/  WARPGROUP.ARRIVE ;  /* 0x00000000000079c5 */ /* 0x000fe20000000000 */
[--C-:B------:R-:W-:Y:S01]  /*6ee0*/  FFMA.FTZ R196, R196, UR5, -R158.reuse ;  /* 0x00000005c4c47c23 */ /* 0x100fe2000801089e */
[--C-:B------:R-:W-:Y:S01]  /*6ef0*/  FFMA.FTZ R194, R194, UR5, -R199.reuse ;  /* 0x00000005c2c27c23 */ /* 0x100fe200080108c7 */
[--C-:B------:R-:W-:Y:S01]  /*6f00*/  FFMA.FTZ R195, R195, UR5, -R199.reuse ;  /* 0x00000005c3c37c23 */ /* 0x100fe200080108c7 */
[--C-:B------:R-:W-:Y:S01]  /*6f10*/  FFMA.FTZ R198, R198, UR5, -R199.reuse ;  /* 0x00000005c6c67c23 */ /* 0x100fe200080108c7 */
[----:B------:R-:W-:Y:S01]  /*6f20*/  FFMA.FTZ R197, R197, UR5, -R199 ;  /* 0x00000005c5c57c23 */ /* 0x000fe200080108c7 */
[----:B------:R-:W-:Y:S01]  /*6f30*/  HGMMA.64x256x16.F32 R24, R152, gdesc[UR8].tnspB, R24, gsb0 ;  /* 0x43e0000898187df0 */ /* 0x000fe20008000818 */
[----:B------:R-:W-:Y:S01]  /*6f40*/  MUFU.EX2 R166, R166 ;  /* 0x000000a600a67308 */ /* 0x000fe20000000800 */
[----:B------:R-:W-:Y:S01]  /*6f50*/  UIADD3 UR10, UR6, 0x80, URZ ;  /* 0x00000080060a7890 */ /* 0x000fe2000fffe03f */
[----:B------:R-:W-:Y:S01]  /*6f60*/  FFMA.FTZ R158, R205, UR5, -R158 ;  /* 0x00000005cd9e7c23 */ /* 0x000fe2000801089e */
[----:B------:R-:W-:Y:S01]  /*6f70*/  UMOV UR11, 0x40000040 ;  /* 0x40000040000b7882 */ /* 0x000fe20000000000 */
[----:B------:R-:W-:Y:S01]  /*6f80*/  FFMA.FTZ R5, R157, R5, R207 ;  /* 0x000000059d057223 */ /* 0x000fe200000100cf */
[----:B------:R-:W-:-:S03]  /*6f90*/  FFMA.FTZ R4, R213, R4, R210 ;  /* 0x00000004d5047223 */ /* 0x000fc600000100d2 */
[----:B------:R-:W1:Y:S01]  /*6fa0*/  MUFU.EX2 R167, R167 ;  /* 0x000000a700a77308 */ /* 0x000e620000000800 */
[----:B------:R-:W-:Y:S01]  /*6fb0*/  FADD.FTZ R204, R208, R5 ;  /* 0x00000005d0cc7221 */ /* 0x000fe20000010000 */
[----:B------:R-:W-:-:S03]  /*6fc0*/  FADD.FTZ R4, R211, R4 ;  /* 0x00000004d3047221 */ /* 0x000fc60000010000 */
[----:B------:R-:W-:Y:S01]  /*6fd0*/  FADD.FTZ R204, R209, R204 ;  /* 0x000000ccd1cc7221 */ /* 0x000fe20000010000 */
[----:B------:R-:W-:Y:S02]  /*6fe0*/  FADD.FTZ R21, R21, R4 ;  /* 0x0000000415157221 */ /* 0x000fe40000010000 */
[----:B------:R-:W-:Y:S01]  /*6ff0*/  MUFU.EX2 R160, R160 ;  /* 0x000000a000a07308 */ /* 0x000fe20000000800 */
[----:B------:R-:W-:Y:S01]  /*7000*/  FADD.FTZ R159, R159, R204 ;  /* 0x000000cc9f9f7221 */ /* 0x000fe20000010000 */
[----:B------:R-:W-:-:S06]  /*7010*/  FADD.FTZ R21, R156, R21 ;  /* 0x000000159c157221 */ /* 0x000fcc0000010000 */
        /* <DEDUP_REMOVED lines=30> */
[----:B------:R-:W-:Y:S01]  /*7200*/  MUFU.EX2 R192, R192 ;  /* 0x000000c000c07308 */ /* 0x000fe20000000800 */
[----:B------:R-:W-:-:S02]  /*7210*/  WARPGROUP.DEPBAR.LE gsb0, 0x0 ;  /* 0x00008000000079c5 */ /* 0x000fc40000010000 */
[----:B0-----:R-:W-:-:S05]  /*7220*/  F2FP.F16.F32.PACK_AB R153, R163, R162 ;  /* 0x000000a2a399723e */ /* 0x001fca00000000ff */
[----:B------:R-:W0:Y:S01]  /*7230*/  MUFU.EX2 R193, R193 ;  /* 0x000000c100c17308 */ /* 0x000e220000000800 */
[----:B-1----:R-:W-:Y:S01]  /*7240*/  F2FP.F16.F32.PACK_AB R155, R167, R166 ;  /* 0x000000a6a79b723e */ /* 0x002fe200000000ff */
[----:B------:R-:W-:Y:S01]  /*7250*/  FADD.FTZ R162, R162, R159 ;  /* 0x0000009fa2a27221 */ /* 0x000fe20000010000 */
[----:B--2---:R-:W-:Y:S01]  /*7260*/  F2FP.F16.F32.PACK_AB R152, R161, R160 ;  /* 0x000000a0a198723e */ /* 0x004fe200000000ff */
        /* <DEDUP_REMOVED lines=14> */
[----:B------:R-:W2:Y:S01]  /*7350*/  MUFU.EX2 R197, R197 ;  /* 0x000000c500c57308 */ /* 0x000ea20000000800 */
        /* <DEDUP_REMOVED lines=52> */
[----:B0-----:R-:W-:Y:S01]  /*76a0*/  F2FP.F16.F32.PACK_AB R152, R193, R192 ;  /* 0x000000c0c198723e */ /* 0x001fe200000000ff */
[----:B------:R-:W-:Y:S01]  /*76b0*/  FADD.FTZ R192, R192, R185 ;  /* 0x000000b9c0c07221 */ /* 0x000fe20000010000 */
[----:B------:R-:W-:Y:S01]  /*76c0*/  F2FP.F16.F32.PACK_AB R153, R195, R194 ;  /* 0x000000c2c399723e */ /* 0x000fe200000000ff */
[----:B------:R-:W-:Y:S01]  /*76d0*/  FADD.FTZ R194, R194, R191 ;  /* 0x000000bfc2c27221 */ /* 0x000fe20000010000 */
[----:B-1----:R-:W-:Y:S01]  /*76e0*/  F2FP.F16.F32.PACK_AB R154, R158, R196 ;  /* 0x000000c49e9a723e */ /* 0x002fe200000000ff */
        /* <DEDUP_REMOVED lines=12> */
.L_x_5678:
[----:B------:R-:W-:Y:S01]  /*77b0*/  UIADD3 UR4, UR4, 0x32460, URZ ;  /* 0x0003246004047890 */ /* 0x000fe2000fffe03f */
[C---:B------:R-:W-:Y:S01]  /*77c0*/  ISETP.GT.AND P1, PT, R203.reuse, R212, PT ;  /* 0x000000d4cb00720c */ /* 0x040fe20003f24270 */
[----:B------:R-:W-:Y:S02]  /*77d0*/  VIADD R203, R203, 0xffffffff ;  /* 0xffffffffcbcb7836 */ /* 0x000fe40000000000 */
[----:B------:R-:W-:Y:S01]  /*77e0*/  UPRMT UR4, UR54, 0x654, UR4 ;  /* 0x0000065436047896 */ /* 0x000fe20008000004 */
[----:B------:R-:W-:Y:S02]  /*77f0*/  IMAD.MOV.U32 R202, RZ, RZ, R189 ;  /* 0x000000ffffca7224 */ /* 0x000fe400078e00bd */
[----:B------:R-:W-:-:S06]  /*7800*/  IMAD.MOV.U32 R21, RZ, RZ, R206 ;  /* 0x000000ffff157224 */ /* 0x000fcc00078e00ce */
[----:B------:R-:W-:Y:S01]  /*7810*/  SYNCS.ARRIVE.TRANS64.RED.A1T0 RZ, [UR4], RZ ;  /* 0x000000ffffff79a7 */ /* 0x000fe20008100404 */
[----:B------:R-:W-:Y:S05]  /*7820*/  @P1 BRA `(.L_x_5679) ;  /* 0xffffffcc00c81947 */ /* 0x000fea000383ffff */
.L_x_5668:
[----:B------:R-:W-:-:S13]  /*7830*/  ISETP.GE.AND P1, PT, R203, RZ, PT ;  /* 0x000000ffcb00720c */ /* 0x000fda0003f26270 */
[----:B------:R-:W-:Y:S05]  /*7840*/  @!P1 BRA `(.L_x_5680) ;  /* 0x00000028005c9947 */ /* 0x000fea0003800000 */
[----:B------:R-:W-:Y:S02]  /*7850*/  IMAD.MOV.U32 R201, RZ, RZ, R189 ;  /* 0x000000ffffc97224 */ /* 0x000fe400078e00bd */
[----:B------:R-:W-:-:S07]  /*7860*/  IMAD.MOV.U32 R21, RZ, RZ, R206 ;  /* 0x000000ffff157224 */ /* 0x000fce00078e00ce */
.L_x_5691:
[----:B------:R-:W-:-:S04]  /*7870*/  UIADD3 UR38, UR38, 0x1, URZ ;  /* 0x0000000126267890 */ /* 0x000fc8000fffe03f */
[----:B------:R-:W-:-:S04]  /*7880*/  UISETP.NE.AND UP0, UPT, UR38, 0x2, UPT ;  /* 0x000000022600788c */ /* 0x000fc8000bf05270 */
[----:B------:R-:W-:Y:S02]  /*7890*/  USEL UR4, URZ, 0x1, UP0 ;  /* 0x000000013f047887 */ /* 0x000fe40008000000 */
[----:B------:R-:W-:Y:S02]  /*78a0*/  USEL UR38, UR38, URZ, UP0 ;  /* 0x0000003f26267287 */ /* 0x000fe40008000000 */
[----:B------:R-:W-:Y:S01]  /*78b0*/  ULOP3.LUT UR39, UR39, UR4, URZ, 0x3c, !UPT ;  /* 0x0000000427277292 */ /* 0x000fe2000f8e3c3f */
[----:B------:R-:W-:Y:S11]  /*78c0*/  @!P0 BRA `(.L_x_5681) ;  /* 0x0000000000048947 */ /* 0x000ff60003800000 */
[----:B------:R-:W-:Y:S01]  /*78d0*/  BPT.TRAP 0x1 ;  /* 0x000000040000795c */ /* 0x000fe20000300000 */
.L_x_5681:
        /* <DEDUP_REMOVED lines=9> */
.L_x_5682:
[----:B-1----:R-:W-:Y:S05]  /*7970*/  @P1 BRA `(.L_x_5683) ;  /* 0x0000000000081947 */ /* 0x002fea0003800000 */
[----:B------:R-:W1:Y:S02]  /*7980*/  SYNCS.PHASECHK.TRANS64.TRYWAIT P1, [UR4+0x32430], R0 ;  /* 0x03243000ff0075a7 */ /* 0x000e640008020144 */
[----:B-1----:R-:W-:Y:S05]  /*7990*/  @!P1 BRA `(.L_x_5684) ;  /* 0x000000c400dc9947 */ /* 0x002fea0003800000 */
.L_x_5683:
        /* <DEDUP_REMOVED lines=32> */
.L_x_5685:
[----:B------:R1:W2:Y:S01]  /*7ba0*/  SYNCS.PHASECHK.TRANS64.TRYWAIT P1, [UR4+0x32450], R0 ;  /* 0x03245000ff0075a7 */ /* 0x0002a20008020144 */
[----:B------:R-:W-:Y:S05]  /*7bb0*/  @!P0 BRA `(.L_x_5686) ;  /* 0x0000000000048947 */ /* 0x000fea0003800000 */
[----:B------:R-:W-:Y:S01]  /*7bc0*/  BPT.TRAP 0x1 ;  /* 0x000000040000795c */ /* 0x000fe20000300000 */
.L_x_5686:
[----:B--2---:R-:W-:Y:S05]  /*7bd0*/  @P1 BRA `(.L_x_5687) ;  /* 0x0000000000081947 */ /* 0x004fea0003800000 */
[----:B------:R-:W2:Y:S02]  /*7be0*/  SYNCS.PHASECHK.TRANS64.TRYWAIT P1, [UR4+0x32450], R0 ;  /* 0x03245000ff0075a7 */ /* 0x000ea40008020144 */
[----:B--2---:R-:W-:Y:S05]  /*7bf0*/  @!P1 BRA `(.L_x_5688) ;  /* 0x000000c4005c9947 */ /* 0x004fea0003800000 */
.L_x_5687:
        /* <DEDUP_REMOVED lines=30> */
[----:B---3--:R-:W-:-:S04]  /*7de0*/  SHF.R.U32.HI R212, RZ, 0x7, R202 ;  /* 0x00000007ffd47819 */ /* 0x008fc800000116ca */
        /* <DEDUP_REMOVED lines=70> */
.L_x_5689:
        /* <DEDUP_REMOVED lines=28> */
[----:B-1----:R-:W-:Y:S01]  /*8410*/  FMNMX.FTZ R186, R152, R21, !PT ;  /* 0x0000001598ba7209 */ /* 0x002fe20007810000 */
[----:B------:R-:W-:Y:S01]  /*8420*/  FMUL.FTZ R161, R164, UR5 ;  /* 0x00000005a4a17c20 */ /* 0x000fe20008410000 */
[----:B------:R-:W-:Y:S01]  /*8430*/  FMUL.FTZ R174, R178, UR5 ;  /* 0x00000005b2ae7c20 */ /* 0x000fe20008410000 */
[----:B------:R-:W-:Y:S01]  /*8440*/  FMUL.FTZ R178, R184, UR5 ;  /* 0x00000005b8b27c20 */ /* 0x000fe20008410000 */
[----:B------:R-:W1:Y:S01]  /*8450*/  MUFU.TANH R157, R157 ;  /* 0x0000009d009d7308 */ /* 0x000e620000002400 */
[----:B------:R-:W-:Y:S01]  /*8460*/  FMUL.FTZ R184, R187, UR5 ;  /* 0x00000005bbb87c20 */ /* 0x000fe20008410000 */
[----:B------:R-:W-:Y:S01]  /*8470*/  FMUL.FTZ R155, R155, UR5 ;  /* 0x000000059b9b7c20 */ /* 0x000fe20008410000 */
[----:B--2---:R-:W-:Y:S01]  /*8480*/  FMNMX.FTZ R187, R153, R186, !PT ;  /* 0x000000ba99bb7209 */ /* 0x004fe20007810000 */
        /* <DEDUP_REMOVED lines=15> */
[----:B------:R-:W-:Y:S01]  /*8580*/  UPRMT UR10, UR6, 0x654, UR10 ;  /* 0x00000654060a7896 */ /* 0x000fe2000800000a */
[----:B------:R-:W-:Y:S01]  /*8590*/  UMOV UR11, 0x40000040 ;  /* 0x40000040000b7882 */ /* 0x000fe20000000000 */
[----:B------:R-:W-:-:S03]  /*85a0*/  UMOV UR15, 0x40000040 ;  /* 0x40000040000f7882 */ /* 0x000fc60000000000 */
[----:B------:R-:W1:Y:S01]  /*85b0*/  MUFU.TANH R154, R154 ;  /* 0x0000009a009a7308 */ /* 0x000e620000002400 */
[----:B--2---:R-:W-:-:S03]  /*85c0*/  FMNMX.FTZ R207, R156, R207, !PT ;  /* 0x000000cf9ccf7209 */ /* 0x004fc60007810000 */
[----:B------:R-:W-:Y:S01]  /*85d0*/  SYNCS.ARRIVE.TRANS64.RED.A1T0 RZ, [UR10], RZ ;  /* 0x000000ffffff79a7 */ /* 0x000fe2000810040a */
[----:B------:R-:W-:-:S03]  /*85e0*/  UIMAD UR10, UR38, 0xc00, UR7 ;  /* 0x00000c00260a78a4 */ /* 0x000fc6000f8e0207 */
[----:B------:R-:W2:Y:S01]  /*85f0*/  MUFU.TANH R161, R161 ;  /* 0x000000a100a17308 */ /* 0x000ea20000002400 */
[----:B---3--:R-:W-:Y:S01]  /*8600*/  FMNMX.FTZ R186, R158, R207, !PT ;  /* 0x000000cf9eba7209 */ /* 0x008fe20007810000 */
[----:B------:R-:W-:Y:S01]  /*8610*/  FMUL.FTZ R207, R191, UR5 ;  /* 0x00000005bfcf7c20 */ /* 0x000fe20008410000 */
[----:B------:R-:W-:-:S05]  /*8620*/  UIADD3 UR14, UR10, 0x80, URZ ;  /* 0x000000800a0e7890 */ /* 0x000fca000fffe03f */
        /* <DEDUP_REMOVED lines=71> */
[----:B------:R-:W-:Y:S01]  /*8aa0*/  FMUL.FTZ R196, R199, UR5 ;  /* 0x00000005c7c47c20 */ /* 0x000fe20008410000 */
[----:B------:R-:W-:-:S05]  /*8ab0*/  ULDC UR5, c[0x0][0xa80] ;  /* 0x0002a00000057ab9 */ /* 0x000fca0000000800 */
[----:B------:R-:W2:Y:S01]  /*8ac0*/  MUFU.TANH R193, R193 ;  /* 0x000000c100c17308 */ /* 0x000ea20000002400 */
[----:B---3--:R-:W-:-:S07]  /*8ad0*/  FMNMX.FTZ R208, R192, R195, !PT ;  /* 0x000000c3c0d07209 */ /* 0x008fce0007810000 */
[----:B------:R-:W3:Y:S01]  /*8ae0*/  MUFU.TANH R184, R184 ;  /* 0x000000b800b87308 */ /* 0x000ee20000002400 */
[----:B-1----:R-:W-:-:S07]  /*8af0*/  FMNMX.FTZ R189, R182, R189, !PT ;  /* 0x000000bdb6bd7209 */ /* 0x002fce0007810000 */
[----:B------:R-:W1:Y:S01]  /*8b00*/  MUFU.TANH R190, R190 ;  /* 0x000000be00be7308 */ /* 0x000e620000002400 */
[----:B--2---:R-:W-:-:S05]  /*8b10*/  FMNMX.FTZ R208, R193, R208, !PT ;  /* 0x000000d0c1d07209 */ /* 0x004fca0007810000 */
[----:B------:R-:W2:Y:S02]  /*8b20*/  SHFL.BFLY PT, R197, R208, 0x2, 0x1f ;  /* 0x0c401f00d0c57f89 */ /* 0x000ea400000e0000 */
[----:B------:R-:W4:Y:S01]  /*8b30*/  MUFU.TANH R207, R207 ;  /* 0x000000cf00cf7308 */ /* 0x000f220000002400 */
[----:B---3--:R-:W-:-:S07]  /*8b40*/  FMNMX.FTZ R189, R184, R189, !PT ;  /* 0x000000bdb8bd7209 */ /* 0x008fce0007810000 */
[----:B------:R-:W3:Y:S01]  /*8b50*/  MUFU.TANH R191, R191 ;  /* 0x000000bf00bf7308 */ /* 0x000ee20000002400 */
[----:B-1----:R-:W-:-:S07]  /*8b60*/  FMNMX.FTZ R198, R190, R189, !PT ;  /* 0x000000bdbec67209 */ /* 0x002fce0007810000 */
[----:B------:R-:W1:Y:S01]  /*8b70*/  MUFU.TANH R194, R194 ;  /* 0x000000c200c27308 */ /* 0x000e620000002400 */
[----:B----4-:R-:W-:-:S07]  /*8b80*/  FMNMX.FTZ R198, R207, R198, !PT ;  /* 0x000000c6cfc67209 */ /* 0x010fce0007810000 */
[----:B------:R2:W4:Y:S01]  /*8b90*/  MUFU.TANH R195, R206 ;  /* 0x000000ce00c37308 */ /* 0x0005220000002400 */
[----:B---3--:R-:W-:-:S07]  /*8ba0*/  FMNMX.FTZ R189, R191, R198, !PT ;  /* 0x000000c6bfbd7209 */ /* 0x008fce0007810000 */
[----:B------:R-:W3:Y:S01]  /*8bb0*/  MUFU.TANH R196, R196 ;  /* 0x000000c400c47308 */ /* 0x000ee20000002400 */
[----:B-1----:R-:W-:Y:S02]  /*8bc0*/  FMNMX.FTZ R198, R194, R189, !PT ;  /* 0x000000bdc2c67209 */ /* 0x002fe40007810000 */
[----:B--2---:R-:W-:-:S05]  /*8bd0*/  FMNMX.FTZ R206, R208, R197, !PT ;  /* 0x000000c5d0ce7209 */ /* 0x004fca0007810000 */
[----:B------:R-:W1:Y:S01]  /*8be0*/  SHFL.BFLY PT, R197, R206, 0x1, 0x1f ;  /* 0x0c201f00cec57f89 */ /* 0x000e6200000e0000 */
[----:B----4-:R-:W-:-:S04]  /*8bf0*/  FMNMX.FTZ R189, R195, R198, !PT ;  /* 0x000000c6c3bd7209 */ /* 0x010fc80007810000 */
[----:B---3--:R-:W-:-:S05]  /*8c00*/  FMNMX.FTZ R189, R196, R189, !PT ;  /* 0x000000bdc4bd7209 */ /* 0x008fca0007810000 */
[----:B------:R-:W2:Y:S01]  /*8c10*/  SHFL.BFLY PT, R198, R189, 0x2, 0x1f ;  /* 0x0c401f00bdc67f89 */ /* 0x000ea200000e0000 */
[----:B-1----:R-:W-:-:S05]  /*8c20*/  FMNMX.FTZ R206, R206, R197, !PT ;  /* 0x000000c5cece7209 */ /* 0x002fca0007810000 */
[----:B------:R-:W-:-:S04]  /*8c30*/  FADD.FTZ R199, -R206, R21 ;  /* 0x00000015cec77221 */ /* 0x000fc80000010100 */
[----:B------:R-:W-:Y:S01]  /*8c40*/  FMUL.FTZ R199, R199, UR5 ;  /* 0x00000005c7c77c20 */ /* 0x000fe20008410000 */
[----:B--2---:R-:W-:Y:S01]  /*8c50*/  FMNMX.FTZ R189, R189, R198, !PT ;  /* 0x000000c6bdbd7209 */ /* 0x004fe20007810000 */
[----:B------:R-:W-:-:S04]  /*8c60*/  FMUL.FTZ R198, R206, UR5 ;  /* 0x00000005cec67c20 */ /* 0x000fc80008410000 */
[----:B------:R-:W1:Y:S01]  /*8c70*/  MUFU.EX2 R199, R199 ;  /* 0x000000c700c77308 */ /* 0x000e620000000800 */
[----:B------:R-:W2:Y:S01]  /*8c80*/  SHFL.BFLY PT, R197, R189, 0x1, 0x1f ;  /* 0x0c201f00bdc57f89 */ /* 0x000ea200000e0000 */
        /* <DEDUP_REMOVED lines=13> */
[-C--:B-1----:R-:W-:Y:S01]  /*8d60*/  FMUL.FTZ R24, R24, R199.reuse ;  /* 0x000000c718187220 */ /* 0x082fe20000410000 */
        /* <DEDUP_REMOVED lines=8> */
[----:B------:R-:W-:Y:S01]  /*8df0*/  MUFU.EX2 R157, R157 ;  /* 0x0000009d009d7308 */ /* 0x000fe20000000800 */
[----:B--2---:R-:W-:Y:S01]  /*8e00*/  FMNMX.FTZ R189, R189, R197, !PT ;  /* 0x000000c5bdbd7209 */ /* 0x004fe20007810000 */
[-C--:B------:R-:W-:Y:S01]  /*8e10*/  FMUL.FTZ R40, R40, R199.reuse ;  /* 0x000000c728287220 */ /* 0x080fe20000410000 */
[-C--:B------:R-:W-:Y:S01]  /*8e20*/  FMUL.FTZ R41, R41, R199.reuse ;  /* 0x000000c729297220 */ /* 0x080fe20000410000 */
[-C--:B------:R-:W-:Y:S01]  /*8e30*/  FMUL.FTZ R44, R44, R199.reuse ;  /* 0x000000c72c2c7220 */ /* 0x080fe20000410000 */
[-C--:B------:R-:W-:Y:S01]  /*8e40*/  FMUL.FTZ R45, R45, R199.reuse ;  /* 0x000000c72d2d7220 */ /* 0x080fe20000410000 */
[C---:B------:R-:W-:Y:S01]  /*8e50*/  FADD.FTZ R152, -R189.reuse, R201 ;  /* 0x000000c9bd987221 */ /* 0x040fe20000010100 */
[----:B------:R-:W-:Y:S01]  /*8e60*/  FMUL.FTZ R209, R189, UR5 ;  /* 0x00000005bdd17c20 */ /* 0x000fe20008410000 */
[----:B------:R1:W-:Y:S01]  /*8e70*/  MUFU.EX2 R197, R202 ;  /* 0x000000ca00c57308 */ /* 0x0003e20000000800 */
[-C--:B------:R-:W-:Y:S01]  /*8e80*/  FMUL.FTZ R48, R48, R199.reuse ;  /* 0x000000c730307220 */ /* 0x080fe20000410000 */
[----:B------:R-:W-:Y:S01]  /*8e90*/  FMUL.FTZ R152, R152, UR5 ;  /* 0x0000000598987c20 */ /* 0x000fe20008410000 */
[--C-:B------:R-:W-:Y:S01]  /*8ea0*/  FFMA.FTZ R211, R154, UR5, -R209.reuse ;  /* 0x000000059ad37c23 */ /* 0x100fe200080108d1 */
[--C-:B------:R-:W-:Y:S01]  /*8eb0*/  FFMA.FTZ R201, R155, UR5, -R209.reuse ;  /* 0x000000059bc97c23 */ /* 0x100fe200080108d1 */
[-C--:B------:R-:W-:Y:S01]  /*8ec0*/  FMUL.FTZ R49, R49, R199.reuse ;  /* 0x000000c731317220 */ /* 0x080fe20000410000 */
[-C--:B------:R-:W-:Y:S01]  /*8ed0*/  FMUL.FTZ R52, R52, R199.reuse ;  /* 0x000000c734347220 */ /* 0x080fe20000410000 */
[-C--:B------:R-:W-:Y:S01]  /*8ee0*/  FMUL.FTZ R53, R53, R199.reuse ;  /* 0x000000c735357220 */ /* 0x080fe20000410000 */
[----:B------:R2:W3:Y:S01]  /*8ef0*/  MUFU.EX2 R210, R152 ;  /* 0x0000009800d27308 */ /* 0x0004e20000000800 */
[--C-:B-1----:R-:W-:Y:S01]  /*8f00*/  FFMA.FTZ R202, R204, UR5, -R209.reuse ;  /* 0x00000005ccca7c23 */ /* 0x102fe200080108d1 */
[----:B------:R-:W-:Y:S01]  /*8f10*/  FFMA.FTZ R204, R205, UR5, -R209 ;  /* 0x00000005cdcc7c23 */ /* 0x000fe200080108d1 */
[-C--:B------:R-:W-:Y:S01]  /*8f20*/  FMUL.FTZ R56, R56, R199.reuse ;  /* 0x000000c738387220 */ /* 0x080fe20000410000 */
[-C--:B------:R-:W-:Y:S01]  /*8f30*/  FMUL.FTZ R57, R57, R199.reuse ;  /* 0x000000c739397220 */ /* 0x080fe20000410000 */
[-C--:B------:R-:W-:Y:S01]  /*8f40*/  FMUL.FTZ R60, R60, R199.reuse ;  /* 0x000000c73c3c7220 */ /* 0x080fe20000410000 */
[-C--:B------:R-:W-:Y:S01]  /*8f50*/  FMUL.FTZ R61, R61, R199.reuse ;  /* 0x000000c73d3d7220 */ /* 0x080fe20000410000 */
[----:B------:R-:W-:Y:S01]  /*8f60*/  FMUL.FTZ R64, R64, R199 ;  /* 0x000000c740407220 */ /* 0x000fe20000410000 */
[----:B------:R-:W-:Y:S01]  /*8f70*/  MUFU.EX2 R211, R211 ;  /* 0x000000d300d37308 */ /* 0x000fe20000000800 */
[----:B--2---:R-:W-:-:S02]  /*8f80*/  VIADD R152, R212, 0x8 ;  /* 0x00000008d4987836 */ /* 0x004fc40000000000 */
        /* <DEDUP_REMOVED lines=115> */
[----:B--2---:R-:W-:Y:S01]  /*96c0*/  F2FP.F16.F32.PACK_AB R153, R201, R211 ;  /* 0x000000d3c999723e */ /* 0x004fe200000000ff */
        /* <DEDUP_REMOVED lines=42> */
[----:B------:R-:W3:Y:S01]  /*9970*/  MUFU.EX2 R160, R160 ;  /* 0x000000a000a07308 */ /* 0x000ee20000000800 */
[----:B------:R-:W-:Y:S02]  /*9980*/  FADD.FTZ R201, R201, R210 ;  /* 0x000000d2c9c97221 */ /* 0x000fe40000010000 */
[----:B------:R-:W-:Y:S02]  /*9990*/  FADD.FTZ R4, R197, R4 ;  /* 0x00000004c5047221 */ /* 0x000fe40000010000 */
[----:B------:R-:W-:Y:S02]  /*99a0*/  FADD.FTZ R201, R202, R201 ;  /* 0x000000c9cac97221 */ /* 0x000fe40000010000 */
[----:B------:R-:W-:Y:S01]  /*99b0*/  FADD.FTZ R157, R157, R4 ;  /* 0x000000049d9d7221 */ /* 0x000fe20000010000 */
[----:B------:R-:W-:Y:S01]  /*99c0*/  MUFU.EX2 R165, R165 ;  /* 0x000000a500a57308 */ /* 0x000fe20000000800 */
[----:B------:R-:W-:-:S02]  /*99d0*/  FADD.FTZ R204, R204, R201 ;  /* 0x000000c9cccc7221 */ /* 0x000fc40000010000 */
[----:B-1----:R-:W-:-:S05]  /*99e0*/  FADD.FTZ R157, R156, R157 ;  /* 0x0000009d9c9d7221 */ /* 0x002fca0000010000 */
        /* <DEDUP_REMOVED lines=86> */
[----:B------:R-:W-:Y:S01]  /*9f50*/  FADD.FTZ R183, R184, R183 ;  /* 0x000000b7b8b77221 */ /* 0x000fe20000010000 */
[----:B------:R-:W-:Y:S02]  /*9f60*/  WARPGROUP.DEPBAR.LE gsb0, 0x0 ;  /* 0x00008000000079c5 */ /* 0x000fe40000010000 */
[C---:B------:R-:W-:Y:S01]  /*9f70*/  F2FP.F16.F32.PACK_AB R152, R180.reuse, R178 ;  /* 0x000000b2b498723e */ /* 0x040fe200000000ff */
[----:B------:R-:W-:Y:S01]  /*9f80*/  FADD.FTZ R180, R180, R179 ;  /* 0x000000b3b4b47221 */ /* 0x000fe20000010000 */
[----:B------:R-:W-:Y:S02]  /*9f90*/  F2FP.F16.F32.PACK_AB R153, R184, R182 ;  /* 0x000000b6b899723e */ /* 0x000fe400000000ff */
[----:B------:R-:W-:Y:S01]  /*9fa0*/  F2FP.F16.F32.PACK_AB R154, R187, R185 ;  /* 0x000000b9bb9a723e */ /* 0x000fe200000000ff */
[----:B------:R-:W-:Y:S01]  /*9fb0*/  FADD.FTZ R180, R185, R180 ;  /* 0x000000b4b9b47221 */ /* 0x000fe20000010000 */
[----:B------:R-:W-:Y:S01]  /*9fc0*/  F2FP.F16.F32.PACK_AB R155, R205, R190 ;  /* 0x000000becd9b723e */ /* 0x000fe200000000ff */
[----:B------:R-:W-:-:S02]  /*9fd0*/  FADD.FTZ R190, R190, R183 ;  /* 0x000000b7bebe7221 */ /* 0x000fc40000010000 */
[----:B------:R-:W-:Y:S01]  /*9fe0*/  FADD.FTZ R187, R187, R180 ;  /* 0x000000b4bbbb7221 */ /* 0x000fe20000010000 */
[----:B------:R-:W-:Y:S01]  /*9ff0*/  WARPGROUP.ARRIVE ;  /* 0x00000000000079c5 */ /* 0x000fe20000000000 */
[----:B------:R-:W-:Y:S02]  /*a000*/  FADD.FTZ R190, R205, R190 ;  /* 0x000000becdbe7221 */ /* 0x000fe40000010000 */
[----:B------:R-:W-:-:S08]  /*a010*/  FADD.FTZ R187, R186, R187 ;  /* 0x000000bbbabb7221 */ /* 0x000fd00000010000 */
        /* <DEDUP_REMOVED lines=18> */
.L_x_5690:
[----:B------:R-:W-:Y:S01]  /*a140*/  UIADD3 UR4, UR4, 0x32460, URZ ;  /* 0x0003246004047890 */ /* 0x000fe2000fffe03f */
[C---:B------:R-:W-:Y:S01]  /*a150*/  ISETP.GT.AND P1, PT, R203.reuse, RZ, PT ;  /* 0x000000ffcb00720c */ /* 0x040fe20003f24270 */
[----:B------:R-:W-:Y:S02]  /*a160*/  VIADD R203, R203, 0xffffffff ;  /* 0xffffffffcbcb7836 */ /* 0x000fe40000000000 */
[----:B------:R-:W-:Y:S01]  /*a170*/  UPRMT UR4, UR6, 0x654, UR4 ;  /* 0x0000065406047896 */ /* 0x000fe20008000004 */
[----:B------:R-:W-:Y:S02]  /*a180*/  IMAD.MOV.U32 R201, RZ, RZ, R189 ;  /* 0x000000ffffc97224 */ /* 0x000fe400078e00bd */
[----:B------:R-:W-:-:S06]  /*a190*/  IMAD.MOV.U32 R21, RZ, RZ, R206 ;  /* 0x000000ffff157224 */ /* 0x000fcc00078e00ce */
[----:B------:R-:W-:Y:S01]  /*a1a0*/  SYNCS.ARRIVE.TRANS64.RED.A1T0 RZ, [UR4], RZ ;  /* 0x000000ffffff79a7 */ /* 0x000fe20008100404 */
[----:B------:R-:W-:Y:S05]  /*a1b0*/  @P1 BRA `(.L_x_5691) ;  /* 0xffffffd400ac1947 */ /* 0x000fea000383ffff */
.L_x_5680:
[----:B------:R-:W0:Y:S01]  /*a1c0*/  SHFL.BFLY PT, R3, R4, 0x2, 0x1f ;  /* 0x0c401f0004037f89 */ /* 0x000e2200000e0000 */
[----:B------:R-:W-:Y:S01]  /*a1d0*/  IMAD.MOV.U32 R8, RZ, RZ, RZ ;  /* 0x000000ffff087224 */ /* 0x000fe200078e00ff */
[----:B------:R-:W-:Y:S01]  /*a1e0*/  UIADD3 UR38, UR38, 0x1, URZ ;  /* 0x0000000126267890 */ /* 0x000fe2000fffe03f */
[----:B------:R-:W-:Y:S01]  /*a1f0*/  IMAD.U32 R9, RZ, RZ, UR5 ;  /* 0x00000005ff097e24 */ /* 0x000fe2000f8e00ff */
[----:B------:R-:W1:Y:S01]  /*a200*/  SHFL.BFLY PT, R2, R5, 0x2, 0x1f ;  /* 0x0c401f0005027f89 */ /* 0x000e6200000e0000 */
[----:B------:R2:W-:Y:S06]  /*a210*/  BAR.ARV R0, 0x100 ;  /* 0x000400000000751d */ /* 0x0005ec0000002000 */
[----:B------:R-:W-:-:S02]  /*a220*/  UISETP.NE.AND UP0, UPT, UR38, 0x2, UPT ;  /* 0x000000022600788c */ /* 0x000fc4000bf05270 */
[----:B------:R-:W-:Y:S06]  /*a230*/  BAR.ARV 0x8, 0x180 ;  /* 0x0206000000007b1d */ /* 0x000fec0000002000 */
[----:B--2---:R-:W-:Y:S01]  /*a240*/  IMAD.MOV.U32 R0, RZ, RZ, RZ ;  /* 0x000000ffff007224 */ /* 0x004fe200078e00ff */
[----:B------:R-:W-:Y:S01]  /*a250*/  USEL UR4, URZ, 0x1, UP0 ;  /* 0x000000013f047887 */ /* 0x000fe20008000000 */
[----:B0-----:R-:W-:Y:S01]  /*a260*/  FADD.FTZ R3, R3, R4 ;  /* 0x0000000403037221 */ /* 0x001fe20000010000 */
[----:B------:R-:W-:Y:S01]  /*a270*/  PLOP3.LUT P0, PT, PT, PT, PT, 0x8, 0x0 ;  /* 0x000000000000781c */ /* 0x000fe20003f0e170 */
[----:B------:R-:W-:Y:S01]  /*a280*/  VIADD R225, R225, 0x1 ;  /* 0x00000001e1e17836 */ /* 0x000fe20000000000 */
[----:B------:R-:W-:Y:S01]  /*a290*/  USEL UR38, UR38, URZ, UP0 ;  /* 0x0000003f26267287 */ /* 0x000fe20008000000 */
[----:B-1----:R-:W-:Y:S01]  /*a2a0*/  FADD.FTZ R2, R2, R5 ;  /* 0x0000000502027221 */ /* 0x002fe20000010000 */
[----:B------:R-:W0:Y:S01]  /*a2b0*/  SHFL.BFLY PT, R6, R3, 0x1, 0x1f ;  /* 0x0c201f0003067f89 */ /* 0x000e2200000e0000 */
[----:B------:R-:W-:Y:S01]  /*a2c0*/  MOV R5, UR5 ;  /* 0x0000000500057c02 */ /* 0x000fe20008000f00 */
[----:B------:R-:W-:-:S02]  /*a2d0*/  ULOP3.LUT UR39, UR39, UR4, URZ, 0x3c, !UPT ;  /* 0x0000000427277292 */ /* 0x000fc4000f8e3c3f */
[----:B------:R-:W1:Y:S01]  /*a2e0*/  SHFL.BFLY PT, R7, R2, 0x1, 0x1f ;  /* 0x0c201f0002077f89 */ /* 0x000e6200000e0000 */
[----:B0-----:R-:W-:Y:S01]  /*a2f0*/  FADD.FTZ R6, R3, R6 ;  /* 0x0000000603067221 */ /* 0x001fe20000010000 */
[----:B------:R-:W-:Y:S02]  /*a300*/  IMAD.MOV.U32 R3, RZ, RZ, -0x800000 ;  /* 0xff800000ff037424 */ /* 0x000fe400078e00ff */
[----:B-1----:R-:W-:Y:S02]  /*a310*/  FADD.FTZ R7, R2, R7 ;  /* 0x0000000702077221 */ /* 0x002fe40000010000 */
[----:B------:R-:W-:Y:S01]  /*a320*/  FSETP.NE.FTZ.AND P1, PT, R6, RZ, PT ;  /* 0x000000ff0600720b */ /* 0x000fe20003f35000 */
[----:B------:R-:W-:Y:S02]  /*a330*/  IMAD.MOV.U32 R2, RZ, RZ, -0x800000 ;  /* 0xff800000ff027424 */ /* 0x000fe400078e00ff */
[----:B------:R-:W-:-:S10]  /*a340*/  FSETP.NE.FTZ.AND P2, PT, R7, RZ, PT ;  /* 0x000000ff0700720b */ /* 0x000fd40003f55000 */
[----:B------:R-:W0:Y:S01]  /*a350*/  @P1 MUFU.RCP R8, R6 ;  /* 0x0000000600081308 */ /* 0x000e220000001000 */
[----:B------:R-:W-:Y:S02]  /*a360*/  @P1 FMUL.FTZ R5, R5, 0.69314718246459960938 ;  /* 0x3f31721805051820 */ /* 0x000fe40000410000 */
[----:B------:R-:W-:-:S05]  /*a370*/  @P2 FMUL.FTZ R9, R9, 0.69314718246459960938 ;  /* 0x3f31721809092820 */ /* 0x000fca0000410000 */
[----:B------:R-:W1:Y:S08]  /*a380*/  @P2 MUFU.RCP R0, R7 ;  /* 0x0000000700002308 */ /* 0x000e700000001000 */
[----:B------:R-:W2:Y:S01]  /*a390*/  @P1 MUFU.LG2 R6, R6 ;  /* 0x0000000600061308 */ /* 0x000ea20000000c00 */
[-C--:B0-----:R-:W-:Y:S01]  /*a3a0*/  FMUL.FTZ R24, R24, R8.reuse ;  /* 0x0000000818187220 */ /* 0x081fe20000410000 */
[-C--:B------:R-:W-:Y:S01]  /*a3b0*/  FMUL.FTZ R25, R25, R8.reuse ;  /* 0x0000000819197220 */ /* 0x080fe20000410000 */
[-C--:B------:R-:W-:Y:S01]  /*a3c0*/  FMUL.FTZ R28, R28, R8.reuse ;  /* 0x000000081c1c7220 */ /* 0x080fe20000410000 */
[-C--:B------:R-:W-:Y:S01]  /*a3d0*/  FMUL.FTZ R29, R29, R8.reuse ;  /* 0x000000081d1d7220 */ /* 0x080fe20000410000 */
[-C--:B------:R-:W-:Y:S01]  /*a3e0*/  FMUL.FTZ R32, R32, R8.reuse ;  /* 0x0000000820207220 */ /* 0x080fe20000410000 */
[-C--:B------:R-:W-:Y:S01]  /*a3f0*/  FMUL.FTZ R33, R33, R8.reuse ;  /* 0x0000000821217220 */ /* 0x080fe20000410000 */
[----:B------:R-:W-:Y:S01]  /*a400*/  FMUL.FTZ R36, R36, R8 ;  /* 0x0000000824247220 */ /* 0x000fe20000410000 */
        /* <DEDUP_REMOVED lines=9> */
[----:B--2---:R-:W-:Y:S01]  /*a4a0*/  @P1 FMUL.FTZ R6, R6, 0.69314718246459960938 ;  /* 0x3f31721806061820 */ /* 0x004fe20000410000 */
        /* <DEDUP_REMOVED lines=113> */
[----:B------:R-:W-:Y:S01]  /*abc0*/  FMUL.FTZ R0, R151, R0 ;  /* 0x0000000097007220 */ /* 0x000fe20000410000 */
[----:B------:R-:W-:Y:S01]  /*abd0*/  @P1 FFMA.FTZ R3, R5, R206, R6 ;  /* 0x000000ce05031223 */ /* 0x000fe20000010006 */
[----:B------:R-:W-:-:S07]  /*abe0*/  @P2 FFMA.FTZ R2, R9, R189, R4 ;  /* 0x000000bd09022223 */ /* 0x000fce0000010004 */
.L_x_5654:
[----:B------:R-:W0:Y:S08]  /*abf0*/  S2UR UR4, SR_CgaCtaId ;  /* 0x00000000000479c3 */ /* 0x000e300000008800 */
[----:B------:R-:W-:Y:S06]  /*ac00*/  BAR.SYNC.DEFER_BLOCKING 0x5, 0x180 ;  /* 0x0146000000007b1d */ /* 0x000fec0000010000 */
[----:B------:R-:W-:Y:S01]  /*ac10*/  UMOV UR7, 0x400 ;  /* 0x0000040000077882 */ /* 0x000fe20000000000 */
[----:B------:R-:W-:Y:S01]  /*ac20*/  BSSY B0, `(.L_x_5692) ;  /* 0x00002ea000007945 */ /* 0x000fe20003800000 */
[----:B0-----:R-:W-:-:S09]  /*ac30*/  ULEA UR7, UR4, UR7, 0x18 ;  /* 0x0000000704077291 */ /* 0x001fd2000f8ec03f */
[----:B------:R-:W0:Y:S02]  /*ac40*/  LDS.128 R4, [UR7+0x324d0] ;  /* 0x0324d007ff047984 */ /* 0x000e240008000c00 */
[----:B0-----:R-:W-:Y:S02]  /*ac50*/  R2UR UR5, R5 ;  /* 0x00000000050572ca */ /* 0x001fe400000e0000 */
[----:B------:R-:W-:Y:S01]  /*ac60*/  R2UR UR6, R6 ;  /* 0x00000000060672ca */ /* 0x000fe200000e0000 */
[----:B------:R-:W-:Y:S06]  /*ac70*/  BAR.ARV 0x4, 0x180 ;  /* 0x0106000000007b1d */ /* 0x000fec0000002000 */
[----:B------:R-:W-:Y:S08]  /*ac80*/  @P0 BRA `(.L_x_5693) ;  /* 0x0000002000000947 */ /* 0x000ff00003800000 */
[----:B------:R-:W0:Y:S01]  /*ac90*/  S2UR UR4, SR_SWINHI ;  /* 0x00000000000479c3 */ /* 0x000e220000002f00 */
[----:B------:R-:W-:-:S07]  /*aca0*/  IMAD.MOV.U32 R94, RZ, RZ, 0x2 ;  /* 0x00000002ff5e7424 */ /* 0x000fce00078e00ff */
[----:B------:R-:W-:Y:S01]  /*acb0*/  BAR.SYNC.DEFER_BLOCKING 0x1, 0x100 ;  /* 0x0044000000007b1d */ /* 0x000fe20000010000 */
        /* <DEDUP_REMOVED lines=15> */
[----:B------:R-:W-:-:S02]  /*adb0*/  F2FP.F16.F32.PACK_AB R43, R159, R43 ;  /* 0x0000002b9f2b723e */ /* 0x000fc400000000ff */
[----:B------:R-:W-:Y:S02]  /*adc0*/  F2FP.F16.F32.PACK_AB R49, R158, R50 ;  /* 0x000000329e31723e */ /* 0x000fe400000000ff */
[C---:B------:R-:W-:Y:S02]  /*add0*/  IADD3 R151, P1, R94.reuse, 0x20, RZ ;  /* 0x000000205e977810 */ /* 0x040fe40007f3e0ff */
[C---:B------:R-:W-:Y:S02]  /*ade0*/  IADD3 R167, P0, R94.reuse, 0x40, RZ ;  /* 0x000000405ea77810 */ /* 0x040fe40007f1e0ff */
[----:B------:R-:W-:Y:S01]  /*adf0*/  LOP3.LUT R8, R151, 0x380, RZ, 0xc0, !PT ;  /* 0x0000038097087812 */ /* 0x000fe200078ec0ff */
[----:B------:R-:W-:Y:S01]  /*ae00*/  IMAD.X R9, RZ, RZ, R95, P1 ;  /* 0x000000ffff097224 */ /* 0x000fe200008e065f */
[C---:B------:R-:W-:Y:S02]  /*ae10*/  IADD3 R169, P4, R94.reuse, 0x60, RZ ;  /* 0x000000605ea97810 */ /* 0x040fe40007f9e0ff */
[----:B------:R-:W-:-:S02]  /*ae20*/  IADD3 R171, P3, R94, 0x4000, RZ ;  /* 0x000040005eab7810 */ /* 0x000fc40007f7e0ff */
[C---:B------:R-:W-:Y:S01]  /*ae30*/  LOP3.LUT R5, R94.reuse, 0x380, RZ, 0xc0, !PT ;  /* 0x000003805e057812 */ /* 0x040fe200078ec0ff */
[--C-:B------:R-:W-:Y:S01]  /*ae40*/  IMAD.X R13, RZ, RZ, R95.reuse, P4 ;  /* 0x000000ffff0d7224 */ /* 0x100fe200020e065f */
[C---:B------:R-:W-:Y:S01]  /*ae50*/  IADD3 R173, P6, R94.reuse, 0x4020, RZ ;  /* 0x000040205ead7810 */ /* 0x040fe20007fde0ff */
[--C-:B------:R-:W-:Y:S01]  /*ae60*/  IMAD.X R15, RZ, RZ, R95.reuse, P3 ;  /* 0x000000ffff0f7224 */ /* 0x100fe200018e065f */
[C---:B------:R-:W-:Y:S02]  /*ae70*/  IADD3 R175, P5, R94.reuse, 0x4040, RZ ;  /* 0x000040405eaf7810 */ /* 0x040fe40007fbe0ff */
[C---:B------:R-:W-:Y:S01]  /*ae80*/  IADD3 R177, P2, R94.reuse, 0x4060, RZ ;  /* 0x000040605eb17810 */ /* 0x040fe20007f5e0ff */
[--C-:B------:R-:W-:Y:S01]  /*ae90*/  IMAD.X R17, RZ, RZ, R95.reuse, P6 ;  /* 0x000000ffff117224 */ /* 0x100fe200030e065f */
[----:B------:R-:W-:Y:S01]  /*aea0*/  IADD3 R179, P1, R94, 0x8000, RZ ;  /* 0x000080005eb37810 */ /* 0x000fe20007f3e0ff */
[--C-:B------:R-:W-:Y:S01]  /*aeb0*/  IMAD.X R19, RZ, RZ, R95.reuse, P5 ;  /* 0x000000ffff137224 */ /* 0x100fe200028e065f */
[----:B------:R-:W-:Y:S01]  /*aec0*/  IADD3.X R11, RZ, R95, RZ, P0, !PT ;  /* 0x0000005fff0b7210 */ /* 0x000fe200007fe4ff */
[--C-:B------:R-:W-:Y:S01]  /*aed0*/  IMAD.X R21, RZ, RZ, R95.reuse, P2 ;  /* 0x000000ffff157224 */ /* 0x100fe200010e065f */
[----:B------:R-:W-:Y:S01]  /*aee0*/  LOP3.LUT R10, R167, 0x380, RZ, 0xc0, !PT ;  /* 0x00000380a70a7812 */ /* 0x000fe200078ec0ff */
[----:B------:R-:W-:Y:S01]  /*aef0*/  IMAD.X R23, RZ, RZ, R95, P1 ;  /* 0x000000ffff177224 */ /* 0x000fe200008e065f */
[----:B------:R-:W-:-:S02]  /*af00*/  SHF.R.U64 R8, R8, 0x3, RZ ;  /* 0x0000000308087819 */ /* 0x000fc400000012ff */
[----:B------:R-:W-:Y:S02]  /*af10*/  IADD3 R30, P0, R94, 0x8020, RZ ;  /* 0x000080205e1e7810 */ /* 0x000fe40007f1e0ff */
[----:B------:R-:W-:Y:S02]  /*af20*/  LOP3.LUT R12, R169, 0x380, RZ, 0xc0, !PT ;  /* 0x00000380a90c7812 */ /* 0x000fe400078ec0ff */
[----:B------:R-:W-:Y:S02]  /*af30*/  LOP3.LUT R14, R171, 0x380, RZ, 0xc0, !PT ;  /* 0x00000380ab0e7812 */ /* 0x000fe400078ec0ff */
[----:B------:R-:W-:Y:S02]  /*af40*/  SHF.R.U64 R5, R5, 0x3, RZ ;  /* 0x0000000305057819 */ /* 0x000fe400000012ff */
[----:B------:R-:W-:Y:S02]  /*af50*/  SHF.R.U64 R10, R10, 0x3, RZ ;  /* 0x000000030a0a7819 */ /* 0x000fe400000012ff */
[----:B------:R-:W-:-:S02]  /*af60*/  LOP3.LUT R8, R8, R151, RZ, 0x3c, !PT ;  /* 0x0000009708087212 */ /* 0x000fc400078e3cff */
[----:B------:R-:W-:Y:S02]  /*af70*/  LOP3.LUT R16, R173, 0x380, RZ, 0xc0, !PT ;  /* 0x00000380ad107812 */ /* 0x000fe400078ec0ff */
[----:B------:R-:W-:Y:S02]  /*af80*/  IADD3 R38, P4, R94, 0x8040, RZ ;  /* 0x000080405e267810 */ /* 0x000fe40007f9e0ff */
[----:B------:R-:W-:Y:S02]  /*af90*/  SHF.R.U64 R12, R12, 0x3, RZ ;  /* 0x000000030c0c7819 */ /* 0x000fe400000012ff */
[----:B------:R-:W-:Y:S01]  /*afa0*/  LOP3.LUT R18, R175, 0x380, RZ, 0xc0, !PT ;  /* 0x00000380af127812 */ /* 0x000fe200078ec0ff */
[----:B------:R-:W-:Y:S01]  /*afb0*/  IMAD.X R39, RZ, RZ, R95, P4 ;  /* 0x000000ffff277224 */ /* 0x000fe200020e065f */
[----:B------:R-:W-:Y:S02]  /*afc0*/  LOP3.LUT R151, R30, 0x380, RZ, 0xc0, !PT ;  /* 0x000003801e977812 */ /* 0x000fe400078ec0ff */
        /* <DEDUP_REMOVED lines=8> */
[----:B------:R-:W-:Y:S01]  /*b050*/  SHF.R.U64 R14, R14, 0x3, RZ ;  /* 0x000000030e0e7819 */ /* 0x000fe200000012ff */
[----:B------:R-:W-:Y:S01]  /*b060*/  IMAD.X R71, RZ, RZ, R95, P2 ;  /* 0x000000ffff477224 */ /* 0x000fe200010e065f */
[----:B------:R-:W-:-:S02]  /*b070*/  LOP3.LUT R20, R177, 0x380, RZ, 0xc0, !PT ;  /* 0x00000380b1147812 */ /* 0x000fc400078ec0ff */
[----:B------:R-:W-:Y:S01]  /*b080*/  LOP3.LUT R94, R5, R94, RZ, 0x3c, !PT ;  /* 0x0000005e055e7212 */ /* 0x000fe200078e3cff */
[----:B------:R-:W-:Y:S01]  /*b090*/  IMAD.X R5, RZ, RZ, R95, P1 ;  /* 0x000000ffff057224 */ /* 0x000fe200008e065f */
[----:B------:R-:W-:Y:S02]  /*b0a0*/  LOP3.LUT R22, R179, 0x380, RZ, 0xc0, !PT ;  /* 0x00000380b3167812 */ /* 0x000fe400078ec0ff */
[----:B------:R-:W-:Y:S02]  /*b0b0*/  LOP3.LUT R10, R10, R167, RZ, 0x3c, !PT ;  /* 0x000000a70a0a7212 */ /* 0x000fe400078e3cff */
[----:B------:R-:W-:Y:S02]  /*b0c0*/  SHF.R.U64 R16, R16, 0x3, RZ ;  /* 0x0000000310107819 */ /* 0x000fe400000012ff */
[----:B------:R-:W-:Y:S02]  /*b0d0*/  LOP3.LUT R12, R12, R169, RZ, 0x3c, !PT ;  /* 0x000000a90c0c7212 */ /* 0x000fe400078e3cff */
[----:B------:R-:W-:-:S02]  /*b0e0*/  SHF.R.U64 R18, R18, 0x3, RZ ;  /* 0x0000000312127819 */ /* 0x000fc400000012ff */
[----:B------:R-:W-:Y:S02]  /*b0f0*/  LOP3.LUT R167, R38, 0x380, RZ, 0xc0, !PT ;  /* 0x0000038026a77812 */ /* 0x000fe400078ec0ff */
[----:B------:R-:W-:Y:S02]  /*b100*/  SHF.R.U64 R151, R151, 0x3, RZ ;  /* 0x0000000397977819 */ /* 0x000fe400000012ff */
[----:B------:R-:W-:Y:S02]  /*b110*/  LOP3.LUT R14, R14, R171, RZ, 0x3c, !PT ;  /* 0x000000ab0e0e7212 */ /* 0x000fe400078e3cff */
[----:B------:R-:W-:Y:S02]  /*b120*/  SHF.R.U64 R20, R20, 0x3, RZ ;  /* 0x0000000314147819 */ /* 0x000fe400000012ff */
[----:B------:R-:W-:Y:S02]  /*b130*/  LOP3.LUT R169, R46, 0x380, RZ, 0xc0, !PT ;  /* 0x000003802ea97812 */ /* 0x000fe400078ec0ff */
[----:B------:R-:W-:-:S02]  /*b140*/  SHF.R.U64 R22, R22, 0x3, RZ ;  /* 0x0000000316167819 */ /* 0x000fc400000012ff */
[----:B------:R-:W-:Y:S02]  /*b150*/  LOP3.LUT R171, R54, 0x380, RZ, 0xc0, !PT ;  /* 0x0000038036ab7812 */ /* 0x000fe400078ec0ff */
[----:B------:R-:W-:Y:S02]  /*b160*/  MOV R94, R94 ;  /* 0x0000005e005e7202 */ /* 0x000fe40000000f00 */
[----:B------:R-:W-:Y:S02]  /*b170*/  IADD3.X R31, RZ, R95, RZ, P0, !PT ;  /* 0x0000005fff1f7210 */ /* 0x000fe400007fe4ff */
[----:B------:R-:W-:Y:S01]  /*b180*/  LOP3.LUT R16, R16, R173, RZ, 0x3c, !PT ;  /* 0x000000ad10107212 */ /* 0x000fe200078e3cff */
[----:B------:R-:W-:Y:S01]  /*b190*/  STSM.16.M88.4 [R94], R24 ;  /* 0x000000185e007844 */ /* 0x000fe20000000200 */
[----:B------:R-:W-:Y:S02]  /*b1a0*/  LOP3.LUT R62, R4, 0x380, RZ, 0xc0, !PT ;  /* 0x00000380043e7812 */ /* 0x000fe400078ec0ff */
[----:B------:R-:W-:-:S02]  /*b1b0*/  MOV R8, R8 ;  /* 0x0000000800087202 */ /* 0x000fc40000000f00 */
[----:B------:R-:W-:Y:S02]  /*b1c0*/  LOP3.LUT R18, R18, R175, RZ, 0x3c, !PT ;  /* 0x000000af12127212 */ /* 0x000fe400078e3cff */
[----:B------:R-:W-:Y:S01]  /*b1d0*/  SHF.R.U64 R167, R167, 0x3, RZ ;  /* 0x00000003a7a77819 */ /* 0x000fe200000012ff */
[----:B------:R-:W-:Y:S01]  /*b1e0*/  STSM.16.M88.4 [R8], R32 ;  /* 0x0000002008007844 */ /* 0x000fe20000000200 */
[----:B------:R-:W-:Y:S02]  /*b1f0*/  LOP3.LUT R30, R151, R30, RZ, 0x3c, !PT ;  /* 0x0000001e971e7212 */ /* 0x000fe400078e3cff */
[----:B------:R-:W-:Y:S02]  /*b200*/  LOP3.LUT R95, R70, 0x380, RZ, 0xc0, !PT ;  /* 0x00000380465f7812 */ /* 0x000fe400078ec0ff */
[----:B------:R-:W-:Y:S02]  /*b210*/  MOV R10, R10 ;  /* 0x0000000a000a7202 */ /* 0x000fe40000000f00 */
[----:B------:R-:W-:-:S02]  /*b220*/  F2FP.F16.F32.PACK_AB R56, R57, R56 ;  /* 0x000000383938723e */ /* 0x000fc400000000ff */
[----:B------:R-:W-:Y:S01]  /*b230*/  LOP3.LUT R20, R20, R177, RZ, 0x3c, !PT ;  /* 0x000000b114147212 */ /* 0x000fe200078e3cff */
[----:B------:R-:W-:Y:S01]  /*b240*/  STSM.16.M88.4 [R10], R40 ;  /* 0x000000280a007844 */ /* 0x000fe20000000200 */
[----:B------:R-:W-:Y:S02]  /*b250*/  SHF.R.U64 R169, R169, 0x3, RZ ;  /* 0x00000003a9a97819 */ /* 0x000fe400000012ff */
[----:B------:R-:W-:Y:S02]  /*b260*/  LOP3.LUT R151, R6, 0x380, RZ, 0xc0, !PT ;  /* 0x0000038006977812 */ /* 0x000fe400078ec0ff */
        /* <DEDUP_REMOVED lines=8> */
[----:B------:R-:W-:Y:S02]  /*b2f0*/  MOV R14, R14 ;  /* 0x0000000e000e7202 */ /* 0x000fe40000000f00 */
[----:B------:R-:W-:-:S02]  /*b300*/  F2FP.F16.F32.PACK_AB R58, R61, R60 ;  /* 0x0000003c3d3a723e */ /* 0x000fc400000000ff */
[----:B------:R-:W-:Y:S02]  /*b310*/  F2FP.F16.F32.PACK_AB R59, R155, R59 ;  /* 0x0000003b9b3b723e */ /* 0x000fe400000000ff */
[----:B------:R-:W-:Y:S02]  /*b320*/  F2FP.F16.F32.PACK_AB R65, R154, R66 ;  /* 0x000000429a41723e */ /* 0x000fe400000000ff */
[----:B------:R-:W-:Y:S01]  /*b330*/  F2FP.F16.F32.PACK_AB R72, R73, R72 ;  /* 0x000000484948723e */ /* 0x000fe200000000ff */
[----:B------:R-:W-:Y:S01]  /*b340*/  STSM.16.M88.4 [R14], R56 ;  /* 0x000000380e007844 */ /* 0x000fe20000000200 */
[----:B------:R-:W-:Y:S02]  /*b350*/  SHF.R.U64 R29, R62, 0x3, RZ ;  /* 0x000000033e1d7819 */ /* 0x000fe400000012ff */
[----:B------:R-:W-:Y:S02]  /*b360*/  MOV R16, R16 ;  /* 0x0000001000107202 */ /* 0x000fe40000000f00 */
[----:B------:R-:W-:-:S02]  /*b370*/  F2FP.F16.F32.PACK_AB R66, R69, R68 ;  /* 0x000000444542723e */ /* 0x000fc400000000ff */
[----:B------:R-:W-:Y:S02]  /*b380*/  F2FP.F16.F32.PACK_AB R67, R153, R67 ;  /* 0x000000439943723e */ /* 0x000fe400000000ff */
[----:B------:R-:W-:Y:S02]  /*b390*/  F2FP.F16.F32.PACK_AB R73, R152, R74 ;  /* 0x0000004a9849723e */ /* 0x000fe400000000ff */
[----:B------:R-:W-:Y:S01]  /*b3a0*/  F2FP.F16.F32.PACK_AB R80, R81, R80 ;  /* 0x000000505150723e */ /* 0x000fe200000000ff */
[----:B------:R-:W-:Y:S01]  /*b3b0*/  STSM.16.M88.4 [R16], R64 ;  /* 0x0000004010007844 */ /* 0x000fe20000000200 */
[----:B------:R-:W-:Y:S02]  /*b3c0*/  R2UR UR11, R223 ;  /* 0x00000000df0b72ca */ /* 0x000fe400000e0000 */
[----:B------:R-:W-:Y:S02]  /*b3d0*/  R2UR UR10, R221 ;  /* 0x00000000dd0a72ca */ /* 0x000fe400000e0000 */
[----:B------:R-:W-:-:S02]  /*b3e0*/  LOP3.LUT R38, R167, R38, RZ, 0x3c, !PT ;  /* 0x00000026a7267212 */ /* 0x000fc400078e3cff */
[----:B------:R-:W-:Y:S02]  /*b3f0*/  SHF.R.U64 R95, R95, 0x3, RZ ;  /* 0x000000035f5f7819 */ /* 0x000fe400000012ff */
[----:B------:R-:W-:Y:S02]  /*b400*/  MOV R18, R18 ;  /* 0x0000001200127202 */ /* 0x000fe40000000f00 */
[----:B------:R-:W-:Y:S02]  /*b410*/  F2FP.F16.F32.PACK_AB R74, R77, R76 ;  /* 0x0000004c4d4a723e */ /* 0x000fe400000000ff */
[----:B------:R-:W-:Y:S02]  /*b420*/  F2FP.F16.F32.PACK_AB R75, R75, R78 ;  /* 0x0000004e4b4b723e */ /* 0x000fe400000000ff */
[----:B------:R-:W-:Y:S01]  /*b430*/  F2FP.F16.F32.PACK_AB R81, R83, R82 ;  /* 0x000000525351723e */ /* 0x000fe200000000ff */
[----:B------:R-:W-:Y:S01]  /*b440*/  USHF.L.U64.HI UR13, UR10, 0x2, UR11 ;  /* 0x000000020a0d7899 */ /* 0x000fe2000801020b */
[----:B------:R-:W-:Y:S01]  /*b450*/  LOP3.LUT R46, R169, R46, RZ, 0x3c, !PT ;  /* 0x0000002ea92e7212 */ /* 0x000fe200078e3cff */
[----:B------:R0:W-:Y:S01]  /*b460*/  STSM.16.M88.4 [R18], R72 ;  /* 0x0000004812007844 */ /* 0x0001e20000000200 */
[----:B------:R-:W-:Y:S01]  /*b470*/  SHF.R.U64 R151, R151, 0x3, RZ ;  /* 0x0000000397977819 */ /* 0x000fe200000012ff */
[----:B------:R-:W-:Y:S01]  /*b480*/  USHF.L.U32 UR12, UR10, 0x2, URZ ;  /* 0x000000020a0c7899 */ /* 0x000fe2000800063f */
[----:B------:R-:W-:-:S02]  /*b490*/  MOV R20, R20 ;  /* 0x0000001400147202 */ /* 0x000fc40000000f00 */
[----:B------:R-:W-:Y:S01]  /*b4a0*/  F2FP.F16.F32.PACK_AB R82, R85, R84 ;  /* 0x000000545552723e */ /* 0x000fe200000000ff */
[----:B------:R-:W-:Y:S01]  /*b4b0*/  ULDC.64 UR10, c[0x0][0xd00] ;  /* 0x00034000000a7ab9 */ /* 0x000fe20000000a00 */
[----:B------:R-:W-:Y:S01]  /*b4c0*/  F2FP.F16.F32.PACK_AB R83, R87, R86 ;  /* 0x000000565753723e */ /* 0x000fe200000000ff */
[----:B------:R-:W-:Y:S01]  /*b4d0*/  UISETP.NE.U32.AND UP0, UPT, UR10, URZ, UPT ;  /* 0x0000003f0a00728c */ /* 0x000fe2000bf05070 */
[----:B------:R-:W-:Y:S01]  /*b4e0*/  F2FP.F16.F32.PACK_AB R96, R97, R96 ;  /* 0x000000606160723e */ /* 0x000fe200000000ff */
[----:B------:R-:W-:Y:S01]  /*b4f0*/  UIADD3 UR4, UP1, UR12, UR10, URZ ;  /* 0x0000000a0c047290 */ /* 0x000fe2000ff3e03f */
[----:B------:R-:W-:Y:S01]  /*b500*/  LOP3.LUT R54, R171, R54, RZ, 0x3c, !PT ;  /* 0x00000036ab367212 */ /* 0x000fe200078e3cff */
[----:B------:R1:W-:Y:S01]  /*b510*/  STSM.16.M88.4 [R20], R80 ;  /* 0x0000005014007844 */ /* 0x0003e20000000200 */
[----:B------:R-:W-:Y:S01]  /*b520*/  MOV R22, R22 ;  /* 0x0000001600167202 */ /* 0x000fe20000000f00 */
[----:B------:R-:W-:Y:S01]  /*b530*/  UISETP.NE.AND.EX UP0, UPT, UR11, URZ, UPT, UP0 ;  /* 0x0000003f0b00728c */ /* 0x000fe2000bf05300 */
[----:B------:R-:W-:Y:S01]  /*b540*/  F2FP.F16.F32.PACK_AB R76, R89, R88 ;  /* 0x00000058594c723e */ /* 0x000fe200000000ff */
[----:B------:R-:W-:Y:S01]  /*b550*/  UIADD3.X UR10, UR13, UR11, URZ, UP1, !UPT ;  /* 0x0000000b0d0a7290 */ /* 0x000fe20008ffe43f */
[----:B------:R-:W-:Y:S01]  /*b560*/  F2FP.F16.F32.PACK_AB R77, R91, R90 ;  /* 0x0000005a5b4d723e */ /* 0x000fe200000000ff */
[----:B0-----:R-:W0:Y:S01]  /*b570*/  LDC R73, c[0x0][0xce8] ;  /* 0x00033a00ff497b82 */ /* 0x001e220000000800 */
        /* <DEDUP_REMOVED lines=42> */
[----:B------:R-:W-:Y:S01]  /*b820*/  MOV R6, R4 ;  /* 0x0000000400067202 */ /* 0x000fe20000000f00 */
[----:B------:R1:W-:Y:S01]  /*b830*/  STSM.16.M88.4 [R70], R136 ;  /* 0x0000008846007844 */ /* 0x0003e20000000200 */
[----:B------:R-:W-:Y:S01]  /*b840*/  F2FP.F16.F32.PACK_AB R146, R149, R148 ;  /* 0x000000949592723e */ /* 0x000fe200000000ff */
[----:B------:R-:W-:Y:S01]  /*b850*/  IMAD.U32 R5, RZ, RZ, UR10 ;  /* 0x0000000aff057e24 */ /* 0x000fe2000f8e00ff */
[----:B------:R-:W-:Y:S01]  /*b860*/  F2FP.F16.F32.PACK_AB R147, R0, R150 ;  /* 0x000000960093723e */ /* 0x000fe200000000ff */
[----:B------:R-:W-:Y:S01]  /*b870*/  ULDC.64 UR10, c[0x0][0xd08] ;  /* 0x00034200000a7ab9 */ /* 0x000fe20000000a00 */
[----:B------:R-:W-:-:S02]  /*b880*/  PLOP3.LUT P0, PT, PT, PT, UP0, 0x80, 0x0 ;  /* 0x000000000000781c */ /* 0x000fc40003f0f008 */
[----:B------:R-:W-:Y:S01]  /*b890*/  MOV R4, UR4 ;  /* 0x0000000400047c02 */ /* 0x000fe20008000f00 */
[----:B------:R1:W-:Y:S01]  /*b8a0*/  STSM.16.M88.4 [R6], R144 ;  /* 0x0000009006007844 */ /* 0x0003e20000000200 */
[----:B------:R-:W-:Y:S09]  /*b8b0*/  BAR.SYNC.DEFER_BLOCKING 0x1, 0x100 ;  /* 0x0044000000007b1d */ /* 0x000ff20000010000 */
[----:B------:R-:W2:Y:S01]  /*b8c0*/  @P0 LDG.E R0, desc[UR36][R4.64] ;  /* 0x0000002404000981 */ /* 0x000ea2000c1e1900 */
[----:B------:R-:W-:Y:S01]  /*b8d0*/  UISETP.NE.U32.AND UP1, UPT, UR10, URZ, UPT ;  /* 0x0000003f0a00728c */ /* 0x000fe2000bf25070 */
[----:B0-----:R-:W-:Y:S01]  /*b8e0*/  ISETP.NE.AND P1, PT, R73, 0x1, PT ;  /* 0x000000014900780c */ /* 0x001fe20003f25270 */
[----:B------:R-:W-:Y:S01]  /*b8f0*/  UMOV UR4, URZ ;  /* 0x0000003f00047c82 */ /* 0x000fe20008000000 */
[----:B------:R-:W-:Y:S01]  /*b900*/  VIADD R13, R215, UR61 ;  /* 0x0000003dd70d7c36 */ /* 0x000fe20008000000 */
[----:B------:R-:W-:-:S06]  /*b910*/  UISETP.NE.AND.EX UP1, UPT, UR11, URZ, UPT, UP1 ;  /* 0x0000003f0b00728c */ /* 0x000fcc000bf25310 */
[----:B------:R-:W-:-:S04]  /*b920*/  PLOP3.LUT P2, PT, PT, PT, UP1, 0x80, 0x0 ;  /* 0x000000000000781c */ /* 0x000fc80003f4f018 */
[----:B------:R-:W0:Y:S01]  /*b930*/  @P1 LDC R8, c[0x0][0xcec] ;  /* 0x00033b00ff081b82 */ /* 0x000e220000000800 */
[----:B------:R-:W-:-:S03]  /*b940*/  @UP1 UIADD3 UR10, UP2, UR12, UR10, URZ ;  /* 0x0000000a0c0a1290 */ /* 0x000fc6000ff5e03f */
[----:B------:R-:W-:Y:S01]  /*b950*/  ULDC UR12, c[0x0][0xb88] ;  /* 0x0002e200000c7ab9 */ /* 0x000fe20000000800 */
        /* <DEDUP_REMOVED lines=12> */
.L_x_5694:
[----:B------:R-:W-:Y:S01]  /*ba20*/  R2UR UR20, R222 ;  /* 0x00000000de1472ca */ /* 0x000fe200000e0000 */
[----:B------:R-:W-:Y:S01]  /*ba30*/  ULDC.64 UR16, c[0x0][0xc90] ;  /* 0x0003240000107ab9 */ /* 0x000fe20000000a00 */
[----:B------:R-:W-:Y:S01]  /*ba40*/  R2UR UR19, R223 ;  /* 0x00000000df1372ca */ /* 0x000fe200000e0000 */
[----:B------:R-:W-:Y:S01]  /*ba50*/  @P1 IMAD.HI.U32 R4, R13, R8, RZ ;  /* 0x000000080d041227 */ /* 0x000fe200078e00ff */
[----:B------:R-:W-:Y:S01]  /*ba60*/  R2UR UR18, R221 ;  /* 0x00000000dd1272ca */ /* 0x000fe200000e0000 */
[----:B------:R-:W-:Y:S01]  /*ba70*/  USHF.R.S32.HI UR11, URZ, 0x1f, UR4 ;  /* 0x0000001f3f0b7899 */ /* 0x000fe20008011404 */
[----:B------:R-:W-:Y:S01]  /*ba80*/  MOV R8, R13 ;  /* 0x0000000d00087202 */ /* 0x000fe20000000f00 */
[----:B------:R-:W-:Y:S01]  /*ba90*/  UMOV UR10, UR4 ;  /* 0x00000004000a7c82 */ /* 0x000fe20008000000 */
[----:B------:R-:W-:Y:S01]  /*baa0*/  @P1 SHF.R.U32.HI R8, RZ, R9, R4 ;  /* 0x00000009ff081219 */ /* 0x000fe20000011604 */
[----:B------:R-:W-:Y:S01]  /*bab0*/  IMAD.MOV.U32 R5, RZ, RZ, 0x2 ;  /* 0x00000002ff057424 */ /* 0x000fe200078e00ff */
[----:B------:R-:W-:Y:S01]  /*bac0*/  IADD3 R14, R228, UR61, RZ ;  /* 0x0000003de40e7c10 */ /* 0x000fe2000fffe0ff */
[----:B-1---5:R-:W-:Y:S01]  /*bad0*/  IMAD R77, R0, R73, RZ ;  /* 0x00000049004d7224 */ /* 0x022fe200078e02ff */
[--C-:B------:R-:W-:Y:S01]  /*bae0*/  SHF.R.S32.HI R9, RZ, 0x1f, R8.reuse ;  /* 0x0000001fff097819 */ /* 0x100fe20000011408 */
[----:B------:R-:W-:Y:S01]  /*baf0*/  USHF.R.S32.HI UR15, URZ, 0x1f, UR20 ;  /* 0x0000001f3f0f7899 */ /* 0x000fe20008011414 */
[----:B------:R-:W-:Y:S01]  /*bb00*/  IMAD.MOV R4, RZ, RZ, -R8 ;  /* 0x000000ffff047224 */ /* 0x000fe200078e0a08 */
[----:B------:R-:W-:Y:S01]  /*bb10*/  USEL UR19, UR19, URZ, !UP0 ;  /* 0x0000003f13137287 */ /* 0x000fe2000c000000 */
[----:B------:R-:W0:Y:S01]  /*bb20*/  @P1 LDC R75, c[0x0][0xcf0] ;  /* 0x00033c00ff4b1b82 */ /* 0x000e220000000800 */
[----:B------:R-:W-:Y:S01]  /*bb30*/  UIMAD UR14, UR15, UR16, URZ ;  /* 0x000000100f0e72a4 */ /* 0x000fe2000f8e023f */
[----:B------:R-:W-:Y:S01]  /*bb40*/  IMAD R11, R73, R4, R13 ;  /* 0x00000004490b7224 */ /* 0x000fe200078e020d */
[----:B------:R-:W-:Y:S01]  /*bb50*/  UIMAD.WIDE.U32 UR12, UR20, UR16, UR10 ;  /* 0x00000010140c72a5 */ /* 0x000fe2000f8e000a */
[----:B------:R-:W-:Y:S01]  /*bb60*/  IMAD R4, R224, 0x40, R200 ;  /* 0x00000040e0047824 */ /* 0x000fe200078e02c8 */
[----:B------:R-:W-:-:S02]  /*bb70*/  UIMAD UR14, UR20, UR17, UR14 ;  /* 0x00000011140e72a4 */ /* 0x000fc4000f8e020e */
[----:B------:R-:W-:Y:S01]  /*bb80*/  USEL UR18, UR18, URZ, !UP0 ;  /* 0x0000003f12127287 */ /* 0x000fe2000c000000 */
[----:B------:R-:W-:Y:S01]  /*bb90*/  SHF.R.S32.HI R6, RZ, 0x1f, R11 ;  /* 0x0000001fff067819 */ /* 0x000fe2000001140b */
[----:B------:R-:W-:Y:S01]  /*bba0*/  ULDC.64 UR16, c[0x0][0xc98] ;  /* 0x0003260000107ab9 */ /* 0x000fe20000000a00 */
[----:B------:R-:W-:Y:S01]  /*bbb0*/  UIADD3 UR13, UR13, UR14, URZ ;  /* 0x0000000e0d0d7290 */ /* 0x000fe2000fffe03f */
[----:B------:R-:W-:Y:S01]  /*bbc0*/  IMAD.WIDE R4, R4, R5, UR8 ;  /* 0x0000000804047e25 */ /* 0x000fe2000f8e0205 */
[----:B------:R-:W-:Y:S02]  /*bbd0*/  UIMAD UR10, UR19, UR16, URZ ;  /* 0x00000010130a72a4 */ /* 0x000fe4000f8e023f */
[----:B------:R-:W-:Y:S02]  /*bbe0*/  UIMAD.WIDE.U32 UR12, UR18, UR16, UR12 ;  /* 0x00000010120c72a5 */ /* 0x000fe4000f8e000c */
[----:B------:R-:W-:Y:S01]  /*bbf0*/  UIMAD UR10, UR18, UR17, UR10 ;  /* 0x00000011120a72a4 */ /* 0x000fe2000f8e020a */
[C---:B------:R-:W-:Y:S01]  /*bc00*/  IADD3 R29, P2, R4.reuse, 0x5000, RZ ;  /* 0x00005000041d7810 */ /* 0x040fe20007f5e0ff */
[----:B------:R-:W-:Y:S01]  /*bc10*/  ULDC.64 UR8, c[0x0][0xc88] ;  /* 0x0003220000087ab9 */ /* 0x000fe20000000a00 */
[----:B------:R-:W-:Y:S01]  /*bc20*/  IADD3 R25, P3, R4, 0x4000, RZ ;  /* 0x0000400004197810 */ /* 0x000fe20007f7e0ff */
[----:B------:R-:W-:Y:S01]  /*bc30*/  IMAD R6, R6, UR8, RZ ;  /* 0x0000000806067c24 */ /* 0x000fe2000f8e02ff */
[----:B------:R-:W-:Y:S01]  /*bc40*/  IADD3 R8, P0, R8, UR12, RZ ;  /* 0x0000000c08087c10 */ /* 0x000fe2000ff1e0ff */
[----:B------:R-:W-:Y:S01]  /*bc50*/  IMAD.U32 R10, RZ, RZ, UR10 ;  /* 0x0000000aff0a7e24 */ /* 0x000fe2000f8e00ff */
[----:B------:R-:W-:Y:S01]  /*bc60*/  LOP3.LUT R28, R29, 0x380, RZ, 0xc0, !PT ;  /* 0x000003801d1c7812 */ /* 0x000fe200078ec0ff */
[----:B------:R-:W-:Y:S01]  /*bc70*/  IMAD R15, R11, UR9, R6 ;  /* 0x000000090b0f7c24 */ /* 0x000fe2000f8e0206 */
[----:B------:R-:W-:Y:S01]  /*bc80*/  LOP3.LUT R24, R25, 0x380, RZ, 0xc0, !PT ;  /* 0x0000038019187812 */ /* 0x000fe200078ec0ff */
[----:B------:R-:W-:Y:S01]  /*bc90*/  VIADD R6, R14, 0x8 ;  /* 0x000000080e067836 */ /* 0x000fe20000000000 */
[----:B------:R-:W-:Y:S01]  /*bca0*/  IADD3.X R9, R9, UR13, R10, P0, !PT ;  /* 0x0000000d09097c10 */ /* 0x000fe200087fe40a */
[----:B------:R-:W-:Y:S01]  /*bcb0*/  ULDC.64 UR12, c[0x0][0xba0] ;  /* 0x0002e800000c7ab9 */ /* 0x000fe20000000a00 */
[----:B------:R-:W-:-:S02]  /*bcc0*/  SHF.R.U64 R28, R28, 0x3, RZ ;  /* 0x000000031c1c7819 */ /* 0x000fc400000012ff */
[----:B------:R-:W-:Y:S01]  /*bcd0*/  SHF.R.U64 R24, R24, 0x3, RZ ;  /* 0x0000000318187819 */ /* 0x000fe200000012ff */
[----:B------:R-:W-:Y:S01]  /*bce0*/  IMAD.WIDE.U32 R8, R11, UR8, R8 ;  /* 0x000000080b087c25 */ /* 0x000fe2000f8e0008 */
[----:B------:R-:W-:Y:S01]  /*bcf0*/  ULDC.64 UR8, c[0x0][0xc50] ;  /* 0x0003140000087ab9 */ /* 0x000fe20000000a00 */
[----:B------:R-:W-:Y:S02]  /*bd00*/  LOP3.LUT R28, R28, R29, RZ, 0x3c, !PT ;  /* 0x0000001d1c1c7212 */ /* 0x000fe400078e3cff */
[----:B------:R-:W-:Y:S01]  /*bd10*/  IMAD.IADD R9, R9, 0x1, R15 ;  /* 0x0000000109097824 */ /* 0x000fe200078e020f */
[----:B------:R-:W-:Y:S01]  /*bd20*/  LEA R10, P0, R8, UR8, 0x2 ;  /* 0x00000008080a7c11 */ /* 0x000fe2000f8010ff */
[----:B------:R-:W-:Y:S01]  /*bd30*/  IMAD.X R29, RZ, RZ, R5, P2 ;  /* 0x000000ffff1d7224 */ /* 0x000fe200010e0605 */
[----:B------:R-:W-:Y:S02]  /*bd40*/  IADD3 R49, P2, R4, 0xb000, RZ ;  /* 0x0000b00004317810 */ /* 0x000fe40007f5e0ff */
[----:B------:R-:W-:Y:S01]  /*bd50*/  LEA.HI.X R8, R8, UR9, R9, 0x2, P0 ;  /* 0x0000000908087c11 */ /* 0x000fe200080f1409 */
[----:B------:R-:W-:Y:S01]  /*bd60*/  SHFL.IDX PT, R42, R10, RZ, 0x1c1f ;  /* 0x001c1fff0a2a7589 */ /* 0x000fe200000e0000 */
[----:B------:R-:W-:-:S02]  /*bd70*/  IADD3 R21, P0, R4, 0x3000, RZ ;  /* 0x0000300004157810 */ /* 0x000fc40007f1e0ff */
[----:B------:R-:W-:Y:S01]  /*bd80*/  LOP3.LUT R48, R49, 0x380, RZ, 0xc0, !PT ;  /* 0x0000038031307812 */ /* 0x000fe200078ec0ff */
[----:B------:R-:W1:Y:S01]  /*bd90*/  SHFL.IDX PT, R43, R8, RZ, 0x1c1f ;  /* 0x001c1fff082b7589 */ /* 0x000e6200000e0000 */
[----:B------:R-:W-:Y:S02]  /*bda0*/  LOP3.LUT R20, R21, 0x380, RZ, 0xc0, !PT ;  /* 0x0000038015147812 */ /* 0x000fe400078ec0ff */
[----:B------:R-:W-:Y:S01]  /*bdb0*/  SHF.R.U64 R48, R48, 0x3, RZ ;  /* 0x0000000330307819 */ /* 0x000fe200000012ff */
[----:B------:R-:W-:Y:S01]  /*bdc0*/  SHFL.IDX PT, R46, R10, 0x1, 0x1c1f ;  /* 0x003c1f000a2e7f89 */ /* 0x000fe200000e0000 */
[----:B------:R-:W-:Y:S02]  /*bdd0*/  SHF.R.U64 R20, R20, 0x3, RZ ;  /* 0x0000000314147819 */ /* 0x000fe400000012ff */
[----:B------:R-:W-:Y:S01]  /*bde0*/  LOP3.LUT R48, R48, R49, RZ, 0x3c, !PT ;  /* 0x0000003130307212 */ /* 0x000fe200078e3cff */
[--C-:B------:R-:W-:Y:S01]  /*bdf0*/  IMAD.X R49, RZ, RZ, R5.reuse, P2 ;  /* 0x000000ffff317224 */ /* 0x100fe200010e0605 */
[----:B------:R-:W-:Y:S01]  /*be00*/  LOP3.LUT R20, R20, R21, RZ, 0x3c, !PT ;  /* 0x0000001514147212 */ /* 0x000fe200078e3cff */
[----:B------:R-:W-:Y:S01]  /*be10*/  IMAD.X R21, RZ, RZ, R5, P0 ;  /* 0x000000ffff157224 */ /* 0x000fe200000e0605 */
[C---:B------:R-:W-:Y:S01]  /*be20*/  IADD3 R41, P0, R4.reuse, 0x9000, RZ ;  /* 0x0000900004297810 */ /* 0x040fe20007f1e0ff */
[----:B------:R-:W2:Y:S01]  /*be30*/  SHFL.IDX PT, R47, R8, 0x1, 0x1c1f ;  /* 0x003c1f00082f7f89 */ /* 0x000ea200000e0000 */
[----:B------:R-:W-:-:S02]  /*be40*/  IADD3 R13, P5, R4, 0x1000, RZ ;  /* 0x00001000040d7810 */ /* 0x000fc40007fbe0ff */
[----:B------:R-:W-:Y:S02]  /*be50*/  LOP3.LUT R40, R41, 0x380, RZ, 0xc0, !PT ;  /* 0x0000038029287812 */ /* 0x000fe400078ec0ff */
[----:B------:R-:W-:Y:S02]  /*be60*/  IADD3 R17, P4, R4, 0x2000, RZ ;  /* 0x0000200004117810 */ /* 0x000fe40007f9e0ff */
[----:B------:R-:W-:Y:S02]  /*be70*/  SHF.R.U64 R40, R40, 0x3, RZ ;  /* 0x0000000328287819 */ /* 0x000fe400000012ff */
[----:B------:R-:W-:Y:S01]  /*be80*/  LOP3.LUT R24, R24, R25, RZ, 0x3c, !PT ;  /* 0x0000001918187212 */ /* 0x000fe200078e3cff */
[--C-:B------:R-:W-:Y:S01]  /*be90*/  IMAD.X R25, RZ, RZ, R5.reuse, P3 ;  /* 0x000000ffff197224 */ /* 0x100fe200018e0605 */
[----:B------:R-:W-:Y:S01]  /*bea0*/  LOP3.LUT R40, R40, R41, RZ, 0x3c, !PT ;  /* 0x0000002928287212 */ /* 0x000fe200078e3cff */
[----:B------:R-:W-:Y:S01]  /*beb0*/  IMAD.X R41, RZ, RZ, R5, P0 ;  /* 0x000000ffff297224 */ /* 0x000fe200000e0605 */
[----:B------:R-:W-:-:S02]  /*bec0*/  LOP3.LUT P0, RZ, R226, 0x3, RZ, 0xc0, !PT ;  /* 0x00000003e2ff7812 */ /* 0x000fc4000780c0ff */
[----:B------:R-:W-:Y:S02]  /*bed0*/  IADD3 R45, P3, R4, 0xa000, RZ ;  /* 0x0000a000042d7810 */ /* 0x000fe40007f7e0ff */
[----:B------:R-:W-:Y:S02]  /*bee0*/  ISETP.GE.OR P2, PT, R14, R77, P0 ;  /* 0x0000004d0e00720c */ /* 0x000fe40000746670 */
[----:B------:R-:W-:Y:S02]  /*bef0*/  LOP3.LUT R12, R13, 0x380, RZ, 0xc0, !PT ;  /* 0x000003800d0c7812 */ /* 0x000fe400078ec0ff */
[----:B------:R-:W-:Y:S02]  /*bf00*/  LOP3.LUT R16, R17, 0x380, RZ, 0xc0, !PT ;  /* 0x0000038011107812 */ /* 0x000fe400078ec0ff */
[----:B------:R-:W-:Y:S02]  /*bf10*/  LOP3.LUT R44, R45, 0x380, RZ, 0xc0, !PT ;  /* 0x000003802d2c7812 */ /* 0x000fe400078ec0ff */
[----:B------:R-:W-:-:S02]  /*bf20*/  SHF.R.U64 R12, R12, 0x3, RZ ;  /* 0x000000030c0c7819 */ /* 0x000fc400000012ff */
[----:B------:R-:W-:Y:S02]  /*bf30*/  SHF.R.U64 R16, R16, 0x3, RZ ;  /* 0x0000000310107819 */ /* 0x000fe400000012ff */
[----:B------:R-:W-:Y:S01]  /*bf40*/  SHF.R.U64 R44, R44, 0x3, RZ ;  /* 0x000000032c2c7819 */ /* 0x000fe200000012ff */
[----:B-1----:R1:W-:Y:S01]  /*bf50*/  @!P2 ST.E desc[UR36][R42.64], R3 ;  /* 0x000000032a00a985 */ /* 0x0023e2000c101924 */
[----:B------:R-:W-:Y:S01]  /*bf60*/  LOP3.LUT R12, R12, R13, RZ, 0x3c, !PT ;  /* 0x0000000d0c0c7212 */ /* 0x000fe200078e3cff */
[----:B------:R-:W-:Y:S01]  /*bf70*/  IMAD.X R13, RZ, RZ, R5, P5 ;  /* 0x000000ffff0d7224 */ /* 0x000fe200028e0605 */
[----:B------:R-:W-:Y:S02]  /*bf80*/  LOP3.LUT R16, R16, R17, RZ, 0x3c, !PT ;  /* 0x0000001110107212 */ /* 0x000fe400078e3cff */
[----:B------:R-:W-:Y:S02]  /*bf90*/  IADD3.X R17, RZ, R5, RZ, P4, !PT ;  /* 0x00000005ff117210 */ /* 0x000fe400027fe4ff */
[----:B------:R-:W-:-:S02]  /*bfa0*/  IADD3 R33, P6, R4, 0x6000, RZ ;  /* 0x0000600004217810 */ /* 0x000fc40007fde0ff */
[C---:B------:R-:W-:Y:S02]  /*bfb0*/  IADD3 R37, P5, R4.reuse, 0x7000, RZ ;  /* 0x0000700004257810 */ /* 0x040fe40007fbe0ff */
[----:B------:R-:W-:Y:S01]  /*bfc0*/  IADD3 R61, P4, R4, 0x8000, RZ ;  /* 0x00008000043d7810 */ /* 0x000fe20007f9e0ff */
[----:B-1----:R-:W1:Y:S01]  /*bfd0*/  @P1 LDC R3, c[0x0][0xcec] ;  /* 0x00033b00ff031b82 */ /* 0x002e620000000800 */
[----:B------:R-:W-:Y:S01]  /*bfe0*/  LOP3.LUT R44, R44, R45, RZ, 0x3c, !PT ;  /* 0x0000002d2c2c7212 */ /* 0x000fe200078e3cff */
[--C-:B------:R-:W-:Y:S01]  /*bff0*/  IMAD.X R45, RZ, RZ, R5.reuse, P3 ;  /* 0x000000ffff2d7224 */ /* 0x100fe200018e0605 */
[----:B------:R-:W-:Y:S02]  /*c000*/  IADD3 R9, P3, R4, 0xf000, RZ ;  /* 0x0000f00004097810 */ /* 0x000fe40007f7e0ff */
[----:B------:R-:W-:Y:S02]  /*c010*/  LOP3.LUT R32, R33, 0x380, RZ, 0xc0, !PT ;  /* 0x0000038021207812 */ /* 0x000fe400078ec0ff */
[----:B------:R-:W-:Y:S01]  /*c020*/  LOP3.LUT R36, R37, 0x380, RZ, 0xc0, !PT ;  /* 0x0000038025247812 */ /* 0x000fe200078ec0ff */
[----:B------:R-:W-:Y:S01]  /*c030*/  UIMAD UR10, UR11, UR12, URZ ;  /* 0x0000000c0b0a72a4 */ /* 0x000fe2000f8e023f */
[----:B------:R-:W-:Y:S01]  /*c040*/  LOP3.LUT R60, R61, 0x380, RZ, 0xc0, !PT ;  /* 0x000003803d3c7812 */ /* 0x000fe200078ec0ff */
[----:B------:R-:W-:Y:S01]  /*c050*/  UIMAD.WIDE.U32 UR8, UR4, UR12, URZ ;  /* 0x0000000c040872a5 */ /* 0x000fe2000f8e003f */
[----:B------:R-:W-:Y:S01]  /*c060*/  LOP3.LUT R0, R9, 0x380, RZ, 0xc0, !PT ;  /* 0x0000038009007812 */ /* 0x000fe200078ec0ff */
[----:B------:R-:W-:Y:S01]  /*c070*/  IMAD.X R53, RZ, RZ, R5, P3 ;  /* 0x000000ffff357224 */ /* 0x000fe200018e0605 */
[----:B------:R-:W-:-:S02]  /*c080*/  SHF.R.U64 R32, R32, 0x3, RZ ;  /* 0x0000000320207819 */ /* 0x000fc400000012ff */
[----:B------:R-:W-:Y:S02]  /*c090*/  SHF.R.U64 R36, R36, 0x3, RZ ;  /* 0x0000000324247819 */ /* 0x000fe400000012ff */
[----:B------:R-:W-:Y:S02]  /*c0a0*/  SHF.R.U64 R60, R60, 0x3, RZ ;  /* 0x000000033c3c7819 */ /* 0x000fe400000012ff */
[----:B------:R-:W-:Y:S01]  /*c0b0*/  SHF.R.U64 R0, R0, 0x3, RZ ;  /* 0x0000000300007819 */ /* 0x000fe200000012ff */
[----:B------:R-:W-:Y:S01]  /*c0c0*/  UIMAD UR10, UR4, UR13, UR10 ;  /* 0x0000000d040a72a4 */ /* 0x000fe2000f8e020a */
[----:B------:R-:W-:Y:S01]  /*c0d0*/  LOP3.LUT R32, R32, R33, RZ, 0x3c, !PT ;  /* 0x0000002120207212 */ /* 0x000fe200078e3cff */
[--C-:B------:R-:W-:Y:S01]  /*c0e0*/  IMAD.X R33, RZ, RZ, R5.reuse, P6 ;  /* 0x000000ffff217224 */ /* 0x100fe200030e0605 */
[----:B------:R-:W-:Y:S01]  /*c0f0*/  LOP3.LUT R36, R36, R37, RZ, 0x3c, !PT ;  /* 0x0000002524247212 */ /* 0x000fe200078e3cff */
[--C-:B------:R-:W-:Y:S01]  /*c100*/  IMAD.X R37, RZ, RZ, R5.reuse, P5 ;  /* 0x000000ffff257224 */ /* 0x100fe200028e0605 */
[----:B------:R-:W-:Y:S01]  /*c110*/  LOP3.LUT R60, R60, R61, RZ, 0x3c, !PT ;  /* 0x0000003d3c3c7212 */ /* 0x000fe200078e3cff */
[----:B------:R-:W-:Y:S01]  /*c120*/  IMAD.X R61, RZ, RZ, R5, P4 ;  /* 0x000000ffff3d7224 */ /* 0x000fe200020e0605 */
[----:B------:R-:W-:Y:S01]  /*c130*/  ISETP.GE.OR P0, PT, R6, R77, P0 ;  /* 0x0000004d0600720c */ /* 0x000fe20000706670 */
[----:B------:R-:W-:Y:S01]  /*c140*/  ULDC.64 UR12, c[0x0][0xbe8] ;  /* 0x0002fa00000c7ab9 */ /* 0x000fe20000000a00 */
[----:B------:R-:W-:-:S02]  /*c150*/  IADD3 R69, P6, R4, 0xc000, RZ ;  /* 0x0000c00004457810 */ /* 0x000fc40007fde0ff */
[C---:B------:R-:W-:Y:S02]  /*c160*/  IADD3 R65, P5, R4.reuse, 0xd000, RZ ;  /* 0x0000d00004417810 */ /* 0x040fe40007fbe0ff */
[C---:B------:R-:W-:Y:S02]  /*c170*/  IADD3 R57, P4, R4.reuse, 0xe000, RZ ;  /* 0x0000e00004397810 */ /* 0x040fe40007f9e0ff */
[----:B------:R-:W-:Y:S02]  /*c180*/  LOP3.LUT R11, R4, 0x380, RZ, 0xc0, !PT ;  /* 0x00000380040b7812 */ /* 0x000fe400078ec0ff */
[----:B------:R-:W-:Y:S01]  /*c190*/  LOP3.LUT R52, R0, R9, RZ, 0x3c, !PT ;  /* 0x0000000900347212 */ /* 0x000fe200078e3cff */
[----:B------:R-:W-:Y:S01]  /*c1a0*/  IMAD R0, R220, 0x20, R224 ;  /* 0x00000020dc007824 */ /* 0x000fe200078e02e0 */
[----:B------:R-:W-:Y:S01]  /*c1b0*/  UIADD3 UR9, UR9, UR10, URZ ;  /* 0x0000000a09097290 */ /* 0x000fe2000fffe03f */
[----:B------:R-:W-:Y:S01]  /*c1c0*/  LOP3.LUT R68, R69, 0x380, RZ, 0xc0, !PT ;  /* 0x0000038045447812 */ /* 0x000fe200078ec0ff */
[----:B------:R-:W-:Y:S01]  /*c1d0*/  UIMAD UR4, UR15, UR12, URZ ;  /* 0x0000000c0f0472a4 */ /* 0x000fe2000f8e023f */
[----:B------:R-:W-:Y:S01]  /*c1e0*/  LOP3.LUT R64, R65, 0x380, RZ, 0xc0, !PT ;  /* 0x0000038041407812 */ /* 0x000fe200078ec0ff */
[----:B--2---:R2:W-:Y:S01]  /*c1f0*/  @!P0 ST.E desc[UR36][R46.64], R2 ;  /* 0x000000022e008985 */ /* 0x0045e2000c101924 */
[----:B------:R-:W-:-:S02]  /*c200*/  LOP3.LUT R56, R57, 0x380, RZ, 0xc0, !PT ;  /* 0x0000038039387812 */ /* 0x000fc400078ec0ff */
[----:B------:R-:W-:Y:S01]  /*c210*/  SHF.R.U64 R11, R11, 0x3, RZ ;  /* 0x000000030b0b7819 */ /* 0x000fe200000012ff */
[----:B------:R-:W-:Y:S01]  /*c220*/  VIADD R6, R0, UR61 ;  /* 0x0000003d00067c36 */ /* 0x000fe20008000000 */
[----:B------:R-:W-:Y:S01]  /*c230*/  UIMAD UR4, UR20, UR13, UR4 ;  /* 0x0000000d140472a4 */ /* 0x000fe2000f8e0204 */
[----:B------:R-:W-:Y:S01]  /*c240*/  SHF.R.U64 R68, R68, 0x3, RZ ;  /* 0x0000000344447819 */ /* 0x000fe200000012ff */
[----:B------:R-:W-:Y:S01]  /*c250*/  UIMAD.WIDE.U32 UR8, UR20, UR12, UR8 ;  /* 0x0000000c140872a5 */ /* 0x000fe2000f8e0008 */
[----:B------:R-:W-:Y:S01]  /*c260*/  SHF.R.U64 R64, R64, 0x3, RZ ;  /* 0x0000000340407819 */ /* 0x000fe200000012ff */
[----:B------:R-:W-:Y:S01]  /*c270*/  ULDC.64 UR10, c[0x0][0xbf0] ;  /* 0x0002fc00000a7ab9 */ /* 0x000fe20000000a00 */
[----:B------:R-:W-:Y:S01]  /*c280*/  SHF.R.U64 R56, R56, 0x3, RZ ;  /* 0x0000000338387819 */ /* 0x000fe200000012ff */
[----:B------:R-:W5:Y:S01]  /*c290*/  LD.E.128 R12, desc[UR36][R12.64] ;  /* 0x000000240c0c7980 */ /* 0x000f62000c101d00 */
[----:B------:R-:W-:Y:S01]  /*c2a0*/  LOP3.LUT R4, R11, R4, RZ, 0x3c, !PT ;  /* 0x000000040b047212 */ /* 0x000fe200078e3cff */
[----:B-1----:R-:W-:Y:S01]  /*c2b0*/  @P1 IMAD.HI.U32 R0, R6, R3, RZ ;  /* 0x0000000306001227 */ /* 0x002fe200078e00ff */
[----:B------:R-:W-:Y:S01]  /*c2c0*/  UIADD3 UR9, UR9, UR4, URZ ;  /* 0x0000000409097290 */ /* 0x000fe2000fffe03f */
[----:B------:R-:W-:Y:S01]  /*c2d0*/  LOP3.LUT R68, R68, R69, RZ, 0x3c, !PT ;  /* 0x0000004544447212 */ /* 0x000fe200078e3cff */
[----:B------:R-:W-:Y:S01]  /*c2e0*/  UIMAD UR4, UR19, UR10, URZ ;  /* 0x0000000a130472a4 */ /* 0x000fe2000f8e023f */
[----:B------:R-:W-:Y:S01]  /*c2f0*/  LOP3.LUT R64, R64, R65, RZ, 0x3c, !PT ;  /* 0x0000004140407212 */ /* 0x000fe200078e3cff */
[--C-:B------:R-:W-:Y:S01]  /*c300*/  IMAD.X R69, RZ, RZ, R5.reuse, P6 ;  /* 0x000000ffff457224 */ /* 0x100fe200030e0605 */
[----:B------:R-:W-:Y:S01]  /*c310*/  LOP3.LUT R56, R56, R57, RZ, 0x3c, !PT ;  /* 0x0000003938387212 */ /* 0x000fe200078e3cff */
[----:B------:R-:W-:Y:S01]  /*c320*/  IMAD.X R65, RZ, RZ, R5, P5 ;  /* 0x000000ffff417224 */ /* 0x000fe200028e0605 */
[----:B------:R-:W-:Y:S01]  /*c330*/  IADD3.X R57, RZ, R5, RZ, P4, !PT ;  /* 0x00000005ff397210 */ /* 0x000fe200027fe4ff */
[----:B------:R1:W5:Y:S01]  /*c340*/  LD.E.128 R8, desc[UR36][R4.64] ;  /* 0x0000002404087980 */ /* 0x000362000c101d00 */
[----:B------:R-:W-:-:S02]  /*c350*/  UIMAD UR4, UR18, UR11, UR4 ;  /* 0x0000000b120472a4 */ /* 0x000fc4000f8e0204 */
[----:B------:R-:W-:Y:S01]  /*c360*/  UIMAD.WIDE.U32 UR8, UR18, UR10, UR8 ;  /* 0x0000000a120872a5 */ /* 0x000fe2000f8e0008 */
[----:B------:R-:W5:Y:S02]  /*c370*/  LD.E.128 R16, desc[UR36][R16.64] ;  /* 0x0000002410107980 */ /* 0x000f64000c101d00 */
[----:B------:R-:W-:Y:S02]  /*c380*/  ULDC.64 UR10, c[0x0][0xbe0] ;  /* 0x0002f800000a7ab9 */ /* 0x000fe40000000a00 */
[----:B------:R-:W5:Y:S01]  /*c390*/  LD.E.128 R20, desc[UR36][R20.64] ;  /* 0x0000002414147980 */ /* 0x000f62000c101d00 */
[----:B-1----:R-:W-:Y:S01]  /*c3a0*/  IMAD.MOV.U32 R5, RZ, RZ, R6 ;  /* 0x000000ffff057224 */ /* 0x002fe200078e0006 */
[----:B0-----:R-:W-:Y:S01]  /*c3b0*/  @P1 SHF.R.U32.HI R5, RZ, R75, R0 ;  /* 0x0000004bff051219 */ /* 0x001fe20000011600 */
[----:B------:R-:W-:Y:S01]  /*c3c0*/  UIADD3 UR4, UR9, UR4, URZ ;  /* 0x0000000409047290 */ /* 0x000fe2000fffe03f */
[----:B------:R-:W5:Y:S02]  /*c3d0*/  LD.E.128 R24, desc[UR36][R24.64] ;  /* 0x0000002418187980 */ /* 0x000f64000c101d00 */
[--C-:B------:R-:W-:Y:S01]  /*c3e0*/  SHF.R.S32.HI R0, RZ, 0x1f, R5.reuse ;  /* 0x0000001fff007819 */ /* 0x100fe20000011405 */
[----:B------:R-:W-:Y:S01]  /*c3f0*/  IMAD.MOV R4, RZ, RZ, -R5 ;  /* 0x000000ffff047224 */ /* 0x000fe200078e0a05 */
[----:B------:R-:W-:Y:S01]  /*c400*/  MOV R3, UR9 ;  /* 0x0000000900037c02 */ /* 0x000fe20008000f00 */
[----:B--2---:R-:W-:Y:S01]  /*c410*/  IMAD.U32 R2, RZ, RZ, UR8 ;  /* 0x00000008ff027e24 */ /* 0x004fe2000f8e00ff */
[----:B------:R-:W5:Y:S01]  /*c420*/  LD.E.128 R28, desc[UR36][R28.64] ;  /* 0x000000241c1c7980 */ /* 0x000f62000c101d00 */
[----:B------:R-:W-:Y:S01]  /*c430*/  IMAD R0, R0, UR10, RZ ;  /* 0x0000000a00007c24 */ /* 0x000fe2000f8e02ff */
[----:B------:R-:W-:Y:S01]  /*c440*/  ULDC.64 UR8, c[0x0][0xbd8] ;  /* 0x0002f60000087ab9 */ /* 0x000fe20000000a00 */
[----:B------:R-:W-:Y:S01]  /*c450*/  IMAD R73, R73, R4, R6 ;  /* 0x0000000449497224 */ /* 0x000fe200078e0206 */
[----:B------:R-:W5:Y:S01]  /*c460*/  LD.E.128 R32, desc[UR36][R32.64] ;  /* 0x0000002420207980 */ /* 0x000f62000c101d00 */
[----:B------:R-:W-:-:S02]  /*c470*/  IMAD.U32 R3, RZ, RZ, UR4 ;  /* 0x00000004ff037e24 */ /* 0x000fc4000f8e00ff */
        /* <DEDUP_REMOVED lines=30> */
[-C--:B------:R-:W-:Y:S01]  /*c660*/  ISETP.GE.AND P1, PT, R0, R77.reuse, PT ;  /* 0x0000004d0000720c */ /* 0x080fe20003f26270 */
[----:B------:R-:W-:Y:S01]  /*c670*/  VIADD R0, R78, 0x40 ;  /* 0x000000404e007836 */ /* 0x000fe20000000000 */
[----:B------:R-:W-:Y:S01]  /*c680*/  LEA.HI.X R76, R2, UR9, R3, 0x1, P3 ;  /* 0x00000009024c7c11 */ /* 0x000fe200098f0c03 */
[----:B0-----:R0:W1:Y:S01]  /*c690*/  SHFL.IDX PT, R74, R6, RZ, 0x181f ;  /* 0x00181fff064a7589 */ /* 0x00106200000e0000 */
[----:B------:R-:W-:Y:S02]  /*c6a0*/  BSSY B1, `(.L_x_5695) ;  /* 0x000001a000017945 */ /* 0x000fe40003800000 */
[----:B------:R-:W-:Y:S01]  /*c6b0*/  ISETP.GE.AND P0, PT, R0, R77, PT ;  /* 0x0000004d0000720c */ /* 0x000fe20003f06270 */
[----:B------:R-:W-:Y:S01]  /*c6c0*/  SYNCS.ARRIVE.TRANS64.RED.A1T0 RZ, [UR7], RZ ;  /* 0x000000ffffff79a7 */ /* 0x000fe20008100407 */
[----:B------:R0:W2:Y:S01]  /*c6d0*/  SHFL.IDX PT, R0, R76, RZ, 0x181f ;  /* 0x00181fff4c007589 */ /* 0x0000a200000e0000 */
[----:B------:R-:W-:Y:S02]  /*c6e0*/  SHF.R.S32.HI R79, RZ, 0x1f, R219 ;  /* 0x0000001fff4f7819 */ /* 0x000fe400000114db */
[----:B------:R-:W-:-:S02]  /*c6f0*/  SHF.R.S32.HI R80, RZ, 0x1f, R217 ;  /* 0x0000001fff507819 */ /* 0x000fc400000114d9 */
[----:B------:R-:W-:Y:S02]  /*c700*/  SHF.R.S32.HI R81, RZ, 0x1f, R218 ;  /* 0x0000001fff517819 */ /* 0x000fe400000114da */
[----:B------:R-:W-:Y:S01]  /*c710*/  SHF.R.S32.HI R82, RZ, 0x1f, R200 ;  /* 0x0000001fff527819 */ /* 0x000fe200000114c8 */
[----:B0-----:R-:W-:Y:S06]  /*c720*/  @P2 BRA `(.L_x_5696) ;  /* 0x0000000000442947 */ /* 0x001fec0003800000 */
        /* <DEDUP_REMOVED lines=17> */
.L_x_5696:
[----:B------:R-:W-:Y:S05]  /*c840*/  BSYNC B1 ;  /* 0x0000000000017941 */ /* 0x000fea0003800000 */
.L_x_5695:
[----:B--2---:R2:W3:Y:S01]  /*c850*/  SHFL.IDX PT, R0, R76, 0x1, 0x181f ;  /* 0x00381f004c007f89 */ /* 0x0044e200000e0000 */
[----:B------:R-:W-:Y:S03]  /*c860*/  BSSY B1, `(.L_x_5697) ;  /* 0x0000014000017945 */ /* 0x000fe60003800000 */
[----:B0----5:R2:W0:Y:S01]  /*c870*/  SHFL.IDX PT, R10, R6, 0x1, 0x181f ;  /* 0x00381f00060a7f89 */ /* 0x02142200000e0000 */
        /* <DEDUP_REMOVED lines=8> */
[----:B---3--:R-:W-:Y:S02]  /*c900*/  @!P4 LEA.HI.X R3, R200, R0, R82, 0x1, P6 ;  /* 0x00000000c803c211 */ /* 0x008fe400030f0c52 */
        /* <DEDUP_REMOVED lines=9> */
.L_x_5698:
[----:B------:R-:W-:Y:S05]  /*c9a0*/  BSYNC B1 ;  /* 0x0000000000017941 */ /* 0x000fea0003800000 */
.L_x_5697:
[----:B---3--:R3:W1:Y:S01]  /*c9b0*/  SHFL.IDX PT, R0, R76, 0x2, 0x181f ;  /* 0x00581f004c007f89 */ /* 0x00866200000e0000 */
[----:B------:R-:W-:Y:S03]  /*c9c0*/  BSSY B1, `(.L_x_5699) ;  /* 0x0000014000017945 */ /* 0x000fe60003800000 */
[----:B0---4-:R3:W0:Y:S01]  /*c9d0*/  SHFL.IDX PT, R10, R6, 0x2, 0x181f ;  /* 0x00581f00060a7f89 */ /* 0x01162200000e0000 */
        /* <DEDUP_REMOVED lines=9> */
[----:B-1----:R-:W-:Y:S02]  /*ca70*/  @!P3 LEA.HI.X R3, R200, R0, R82, 0x1, P6 ;  /* 0x00000000c803b211 */ /* 0x002fe400030f0c52 */
        /* <DEDUP_REMOVED lines=8> */
.L_x_5700:
[----:B------:R-:W-:Y:S05]  /*cb00*/  BSYNC B1 ;  /* 0x0000000000017941 */ /* 0x000fea0003800000 */
.L_x_5699:
[----:B-1----:R-:W-:Y:S01]  /*cb10*/  IADD3 R0, R78, 0x60, RZ ;  /* 0x000000604e007810 */ /* 0x002fe20007ffe0ff */
[----:B--23--:R-:W3:Y:S03]  /*cb20*/  SHFL.IDX PT, R76, R76, 0x3, 0x181f ;  /* 0x00781f004c4c7f89 */ /* 0x00cee600000e0000 */
[----:B------:R-:W-:Y:S01]  /*cb30*/  ISETP.GE.AND P0, PT, R0, R77, PT ;  /* 0x0000004d0000720c */ /* 0x000fe20003f06270 */
[----:B------:R-:W1:-:S12]  /*cb40*/  SHFL.IDX PT, R6, R6, 0x3, 0x181f ;  /* 0x00781f0006067f89 */ /* 0x000e5800000e0000 */
[----:B------:R-:W-:Y:S05]  /*cb50*/  @P0 BRA `(.L_x_5701) ;  /* 0x0000000c00d80947 */ /* 0x000fea0003800000 */
[----:B------:R-:W-:Y:S02]  /*cb60*/  ULDC UR4, c[0x0][0xbc8] ;  /* 0x0002f20000047ab9 */ /* 0x000fe40000000800 */
[----:B------:R-:W-:Y:S02]  /*cb70*/  ISETP.GE.AND P3, PT, R200, UR4, PT ;  /* 0x00000004c8007c0c */ /* 0x000fe4000bf66270 */
[----:B------:R-:W-:Y:S02]  /*cb80*/  ISETP.GE.AND P4, PT, R218, UR4, PT ;  /* 0x00000004da007c0c */ /* 0x000fe4000bf86270 */
[----:B------:R-:W-:-:S09]  /*cb90*/  ISETP.GE.AND P5, PT, R217, UR4, PT ;  /* 0x00000004d9007c0c */ /* 0x000fd2000bfa6270 */
[-C--:B-1--4-:R-:W-:Y:S02]  /*cba0*/  @!P3 LEA R2, P0, R200, R6.reuse, 0x1 ;  /* 0x00000006c802b211 */ /* 0x092fe400078008ff */
        /* <DEDUP_REMOVED lines=10> */
[----:B-1----:R-:W-:-:S04]  /*cc50*/  LEA R2, P0, R219, R6, 0x1 ;  /* 0x00000006db027211 */ /* 0x002fc800078008ff */
[----:B------:R-:W-:-:S05]  /*cc60*/  LEA.HI.X R3, R219, R76, R79, 0x1, P0 ;  /* 0x0000004cdb037211 */ /* 0x000fca00000f0c4f */
[----:B------:R1:W-:Y:S01]  /*cc70*/  ST.E.128 desc[UR36][R2.64], R52 ;  /* 0x0000003402007985 */ /* 0x0003e2000c101d24 */
[----:B------:R-:W-:Y:S05]  /*cc80*/  BRA `(.L_x_5701) ;  /* 0x0000000c008c7947 */ /* 0x000fea0003800000 */
.L_x_5693:
[----:B------:R-:W-:Y:S01]  /*cc90*/  R2UR UR4, R221 ;  /* 0x00000000dd0472ca */ /* 0x000fe200000e0000 */
[----:B------:R-:W-:Y:S01]  /*cca0*/  ULDC.64 UR8, c[0x0][0xd00] ;  /* 0x0003400000087ab9 */ /* 0x000fe20000000a00 */
[----:B------:R-:W0:Y:S01]  /*ccb0*/  LDC R13, c[0x0][0xce8] ;  /* 0x00033a00ff0d7b82 */ /* 0x000e220000000800 */
[----:B------:R-:W-:Y:S01]  /*ccc0*/  UISETP.NE.U32.AND UP0, UPT, UR8, URZ, UPT ;  /* 0x0000003f0800728c */ /* 0x000fe2000bf05070 */
[----:B------:R-:W-:-:S03]  /*ccd0*/  R2UR UR7, R222 ;  /* 0x00000000de0772ca */ /* 0x000fc600000e0000 */
        /* <DEDUP_REMOVED lines=31> */
[----:B--2---:R-:W-:-:S07]  /*ced0*/  IADD3 R0, -R5, R0, RZ ;  /* 0x0000000005007210 */ /* 0x004fce0007ffe1ff */
.L_x_5702:
[----:B------:R-:W-:Y:S01]  /*cee0*/  R2UR UR8, R221 ;  /* 0x00000000dd0872ca */ /* 0x000fe200000e0000 */
[----:B------:R-:W-:Y:S01]  /*cef0*/  BSSY B1, `(.L_x_5703) ;  /* 0x000002f000017945 */ /* 0x000fe20003800000 */
[----:B------:R-:W-:-:S11]  /*cf00*/  R2UR UR7, R223 ;  /* 0x00000000df0772ca */ /* 0x000fd600000e0000 */
        /* <DEDUP_REMOVED lines=12> */
[----:B------:R-:W-:Y:S01]  /*cfd0*/  R2UR UR16, R222 ;  /* 0x00000000de1072ca */ /* 0x000fe200000e0000 */
[----:B------:R-:W-:Y:S01]  /*cfe0*/  UIMAD UR7, UR11, UR14, URZ ;  /* 0x0000000e0b0772a4 */ /* 0x000fe2000f8e023f */
[----:B------:R-:W-:Y:S01]  /*cff0*/  IMAD.MOV.U32 R2, RZ, RZ, R4 ;  /* 0x000000ffff027224 */ /* 0x000fe200078e0004 */
[----:B------:R-:W-:Y:S01]  /*d000*/  UMOV UR8, UR4 ;  /* 0x0000000400087c82 */ /* 0x000fe20008000000 */
[----:B------:R-:W-:-:S07]  /*d010*/  UMOV UR9, UR10 ;  /* 0x0000000a00097c82 */ /* 0x000fce0008000000 */
        /* <DEDUP_REMOVED lines=28> */
.L_x_5704:
[----:B------:R-:W-:Y:S05]  /*d1e0*/  BSYNC B1 ;  /* 0x0000000000017941 */ /* 0x000fea0003800000 */
.L_x_5703:
[----:B0-----:R-:W0:Y:S01]  /*d1f0*/  @P0 LDC R3, c[0x0][0xcf0] ;  /* 0x00033c00ff030b82 */ /* 0x001e220000000800 */
[----:B------:R-:W-:Y:S01]  /*d200*/  ULDC.64 UR14, c[0x0][0xba0] ;  /* 0x0002e800000e7ab9 */ /* 0x000fe20000000a00 */
[----:B------:R-:W-:Y:S01]  /*d210*/  R2UR UR16, R222 ;  /* 0x00000000de1072ca */ /* 0x000fe200000e0000 */
[----:B------:R-:W-:Y:S01]  /*d220*/  UIMAD UR7, UR10, UR14, URZ ;  /* 0x0000000e0a0772a4 */ /* 0x000fe2000f8e023f */
[----:B------:R-:W-:Y:S01]  /*d230*/  LEA R2, R220, R224, 0x5 ;  /* 0x000000e0dc027211 */ /* 0x000fe200078e28ff */
[----:B------:R-:W-:Y:S01]  /*d240*/  UIMAD.WIDE.U32 UR8, UR4, UR14, URZ ;  /* 0x0000000e040872a5 */ /* 0x000fe2000f8e003f */
[----:B------:R-:W-:Y:S01]  /*d250*/  BSSY B1, `(.L_x_5705) ;  /* 0x0000044000017945 */ /* 0x000fe20003800000 */
[----:B------:R-:W-:Y:S01]  /*d260*/  UIMAD UR7, UR4, UR15, UR7 ;  /* 0x0000000f040772a4 */ /* 0x000fe2000f8e0207 */
[----:B------:R-:W-:Y:S01]  /*d270*/  SHF.R.S32.HI R16, RZ, 0x1f, R219 ;  /* 0x0000001fff107819 */ /* 0x000fe200000114db */
[----:B------:R-:W-:Y:S01]  /*d280*/  VIADD R6, R2, UR61 ;  /* 0x0000003d02067c36 */ /* 0x000fe20008000000 */
[----:B------:R-:W-:Y:S01]  /*d290*/  ULDC.64 UR14, c[0x0][0xbe8] ;  /* 0x0002fa00000e7ab9 */ /* 0x000fe20000000a00 */
[----:B------:R-:W-:Y:S01]  /*d2a0*/  UIADD3 UR9, UR9, UR7, URZ ;  /* 0x0000000709097290 */ /* 0x000fe2000fffe03f */
[----:B------:R-:W-:Y:S01]  /*d2b0*/  SHF.R.S32.HI R17, RZ, 0x1f, R217 ;  /* 0x0000001fff117819 */ /* 0x000fe200000114d9 */
[----:B------:R-:W-:Y:S01]  /*d2c0*/  UIMAD UR4, UR11, UR14, URZ ;  /* 0x0000000e0b0472a4 */ /* 0x000fe2000f8e023f */
[----:B------:R-:W-:Y:S01]  /*d2d0*/  @P0 IMAD.HI.U32 R2, R6, R11, RZ ;  /* 0x0000000b06020227 */ /* 0x000fe200078e00ff */
[----:B------:R-:W-:Y:S01]  /*d2e0*/  UIMAD.WIDE.U32 UR8, UR16, UR14, UR8 ;  /* 0x0000000e100872a5 */ /* 0x000fe2000f8e0008 */
[----:B------:R-:W-:Y:S01]  /*d2f0*/  SHF.R.S32.HI R18, RZ, 0x1f, R218 ;  /* 0x0000001fff127819 */ /* 0x000fe200000114da */
[----:B------:R-:W-:Y:S01]  /*d300*/  UIMAD UR4, UR16, UR15, UR4 ;  /* 0x0000000f100472a4 */ /* 0x000fe2000f8e0204 */
[----:B------:R-:W-:Y:S01]  /*d310*/  IMAD.MOV.U32 R5, RZ, RZ, R6 ;  /* 0x000000ffff057224 */ /* 0x000fe200078e0006 */
[----:B------:R-:W-:Y:S01]  /*d320*/  ULDC.64 UR10, c[0x0][0xbf0] ;  /* 0x0002fc00000a7ab9 */ /* 0x000fe20000000a00 */
[----:B------:R-:W-:Y:S01]  /*d330*/  SHF.R.S32.HI R19, RZ, 0x1f, R200 ;  /* 0x0000001fff137819 */ /* 0x000fe200000114c8 */
[----:B------:R-:W-:-:S02]  /*d340*/  UIADD3 UR9, UR9, UR4, URZ ;  /* 0x0000000409097290 */ /* 0x000fc4000fffe03f */
[----:B------:R-:W-:Y:S01]  /*d350*/  UIMAD UR4, UR13, UR10, URZ ;  /* 0x0000000a0d0472a4 */ /* 0x000fe2000f8e023f */
[----:B0-----:R-:W-:Y:S01]  /*d360*/  @P0 SHF.R.U32.HI R5, RZ, R3, R2 ;  /* 0x00000003ff050219 */ /* 0x001fe20000011602 */
[----:B------:R-:W-:Y:S02]  /*d370*/  UIMAD.WIDE.U32 UR8, UR12, UR10, UR8 ;  /* 0x0000000a0c0872a5 */ /* 0x000fe4000f8e0008 */
[----:B------:R-:W-:Y:S01]  /*d380*/  UIMAD UR4, UR12, UR11, UR4 ;  /* 0x0000000b0c0472a4 */ /* 0x000fe2000f8e0204 */
[--C-:B------:R-:W-:Y:S01]  /*d390*/  SHF.R.S32.HI R2, RZ, 0x1f, R5.reuse ;  /* 0x0000001fff027819 */ /* 0x100fe20000011405 */
[----:B------:R-:W-:Y:S01]  /*d3a0*/  IMAD.MOV R9, RZ, RZ, -R5 ;  /* 0x000000ffff097224 */ /* 0x000fe200078e0a05 */
[----:B------:R-:W-:Y:S01]  /*d3b0*/  ULDC.64 UR10, c[0x0][0xbe0] ;  /* 0x0002f800000a7ab9 */ /* 0x000fe20000000a00 */
[----:B------:R-:W-:Y:S02]  /*d3c0*/  UIADD3 UR4, UR9, UR4, URZ ;  /* 0x0000000409047290 */ /* 0x000fe4000fffe03f */
[----:B------:R-:W-:-:S02]  /*d3d0*/  IMAD.U32 R3, RZ, RZ, UR9 ;  /* 0x00000009ff037e24 */ /* 0x000fc4000f8e00ff */
[----:B------:R-:W-:Y:S02]  /*d3e0*/  IMAD R4, R2, UR10, RZ ;  /* 0x0000000a02047c24 */ /* 0x000fe4000f8e02ff */
[----:B------:R-:W-:Y:S01]  /*d3f0*/  IMAD.U32 R2, RZ, RZ, UR8 ;  /* 0x00000008ff027e24 */ /* 0x000fe2000f8e00ff */
[----:B------:R-:W-:Y:S01]  /*d400*/  ULDC.64 UR8, c[0x0][0xbd8] ;  /* 0x0002f60000087ab9 */ /* 0x000fe20000000a00 */
[----:B------:R-:W-:Y:S02]  /*d410*/  IMAD.U32 R3, RZ, RZ, UR4 ;  /* 0x00000004ff037e24 */ /* 0x000fe4000f8e00ff */
[----:B------:R-:W-:Y:S02]  /*d420*/  IMAD R9, R13, R9, R6 ;  /* 0x000000090d097224 */ /* 0x000fe400078e0206 */
[C---:B------:R-:W-:Y:S02]  /*d430*/  IMAD R11, R5.reuse, UR11, R4 ;  /* 0x0000000b050b7c24 */ /* 0x040fe4000f8e0204 */
[----:B------:R-:W-:Y:S01]  /*d440*/  IMAD.WIDE.U32 R2, R5, UR10, R2 ;  /* 0x0000000a05027c25 */ /* 0x000fe2000f8e0002 */
[----:B------:R-:W-:-:S03]  /*d450*/  SHF.R.S32.HI R4, RZ, 0x1f, R9 ;  /* 0x0000001fff047819 */ /* 0x000fc60000011409 */
[----:B------:R-:W-:Y:S01]  /*d460*/  VIADD R6, R224, UR61 ;  /* 0x0000003de0067c36 */ /* 0x000fe20008000000 */
[----:B------:R-:W-:Y:S01]  /*d470*/  IADD3 R3, R3, R11, RZ ;  /* 0x0000000b03037210 */ /* 0x000fe20007ffe0ff */
[----:B------:R-:W-:Y:S02]  /*d480*/  IMAD R4, R4, UR8, RZ ;  /* 0x0000000804047c24 */ /* 0x000fe4000f8e02ff */
        /* <DEDUP_REMOVED lines=32> */
.L_x_5706:
[----:B------:R-:W-:Y:S05]  /*d690*/  BSYNC B1 ;  /* 0x0000000000017941 */ /* 0x000fea0003800000 */
.L_x_5705:
        /* <DEDUP_REMOVED lines=21> */
.L_x_5708:
[----:B------:R-:W-:Y:S05]  /*d7f0*/  BSYNC B1 ;  /* 0x0000000000017941 */ /* 0x000fea0003800000 */
.L_x_5707:
        /* <DEDUP_REMOVED lines=21> */
.L_x_5710:
[----:B------:R-:W-:Y:S05]  /*d950*/  BSYNC B1 ;  /* 0x0000000000017941 */ /* 0x000fea0003800000 */
.L_x_5709:
        /* <DEDUP_REMOVED lines=22> */
.L_x_5701:
[----:B------:R-:W-:Y:S05]  /*dac0*/  BSYNC B0 ;  /* 0x0000000000007941 */ /* 0x000fea0003800000 */
.L_x_5692:
[----:B------:R-:W-:Y:S02]  /*dad0*/  ULDC UR4, c[0x0][0xd3c] ;  /* 0x00034f0000047ab9 */ /* 0x000fe40000000800 */
[----:B------:R-:W-:-:S13]  /*dae0*/  ISETP.GE.AND P0, PT, R7, UR4, PT ;  /* 0x0000000407007c0c */ /* 0x000fda000bf06270 */
[----:B------:R-:W-:Y:S05]  /*daf0*/  @!P0 BRA `(.L_x_5711) ;  /* 0xffffff3000c48947 */ /* 0x000fea000383ffff */
[----:B------:R-:W-:Y:S05]  /*db00*/  EXIT ;  /* 0x000000000000794d */ /* 0x000fea0003800000 */
.L_x_5649:
        /* <DEDUP_REMOVED lines=16> */
.L_x_5712:
        /* <DEDUP_REMOVED lines=37> */
[----:B------:R-:W-:Y:S01]  /*de60*/  MOV R4, R3 ;  /* 0x0000000300047202 */ /* 0x000fe20000000f00 */
[----:B------:R-:W-:Y:S01]  /*de70*/  UMOV UR4, URZ ;  /* 0x0000003f00047c82 */ /* 0x000fe20008000000 */
[----:B------:R-:W-:-:S05]  /*de80*/  ULDC UR5, c[0x0][0xd38] ;  /* 0x00034e0000057ab9 */ /* 0x000fca0000000800 */
.L_x_5718:
        /* <DEDUP_REMOVED lines=12> */
.L_x_5717:
[----:B------:R-:W-:Y:S05]  /*df50*/  BSYNC B0 ;  /* 0x0000000000007941 */ /* 0x000fea0003800000 */
.L_x_5716:
        /* <DEDUP_REMOVED lines=20> */
.L_x_5714:
        /* <DEDUP_REMOVED lines=20> */
.L_x_5719:
[----:B-1----:R-:W-:Y:S02]  /*e1e0*/  IMAD.MOV R2, RZ, RZ, -R3 ;  /* 0x000000ffff027224 */ /* 0x002fe400078e0a03 */
[----:B---3--:R-:W-:-:S03]  /*e1f0*/  IMAD R16, R16, UR5, R11 ;  /* 0x0000000510107c24 */ /* 0x008fc6000f8e020b */
[----:B------:R-:W-:Y:S02]  /*e200*/  MOV R11, R2 ;  /* 0x00000002000b7202 */ /* 0x000fe40000000f00 */
        /* <DEDUP_REMOVED lines=53> */
[----:B------:R-:W-:-:S03]  /*e560*/  IMAD R18, R2, R18, R3 ;  /* 0x0000001202127224 */ /* 0x000fc600078e0203 */
[----:B------:R-:W-:Y:S01]  /*e570*/  IADD3 R17, R0, R17, RZ ;  /* 0x0000001100117210 */ /* 0x000fe20007ffe0ff */
[----:B------:R-:W-:Y:S06]  /*e580*/  BRA `(.L_x_5720) ;  /* 0x0000000000147947 */ /* 0x000fec0003800000 */
.L_x_5715:
[----:B------:R-:W-:Y:S01]  /*e590*/  ULDC UR4, c[0x0][0xd3c] ;  /* 0x00034f0000047ab9 */ /* 0x000fe20000000800 */
[----:B------:R-:W-:Y:S02]  /*e5a0*/  IMAD.MOV.U32 R17, RZ, RZ, RZ ;  /* 0x000000ffff117224 */ /* 0x000fe400078e00ff */
[----:B------:R-:W-:Y:S02]  /*e5b0*/  IMAD.U32 R16, RZ, RZ, UR6 ;  /* 0x00000006ff107e24 */ /* 0x000fe4000f8e00ff */
[----:B------:R-:W-:Y:S02]  /*e5c0*/  IMAD.MOV.U32 R18, RZ, RZ, RZ ;  /* 0x000000ffff127224 */ /* 0x000fe400078e00ff */
[----:B------:R-:W-:-:S07]  /*e5d0*/  IMAD.U32 R19, RZ, RZ, UR4 ;  /* 0x00000004ff137e24 */ /* 0x000fce000f8e00ff */
.L_x_5720:
[----:B------:R-:W-:-:S13]  /*e5e0*/  ISETP.NE.AND P0, PT, R5, RZ, PT ;  /* 0x000000ff0500720c */ /* 0x000fda0003f05270 */
[----:B------:R-:W0:Y:S01]  /*e5f0*/  @!P0 S2R R3, SR_CgaCtaId ;  /* 0x0000000000038919 */ /* 0x000e220000008800 */
[----:B------:R-:W-:-:S04]  /*e600*/  @!P0 MOV R0, 0x400 ;  /* 0x0000040000008802 */ /* 0x000fc80000000f00 */
[----:B0-----:R-:W-:-:S05]  /*e610*/  @!P0 LEA R0, R3, R0, 0x18 ;  /* 0x0000000003008211 */ /* 0x001fca00078ec0ff */
[----:B------:R0:W-:Y:S01]  /*e620*/  @!P0 STS.128 [R0+0x324d0], R16 ;  /* 0x0324d01000008388 */ /* 0x0001e20000000c00 */
[----:B------:R-:W-:Y:S06]  /*e630*/  BAR.ARV 0x5, 0x180 ;  /* 0x0146000000007b1d */ /* 0x000fec0000002000 */
.L_x_5713:
[----:B------:R2:W-:Y:S01]  /*e640*/  STL [R1+0x1c], RZ ;  /* 0x00001cff01007387 */ /* 0x0005e20000100800 */
[----:B------:R-:W-:Y:S01]  /*e650*/  ULDC UR4, c[0x0][0xd3c] ;  /* 0x00034f0000047ab9 */ /* 0x000fe20000000800 */
[----:B------:R-:W-:Y:S01]  /*e660*/  IMAD.MOV.U32 R27, RZ, RZ, 0x1 ;  /* 0x00000001ff1b7424 */ /* 0x000fe200078e00ff */
[----:B-1----:R-:W-:Y:S01]  /*e670*/  ISETP.GE.AND P0, PT, R19, UR4, PT ;  /* 0x0000000413007c0c */ /* 0x002fe2000bf06270 */
[----:B------:R-:W-:-:S12]  /*e680*/  IMAD.MOV.U32 R24, RZ, RZ, RZ ;  /* 0x000000ffff187224 */ /* 0x000fd800078e00ff */
[----:B--2---:R-:W-:Y:S05]  /*e690*/  @P0 BRA `(.L_x_5721) ;  /* 0x00000054001c0947 */ /* 0x004fea0003800000 */
[----:B0-----:R-:W2:Y:S01]  /*e6a0*/  LDL R0, [R1+0x24] ;  /* 0x0000240001007983 */ /* 0x001ea20000100800 */
        /* <DEDUP_REMOVED lines=8> */
[----:B--2---:R-:W-:-:S02]  /*e730*/  R2UR UR4, R0 ;  /* 0x00000000000472ca */ /* 0x004fc400000e0000 */
[----:B------:R-:W-:-:S04]  /*e740*/  SHF.L.U32 R0, R5, 0x3, RZ ;  /* 0x0000000305007819 */ /* 0x000fc800000006ff */
        /* <DEDUP_REMOVED lines=15> */
.L_x_5788:
        /* <DEDUP_REMOVED lines=11> */
[C---:B------:R-:W-:Y:S02]  /*e8f0*/  @P0 LEA R2, P1, R34.reuse, UR4, 0x2 ;  /* 0x0000000422020c11 */ /* 0x040fe4000f8210ff */
[C---:B------:R-:W-:Y:S01]  /*e900*/  SHF.L.U32 R28, R34.reuse, 0x2, RZ ;  /* 0x00000002221c7819 */ /* 0x040fe200000006ff */
[----:B------:R0:W-:Y:S01]  /*e910*/  STL [R1+0x8], R0 ;  /* 0x0000080001007387 */ /* 0x0001e20000100800 */
[----:B------:R-:W-:Y:S01]  /*e920*/  @P0 LEA.HI.X R3, R34, UR5, R0, 0x2, P1 ;  /* 0x0000000522030c11 */ /* 0x000fe200088f1400 */
[----:B------:R-:W-:-:S04]  /*e930*/  ULDC.64 UR4, c[0x0][0xaf8] ;  /* 0x0002be0000047ab9 */ /* 0x000fc80000000a00 */
[----:B-1----:R1:W5:Y:S01]  /*e940*/  @P0 LDG.E R32, desc[UR36][R2.64] ;  /* 0x0000002402200981 */ /* 0x002362000c1e1900 */
[----:B------:R-:W-:Y:S02]  /*e950*/  ISETP.NE.U32.AND P0, PT, RZ, UR4, PT ;  /* 0x00000004ff007c0c */ /* 0x000fe4000bf05070 */
[----:B------:R-:W-:Y:S02]  /*e960*/  SHF.L.U64.HI R31, R34, 0x2, R0 ;  /* 0x00000002221f7819 */ /* 0x000fe40000010200 */
[----:B------:R-:W-:Y:S02]  /*e970*/  ISETP.NE.AND.EX P2, PT, RZ, UR5, PT, P0 ;  /* 0x00000005ff007c0c */ /* 0x000fe4000bf45300 */
[----:B------:R-:W-:Y:S02]  /*e980*/  ISETP.NE.U32.AND P0, PT, RZ, UR6, PT ;  /* 0x00000006ff007c0c */ /* 0x000fe4000bf05070 */
[----:B------:R-:W-:Y:S02]  /*e990*/  LOP3.LUT R23, R23, 0xffffffbf, RZ, 0xc0, !PT ;  /* 0xffffffbf17177812 */ /* 0x000fe400078ec0ff */
[----:B------:R-:W-:-:S02]  /*e9a0*/  ISETP.NE.AND.EX P0, PT, RZ, UR7, PT, P0 ;  /* 0x00000007ff007c0c */ /* 0x000fc4000bf05300 */
[----:B-1----:R-:W-:-:S04]  /*e9b0*/  IADD3 R2, P1, R28, UR4, RZ ;  /* 0x000000041c027c10 */ /* 0x002fc8000ff3e0ff */
[----:B------:R-:W-:Y:S01]  /*e9c0*/  IADD3.X R3, R31, UR5, RZ, P1, !PT ;  /* 0x000000051f037c10 */ /* 0x000fe20008ffe4ff */
[----:B------:R-:W-:Y:S01]  /*e9d0*/  ULDC.64 UR4, c[0x0][0x418] ;  /* 0x0001060000047ab9 */ /* 0x000fe20000000a00 */
[----:B------:R-:W-:-:S03]  /*e9e0*/  @P2 LOP3.LUT R23, R23, 0x40, RZ, 0xfc, !PT ;  /* 0x0000004017172812 */ /* 0x000fc600078efcff */
[----:B------:R1:W5:Y:S02]  /*e9f0*/  @P2 LDG.E R35, desc[UR36][R2.64] ;  /* 0x0000002402232981 */ /* 0x000364000c1e1900 */
        /* <DEDUP_REMOVED lines=20> */
.L_x_5722:
        /* <DEDUP_REMOVED lines=9> */
.L_x_5723:
        /* <DEDUP_REMOVED lines=9> */
.L_x_5724:
[----:B------:R-:W3:Y:S01]  /*ec60*/  LDL R4, [R1+0x4] ;  /* 0x0000040001047983 */ /* 0x000ee20000100800 */
[----:B012---:R-:W0:Y:S01]  /*ec70*/  LDC R0, c[0x0][0x448] ;  /* 0x00011200ff007b82 */ /* 0x007e220000000800 */
[----:B-----5:R-:W-:Y:S01]  /*ec80*/  IMAD.IADD R25, R25, 0x1, -R32 ;  /* 0x0000000119197824 */ /* 0x020fe200078e0a20 */
[----:B------:R-:W-:Y:S01]  /*ec90*/  LOP3.LUT R23, R23, 0xfffeffff, RZ, 0xc0, !PT ;  /* 0xfffeffff17177812 */ /* 0x000fe200078ec0ff */
[----:B------:R-:W-:Y:S01]  /*eca0*/  BSSY B7, `(.L_x_5725) ;  /* 0x0000424000077945 */ /* 0x000fe20003800000 */
[----:B0-----:R-:W-:Y:S02]  /*ecb0*/  ISETP.NE.AND P0, PT, R0, 0x1, PT ;  /* 0x000000010000780c */ /* 0x001fe40003f05270 */
[----:B------:R-:W-:-:S05]  /*ecc0*/  SHF.L.U32 R0, R17, 0x7, RZ ;  /* 0x0000000711007819 */ /* 0x000fca00000006ff */
[----:B------:R-:W-:-:S06]  /*ecd0*/  VIADD R0, R0, 0x7f ;  /* 0x0000007f00007836 */ /* 0x000fcc0000000000 */
        /* <DEDUP_REMOVED lines=35> */
.L_x_5726:
        /* <DEDUP_REMOVED lines=20> */
.L_x_5729:
[----:B------:R-:W-:Y:S05]  /*f050*/  BSYNC B6 ;  /* 0x0000000000067941 */ /* 0x000fea0003800000 */
.L_x_5728:
        /* <DEDUP_REMOVED lines=20> */
.L_x_5732:
        /* <DEDUP_REMOVED lines=15> */
.L_x_5731:
[----:B------:R-:W-:Y:S05]  /*f290*/  BSYNC B6 ;  /* 0x0000000000067941 */ /* 0x000fea0003800000 */
.L_x_5730:
[----:B------:R-:W2:Y:S01]  /*f2a0*/  LDL R20, [R1+0xc] ;  /* 0x00000c0001147983 */ /* 0x000ea20000100800 */
[----:B------:R-:W-:Y:S01]  /*f2b0*/  ULDC.64 UR4, c[0x0][0xaf0] ;  /* 0x0002bc0000047ab9 */ /* 0x000fe20000000a00 */
[----:B------:R-:W0:Y:S01]  /*f2c0*/  LDC R10, c[0x0][0x430] ;  /* 0x00010c00ff0a7b82 */ /* 0x000e220000000800 */
[----:B------:R-:W-:Y:S01]  /*f2d0*/  ISETP.NE.U32.AND P0, PT, RZ, UR4, PT ;  /* 0x00000004ff007c0c */ /* 0x000fe2000bf05070 */
[----:B------:R-:W1:Y:S03]  /*f2e0*/  S2R R21, SR_TID.X ;  /* 0x0000000000157919 */ /* 0x000e660000002100 */
[----:B------:R-:W-:-:S13]  /*f2f0*/  ISETP.NE.AND.EX P0, PT, RZ, UR5, PT, P0 ;  /* 0x00000005ff007c0c */ /* 0x000fda000bf05300 */
[----:B------:R-:W-:Y:S01]  /*f300*/  @P0 IADD3 R2, P1, R28, UR4, RZ ;  /* 0x000000041c020c10 */ /* 0x000fe2000ff3e0ff */
[----:B------:R-:W-:Y:S01]  /*f310*/  ULDC UR4, c[0x0][0x320] ;  /* 0x0000c80000047ab9 */ /* 0x000fe20000000800 */
[----:B------:R-:W-:Y:S02]  /*f320*/  LOP3.LUT R23, R23, 0xffffffef, RZ, 0xc0, !PT ;  /* 0xffffffef17177812 */ /* 0x000fe400078ec0ff */
[----:B------:R-:W-:-:S05]  /*f330*/  @P0 IADD3.X R3, R31, UR5, RZ, P1, !PT ;  /* 0x000000051f030c10 */ /* 0x000fca0008ffe4ff */
[----:B------:R3:W5:Y:S01]  /*f340*/  @P0 LDG.E R29, desc[UR36][R2.64] ;  /* 0x00000024021d0981 */ /* 0x000762000c1e1900 */
[----:B------:R-:W-:Y:S01]  /*f350*/  UMOV UR5, 0xffffffff ;  /* 0xffffffff00057882 */ /* 0x000fe20000000000 */
        /* <DEDUP_REMOVED lines=15> */
[----:B------:R-:W-:Y:S02]  /*f450*/  @P0 LOP3.LUT R23, R23, 0x4, RZ, 0xfc, !PT ;  /* 0x0000000417170812 */ /* 0x000fe400078efcff */
[----:B--2---:R-:W-:Y:S01]  /*f460*/  IADD3 R0, R20, -0x1, RZ ;  /* 0xffffffff14007810 */ /* 0x004fe20007ffe0ff */
[----:B0--3--:R-:W-:Y:S06]  /*f470*/  BRA.DIV UR5, `(.L_x_5733) ;  /* 0x0000004e05547947 */ /* 0x009fec000b800000 */
.L_x_5806:
[----:B------:R-:W0:Y:S01]  /*f480*/  S2R R2, SR_TID.X ;  /* 0x0000000000027919 */ /* 0x000e220000002100 */
[----:B------:R-:W-:Y:S01]  /*f490*/  ISETP.NE.AND P1, PT, R10, 0x1, PT ;  /* 0x000000010a00780c */ /* 0x000fe20003f25270 */
[----:B------:R-:W-:Y:S01]  /*f4a0*/  IMAD.MOV.U32 R36, RZ, RZ, RZ ;  /* 0x000000ffff247224 */ /* 0x000fe200078e00ff */
[----:B-----5:R-:W-:Y:S01]  /*f4b0*/  SHF.R.S32.HI R33, RZ, 0x1f, R29 ;  /* 0x0000001fff217819 */ /* 0x020fe2000001141d */
[----:B------:R-:W1:Y:S01]  /*f4c0*/  S2R R3, SR_TID.X ;  /* 0x0000000000037919 */ /* 0x000e620000002100 */
[----:B------:R-:W-:-:S09]  /*f4d0*/  LOP3.LUT R23, R23, 0xffff7fff, RZ, 0xc0, !PT ;  /* 0xffff7fff17177812 */ /* 0x000fd200078ec0ff */
        /* <DEDUP_REMOVED lines=23> */
[----:B------:R-:W-:Y:S02]  /*f650*/  @!P0 LEA.HI.X R5, R2, R5, R7, 0x2, P1 ;  /* 0x0000000502058211 */ /* 0x000fe400008f1407 */
[----:B------:R-:W-:Y:S02]  /*f660*/  IADD3 R2, -R8, RZ, RZ ;  /* 0x000000ff08027210 */ /* 0x000fe40007ffe1ff */
[----:B------:R-:W-:Y:S01]  /*f670*/  SEL R3, RZ, 0x1, P2 ;  /* 0x00000001ff037807 */ /* 0x000fe20001000000 */
[----:B------:R0:W5:Y:S01]  /*f680*/  @!P0 LDG.E R36, desc[UR36][R4.64] ;  /* 0x0000002404248981 */ /* 0x000162000c1e1900 */
[----:B------:R-:W-:Y:S01]  /*f690*/  ISETP.GT.U32.AND P1, PT, R9, 0x5f, PT ;  /* 0x0000005f0900780c */ /* 0x000fe20003f24070 */
[----:B------:R-:W-:Y:S01]  /*f6a0*/  IMAD R37, R10, R2, R37 ;  /* 0x000000020a257224 */ /* 0x000fe200078e0225 */
[----:B------:R-:W-:Y:S01]  /*f6b0*/  LOP3.LUT R23, R23, 0xfffffbff, RZ, 0xc0, !PT ;  /* 0xfffffbff17177812 */ /* 0x000fe200078ec0ff */
[----:B------:R-:W-:Y:S01]  /*f6c0*/  IMAD.U32 R2, RZ, RZ, UR38 ;  /* 0x00000026ff027e24 */ /* 0x000fe2000f8e00ff */
[----:B------:R0:W-:Y:S01]  /*f6d0*/  STL [R1+0x20], R3 ;  /* 0x0000200301007387 */ /* 0x0001e20000100800 */
[----:B------:R-:W-:-:S03]  /*f6e0*/  SHF.R.S32.HI R28, RZ, 0x1f, R18 ;  /* 0x0000001fff1c7819 */ /* 0x000fc60000011412 */
[----:B------:R-:W-:-:S13]  /*f6f0*/  ISETP.NE.AND P0, PT, R2, 0x3, PT ;  /* 0x000000030200780c */ /* 0x000fda0003f05270 */
[----:B------:R-:W-:-:S04]  /*f700*/  @P0 LOP3.LUT R23, R23, 0x400, RZ, 0xfc, !PT ;  /* 0x0000040017170812 */ /* 0x000fc800078efcff */
[----:B------:R-:W-:-:S04]  /*f710*/  LOP3.LUT R23, R23, 0xffffffdf, RZ, 0xc0, !PT ;  /* 0xffffffdf17177812 */ /* 0x000fc800078ec0ff */
[----:B------:R-:W-:Y:S01]  /*f720*/  @P1 LOP3.LUT R23, R23, 0x20, RZ, 0xfc, !PT ;  /* 0x0000002017171812 */ /* 0x000fe200078efcff */
[----:B0-----:R-:W-:Y:S06]  /*f730*/  @!P0 BRA `(.L_x_5734) ;  /* 0x0000000000048947 */ /* 0x001fec0003800000 */
[----:B------:R-:W-:Y:S01]  /*f740*/  BPT.TRAP 0x1 ;  /* 0x000000040000795c */ /* 0x000fe20000300000 */
.L_x_5734:
[----:B------:R-:W-:Y:S01]  /*f750*/  IMAD R31, R0, -0x60, R25 ;  /* 0xffffffa0001f7824 */ /* 0x000fe200078e0219 */
[----:B------:R-:W-:Y:S01]  /*f760*/  SHF.L.U32 R0, R27, 0x1f, RZ ;  /* 0x0000001f1b007819 */ /* 0x000fe200000006ff */
[----:B------:R-:W-:Y:S01]  /*f770*/  IMAD R25, R24, 0x8, R22 ;  /* 0x0000000818197824 */ /* 0x000fe200078e0216 */
[----:B------:R-:W-:Y:S03]  /*f780*/  BSSY B0, `(.L_x_5735) ;  /* 0x0000003000007945 */ /* 0x000fe60003800000 */
[----:B------:R-:W0:Y:S02]  /*f790*/  SYNCS.PHASECHK.TRANS64.TRYWAIT P0, [R25+URZ+0x32440], R0 ;  /* 0x03244000190075a7 */ /* 0x000e24000800017f */
[----:B0-----:R-:W-:Y:S05]  /*f7a0*/  @!P0 BRA `(.L_x_5736) ;  /* 0x0000004800bc8947 */ /* 0x001fea0003800000 */
.L_x_5807:
[----:B------:R-:W-:Y:S05]  /*f7b0*/  BSYNC B0 ;  /* 0x0000000000007941 */ /* 0x000fea0003800000 */
.L_x_5735:
        /* <DEDUP_REMOVED lines=30> */
[----:B------:R-:W-:Y:S02]  /*f9a0*/  ISETP.GE.AND P0, PT, R31, 0x1, PT ;  /* 0x000000011f00780c */ /* 0x000fe40003f06270 */
[----:B0-----:R-:W-:Y:S01]  /*f9b0*/  SHF.L.U32 R7, R5, 0x3, RZ ;  /* 0x0000000305077819 */ /* 0x001fe200000006ff */
        /* <DEDUP_REMOVED lines=57> */
.L_x_5821:
        /* <DEDUP_REMOVED lines=10> */
.L_x_5738:
        /* <DEDUP_REMOVED lines=10> */
.L_x_5739:
[----:B------:R1:W5:Y:S01]  /*fe90*/  LDL.LU R0, [R1+0x8] ;  /* 0x0000080001007983 */ /* 0x0003620000300800 */
[----:B------:R-:W-:Y:S01]  /*fea0*/  LOP3.LUT P0, RZ, R23, 0x40, RZ, 0xc0, !PT ;  /* 0x0000004017ff7812 */ /* 0x000fe2000780c0ff */
[----:B------:R1:W-:-:S12]  /*feb0*/  SYNCS.ARRIVE.TRANS64.A1T0 RZ, [R25+URZ+0x32430], RZ ;  /* 0x032430ff19ff79a7 */ /* 0x0003d8000810003f */
[----:B------:R-:W-:Y:S05]  /*fec0*/  WARPSYNC.ALL ;  /* 0x0000000000007948 */ /* 0x000fea0003800000 */
[----:B0-----:R-:W-:Y:S01]  /*fed0*/  SEL R2, R34, RZ, !P0 ;  /* 0x000000ff22027207 */ /* 0x001fe20004000000 */
[----:B------:R-:W-:Y:S04]  /*fee0*/  BSSY B6, `(.L_x_5740) ;  /* 0x000001a000067945 */ /* 0x000fe80003800000 */
[----:B------:R0:W-:Y:S01]  /*fef0*/  STL [R1], R2 ;  /* 0x0000000201007387 */ /* 0x0001e20000100800 */
[----:B------:R-:W-:Y:S01]  /*ff00*/  BAR.SYNC.DEFER_BLOCKING 0x8, 0x180 ;  /* 0x0206000000007b1d */ /* 0x000fe20000010000 */
        /* <DEDUP_REMOVED lines=23> */
.L_x_5741:
[----:B------:R-:W-:Y:S05]  /*10080*/  BSYNC B6 ;  /* 0x0000000000067941 */ /* 0x000fea0003800000 */
.L_x_5740:
[----:B------:R-:W2:Y:S01]  /*10090*/  LDL R4, [R1+0x8] ;  /* 0x0000080001047983 */ /* 0x000ea20000100800 */
[----:B0-----:R-:W0:Y:S01]  /*100a0*/  S2R R2, SR_TID.X ;  /* 0x0000000000027919 */ /* 0x001e220000002100 */
[----:B------:R-:W-:Y:S01]  /*100b0*/  IMAD.MOV.U32 R21, RZ, RZ, R34 ;  /* 0x000000ffff157224 */ /* 0x000fe200078e0022 */
[----:B------:R-:W-:Y:S01]  /*100c0*/  ULDC.64 UR4, c[0x0][0x298] ;  /* 0x0000a60000047ab9 */ /* 0x000fe20000000a00 */
[----:B------:R-:W3:Y:S01]  /*100d0*/  LDC R5, c[0x0][0x448] ;  /* 0x00011200ff057b82 */ /* 0x000ee20000000800 */
[----:B------:R-:W4:Y:S01]  /*100e0*/  LDL R20, [R1] ;  /* 0x0000000001147983 */ /* 0x000f220000100800 */
[----:B------:R-:W5:Y:S01]  /*100f0*/  S2R R34, SR_TID.X ;  /* 0x0000000000227919 */ /* 0x000f620000002100 */
[----:B0-----:R-:W-:-:S04]  /*10100*/  LOP3.LUT R2, R2, 0x7f, RZ, 0xc0, !PT ;  /* 0x0000007f02027812 */ /* 0x001fc800078ec0ff */
[----:B------:R-:W-:Y:S02]  /*10110*/  SHF.R.U32.HI R0, RZ, 0x3, R2 ;  /* 0x00000003ff007819 */ /* 0x000fe40000011602 */
[----:B------:R-:W0:Y:S02]  /*10120*/  LDC R2, c[0x0][0x448] ;  /* 0x00011200ff027b82 */ /* 0x000e240000000800 */
[----:B0-----:R-:W-:Y:S01]  /*10130*/  ISETP.NE.AND P6, PT, R2, 0x1, PT ;  /* 0x000000010200780c */ /* 0x001fe20003fc5270 */
[----:B-----5:R-:W-:-:S12]  /*10140*/  IMAD.SHL.U32 R34, R34, 0x10, RZ ;  /* 0x0000001022227824 */ /* 0x020fd800078e00ff */
[----:B------:R-:W0:Y:S08]  /*10150*/  @P6 LDC R3, c[0x0][0x44c] ;  /* 0x00011300ff036b82 */ /* 0x000e300000000800 */
[----:B------:R-:W5:Y:S01]  /*10160*/  @P6 LDC R2, c[0x0][0x450] ;  /* 0x00011400ff026b82 */ /* 0x000f620000000800 */
[----:B------:R-:W-:-:S05]  /*10170*/  LOP3.LUT R34, R0, 0x70, R34, 0xf8, !PT ;  /* 0x0000007000227812 */ /* 0x000fca00078ef822 */
[----:B------:R-:W-:-:S04]  /*10180*/  IMAD R34, R17, 0x80, R34 ;  /* 0x0000008011227824 */ /* 0x000fc800078e0222 */
[----:B------:R-:W-:Y:S02]  /*10190*/  IMAD.MOV.U32 R0, RZ, RZ, R34 ;  /* 0x000000ffff007224 */ /* 0x000fe400078e0022 */
[----:B0-----:R-:W-:-:S05]  /*101a0*/  @P6 IMAD.HI.U32 R3, R34, R3, RZ ;  /* 0x0000000322036227 */ /* 0x001fca00078e00ff */
[----:B-----5:R-:W-:Y:S01]  /*101b0*/  @P6 SHF.R.U32.HI R0, RZ, R2, R3 ;  /* 0x00000002ff006219 */ /* 0x020fe20000011603 */
[----:B------:R-:W-:Y:S01]  /*101c0*/  IMAD.WIDE.U32 R2, R35, UR4, RZ ;  /* 0x0000000423027c25 */ /* 0x000fe2000f8e00ff */
[----:B------:R-:W0:Y:S03]  /*101d0*/  S2R R6, SR_TID.X ;  /* 0x0000000000067919 */ /* 0x000e260000002100 */
[----:B--2---:R-:W-:-:S04]  /*101e0*/  IMAD R4, R4, UR4, RZ ;  /* 0x0000000404047c24 */ /* 0x004fc8000f8e02ff */
[----:B------:R-:W-:Y:S01]  /*101f0*/  IMAD R4, R35, UR5, R4 ;  /* 0x0000000523047c24 */ /* 0x000fe2000f8e0204 */
        /* <DEDUP_REMOVED lines=8> */
[C---:B----4-:R-:W-:Y:S02]  /*10280*/  IMAD R4, R20.reuse, UR5, R4 ;  /* 0x0000000514047c24 */ /* 0x050fe4000f8e0204 */
[----:B------:R-:W-:Y:S01]  /*10290*/  IMAD.WIDE.U32 R2, R20, UR4, R2 ;  /* 0x0000000414027c25 */ /* 0x000fe2000f8e0002 */
        /* <DEDUP_REMOVED lines=8> */
[----:B---3--:R-:W-:Y:S02]  /*10320*/  IMAD R0, R5, R0, R34 ;  /* 0x0000000005007224 */ /* 0x008fe400078e0222 */
[----:B------:R-:W-:-:S03]  /*10330*/  IMAD.IADD R3, R3, 0x1, R4 ;  /* 0x0000000103037824 */ /* 0x000fc600078e0204 */
[----:B------:R-:W-:Y:S01]  /*10340*/  SHF.R.S32.HI R4, RZ, 0x1f, R0 ;  /* 0x0000001fff047819 */ /* 0x000fe20000011400 */
[----:B------:R-:W-:-:S04]  /*10350*/  IMAD.WIDE.U32 R2, R0, UR4, R2 ;  /* 0x0000000400027c25 */ /* 0x000fc8000f8e0002 */
[----:B------:R-:W-:-:S04]  /*10360*/  IMAD R4, R4, UR4, RZ ;  /* 0x0000000404047c24 */ /* 0x000fc8000f8e02ff */
[----:B------:R-:W-:Y:S01]  /*10370*/  IMAD R4, R0, UR5, R4 ;  /* 0x0000000500047c24 */ /* 0x000fe2000f8e0204 */
[----:B------:R-:W-:Y:S01]  /*10380*/  ULDC.64 UR4, c[0x0][0x280] ;  /* 0x0000a00000047ab9 */ /* 0x000fe20000000a00 */
[----:B0-----:R-:W-:Y:S01]  /*10390*/  IMAD.SHL.U32 R20, R6, 0x8, RZ ;  /* 0x0000000806147824 */ /* 0x001fe200078e00ff */
[----:B------:R-:W-:Y:S01]  /*103a0*/  LEA R0, P0, R2, UR4, 0x1 ;  /* 0x0000000402007c11 */ /* 0x000fe2000f8008ff */
[----:B------:R-:W-:Y:S01]  /*103b0*/  IMAD.IADD R4, R3, 0x1, R4 ;  /* 0x0000000103047824 */ /* 0x000fe200078e0204 */
[----:B------:R-:W-:Y:S02]  /*103c0*/  ULDC UR4, c[0x0][0x2b8] ;  /* 0x0000ae0000047ab9 */ /* 0x000fe40000000800 */
[----:B------:R-:W-:Y:S02]  /*103d0*/  LOP3.LUT R20, R20, 0x38, RZ, 0xc0, !PT ;  /* 0x0000003814147812 */ /* 0x000fe400078ec0ff */
[----:B------:R-:W-:Y:S01]  /*103e0*/  LEA.HI.X R4, R2, UR5, R4, 0x1, P0 ;  /* 0x0000000502047c11 */ /* 0x000fe200080f0c04 */
[----:B------:R-:W-:Y:S01]  /*103f0*/  UMOV UR5, 0xffffffff ;  /* 0xffffffff00057882 */ /* 0x000fe20000000000 */
[----:B------:R-:W-:-:S02]  /*10400*/  LOP3.LUT R21, R6, 0x7f, RZ, 0xc0, !PT ;  /* 0x0000007f06157812 */ /* 0x000fc400078ec0ff */
[----:B------:R-:W-:Y:S02]  /*10410*/  ISETP.GE.AND P0, PT, R20, UR4, PT ;  /* 0x0000000414007c0c */ /* 0x000fe4000bf06270 */
[----:B------:R-:W-:Y:S01]  /*10420*/  SHF.R.U32.HI R21, RZ, 0x3, R21 ;  /* 0x00000003ff157819 */ /* 0x000fe20000011615 */
[----:B------:R-:W-:Y:S10]  /*10430*/  BRA.DIV UR5, `(.L_x_5742) ;  /* 0x0000004605ac7947 */ /* 0x000ff4000b800000 */
[----:B------:R-:W2:Y:S01]  /*10440*/  LDL.LU R2, [R1+0x4] ;  /* 0x0000040001027983 */ /* 0x000ea20000300800 */
[----:B------:R-:W-:Y:S02]  /*10450*/  LEA R17, R17, R21, 0x7 ;  /* 0x0000001511117211 */ /* 0x000fe400078e38ff */
[----:B------:R-:W-:Y:S01]  /*10460*/  LOP3.LUT R23, R23, 0xffffdfff, RZ, 0xc0, !PT ;  /* 0xffffdfff17177812 */ /* 0x000fe200078ec0ff */
[----:B------:R-:W0:Y:S02]  /*10470*/  SHFL.IDX PT, R9, R0, RZ, 0x181f ;  /* 0x00181fff00097589 */ /* 0x000e2400000e0000 */
[----:B------:R-:W-:Y:S02]  /*10480*/  VIADD R7, R17, 0x10 ;  /* 0x0000001011077836 */ /* 0x000fe40000000000 */
[----:B------:R-:W3:Y:S04]  /*10490*/  SHFL.IDX PT, R3, R4, RZ, 0x181f ;  /* 0x00181fff04037589 */ /* 0x000ee800000e0000 */
[----:B------:R-:W4:Y:S04]  /*104a0*/  SHFL.IDX PT, R6, R0, 0x1, 0x181f ;  /* 0x00381f0000067f89 */ /* 0x000f2800000e0000 */
[----:B------:R-:W-:Y:S04]  /*104b0*/  SHFL.IDX PT, R10, R0, 0x2, 0x181f ;  /* 0x00581f00000a7f89 */ /* 0x000fe800000e0000 */
[----:B------:R-:W-:Y:S01]  /*104c0*/  SHFL.IDX PT, R11, R0, 0x3, 0x181f ;  /* 0x00781f00000b7f89 */ /* 0x000fe200000e0000 */
[----:B--2---:R-:W-:-:S03]  /*104d0*/  IMAD R5, R2, R5, RZ ;  /* 0x0000000502057224 */ /* 0x004fc600078e02ff */
[----:B------:R-:W2:Y:S02]  /*104e0*/  SHFL.IDX PT, R2, R4, 0x1, 0x181f ;  /* 0x00381f0004027f89 */ /* 0x000ea400000e0000 */
[-C--:B------:R-:W-:Y:S02]  /*104f0*/  ISETP.GE.AND P6, PT, R17, R5.reuse, PT ;  /* 0x000000051100720c */ /* 0x080fe40003fc6270 */
[----:B------:R-:W-:Y:S01]  /*10500*/  ISETP.GE.AND P5, PT, R7, R5, PT ;  /* 0x000000050700720c */ /* 0x000fe20003fa6270 */
[----:B------:R-:W-:-:S05]  /*10510*/  VIADD R7, R17, 0x20 ;  /* 0x0000002011077836 */ /* 0x000fca0000000000 */
[----:B------:R-:W-:-:S05]  /*10520*/  ISETP.GE.AND P3, PT, R7, R5, PT ;  /* 0x000000050700720c */ /* 0x000fca0003f66270 */
[----:B0-----:R-:W-:Y:S02]  /*10530*/  @!P6 LEA R9, P1, R20, R9, 0x1 ;  /* 0x000000091409e211 */ /* 0x001fe400078208ff */
[----:B------:R-:W-:-:S03]  /*10540*/  @P6 LOP3.LUT R23, R23, 0x2000, RZ, 0xfc, !PT ;  /* 0x0000200017176812 */ /* 0x000fc600078efcff */
[----:B---3--:R-:W-:Y:S01]  /*10550*/  @!P6 IMAD.X R3, RZ, RZ, R3, P1 ;  /* 0x000000ffff03e224 */ /* 0x008fe200008e0603 */
[----:B----4-:R-:W-:Y:S02]  /*10560*/  @!P5 LEA R6, P1, R20, R6, 0x1 ;  /* 0x000000061406d211 */ /* 0x010fe400078208ff */
[----:B------:R-:W-:-:S03]  /*10570*/  LOP3.LUT R23, R23, 0xffffefff, RZ, 0xc0, !PT ;  /* 0xffffefff17177812 */ /* 0x000fc600078ec0ff */
        /* <DEDUP_REMOVED lines=8> */
[----:B------:R-:W-:-:S04]  /*10600*/  IADD3 R2, R17, 0x30, RZ ;  /* 0x0000003011027810 */ /* 0x000fc80007ffe0ff */
        /* <DEDUP_REMOVED lines=12> */
[----:B--2---:R-:W-:-:S05]  /*106d0*/  @!P4 LEA R14, P1, R20, R11, 0x1 ;  /* 0x0000000b140ec211 */ /* 0x004fca00078208ff */
[----:B0-----:R-:W-:Y:S02]  /*106e0*/  @!P4 IMAD.X R11, RZ, RZ, R2, P1 ;  /* 0x000000ffff0bc224 */ /* 0x001fe400008e0602 */
[----:B------:R-:W-:-:S05]  /*106f0*/  @!P6 IMAD.MOV.U32 R2, RZ, RZ, R9 ;  /* 0x000000ffff02e224 */ /* 0x000fca00078e0009 */
[----:B------:R0:W-:Y:S02]  /*10700*/  @!P6 LDGSTS.E.BYPASS.LTC128B.128 [R26+0x18400], desc[UR36][R2.64], !P0 ;  /* 0x18400000021aefae */ /* 0x0001e4000c101d64 */
[----:B0-----:R-:W-:Y:S01]  /*10710*/  @!P5 IMAD.MOV.U32 R2, RZ, RZ, R6 ;  /* 0x000000ffff02d224 */ /* 0x001fe200078e0006 */
[----:B------:R-:W-:Y:S01]  /*10720*/  @!P5 MOV R3, R8 ;  /* 0x000000080003d202 */ /* 0x000fe20000000f00 */
[----:B------:R-:W-:Y:S04]  /*10730*/  SHFL.IDX PT, R6, R0, 0x6, 0x181f ;  /* 0x00d81f0000067f89 */ /* 0x000fe800000e0000 */
[----:B------:R0:W-:Y:S04]  /*10740*/  @!P5 LDGSTS.E.BYPASS.LTC128B.128 [R26+0x18c00], desc[UR36][R2.64], !P0 ;  /* 0x18c00000021adfae */ /* 0x0001e8000c101d64 */
[----:B------:R-:W2:Y:S04]  /*10750*/  SHFL.IDX PT, R8, R0, 0x5, 0x181f ;  /* 0x00b81f0000087f89 */ /* 0x000ea800000e0000 */
[----:B------:R-:W-:Y:S01]  /*10760*/  SHFL.IDX PT, R0, R0, 0x7, 0x181f ;  /* 0x00f81f0000007f89 */ /* 0x000fe200000e0000 */
[----:B0-----:R-:W-:-:S02]  /*10770*/  @!P3 IMAD.MOV.U32 R2, RZ, RZ, R10 ;  /* 0x000000ffff02b224 */ /* 0x001fc400078e000a */
[----:B------:R-:W-:Y:S02]  /*10780*/  @!P3 IMAD.MOV.U32 R3, RZ, RZ, R7 ;  /* 0x000000ffff03b224 */ /* 0x000fe400078e0007 */
[----:B------:R-:W0:Y:S04]  /*10790*/  SHFL.IDX PT, R7, R4, 0x5, 0x181f ;  /* 0x00b81f0004077f89 */ /* 0x000e2800000e0000 */
[----:B------:R3:W-:Y:S02]  /*107a0*/  @!P3 LDGSTS.E.BYPASS.LTC128B.128 [R26+0x19400], desc[UR36][R2.64], !P0 ;  /* 0x19400000021abfae */ /* 0x0007e4000c101d64 */
[----:B---3--:R-:W-:Y:S01]  /*107b0*/  VIADD R2, R17, 0x50 ;  /* 0x0000005011027836 */ /* 0x008fe20000000000 */
[----:B------:R-:W-:-:S04]  /*107c0*/  @!P2 MOV R3, R12 ;  /* 0x0000000c0003a202 */ /* 0x000fc80000000f00 */
[----:B------:R-:W-:Y:S01]  /*107d0*/  ISETP.GE.AND P3, PT, R2, R5, PT ;  /* 0x000000050200720c */ /* 0x000fe20003f66270 */
[----:B------:R-:W-:-:S05]  /*107e0*/  @!P2 IMAD.MOV.U32 R2, RZ, RZ, R13 ;  /* 0x000000ffff02a224 */ /* 0x000fca00078e000d */
[----:B------:R3:W-:Y:S07]  /*107f0*/  @!P2 LDGSTS.E.BYPASS.LTC128B.128 [R26+0x19c00], desc[UR36][R2.64], !P0 ;  /* 0x19c00000021aafae */ /* 0x0007ee000c101d64 */
[----:B--2---:R-:W-:Y:S02]  /*10800*/  @!P3 LEA R8, P1, R20, R8, 0x1 ;  /* 0x000000081408b211 */ /* 0x004fe400078208ff */
[----:B------:R-:W-:Y:S01]  /*10810*/  @P3 LOP3.LUT R23, R23, 0x80, RZ, 0xfc, !PT ;  /* 0x0000008017173812 */ /* 0x000fe200078efcff */
[----:B---3--:R-:W2:Y:S01]  /*10820*/  SHFL.IDX PT, R2, R4, 0x6, 0x181f ;  /* 0x00d81f0004027f89 */ /* 0x008ea200000e0000 */
[----:B------:R-:W-:-:S02]  /*10830*/  VIADD R3, R17, 0x60 ;  /* 0x0000006011037836 */ /* 0x000fc40000000000 */
[----:B------:R-:W-:Y:S01]  /*10840*/  LOP3.LUT R23, R23, 0xffffffbf, RZ, 0xc0, !PT ;  /* 0xffffffbf17177812 */ /* 0x000fe200078ec0ff */
[----:B0-----:R-:W-:Y:S01]  /*10850*/  @!P3 IMAD.X R7, RZ, RZ, R7, P1 ;  /* 0x000000ffff07b224 */ /* 0x001fe200008e0607 */
[----:B------:R-:W0:Y:S01]  /*10860*/  SHFL.IDX PT, R4, R4, 0x7, 0x181f ;  /* 0x00f81f0004047f89 */ /* 0x000e2200000e0000 */
[----:B------:R-:W-:Y:S01]  /*10870*/  ISETP.GE.AND P2, PT, R3, R5, PT ;  /* 0x000000050300720c */ /* 0x000fe20003f46270 */
[----:B------:R-:W-:-:S12]  /*10880*/  @!P4 IMAD.MOV.U32 R3, RZ, RZ, R11 ;  /* 0x000000ffff03c224 */ /* 0x000fd800078e000b */
[----:B------:R-:W-:Y:S02]  /*10890*/  @!P2 LEA R6, P1, R20, R6, 0x1 ;  /* 0x000000061406a211 */ /* 0x000fe400078208ff */
[----:B------:R-:W-:-:S03]  /*108a0*/  @P2 LOP3.LUT R23, R23, 0x40, RZ, 0xfc, !PT ;  /* 0x0000004017172812 */ /* 0x000fc600078efcff */
[----:B--2---:R-:W-:Y:S02]  /*108b0*/  @!P2 IMAD.X R9, RZ, RZ, R2, P1 ;  /* 0x000000ffff09a224 */ /* 0x004fe400008e0602 */
[----:B------:R-:W-:-:S05]  /*108c0*/  @!P4 IMAD.MOV.U32 R2, RZ, RZ, R14 ;  /* 0x000000ffff02c224 */ /* 0x000fca00078e000e */
[----:B------:R2:W-:Y:S02]  /*108d0*/  @!P4 LDGSTS.E.BYPASS.LTC128B.128 [R26+0x1a400], desc[UR36][R2.64], !P0 ;  /* 0x1a400000021acfae */ /* 0x0005e4000c101d64 */
[----:B--2---:R-:W-:Y:S01]  /*108e0*/  @!P3 IMAD.MOV.U32 R2, RZ, RZ, R8 ;  /* 0x000000ffff02b224 */ /* 0x004fe200078e0008 */
[----:B------:R-:W-:-:S05]  /*108f0*/  @!P3 MOV R3, R7 ;  /* 0x000000070003b202 */ /* 0x000fca0000000f00 */
[----:B------:R2:W-:Y:S02]  /*10900*/  @!P3 LDGSTS.E.BYPASS.LTC128B.128 [R26+0x1ac00], desc[UR36][R2.64], !P0 ;  /* 0x1ac00000021abfae */ /* 0x0005e4000c101d64 */
[----:B--2---:R-:W-:Y:S02]  /*10910*/  @!P2 IMAD.MOV.U32 R2, RZ, RZ, R6 ;  /* 0x000000ffff02a224 */ /* 0x004fe400078e0006 */
[----:B------:R-:W-:-:S05]  /*10920*/  @!P2 IMAD.MOV.U32 R3, RZ, RZ, R9 ;  /* 0x000000ffff03a224 */ /* 0x000fca00078e0009 */
[----:B0-----:R2:W-:Y:S02]  /*10930*/  @!P2 LDGSTS.E.BYPASS.LTC128B.128 [R26+0x1b400], desc[UR36][R2.64], !P0 ;  /* 0x1b400000021aafae */ /* 0x0015e4000c101d64 */
.L_x_5838:
[----:B------:R-:W-:Y:S01]  /*10940*/  VIADD R17, R17, 0x70 ;  /* 0x0000007011117836 */ /* 0x000fe20000000000 */
[----:B------:R-:W-:-:S04]  /*10950*/  LOP3.LUT R23, R23, 0xffffbfff, RZ, 0xc0, !PT ;  /* 0xffffbfff17177812 */ /* 0x000fc800078ec0ff */
[----:B------:R-:W-:-:S13]  /*10960*/  ISETP.GE.AND P2, PT, R17, R5, PT ;  /* 0x000000051100720c */ /* 0x000fda0003f46270 */
[----:B--2---:R-:W-:Y:S02]  /*10970*/  @!P2 LEA R2, P1, R20, R0, 0x1 ;  /* 0x000000001402a211 */ /* 0x004fe400078208ff */
        /* <DEDUP_REMOVED lines=8> */
.L_x_5743:
        /* <DEDUP_REMOVED lines=28> */
.L_x_5745:
[----:B------:R-:W-:Y:S05]  /*10bc0*/  BSYNC B6 ;  /* 0x0000000000067941 */ /* 0x000fea0003800000 */
.L_x_5744:
[----:B------:R-:W2:Y:S01]  /*10bd0*/  LDL.LU R21, [R1+0x8] ;  /* 0x0000080001157983 */ /* 0x000ea20000300800 */
[----:B0-----:R-:W0:Y:S01]  /*10be0*/  LDC R2, c[0x0][0x448] ;  /* 0x00011200ff027b82 */ /* 0x001e220000000800 */
[----:B------:R-:W-:Y:S02]  /*10bf0*/  ULDC.64 UR4, c[0x0][0x398] ;  /* 0x0000e60000047ab9 */ /* 0x000fe40000000a00 */
[----:B------:R-:W3:Y:S04]  /*10c00*/  LDL.LU R20, [R1+0x10] ;  /* 0x0000100001147983 */ /* 0x000ee80000300800 */
[----:B------:R-:W4:Y:S01]  /*10c10*/  LDL.LU R17, [R1] ;  /* 0x0000000001117983 */ /* 0x000f220000300800 */
        /* <DEDUP_REMOVED lines=23> */
[----:B------:R-:W-:-:S05]  /*10d90*/  IMAD R4, R17, UR5, R4 ;  /* 0x0000000511047c24 */ /* 0x000fca000f8e0204 */
[----:B------:R-:W-:Y:S01]  /*10da0*/  IADD3 R3, R3, R4, RZ ;  /* 0x0000000403037210 */ /* 0x000fe20007ffe0ff */
        /* <DEDUP_REMOVED lines=31> */
[----:B------:R-:W2:Y:S10]  /*10fa0*/  SHFL.IDX PT, R2, R4, RZ, 0x181f ;  /* 0x00181fff04027589 */ /* 0x000eb400000e0000 */
[----:B0-----:R-:W-:-:S02]  /*10fb0*/  @!P6 LEA R5, P0, R8, R14, 0x1 ;  /* 0x0000000e0805e211 */ /* 0x001fc400078008ff */
[----:B------:R-:W0:Y:S02]  /*10fc0*/  SHFL.IDX PT, R14, R0, 0x1, 0x181f ;  /* 0x00381f00000e7f89 */ /* 0x000e2400000e0000 */
[----:B--2---:R-:W-:Y:S01]  /*10fd0*/  @!P6 IADD3.X R3, RZ, R2, RZ, P0, !PT ;  /* 0x00000002ff03e210 */ /* 0x004fe200007fe4ff */
[----:B------:R-:W-:Y:S02]  /*10fe0*/  @!P6 IMAD.MOV.U32 R2, RZ, RZ, R5 ;  /* 0x000000ffff02e224 */ /* 0x000fe400078e0005 */
[----:B------:R-:W2:Y:S04]  /*10ff0*/  SHFL.IDX PT, R5, R4, 0x1, 0x181f ;  /* 0x00381f0004057f89 */ /* 0x000ea800000e0000 */
[----:B------:R-:W-:Y:S04]  /*11000*/  @!P6 LDGSTS.E.BYPASS.LTC128B.128 [R26+0x22400], desc[UR36][R2.64], !P4 ;  /* 0x22400000021aefae */ /* 0x000fe8000e101d64 */
[----:B------:R-:W-:Y:S04]  /*11010*/  @!P6 LDGSTS.E.BYPASS.LTC128B.128 [R26+0x26400], desc[UR36][R2.64+0x80], !P3 ;  /* 0x26400080021aefae */ /* 0x000fe8000d901d64 */
[----:B------:R-:W-:Y:S04]  /*11020*/  @!P6 LDGSTS.E.BYPASS.LTC128B.128 [R26+0x2a400], desc[UR36][R2.64+0x100], !P2 ;  /* 0x2a400100021aefae */ /* 0x000fe8000d101d64 */
[----:B------:R3:W-:Y:S01]  /*11030*/  @!P6 LDGSTS.E.BYPASS.LTC128B.128 [R26+0x2e400], desc[UR36][R2.64+0x180], !P1 ;  /* 0x2e400180021aefae */ /* 0x0007e2000c901d64 */
[----:B------:R-:W-:-:S02]  /*11040*/  LOP3.LUT P6, RZ, R23, 0x80, RZ, 0xc0, !PT ;  /* 0x0000008017ff7812 */ /* 0x000fc400078cc0ff */
[----:B0-----:R-:W-:Y:S02]  /*11050*/  @!P5 LEA R6, P0, R8, R14, 0x1 ;  /* 0x0000000e0806d211 */ /* 0x001fe400078008ff */
[----:B------:R-:W-:Y:S01]  /*11060*/  LOP3.LUT R23, R23, 0xfff7ffff, RZ, 0xc0, !PT ;  /* 0xfff7ffff17177812 */ /* 0x000fe200078ec0ff */
[----:B------:R-:W0:Y:S02]  /*11070*/  SHFL.IDX PT, R14, R0, 0x2, 0x181f ;  /* 0x00581f00000e7f89 */ /* 0x000e2400000e0000 */
[----:B--2---:R-:W-:Y:S02]  /*11080*/  @!P5 IMAD.X R7, RZ, RZ, R5, P0 ;  /* 0x000000ffff07d224 */ /* 0x004fe400000e0605 */
[----:B------:R-:W2:Y:S01]  /*11090*/  SHFL.IDX PT, R5, R4, 0x2, 0x181f ;  /* 0x00581f0004057f89 */ /* 0x000ea200000e0000 */
[----:B---3--:R-:W-:Y:S02]  /*110a0*/  @!P5 IMAD.MOV.U32 R2, RZ, RZ, R6 ;  /* 0x000000ffff02d224 */ /* 0x008fe400078e0006 */
[----:B------:R-:W-:Y:S01]  /*110b0*/  @!P5 IMAD.MOV.U32 R3, RZ, RZ, R7 ;  /* 0x000000ffff03d224 */ /* 0x000fe200078e0007 */
[----:B------:R-:W-:-:S04]  /*110c0*/  @P6 LOP3.LUT R23, R23, 0x80000, RZ, 0xfc, !PT ;  /* 0x0008000017176812 */ /* 0x000fc800078efcff */
[----:B------:R-:W-:Y:S01]  /*110d0*/  @!P5 LDGSTS.E.BYPASS.LTC128B.128 [R26+0x22c00], desc[UR36][R2.64], !P4 ;  /* 0x22c00000021adfae */ /* 0x000fe2000e101d64 */
[----:B------:R-:W-:-:S03]  /*110e0*/  LOP3.LUT P6, RZ, R23, 0x200, RZ, 0xc0, !PT ;  /* 0x0000020017ff7812 */ /* 0x000fc600078cc0ff */
[----:B------:R-:W-:Y:S04]  /*110f0*/  @!P5 LDGSTS.E.BYPASS.LTC128B.128 [R26+0x26c00], desc[UR36][R2.64+0x80], !P3 ;  /* 0x26c00080021adfae */ /* 0x000fe8000d901d64 */
[----:B------:R-:W-:Y:S04]  /*11100*/  @!P5 LDGSTS.E.BYPASS.LTC128B.128 [R26+0x2ac00], desc[UR36][R2.64+0x100], !P2 ;  /* 0x2ac00100021adfae */ /* 0x000fe8000d101d64 */
[----:B------:R3:W-:Y:S01]  /*11110*/  @!P5 LDGSTS.E.BYPASS.LTC128B.128 [R26+0x2ec00], desc[UR36][R2.64+0x180], !P1 ;  /* 0x2ec00180021adfae */ /* 0x0007e2000c901d64 */
[C---:B------:R-:W-:Y:S02]  /*11120*/  LOP3.LUT P5, RZ, R23.reuse, 0x40, RZ, 0xc0, !PT ;  /* 0x0000004017ff7812 */ /* 0x040fe400078ac0ff */
[----:B------:R-:W-:-:S11]  /*11130*/  LOP3.LUT R23, R23, 0xfffbffff, RZ, 0xc0, !PT ;  /* 0xfffbffff17177812 */ /* 0x000fd600078ec0ff */
[----:B------:R-:W-:-:S04]  /*11140*/  @P5 LOP3.LUT R23, R23, 0x40000, RZ, 0xfc, !PT ;  /* 0x0004000017175812 */ /* 0x000fc800078efcff */
[C---:B------:R-:W-:Y:S02]  /*11150*/  LOP3.LUT P5, RZ, R23.reuse, 0x100, RZ, 0xc0, !PT ;  /* 0x0000010017ff7812 */ /* 0x040fe400078ac0ff */
[----:B------:R-:W-:-:S11]  /*11160*/  LOP3.LUT R23, R23, 0xffefffff, RZ, 0xc0, !PT ;  /* 0xffefffff17177812 */ /* 0x000fd600078ec0ff */
[----:B------:R-:W-:-:S04]  /*11170*/  @P5 LOP3.LUT R23, R23, 0x100000, RZ, 0xfc, !PT ;  /* 0x0010000017175812 */ /* 0x000fc800078efcff */
[----:B------:R-:W-:-:S13]  /*11180*/  LOP3.LUT P5, RZ, R23, 0x800, RZ, 0xc0, !PT ;  /* 0x0000080017ff7812 */ /* 0x000fda00078ac0ff */
[----:B0-----:R-:W-:Y:S02]  /*11190*/  @!P5 LEA R6, P0, R8, R14, 0x1 ;  /* 0x0000000e0806d211 */ /* 0x001fe400078008ff */
[----:B------:R-:W0:Y:S02]  /*111a0*/  SHFL.IDX PT, R14, R0, 0x3, 0x181f ;  /* 0x00781f00000e7f89 */ /* 0x000e2400000e0000 */
[----:B---3--:R-:W-:Y:S01]  /*111b0*/  @!P5 MOV R2, R6 ;  /* 0x000000060002d202 */ /* 0x008fe20000000f00 */
[----:B--2---:R-:W-:Y:S02]  /*111c0*/  @!P5 IMAD.X R7, RZ, RZ, R5, P0 ;  /* 0x000000ffff07d224 */ /* 0x004fe400000e0605 */
[----:B------:R-:W2:Y:S02]  /*111d0*/  SHFL.IDX PT, R5, R4, 0x3, 0x181f ;  /* 0x00781f0004057f89 */ /* 0x000ea400000e0000 */
[----:B------:R-:W-:-:S05]  /*111e0*/  @!P5 IMAD.MOV.U32 R3, RZ, RZ, R7 ;  /* 0x000000ffff03d224 */ /* 0x000fca00078e0007 */
[----:B------:R-:W-:Y:S04]  /*111f0*/  @!P5 LDGSTS.E.BYPASS.LTC128B.128 [R26+0x23400], desc[UR36][R2.64], !P4 ;  /* 0x23400000021adfae */ /* 0x000fe8000e101d64 */
[----:B------:R-:W-:Y:S04]  /*11200*/  @!P5 LDGSTS.E.BYPASS.LTC128B.128 [R26+0x27400], desc[UR36][R2.64+0x80], !P3 ;  /* 0x27400080021adfae */ /* 0x000fe8000d901d64 */
[----:B------:R-:W-:Y:S01]  /*11210*/  @!P5 LDGSTS.E.BYPASS.LTC128B.128 [R26+0x2b400], desc[UR36][R2.64+0x100], !P2 ;  /* 0x2b400100021adfae */ /* 0x000fe2000d101d64 */
[----:B0-----:R-:W-:-:S03]  /*11220*/  @!P6 LEA R6, P0, R8, R14, 0x1 ;  /* 0x0000000e0806e211 */ /* 0x001fc600078008ff */
[----:B------:R0:W-:Y:S01]  /*11230*/  @!P5 LDGSTS.E.BYPASS.LTC128B.128 [R26+0x2f400], desc[UR36][R2.64+0x180], !P1 ;  /* 0x2f400180021adfae */ /* 0x0001e2000c901d64 */
[----:B------:R-:W-:-:S03]  /*11240*/  LOP3.LUT P5, RZ, R23, 0x100000, RZ, 0xc0, !PT ;  /* 0x0010000017ff7812 */ /* 0x000fc600078ac0ff */
[----:B------:R-:W3:Y:S01]  /*11250*/  SHFL.IDX PT, R14, R0, 0x4, 0x181f ;  /* 0x00981f00000e7f89 */ /* 0x000ee200000e0000 */
[----:B--2---:R-:W-:-:S03]  /*11260*/  @!P6 IMAD.X R7, RZ, RZ, R5, P0 ;  /* 0x000000ffff07e224 */ /* 0x004fc600000e0605 */
[----:B------:R-:W2:Y:S01]  /*11270*/  SHFL.IDX PT, R5, R4, 0x4, 0x181f ;  /* 0x00981f0004057f89 */ /* 0x000ea200000e0000 */
[----:B0-----:R-:W-:Y:S02]  /*11280*/  @!P6 IMAD.MOV.U32 R2, RZ, RZ, R6 ;  /* 0x000000ffff02e224 */ /* 0x001fe400078e0006 */
[----:B------:R-:W-:-:S05]  /*11290*/  @!P6 IMAD.MOV.U32 R3, RZ, RZ, R7 ;  /* 0x000000ffff03e224 */ /* 0x000fca00078e0007 */
[----:B------:R-:W-:Y:S04]  /*112a0*/  @!P6 LDGSTS.E.BYPASS.LTC128B.128 [R26+0x23c00], desc[UR36][R2.64], !P4 ;  /* 0x23c00000021aefae */ /* 0x000fe8000e101d64 */
[----:B------:R-:W-:Y:S04]  /*112b0*/  @!P6 LDGSTS.E.BYPASS.LTC128B.128 [R26+0x27c00], desc[UR36][R2.64+0x80], !P3 ;  /* 0x27c00080021aefae */ /* 0x000fe8000d901d64 */
[----:B------:R-:W-:Y:S01]  /*112c0*/  @!P6 LDGSTS.E.BYPASS.LTC128B.128 [R26+0x2bc00], desc[UR36][R2.64+0x100], !P2 ;  /* 0x2bc00100021aefae */ /* 0x000fe2000d101d64 */
[----:B---3--:R-:W-:-:S03]  /*112d0*/  @!P5 LEA R6, P0, R8, R14, 0x1 ;  /* 0x0000000e0806d211 */ /* 0x008fc600078008ff */
[----:B------:R-:W0:Y:S02]  /*112e0*/  SHFL.IDX PT, R14, R0, 0x5, 0x181f ;  /* 0x00b81f00000e7f89 */ /* 0x000e2400000e0000 */
[----:B--2---:R-:W-:Y:S02]  /*112f0*/  @!P5 IMAD.X R7, RZ, RZ, R5, P0 ;  /* 0x000000ffff07d224 */ /* 0x004fe400000e0605 */
[----:B------:R-:W2:Y:S04]  /*11300*/  SHFL.IDX PT, R5, R4, 0x5, 0x181f ;  /* 0x00b81f0004057f89 */ /* 0x000ea800000e0000 */
[----:B------:R3:W-:Y:S01]  /*11310*/  @!P6 LDGSTS.E.BYPASS.LTC128B.128 [R26+0x2fc00], desc[UR36][R2.64+0x180], !P1 ;  /* 0x2fc00180021aefae */ /* 0x0007e2000c901d64 */
[----:B------:R-:W-:Y:S02]  /*11320*/  LOP3.LUT P6, RZ, R23, 0x80000, RZ, 0xc0, !PT ;  /* 0x0008000017ff7812 */ /* 0x000fe400078cc0ff */
[----:B---3--:R-:W-:Y:S01]  /*11330*/  @!P5 MOV R2, R6 ;  /* 0x000000060002d202 */ /* 0x008fe20000000f00 */
[----:B------:R-:W-:-:S10]  /*11340*/  @!P5 IMAD.MOV.U32 R3, RZ, RZ, R7 ;  /* 0x000000ffff03d224 */ /* 0x000fd400078e0007 */
[----:B0-----:R-:W-:Y:S02]  /*11350*/  @!P6 LEA R6, P0, R8, R14, 0x1 ;  /* 0x0000000e0806e211 */ /* 0x001fe400078008ff */
[----:B------:R-:W0:Y:S03]  /*11360*/  SHFL.IDX PT, R14, R0, 0x6, 0x181f ;  /* 0x00d81f00000e7f89 */ /* 0x000e2600000e0000 */
[----:B--2---:R-:W-:Y:S01]  /*11370*/  @!P6 IMAD.X R7, RZ, RZ, R5, P0 ;  /* 0x000000ffff07e224 */ /* 0x004fe200000e0605 */
[----:B------:R-:W-:Y:S04]  /*11380*/  @!P5 LDGSTS.E.BYPASS.LTC128B.128 [R26+0x24400], desc[UR36][R2.64], !P4 ;  /* 0x24400000021adfae */ /* 0x000fe8000e101d64 */
[----:B------:R-:W2:Y:S04]  /*11390*/  SHFL.IDX PT, R5, R4, 0x6, 0x181f ;  /* 0x00d81f0004057f89 */ /* 0x000ea800000e0000 */
[----:B------:R-:W-:Y:S04]  /*113a0*/  @!P5 LDGSTS.E.BYPASS.LTC128B.128 [R26+0x28400], desc[UR36][R2.64+0x80], !P3 ;  /* 0x28400080021adfae */ /* 0x000fe8000d901d64 */
[----:B------:R-:W-:Y:S04]  /*113b0*/  @!P5 LDGSTS.E.BYPASS.LTC128B.128 [R26+0x2c400], desc[UR36][R2.64+0x100], !P2 ;  /* 0x2c400100021adfae */ /* 0x000fe8000d101d64 */
[----:B------:R3:W-:Y:S01]  /*113c0*/  @!P5 LDGSTS.E.BYPASS.LTC128B.128 [R26+0x30400], desc[UR36][R2.64+0x180], !P1 ;  /* 0x30400180021adfae */ /* 0x0007e2000c901d64 */
[----:B------:R-:W-:Y:S01]  /*113d0*/  LOP3.LUT P5, RZ, R23, 0x40000, RZ, 0xc0, !PT ;  /* 0x0004000017ff7812 */ /* 0x000fe200078ac0ff */
[----:B---3--:R-:W-:-:S02]  /*113e0*/  @!P6 IMAD.MOV.U32 R2, RZ, RZ, R6 ;  /* 0x000000ffff02e224 */ /* 0x008fc400078e0006 */
[----:B------:R-:W-:-:S10]  /*113f0*/  @!P6 IMAD.MOV.U32 R3, RZ, RZ, R7 ;  /* 0x000000ffff03e224 */ /* 0x000fd400078e0007 */
[----:B0-----:R-:W-:Y:S02]  /*11400*/  @!P5 LEA R6, P0, R8, R14, 0x1 ;  /* 0x0000000e0806d211 */ /* 0x001fe400078008ff */
[----:B------:R0:W3:Y:S03]  /*11410*/  SHFL.IDX PT, R14, R0, 0x7, 0x181f ;  /* 0x00f81f00000e7f89 */ /* 0x0000e600000e0000 */
[----:B--2---:R-:W-:Y:S01]  /*11420*/  @!P5 IMAD.X R7, RZ, RZ, R5, P0 ;  /* 0x000000ffff07d224 */ /* 0x004fe200000e0605 */
[----:B------:R-:W-:Y:S04]  /*11430*/  @!P6 LDGSTS.E.BYPASS.LTC128B.128 [R26+0x24c00], desc[UR36][R2.64], !P4 ;  /* 0x24c00000021aefae */ /* 0x000fe8000e101d64 */
[----:B------:R-:W-:Y:S04]  /*11440*/  @!P6 LDGSTS.E.BYPASS.LTC128B.128 [R26+0x28c00], desc[UR36][R2.64+0x80], !P3 ;  /* 0x28c00080021aefae */ /* 0x000fe8000d901d64 */
[----:B------:R-:W-:Y:S04]  /*11450*/  @!P6 LDGSTS.E.BYPASS.LTC128B.128 [R26+0x2cc00], desc[UR36][R2.64+0x100], !P2 ;  /* 0x2cc00100021aefae */ /* 0x000fe8000d101d64 */
[----:B------:R2:W-:Y:S04]  /*11460*/  @!P6 LDGSTS.E.BYPASS.LTC128B.128 [R26+0x30c00], desc[UR36][R2.64+0x180], !P1 ;  /* 0x30c00180021aefae */ /* 0x0005e8000c901d64 */
[----:B------:R0:W4:Y:S01]  /*11470*/  SHFL.IDX PT, R5, R4, 0x7, 0x181f ;  /* 0x00f81f0004057f89 */ /* 0x00012200000e0000 */
[----:B--2---:R-:W-:Y:S01]  /*11480*/  @!P5 MOV R2, R6 ;  /* 0x000000060002d202 */ /* 0x004fe20000000f00 */
[----:B------:R-:W-:-:S05]  /*11490*/  @!P5 IMAD.MOV.U32 R3, RZ, RZ, R7 ;  /* 0x000000ffff03d224 */ /* 0x000fca00078e0007 */
[----:B------:R0:W-:Y:S04]  /*114a0*/  @!P5 LDGSTS.E.BYPASS.LTC128B.128 [R26+0x25400], desc[UR36][R2.64], !P4 ;  /* 0x25400000021adfae */ /* 0x0001e8000e101d64 */
[----:B------:R0:W-:Y:S04]  /*114b0*/  @!P5 LDGSTS.E.BYPASS.LTC128B.128 [R26+0x29400], desc[UR36][R2.64+0x80], !P3 ;  /* 0x29400080021adfae */ /* 0x0001e8000d901d64 */
[----:B------:R0:W-:Y:S04]  /*114c0*/  @!P5 LDGSTS.E.BYPASS.LTC128B.128 [R26+0x2d400], desc[UR36][R2.64+0x100], !P2 ;  /* 0x2d400100021adfae */ /* 0x0001e8000d101d64 */
[----:B---34-:R0:W-:Y:S02]  /*114d0*/  @!P5 LDGSTS.E.BYPASS.LTC128B.128 [R26+0x31400], desc[UR36][R2.64+0x180], !P1 ;  /* 0x31400180021adfae */ /* 0x0181e4000c901d64 */
.L_x_5856:
[----:B------:R-:W-:Y:S01]  /*114e0*/  LOP3.LUT P0, RZ, R23, 0x4000, RZ, 0xc0, !PT ;  /* 0x0000400017ff7812 */ /* 0x000fe2000780c0ff */
[----:B------:R-:W-:-:S12]  /*114f0*/  BSSY B0, `(.L_x_5747) ;  /* 0x000000b000007945 */ /* 0x000fd80003800000 */
[----:B------:R-:W-:Y:S05]  /*11500*/  @P0 BRA `(.L_x_5748) ;  /* 0x0000000000240947 */ /* 0x000fea0003800000 */
[----:B0-----:R-:W-:-:S05]  /*11510*/  LEA R2, P0, R8, R14, 0x1 ;  /* 0x0000000e08027211 */ /* 0x001fca00078008ff */
[----:B------:R-:W-:-:S05]  /*11520*/  IMAD.X R3, RZ, RZ, R5, P0 ;  /* 0x000000ffff037224 */ /* 0x000fca00000e0605 */
[----:B------:R-:W-:Y:S01]  /*11530*/  @!PT LDS RZ, [RZ] ;  /* 0x00000000fffff984 */ /* 0x000fe20000000800 */
[----:B------:R-:W-:Y:S01]  /*11540*/  @!PT LDS RZ, [RZ] ;  /* 0x00000000fffff984 */ /* 0x000fe20000000800 */
[----:B------:R-:W-:Y:S01]  /*11550*/  @!PT LDS RZ, [RZ] ;  /* 0x00000000fffff984 */ /* 0x000fe20000000800 */
[----:B------:R2:W-:Y:S04]  /*11560*/  LDGSTS.E.BYPASS.LTC128B.128 [R26+0x25c00], desc[UR36][R2.64], !P4 ;  /* 0x25c00000021a7fae */ /* 0x0005e8000e101d64 */
[----:B------:R2:W-:Y:S04]  /*11570*/  LDGSTS.E.BYPASS.LTC128B.128 [R26+0x29c00], desc[UR36][R2.64+0x80], !P3 ;  /* 0x29c00080021a7fae */ /* 0x0005e8000d901d64 */
[----:B------:R2:W-:Y:S04]  /*11580*/  LDGSTS.E.BYPASS.LTC128B.128 [R26+0x2dc00], desc[UR36][R2.64+0x100], !P2 ;  /* 0x2dc00100021a7fae */ /* 0x0005e8000d101d64 */
[----:B------:R2:W-:Y:S02]  /*11590*/  LDGSTS.E.BYPASS.LTC128B.128 [R26+0x31c00], desc[UR36][R2.64+0x180], !P1 ;  /* 0x31c00180021a7fae */ /* 0x0005e4000c901d64 */
.L_x_5748:
[----:B------:R-:W-:Y:S05]  /*115a0*/  BSYNC B0 ;  /* 0x0000000000007941 */ /* 0x000fea0003800000 */
.L_x_5747:
[----:B------:R-:W-:Y:S01]  /*115b0*/  NOP ;  /* 0x0000000000007918 */ /* 0x000fe20000000000 */
[----:B------:R-:W-:-:S13]  /*115c0*/  PLOP3.LUT P0, PT, PT, PT, PT, 0x80, 0x0 ;  /* 0x000000000000781c */ /* 0x000fda0003f0f070 */
.L_x_5749:
        /* <DEDUP_REMOVED lines=18> */
.L_x_5857:
[----:B------:R-:W-:Y:S05]  /*116f0*/  BSYNC B0 ;  /* 0x0000000000007941 */ /* 0x000fea0003800000 */
.L_x_5750:
[----:B------:R-:W-:-:S13]  /*11700*/  LOP3.LUT P0, RZ, R23, 0x400, RZ, 0xc0, !PT ;  /* 0x0000040017ff7812 */ /* 0x000fda000780c0ff */
[----:B------:R-:W-:Y:S05]  /*11710*/  @!P0 BRA `(.L_x_5752) ;  /* 0x0000000000048947 */ /* 0x000fea0003800000 */
[----:B------:R-:W-:Y:S01]  /*11720*/  BPT.TRAP 0x1 ;  /* 0x000000040000795c */ /* 0x000fe20000300000 */
.L_x_5752:
[----:B------:R-:W-:Y:S01]  /*11730*/  SHF.L.U32 R0, R27, 0x1f, RZ ;  /* 0x0000001f1b007819 */ /* 0x000fe200000006ff */
[----:B------:R-:W-:Y:S03]  /*11740*/  BSSY B0, `(.L_x_5753) ;  /* 0x0000003000007945 */ /* 0x000fe60003800000 */
[----:B------:R-:W2:Y:S02]  /*11750*/  SYNCS.PHASECHK.TRANS64.TRYWAIT P0, [R25+URZ+0x32460], R0 ;  /* 0x03246000190075a7 */ /* 0x000ea4000800017f */
[----:B--2---:R-:W-:Y:S05]  /*11760*/  @!P0 BRA `(.L_x_5754) ;  /* 0x0000004800688947 */ /* 0x004fea0003800000 */
.L_x_5858:
[----:B------:R-:W-:Y:S05]  /*11770*/  BSYNC B0 ;  /* 0x0000000000007941 */ /* 0x000fea0003800000 */
.L_x_5753:
        /* <DEDUP_REMOVED lines=11> */
[----:B------:R-:W-:Y:S01]  /*11830*/  IMAD R5, R37, UR5, R0 ;  /* 0x0000000525057c24 */ /* 0x000fe2000f8e0200 */
[----:B------:R-:W-:Y:S01]  /*11840*/  ULDC.64 UR4, c[0x0][0x338] ;  /* 0x0000ce0000047ab9 */ /* 0x000fe20000000a00 */
[----:B------:R-:W-:Y:S02]  /*11850*/  SEL R0, RZ, 0x2, P3 ;  /* 0x00000002ff007807 */ /* 0x000fe40001800000 */
[----:B------:R-:W-:Y:S02]  /*11860*/  IMAD.IADD R3, R3, 0x1, R5 ;  /* 0x0000000103037824 */ /* 0x000fe400078e0205 */
[----:B---3--:R-:W-:Y:S02]  /*11870*/  IMAD R5, R6, UR4, RZ ;  /* 0x0000000406057c24 */ /* 0x008fe4000f8e02ff */
        /* <DEDUP_REMOVED lines=18> */
[----:B------:R-:W-:Y:S02]  /*119a0*/  LEA R4, R4, R22, 0x1 ;  /* 0x0000001604047211 */ /* 0x000fe400078e08ff */
        /* <DEDUP_REMOVED lines=68> */
.L_x_5872:
        /* <DEDUP_REMOVED lines=15> */
.L_x_5756:
        /* <DEDUP_REMOVED lines=10> */
.L_x_5757:
[----:B0-----:R-:W2:Y:S01]  /*11f80*/  LDL R2, [R1+0xc] ;  /* 0x00000c0001027983 */ /* 0x001ea20000100800 */
[----:B------:R0:W-:Y:S01]  /*11f90*/  SYNCS.ARRIVE.TRANS64.A1T0 RZ, [R25+URZ+0x32450], RZ ;  /* 0x032450ff19ff79a7 */ /* 0x0001e2000810003f */
[----:B------:R-:W-:Y:S01]  /*11fa0*/  BSSY B0, `(.L_x_5758) ;  /* 0x00000dc000007945 */ /* 0x000fe20003800000 */
[----:B--2---:R-:W-:-:S13]  /*11fb0*/  ISETP.GE.AND P0, PT, R2, 0x2, PT ;  /* 0x000000020200780c */ /* 0x004fda0003f06270 */
[----:B0-----:R-:W-:Y:S05]  /*11fc0*/  @!P0 BRA `(.L_x_5759) ;  /* 0x0000000c00648947 */ /* 0x001fea0003800000 */
[----:B------:R-:W-:-:S07]  /*11fd0*/  IADD3 R21, R2, -0x2, RZ ;  /* 0xfffffffe02157810 */ /* 0x000fce0007ffe0ff */
.L_x_5772:
[----:B0-----:R-:W0:Y:S01]  /*11fe0*/  S2R R2, SR_TID.X ;  /* 0x0000000000027919 */ /* 0x001e220000002100 */
[----:B------:R-:W-:Y:S01]  /*11ff0*/  IMAD R8, R21, 0x60, R32 ;  /* 0x0000006015087824 */ /* 0x000fe200078e0220 */
[----:B------:R-:W-:Y:S02]  /*12000*/  IADD3 R24, R24, 0x1, RZ ;  /* 0x0000000118187810 */ /* 0x000fe40007ffe0ff */
[----:B------:R-:W-:Y:S02]  /*12010*/  LOP3.LUT P1, RZ, R23, 0x400, RZ, 0xc0, !PT ;  /* 0x0000040017ff7812 */ /* 0x000fe4000782c0ff */
        /* <DEDUP_REMOVED lines=38> */
.L_x_5760:
[----:B------:R-:W-:Y:S01]  /*12280*/  IMAD R10, R24, 0x8, R22 ;  /* 0x00000008180a7824 */ /* 0x000fe200078e0216 */
[----:B------:R-:W-:Y:S01]  /*12290*/  SHF.L.U32 R20, R27, 0x1f, RZ ;  /* 0x0000001f1b147819 */ /* 0x000fe200000006ff */
[----:B------:R-:W-:Y:S01]  /*122a0*/  BSSY B1, `(.L_x_5761) ;  /* 0x0000004000017945 */ /* 0x000fe20003800000 */
[----:B------:R-:W-:Y:S02]  /*122b0*/  SHF.R.S32.HI R9, RZ, 0x1f, R5 ;  /* 0x0000001fff097819 */ /* 0x000fe40000011405 */
[----:B------:R-:W0:Y:S02]  /*122c0*/  SYNCS.PHASECHK.TRANS64.TRYWAIT P0, [R10+URZ+0x32440], R20 ;  /* 0x032440140a0075a7 */ /* 0x000e24000800017f */
[----:B0-----:R-:W-:Y:S05]  /*122d0*/  @!P0 BRA `(.L_x_5762) ;  /* 0x0000004400e08947 */ /* 0x001fea0003800000 */
.L_x_5873:
[----:B------:R-:W-:Y:S05]  /*122e0*/  BSYNC B1 ;  /* 0x0000000000017941 */ /* 0x000fea0003800000 */
.L_x_5761:
        /* <DEDUP_REMOVED lines=37> */
[----:B--2---:R-:W-:-:S04]  /*12540*/  IADD3 R2, P0, R2, R0, RZ ;  /* 0x0000000002027210 */ /* 0x004fc80007f1e0ff */
[----:B---3--:R-:W-:-:S05]  /*12550*/  IADD3.X R3, RZ, R3, RZ, P0, !PT ;  /* 0x00000003ff037210 */ /* 0x008fca00007fe4ff */
        /* <DEDUP_REMOVED lines=12> */
.L_x_5887:
        /* <DEDUP_REMOVED lines=8> */
.L_x_5764:
        /* <DEDUP_REMOVED lines=10> */
.L_x_5765:
[----:B------:R3:W-:Y:S01]  /*12740*/  SYNCS.ARRIVE.TRANS64.A1T0 RZ, [R10+URZ+0x32430], RZ ;  /* 0x032430ff0aff79a7 */ /* 0x0007e2000810003f */
[----:B------:R-:W-:Y:S05]  /*12750*/  @!P3 BRA `(.L_x_5766) ;  /* 0x000000000004b947 */ /* 0x000fea0003800000 */
[----:B------:R-:W-:Y:S01]  /*12760*/  BPT.TRAP 0x1 ;  /* 0x000000040000795c */ /* 0x000fe20000300000 */
.L_x_5766:
[----:B------:R-:W4:Y:S01]  /*12770*/  SYNCS.PHASECHK.TRANS64.TRYWAIT P0, [R10+URZ+0x32460], R20 ;  /* 0x032460140a0075a7 */ /* 0x000f22000800017f */
[----:B------:R-:W-:Y:S04]  /*12780*/  BSSY B1, `(.L_x_5767) ;  /* 0x0000002000017945 */ /* 0x000fe80003800000 */
[----:B----4-:R-:W-:Y:S05]  /*12790*/  @!P0 BRA `(.L_x_5768) ;  /* 0x0000004800648947 */ /* 0x010fea0003800000 */
.L_x_5888:
[----:B------:R-:W-:Y:S05]  /*127a0*/  BSYNC B1 ;  /* 0x0000000000017941 */ /* 0x000fea0003800000 */
.L_x_5767:
[----:B------:R-:W-:Y:S01]  /*127b0*/  ULDC.64 UR4, c[0x0][0x328] ;  /* 0x0000ca0000047ab9 */ /* 0x000fe20000000a00 */
[----:B------:R-:W-:Y:S01]  /*127c0*/  LOP3.LUT P5, RZ, R23, 0x1, RZ, 0xc0, !PT ;  /* 0x0000000117ff7812 */ /* 0x000fe200078ac0ff */
[----:B--2---:R-:W-:Y:S01]  /*127d0*/  IMAD R2, R9, UR4, RZ ;  /* 0x0000000409027c24 */ /* 0x004fe2000f8e02ff */
[C---:B------:R-:W-:Y:S01]  /*127e0*/  LOP3.LUT P4, RZ, R23.reuse, 0x10, RZ, 0xc0, !PT ;  /* 0x0000001017ff7812 */ /* 0x040fe2000788c0ff */
[----:B0---4-:R-:W-:Y:S01]  /*127f0*/  IMAD R20, R24, 0x6000, R30 ;  /* 0x0000600018147824 */ /* 0x011fe200078e021e */
        /* <DEDUP_REMOVED lines=15> */
[----:B-1----:R-:W-:Y:S02]  /*128f0*/  IADD3 R25, R5, R3, RZ ;  /* 0x0000000305197210 */ /* 0x002fe40007ffe0ff */
        /* <DEDUP_REMOVED lines=38> */
[----:B------:R1:W-:Y:S01]  /*12b60*/  LDGSTS.E.BYPASS.LTC128B.128 [R20+0x4c00], desc[UR36][R4.64+0x80], !P4 ;  /* 0x04c0008004147fae */ /* 0x0003e2000e101d64 */
[----:B------:R-:W-:-:S03]  /*12b70*/  IADD3.X R3, RZ, R3, RZ, P0, !PT ;  /* 0x00000003ff037210 */ /* 0x000fc600007fe4ff */
[----:B------:R1:W-:Y:S04]  /*12b80*/  LDGSTS.E.BYPASS.LTC128B.128 [R20+0x7c00], desc[UR36][R4.64+0x100], !P3 ;  /* 0x07c0010004147fae */ /* 0x0003e8000d901d64 */
[----:B------:R1:W-:Y:S04]  /*12b90*/  LDGSTS.E.BYPASS.LTC128B.128 [R20+0xac00], desc[UR36][R4.64+0x180], !P1 ;  /* 0x0ac0018004147fae */ /* 0x0003e8000c901d64 */
[----:B------:R1:W-:Y:S04]  /*12ba0*/  LDGSTS.E.BYPASS.LTC128B.128 [R20+0x2400], desc[UR36][R2.64], !P5 ;  /* 0x0240000002147fae */ /* 0x0003e8000e901d64 */
[----:B------:R1:W-:Y:S04]  /*12bb0*/  LDGSTS.E.BYPASS.LTC128B.128 [R20+0x5400], desc[UR36][R2.64+0x80], !P4 ;  /* 0x0540008002147fae */ /* 0x0003e8000e101d64 */
[----:B------:R1:W-:Y:S04]  /*12bc0*/  LDGSTS.E.BYPASS.LTC128B.128 [R20+0x8400], desc[UR36][R2.64+0x100], !P3 ;  /* 0x0840010002147fae */ /* 0x0003e8000d901d64 */
[----:B------:R1:W-:Y:S04]  /*12bd0*/  LDGSTS.E.BYPASS.LTC128B.128 [R20+0xb400], desc[UR36][R2.64+0x180], !P1 ;  /* 0x0b40018002147fae */ /* 0x0003e8000c901d64 */
[----:B------:R1:W0:Y:S02]  /*12be0*/  SHFL.IDX PT, R14, R17, 0x5, 0x181f ;  /* 0x00b81f00110e7f89 */ /* 0x00022400000e0000 */
.L_x_5902:
        /* <DEDUP_REMOVED lines=11> */
.L_x_5770:
        /* <DEDUP_REMOVED lines=10> */
.L_x_5771:
[----:B------:R2:W-:Y:S01]  /*12d40*/  SYNCS.ARRIVE.TRANS64.A1T0 RZ, [R10+URZ+0x32450], RZ ;  /* 0x032450ff0aff79a7 */ /* 0x0005e2000810003f */
[----:B------:R-:W-:Y:S05]  /*12d50*/  @P2 BRA `(.L_x_5772) ;  /* 0xfffffff000a02947 */ /* 0x000fea000383ffff */
.L_x_5759:
[----:B------:R-:W-:Y:S05]  /*12d60*/  BSYNC B0 ;  /* 0x0000000000007941 */ /* 0x000fea0003800000 */
.L_x_5758:
        /* <DEDUP_REMOVED lines=10> */
[----:B------:R-:W4:Y:S01]  /*12e10*/  LDC.64 R2, c[0x0][0xd60] ;  /* 0x00035800ff027b82 */ /* 0x000f220000000a00 */
[----:B------:R-:W0:Y:S02]  /*12e20*/  FLO.U32 R4, UR4 ;  /* 0x0000000400047d00 */ /* 0x000e2400080e0000 */
[----:B0-----:R-:W-:-:S06]  /*12e30*/  ISETP.EQ.U32.AND P1, PT, R4, R5, PT ;  /* 0x000000050400720c */ /* 0x001fcc0003f22070 */
[----:B------:R-:W4:Y:S07]  /*12e40*/  POPC R5, UR4 ;  /* 0x0000000400057d09 */ /* 0x000f2e0008000000 */
[----:B----4-:R-:W4:Y:S01]  /*12e50*/  @P1 ATOMG.E.ADD.STRONG.GPU PT, R3, desc[UR36][R2.64], R5 ;  /* 0x00000005020319a8 */ /* 0x010f2200081ee1e4 */
[----:B------:R-:W0:Y:S02]  /*12e60*/  S2R R6, SR_LTMASK ;  /* 0x0000000000067919 */ /* 0x000e240000003900 */
[----:B0-----:R-:W-:-:S04]  /*12e70*/  LOP3.LUT R6, R6, UR4, RZ, 0xc0, !PT ;  /* 0x0000000406067c12 */ /* 0x001fc8000f8ec0ff */
[----:B------:R-:W0:Y:S01]  /*12e80*/  POPC R7, R6 ;  /* 0x0000000600077309 */ /* 0x000e220000000000 */
[----:B----4-:R-:W0:Y:S02]  /*12e90*/  SHFL.IDX PT, R4, R3, R4, 0x1f ;  /* 0x00001f0403047589 */ /* 0x010e2400000e0000 */
[----:B0-----:R-:W-:-:S07]  /*12ea0*/  IADD3 R16, R4, UR39, R7 ;  /* 0x0000002704107c10 */ /* 0x001fce000fffe007 */
.L_x_5774:
[----:B------:R-:W-:Y:S05]  /*12eb0*/  BSYNC B0 ;  /* 0x0000000000007941 */ /* 0x000fea0003800000 */
.L_x_5773:
[----:B------:R-:W-:Y:S02]  /*12ec0*/  SEL R24, R24, RZ, P0 ;  /* 0x000000ff18187207 */ /* 0x000fe40000000000 */
[----:B------:R-:W-:-:S07]  /*12ed0*/  LOP3.LUT R27, R27, R0, RZ, 0x3c, !PT ;  /* 0x000000001b1b7212 */ /* 0x000fce00078e3cff */
.L_x_5727:
[----:B------:R-:W-:Y:S05]  /*12ee0*/  BSYNC B7 ;  /* 0x0000000000077941 */ /* 0x000fea0003800000 */
.L_x_5725:
[----:B------:R-:W-:-:S13]  /*12ef0*/  LOP3.LUT P0, RZ, R23, 0x20000, RZ, 0xc0, !PT ;  /* 0x0002000017ff7812 */ /* 0x000fda000780c0ff */
[----:B------:R-:W-:Y:S05]  /*12f00*/  @!P0 BRA `(.L_x_5775) ;  /* 0x0000000000248947 */ /* 0x000fea0003800000 */
[----:B------:R-:W-:Y:S05]  /*12f10*/  WARPSYNC.ALL ;  /* 0x0000000000007948 */ /* 0x000fea0003800000 */
[----:B------:R-:W0:Y:S08]  /*12f20*/  S2UR UR5, SR_CgaCtaId ;  /* 0x00000000000579c3 */ /* 0x000e300000008800 */
[----:B------:R-:W-:Y:S06]  /*12f30*/  BAR.SYNC.DEFER_BLOCKING 0x5, 0x180 ;  /* 0x0146000000007b1d */ /* 0x000fec0000010000 */
[----:B------:R-:W-:-:S02]  /*12f40*/  UMOV UR4, 0x400 ;  /* 0x0000040000047882 */ /* 0x000fc40000000000 */
[----:B0-----:R-:W-:-:S06]  /*12f50*/  ULEA UR4, UR5, UR4, 0x18 ;  /* 0x0000000405047291 */ /* 0x001fcc000f8ec03f */
[----:B------:R-:W-:-:S05]  /*12f60*/  IMAD.U32 R22, RZ, RZ, UR4 ;  /* 0x00000004ff167e24 */ /* 0x000fca000f8e00ff */
[----:B------:R0:W4:Y:S01]  /*12f70*/  LDS.128 R16, [R22+0x324d0] ;  /* 0x0324d00016107984 */ /* 0x0001220000000c00 */
[----:B------:R-:W-:Y:S06]  /*12f80*/  BAR.ARV 0x4, 0x180 ;  /* 0x0106000000007b1d */ /* 0x000fec0000002000 */
[----:B------:R-:W-:Y:S05]  /*12f90*/  BRA `(.L_x_5776) ;  /* 0x0000000800cc7947 */ /* 0x000fea0003800000 */
.L_x_5775:
[----:B------:R-:W0:Y:S01]  /*12fa0*/  S2R R0, SR_TID.X ;  /* 0x0000000000007919 */ /* 0x000e220000002100 */
        /* <DEDUP_REMOVED lines=9> */
[----:B------:R-:W4:Y:S01]  /*13040*/  @!P1 LDG.E R2, desc[UR36][R2.64] ;  /* 0x0000002402029981 */ /* 0x000f22000c1e1900 */
[----:B------:R-:W-:Y:S01]  /*13050*/  IMAD.MOV.U32 R5, RZ, RZ, RZ ;  /* 0x000000ffff057224 */ /* 0x000fe200078e00ff */
[C---:B------:R-:W-:Y:S02]  /*13060*/  ISETP.GE.U32.AND P2, PT, R8.reuse, 0x2, PT ;  /* 0x000000020800780c */ /* 0x040fe40003f46070 */
[C---:B------:R-:W-:Y:S01]  /*13070*/  ISETP.GE.U32.AND P3, PT, R8.reuse, 0x4, PT ;  /* 0x000000040800780c */ /* 0x040fe20003f66070 */
[----:B------:R-:W-:Y:S01]  /*13080*/  SHFL.IDX PT, R0, R16, RZ, 0x1f ;  /* 0x00001fff10007589 */ /* 0x000fe200000e0000 */
[C---:B------:R-:W-:Y:S02]  /*13090*/  ISETP.GE.U32.AND P4, PT, R8.reuse, 0x8, PT ;  /* 0x000000080800780c */ /* 0x040fe40003f86070 */
[----:B------:R-:W-:Y:S01]  /*130a0*/  ISETP.GE.U32.AND P5, PT, R8, 0x10, PT ;  /* 0x000000100800780c */ /* 0x000fe20003fa6070 */
[----:B------:R-:W-:Y:S01]  /*130b0*/  SHFL.IDX PT, R4, R16, 0x1, 0x1f ;  /* 0x00201f0010047f89 */ /* 0x000fe200000e0000 */
[----:B----4-:R-:W-:-:S02]  /*130c0*/  @!P1 MOV R5, R2 ;  /* 0x0000000200059202 */ /* 0x010fc40000000f00 */
[----:B------:R-:W-:-:S03]  /*130d0*/  ISETP.NE.AND P1, PT, R8, RZ, PT ;  /* 0x000000ff0800720c */ /* 0x000fc60003f25270 */
        /* <DEDUP_REMOVED lines=15> */
[----:B------:R0:W4:Y:S02]  /*131d0*/  SHFL.IDX PT, R14, R6, 0x1f, 0x1f ;  /* 0x03e01f00060e7f89 */ /* 0x00012400000e0000 */
.L_x_5912:
[----:B------:R-:W-:Y:S02]  /*131e0*/  ULDC UR4, c[0x0][0xd38] ;  /* 0x00034e0000047ab9 */ /* 0x000fe40000000800 */
[----:B------:R-:W-:-:S05]  /*131f0*/  MOV R7, UR4 ;  /* 0x0000000400077c02 */ /* 0x000fca0008000f00 */
[----:B----4-:R-:W-:-:S04]  /*13200*/  IMAD R14, R14, R7, RZ ;  /* 0x000000070e0e7224 */ /* 0x010fc800078e02ff */
[----:B------:R-:W-:-:S05]  /*13210*/  IMAD.IADD R9, R4, 0x1, R14 ;  /* 0x0000000104097824 */ /* 0x000fca00078e020e */
[----:B------:R-:W-:-:S13]  /*13220*/  ISETP.GT.AND P6, PT, R9, R0, PT ;  /* 0x000000000900720c */ /* 0x000fda0003fc4270 */
[----:B------:R-:W-:Y:S05]  /*13230*/  @P6 BRA `(.L_x_5778) ;  /* 0x00000000009c6947 */ /* 0x000fea0003800000 */
.L_x_5783:
[----:B------:R-:W4:Y:S01]  /*13240*/  LDC R2, c[0x0][0xd3c] ;  /* 0x00034f00ff027b82 */ /* 0x000f220000000800 */
[----:B------:R-:W-:-:S05]  /*13250*/  VIADD R19, R19, 0x1f ;  /* 0x0000001f13137836 */ /* 0x000fca0000000000 */
[----:B----4-:R-:W-:-:S13]  /*13260*/  ISETP.GE.AND P6, PT, R19, R2, PT ;  /* 0x000000021300720c */ /* 0x010fda0003fc6270 */
[----:B------:R-:W-:Y:S05]  /*13270*/  @P6 BRA `(.L_x_5779) ;  /* 0x0000000400d06947 */ /* 0x000fea0003800000 */
        /* <DEDUP_REMOVED lines=10> */
.L_x_5781:
[----:B------:R-:W-:Y:S05]  /*13320*/  BSYNC B0 ;  /* 0x0000000000007941 */ /* 0x000fea0003800000 */
.L_x_5780:
[----:B------:R-:W-:-:S03]  /*13330*/  UMOV UR4, 0xffffffff ;  /* 0xffffffff00047882 */ /* 0x000fc60000000000 */
[----:B------:R-:W-:Y:S05]  /*13340*/  BRA.DIV UR4, `(.L_x_5782) ;  /* 0x0000004a047c7947 */ /* 0x000fea000b800000 */
[----:B-----5:R-:W0:Y:S02]  /*13350*/  SHFL.UP PT, R14, R5, 0x1, RZ ;  /* 0x04200000050e7989 */ /* 0x020e2400000e00ff */
[----:B0-----:R-:W-:-:S05]  /*13360*/  SEL R14, R14, RZ, P1 ;  /* 0x000000ff0e0e7207 */ /* 0x001fca0000800000 */
[----:B------:R-:W-:-:S05]  /*13370*/  IMAD.IADD R13, R5, 0x1, R14 ;  /* 0x00000001050d7824 */ /* 0x000fca00078e020e */
[----:B------:R-:W4:Y:S02]  /*13380*/  SHFL.UP PT, R14, R13, 0x2, RZ ;  /* 0x044000000d0e7989 */ /* 0x000f2400000e00ff */
[----:B----4-:R-:W-:-:S04]  /*13390*/  SEL R2, R14, RZ, P2 ;  /* 0x000000ff0e027207 */ /* 0x010fc80001000000 */
        /* <DEDUP_REMOVED lines=11> */
.L_x_5920:
[----:B------:R-:W-:Y:S02]  /*13450*/  ULDC UR4, c[0x0][0xd38] ;  /* 0x00034e0000047ab9 */ /* 0x000fe40000000800 */
[----:B------:R-:W-:-:S04]  /*13460*/  IMAD.U32 R7, RZ, RZ, UR4 ;  /* 0x00000004ff077e24 */ /* 0x000fc8000f8e00ff */
[----:B----4-:R-:W-:-:S04]  /*13470*/  IMAD R14, R14, R7, RZ ;  /* 0x000000070e0e7224 */ /* 0x010fc800078e02ff */
[----:B------:R-:W-:-:S05]  /*13480*/  IMAD.IADD R9, R14, 0x1, R9 ;  /* 0x000000010e097824 */ /* 0x000fca00078e0209 */
[----:B------:R-:W-:-:S13]  /*13490*/  ISETP.GT.AND P6, PT, R9, R0, PT ;  /* 0x000000000900720c */ /* 0x000fda0003fc4270 */
[----:B------:R-:W-:Y:S05]  /*134a0*/  @!P6 BRA `(.L_x_5783) ;  /* 0xfffffffc0064e947 */ /* 0x000fea000383ffff */
.L_x_5778:
[----:B------:R-:W-:Y:S01]  /*134b0*/  IADD3 R16, -R14, R9, RZ ;  /* 0x000000090e107210 */ /* 0x000fe20007ffe1ff */
[----:B------:R-:W-:-:S04]  /*134c0*/  UMOV UR4, 0xffffffff ;  /* 0xffffffff00047882 */ /* 0x000fc80000000000 */
[----:B------:R-:W-:-:S05]  /*134d0*/  IMAD R3, R6, R7, R16 ;  /* 0x0000000706037224 */ /* 0x000fca00078e0210 */
[----:B------:R-:W-:Y:S01]  /*134e0*/  ISETP.GT.AND P6, PT, R3, R0, PT ;  /* 0x000000000300720c */ /* 0x000fe20003fc4270 */
[----:B------:R-:W-:-:S12]  /*134f0*/  BRA.DIV UR4, `(.L_x_5784) ;  /* 0x0000004a04cc7947 */ /* 0x000fd8000b800000 */
[----:B------:R-:W-:-:S04]  /*13500*/  VOTE.ANY R2, PT, !P6 ;  /* 0x0000000000027806 */ /* 0x000fc800070e0100 */
[----:B------:R-:W4:Y:S02]  /*13510*/  POPC R4, R2 ;  /* 0x0000000200047309 */ /* 0x000f240000000000 */
[----:B----4-:R4:W0:Y:S02]  /*13520*/  SHFL.IDX PT, R5, R5, R4, 0x1f ;  /* 0x00001f0405057589 */ /* 0x01082400000e0000 */
.L_x_5924:
[----:B------:R-:W-:Y:S01]  /*13530*/  ISETP.NE.AND P0, PT, R2, RZ, PT ;  /* 0x000000ff0200720c */ /* 0x000fe20003f05270 */
[----:B------:R-:W-:-:S12]  /*13540*/  IMAD.MOV.U32 R14, RZ, RZ, RZ ;  /* 0x000000ffff0e7224 */ /* 0x000fd800078e00ff */
[----:B------:R-:W-:Y:S05]  /*13550*/  @!P0 BRA `(.L_x_5785) ;  /* 0x0000000000108947 */ /* 0x000fea0003800000 */
[----:B------:R-:W-:Y:S01]  /*13560*/  UMOV UR4, 0xffffffff ;  /* 0xffffffff00047882 */ /* 0x000fe20000000000 */
[----:B------:R-:W-:Y:S02]  /*13570*/  VIADD R12, R4, 0xffffffff ;  /* 0xffffffff040c7836 */ /* 0x000fe40000000000 */
[----:B------:R-:W-:Y:S05]  /*13580*/  BRA.DIV UR4, `(.L_x_5786) ;  /* 0x0000004a04f07947 */ /* 0x000fea000b800000 */
[----:B------:R0:W0:Y:S02]  /*13590*/  SHFL.IDX PT, R14, R6, R12, 0x1f ;  /* 0x00001f0c060e7589 */ /* 0x00002400000e0000 */
.L_x_5785:
[----:B------:R-:W5:Y:S01]  /*135a0*/  LDC.64 R2, c[0x0][0xd90] ;  /* 0x00036400ff027b82 */ /* 0x000f620000000a00 */
[----:B------:R-:W-:-:S04]  /*135b0*/  IMAD.IADD R19, R4, 0x1, R19 ;  /* 0x0000000104137824 */ /* 0x000fc800078e0213 */
[----:B-----5:R-:W-:-:S05]  /*135c0*/  IMAD.WIDE R2, R19, 0x4, R2 ;  /* 0x0000000413027825 */ /* 0x020fca00078e0202 */
[----:B0-----:R0:W4:Y:S01]  /*135d0*/  LDG.E R6, desc[UR36][R2.64] ;  /* 0x0000002402067981 */ /* 0x001122000c1e1900 */
[----:B------:R-:W-:Y:S01]  /*135e0*/  IMAD R16, R14, R7, R16 ;  /* 0x000000070e107224 */ /* 0x000fe200078e0210 */
[----:B0-----:R-:W-:Y:S01]  /*135f0*/  MOV R2, RZ ;  /* 0x000000ff00027202 */ /* 0x001fe20000000f00 */
[----:B----4-:R-:W-:-:S05]  /*13600*/  IMAD R4, R5, R6, RZ ;  /* 0x0000000605047224 */ /* 0x010fca00078e02ff */
[----:B------:R-:W-:-:S04]  /*13610*/  IABS R8, R4 ;  /* 0x0000000400087213 */ /* 0x000fc80000000000 */
[----:B--23--:R-:W0:Y:S08]  /*13620*/  I2F.RP R10, R8 ;  /* 0x00000008000a7306 */ /* 0x00ce300000209400 */
        /* <DEDUP_REMOVED lines=19> */
[----:B------:R-:W-:-:S05]  /*13760*/  @P0 VIADD R2, R2, 0x1 ;  /* 0x0000000102020836 */ /* 0x000fca0000000000 */
[----:B------:R-:W-:Y:S02]  /*13770*/  @!P2 IADD3 R2, -R2, RZ, RZ ;  /* 0x000000ff0202a210 */ /* 0x000fe40007ffe1ff */
        /* <DEDUP_REMOVED lines=8> */
[----:B------:R-:W0:Y:S02]  /*13800*/  I2F.RP R8, R7 ;  /* 0x0000000700087306 */ /* 0x000e240000209400 */
[----:B------:R-:W-:-:S06]  /*13810*/  IADD3 R4, RZ, -R4, RZ ;  /* 0x80000004ff047210 */ /* 0x000fcc0007ffe0ff */
        /* <DEDUP_REMOVED lines=20> */
[----:B------:R-:W-:Y:S02]  /*13960*/  @!P1 LOP3.LUT R2, RZ, R6, RZ, 0x33, !PT ;  /* 0x00000006ff029212 */ /* 0x000fe400078e33ff */
[----:B------:R-:W-:-:S05]  /*13970*/  IADD3 R6, -R6, RZ, RZ ;  /* 0x000000ff06067210 */ /* 0x000fca0007ffe1ff */
[----:B------:R-:W-:Y:S01]  /*13980*/  IMAD R18, R2, R6, R9 ;  /* 0x0000000602127224 */ /* 0x000fe200078e0209 */
[----:B------:R-:W-:-:S05]  /*13990*/  LOP3.LUT R2, RZ, R2, RZ, 0x33, !PT ;  /* 0x00000002ff027212 */ /* 0x000fca00078e33ff */
[----:B------:R-:W-:Y:S01]  /*139a0*/  IMAD.IADD R17, R5, 0x1, R2 ;  /* 0x0000000105117824 */ /* 0x000fe200078e0202 */
[----:B------:R-:W-:Y:S06]  /*139b0*/  BRA `(.L_x_5787) ;  /* 0x00000000001c7947 */ /* 0x000fec0003800000 */
.L_x_5779:
[----:B------:R-:W-:Y:S01]  /*139c0*/  UMOV UR4, URZ ;  /* 0x0000003f00047c82 */ /* 0x000fe20008000000 */
[----:B------:R-:W-:Y:S01]  /*139d0*/  UMOV UR5, URZ ;  /* 0x0000003f00057c82 */ /* 0x000fe20008000000 */
[----:B------:R-:W-:Y:S01]  /*139e0*/  ULDC UR6, c[0x0][0xd3c] ;  /* 0x00034f0000067ab9 */ /* 0x000fe20000000800 */
[----:B------:R-:W-:Y:S02]  /*139f0*/  IMAD.MOV.U32 R16, RZ, RZ, R0 ;  /* 0x000000ffff107224 */ /* 0x000fe400078e0000 */
[----:B------:R-:W-:Y:S02]  /*13a00*/  IMAD.U32 R17, RZ, RZ, UR4 ;  /* 0x00000004ff117e24 */ /* 0x000fe4000f8e00ff */
[----:B------:R-:W-:Y:S02]  /*13a10*/  IMAD.U32 R18, RZ, RZ, UR5 ;  /* 0x00000005ff127e24 */ /* 0x000fe4000f8e00ff */
[----:B------:R-:W-:-:S07]  /*13a20*/  IMAD.U32 R19, RZ, RZ, UR6 ;  /* 0x00000006ff137e24 */ /* 0x000fce000f8e00ff */
.L_x_5787:
[----:B------:R-:W4:Y:S01]  /*13a30*/  S2R R0, SR_TID.X ;  /* 0x0000000000007919 */ /* 0x000f220000002100 */
        /* <DEDUP_REMOVED lines=9> */
.L_x_5776:
[----:B------:R-:W-:Y:S02]  /*13ad0*/  ULDC UR4, c[0x0][0xd3c] ;  /* 0x00034f0000047ab9 */ /* 0x000fe40000000800 */
[----:B----4-:R-:W-:-:S13]  /*13ae0*/  ISETP.GE.AND P0, PT, R19, UR4, PT ;  /* 0x0000000413007c0c */ /* 0x010fda000bf06270 */
[----:B------:R-:W-:Y:S05]  /*13af0*/  @!P0 BRA `(.L_x_5788) ;  /* 0xffffffac00508947 */ /* 0x000fea000383ffff */
[----:B------:R-:W-:Y:S05]  /*13b00*/  BSYNC B8 ;  /* 0x0000000000087941 */ /* 0x000fea0003800000 */
.L_x_5721:
[----:B0-----:R-:W4:Y:S01]  /*13b10*/  LDL.LU R0, [R1+0x1c] ;  /* 0x00001c0001007983 */ /* 0x001f220000300800 */
[----:B------:R-:W-:Y:S01]  /*13b20*/  BSSY B0, `(.L_x_5789) ;  /* 0x000000b000007945 */ /* 0x000fe20003800000 */
[----:B------:R-:W0:Y:S01]  /*13b30*/  S2R R5, SR_CgaCtaId ;  /* 0x0000000000057919 */ /* 0x000e220000008800 */
[----:B----4-:R-:W-:-:S04]  /*13b40*/  IADD3 R0, R0, 0x1, RZ ;  /* 0x0000000100007810 */ /* 0x010fc80007ffe0ff */
        /* <DEDUP_REMOVED lines=8> */
.L_x_5927:
[----:B------:R-:W-:Y:S05]  /*13bd0*/  BSYNC B0 ;  /* 0x0000000000007941 */ /* 0x000fea0003800000 */
.L_x_5789:
[----:B------:R-:W-:-:S03]  /*13be0*/  UMOV UR4, 0xffffffff ;  /* 0xffffffff00047882 */ /* 0x000fc60000000000 */
[----:B------:R-:W-:Y:S05]  /*13bf0*/  BRA.DIV UR4, `(.L_x_5791) ;  /* 0x00000046048c7947 */ /* 0x000fea000b800000 */
[----:B0-----:R-:W0:Y:S02]  /*13c00*/  S2R R0, SR_TID.X ;  /* 0x0000000000007919 */ /* 0x001e240000002100 */
[----:B0-----:R-:W-:-:S04]  /*13c10*/  SHF.R.U32.HI R0, RZ, 0x5, R0 ;  /* 0x00000005ff007819 */ /* 0x001fc80000011600 */
[----:B------:R-:W-:-:S05]  /*13c20*/  LOP3.LUT R0, R0, 0x3, RZ, 0xc0, !PT ;  /* 0x0000000300007812 */ /* 0x000fca00078ec0ff */
[----:B------:R0:W4:Y:S02]  /*13c30*/  SHFL.IDX PT, R14, R0, RZ, 0x1f ;  /* 0x00001fff000e7589 */ /* 0x00012400000e0000 */
.L_x_5930:
[----:B----4-:R-:W-:Y:S01]  /*13c40*/  ISETP.NE.AND P0, PT, R14, RZ, PT ;  /* 0x000000ff0e00720c */ /* 0x010fe20003f05270 */
[----:B------:R-:W-:-:S12]  /*13c50*/  BSSY B0, `(.L_x_5792) ;  /* 0x0000026000007945 */ /* 0x000fd80003800000 */
[----:B------:R-:W-:Y:S05]  /*13c60*/  @P0 BRA `(.L_x_5793) ;  /* 0x0000000000900947 */ /* 0x000fea0003800000 */
[----:B------:R-:W-:-:S03]  /*13c70*/  UMOV UR4, 0xffffffff ;  /* 0xffffffff00047882 */ /* 0x000fc60000000000 */
[----:B------:R-:W-:Y:S05]  /*13c80*/  BRA.DIV UR4, `(.L_x_5794) ;  /* 0x00000046049c7947 */ /* 0x000fea000b800000 */
[----:B------:R-:W-:-:S13]  /*13c90*/  ELECT P6, URZ, PT ;  /* 0x00000000003f782f */ /* 0x000fda00038c0000 */
.L_x_5933:
        /* <DEDUP_REMOVED lines=8> */
.L_x_5795:
[C---:B------:R-:W-:Y:S01]  /*13d20*/  IMAD R3, R24.reuse, 0x8, R5 ;  /* 0x0000000818037824 */ /* 0x040fe200078e0205 */
[----:B------:R-:W-:Y:S01]  /*13d30*/  SHF.L.U32 R2, R27, 0x1f, RZ ;  /* 0x0000001f1b027819 */ /* 0x000fe200000006ff */
[----:B------:R-:W-:-:S03]  /*13d40*/  VIADD R24, R24, 0x1 ;  /* 0x0000000118187836 */ /* 0x000fc60000000000 */
[----:B------:R-:W0:Y:S02]  /*13d50*/  SYNCS.PHASECHK.TRANS64.TRYWAIT P1, [R3+URZ+0x32440], R2 ;  /* 0x03244002030075a7 */ /* 0x000e24000802017f */
[----:B------:R-:W-:-:S04]  /*13d60*/  ISETP.NE.AND P2, PT, R24, 0x2, PT ;  /* 0x000000021800780c */ /* 0x000fc80003f45270 */
[----:B------:R-:W-:Y:S01]  /*13d70*/  SEL R0, RZ, 0x1, P2 ;  /* 0x00000001ff007807 */ /* 0x000fe20001000000 */
[----:B0-----:R-:W-:Y:S08]  /*13d80*/  @!P1 BRA `(.L_x_5796) ;  /* 0x00000044007c9947 */ /* 0x001ff00003800000 */
.L_x_5934:
[----:B------:R-:W-:Y:S02]  /*13d90*/  SEL R24, R24, RZ, P2 ;  /* 0x000000ff18187207 */ /* 0x000fe40001000000 */
[----:B------:R-:W-:Y:S01]  /*13da0*/  LOP3.LUT R0, R27, R0, RZ, 0x3c, !PT ;  /* 0x000000001b007212 */ /* 0x000fe200078e3cff */
[----:B------:R-:W-:Y:S06]  /*13db0*/  @!P0 BRA `(.L_x_5797) ;  /* 0x0000000000048947 */ /* 0x000fec0003800000 */
[----:B------:R-:W-:Y:S01]  /*13dc0*/  BPT.TRAP 0x1 ;  /* 0x000000040000795c */ /* 0x000fe20000300000 */
.L_x_5797:
[----:B------:R-:W-:Y:S01]  /*13dd0*/  IMAD R5, R24, 0x8, R5 ;  /* 0x0000000818057824 */ /* 0x000fe200078e0205 */
[----:B------:R-:W-:-:S04]  /*13de0*/  SHF.L.U32 R0, R0, 0x1f, RZ ;  /* 0x0000001f00007819 */ /* 0x000fc800000006ff */
[----:B------:R-:W4:Y:S02]  /*13df0*/  SYNCS.PHASECHK.TRANS64.TRYWAIT P1, [R5+URZ+0x32440], R0 ;  /* 0x03244000050075a7 */ /* 0x000f24000802017f */
[----:B----4-:R-:W-:Y:S05]  /*13e00*/  @!P1 BRA `(.L_x_5798) ;  /* 0x0000004400709947 */ /* 0x010fea0003800000 */
.L_x_5935:
[----:B------:R-:W-:Y:S05]  /*13e10*/  @!P0 BRA `(.L_x_5799) ;  /* 0x0000000000048947 */ /* 0x000fea0003800000 */
[----:B------:R-:W-:Y:S01]  /*13e20*/  BPT.TRAP 0x1 ;  /* 0x000000040000795c */ /* 0x000fe20000300000 */
.L_x_5799:
[----:B------:R-:W5:Y:S02]  /*13e30*/  SYNCS.PHASECHK.TRANS64.TRYWAIT P1, [R3+URZ+0x32460], R2 ;  /* 0x03246002030075a7 */ /* 0x000f64000802017f */
[----:B-----5:R-:W-:Y:S05]  /*13e40*/  @!P1 BRA `(.L_x_5800) ;  /* 0x0000004400749947 */ /* 0x020fea0003800000 */
.L_x_5936:
[----:B------:R-:W-:Y:S05]  /*13e50*/  @!P0 BRA `(.L_x_5801) ;  /* 0x0000000000048947 */ /* 0x000fea0003800000 */
[----:B------:R-:W-:Y:S01]  /*13e60*/  BPT.TRAP 0x1 ;  /* 0x000000040000795c */ /* 0x000fe20000300000 */
.L_x_5801:
[----:B------:R0:W0:Y:S02]  /*13e70*/  SYNCS.PHASECHK.TRANS64.TRYWAIT P0, [R5+URZ+0x32460], R0 ;  /* 0x03246000050075a7 */ /* 0x000024000800017f */
[----:B0-----:R-:W-:Y:S05]  /*13e80*/  @!P0 NANOSLEEP.SYNCS 0x989680 ;  /* 0x009896800000895d */ /* 0x001fea0003900000 */
[----:B------:R-:W0:Y:S02]  /*13e90*/  @!P0 SYNCS.PHASECHK.TRANS64 P0, [R5+URZ+0x32460], R0 ;  /* 0x03246000050085a7 */ /* 0x000e24000800007f */
[----:B0-----:R-:W-:Y:S05]  /*13ea0*/  @!P0 BRA `(.L_x_5801) ;  /* 0xfffffffc00f08947 */ /* 0x001fea000383ffff */
.L_x_5793:
[----:B------:R-:W-:Y:S05]  /*13eb0*/  BSYNC B0 ;  /* 0x0000000000007941 */ /* 0x000fea0003800000 */
.L_x_5792:
[----:B------:R-:W-:Y:S05]  /*13ec0*/  EXIT ;  /* 0x000000000000794d */ /* 0x000fea0003800000 */
.L_x_5656:
[----:B0-----:R-:W-:-:S04]  /*13ed0*/  MOV R3, UR40 ;  /* 0x0000002800037c02 */ /* 0x001fc80008000f00 */
[----:B------:R0:W1:Y:S03]  /*13ee0*/  SYNCS.PHASECHK.TRANS64.TRYWAIT P0, [R3+URZ+0x32400], R0 ;  /* 0x03240000030075a7 */ /* 0x000066000800017f */
[----:B-1----:R-:W-:Y:S05]  /*13ef0*/  @!P0 NANOSLEEP.SYNCS 0x989680 ;  /* 0x009896800000895d */ /* 0x002fea0003900000 */
[----:B------:R-:W1:Y:S02]  /*13f00*/  @!P0 SYNCS.PHASECHK.TRANS64 P0, [R3+URZ+0x32400], R0 ;  /* 0x03240000030085a7 */ /* 0x000e64000800007f */
[----:B-1----:R-:W-:Y:S05]  /*13f10*/  @!P0 BRA `(.L_x_5656) ;  /* 0xfffffffc00ec8947 */ /* 0x002fea000383ffff */
[----:B------:R-:W-:Y:S05]  /*13f20*/  BRA `(.L_x_5802) ;  /* 0xfffffedc00007947 */ /* 0x000fea000383ffff */
.L_x_5660:
[----:B0-----:R-:W-:-:S04]  /*13f30*/  IMAD.U32 R3, RZ, RZ, UR6 ;  /* 0x00000006ff037e24 */ /* 0x001fc8000f8e00ff */
[----:B------:R0:W2:Y:S03]  /*13f40*/  SYNCS.PHASECHK.TRANS64.TRYWAIT P1, [R3+URZ+0x32430], R2 ;  /* 0x03243002030075a7 */ /* 0x0000a6000802017f */
[----:B--2---:R-:W-:Y:S05]  /*13f50*/  @!P1 NANOSLEEP.SYNCS 0x989680 ;  /* 0x009896800000995d */ /* 0x004fea0003900000 */
[----:B------:R-:W2:Y:S02]  /*13f60*/  @!P1 SYNCS.PHASECHK.TRANS64 P1, [R3+URZ+0x32430], R2 ;  /* 0x03243002030095a7 */ /* 0x000ea4000802007f */
[----:B--2---:R-:W-:Y:S05]  /*13f70*/  @!P1 BRA `(.L_x_5660) ;  /* 0xfffffffc00ec9947 */ /* 0x004fea000383ffff */
[----:B------:R-:W-:Y:S05]  /*13f80*/  BRA `(.L_x_5659) ;  /* 0xfffffedc002c7947 */ /* 0x000fea000383ffff */
.L_x_5661:
[----:B0-----:R-:W-:-:S04]  /*13f90*/  IMAD.U32 R3, RZ, RZ, UR40 ;  /* 0x00000028ff037e24 */ /* 0x001fc8000f8e00ff */
[----:B------:R0:W2:Y:S03]  /*13fa0*/  SYNCS.PHASECHK.TRANS64.TRYWAIT P1, [R3+URZ+0x32410], R0 ;  /* 0x03241000030075a7 */ /* 0x0000a6000802017f */
[----:B--2---:R-:W-:Y:S05]  /*13fb0*/  @!P1 NANOSLEEP.SYNCS 0x989680 ;  /* 0x009896800000995d */ /* 0x004fea0003900000 */
[----:B------:R-:W2:Y:S02]  /*13fc0*/  @!P1 SYNCS.PHASECHK.TRANS64 P1, [R3+URZ+0x32410], R0 ;  /* 0x03241000030095a7 */ /* 0x000ea4000802007f */
[----:B--2---:R-:W-:Y:S05]  /*13fd0*/  @!P1 BRA `(.L_x_5661) ;  /* 0xfffffffc00ec9947 */ /* 0x004fea000383ffff */
[----:B------:R-:W-:Y:S05]  /*13fe0*/  BRA `(.L_x_5803) ;  /* 0xfffffedc00d47947 */ /* 0x000fea000383ffff */
.L_x_5665:
[----:B0-----:R-:W-:-:S04]  /*13ff0*/  IMAD.U32 R3, RZ, RZ, UR6 ;  /* 0x00000006ff037e24 */ /* 0x001fc8000f8e00ff */
[----:B------:R0:W3:Y:S03]  /*14000*/  SYNCS.PHASECHK.TRANS64.TRYWAIT P1, [R3+URZ+0x32450], R2 ;  /* 0x03245002030075a7 */ /* 0x0000e6000802017f */
[----:B---3--:R-:W-:Y:S05]  /*14010*/  @!P1 NANOSLEEP.SYNCS 0x989680 ;  /* 0x009896800000995d */ /* 0x008fea0003900000 */
[----:B------:R-:W3:Y:S02]  /*14020*/  @!P1 SYNCS.PHASECHK.TRANS64 P1, [R3+URZ+0x32450], R2 ;  /* 0x03245002030095a7 */ /* 0x000ee4000802007f */
[----:B---3--:R-:W-:Y:S05]  /*14030*/  @!P1 BRA `(.L_x_5665) ;  /* 0xfffffffc00ec9947 */ /* 0x008fea000383ffff */
[----:B------:R-:W-:Y:S05]  /*14040*/  BRA `(.L_x_5664) ;  /* 0xfffffedc00dc7947 */ /* 0x000fea000383ffff */
.L_x_5672:
[----:B-1----:R-:W-:-:S04]  /*14050*/  IMAD.U32 R153, RZ, RZ, UR4 ;  /* 0x00000004ff997e24 */ /* 0x002fc8000f8e00ff */
[----:B------:R1:W2:Y:S03]  /*14060*/  SYNCS.PHASECHK.TRANS64.TRYWAIT P1, [R153+URZ+0x32430], R0 ;  /* 0x03243000990075a7 */ /* 0x0002a6000802017f */
[----:B--2---:R-:W-:Y:S05]  /*14070*/  @!P1 NANOSLEEP.SYNCS 0x989680 ;  /* 0x009896800000995d */ /* 0x004fea0003900000 */
[----:B------:R-:W2:Y:S02]  /*14080*/  @!P1 SYNCS.PHASECHK.TRANS64 P1, [R153+URZ+0x32430], R0 ;  /* 0x03243000990095a7 */ /* 0x000ea4000802007f */
[----:B--2---:R-:W-:Y:S05]  /*14090*/  @!P1 BRA `(.L_x_5672) ;  /* 0xfffffffc00ec9947 */ /* 0x004fea000383ffff */
[----:B------:R-:W-:Y:S05]  /*140a0*/  BRA `(.L_x_5671) ;  /* 0xffffff0400f87947 */ /* 0x000fea000383ffff */
.L_x_5676:
[----:B--2---:R-:W-:-:S04]  /*140b0*/  IMAD.U32 R204, RZ, RZ, UR4 ;  /* 0x00000004ffcc7e24 */ /* 0x004fc8000f8e00ff */
[----:B------:R2:W3:Y:S03]  /*140c0*/  SYNCS.PHASECHK.TRANS64.TRYWAIT P1, [R204+URZ+0x32450], R0 ;  /* 0x03245000cc0075a7 */ /* 0x0004e6000802017f */
[----:B---3--:R-:W-:Y:S05]  /*140d0*/  @!P1 NANOSLEEP.SYNCS 0x989680 ;  /* 0x009896800000995d */ /* 0x008fea0003900000 */
[----:B------:R-:W3:Y:S02]  /*140e0*/  @!P1 SYNCS.PHASECHK.TRANS64 P1, [R204+URZ+0x32450], R0 ;  /* 0x03245000cc0095a7 */ /* 0x000ee4000802007f */
[----:B---3--:R-:W-:Y:S05]  /*140f0*/  @!P1 BRA `(.L_x_5676) ;  /* 0xfffffffc00ec9947 */ /* 0x008fea000383ffff */
[----:B------:R-:W-:Y:S05]  /*14100*/  BRA `(.L_x_5675) ;  /* 0xffffff0800787947 */ /* 0x000fea000383ffff */
.L_x_5684:
[----:B-1----:R-:W-:-:S04]  /*14110*/  MOV R153, UR4 ;  /* 0x0000000400997c02 */ /* 0x002fc80008000f00 */
[----:B------:R1:W2:Y:S03]  /*14120*/  SYNCS.PHASECHK.TRANS64.TRYWAIT P1, [R153+URZ+0x32430], R0 ;  /* 0x03243000990075a7 */ /* 0x0002a6000802017f */
[----:B--2---:R-:W-:Y:S05]  /*14130*/  @!P1 NANOSLEEP.SYNCS 0x989680 ;  /* 0x009896800000995d */ /* 0x004fea0003900000 */
[----:B------:R-:W2:Y:S02]  /*14140*/  @!P1 SYNCS.PHASECHK.TRANS64 P1, [R153+URZ+0x32430], R0 ;  /* 0x03243000990095a7 */ /* 0x000ea4000802007f */
[----:B--2---:R-:W-:Y:S05]  /*14150*/  @!P1 BRA `(.L_x_5684) ;  /* 0xfffffffc00ec9947 */ /* 0x004fea000383ffff */
[----:B------:R-:W-:Y:S05]  /*14160*/  BRA `(.L_x_5683) ;  /* 0xffffff38000c7947 */ /* 0x000fea000383ffff */
.L_x_5688:
[----:B--2---:R-:W-:-:S04]  /*14170*/  IMAD.U32 R205, RZ, RZ, UR4 ;  /* 0x00000004ffcd7e24 */ /* 0x004fc8000f8e00ff */
[----:B------:R2:W3:Y:S03]  /*14180*/  SYNCS.PHASECHK.TRANS64.TRYWAIT P1, [R205+URZ+0x32450], R0 ;  /* 0x03245000cd0075a7 */ /* 0x0004e6000802017f */
[----:B---3--:R-:W-:Y:S05]  /*14190*/  @!P1 NANOSLEEP.SYNCS 0x989680 ;  /* 0x009896800000995d */ /* 0x008fea0003900000 */
[----:B------:R-:W3:Y:S02]  /*141a0*/  @!P1 SYNCS.PHASECHK.TRANS64 P1, [R205+URZ+0x32450], R0 ;  /* 0x03245000cd0095a7 */ /* 0x000ee4000802007f */
[----:B---3--:R-:W-:Y:S05]  /*141b0*/  @!P1 BRA `(.L_x_5688) ;  /* 0xfffffffc00ec9947 */ /* 0x008fea000383ffff */
[----:B------:R-:W-:Y:S05]  /*141c0*/  BRA `(.L_x_5687) ;  /* 0xffffff38008c7947 */ /* 0x000fea000383ffff */
.L_x_5733:
        /* <DEDUP_REMOVED lines=11> */
.L_x_5805:
[----:B------:R-:W-:Y:S05]  /*14280*/  BSYNC B0 ;  /* 0x0000000000007941 */ /* 0x000fea0003800000 */
.L_x_5804:
[----:B------:R-:W-:Y:S05]  /*14290*/  BRA `(.L_x_5806) ;  /* 0xffffffb000787947 */ /* 0x000fea000383ffff */
.L_x_5736:
[----:B0-----:R0:W1:Y:S02]  /*142a0*/  SYNCS.PHASECHK.TRANS64.TRYWAIT P0, [R25+URZ+0x32440], R0 ;  /* 0x03244000190075a7 */ /* 0x001064000800017f */
[----:B-1----:R-:W-:Y:S05]  /*142b0*/  @!P0 NANOSLEEP.SYNCS 0x989680 ;  /* 0x009896800000895d */ /* 0x002fea0003900000 */
[----:B------:R-:W1:Y:S02]  /*142c0*/  @!P0 SYNCS.PHASECHK.TRANS64 P0, [R25+URZ+0x32440], R0 ;  /* 0x03244000190085a7 */ /* 0x000e64000800007f */
[----:B-1----:R-:W-:Y:S05]  /*142d0*/  @!P0 BRA `(.L_x_5736) ;  /* 0xfffffffc00f08947 */ /* 0x002fea000383ffff */
[----:B------:R-:W-:Y:S05]  /*142e0*/  BRA `(.L_x_5807) ;  /* 0xffffffb400307947 */ /* 0x000fea000383ffff */
.L_x_5737:
        /* <DEDUP_REMOVED lines=8> */
.L_x_5809:
[----:B------:R-:W-:Y:S05]  /*14370*/  BSYNC B0 ;  /* 0x0000000000007941 */ /* 0x000fea0003800000 */
.L_x_5808:
        /* <DEDUP_REMOVED lines=9> */
.L_x_5810:
[----:B------:R-:W-:Y:S01]  /*14410*/  MOV R13, R4 ;  /* 0x00000004000d7202 */ /* 0x000fe20000000f00 */
[----:B------:R-:W-:Y:S02]  /*14420*/  IMAD.MOV.U32 R12, RZ, RZ, 0x1 ;  /* 0x00000001ff0c7424 */ /* 0x000fe400078e00ff */
[----:B------:R-:W-:-:S07]  /*14430*/  IMAD.MOV.U32 R3, RZ, RZ, R14 ;  /* 0x000000ffff037224 */ /* 0x000fce00078e000e */
[----:B------:R-:W-:Y:S05]  /*14440*/  WARPSYNC.COLLECTIVE R15, `(.L_x_5811) ;  /* 0x000000000f087348 */ /* 0x000fea0003c00000 */
[----:B------:R0:W1:Y:S02]  /*14450*/  SHFL.IDX P6, R14, R13, R12, R11 ;  /* 0x0000000c0d0e7389 */ /* 0x00006400000c000b */
[----:B01----:R-:W-:Y:S01]  /*14460*/  ENDCOLLECTIVE ;  /* 0x000000000000791b */ /* 0x003fe20003800000 */
.L_x_5811:
        /* <DEDUP_REMOVED lines=15> */
.L_x_5812:
[----:B------:R-:W-:Y:S01]  /*14560*/  @P0 LEA R6, R5, R22, 0x1 ;  /* 0x0000001605060211 */ /* 0x000fe200078e08ff */
[----:B------:R-:W-:Y:S02]  /*14570*/  IMAD.MOV.U32 R13, RZ, RZ, R4 ;  /* 0x000000ffff0d7224 */ /* 0x000fe400078e0004 */
[----:B------:R-:W-:Y:S02]  /*14580*/  IMAD.MOV.U32 R12, RZ, RZ, 0x2 ;  /* 0x00000002ff0c7424 */ /* 0x000fe400078e00ff */
[----:B------:R-:W-:-:S07]  /*14590*/  IMAD.MOV.U32 R3, RZ, RZ, R14 ;  /* 0x000000ffff037224 */ /* 0x000fce00078e000e */
[----:B------:R-:W-:Y:S05]  /*145a0*/  WARPSYNC.COLLECTIVE R15, `(.L_x_5813) ;  /* 0x000000000f087348 */ /* 0x000fea0003c00000 */
[----:B------:R0:W1:Y:S02]  /*145b0*/  SHFL.IDX P6, R14, R13, R12, R11 ;  /* 0x0000000c0d0e7389 */ /* 0x00006400000c000b */
[----:B01----:R-:W-:Y:S01]  /*145c0*/  ENDCOLLECTIVE ;  /* 0x000000000000791b */ /* 0x003fe20003800000 */
.L_x_5813:
        /* <DEDUP_REMOVED lines=15> */
.L_x_5814:
[----:B------:R-:W-:Y:S02]  /*146c0*/  @P0 IMAD R6, R5, 0x2, R22 ;  /* 0x0000000205060824 */ /* 0x000fe400078e0216 */
[----:B------:R-:W-:Y:S02]  /*146d0*/  IMAD.MOV.U32 R13, RZ, RZ, R4 ;  /* 0x000000ffff0d7224 */ /* 0x000fe400078e0004 */
[----:B------:R-:W-:Y:S02]  /*146e0*/  IMAD.MOV.U32 R12, RZ, RZ, 0x3 ;  /* 0x00000003ff0c7424 */ /* 0x000fe400078e00ff */
[----:B------:R-:W-:-:S07]  /*146f0*/  IMAD.MOV.U32 R3, RZ, RZ, R14 ;  /* 0x000000ffff037224 */ /* 0x000fce00078e000e */
[----:B------:R-:W-:Y:S05]  /*14700*/  WARPSYNC.COLLECTIVE R15, `(.L_x_5815) ;  /* 0x000000000f087348 */ /* 0x000fea0003c00000 */
[----:B------:R0:W1:Y:S02]  /*14710*/  SHFL.IDX P6, R14, R13, R12, R11 ;  /* 0x0000000c0d0e7389 */ /* 0x00006400000c000b */
[----:B01----:R-:W-:Y:S01]  /*14720*/  ENDCOLLECTIVE ;  /* 0x000000000000791b */ /* 0x003fe20003800000 */
.L_x_5815:
        /* <DEDUP_REMOVED lines=15> */
.L_x_5816:
[----:B------:R-:W-:Y:S02]  /*14820*/  @P0 IMAD R6, R5, 0x2, R22 ;  /* 0x0000000205060824 */ /* 0x000fe400078e0216 */
[----:B------:R-:W-:Y:S02]  /*14830*/  IMAD.MOV.U32 R13, RZ, RZ, R4 ;  /* 0x000000ffff0d7224 */ /* 0x000fe400078e0004 */
[----:B------:R-:W-:Y:S01]  /*14840*/  IMAD.MOV.U32 R12, RZ, RZ, 0x4 ;  /* 0x00000004ff0c7424 */ /* 0x000fe200078e00ff */
[----:B------:R-:W-:-:S07]  /*14850*/  MOV R3, R14 ;  /* 0x0000000e00037202 */ /* 0x000fce0000000f00 */
[----:B------:R-:W-:Y:S05]  /*14860*/  WARPSYNC.COLLECTIVE R15, `(.L_x_5817) ;  /* 0x000000000f087348 */ /* 0x000fea0003c00000 */
[----:B------:R0:W1:Y:S02]  /*14870*/  SHFL.IDX P6, R14, R13, R12, R11 ;  /* 0x0000000c0d0e7389 */ /* 0x00006400000c000b */
[----:B01----:R-:W-:Y:S01]  /*14880*/  ENDCOLLECTIVE ;  /* 0x000000000000791b */ /* 0x003fe20003800000 */
.L_x_5817:
        /* <DEDUP_REMOVED lines=15> */
.L_x_5818:
[----:B------:R-:W-:Y:S02]  /*14980*/  @P0 IMAD R6, R5, 0x2, R22 ;  /* 0x0000000205060824 */ /* 0x000fe400078e0216 */
[----:B------:R-:W-:Y:S02]  /*14990*/  IMAD.MOV.U32 R13, RZ, RZ, R4 ;  /* 0x000000ffff0d7224 */ /* 0x000fe400078e0004 */
[----:B------:R-:W-:Y:S02]  /*149a0*/  IMAD.MOV.U32 R12, RZ, RZ, 0x5 ;  /* 0x00000005ff0c7424 */ /* 0x000fe400078e00ff */
[----:B------:R-:W-:-:S07]  /*149b0*/  IMAD.MOV.U32 R3, RZ, RZ, R14 ;  /* 0x000000ffff037224 */ /* 0x000fce00078e000e */
[----:B------:R-:W-:Y:S05]  /*149c0*/  WARPSYNC.COLLECTIVE R15, `(.L_x_5819) ;  /* 0x000000000f087348 */ /* 0x000fea0003c00000 */
[----:B------:R0:W1:Y:S02]  /*149d0*/  SHFL.IDX P6, R14, R13, R12, R11 ;  /* 0x0000000c0d0e7389 */ /* 0x00006400000c000b */
[----:B01----:R-:W-:Y:S01]  /*149e0*/  ENDCOLLECTIVE ;  /* 0x000000000000791b */ /* 0x003fe20003800000 */
.L_x_5819:
        /* <DEDUP_REMOVED lines=10> */
.L_x_5820:
[----:B------:R-:W-:Y:S01]  /*14a90*/  @!PT LDS RZ, [RZ] ;  /* 0x00000000fffff984 */ /* 0x000fe20000000800 */
[----:B------:R-:W-:Y:S01]  /*14aa0*/  @!PT LDS RZ, [RZ] ;  /* 0x00000000fffff984 */ /* 0x000fe20000000800 */
[----:B------:R-:W-:Y:S01]  /*14ab0*/  @!PT LDS RZ, [RZ] ;  /* 0x00000000fffff984 */ /* 0x000fe20000000800 */
[----:B------:R0:W-:Y:S01]  /*14ac0*/  @P0 LDGSTS.E.BYPASS.LTC128B.128 [R6+0x1e400], desc[UR36][R2.64], !P2 ;  /* 0x1e40000002060fae */ /* 0x0001e2000d101d64 */
[----:B------:R-:W-:Y:S01]  /*14ad0*/  IMAD.MOV.U32 R0, RZ, RZ, R14 ;  /* 0x000000ffff007224 */ /* 0x000fe200078e000e */
[----:B------:R-:W-:Y:S06]  /*14ae0*/  BRA `(.L_x_5821) ;  /* 0xffffffb000987947 */ /* 0x000fec000383ffff */
.L_x_5742:
[----:B------:R0:W5:Y:S01]  /*14af0*/  LDL.LU R6, [R1+0x4] ;  /* 0x0000040001067983 */ /* 0x0001620000300800 */
[----:B------:R-:W-:Y:S01]  /*14b00*/  IMAD.MOV.U32 R13, RZ, RZ, R4 ;  /* 0x000000ffff0d7224 */ /* 0x000fe200078e0004 */
[----:B------:R-:W-:Y:S01]  /*14b10*/  MOV R15, 0xffffffff ;  /* 0xffffffff000f7802 */ /* 0x000fe20000000f00 */
[----:B------:R-:W-:Y:S01]  /*14b20*/  IMAD.MOV.U32 R12, RZ, RZ, RZ ;  /* 0x000000ffff0c7224 */ /* 0x000fe200078e00ff */
[----:B------:R-:W-:Y:S01]  /*14b30*/  LOP3.LUT R23, R23, 0xffffdfff, RZ, 0xc0, !PT ;  /* 0xffffdfff17177812 */ /* 0x000fe200078ec0ff */
[----:B------:R-:W-:Y:S02]  /*14b40*/  IMAD.MOV.U32 R11, RZ, RZ, 0x181f ;  /* 0x0000181fff0b7424 */ /* 0x000fe400078e00ff */
[----:B------:R-:W-:-:S07]  /*14b50*/  IMAD R17, R17, 0x80, R21 ;  /* 0x0000008011117824 */ /* 0x000fce00078e0215 */
[----:B01---5:R-:W-:Y:S05]  /*14b60*/  WARPSYNC.COLLECTIVE R15, `(.L_x_5822) ;  /* 0x000000000f087348 */ /* 0x023fea0003c00000 */
[----:B------:R2:W3:Y:S02]  /*14b70*/  SHFL.IDX P6, R14, R13, R12, R11 ;  /* 0x0000000c0d0e7389 */ /* 0x0004e400000c000b */
[----:B0123-5:R-:W-:Y:S01]  /*14b80*/  ENDCOLLECTIVE ;  /* 0x000000000000791b */ /* 0x02ffe20003800000 */
.L_x_5822:
[----:B------:R-:W-:Y:S02]  /*14b90*/  IMAD.MOV.U32 R13, RZ, RZ, R0 ;  /* 0x000000ffff0d7224 */ /* 0x000fe400078e0000 */
[----:B------:R-:W-:-:S07]  /*14ba0*/  IMAD.MOV.U32 R3, RZ, RZ, R14 ;  /* 0x000000ffff037224 */ /* 0x000fce00078e000e */
[----:B------:R-:W-:Y:S05]  /*14bb0*/  WARPSYNC.COLLECTIVE R15, `(.L_x_5823) ;  /* 0x000000000f087348 */ /* 0x000fea0003c00000 */
[----:B------:R0:W1:Y:S02]  /*14bc0*/  SHFL.IDX P6, R14, R13, R12, R11 ;  /* 0x0000000c0d0e7389 */ /* 0x00006400000c000b */
[----:B01----:R-:W-:Y:S01]  /*14bd0*/  ENDCOLLECTIVE ;  /* 0x000000000000791b */ /* 0x003fe20003800000 */
.L_x_5823:
[----:B------:R-:W-:Y:S02]  /*14be0*/  IMAD.MOV.U32 R13, RZ, RZ, R4 ;  /* 0x000000ffff0d7224 */ /* 0x000fe400078e0004 */
[----:B------:R-:W-:Y:S02]  /*14bf0*/  IMAD.MOV.U32 R12, RZ, RZ, 0x1 ;  /* 0x00000001ff0c7424 */ /* 0x000fe400078e00ff */
[----:B------:R-:W-:-:S07]  /*14c00*/  IMAD.MOV.U32 R9, RZ, RZ, R14 ;  /* 0x000000ffff097224 */ /* 0x000fce00078e000e */
[----:B------:R-:W-:Y:S05]  /*14c10*/  WARPSYNC.COLLECTIVE R15, `(.L_x_5824) ;  /* 0x000000000f087348 */ /* 0x000fea0003c00000 */
[----:B------:R0:W1:Y:S02]  /*14c20*/  SHFL.IDX P6, R14, R13, R12, R11 ;  /* 0x0000000c0d0e7389 */ /* 0x00006400000c000b */
[----:B01----:R-:W-:Y:S01]  /*14c30*/  ENDCOLLECTIVE ;  /* 0x000000000000791b */ /* 0x003fe20003800000 */
.L_x_5824:
[----:B------:R-:W-:Y:S02]  /*14c40*/  IMAD.MOV.U32 R13, RZ, RZ, R0 ;  /* 0x000000ffff0d7224 */ /* 0x000fe400078e0000 */
[----:B------:R-:W-:-:S05]  /*14c50*/  IMAD R5, R6, R5, RZ ;  /* 0x0000000506057224 */ /* 0x000fca00078e02ff */
[----:B------:R-:W-:-:S13]  /*14c60*/  ISETP.GE.AND P2, PT, R17, R5, PT ;  /* 0x000000051100720c */ /* 0x000fda0003f46270 */
[----:B------:R-:W-:Y:S02]  /*14c70*/  @!P2 LEA R9, P1, R20, R9, 0x1 ;  /* 0x000000091409a211 */ /* 0x000fe400078208ff */
[----:B------:R-:W-:Y:S02]  /*14c80*/  @P2 LOP3.LUT R23, R23, 0x2000, RZ, 0xfc, !PT ;  /* 0x0000200017172812 */ /* 0x000fe400078efcff */
[----:B------:R-:W-:Y:S01]  /*14c90*/  @!P2 MOV R2, R9 ;  /* 0x000000090002a202 */ /* 0x000fe20000000f00 */
[----:B------:R-:W-:Y:S01]  /*14ca0*/  @!P2 IMAD.X R3, RZ, RZ, R3, P1 ;  /* 0x000000ffff03a224 */ /* 0x000fe200008e0603 */
[----:B------:R-:W-:-:S04]  /*14cb0*/  LOP3.LUT R23, R23, 0xffffefff, RZ, 0xc0, !PT ;  /* 0xffffefff17177812 */ /* 0x000fc800078ec0ff */
        /* <DEDUP_REMOVED lines=10> */
.L_x_5825:
[----:B------:R-:W-:Y:S01]  /*14d60*/  @P2 LOP3.LUT R23, R23, 0x1000, RZ, 0xfc, !PT ;  /* 0x0000100017172812 */ /* 0x000fe200078efcff */
[----:B------:R-:W-:Y:S01]  /*14d70*/  IMAD.MOV.U32 R13, RZ, RZ, R4 ;  /* 0x000000ffff0d7224 */ /* 0x000fe200078e0004 */
[----:B------:R-:W-:Y:S02]  /*14d80*/  MOV R12, 0x2 ;  /* 0x00000002000c7802 */ /* 0x000fe40000000f00 */
[----:B------:R-:W-:Y:S02]  /*14d90*/  LOP3.LUT R23, R23, 0xfffff7ff, RZ, 0xc0, !PT ;  /* 0xfffff7ff17177812 */ /* 0x000fe400078ec0ff */
[----:B------:R-:W-:-:S07]  /*14da0*/  MOV R6, R14 ;  /* 0x0000000e00067202 */ /* 0x000fce0000000f00 */
[----:B------:R-:W-:Y:S05]  /*14db0*/  WARPSYNC.COLLECTIVE R15, `(.L_x_5826) ;  /* 0x000000000f087348 */ /* 0x000fea0003c00000 */
[----:B------:R0:W1:Y:S02]  /*14dc0*/  SHFL.IDX P6, R14, R13, R12, R11 ;  /* 0x0000000c0d0e7389 */ /* 0x00006400000c000b */
[----:B01----:R-:W-:Y:S01]  /*14dd0*/  ENDCOLLECTIVE ;  /* 0x000000000000791b */ /* 0x003fe20003800000 */
.L_x_5826:
        /* <DEDUP_REMOVED lines=15> */
.L_x_5827:
[----:B------:R-:W-:Y:S01]  /*14ed0*/  @P2 LOP3.LUT R23, R23, 0x800, RZ, 0xfc, !PT ;  /* 0x0000080017172812 */ /* 0x000fe200078efcff */
[----:B------:R-:W-:-:S03]  /*14ee0*/  IMAD.MOV.U32 R13, RZ, RZ, R4 ;  /* 0x000000ffff0d7224 */ /* 0x000fc600078e0004 */
[----:B------:R-:W-:Y:S01]  /*14ef0*/  LOP3.LUT R23, R23, 0xfffffdff, RZ, 0xc0, !PT ;  /* 0xfffffdff17177812 */ /* 0x000fe200078ec0ff */
[----:B------:R-:W-:Y:S02]  /*14f00*/  IMAD.MOV.U32 R12, RZ, RZ, 0x3 ;  /* 0x00000003ff0c7424 */ /* 0x000fe400078e00ff */
[----:B------:R-:W-:-:S07]  /*14f10*/  IMAD.MOV.U32 R10, RZ, RZ, R14 ;  /* 0x000000ffff0a7224 */ /* 0x000fce00078e000e */
[----:B------:R-:W-:Y:S05]  /*14f20*/  WARPSYNC.COLLECTIVE R15, `(.L_x_5828) ;  /* 0x000000000f087348 */ /* 0x000fea0003c00000 */
[----:B------:R0:W1:Y:S02]  /*14f30*/  SHFL.IDX P6, R14, R13, R12, R11 ;  /* 0x0000000c0d0e7389 */ /* 0x00006400000c000b */
[----:B01----:R-:W-:Y:S01]  /*14f40*/  ENDCOLLECTIVE ;  /* 0x000000000000791b */ /* 0x003fe20003800000 */
.L_x_5828:
        /* <DEDUP_REMOVED lines=15> */
.L_x_5829:
[----:B------:R-:W-:-:S04]  /*15040*/  @P2 LOP3.LUT R23, R23, 0x200, RZ, 0xfc, !PT ;  /* 0x0000020017172812 */ /* 0x000fc800078efcff */
[----:B------:R-:W-:Y:S02]  /*15050*/  LOP3.LUT R23, R23, 0xfffffeff, RZ, 0xc0, !PT ;  /* 0xfffffeff17177812 */ /* 0x000fe400078ec0ff */
[----:B------:R-:W-:-:S04]  /*15060*/  MOV R11, R14 ;  /* 0x0000000e000b7202 */ /* 0x000fc80000000f00 */
[----:B------:R-:W-:Y:S01]  /*15070*/  @!P2 LEA R13, P1, R20, R11, 0x1 ;  /* 0x0000000b140da211 */ /* 0x000fe200078208ff */
[----:B------:R-:W-:-:S04]  /*15080*/  IMAD.MOV.U32 R11, RZ, RZ, 0x181f ;  /* 0x0000181fff0b7424 */ /* 0x000fc800078e00ff */
[----:B------:R-:W-:Y:S02]  /*15090*/  @!P2 IMAD.X R12, RZ, RZ, R2, P1 ;  /* 0x000000ffff0ca224 */ /* 0x000fe400008e0602 */
[----:B------:R-:W-:Y:S02]  /*150a0*/  @!P2 IMAD.MOV.U32 R2, RZ, RZ, R13 ;  /* 0x000000ffff02a224 */ /* 0x000fe400078e000d */
[----:B------:R-:W-:Y:S01]  /*150b0*/  @!P2 IMAD.MOV.U32 R3, RZ, RZ, R12 ;  /* 0x000000ffff03a224 */ /* 0x000fe200078e000c */
[----:B------:R-:W-:Y:S01]  /*150c0*/  MOV R12, 0x4 ;  /* 0x00000004000c7802 */ /* 0x000fe20000000f00 */
[----:B------:R-:W-:-:S03]  /*150d0*/  IMAD.MOV.U32 R13, RZ, RZ, R4 ;  /* 0x000000ffff0d7224 */ /* 0x000fc600078e0004 */
[----:B------:R-:W-:Y:S01]  /*150e0*/  @!PT LDS RZ, [RZ] ;  /* 0x00000000fffff984 */ /* 0x000fe20000000800 */
[----:B------:R-:W-:Y:S01]  /*150f0*/  @!PT LDS RZ, [RZ] ;  /* 0x00000000fffff984 */ /* 0x000fe20000000800 */
[----:B------:R-:W-:Y:S01]  /*15100*/  @!PT LDS RZ, [RZ] ;  /* 0x00000000fffff984 */ /* 0x000fe20000000800 */
[----:B------:R0:W-:Y:S04]  /*15110*/  @!P2 LDGSTS.E.BYPASS.LTC128B.128 [R26+0x19c00], desc[UR36][R2.64], !P0 ;  /* 0x19c00000021aafae */ /* 0x0001e8000c101d64 */
[----:B0-----:R-:W-:Y:S05]  /*15120*/  WARPSYNC.COLLECTIVE R15, `(.L_x_5830) ;  /* 0x000000000f087348 */ /* 0x001fea0003c00000 */
[----:B------:R1:W2:Y:S02]  /*15130*/  SHFL.IDX P6, R14, R13, R12, R11 ;  /* 0x0000000c0d0e7389 */ /* 0x0002a400000c000b */
[----:B012---:R-:W-:Y:S01]  /*15140*/  ENDCOLLECTIVE ;  /* 0x000000000000791b */ /* 0x007fe20003800000 */
.L_x_5830:
[----:B------:R-:W-:-:S05]  /*15150*/  VIADD R2, R17, 0x40 ;  /* 0x0000004011027836 */ /* 0x000fca0000000000 */
[----:B------:R-:W-:Y:S01]  /*15160*/  ISETP.GE.AND P2, PT, R2, R5, PT ;  /* 0x000000050200720c */ /* 0x000fe20003f46270 */
[----:B------:R-:W-:Y:S02]  /*15170*/  IMAD.MOV.U32 R13, RZ, RZ, R0 ;  /* 0x000000ffff0d7224 */ /* 0x000fe400078e0000 */
[----:B------:R-:W-:-:S10]  /*15180*/  IMAD.MOV.U32 R2, RZ, RZ, R14 ;  /* 0x000000ffff027224 */ /* 0x000fd400078e000e */
[----:B------:R-:W-:Y:S05]  /*15190*/  WARPSYNC.COLLECTIVE R15, `(.L_x_5831) ;  /* 0x000000000f087348 */ /* 0x000fea0003c00000 */
[----:B------:R0:W1:Y:S02]  /*151a0*/  SHFL.IDX P6, R14, R13, R12, R11 ;  /* 0x0000000c0d0e7389 */ /* 0x00006400000c000b */
[----:B01----:R-:W-:Y:S01]  /*151b0*/  ENDCOLLECTIVE ;  /* 0x000000000000791b */ /* 0x003fe20003800000 */
.L_x_5831:
[----:B------:R-:W-:-:S04]  /*151c0*/  @P2 LOP3.LUT R23, R23, 0x100, RZ, 0xfc, !PT ;  /* 0x0000010017172812 */ /* 0x000fc800078efcff */
[----:B------:R-:W-:Y:S01]  /*151d0*/  LOP3.LUT R23, R23, 0xffffff7f, RZ, 0xc0, !PT ;  /* 0xffffff7f17177812 */ /* 0x000fe200078ec0ff */
[----:B------:R-:W-:Y:S02]  /*151e0*/  IMAD.MOV.U32 R13, RZ, RZ, R4 ;  /* 0x000000ffff0d7224 */ /* 0x000fe400078e0004 */
[----:B------:R-:W-:Y:S02]  /*151f0*/  IMAD.MOV.U32 R12, RZ, RZ, 0x5 ;  /* 0x00000005ff0c7424 */ /* 0x000fe400078e00ff */
[----:B------:R-:W-:-:S05]  /*15200*/  IMAD.MOV.U32 R11, RZ, RZ, R14 ;  /* 0x000000ffff0b7224 */ /* 0x000fca00078e000e */
[----:B------:R-:W-:-:S05]  /*15210*/  @!P2 LEA R14, P1, R20, R11, 0x1 ;  /* 0x0000000b140ea211 */ /* 0x000fca00078208ff */
[----:B------:R-:W-:Y:S01]  /*15220*/  @!P2 IMAD.X R11, RZ, RZ, R2, P1 ;  /* 0x000000ffff0ba224 */ /* 0x000fe200008e0602 */
[----:B------:R-:W-:-:S03]  /*15230*/  @!P2 MOV R2, R14 ;  /* 0x0000000e0002a202 */ /* 0x000fc60000000f00 */
[----:B------:R-:W-:Y:S02]  /*15240*/  @!P2 IMAD.MOV.U32 R3, RZ, RZ, R11 ;  /* 0x000000ffff03a224 */ /* 0x000fe400078e000b */
[----:B------:R-:W-:-:S03]  /*15250*/  IMAD.MOV.U32 R11, RZ, RZ, 0x181f ;  /* 0x0000181fff0b7424 */ /* 0x000fc600078e00ff */
[----:B------:R-:W-:Y:S01]  /*15260*/  @!PT LDS RZ, [RZ] ;  /* 0x00000000fffff984 */ /* 0x000fe20000000800 */
[----:B------:R-:W-:Y:S01]  /*15270*/  @!PT LDS RZ, [RZ] ;  /* 0x00000000fffff984 */ /* 0x000fe20000000800 */
[----:B------:R-:W-:Y:S01]  /*15280*/  @!PT LDS RZ, [RZ] ;  /* 0x00000000fffff984 */ /* 0x000fe20000000800 */
[----:B------:R0:W-:Y:S04]  /*15290*/  @!P2 LDGSTS.E.BYPASS.LTC128B.128 [R26+0x1a400], desc[UR36][R2.64], !P0 ;  /* 0x1a400000021aafae */ /* 0x0001e8000c101d64 */
[----:B0-----:R-:W-:Y:S05]  /*152a0*/  WARPSYNC.COLLECTIVE R15, `(.L_x_5832) ;  /* 0x000000000f087348 */ /* 0x001fea0003c00000 */
[----:B------:R1:W2:Y:S02]  /*152b0*/  SHFL.IDX P6, R14, R13, R12, R11 ;  /* 0x0000000c0d0e7389 */ /* 0x0002a400000c000b */
[----:B012---:R-:W-:Y:S01]  /*152c0*/  ENDCOLLECTIVE ;  /* 0x000000000000791b */ /* 0x007fe20003800000 */
.L_x_5832:
[----:B------:R-:W-:-:S05]  /*152d0*/  VIADD R2, R17, 0x50 ;  /* 0x0000005011027836 */ /* 0x000fca0000000000 */
[----:B------:R-:W-:Y:S01]  /*152e0*/  ISETP.GE.AND P2, PT, R2, R5, PT ;  /* 0x000000050200720c */ /* 0x000fe20003f46270 */
[----:B------:R-:W-:Y:S01]  /*152f0*/  IMAD.MOV.U32 R13, RZ, RZ, R0 ;  /* 0x000000ffff0d7224 */ /* 0x000fe200078e0000 */
[----:B------:R-:W-:-:S11]  /*15300*/  MOV R7, R14 ;  /* 0x0000000e00077202 */ /* 0x000fd60000000f00 */
[----:B------:R-:W-:Y:S05]  /*15310*/  WARPSYNC.COLLECTIVE R15, `(.L_x_5833) ;  /* 0x000000000f087348 */ /* 0x000fea0003c00000 */
[----:B------:R0:W1:Y:S02]  /*15320*/  SHFL.IDX P6, R14, R13, R12, R11 ;  /* 0x0000000c0d0e7389 */ /* 0x00006400000c000b */
[----:B01----:R-:W-:Y:S01]  /*15330*/  ENDCOLLECTIVE ;  /* 0x000000000000791b */ /* 0x003fe20003800000 */
.L_x_5833:
[----:B------:R-:W-:-:S04]  /*15340*/  @P2 LOP3.LUT R23, R23, 0x80, RZ, 0xfc, !PT ;  /* 0x0000008017172812 */ /* 0x000fc800078efcff */
[----:B------:R-:W-:Y:S02]  /*15350*/  LOP3.LUT R23, R23, 0xffffffbf, RZ, 0xc0, !PT ;  /* 0xffffffbf17177812 */ /* 0x000fe400078ec0ff */
[----:B------:R-:W-:Y:S01]  /*15360*/  MOV R13, R4 ;  /* 0x00000004000d7202 */ /* 0x000fe20000000f00 */
[----:B------:R-:W-:Y:S02]  /*15370*/  IMAD.MOV.U32 R12, RZ, RZ, 0x6 ;  /* 0x00000006ff0c7424 */ /* 0x000fe400078e00ff */
[----:B------:R-:W-:-:S07]  /*15380*/  IMAD.MOV.U32 R8, RZ, RZ, R14 ;  /* 0x000000ffff087224 */ /* 0x000fce00078e000e */
[----:B------:R-:W-:Y:S05]  /*15390*/  WARPSYNC.COLLECTIVE R15, `(.L_x_5834) ;  /* 0x000000000f087348 */ /* 0x000fea0003c00000 */
[----:B------:R0:W1:Y:S02]  /*153a0*/  SHFL.IDX P6, R14, R13, R12, R11 ;  /* 0x0000000c0d0e7389 */ /* 0x00006400000c000b */
[----:B01----:R-:W-:Y:S01]  /*153b0*/  ENDCOLLECTIVE ;  /* 0x000000000000791b */ /* 0x003fe20003800000 */
.L_x_5834:
        /* <DEDUP_REMOVED lines=10> */
[----:B------:R-:W-:Y:S01]  /*15460*/  ISETP.GE.AND P2, PT, R8, R5, PT ;  /* 0x000000050800720c */ /* 0x000fe20003f46270 */
[----:B0-----:R-:W-:-:S12]  /*15470*/  IMAD.MOV.U32 R2, RZ, RZ, R14 ;  /* 0x000000ffff027224 */ /* 0x001fd800078e000e */
[----:B------:R-:W-:Y:S05]  /*15480*/  WARPSYNC.COLLECTIVE R15, `(.L_x_5835) ;  /* 0x000000000f087348 */ /* 0x000fea0003c00000 */
[----:B------:R0:W1:Y:S02]  /*15490*/  SHFL.IDX P6, R14, R13, R12, R11 ;  /* 0x0000000c0d0e7389 */ /* 0x00006400000c000b */
[----:B01----:R-:W-:Y:S01]  /*154a0*/  ENDCOLLECTIVE ;  /* 0x000000000000791b */ /* 0x003fe20003800000 */
.L_x_5835:
[----:B------:R-:W-:Y:S01]  /*154b0*/  @P2 LOP3.LUT R23, R23, 0x40, RZ, 0xfc, !PT ;  /* 0x0000004017172812 */ /* 0x000fe200078efcff */
[----:B------:R-:W-:Y:S02]  /*154c0*/  IMAD.MOV.U32 R13, RZ, RZ, R4 ;  /* 0x000000ffff0d7224 */ /* 0x000fe400078e0004 */
[----:B------:R-:W-:Y:S02]  /*154d0*/  IMAD.MOV.U32 R12, RZ, RZ, 0x7 ;  /* 0x00000007ff0c7424 */ /* 0x000fe400078e00ff */
[----:B------:R-:W-:-:S07]  /*154e0*/  IMAD.MOV.U32 R6, RZ, RZ, R14 ;  /* 0x000000ffff067224 */ /* 0x000fce00078e000e */
[----:B------:R-:W-:Y:S05]  /*154f0*/  WARPSYNC.COLLECTIVE R15, `(.L_x_5836) ;  /* 0x000000000f087348 */ /* 0x000fea0003c00000 */
[----:B------:R0:W1:Y:S02]  /*15500*/  SHFL.IDX P6, R14, R13, R12, R11 ;  /* 0x0000000c0d0e7389 */ /* 0x00006400000c000b */
[----:B01----:R-:W-:Y:S01]  /*15510*/  ENDCOLLECTIVE ;  /* 0x000000000000791b */ /* 0x003fe20003800000 */
.L_x_5836:
        /* <DEDUP_REMOVED lines=13> */
.L_x_5837:
[----:B------:R-:W-:Y:S01]  /*155f0*/  IMAD.MOV.U32 R0, RZ, RZ, R14 ;  /* 0x000000ffff007224 */ /* 0x000fe200078e000e */
[----:B------:R-:W-:Y:S06]  /*15600*/  BRA `(.L_x_5838) ;  /* 0xffffffb000cc7947 */ /* 0x000fec000383ffff */
.L_x_5746:
        /* <DEDUP_REMOVED lines=8> */
.L_x_5840:
[----:B------:R-:W-:Y:S05]  /*15690*/  BSYNC B0 ;  /* 0x0000000000007941 */ /* 0x000fea0003800000 */
.L_x_5839:
        /* <DEDUP_REMOVED lines=9> */
.L_x_5841:
[----:B------:R-:W-:Y:S02]  /*15730*/  IMAD.MOV.U32 R13, RZ, RZ, R4 ;  /* 0x000000ffff0d7224 */ /* 0x000fe400078e0004 */
[----:B------:R-:W-:Y:S01]  /*15740*/  IMAD.MOV.U32 R12, RZ, RZ, 0x1 ;  /* 0x00000001ff0c7424 */ /* 0x000fe200078e00ff */
[----:B------:R-:W-:-:S13]  /*15750*/  @!P5 LEA R5, P0, R8, R14, 0x1 ;  /* 0x0000000e0805d211 */ /* 0x000fda00078008ff */
[----:B------:R-:W-:Y:S05]  /*15760*/  WARPSYNC.COLLECTIVE R15, `(.L_x_5842) ;  /* 0x000000000f087348 */ /* 0x000fea0003c00000 */
[----:B------:R0:W1:Y:S02]  /*15770*/  SHFL.IDX P6, R14, R13, R12, R11 ;  /* 0x0000000c0d0e7389 */ /* 0x00006400000c000b */
[----:B01----:R-:W-:Y:S01]  /*15780*/  ENDCOLLECTIVE ;  /* 0x000000000000791b */ /* 0x003fe20003800000 */
.L_x_5842:
[----:B------:R-:W-:Y:S01]  /*15790*/  @!P5 IMAD.X R3, RZ, RZ, R2, P0 ;  /* 0x000000ffff03d224 */ /* 0x000fe200000e0602 */
[----:B------:R-:W-:-:S05]  /*157a0*/  @!P5 MOV R2, R5 ;  /* 0x000000050002d202 */ /* 0x000fca0000000f00 */
        /* <DEDUP_REMOVED lines=13> */
.L_x_5843:
[----:B------:R-:W-:Y:S02]  /*15880*/  IMAD.MOV.U32 R13, RZ, RZ, R4 ;  /* 0x000000ffff0d7224 */ /* 0x000fe400078e0004 */
[----:B------:R-:W-:Y:S01]  /*15890*/  IMAD.MOV.U32 R12, RZ, RZ, 0x2 ;  /* 0x00000002ff0c7424 */ /* 0x000fe200078e00ff */
[----:B------:R-:W-:-:S13]  /*158a0*/  LOP3.LUT P6, RZ, R23, 0x1000, RZ, 0xc0, !PT ;  /* 0x0000100017ff7812 */ /* 0x000fda00078cc0ff */
[----:B------:R-:W-:-:S04]  /*158b0*/  @!P6 LEA R6, P0, R8, R14, 0x1 ;  /* 0x0000000e0806e211 */ /* 0x000fc800078008ff */
[----:B------:R-:W-:Y:S01]  /*158c0*/  @!P6 MOV R2, R6 ;  /* 0x000000060002e202 */ /* 0x000fe20000000f00 */
[----:B------:R-:W-:-:S04]  /*158d0*/  @!P6 IMAD.X R7, RZ, RZ, R5, P0 ;  /* 0x000000ffff07e224 */ /* 0x000fc800000e0605 */
        /* <DEDUP_REMOVED lines=11> */
.L_x_5844:
[----:B------:R-:W-:Y:S02]  /*15990*/  IMAD.MOV.U32 R13, RZ, RZ, R0 ;  /* 0x000000ffff0d7224 */ /* 0x000fe400078e0000 */
[----:B------:R-:W-:-:S07]  /*159a0*/  IMAD.MOV.U32 R5, RZ, RZ, R14 ;  /* 0x000000ffff057224 */ /* 0x000fce00078e000e */
[----:B------:R-:W-:Y:S05]  /*159b0*/  WARPSYNC.COLLECTIVE R15, `(.L_x_5845) ;  /* 0x000000000f087348 */ /* 0x000fea0003c00000 */
[----:B------:R0:W1:Y:S02]  /*159c0*/  SHFL.IDX P6, R14, R13, R12, R11 ;  /* 0x0000000c0d0e7389 */ /* 0x00006400000c000b */
[----:B01----:R-:W-:Y:S01]  /*159d0*/  ENDCOLLECTIVE ;  /* 0x000000000000791b */ /* 0x003fe20003800000 */
.L_x_5845:
[----:B------:R-:W-:Y:S02]  /*159e0*/  IMAD.MOV.U32 R13, RZ, RZ, R4 ;  /* 0x000000ffff0d7224 */ /* 0x000fe400078e0004 */
[----:B------:R-:W-:Y:S01]  /*159f0*/  IMAD.MOV.U32 R12, RZ, RZ, 0x3 ;  /* 0x00000003ff0c7424 */ /* 0x000fe200078e00ff */
[----:B------:R-:W-:-:S13]  /*15a00*/  @!P5 LEA R6, P0, R8, R14, 0x1 ;  /* 0x0000000e0806d211 */ /* 0x000fda00078008ff */
[----:B------:R-:W-:Y:S05]  /*15a10*/  WARPSYNC.COLLECTIVE R15, `(.L_x_5846) ;  /* 0x000000000f087348 */ /* 0x000fea0003c00000 */
[----:B------:R0:W1:Y:S02]  /*15a20*/  SHFL.IDX P6, R14, R13, R12, R11 ;  /* 0x0000000c0d0e7389 */ /* 0x00006400000c000b */
[----:B01----:R-:W-:Y:S01]  /*15a30*/  ENDCOLLECTIVE ;  /* 0x000000000000791b */ /* 0x003fe20003800000 */
.L_x_5846:
[----:B------:R-:W-:Y:S01]  /*15a40*/  @!P5 IADD3.X R7, RZ, R5, RZ, P0, !PT ;  /* 0x00000005ff07d210 */ /* 0x000fe200007fe4ff */
[----:B------:R-:W-:-:S04]  /*15a50*/  @!P5 IMAD.MOV.U32 R2, RZ, RZ, R6 ;  /* 0x000000ffff02d224 */ /* 0x000fc800078e0006 */
[----:B------:R-:W-:-:S05]  /*15a60*/  @!P5 IMAD.MOV.U32 R3, RZ, RZ, R7 ;  /* 0x000000ffff03d224 */ /* 0x000fca00078e0007 */
[----:B------:R-:W-:Y:S01]  /*15a70*/  @!PT LDS RZ, [RZ] ;  /* 0x00000000fffff984 */ /* 0x000fe20000000800 */
[----:B------:R-:W-:Y:S01]  /*15a80*/  @!PT LDS RZ, [RZ] ;  /* 0x00000000fffff984 */ /* 0x000fe20000000800 */
[----:B------:R-:W-:Y:S01]  /*15a90*/  @!PT LDS RZ, [RZ] ;  /* 0x00000000fffff984 */ /* 0x000fe20000000800 */
[----:B------:R0:W-:Y:S01]  /*15aa0*/  @!P5 LDGSTS.E.BYPASS.LTC128B.128 [R26+0x23400], desc[UR36][R2.64], !P4 ;  /* 0x23400000021adfae */ /* 0x0001e2000e101d64 */
[----:B------:R-:W-:-:S03]  /*15ab0*/  MOV R13, R0 ;  /* 0x00000000000d7202 */ /* 0x000fc60000000f00 */
        /* <DEDUP_REMOVED lines=8> */
.L_x_5847:
        /* <DEDUP_REMOVED lines=17> */
.L_x_5848:
[----:B------:R-:W-:Y:S01]  /*15c50*/  IMAD.MOV.U32 R13, RZ, RZ, R0 ;  /* 0x000000ffff0d7224 */ /* 0x000fe200078e0000 */
[----:B------:R-:W-:-:S07]  /*15c60*/  MOV R5, R14 ;  /* 0x0000000e00057202 */ /* 0x000fce0000000f00 */
[----:B------:R-:W-:Y:S05]  /*15c70*/  WARPSYNC.COLLECTIVE R15, `(.L_x_5849) ;  /* 0x000000000f087348 */ /* 0x000fea0003c00000 */
[----:B------:R0:W1:Y:S02]  /*15c80*/  SHFL.IDX P6, R14, R13, R12, R11 ;  /* 0x0000000c0d0e7389 */ /* 0x00006400000c000b */
[----:B01----:R-:W-:Y:S01]  /*15c90*/  ENDCOLLECTIVE ;  /* 0x000000000000791b */ /* 0x003fe20003800000 */
.L_x_5849:
[----:B------:R-:W-:Y:S01]  /*15ca0*/  IMAD.MOV.U32 R13, RZ, RZ, R4 ;  /* 0x000000ffff0d7224 */ /* 0x000fe200078e0004 */
[----:B------:R-:W-:Y:S02]  /*15cb0*/  MOV R12, 0x5 ;  /* 0x00000005000c7802 */ /* 0x000fe40000000f00 */
[----:B------:R-:W-:-:S13]  /*15cc0*/  @!P5 LEA R6, P0, R8, R14, 0x1 ;  /* 0x0000000e0806d211 */ /* 0x000fda00078008ff */
[----:B------:R-:W-:Y:S05]  /*15cd0*/  WARPSYNC.COLLECTIVE R15, `(.L_x_5850) ;  /* 0x000000000f087348 */ /* 0x000fea0003c00000 */
[----:B------:R0:W1:Y:S02]  /*15ce0*/  SHFL.IDX P6, R14, R13, R12, R11 ;  /* 0x0000000c0d0e7389 */ /* 0x00006400000c000b */
[----:B01----:R-:W-:Y:S01]  /*15cf0*/  ENDCOLLECTIVE ;  /* 0x000000000000791b */ /* 0x003fe20003800000 */
.L_x_5850:
[----:B------:R-:W-:Y:S02]  /*15d00*/  @!P5 IMAD.X R7, RZ, RZ, R5, P0 ;  /* 0x000000ffff07d224 */ /* 0x000fe400000e0605 */
[----:B------:R-:W-:Y:S02]  /*15d10*/  @!P5 IMAD.MOV.U32 R2, RZ, RZ, R6 ;  /* 0x000000ffff02d224 */ /* 0x000fe400078e0006 */
[----:B------:R-:W-:-:S05]  /*15d20*/  @!P5 IMAD.MOV.U32 R3, RZ, RZ, R7 ;  /* 0x000000ffff03d224 */ /* 0x000fca00078e0007 */
        /* <DEDUP_REMOVED lines=13> */
.L_x_5851:
        /* <DEDUP_REMOVED lines=17> */
.L_x_5852:
[----:B------:R-:W-:Y:S02]  /*15f10*/  IMAD.MOV.U32 R13, RZ, RZ, R0 ;  /* 0x000000ffff0d7224 */ /* 0x000fe400078e0000 */
[----:B------:R-:W-:-:S07]  /*15f20*/  IMAD.MOV.U32 R5, RZ, RZ, R14 ;  /* 0x000000ffff057224 */ /* 0x000fce00078e000e */
[----:B------:R-:W-:Y:S05]  /*15f30*/  WARPSYNC.COLLECTIVE R15, `(.L_x_5853) ;  /* 0x000000000f087348 */ /* 0x000fea0003c00000 */
[----:B------:R0:W1:Y:S02]  /*15f40*/  SHFL.IDX P6, R14, R13, R12, R11 ;  /* 0x0000000c0d0e7389 */ /* 0x00006400000c000b */
[----:B01----:R-:W-:Y:S01]  /*15f50*/  ENDCOLLECTIVE ;  /* 0x000000000000791b */ /* 0x003fe20003800000 */
.L_x_5853:
[----:B------:R-:W-:Y:S02]  /*15f60*/  IMAD.MOV.U32 R13, RZ, RZ, R4 ;  /* 0x000000ffff0d7224 */ /* 0x000fe400078e0004 */
[----:B------:R-:W-:Y:S01]  /*15f70*/  IMAD.MOV.U32 R12, RZ, RZ, 0x7 ;  /* 0x00000007ff0c7424 */ /* 0x000fe200078e00ff */
[----:B------:R-:W-:-:S13]  /*15f80*/  @!P5 LEA R6, P0, R8, R14, 0x1 ;  /* 0x0000000e0806d211 */ /* 0x000fda00078008ff */
[----:B------:R-:W-:Y:S05]  /*15f90*/  WARPSYNC.COLLECTIVE R15, `(.L_x_5854) ;  /* 0x000000000f087348 */ /* 0x000fea0003c00000 */
[----:B------:R0:W1:Y:S02]  /*15fa0*/  SHFL.IDX P6, R14, R13, R12, R11 ;  /* 0x0000000c0d0e7389 */ /* 0x00006400000c000b */
[----:B01----:R-:W-:Y:S01]  /*15fb0*/  ENDCOLLECTIVE ;  /* 0x000000000000791b */ /* 0x003fe20003800000 */
.L_x_5854:
[----:B------:R-:W-:Y:S02]  /*15fc0*/  @!P5 IMAD.X R7, RZ, RZ, R5, P0 ;  /* 0x000000ffff07d224 */ /* 0x000fe400000e0605 */
[----:B------:R-:W-:-:S03]  /*15fd0*/  @!P5 IMAD.MOV.U32 R2, RZ, RZ, R6 ;  /* 0x000000ffff02d224 */ /* 0x000fc600078e0006 */
[----:B------:R-:W-:-:S05]  /*15fe0*/  @!P5 MOV R3, R7 ;  /* 0x000000070003d202 */ /* 0x000fca0000000f00 */
        /* <DEDUP_REMOVED lines=12> */
.L_x_5855:
[----:B------:R-:W-:Y:S05]  /*160b0*/  BRA `(.L_x_5856) ;  /* 0xffffffb400087947 */ /* 0x000fea000383ffff */
.L_x_5751:
[----:B0-----:R0:W2:Y:S02]  /*160c0*/  SYNCS.PHASECHK.TRANS64.TRYWAIT P0, [R22+URZ+0x32420], R3 ;  /* 0x03242003160075a7 */ /* 0x0010a4000800017f */
[----:B--2---:R-:W-:Y:S05]  /*160d0*/  @!P0 NANOSLEEP.SYNCS 0x989680 ;  /* 0x009896800000895d */ /* 0x004fea0003900000 */
[----:B------:R-:W2:Y:S02]  /*160e0*/  @!P0 SYNCS.PHASECHK.TRANS64 P0, [R22+URZ+0x32420], R3 ;  /* 0x03242003160085a7 */ /* 0x000ea4000800007f */
[----:B--2---:R-:W-:Y:S05]  /*160f0*/  @!P0 BRA `(.L_x_5751) ;  /* 0xfffffffc00f08947 */ /* 0x004fea000383ffff */
[----:B------:R-:W-:Y:S05]  /*16100*/  BRA `(.L_x_5857) ;  /* 0xffffffb400787947 */ /* 0x000fea000383ffff */
.L_x_5754:
[----:B--2---:R2:W3:Y:S02]  /*16110*/  SYNCS.PHASECHK.TRANS64.TRYWAIT P0, [R25+URZ+0x32460], R0 ;  /* 0x03246000190075a7 */ /* 0x0044e4000800017f */
[----:B---3--:R-:W-:Y:S05]  /*16120*/  @!P0 NANOSLEEP.SYNCS 0x989680 ;  /* 0x009896800000895d */ /* 0x008fea0003900000 */
[----:B------:R-:W3:Y:S02]  /*16130*/  @!P0 SYNCS.PHASECHK.TRANS64 P0, [R25+URZ+0x32460], R0 ;  /* 0x03246000190085a7 */ /* 0x000ee4000800007f */
[----:B---3--:R-:W-:Y:S05]  /*16140*/  @!P0 BRA `(.L_x_5754) ;  /* 0xfffffffc00f08947 */ /* 0x008fea000383ffff */
[----:B------:R-:W-:Y:S05]  /*16150*/  BRA `(.L_x_5858) ;  /* 0xffffffb400847947 */ /* 0x000fea000383ffff */
.L_x_5755:
        /* <DEDUP_REMOVED lines=8> */
.L_x_5860:
[----:B------:R-:W-:Y:S05]  /*161e0*/  BSYNC B0 ;  /* 0x0000000000007941 */ /* 0x000fea0003800000 */
.L_x_5859:
[----:B------:R-:W0:Y:S01]  /*161f0*/  S2R R8, SR_TID.X ;  /* 0x0000000000087919 */ /* 0x000e220000002100 */
[----:B------:R-:W-:Y:S01]  /*16200*/  IMAD.MOV.U32 R13, RZ, RZ, R5 ;  /* 0x000000ffff0d7224 */ /* 0x000fe200078e0005 */
[----:B------:R-:W-:Y:S01]  /*16210*/  MOV R11, 0x181f ;  /* 0x0000181f000b7802 */ /* 0x000fe20000000f00 */
[----:B------:R-:W-:Y:S01]  /*16220*/  IMAD.MOV.U32 R12, RZ, RZ, RZ ;  /* 0x000000ffff0c7224 */ /* 0x000fe200078e00ff */
        /* <DEDUP_REMOVED lines=8> */
.L_x_5861:
[----:B------:R-:W-:Y:S02]  /*162b0*/  ISETP.LT.OR P3, PT, R31, 0x1, !P1 ;  /* 0x000000011f00780c */ /* 0x000fe40004f61670 */
        /* <DEDUP_REMOVED lines=9> */
.L_x_5862:
        /* <DEDUP_REMOVED lines=17> */
.L_x_5863:
[----:B------:R-:W-:Y:S01]  /*16460*/  IMAD.MOV.U32 R13, RZ, RZ, R6 ;  /* 0x000000ffff0d7224 */ /* 0x000fe200078e0006 */
[----:B------:R-:W-:Y:S02]  /*16470*/  MOV R12, 0x2 ;  /* 0x00000002000c7802 */ /* 0x000fe40000000f00 */
[----:B------:R-:W-:-:S13]  /*16480*/  IADD3 R2, P3, R14, R0, RZ ;  /* 0x000000000e027210 */ /* 0x000fda0007f7e0ff */
[----:B------:R-:W-:Y:S05]  /*16490*/  WARPSYNC.COLLECTIVE R15, `(.L_x_5864) ;  /* 0x000000000f087348 */ /* 0x000fea0003c00000 */
[----:B------:R0:W1:Y:S02]  /*164a0*/  SHFL.IDX P6, R14, R13, R12, R11 ;  /* 0x0000000c0d0e7389 */ /* 0x00006400000c000b */
[----:B01----:R-:W-:Y:S01]  /*164b0*/  ENDCOLLECTIVE ;  /* 0x000000000000791b */ /* 0x003fe20003800000 */
.L_x_5864:
        /* <DEDUP_REMOVED lines=17> */
.L_x_5865:
[----:B------:R-:W-:Y:S02]  /*165d0*/  IMAD.MOV.U32 R13, RZ, RZ, R6 ;  /* 0x000000ffff0d7224 */ /* 0x000fe400078e0006 */
[----:B------:R-:W-:Y:S01]  /*165e0*/  IMAD.MOV.U32 R12, RZ, RZ, 0x3 ;  /* 0x00000003ff0c7424 */ /* 0x000fe200078e00ff */
[----:B------:R-:W-:-:S13]  /*165f0*/  IADD3 R2, P3, R14, R0, RZ ;  /* 0x000000000e027210 */ /* 0x000fda0007f7e0ff */
[----:B------:R-:W-:Y:S05]  /*16600*/  WARPSYNC.COLLECTIVE R15, `(.L_x_5866) ;  /* 0x000000000f087348 */ /* 0x000fea0003c00000 */
[----:B------:R0:W1:Y:S02]  /*16610*/  SHFL.IDX P6, R14, R13, R12, R11 ;  /* 0x0000000c0d0e7389 */ /* 0x00006400000c000b */
[----:B01----:R-:W-:Y:S01]  /*16620*/  ENDCOLLECTIVE ;  /* 0x000000000000791b */ /* 0x003fe20003800000 */
.L_x_5866:
        /* <DEDUP_REMOVED lines=17> */
.L_x_5867:
[----:B------:R-:W-:Y:S02]  /*16740*/  IMAD.MOV.U32 R13, RZ, RZ, R6 ;  /* 0x000000ffff0d7224 */ /* 0x000fe400078e0006 */
[----:B------:R-:W-:Y:S01]  /*16750*/  IMAD.MOV.U32 R12, RZ, RZ, 0x4 ;  /* 0x00000004ff0c7424 */ /* 0x000fe200078e00ff */
[----:B------:R-:W-:-:S13]  /*16760*/  IADD3 R2, P3, R14, R0, RZ ;  /* 0x000000000e027210 */ /* 0x000fda0007f7e0ff */
[----:B------:R-:W-:Y:S05]  /*16770*/  WARPSYNC.COLLECTIVE R15, `(.L_x_5868) ;  /* 0x000000000f087348 */ /* 0x000fea0003c00000 */
[----:B------:R0:W1:Y:S02]  /*16780*/  SHFL.IDX P6, R14, R13, R12, R11 ;  /* 0x0000000c0d0e7389 */ /* 0x00006400000c000b */
[----:B01----:R-:W-:Y:S01]  /*16790*/  ENDCOLLECTIVE ;  /* 0x000000000000791b */ /* 0x003fe20003800000 */
.L_x_5868:
        /* <DEDUP_REMOVED lines=17> */
.L_x_5869:
[----:B------:R-:W-:Y:S02]  /*168b0*/  IMAD.MOV.U32 R13, RZ, RZ, R6 ;  /* 0x000000ffff0d7224 */ /* 0x000fe400078e0006 */
[----:B------:R-:W-:Y:S01]  /*168c0*/  IMAD.MOV.U32 R12, RZ, RZ, 0x5 ;  /* 0x00000005ff0c7424 */ /* 0x000fe200078e00ff */
[----:B------:R-:W-:-:S13]  /*168d0*/  IADD3 R2, P3, R14, R0, RZ ;  /* 0x000000000e027210 */ /* 0x000fda0007f7e0ff */
[----:B------:R-:W-:Y:S05]  /*168e0*/  WARPSYNC.COLLECTIVE R15, `(.L_x_5870) ;  /* 0x000000000f087348 */ /* 0x000fea0003c00000 */
[----:B------:R0:W1:Y:S02]  /*168f0*/  SHFL.IDX P6, R14, R13, R12, R11 ;  /* 0x0000000c0d0e7389 */ /* 0x00006400000c000b */
[----:B01----:R-:W-:Y:S01]  /*16900*/  ENDCOLLECTIVE ;  /* 0x000000000000791b */ /* 0x003fe20003800000 */
.L_x_5870:
        /* <DEDUP_REMOVED lines=12> */
.L_x_5871:
        /* <DEDUP_REMOVED lines=9> */
.L_x_5762:
[----:B0-----:R0:W2:Y:S02]  /*16a60*/  SYNCS.PHASECHK.TRANS64.TRYWAIT P0, [R10+URZ+0x32440], R20 ;  /* 0x032440140a0075a7 */ /* 0x0010a4000800017f */
[----:B--2---:R-:W-:Y:S05]  /*16a70*/  @!P0 NANOSLEEP.SYNCS 0x989680 ;  /* 0x009896800000895d */ /* 0x004fea0003900000 */
[----:B------:R-:W2:Y:S02]  /*16a80*/  @!P0 SYNCS.PHASECHK.TRANS64 P0, [R10+URZ+0x32440], R20 ;  /* 0x032440140a0085a7 */ /* 0x000ea4000800007f */
[----:B--2---:R-:W-:Y:S05]  /*16a90*/  @!P0 BRA `(.L_x_5762) ;  /* 0xfffffffc00f08947 */ /* 0x004fea000383ffff */
[----:B------:R-:W-:Y:S05]  /*16aa0*/  BRA `(.L_x_5873) ;  /* 0xffffffb8000c7947 */ /* 0x000fea000383ffff */
.L_x_5763:
[----:B------:R-:W-:Y:S01]  /*16ab0*/  BSSY B1, `(.L_x_5874) ;  /* 0x0000008000017945 */ /* 0x000fe20003800000 */
[----:B------:R-:W-:Y:S01]  /*16ac0*/  MOV R13, R8 ;  /* 0x00000008000d7202 */ /* 0x000fe20000000f00 */
[----:B------:R-:W-:Y:S02]  /*16ad0*/  IMAD.MOV.U32 R12, RZ, RZ, RZ ;  /* 0x000000ffff0c7224 */ /* 0x000fe400078e00ff */
[----:B------:R-:W-:Y:S02]  /*16ae0*/  IMAD.MOV.U32 R11, RZ, RZ, 0x181f ;  /* 0x0000181fff0b7424 */ /* 0x000fe400078e00ff */
[----:B------:R-:W-:-:S07]  /*16af0*/  IMAD.MOV.U32 R15, RZ, RZ, -0x1 ;  /* 0xffffffffff0f7424 */ /* 0x000fce00078e00ff */
[----:B01----:R-:W-:Y:S05]  /*16b00*/  WARPSYNC.COLLECTIVE R15, `(.L_x_5875) ;  /* 0x000000000f087348 */ /* 0x003fea0003c00000 */
[----:B------:R2:W3:Y:S02]  /*16b10*/  SHFL.IDX P6, R14, R13, R12, R11 ;  /* 0x0000000c0d0e7389 */ /* 0x0004e400000c000b */
[----:B0123--:R-:W-:Y:S01]  /*16b20*/  ENDCOLLECTIVE ;  /* 0x000000000000791b */ /* 0x00ffe20003800000 */
.L_x_5875:
[----:B------:R-:W-:Y:S05]  /*16b30*/  BSYNC B1 ;  /* 0x0000000000017941 */ /* 0x000fea0003800000 */
.L_x_5874:
        /* <DEDUP_REMOVED lines=9> */
.L_x_5876:
[----:B------:R-:W-:Y:S01]  /*16bd0*/  MOV R13, R8 ;  /* 0x00000008000d7202 */ /* 0x000fe20000000f00 */
[----:B------:R-:W-:Y:S02]  /*16be0*/  IMAD.MOV.U32 R12, RZ, RZ, 0x1 ;  /* 0x00000001ff0c7424 */ /* 0x000fe400078e00ff */
[----:B------:R-:W-:-:S07]  /*16bf0*/  IMAD.MOV.U32 R2, RZ, RZ, R14 ;  /* 0x000000ffff027224 */ /* 0x000fce00078e000e */
[----:B------:R-:W-:Y:S05]  /*16c00*/  WARPSYNC.COLLECTIVE R15, `(.L_x_5877) ;  /* 0x000000000f087348 */ /* 0x000fea0003c00000 */
[----:B------:R0:W1:Y:S02]  /*16c10*/  SHFL.IDX P6, R14, R13, R12, R11 ;  /* 0x0000000c0d0e7389 */ /* 0x00006400000c000b */
[----:B01----:R-:W-:Y:S01]  /*16c20*/  ENDCOLLECTIVE ;  /* 0x000000000000791b */ /* 0x003fe20003800000 */
.L_x_5877:
        /* <DEDUP_REMOVED lines=11> */
.L_x_5878:
[----:B------:R-:W-:Y:S01]  /*16ce0*/  MOV R13, R8 ;  /* 0x00000008000d7202 */ /* 0x000fe20000000f00 */
[----:B------:R-:W-:Y:S02]  /*16cf0*/  IMAD.MOV.U32 R12, RZ, RZ, 0x2 ;  /* 0x00000002ff0c7424 */ /* 0x000fe400078e00ff */
[----:B------:R-:W-:-:S07]  /*16d00*/  IMAD.MOV.U32 R2, RZ, RZ, R14 ;  /* 0x000000ffff027224 */ /* 0x000fce00078e000e */
[----:B------:R-:W-:Y:S05]  /*16d10*/  WARPSYNC.COLLECTIVE R15, `(.L_x_5879) ;  /* 0x000000000f087348 */ /* 0x000fea0003c00000 */
[----:B------:R0:W1:Y:S02]  /*16d20*/  SHFL.IDX P6, R14, R13, R12, R11 ;  /* 0x0000000c0d0e7389 */ /* 0x00006400000c000b */
[----:B01----:R-:W-:Y:S01]  /*16d30*/  ENDCOLLECTIVE ;  /* 0x000000000000791b */ /* 0x003fe20003800000 */
.L_x_5879:
        /* <DEDUP_REMOVED lines=11> */
.L_x_5880:
[----:B------:R-:W-:Y:S01]  /*16df0*/  MOV R13, R8 ;  /* 0x00000008000d7202 */ /* 0x000fe20000000f00 */
[----:B------:R-:W-:Y:S02]  /*16e00*/  IMAD.MOV.U32 R12, RZ, RZ, 0x3 ;  /* 0x00000003ff0c7424 */ /* 0x000fe400078e00ff */
[----:B------:R-:W-:-:S07]  /*16e10*/  IMAD.MOV.U32 R2, RZ, RZ, R14 ;  /* 0x000000ffff027224 */ /* 0x000fce00078e000e */
[----:B------:R-:W-:Y:S05]  /*16e20*/  WARPSYNC.COLLECTIVE R15, `(.L_x_5881) ;  /* 0x000000000f087348 */ /* 0x000fea0003c00000 */
[----:B------:R0:W1:Y:S02]  /*16e30*/  SHFL.IDX P6, R14, R13, R12, R11 ;  /* 0x0000000c0d0e7389 */ /* 0x00006400000c000b */
[----:B01----:R-:W-:Y:S01]  /*16e40*/  ENDCOLLECTIVE ;  /* 0x000000000000791b */ /* 0x003fe20003800000 */
.L_x_5881:
        /* <DEDUP_REMOVED lines=11> */
.L_x_5882:
[----:B------:R-:W-:Y:S01]  /*16f00*/  MOV R13, R8 ;  /* 0x00000008000d7202 */ /* 0x000fe20000000f00 */
[----:B------:R-:W-:Y:S02]  /*16f10*/  IMAD.MOV.U32 R12, RZ, RZ, 0x4 ;  /* 0x00000004ff0c7424 */ /* 0x000fe400078e00ff */
[----:B------:R-:W-:-:S07]  /*16f20*/  IMAD.MOV.U32 R2, RZ, RZ, R14 ;  /* 0x000000ffff027224 */ /* 0x000fce00078e000e */
[----:B------:R-:W-:Y:S05]  /*16f30*/  WARPSYNC.COLLECTIVE R15, `(.L_x_5883) ;  /* 0x000000000f087348 */ /* 0x000fea0003c00000 */
[----:B------:R0:W1:Y:S02]  /*16f40*/  SHFL.IDX P6, R14, R13, R12, R11 ;  /* 0x0000000c0d0e7389 */ /* 0x00006400000c000b */
[----:B01----:R-:W-:Y:S01]  /*16f50*/  ENDCOLLECTIVE ;  /* 0x000000000000791b */ /* 0x003fe20003800000 */
.L_x_5883:
        /* <DEDUP_REMOVED lines=11> */
.L_x_5884:
[----:B------:R-:W-:Y:S01]  /*17010*/  MOV R13, R8 ;  /* 0x00000008000d7202 */ /* 0x000fe20000000f00 */
[----:B------:R-:W-:Y:S02]  /*17020*/  IMAD.MOV.U32 R12, RZ, RZ, 0x5 ;  /* 0x00000005ff0c7424 */ /* 0x000fe400078e00ff */
[----:B------:R-:W-:-:S07]  /*17030*/  IMAD.MOV.U32 R2, RZ, RZ, R14 ;  /* 0x000000ffff027224 */ /* 0x000fce00078e000e */
[----:B------:R-:W-:Y:S05]  /*17040*/  WARPSYNC.COLLECTIVE R15, `(.L_x_5885) ;  /* 0x000000000f087348 */ /* 0x000fea0003c00000 */
[----:B------:R0:W1:Y:S02]  /*17050*/  SHFL.IDX P6, R14, R13, R12, R11 ;  /* 0x0000000c0d0e7389 */ /* 0x00006400000c000b */
[----:B01----:R-:W-:Y:S01]  /*17060*/  ENDCOLLECTIVE ;  /* 0x000000000000791b */ /* 0x003fe20003800000 */
.L_x_5885:
        /* <DEDUP_REMOVED lines=11> */
.L_x_5886:
[----:B------:R-:W-:Y:S05]  /*17120*/  BRA `(.L_x_5887) ;  /* 0xffffffb4003c7947 */ /* 0x000fea000383ffff */
.L_x_5768:
[----:B----4-:R4:W0:Y:S02]  /*17130*/  SYNCS.PHASECHK.TRANS64.TRYWAIT P0, [R10+URZ+0x32460], R20 ;  /* 0x032460140a0075a7 */ /* 0x010824000800017f */
[----:B0-----:R-:W-:Y:S05]  /*17140*/  @!P0 NANOSLEEP.SYNCS 0x989680 ;  /* 0x009896800000895d */ /* 0x001fea0003900000 */
[----:B------:R-:W0:Y:S02]  /*17150*/  @!P0 SYNCS.PHASECHK.TRANS64 P0, [R10+URZ+0x32460], R20 ;  /* 0x032460140a0085a7 */ /* 0x000e24000800007f */
[----:B0-----:R-:W-:Y:S05]  /*17160*/  @!P0 BRA `(.L_x_5768) ;  /* 0xfffffffc00f08947 */ /* 0x001fea000383ffff */
[----:B------:R-:W-:Y:S05]  /*17170*/  BRA `(.L_x_5888) ;  /* 0xffffffb400887947 */ /* 0x000fea000383ffff */
.L_x_5769:
[----:B------:R-:W-:Y:S01]  /*17180*/  BSSY B1, `(.L_x_5889) ;  /* 0x0000008000017945 */ /* 0x000fe20003800000 */
[----:B------:R-:W-:Y:S01]  /*17190*/  IMAD.MOV.U32 R13, RZ, RZ, R25 ;  /* 0x000000ffff0d7224 */ /* 0x000fe200078e0019 */
[----:B------:R-:W-:Y:S01]  /*171a0*/  MOV R11, 0x181f ;  /* 0x0000181f000b7802 */ /* 0x000fe20000000f00 */
[----:B------:R-:W-:Y:S02]  /*171b0*/  IMAD.MOV.U32 R12, RZ, RZ, RZ ;  /* 0x000000ffff0c7224 */ /* 0x000fe400078e00ff */
[----:B------:R-:W-:-:S07]  /*171c0*/  IMAD.MOV.U32 R15, RZ, RZ, -0x1 ;  /* 0xffffffffff0f7424 */ /* 0x000fce00078e00ff */
[----:B---3--:R-:W-:Y:S05]  /*171d0*/  WARPSYNC.COLLECTIVE R15, `(.L_x_5890) ;  /* 0x000000000f087348 */ /* 0x008fea0003c00000 */
[----:B------:R0:W1:Y:S02]  /*171e0*/  SHFL.IDX P6, R14, R13, R12, R11 ;  /* 0x0000000c0d0e7389 */ /* 0x00006400000c000b */
[----:B01-3--:R-:W-:Y:S01]  /*171f0*/  ENDCOLLECTIVE ;  /* 0x000000000000791b */ /* 0x00bfe20003800000 */
.L_x_5890:
[----:B------:R-:W-:Y:S05]  /*17200*/  BSYNC B1 ;  /* 0x0000000000017941 */ /* 0x000fea0003800000 */
.L_x_5889:
        /* <DEDUP_REMOVED lines=9> */
.L_x_5891:
[----:B------:R-:W-:Y:S02]  /*172a0*/  IMAD.MOV.U32 R13, RZ, RZ, R25 ;  /* 0x000000ffff0d7224 */ /* 0x000fe400078e0019 */
[----:B------:R-:W-:Y:S01]  /*172b0*/  IMAD.MOV.U32 R12, RZ, RZ, 0x1 ;  /* 0x00000001ff0c7424 */ /* 0x000fe200078e00ff */
[----:B------:R-:W-:-:S13]  /*172c0*/  IADD3 R2, P0, R14, R0, RZ ;  /* 0x000000000e027210 */ /* 0x000fda0007f1e0ff */
[----:B------:R-:W-:Y:S05]  /*172d0*/  WARPSYNC.COLLECTIVE R15, `(.L_x_5892) ;  /* 0x000000000f087348 */ /* 0x000fea0003c00000 */
[----:B------:R0:W1:Y:S02]  /*172e0*/  SHFL.IDX P6, R14, R13, R12, R11 ;  /* 0x0000000c0d0e7389 */ /* 0x00006400000c000b */
[----:B01----:R-:W-:Y:S01]  /*172f0*/  ENDCOLLECTIVE ;  /* 0x000000000000791b */ /* 0x003fe20003800000 */
.L_x_5892:
        /* <DEDUP_REMOVED lines=13> */
.L_x_5893:
[----:B------:R-:W-:Y:S02]  /*173d0*/  IMAD.MOV.U32 R13, RZ, RZ, R25 ;  /* 0x000000ffff0d7224 */ /* 0x000fe400078e0019 */
[----:B------:R-:W-:Y:S01]  /*173e0*/  IMAD.MOV.U32 R12, RZ, RZ, 0x2 ;  /* 0x00000002ff0c7424 */ /* 0x000fe200078e00ff */
[----:B------:R-:W-:-:S13]  /*173f0*/  IADD3 R2, P0, R14, R0, RZ ;  /* 0x000000000e027210 */ /* 0x000fda0007f1e0ff */
[----:B------:R-:W-:Y:S05]  /*17400*/  WARPSYNC.COLLECTIVE R15, `(.L_x_5894) ;  /* 0x000000000f087348 */ /* 0x000fea0003c00000 */
[----:B------:R0:W1:Y:S02]  /*17410*/  SHFL.IDX P6, R14, R13, R12, R11 ;  /* 0x0000000c0d0e7389 */ /* 0x00006400000c000b */
[----:B01----:R-:W-:Y:S01]  /*17420*/  ENDCOLLECTIVE ;  /* 0x000000000000791b */ /* 0x003fe20003800000 */
.L_x_5894:
        /* <DEDUP_REMOVED lines=13> */
.L_x_5895:
[----:B------:R-:W-:Y:S02]  /*17500*/  IMAD.MOV.U32 R13, RZ, RZ, R25 ;  /* 0x000000ffff0d7224 */ /* 0x000fe400078e0019 */
[----:B------:R-:W-:Y:S01]  /*17510*/  IMAD.MOV.U32 R12, RZ, RZ, 0x3 ;  /* 0x00000003ff0c7424 */ /* 0x000fe200078e00ff */
[----:B------:R-:W-:-:S07]  /*17520*/  MOV R8, R14 ;  /* 0x0000000e00087202 */ /* 0x000fce0000000f00 */
[----:B------:R-:W-:Y:S05]  /*17530*/  WARPSYNC.COLLECTIVE R15, `(.L_x_5896) ;  /* 0x000000000f087348 */ /* 0x000fea0003c00000 */
[----:B------:R0:W1:Y:S02]  /*17540*/  SHFL.IDX P6, R14, R13, R12, R11 ;  /* 0x0000000c0d0e7389 */ /* 0x00006400000c000b */
[----:B01----:R-:W-:Y:S01]  /*17550*/  ENDCOLLECTIVE ;  /* 0x000000000000791b */ /* 0x003fe20003800000 */
.L_x_5896:
        /* <DEDUP_REMOVED lines=14> */
.L_x_5897:
[----:B------:R-:W-:Y:S02]  /*17640*/  IMAD.MOV.U32 R13, RZ, RZ, R25 ;  /* 0x000000ffff0d7224 */ /* 0x000fe400078e0019 */
[----:B------:R-:W-:Y:S01]  /*17650*/  IMAD.MOV.U32 R12, RZ, RZ, 0x4 ;  /* 0x00000004ff0c7424 */ /* 0x000fe200078e00ff */
[----:B------:R-:W-:-:S13]  /*17660*/  IADD3 R2, P0, R14, R0, RZ ;  /* 0x000000000e027210 */ /* 0x000fda0007f1e0ff */
[----:B------:R-:W-:Y:S05]  /*17670*/  WARPSYNC.COLLECTIVE R15, `(.L_x_5898) ;  /* 0x000000000f087348 */ /* 0x000fea0003c00000 */
[----:B------:R0:W1:Y:S02]  /*17680*/  SHFL.IDX P6, R14, R13, R12, R11 ;  /* 0x0000000c0d0e7389 */ /* 0x00006400000c000b */
[----:B01----:R-:W-:Y:S01]  /*17690*/  ENDCOLLECTIVE ;  /* 0x000000000000791b */ /* 0x003fe20003800000 */
.L_x_5898:
        /* <DEDUP_REMOVED lines=13> */
.L_x_5899:
[----:B------:R-:W-:Y:S01]  /*17770*/  MOV R13, R25 ;  /* 0x00000019000d7202 */ /* 0x000fe20000000f00 */
[----:B------:R-:W-:Y:S01]  /*17780*/  IMAD.MOV.U32 R12, RZ, RZ, 0x5 ;  /* 0x00000005ff0c7424 */ /* 0x000fe200078e00ff */
[----:B------:R-:W-:-:S13]  /*17790*/  IADD3 R2, P0, R14, R0, RZ ;  /* 0x000000000e027210 */ /* 0x000fda0007f1e0ff */
[----:B------:R-:W-:Y:S05]  /*177a0*/  WARPSYNC.COLLECTIVE R15, `(.L_x_5900) ;  /* 0x000000000f087348 */ /* 0x000fea0003c00000 */
[----:B------:R0:W1:Y:S02]  /*177b0*/  SHFL.IDX P6, R14, R13, R12, R11 ;  /* 0x0000000c0d0e7389 */ /* 0x00006400000c000b */
[----:B01----:R-:W-:Y:S01]  /*177c0*/  ENDCOLLECTIVE ;  /* 0x000000000000791b */ /* 0x003fe20003800000 */
.L_x_5900:
        /* <DEDUP_REMOVED lines=13> */
.L_x_5901:
[----:B------:R-:W-:Y:S05]  /*178a0*/  BRA `(.L_x_5902) ;  /* 0xffffffb000d07947 */ /* 0x000fea000383ffff */
.L_x_5777:
[----:B------:R-:W-:Y:S01]  /*178b0*/  BSSY B0, `(.L_x_5903) ;  /* 0x0000008000007945 */ /* 0x000fe20003800000 */
[----:B------:R-:W-:Y:S01]  /*178c0*/  IMAD.MOV.U32 R13, RZ, RZ, R16 ;  /* 0x000000ffff0d7224 */ /* 0x000fe200078e0010 */
[----:B------:R-:W-:Y:S01]  /*178d0*/  MOV R11, 0x1f ;  /* 0x0000001f000b7802 */ /* 0x000fe20000000f00 */
[----:B------:R-:W-:Y:S02]  /*178e0*/  IMAD.MOV.U32 R12, RZ, RZ, RZ ;  /* 0x000000ffff0c7224 */ /* 0x000fe400078e00ff */
[----:B------:R-:W-:-:S07]  /*178f0*/  IMAD.MOV.U32 R15, RZ, RZ, -0x1 ;  /* 0xffffffffff0f7424 */ /* 0x000fce00078e00ff */
[----:B-123--:R-:W-:Y:S05]  /*17900*/  WARPSYNC.COLLECTIVE R15, `(.L_x_5904) ;  /* 0x000000000f087348 */ /* 0x00efea0003c00000 */
[----:B------:R0:W4:Y:S02]  /*17910*/  SHFL.IDX P6, R14, R13, R12, R11 ;  /* 0x0000000c0d0e7389 */ /* 0x00012400000c000b */
[----:B01234-:R-:W-:Y:S01]  /*17920*/  ENDCOLLECTIVE ;  /* 0x000000000000791b */ /* 0x01ffe20003800000 */
.L_x_5904:
[----:B------:R-:W-:Y:S05]  /*17930*/  BSYNC B0 ;  /* 0x0000000000007941 */ /* 0x000fea0003800000 */
.L_x_5903:
        /* <DEDUP_REMOVED lines=9> */
.L_x_5905:
        /* <DEDUP_REMOVED lines=18> */
.L_x_5906:
[----:B------:R-:W-:Y:S01]  /*17af0*/  IMAD.MOV.U32 R12, RZ, RZ, 0x2 ;  /* 0x00000002ff0c7424 */ /* 0x000fe200078e00ff */
[----:B------:R-:W-:-:S05]  /*17b00*/  SEL R6, R14, RZ, P1 ;  /* 0x000000ff0e067207 */ /* 0x000fca0000800000 */
[----:B------:R-:W-:-:S04]  /*17b10*/  IMAD.IADD R6, R5, 0x1, R6 ;  /* 0x0000000105067824 */ /* 0x000fc800078e0206 */
[----:B------:R-:W-:-:S07]  /*17b20*/  IMAD.MOV.U32 R13, RZ, RZ, R6 ;  /* 0x000000ffff0d7224 */ /* 0x000fce00078e0006 */
[----:B------:R-:W-:Y:S05]  /*17b30*/  WARPSYNC.COLLECTIVE R15, `(.L_x_5907) ;  /* 0x000000000f087348 */ /* 0x000fea0003c00000 */
[----:B------:R0:W1:Y:S02]  /*17b40*/  SHFL.UP P6, R14, R13, R12, R11 ;  /* 0x0400000c0d0e7389 */ /* 0x00006400000c000b */
[----:B01----:R-:W-:Y:S01]  /*17b50*/  ENDCOLLECTIVE ;  /* 0x000000000000791b */ /* 0x003fe20003800000 */
.L_x_5907:
[----:B------:R-:W-:Y:S02]  /*17b60*/  MOV R12, 0x4 ;  /* 0x00000004000c7802 */ /* 0x000fe40000000f00 */
[----:B------:R-:W-:-:S05]  /*17b70*/  SEL R7, R14, RZ, P2 ;  /* 0x000000ff0e077207 */ /* 0x000fca0001000000 */
[----:B------:R-:W-:-:S04]  /*17b80*/  IMAD.IADD R7, R6, 0x1, R7 ;  /* 0x0000000106077824 */ /* 0x000fc800078e0207 */
[----:B------:R-:W-:-:S07]  /*17b90*/  IMAD.MOV.U32 R13, RZ, RZ, R7 ;  /* 0x000000ffff0d7224 */ /* 0x000fce00078e0007 */
[----:B------:R-:W-:Y:S05]  /*17ba0*/  WARPSYNC.COLLECTIVE R15, `(.L_x_5908) ;  /* 0x000000000f087348 */ /* 0x000fea0003c00000 */
[----:B------:R0:W1:Y:S02]  /*17bb0*/  SHFL.UP P6, R14, R13, R12, R11 ;  /* 0x0400000c0d0e7389 */ /* 0x00006400000c000b */
[----:B01----:R-:W-:Y:S01]  /*17bc0*/  ENDCOLLECTIVE ;  /* 0x000000000000791b */ /* 0x003fe20003800000 */
.L_x_5908:
[----:B------:R-:W-:Y:S01]  /*17bd0*/  IMAD.MOV.U32 R12, RZ, RZ, 0x8 ;  /* 0x00000008ff0c7424 */ /* 0x000fe200078e00ff */
[----:B------:R-:W-:-:S05]  /*17be0*/  SEL R2, R14, RZ, P3 ;  /* 0x000000ff0e027207 */ /* 0x000fca0001800000 */
[----:B------:R-:W-:-:S04]  /*17bf0*/  IMAD.IADD R2, R7, 0x1, R2 ;  /* 0x0000000107027824 */ /* 0x000fc800078e0202 */
[----:B------:R-:W-:-:S07]  /*17c00*/  IMAD.MOV.U32 R13, RZ, RZ, R2 ;  /* 0x000000ffff0d7224 */ /* 0x000fce00078e0002 */
[----:B------:R-:W-:Y:S05]  /*17c10*/  WARPSYNC.COLLECTIVE R15, `(.L_x_5909) ;  /* 0x000000000f087348 */ /* 0x000fea0003c00000 */
[----:B------:R0:W1:Y:S02]  /*17c20*/  SHFL.UP P6, R14, R13, R12, R11 ;  /* 0x0400000c0d0e7389 */ /* 0x00006400000c000b */
[----:B01----:R-:W-:Y:S01]  /*17c30*/  ENDCOLLECTIVE ;  /* 0x000000000000791b */ /* 0x003fe20003800000 */
.L_x_5909:
[----:B------:R-:W-:Y:S02]  /*17c40*/  MOV R12, 0x10 ;  /* 0x00000010000c7802 */ /* 0x000fe40000000f00 */
[----:B------:R-:W-:-:S05]  /*17c50*/  SEL R3, R14, RZ, P4 ;  /* 0x000000ff0e037207 */ /* 0x000fca0002000000 */
[----:B------:R-:W-:-:S04]  /*17c60*/  IMAD.IADD R3, R2, 0x1, R3 ;  /* 0x0000000102037824 */ /* 0x000fc800078e0203 */
[----:B------:R-:W-:-:S07]  /*17c70*/  IMAD.MOV.U32 R13, RZ, RZ, R3 ;  /* 0x000000ffff0d7224 */ /* 0x000fce00078e0003 */
[----:B------:R-:W-:Y:S05]  /*17c80*/  WARPSYNC.COLLECTIVE R15, `(.L_x_5910) ;  /* 0x000000000f087348 */ /* 0x000fea0003c00000 */
[----:B------:R0:W1:Y:S02]  /*17c90*/  SHFL.UP P6, R14, R13, R12, R11 ;  /* 0x0400000c0d0e7389 */ /* 0x00006400000c000b */
[----:B01----:R-:W-:Y:S01]  /*17ca0*/  ENDCOLLECTIVE ;  /* 0x000000000000791b */ /* 0x003fe20003800000 */
.L_x_5910:
        /* <DEDUP_REMOVED lines=8> */
.L_x_5911:
[----:B------:R-:W-:Y:S05]  /*17d30*/  BRA `(.L_x_5912) ;  /* 0xffffffb400287947 */ /* 0x000fea000383ffff */
.L_x_5782:
[----:B------:R-:W-:Y:S01]  /*17d40*/  BSSY B0, `(.L_x_5913) ;  /* 0x0000008000007945 */ /* 0x000fe20003800000 */
[----:B-----5:R-:W-:Y:S01]  /*17d50*/  IMAD.MOV.U32 R13, RZ, RZ, R5 ;  /* 0x000000ffff0d7224 */ /* 0x020fe200078e0005 */
[----:B------:R-:W-:Y:S01]  /*17d60*/  MOV R12, 0x1 ;  /* 0x00000001000c7802 */ /* 0x000fe20000000f00 */
[----:B------:R-:W-:Y:S02]  /*17d70*/  IMAD.MOV.U32 R11, RZ, RZ, RZ ;  /* 0x000000ffff0b7224 */ /* 0x000fe400078e00ff */
[----:B------:R-:W-:-:S07]  /*17d80*/  IMAD.MOV.U32 R15, RZ, RZ, -0x1 ;  /* 0xffffffffff0f7424 */ /* 0x000fce00078e00ff */
[----:B01234-:R-:W-:Y:S05]  /*17d90*/  WARPSYNC.COLLECTIVE R15, `(.L_x_5914) ;  /* 0x000000000f087348 */ /* 0x01ffea0003c00000 */
[----:B------:R0:W0:Y:S02]  /*17da0*/  SHFL.UP P6, R14, R13, R12, R11 ;  /* 0x0400000c0d0e7389 */ /* 0x00002400000c000b */
[----:B01234-:R-:W-:Y:S01]  /*17db0*/  ENDCOLLECTIVE ;  /* 0x000000000000791b */ /* 0x01ffe20003800000 */
.L_x_5914:
[----:B------:R-:W-:Y:S05]  /*17dc0*/  BSYNC B0 ;  /* 0x0000000000007941 */ /* 0x000fea0003800000 */
.L_x_5913:
        /* <DEDUP_REMOVED lines=8> */
.L_x_5915:
[----:B------:R-:W-:Y:S01]  /*17e50*/  IMAD.MOV.U32 R12, RZ, RZ, 0x4 ;  /* 0x00000004ff0c7424 */ /* 0x000fe200078e00ff */
[----:B------:R-:W-:-:S05]  /*17e60*/  SEL R2, R14, RZ, P2 ;  /* 0x000000ff0e027207 */ /* 0x000fca0001000000 */
[----:B------:R-:W-:-:S04]  /*17e70*/  IMAD.IADD R2, R13, 0x1, R2 ;  /* 0x000000010d027824 */ /* 0x000fc800078e0202 */
[----:B------:R-:W-:-:S07]  /*17e80*/  IMAD.MOV.U32 R13, RZ, RZ, R2 ;  /* 0x000000ffff0d7224 */ /* 0x000fce00078e0002 */
[----:B------:R-:W-:Y:S05]  /*17e90*/  WARPSYNC.COLLECTIVE R15, `(.L_x_5916) ;  /* 0x000000000f087348 */ /* 0x000fea0003c00000 */
[----:B------:R0:W1:Y:S02]  /*17ea0*/  SHFL.UP P6, R14, R13, R12, R11 ;  /* 0x0400000c0d0e7389 */ /* 0x00006400000c000b */
[----:B01----:R-:W-:Y:S01]  /*17eb0*/  ENDCOLLECTIVE ;  /* 0x000000000000791b */ /* 0x003fe20003800000 */
.L_x_5916:
[----:B------:R-:W-:Y:S02]  /*17ec0*/  MOV R12, 0x8 ;  /* 0x00000008000c7802 */ /* 0x000fe40000000f00 */
[----:B------:R-:W-:-:S05]  /*17ed0*/  SEL R3, R14, RZ, P3 ;  /* 0x000000ff0e037207 */ /* 0x000fca0001800000 */
[----:B------:R-:W-:-:S04]  /*17ee0*/  IMAD.IADD R3, R2, 0x1, R3 ;  /* 0x0000000102037824 */ /* 0x000fc800078e0203 */
[----:B------:R-:W-:-:S07]  /*17ef0*/  IMAD.MOV.U32 R13, RZ, RZ, R3 ;  /* 0x000000ffff0d7224 */ /* 0x000fce00078e0003 */
[----:B------:R-:W-:Y:S05]  /*17f00*/  WARPSYNC.COLLECTIVE R15, `(.L_x_5917) ;  /* 0x000000000f087348 */ /* 0x000fea0003c00000 */
[----:B------:R0:W1:Y:S02]  /*17f10*/  SHFL.UP P6, R14, R13, R12, R11 ;  /* 0x0400000c0d0e7389 */ /* 0x00006400000c000b */
[----:B01----:R-:W-:Y:S01]  /*17f20*/  ENDCOLLECTIVE ;  /* 0x000000000000791b */ /* 0x003fe20003800000 */
.L_x_5917:
[----:B------:R-:W-:Y:S01]  /*17f30*/  IMAD.MOV.U32 R12, RZ, RZ, 0x10 ;  /* 0x00000010ff0c7424 */ /* 0x000fe200078e00ff */
[----:B------:R-:W-:-:S05]  /*17f40*/  SEL R4, R14, RZ, P4 ;  /* 0x000000ff0e047207 */ /* 0x000fca0002000000 */
[----:B------:R-:W-:-:S04]  /*17f50*/  IMAD.IADD R4, R3, 0x1, R4 ;  /* 0x0000000103047824 */ /* 0x000fc800078e0204 */
[----:B------:R-:W-:-:S07]  /*17f60*/  IMAD.MOV.U32 R13, RZ, RZ, R4 ;  /* 0x000000ffff0d7224 */ /* 0x000fce00078e0004 */
[----:B------:R-:W-:Y:S05]  /*17f70*/  WARPSYNC.COLLECTIVE R15, `(.L_x_5918) ;  /* 0x000000000f087348 */ /* 0x000fea0003c00000 */
[----:B------:R0:W1:Y:S02]  /*17f80*/  SHFL.UP P6, R14, R13, R12, R11 ;  /* 0x0400000c0d0e7389 */ /* 0x00006400000c000b */
[----:B01----:R-:W-:Y:S01]  /*17f90*/  ENDCOLLECTIVE ;  /* 0x000000000000791b */ /* 0x003fe20003800000 */
.L_x_5918:
        /* <DEDUP_REMOVED lines=8> */
.L_x_5919:
[----:B------:R-:W-:Y:S05]  /*18020*/  BRA `(.L_x_5920) ;  /* 0xffffffb400087947 */ /* 0x000fea000383ffff */
.L_x_5784:
[----:B------:R-:W-:Y:S01]  /*18030*/  BSSY B0, `(.L_x_5921) ;  /* 0x0000006000007945 */ /* 0x000fe20003800000 */
[----:B------:R-:W-:Y:S01]  /*18040*/  PLOP3.LUT P6, PT, P6, PT, PT, 0x8, 0x0 ;  /* 0x000000000000781c */ /* 0x000fe200037ce170 */
[----:B------:R-:W-:-:S12]  /*18050*/  IMAD.MOV.U32 R15, RZ, RZ, -0x1 ;  /* 0xffffffffff0f7424 */ /* 0x000fd800078e00ff */
[----:B0123--:R-:W-:Y:S05]  /*18060*/  WARPSYNC.COLLECTIVE R15, `(.L_x_5922) ;  /* 0x000000000f087348 */ /* 0x00ffea0003c00000 */
[----:B------:R-:W-:Y:S01]  /*18070*/  VOTE.ANY R14, PT, P6 ;  /* 0x00000000000e7806 */ /* 0x000fe200030e0100 */
[----:B0123--:R-:W-:Y:S06]  /*18080*/  ENDCOLLECTIVE ;  /* 0x000000000000791b */ /* 0x00ffec0003800000 */
.L_x_5922:
[----:B------:R-:W-:Y:S05]  /*18090*/  BSYNC B0 ;  /* 0x0000000000007941 */ /* 0x000fea0003800000 */
.L_x_5921:
        /* <DEDUP_REMOVED lines=9> */
.L_x_5923:
[----:B------:R-:W-:Y:S01]  /*18130*/  IMAD.MOV.U32 R5, RZ, RZ, R14 ;  /* 0x000000ffff057224 */ /* 0x000fe200078e000e */
[----:B------:R-:W-:Y:S06]  /*18140*/  BRA `(.L_x_5924) ;  /* 0xffffffb000f87947 */ /* 0x000fec000383ffff */
.L_x_5786:
[----:B------:R-:W-:Y:S01]  /*18150*/  BSSY B0, `(.L_x_5925) ;  /* 0x0000007000007945 */ /* 0x000fe20003800000 */
[----:B------:R-:W-:Y:S02]  /*18160*/  IMAD.MOV.U32 R13, RZ, RZ, R6 ;  /* 0x000000ffff0d7224 */ /* 0x000fe400078e0006 */
[----:B------:R-:W-:Y:S02]  /*18170*/  IMAD.MOV.U32 R11, RZ, RZ, 0x1f ;  /* 0x0000001fff0b7424 */ /* 0x000fe400078e00ff */
[----:B------:R-:W-:-:S07]  /*18180*/  IMAD.MOV.U32 R15, RZ, RZ, -0x1 ;  /* 0xffffffffff0f7424 */ /* 0x000fce00078e00ff */
[----:B01234-:R-:W-:Y:S05]  /*18190*/  WARPSYNC.COLLECTIVE R15, `(.L_x_5926) ;  /* 0x000000000f087348 */ /* 0x01ffea0003c00000 */
[----:B------:R0:W0:Y:S02]  /*181a0*/  SHFL.IDX P6, R14, R13, R12, R11 ;  /* 0x0000000c0d0e7389 */ /* 0x00002400000c000b */
[----:B01234-:R-:W-:Y:S01]  /*181b0*/  ENDCOLLECTIVE ;  /* 0x000000000000791b */ /* 0x01ffe20003800000 */
.L_x_5926:
[----:B------:R-:W-:Y:S05]  /*181c0*/  BSYNC B0 ;  /* 0x0000000000007941 */ /* 0x000fea0003800000 */
.L_x_5925:
[----:B------:R-:W-:Y:S05]  /*181d0*/  BRA `(.L_x_5785) ;  /* 0xffffffb000f07947 */ /* 0x000fea000383ffff */
.L_x_5790:
[----:B0-----:R0:W4:Y:S02]  /*181e0*/  SYNCS.PHASECHK.TRANS64.TRYWAIT P0, [R5+URZ+0x32420], R0 ;  /* 0x03242000050075a7 */ /* 0x001124000800017f */
[----:B----4-:R-:W-:Y:S05]  /*181f0*/  @!P0 NANOSLEEP.SYNCS 0x989680 ;  /* 0x009896800000895d */ /* 0x010fea0003900000 */
[----:B------:R-:W4:Y:S02]  /*18200*/  @!P0 SYNCS.PHASECHK.TRANS64 P0, [R5+URZ+0x32420], R0 ;  /* 0x03242000050085a7 */ /* 0x000f24000800007f */
[----:B----4-:R-:W-:Y:S05]  /*18210*/  @!P0 BRA `(.L_x_5790) ;  /* 0xfffffffc00f08947 */ /* 0x010fea000383ffff */
[----:B------:R-:W-:Y:S05]  /*18220*/  BRA `(.L_x_5927) ;  /* 0xffffffb800687947 */ /* 0x000fea000383ffff */
.L_x_5791:
[----:B------:R-:W4:Y:S01]  /*18230*/  S2R R2, SR_TID.X ;  /* 0x0000000000027919 */ /* 0x000f220000002100 */
[----:B------:R-:W-:Y:S01]  /*18240*/  BSSY B0, `(.L_x_5928) ;  /* 0x000000a000007945 */ /* 0x000fe20003800000 */
[----:B------:R-:W-:Y:S02]  /*18250*/  IMAD.MOV.U32 R12, RZ, RZ, RZ ;  /* 0x000000ffff0c7224 */ /* 0x000fe400078e00ff */
[----:B------:R-:W-:Y:S02]  /*18260*/  IMAD.MOV.U32 R11, RZ, RZ, 0x1f ;  /* 0x0000001fff0b7424 */ /* 0x000fe400078e00ff */
[----:B------:R-:W-:Y:S01]  /*18270*/  IMAD.MOV.U32 R15, RZ, RZ, -0x1 ;  /* 0xffffffffff0f7424 */ /* 0x000fe200078e00ff */
[----:B----4-:R-:W-:-:S04]  /*18280*/  SHF.R.U32.HI R2, RZ, 0x5, R2 ;  /* 0x00000005ff027819 */ /* 0x010fc80000011602 */
[----:B------:R-:W-:-:S04]  /*18290*/  LOP3.LUT R2, R2, 0x3, RZ, 0xc0, !PT ;  /* 0x0000000302027812 */ /* 0x000fc800078ec0ff */
[----:B------:R-:W-:-:S07]  /*182a0*/  MOV R13, R2 ;  /* 0x00000002000d7202 */ /* 0x000fce0000000f00 */
[----:B0123--:R-:W-:Y:S05]  /*182b0*/  WARPSYNC.COLLECTIVE R15, `(.L_x_5929) ;  /* 0x000000000f087348 */ /* 0x00ffea0003c00000 */
[----:B------:R4:W0:Y:S02]  /*182c0*/  SHFL.IDX P6, R14, R13, R12, R11 ;  /* 0x0000000c0d0e7389 */ /* 0x00082400000c000b */
[----:B01234-:R-:W-:Y:S01]  /*182d0*/  ENDCOLLECTIVE ;  /* 0x000000000000791b */ /* 0x01ffe20003800000 */
.L_x_5929:
[----:B------:R-:W-:Y:S05]  /*182e0*/  BSYNC B0 ;  /* 0x0000000000007941 */ /* 0x000fea0003800000 */
.L_x_5928:
[----:B------:R-:W-:Y:S05]  /*182f0*/  BRA `(.L_x_5930) ;  /* 0xffffffb800507947 */ /* 0x000fea000383ffff */
.L_x_5794:
[----:B------:R-:W-:Y:S01]  /*18300*/  BSSY B1, `(.L_x_5931) ;  /* 0x0000006000017945 */ /* 0x000fe20003800000 */
[----:B------:R-:W-:-:S07]  /*18310*/  IMAD.MOV.U32 R15, RZ, RZ, -0x1 ;  /* 0xffffffffff0f7424 */ /* 0x000fce00078e00ff */
[----:B0123--:R-:W-:Y:S05]  /*18320*/  WARPSYNC.COLLECTIVE R15, `(.L_x_5932) ;  /* 0x000000000f0c7348 */ /* 0x00ffea0003c00000 */
[----:B------:R-:W-:Y:S02]  /*18330*/  ELECT P6, UR62, PT ;  /* 0x00000000003e782f */ /* 0x000fe400038c0000 */
[----:B------:R-:W-:Y:S01]  /*18340*/  MOV R14, UR62 ;  /* 0x0000003e000e7c02 */ /* 0x000fe20008000f00 */
[----:B0123--:R-:W-:Y:S10]  /*18350*/  ENDCOLLECTIVE ;  /* 0x000000000000791b */ /* 0x00fff40003800000 */
.L_x_5932:
[----:B------:R-:W-:Y:S05]  /*18360*/  BSYNC B1 ;  /* 0x0000000000017941 */ /* 0x000fea0003800000 */
.L_x_5931:
[----:B------:R-:W-:Y:S05]  /*18370*/  BRA `(.L_x_5933) ;  /* 0xffffffb800487947 */ /* 0x000fea000383ffff */
.L_x_5796:
[----:B0-----:R0:W4:Y:S02]  /*18380*/  SYNCS.PHASECHK.TRANS64.TRYWAIT P1, [R3+URZ+0x32440], R2 ;  /* 0x03244002030075a7 */ /* 0x001124000802017f */
[----:B----4-:R-:W-:Y:S05]  /*18390*/  @!P1 NANOSLEEP.SYNCS 0x989680 ;  /* 0x009896800000995d */ /* 0x010fea0003900000 */
[----:B------:R-:W4:Y:S02]  /*183a0*/  @!P1 SYNCS.PHASECHK.TRANS64 P1, [R3+URZ+0x32440], R2 ;  /* 0x03244002030095a7 */ /* 0x000f24000802007f */
[----:B----4-:R-:W-:Y:S05]  /*183b0*/  @!P1 BRA `(.L_x_5796) ;  /* 0xfffffffc00f09947 */ /* 0x010fea000383ffff */
[----:B------:R-:W-:Y:S05]  /*183c0*/  BRA `(.L_x_5934) ;  /* 0xffffffb800707947 */ /* 0x000fea000383ffff */
.L_x_5798:
[----:B----4-:R4:W0:Y:S02]  /*183d0*/  SYNCS.PHASECHK.TRANS64.TRYWAIT P1, [R5+URZ+0x32440], R0 ;  /* 0x03244000050075a7 */ /* 0x010824000802017f */
[----:B0-----:R-:W-:Y:S05]  /*183e0*/  @!P1 NANOSLEEP.SYNCS 0x989680 ;  /* 0x009896800000995d */ /* 0x001fea0003900000 */
[----:B------:R-:W0:Y:S02]  /*183f0*/  @!P1 SYNCS.PHASECHK.TRANS64 P1, [R5+URZ+0x32440], R0 ;  /* 0x03244000050095a7 */ /* 0x000e24000802007f */
[----:B0-----:R-:W-:Y:S05]  /*18400*/  @!P1 BRA `(.L_x_5798) ;  /* 0xfffffffc00f09947 */ /* 0x001fea000383ffff */
[----:B------:R-:W-:Y:S05]  /*18410*/  BRA `(.L_x_5935) ;  /* 0xffffffb8007c7947 */ /* 0x000fea000383ffff */
.L_x_5800:
[----:B------:R0:W0:Y:S02]  /*18420*/  SYNCS.PHASECHK.TRANS64.TRYWAIT P1, [R3+URZ+0x32460], R2 ;  /* 0x03246002030075a7 */ /* 0x000024000802017f */
[----:B0-----:R-:W-:Y:S05]  /*18430*/  @!P1 NANOSLEEP.SYNCS 0x989680 ;  /* 0x009896800000995d */ /* 0x001fea0003900000 */
[----:B------:R-:W0:Y:S02]  /*18440*/  @!P1 SYNCS.PHASECHK.TRANS64 P1, [R3+URZ+0x32460], R2 ;  /* 0x03246002030095a7 */ /* 0x000e24000802007f */
[----:B0-----:R-:W-:Y:S05]  /*18450*/  @!P1 BRA `(.L_x_5800) ;  /* 0xfffffffc00f09947 */ /* 0x001fea000383ffff */
[----:B------:R-:W-:Y:S05]  /*18460*/  BRA `(.L_x_5936) ;  /* 0xffffffb800787947 */ /* 0x000fea000383ffff */
.L_x_5937:
        /* <DEDUP_REMOVED lines=9> */
.L_x_6467:


//--------------------- .text._ZN7cutlass13device_kernelIN5flash11enable_sm90INS1_16FlashAttnFwdSm90INS1_25CollectiveMainloopFwdSm90ILi2EN4cute5tupleIJNS5_1CILi1EEES8_S8_EEENS6_IJNS7_ILi128EEENS7_ILi96EEENS7_ILi64EEEEEELi256ENS_6half_tEfNS_4arch4Sm90ELb1ELb0ELb1ELb1ELb1ELb1ELb1ELb1ELb0ELb1ELb0ELb0EEENS1_21CollectiveEpilogueFwdINS6_IJSA_NS7_ILi256EEESB_EEES9_SE_SG_Li256ELb1ELb1ELb0ELb0EEENS1_36VarlenDynamicPersistentTileSchedulerILi128ELi96ELi256ELi128ELb0ELb1ELb1ELb1ELb1ELb1EEEEEEEEEvNT_6ParamsE --------------------------
	.section	.text._ZN7cutlass13device_kernelIN5flash11enable_sm90INS1_16FlashAttnFwdSm90INS1_25CollectiveMainloopFwdSm90ILi2EN4cute5tupleIJNS5_1CILi1EEES8_S8_EEENS6_IJNS7_ILi128EEENS7_ILi96EEENS7_ILi64EEEEEELi256ENS_6half_tEfNS_4arch4Sm90ELb1ELb0ELb1ELb1ELb1ELb1ELb1ELb1ELb0ELb1ELb0ELb0EEENS1_21CollectiveEpilogueFwdINS6_IJSA_NS7_ILi256EEESB_EEES9_SE_SG_Li256ELb1ELb1ELb0ELb0EEENS1_36VarlenDynamicPersistentTileSchedulerILi128ELi96ELi256ELi128ELb0ELb1ELb1ELb1ELb1ELb1EEEEEEEEEvNT_6ParamsE,"ax",@progbits
	.align	128
.text._ZN7cutlass13device_kernelIN5flash11enable_sm90INS1_16FlashAttnFwdSm90INS1_25CollectiveMainloopFwdSm90ILi2EN4cute5tupleIJNS5_1CILi1EEES8_S8_EEENS6_IJNS7_ILi128EEENS7_ILi96EEENS7_ILi64EEEEEELi256ENS_6half_tEfNS_4arch4Sm90ELb1ELb0ELb1ELb1ELb1ELb1ELb1ELb1ELb0ELb1ELb0ELb0EEENS1_21CollectiveEpilogueFwdINS6_IJSA_NS7_ILi256EEESB_EEES9_SE_SG_Li256ELb1ELb1ELb0ELb0EEENS1_36VarlenDynamicPersistentTileSchedulerILi128ELi96ELi256ELi128ELb0ELb1ELb1ELb1ELb1ELb1EEEEEEEEEvNT_6ParamsE:
        .type           _ZN7cutlass13device_kernelIN5flash11enable_sm90INS1_16FlashAttnFwdSm90INS1_25CollectiveMainloopFwdSm90ILi2EN4cute5tupleIJNS5_1CILi1EEES8_S8_EEENS6_IJNS7_ILi128EEENS7_ILi96EEENS7_ILi64EEEEEELi256ENS_6half_tEfNS_4arch4Sm90ELb1ELb0ELb1ELb1ELb1ELb1ELb1ELb1ELb0ELb1ELb0ELb0EEENS1_21CollectiveEpilogueFwdINS6_IJSA_NS7_ILi256EEESB_EEES9_SE_SG_Li256ELb1ELb1ELb0ELb0EEENS1_36VarlenDynamicPersistentTileSchedulerILi128ELi96ELi256ELi128ELb0ELb1ELb1ELb1ELb1ELb1EEEEEEEEEvNT_6ParamsE,@function
        .size           _ZN7cutlass13device_kernelIN5flash11enable_sm90INS1_16FlashAttnFwdSm90INS1_25CollectiveMainloopFwdSm90ILi2EN4cute5tupleIJNS5_1CILi1EEES8_S8_EEENS6_IJNS7_ILi128EEENS7_ILi96EEENS7_ILi64EEEEEELi256ENS_6half_tEfNS_4arch4Sm90ELb1ELb0ELb1ELb1ELb1ELb1ELb1ELb1ELb0ELb1ELb0ELb0EEENS1_21CollectiveEpilogueFwdINS6_IJSA_NS7_ILi256EEESB_EEES9_SE_SG_Li256ELb1ELb1ELb0ELb0EEENS1_36VarlenDynamicPersistentTileSchedulerILi128ELi96ELi256ELi128ELb0ELb1ELb1ELb1ELb1ELb1EEEEEEEEEvNT_6ParamsE,(.L_x_6468 - _ZN7cutlass13device_kernelIN5flash11enable_sm90INS1_16FlashAttnFwdSm90INS1_25CollectiveMainloopFwdSm90ILi2EN4cute5tupleIJNS5_1CILi1EEES8_S8_EEENS6_IJNS7_ILi128EEENS7_ILi96EEENS7_ILi64EEEEEELi256ENS_6half_tEfNS_4arch4Sm90ELb1ELb0ELb1ELb1ELb1ELb1ELb1ELb1ELb0ELb1ELb0ELb0EEENS1_21CollectiveEpilogueFwdINS6_IJSA_NS7_ILi256EEESB_EEES9_SE_SG_Li256ELb1ELb1ELb0ELb0EEENS1_36VarlenDynamicPersistentTileSchedulerILi128ELi96ELi256ELi128ELb0ELb1ELb1ELb1ELb1ELb1EEEEEEEEEvNT_6ParamsE)
        .other          _ZN7cutlass13device_kernelIN5flash11enable_sm90INS1_16FlashAttnFwdSm90INS1_25CollectiveMainloopFwdSm90ILi2EN4cute5tupleIJNS5_1CILi1EEES8_S8_EEENS6_IJNS7_ILi128EEENS7_ILi96EEENS7_ILi64EEEEEELi256ENS_6half_tEfNS_4arch4Sm90ELb1ELb0ELb1ELb1ELb1ELb1ELb1ELb1ELb0ELb1ELb0ELb0EEENS1_21CollectiveEpilogueFwdINS6_IJSA_NS7_ILi256EEESB_EEES9_SE_SG_Li256ELb1ELb1ELb0ELb0EEENS1_36VarlenDynamicPersistentTileSchedulerILi128ELi96ELi256ELi128ELb0ELb1ELb1ELb1ELb1ELb1EEEEEEEEEvNT_6ParamsE,@"STO_CUDA_ENTRY STV_DEFAULT"
_ZN7cutlass13device_kernelIN5flash11enable_sm90INS1_16FlashAttnFwdSm90INS1_25CollectiveMainloopFwdSm90ILi2EN4cute5tupleIJNS5_1CILi1EEES8_S8_EEENS6_IJNS7_ILi128EEENS7_ILi96EEENS7_ILi64EEEEEELi256ENS_6half_tEfNS_4arch4Sm90ELb1ELb0ELb1ELb1ELb1ELb1ELb1ELb1ELb0ELb1ELb0ELb0EEENS1_21CollectiveEpilogueFwdINS6_IJSA_NS7_ILi256EEESB_EEES9_SE_SG_Li256ELb1ELb1ELb0ELb0EEENS1_36VarlenDynamicPersistentTileSchedulerILi128ELi96ELi256ELi128ELb0ELb1ELb1ELb1ELb1ELb1EEEEEEEEEvNT_6ParamsE:
        /* <DEDUP_REMOVED lines=18> */
.L_x_5939:
[----:B------:R-:W-:Y:S05]  /*0120*/  BSYNC B0 ;  /* 0x0000000000007941 */ /* 0x000fea0003800000 */
.L_x_5938:
        /* <DEDUP_REMOVED lines=43> */
.L_x_5940:
        /* <DEDUP_REMOVED lines=22> */
.L_x_5941:
        /* <DEDUP_REMOVED lines=18> */
.L_x_5942:
        /* <DEDUP_REMOVED lines=22> */
.L_x_5943:
        /* <DEDUP_REMOVED lines=22> */
.L_x_5944:
[----:B------:R-:W-:Y:S01]  /*0920*/  PLOP3.LUT P0, PT, PT, PT, UP0, 0x80, 0x0 ;  /* 0x000000000000781c */ /* 0x000fe20003f0f008 */
[----:B------:R-:W-:Y:S01]  /*0930*/  UMOV UR36, 0x1 ;  /* 0x0000000100247882 */ /* 0x000fe20000000000 */
[----:B------:R-:W-:Y:S01]  /*0940*/  NOP ;  /* 0x0000000000007918 */ /* 0x000fe20000000000 */
[----:B------:R-:W-:Y:S01]  /*0950*/  USEL UR36, UR36, 0x2, !UP0 ;  /* 0x0000000224247887 */ /* 0x000fe2000c000000 */
[----:B------:R-:W-:Y:S01]  /*0960*/  BSSY B9, `(.L_x_5945) ;  /* 0x0001db5000097945 */ /* 0x000fe20003800000 */
[----:B------:R-:W-:Y:S01]  /*0970*/  ULDC.64 UR40, c[0x0][0x208] ;  /* 0x0000820000287ab9 */ /* 0x000fe20000000a00 */
[----:B0123--:R-:W-:Y:S07]  /*0980*/  BAR.SYNC.DEFER_BLOCKING 0x0 ;  /* 0x0000000000007b1d */ /* 0x00ffee0000010000 */
[----:B------:R-:W-:Y:S05]  /*0990*/  @!P0 BRA `(.L_x_5946) ;  /* 0x0000016000988947 */ /* 0x000fea0003800000 */
.L_x_5947:
[----:B------:R-:W-:-:S08]  /*09a0*/  NOP ;  /* 0x0000000000007918 */ /* 0x000fd00000000000 */
[----:B------:R-:W0:Y:S02]  /*09b0*/  USETMAXREG.TRY_ALLOC.CTAPOOL UP0, 0xe8 ;  /* 0x000000e8000079c8 */ /* 0x000e240008000600 */
[----:B0-----:R-:W-:-:S13]  /*09c0*/  PLOP3.LUT P0, PT, PT, PT, UP0, 0x80, 0x0 ;  /* 0x000000000000781c */ /* 0x001fda0003f0f008 */
[----:B------:R-:W-:Y:S05]  /*09d0*/  @!P0 BRA `(.L_x_5947) ;  /* 0xfffffffc00f08947 */ /* 0x000fea000383ffff */
[----:B------:R-:W2:Y:S01]  /*09e0*/  LDL.LU R2, [R1] ;  /* 0x0000000001027983 */ /* 0x000ea20000300800 */
[----:B------:R-:W-:Y:S01]  /*09f0*/  SHF.R.U32.HI R3, RZ, 0x7, R0 ;  /* 0x00000007ff037819 */ /* 0x000fe20000011600 */
[----:B------:R-:W0:Y:S01]  /*0a00*/  S2UR UR37, SR_CgaCtaId ;  /* 0x00000000002579c3 */ /* 0x000e220000008800 */
[----:B------:R-:W-:-:S07]  /*0a10*/  UMOV UR4, 0x400 ;  /* 0x0000040000047882 */ /* 0x000fce0000000000 */
[----:B------:R-:W-:Y:S06]  /*0a20*/  BAR.ARV 0x8, 0x180 ;  /* 0x0206000000007b1d */ /* 0x000fec0000002000 */
[----:B------:R-:W-:-:S13]  /*0a30*/  ISETP.NE.AND P0, PT, R3, 0x1, PT ;  /* 0x000000010300780c */ /* 0x000fda0003f05270 */
[----:B------:R-:W-:Y:S06]  /*0a40*/  @!P0 BAR.ARV 0x9, 0x100 ;  /* 0x0244000000008b1d */ /* 0x000fec0000002000 */
[----:B0-----:R-:W-:Y:S02]  /*0a50*/  ULEA UR4, UR37, UR4, 0x18 ;  /* 0x0000000425047291 */ /* 0x001fe4000f8ec03f */
[----:B------:R-:W-:Y:S04]  /*0a60*/  BAR.SYNC.DEFER_BLOCKING 0x5, 0x180 ;  /* 0x0146000000007b1d */ /* 0x000fe80000010000 */
[----:B------:R-:W-:-:S02]  /*0a70*/  IMAD.U32 R22, RZ, RZ, UR4 ;  /* 0x00000004ff167e24 */ /* 0x000fc4000f8e00ff */
[----:B------:R-:W-:-:S03]  /*0a80*/  ULDC UR4, c[0x0][0xd3c] ;  /* 0x00034f0000047ab9 */ /* 0x000fc60000000800 */
[----:B------:R-:W0:Y:S01]  /*0a90*/  LDS.128 R100, [R22+0x324d0] ;  /* 0x0324d00016647984 */ /* 0x000e220000000c00 */
[----:B------:R-:W-:Y:S06]  /*0aa0*/  BAR.ARV 0x4, 0x180 ;  /* 0x0106000000007b1d */ /* 0x000fec0000002000 */
[----:B--2---:R-:W-:-:S04]  /*0ab0*/  LOP3.LUT R2, R2, 0xfffffffb, RZ, 0xc0, !PT ;  /* 0xfffffffb02027812 */ /* 0x004fc800078ec0ff */
[----:B------:R-:W-:Y:S02]  /*0ac0*/  @P0 LOP3.LUT R2, R2, 0x4, RZ, 0xfc, !PT ;  /* 0x0000000402020812 */ /* 0x000fe400078efcff */
[----:B0-----:R-:W-:-:S03]  /*0ad0*/  ISETP.GE.AND P0, PT, R103, UR4, PT ;  /* 0x0000000467007c0c */ /* 0x001fc6000bf06270 */
[----:B------:R0:W-:Y:S10]  /*0ae0*/  STL [R1], R2 ;  /* 0x0000000201007387 */ /* 0x0001f40000100800 */
[----:B0-----:R-:W-:Y:S05]  /*0af0*/  @P0 BRA `(.L_x_5948) ;  /* 0x000001d8006c0947 */ /* 0x001fea0003800000 */
[----:B------:R-:W-:Y:S01]  /*0b00*/  VIADD R14, R0, 0xffffff80 ;  /* 0xffffff80000e7836 */ /* 0x000fe20000000000 */
[----:B------:R-:W-:Y:S01]  /*0b10*/  CS2R R18, SRZ ;  /* 0x0000000000127805 */ /* 0x000fe2000001ff00 */
[----:B------:R-:W-:Y:S01]  /*0b20*/  IMAD.MOV.U32 R206, RZ, RZ, RZ ;  /* 0x000000ffffce7224 */ /* 0x000fe200078e00ff */
[----:B------:R-:W-:Y:S01]  /*0b30*/  MOV R202, RZ ;  /* 0x000000ff00ca7202 */ /* 0x000fe20000000f00 */
[----:B------:R-:W-:Y:S01]  /*0b40*/  ULOP3.LUT UR47, UR36, 0x1, URZ, 0xfc, !UPT ;  /* 0x00000001242f7892 */ /* 0x000fe2000f8efc3f */
[----:B------:R-:W-:-:S04]  /*0b50*/  SHF.R.S32.HI R0, RZ, 0x1f, R14 ;  /* 0x0000001fff007819 */ /* 0x000fc8000001140e */
[----:B------:R-:W-:-:S04]  /*0b60*/  LEA.HI R2, R0, R14, RZ, 0x7 ;  /* 0x0000000e00027211 */ /* 0x000fc800078f38ff */
[----:B------:R-:W-:-:S05]  /*0b70*/  LOP3.LUT R3, R2, 0xffffff80, RZ, 0xc0, !PT ;  /* 0xffffff8002037812 */ /* 0x000fca00078ec0ff */
[----:B------:R-:W-:Y:S01]  /*0b80*/  IMAD.IADD R7, R14, 0x1, -R3 ;  /* 0x000000010e077824 */ /* 0x000fe200078e0a03 */
[----:B------:R-:W-:-:S04]  /*0b90*/  SHF.R.S32.HI R3, RZ, 0x7, R2 ;  /* 0x00000007ff037819 */ /* 0x000fc80000011402 */
[----:B------:R-:W-:-:S04]  /*0ba0*/  SHF.R.S32.HI R6, RZ, 0x1f, R7 ;  /* 0x0000001fff067819 */ /* 0x000fc80000011407 */
[CC--:B------:R-:W-:Y:S02]  /*0bb0*/  LEA.HI R9, R6.reuse, R7.reuse, RZ, 0x2 ;  /* 0x0000000706097211 */ /* 0x0c0fe400078f10ff */
[----:B------:R-:W-:Y:S02]  /*0bc0*/  LEA.HI R10, R6, R7, RZ, 0x5 ;  /* 0x00000007060a7211 */ /* 0x000fe400078f28ff */
[--C-:B------:R-:W-:Y:S02]  /*0bd0*/  SHF.R.S32.HI R5, RZ, 0x2, R9.reuse ;  /* 0x00000002ff057819 */ /* 0x100fe40000011409 */
[----:B------:R-:W-:Y:S02]  /*0be0*/  SHF.R.S32.HI R4, RZ, 0x1f, R9 ;  /* 0x0000001fff047819 */ /* 0x000fe40000011409 */
[----:B------:R-:W-:Y:S02]  /*0bf0*/  LEA.HI R6, R0, R14, RZ, 0x2 ;  /* 0x0000000e00067211 */ /* 0x000fe400078f10ff */
[----:B------:R-:W-:-:S02]  /*0c00*/  LEA.HI R4, R4, R5, RZ, 0x3 ;  /* 0x0000000504047211 */ /* 0x000fc400078f18ff */
[----:B------:R-:W-:Y:S02]  /*0c10*/  SHF.R.S32.HI R10, RZ, 0x5, R10 ;  /* 0x00000005ff0a7819 */ /* 0x000fe4000001140a */
[----:B------:R-:W-:Y:S02]  /*0c20*/  LOP3.LUT R8, R4, 0xfffffff8, RZ, 0xc0, !PT ;  /* 0xfffffff804087812 */ /* 0x000fe400078ec0ff */
[----:B------:R-:W-:Y:S02]  /*0c30*/  LEA.HI R4, R2, R3, RZ, 0x1 ;  /* 0x0000000302047211 */ /* 0x000fe400078f08ff */
[----:B------:R-:W-:Y:S01]  /*0c40*/  LEA.HI R2, R0, R14, RZ, 0x4 ;  /* 0x0000000e00027211 */ /* 0x000fe200078f20ff */
[----:B------:R-:W-:Y:S01]  /*0c50*/  IMAD.IADD R11, R5, 0x1, -R8 ;  /* 0x00000001050b7824 */ /* 0x000fe200078e0a08 */
[----:B------:R-:W-:Y:S02]  /*0c60*/  LOP3.LUT R8, R4, 0x3fffffe, RZ, 0xc0, !PT ;  /* 0x03fffffe04087812 */ /* 0x000fe400078ec0ff */
[----:B------:R-:W-:Y:S01]  /*0c70*/  SHF.R.S32.HI R5, RZ, 0x4, R2 ;  /* 0x00000004ff057819 */ /* 0x000fe20000011402 */
[----:B------:R-:W-:Y:S01]  /*0c80*/  IMAD R11, R10, 0x10, R11 ;  /* 0x000000100a0b7824 */ /* 0x000fe200078e020b */
[----:B------:R-:W-:-:S02]  /*0c90*/  LOP3.LUT R4, R6, 0xfffffffc, RZ, 0xc0, !PT ;  /* 0xfffffffc06047812 */ /* 0x000fc400078ec0ff */
[----:B------:R-:W-:Y:S02]  /*0ca0*/  IADD3 R8, R3, -R8, RZ ;  /* 0x8000000803087210 */ /* 0x000fe40007ffe0ff */
[----:B------:R-:W-:Y:S01]  /*0cb0*/  LEA.HI R3, R2, R5, RZ, 0x1 ;  /* 0x0000000502037211 */ /* 0x000fe200078f08ff */
[----:B------:R-:W-:Y:S01]  /*0cc0*/  IMAD.IADD R12, R14, 0x1, -R4 ;  /* 0x000000010e0c7824 */ /* 0x000fe200078e0a04 */
[----:B------:R-:W-:Y:S01]  /*0cd0*/  LOP3.LUT R2, R2, 0x3fffff0, RZ, 0xc0, !PT ;  /* 0x03fffff002027812 */ /* 0x000fe200078ec0ff */
[----:B------:R-:W-:Y:S01]  /*0ce0*/  IMAD R8, R8, 0x40, R11 ;  /* 0x0000004008087824 */ /* 0x000fe200078e020b */
[----:B------:R-:W-:Y:S01]  /*0cf0*/  LEA.HI R0, R0, R14, RZ, 0x5 ;  /* 0x0000000e00007211 */ /* 0x000fe200078f28ff */
[----:B------:R-:W-:Y:S01]  /*0d00*/  IMAD.SHL.U32 R16, R12, 0x8, RZ ;  /* 0x000000080c107824 */ /* 0x000fe200078e00ff */
[----:B------:R-:W-:Y:S01]  /*0d10*/  LOP3.LUT R4, R3, 0x1ffffffe, RZ, 0xc0, !PT ;  /* 0x1ffffffe03047812 */ /* 0x000fe200078ec0ff */
[----:B------:R-:W-:Y:S01]  /*0d20*/  IMAD.IADD R2, R14, 0x1, -R2 ;  /* 0x000000010e027824 */ /* 0x000fe200078e0a02 */
[----:B------:R-:W-:Y:S01]  /*0d30*/  SHF.R.S32.HI R13, RZ, 0x5, R0 ;  /* 0x00000005ff0d7819 */ /* 0x000fe20000011400 */
[----:B------:R-:W-:Y:S01]  /*0d40*/  VIADD R225, R16, 0x80 ;  /* 0x0000008010e17836 */ /* 0x000fe20000000000 */
[----:B------:R-:W-:Y:S01]  /*0d50*/  LEA.HI R3, R12, R12, RZ, 0x1 ;  /* 0x0000000c0c037211 */ /* 0x000fe200078f08ff */
[----:B------:R-:W-:Y:S01]  /*0d60*/  IMAD.IADD R4, R5, 0x1, -R4 ;  /* 0x0000000105047824 */ /* 0x000fe200078e0a04 */
[----:B------:R-:W-:Y:S01]  /*0d70*/  LEA R5, R13, R2, 0x4 ;  /* 0x000000020d057211 */ /* 0x000fe200078e20ff */
[C---:B------:R-:W-:Y:S01]  /*0d80*/  VIADD R224, R16.reuse, 0xa0 ;  /* 0x000000a010e07836 */ /* 0x040fe20000000000 */
[----:B------:R-:W-:Y:S01]  /*0d90*/  LOP3.LUT R0, R9, 0x7ffffffc, RZ, 0xc0, !PT ;  /* 0x7ffffffc09007812 */ /* 0x000fe200078ec0ff */
[----:B------:R-:W-:Y:S01]  /*0da0*/  VIADD R227, R16, 0xc0 ;  /* 0x000000c010e37836 */ /* 0x000fe20000000000 */
[----:B------:R-:W-:Y:S01]  /*0db0*/  SHF.R.S32.HI R23, RZ, 0x2, R6 ;  /* 0x00000002ff177819 */ /* 0x000fe20000011406 */
[----:B------:R-:W-:Y:S01]  /*0dc0*/  IMAD R4, R5, 0x8, R4 ;  /* 0x0000000805047824 */ /* 0x000fe200078e0204 */
[----:B------:R-:W-:Y:S01]  /*0dd0*/  LOP3.LUT R3, R3, 0x1ffffffe, RZ, 0xc0, !PT ;  /* 0x1ffffffe03037812 */ /* 0x000fe200078ec0ff */
[----:B------:R-:W-:Y:S01]  /*0de0*/  IMAD.IADD R2, R7, 0x1, -R0 ;  /* 0x0000000107027824 */ /* 0x000fe200078e0a00 */
[----:B------:R-:W-:Y:S01]  /*0df0*/  SHF.R.S32.HI R6, RZ, 0x1f, R6 ;  /* 0x0000001fff067819 */ /* 0x000fe20000011406 */
[----:B------:R-:W-:Y:S01]  /*0e00*/  VIADD R5, R23, 0x40 ;  /* 0x0000004017057836 */ /* 0x000fe20000000000 */
[----:B------:R-:W-:Y:S01]  /*0e10*/  SHF.R.S32.HI R7, RZ, 0x1f, R225 ;  /* 0x0000001fff077819 */ /* 0x000fe200000114e1 */
[----:B------:R-:W-:Y:S01]  /*0e20*/  IMAD.IADD R3, R12, 0x1, -R3 ;  /* 0x000000010c037824 */ /* 0x000fe200078e0a03 */
[----:B------:R0:W-:Y:S01]  /*0e30*/  STL [R1+0xbc], R2 ;  /* 0x0000bc0201007387 */ /* 0x0001e20000100800 */
[----:B------:R-:W-:Y:S01]  /*0e40*/  LEA.HI R6, R6, R23, RZ, 0x3 ;  /* 0x0000001706067211 */ /* 0x000fe200078f18ff */
[----:B------:R-:W-:Y:S01]  /*0e50*/  IMAD.SHL.U32 R4, R4, 0x8, RZ ;  /* 0x0000000804047824 */ /* 0x000fe200078e00ff */
[----:B------:R-:W-:Y:S01]  /*0e60*/  IADD3 R226, R16, 0xe0, RZ ;  /* 0x000000e010e27810 */ /* 0x000fe20007ffe0ff */
[----:B------:R-:W-:Y:S01]  /*0e70*/  IMAD R0, R3, 0x8, R8 ;  /* 0x0000000803007824 */ /* 0x000fe200078e0208 */
[----:B------:R-:W-:Y:S01]  /*0e80*/  LOP3.LUT R6, R6, 0xfffffff8, RZ, 0xc0, !PT ;  /* 0xfffffff806067812 */ /* 0x000fe200078ec0ff */
[----:B------:R-:W-:Y:S01]  /*0e90*/  IMAD.SHL.U32 R200, R12, 0x4, RZ ;  /* 0x000000040cc87824 */ /* 0x000fe200078e00ff */
[----:B------:R-:W-:Y:S01]  /*0ea0*/  SHF.R.S32.HI R17, RZ, 0x1f, R16 ;  /* 0x0000001fff117819 */ /* 0x000fe20000011410 */
[----:B------:R-:W-:Y:S01]  /*0eb0*/  VIADD R205, R16, 0x40 ;  /* 0x0000004010cd7836 */ /* 0x000fe20000000000 */
[----:B------:R1:W-:Y:S01]  /*0ec0*/  STL [R1+0xb8], R0 ;  /* 0x0000b80001007387 */ /* 0x0003e20000100800 */
[----:B0-----:R-:W-:Y:S01]  /*0ed0*/  SHF.R.S32.HI R2, RZ, 0x1f, R5 ;  /* 0x0000001fff027819 */ /* 0x001fe20000011405 */
[----:B------:R-:W-:-:S02]  /*0ee0*/  IMAD.IADD R6, R23, 0x1, -R6 ;  /* 0x0000000117067824 */ /* 0x000fc400078e0a06 */
[----:B------:R-:W-:Y:S01]  /*0ef0*/  STL [R1+0xc8], RZ ;  /* 0x0000c8ff01007387 */ /* 0x000fe20000100800 */
[----:B------:R-:W-:Y:S01]  /*0f00*/  LEA.HI R3, R2, R5, RZ, 0x3 ;  /* 0x0000000502037211 */ /* 0x000fe200078f18ff */
[C---:B------:R-:W-:Y:S01]  /*0f10*/  VIADD R204, R16.reuse, 0x60 ;  /* 0x0000006010cc7836 */ /* 0x040fe20000000000 */
[----:B------:R-:W-:Y:S01]  /*0f20*/  IADD3 R2, R16, 0x20, RZ ;  /* 0x0000002010027810 */ /* 0x000fe20007ffe0ff */
[----:B------:R0:W-:Y:S01]  /*0f30*/  STL [R1+0xcc], R6 ;  /* 0x0000cc0601007387 */ /* 0x0001e20000100800 */
[----:B------:R-:W-:Y:S02]  /*0f40*/  VIADD R207, R200, 0x10 ;  /* 0x00000010c8cf7836 */ /* 0x000fe40000000000 */
[----:B-1----:R-:W-:Y:S01]  /*0f50*/  IMAD.SHL.U32 R0, R5, 0x40, RZ ;  /* 0x0000004005007824 */ /* 0x002fe200078e00ff */
[----:B------:R-:W-:Y:S01]  /*0f60*/  SHF.R.S32.HI R203, RZ, 0x1f, R2 ;  /* 0x0000001fffcb7819 */ /* 0x000fe20000011402 */
[----:B------:R-:W-:-:S03]  /*0f70*/  IMAD.SHL.U32 R3, R3, 0x40, RZ ;  /* 0x0000004003037824 */ /* 0x000fc600078e00ff */
[----:B------:R-:W-:Y:S02]  /*0f80*/  LOP3.LUT R0, R0, 0x1c0, RZ, 0xc0, !PT ;  /* 0x000001c000007812 */ /* 0x000fe400078ec0ff */
[----:B------:R-:W-:Y:S02]  /*0f90*/  LOP3.LUT R3, R3, 0xfffffe00, RZ, 0xc0, !PT ;  /* 0xfffffe0003037812 */ /* 0x000fe400078ec0ff */
[----:B------:R-:W-:Y:S02]  /*0fa0*/  SHF.R.U32.HI R5, RZ, 0x3, R0 ;  /* 0x00000003ff057819 */ /* 0x000fe40000011600 */
[----:B------:R-:W-:Y:S01]  /*0fb0*/  LOP3.LUT R0, R0, 0x38, R16, 0xf8, !PT ;  /* 0x0000003800007812 */ /* 0x000fe200078ef810 */
[----:B------:R1:W-:Y:S01]  /*0fc0*/  STL [R1+0xb4], R3 ;  /* 0x0000b40301007387 */ /* 0x0003e20000100800 */
[----:B0-----:R-:W-:-:S03]  /*0fd0*/  SHF.R.S32.HI R6, RZ, 0x1f, R224 ;  /* 0x0000001fff067819 */ /* 0x001fc600000114e0 */
[----:B------:R-:W-:Y:S04]  /*0fe0*/  STL [R1+0xa8], R7 ;  /* 0x0000a80701007387 */ /* 0x000fe80000100800 */
[----:B------:R-:W-:Y:S01]  /*0ff0*/  STL [R1+0xa4], R6 ;  /* 0x0000a40601007387 */ /* 0x000fe20000100800 */
[----:B-1----:R-:W-:Y:S02]  /*1000*/  LOP3.LUT R3, R3, R0, R5, 0xf6, !PT ;  /* 0x0000000003037212 */ /* 0x002fe400078ef605 */
[----:B------:R-:W-:Y:S02]  /*1010*/  SHF.R.S32.HI R0, RZ, 0x1f, R227 ;  /* 0x0000001fff007819 */ /* 0x000fe400000114e3 */
[----:B------:R-:W-:-:S03]  /*1020*/  SHF.R.S32.HI R5, RZ, 0x1f, R226 ;  /* 0x0000001fff057819 */ /* 0x000fc600000114e2 */
[----:B------:R0:W-:Y:S04]  /*1030*/  STL [R1+0xa0], R0 ;  /* 0x0000a00001007387 */ /* 0x0001e80000100800 */
[----:B------:R1:W-:Y:S01]  /*1040*/  STL [R1+0x9c], R5 ;  /* 0x00009c0501007387 */ /* 0x0003e20000100800 */
[----:B0-----:R-:W-:-:S05]  /*1050*/  IMAD R0, R3, 0x2, R22 ;  /* 0x0000000203007824 */ /* 0x001fca00078e0216 */
[----:B------:R1:W-:Y:S04]  /*1060*/  STL [R1+0xd0], R0 ;  /* 0x0000d00001007387 */ /* 0x0003e80000100800 */
[----:B------:R1:W-:Y:S02]  /*1070*/  STL [R1+0xd4], R4 ;  /* 0x0000d40401007387 */ /* 0x0003e40000100800 */
.L_x_6106:
[----:B01----:R-:W0:Y:S02]  /*1080*/  LDC.64 R4, c[0x0][0xd88] ;  /* 0x00036200ff047b82 */ /* 0x003e240000000a00 */
[----:B0-----:R-:W-:-:S05]  /*1090*/  IMAD.WIDE R4, R103, 0x4, R4 ;  /* 0x0000000467047825 */ /* 0x001fca00078e0204 */
[----:B------:R-:W2:Y:S01]  /*10a0*/  LDG.E R11, desc[UR40][R4.64] ;  /* 0x00000028040b7981 */ /* 0x000ea2000c1e1900 */
[----:B------:R-:W-:Y:S05]  /*10b0*/  YIELD ;  /* 0x0000000000007946 */ /* 0x000fea0003800000 */
[----:B------:R-:W-:Y:S01]  /*10c0*/  ULDC.64 UR4, c[0x0][0xb20] ;  /* 0x0002c80000047ab9 */ /* 0x000fe20000000a00 */
[----:B------:R-:W-:Y:S01]  /*10d0*/  ULDC.64 UR8, c[0x0][0xb10] ;  /* 0x0002c40000087ab9 */ /* 0x000fe20000000a00 */
[----:B------:R-:W-:Y:S01]  /*10e0*/  ISETP.NE.U32.AND P1, PT, RZ, UR4, PT ;  /* 0x00000004ff007c0c */ /* 0x000fe2000bf25070 */
[----:B------:R-:W-:Y:S01]  /*10f0*/  ULDC.64 UR6, c[0x0][0xb00] ;  /* 0x0002c00000067ab9 */ /* 0x000fe20000000a00 */
[----:B------:R-:W-:Y:S01]  /*1100*/  MOV R3, RZ ;  /* 0x000000ff00037202 */ /* 0x000fe20000000f00 */
[----:B------:R-:W-:Y:S01]  /*1110*/  IMAD.MOV.U32 R33, RZ, RZ, RZ ;  /* 0x000000ffff217224 */ /* 0x000fe200078e00ff */
[----:B------:R-:W-:-:S02]  /*1120*/  ISETP.NE.AND.EX P1, PT, RZ, UR5, PT, P1 ;  /* 0x00000005ff007c0c */ /* 0x000fc4000bf25310 */
[----:B------:R-:W-:-:S04]  /*1130*/  ISETP.NE.U32.AND P0, PT, RZ, UR6, PT ;  /* 0x00000006ff007c0c */ /* 0x000fc8000bf05070 */
[----:B------:R-:W-:Y:S02]  /*1140*/  ISETP.NE.AND.EX P0, PT, RZ, UR7, PT, P0 ;  /* 0x00000007ff007c0c */ /* 0x000fe4000bf05300 */
[----:B--2---:R-:W-:Y:S01]  /*1150*/  SHF.R.S32.HI R0, RZ, 0x1f, R11 ;  /* 0x0000001fff007819 */ /* 0x004fe2000001140b */
[----:B------:R-:W-:-:S04]  /*1160*/  IMAD.SHL.U32 R34, R11, 0x4, RZ ;  /* 0x000000040b227824 */ /* 0x000fc800078e00ff */
[C---:B------:R-:W-:Y:S01]  /*1170*/  @P1 LEA R6, P2, R11.reuse, UR4, 0x2 ;  /* 0x000000040b061c11 */ /* 0x040fe2000f8410ff */
[----:B------:R0:W-:Y:S01]  /*1180*/  STL [R1+0xc0], R11 ;  /* 0x0000c00b01007387 */ /* 0x0001e20000100800 */
[C-C-:B------:R-:W-:Y:S02]  /*1190*/  SHF.L.U64.HI R35, R11.reuse, 0x2, R0.reuse ;  /* 0x000000020b237819 */ /* 0x140fe40000010200 */
[----:B------:R-:W-:Y:S02]  /*11a0*/  @P1 LEA.HI.X R7, R11, UR5, R0, 0x2, P2 ;  /* 0x000000050b071c11 */ /* 0x000fe400090f1400 */
[----:B------:R-:W-:Y:S01]  /*11b0*/  ISETP.NE.U32.AND P2, PT, RZ, UR8, PT ;  /* 0x00000008ff007c0c */ /* 0x000fe2000bf45070 */
[----:B------:R-:W-:Y:S01]  /*11c0*/  ULDC UR4, c[0x0][0x288] ;  /* 0x0000a20000047ab9 */ /* 0x000fe20000000800 */
[----:B------:R-:W-:Y:S01]  /*11d0*/  IADD3 R8, P3, R34, UR6, RZ ;  /* 0x0000000622087c10 */ /* 0x000fe2000ff7e0ff */
[----:B------:R0:W5:Y:S01]  /*11e0*/  @P1 LDG.E R3, desc[UR40][R6.64] ;  /* 0x0000002806031981 */ /* 0x000162000c1e1900 */
[----:B------:R-:W-:Y:S01]  /*11f0*/  ISETP.NE.AND.EX P2, PT, RZ, UR9, PT, P2 ;  /* 0x00000009ff007c0c */ /* 0x000fe2000bf45320 */
[----:B------:R-:W-:Y:S01]  /*1200*/  IMAD.U32 R10, RZ, RZ, UR4 ;  /* 0x00000004ff0a7e24 */ /* 0x000fe2000f8e00ff */
[----:B------:R-:W-:Y:S01]  /*1210*/  IADD3.X R9, R35, UR7, RZ, P3, !PT ;  /* 0x0000000723097c10 */ /* 0x000fe20009ffe4ff */
[----:B------:R-:W-:-:S04]  /*1220*/  ULDC.64 UR4, c[0x0][0x418] ;  /* 0x0001060000047ab9 */ /* 0x000fc80000000a00 */
[----:B------:R0:W5:Y:S06]  /*1230*/  @P0 LDG.E R33, desc[UR40][R8.64] ;  /* 0x0000002808210981 */ /* 0x00016c000c1e1900 */
[----:B------:R-:W-:-:S04]  /*1240*/  @P2 IADD3 R4, P1, R34, UR8, RZ ;  /* 0x0000000822042c10 */ /* 0x000fc8000ff3e0ff */
[----:B------:R-:W-:-:S05]  /*1250*/  @P2 IADD3.X R5, R35, UR9, RZ, P1, !PT ;  /* 0x0000000923052c10 */ /* 0x000fca0008ffe4ff */
[----:B------:R-:W2:Y:S01]  /*1260*/  @P2 LDG.E R10, desc[UR40][R4.64] ;  /* 0x00000028040a2981 */ /* 0x000ea2000c1e1900 */
[----:B------:R-:W-:-:S03]  /*1270*/  UISETP.NE.U32.AND UP0, UPT, UR4, URZ, UPT ;  /* 0x0000003f0400728c */ /* 0x000fc6000bf05070 */
[----:B------:R-:W-:Y:S01]  /*1280*/  ULDC UR4, c[0x0][0x424] ;  /* 0x0001090000047ab9 */ /* 0x000fe20000000800 */
[----:B------:R-:W-:-:S03]  /*1290*/  UISETP.NE.AND.EX UP0, UPT, UR5, URZ, UPT, UP0 ;  /* 0x0000003f0500728c */ /* 0x000fc6000bf05300 */
[----:B------:R-:W-:Y:S01]  /*12a0*/  ULDC UR5, c[0x0][0x2f0] ;  /* 0x0000bc0000057ab9 */ /* 0x000fe20000000800 */
[----:B------:R-:W-:-:S04]  /*12b0*/  USEL UR4, UR4, 0x1, UP0 ;  /* 0x0000000104047887 */ /* 0x000fc80008000000 */
[----:B------:R-:W-:-:S03]  /*12c0*/  UIMAD UR4, UR4, UR5, URZ ;  /* 0x00000005040472a4 */ /* 0x000fc6000f8e023f */
[----:B------:R-:W-:Y:S02]  /*12d0*/  ULDC UR5, c[0x0][0x348] ;  /* 0x0000d20000057ab9 */ /* 0x000fe40000000800 */
[----:B----4-:R-:W-:Y:S02]  /*12e0*/  IMAD.U32 R25, RZ, RZ, UR5 ;  /* 0x00000005ff197e24 */ /* 0x010fe4000f8e00ff */
[----:B------:R-:W-:Y:S02]  /*12f0*/  IMAD.U32 R32, RZ, RZ, UR4 ;  /* 0x00000004ff207e24 */ /* 0x000fe4000f8e00ff */
[----:B------:R-:W-:Y:S01]  /*1300*/  IMAD.MOV.U32 R24, RZ, RZ, R11 ;  /* 0x000000ffff187224 */ /* 0x000fe200078e000b */
[----:B--2---:R0:W-:Y:S01]  /*1310*/  STL [R1+0x90], R10 ;  /* 0x0000900a01007387 */ /* 0x0041e20000100800 */
[----:B---3--:R-:W-:Y:S05]  /*1320*/  @P2 BRA `(.L_x_5949) ;  /* 0x0000000000282947 */ /* 0x008fea0003800000 */
[----:B------:R-:W-:Y:S02]  /*1330*/  ULDC.64 UR4, c[0x0][0xaf8] ;  /* 0x0002be0000047ab9 */ /* 0x000fe40000000a00 */
[----:B------:R-:W-:-:S04]  /*1340*/  ISETP.NE.U32.AND P1, PT, RZ, UR4, PT ;  /* 0x00000004ff007c0c */ /* 0x000fc8000bf25070 */
[----:B------:R-:W-:-:S13]  /*1350*/  ISETP.NE.AND.EX P1, PT, RZ, UR5, PT, P1 ;  /* 0x00000005ff007c0c */ /* 0x000fda000bf25310 */
[----:B------:R-:W-:Y:S05]  /*1360*/  @!P1 BRA `(.L_x_5949) ;  /* 0x0000000000189947 */ /* 0x000fea0003800000 */
[----:B------:R-:W1:Y:S02]  /*1370*/  LDC.64 R4, c[0x0][0xaf8] ;  /* 0x0002be00ff047b82 */ /* 0x000e640000000a00 */
[----:B-1----:R-:W-:-:S05]  /*1380*/  IMAD.WIDE R4, R24, 0x4, R4 ;  /* 0x0000000418047825 */ /* 0x002fca00078e0204 */
[----:B------:R-:W2:Y:S04]  /*1390*/  LDG.E R0, desc[UR40][R4.64] ;  /* 0x0000002804007981 */ /* 0x000ea8000c1e1900 */
[----:B0-----:R-:W2:Y:S02]  /*13a0*/  LDG.E R7, desc[UR40][R4.64+0x4] ;  /* 0x0000042804077981 */ /* 0x001ea4000c1e1900 */
[----:B--2---:R-:W-:-:S05]  /*13b0*/  IADD3 R10, -R0, R7, RZ ;  /* 0x00000007000a7210 */ /* 0x004fca0007ffe1ff */
[----:B------:R1:W-:Y:S02]  /*13c0*/  STL [R1+0x90], R10 ;  /* 0x0000900a01007387 */ /* 0x0003e40000100800 */
.L_x_5949:
[----:B------:R-:W-:Y:S01]  /*13d0*/  ULDC.64 UR4, c[0x0][0xb18] ;  /* 0x0002c60000047ab9 */ /* 0x000fe20000000a00 */
[----:B------:R2:W-:Y:S01]  /*13e0*/  STL [R1+0xc4], R102 ;  /* 0x0000c46601007387 */ /* 0x0005e20000100800 */
[----:B------:R-:W-:-:S04]  /*13f0*/  ISETP.NE.U32.AND P1, PT, RZ, UR4, PT ;  /* 0x00000004ff007c0c */ /* 0x000fc8000bf25070 */
[----:B------:R-:W-:-:S13]  /*1400*/  ISETP.NE.AND.EX P1, PT, RZ, UR5, PT, P1 ;  /* 0x00000005ff007c0c */ /* 0x000fda000bf25310 */
[----:B--2---:R-:W-:Y:S05]  /*1410*/  @!P1 BRA `(.L_x_5950) ;  /* 0x0000000000109947 */ /* 0x004fea0003800000 */
[----:B------:R-:W-:-:S04]  /*1420*/  IADD3 R4, P0, R34, UR4, RZ ;  /* 0x0000000422047c10 */ /* 0x000fc8000ff1e0ff */
[----:B------:R-:W-:-:S05]  /*1430*/  IADD3.X R5, R35, UR5, RZ, P0, !PT ;  /* 0x0000000523057c10 */ /* 0x000fca00087fe4ff */
[----:B------:R2:W5:Y:S01]  /*1440*/  LDG.E R32, desc[UR40][R4.64] ;  /* 0x0000002804207981 */ /* 0x000562000c1e1900 */
[----:B------:R-:W-:Y:S05]  /*1450*/  BRA `(.L_x_5951) ;  /* 0x0000000000107947 */ /* 0x000fea0003800000 */
.L_x_5950:
[----:B------:R-:W-:Y:S05]  /*1460*/  @!P0 BRA `(.L_x_5951) ;  /* 0x00000000000c8947 */ /* 0x000fea0003800000 */
[----:B------:R-:W2:Y:S04]  /*1470*/  LDG.E R5, desc[UR40][R8.64] ;  /* 0x0000002808057981 */ /* 0x000ea8000c1e1900 */
[----:B------:R-:W2:Y:S02]  /*1480*/  LDG.E R32, desc[UR40][R8.64+0x4] ;  /* 0x0000042808207981 */ /* 0x000ea4000c1e1900 */
[----:B--2---:R-:W-:-:S07]  /*1490*/  IMAD.IADD R32, R32, 0x1, -R5 ;  /* 0x0000000120207824 */ /* 0x004fce00078e0a05 */
.L_x_5951:
[----:B------:R-:W-:Y:S01]  /*14a0*/  ULDC.64 UR4, c[0x0][0xb08] ;  /* 0x0002c20000047ab9 */ /* 0x000fe20000000a00 */
[----:B0-----:R-:W0:Y:S01]  /*14b0*/  LDC R8, c[0x0][0x448] ;  /* 0x00011200ff087b82 */ /* 0x001e220000000800 */
[----:B------:R-:W-:-:S04]  /*14c0*/  ISETP.NE.U32.AND P0, PT, RZ, UR4, PT ;  /* 0x00000004ff007c0c */ /* 0x000fc8000bf05070 */
[----:B------:R-:W-:Y:S01]  /*14d0*/  ISETP.NE.AND.EX P0, PT, RZ, UR5, PT, P0 ;  /* 0x00000005ff007c0c */ /* 0x000fe2000bf05300 */
[----:B------:R-:W-:-:S12]  /*14e0*/  ULDC.64 UR4, c[0x0][0xb28] ;  /* 0x0002ca0000047ab9 */ /* 0x000fd80000000a00 */
[----:B--2---:R-:W2:Y:S02]  /*14f0*/  @P0 LDC.64 R4, c[0x0][0xb08] ;  /* 0x0002c200ff040b82 */ /* 0x004ea40000000a00 */
[----:B--2---:R-:W-:-:S05]  /*1500*/  @P0 IMAD.WIDE R4, R24, 0x4, R4 ;  /* 0x0000000418040825 */ /* 0x004fca00078e0204 */
        /* <DEDUP_REMOVED lines=8> */
[----:B0-----:R-:W-:Y:S01]  /*1590*/  ISETP.NE.AND P1, PT, R8, 0x1, PT ;  /* 0x000000010800780c */ /* 0x001fe20003f25270 */
[----:B------:R-:W-:Y:S01]  /*15a0*/  IMAD.SHL.U32 R12, R101, 0x80, RZ ;  /* 0x00000080650c7824 */ /* 0x000fe200078e00ff */
[----:B------:R-:W-:-:S03]  /*15b0*/  IADD3 R8, -R3, R32, RZ ;  /* 0x0000002003087210 */ /* 0x000fc60007ffe1ff */
[----:B---3--:R-:W-:Y:S01]  /*15c0*/  VIADD R4, R12, 0x7f ;  /* 0x0000007f0c047836 */ /* 0x008fe20000000000 */
[----:B------:R0:W-:Y:S07]  /*15d0*/  STL [R1+0x98], R12 ;  /* 0x0000980c01007387 */ /* 0x0001ee0000100800 */
[----:B------:R-:W3:Y:S08]  /*15e0*/  @P1 LDC R11, c[0x0][0x44c] ;  /* 0x00011300ff0b1b82 */ /* 0x000ef00000000800 */
[----:B------:R-:W1:Y:S01]  /*15f0*/  @P1 LDC R5, c[0x0][0x450] ;  /* 0x00011400ff051b82 */ /* 0x000e620000000800 */
[----:B--2---:R-:W-:-:S02]  /*1600*/  @P0 IMAD.IADD R25, R9, 0x1, -R0 ;  /* 0x0000000109190824 */ /* 0x004fc400078e0a00 */
[----:B---3--:R-:W-:-:S04]  /*1610*/  @P1 IMAD.HI.U32 R0, R4, R11, RZ ;  /* 0x0000000b04001227 */ /* 0x008fc800078e00ff */
[----:B----4-:R-:W-:Y:S01]  /*1620*/  IMAD.IADD R6, R8, 0x1, R25 ;  /* 0x0000000108067824 */ /* 0x010fe200078e0219 */
[----:B-1----:R-:W-:-:S03]  /*1630*/  @P1 SHF.R.U32.HI R4, RZ, R5, R0 ;  /* 0x00000005ff041219 */ /* 0x002fc60000011600 */
[C---:B------:R-:W-:Y:S01]  /*1640*/  VIADD R0, R6.reuse, 0x5f ;  /* 0x0000005f06007836 */ /* 0x040fe20000000000 */
[----:B------:R-:W-:Y:S01]  /*1650*/  IADD3 R31, R6, 0x60, -R10 ;  /* 0x00000060061f7810 */ /* 0x000fe20007ffe80a */
[----:B------:R0:W-:Y:S02]  /*1660*/  STL [R1+0xac], R6 ;  /* 0x0000ac0601007387 */ /* 0x0001e40000100800 */
[----:B------:R-:W-:-:S04]  /*1670*/  IMAD.HI R0, R0, 0x2aaaaaab, RZ ;  /* 0x2aaaaaab00007827 */ /* 0x000fc800078e02ff */
[----:B------:R-:W-:Y:S01]  /*1680*/  IMAD.IADD R4, R31, 0x1, R4 ;  /* 0x000000011f047824 */ /* 0x000fe200078e0204 */
[----:B------:R-:W-:-:S03]  /*1690*/  SHF.R.U32.HI R177, RZ, 0x1f, R0 ;  /* 0x0000001fffb17819 */ /* 0x000fc60000011600 */
[----:B------:R-:W-:Y:S01]  /*16a0*/  IMAD.HI R4, R4, 0x2aaaaaab, RZ ;  /* 0x2aaaaaab04047827 */ /* 0x000fe200078e02ff */
[----:B------:R-:W-:-:S04]  /*16b0*/  LEA.HI.SX32 R177, R0, R177, 0x1c ;  /* 0x000000b100b17211 */ /* 0x000fc800078fe2ff */
[----:B------:R-:W-:-:S04]  /*16c0*/  SHF.R.U32.HI R3, RZ, 0x1f, R4 ;  /* 0x0000001fff037819 */ /* 0x000fc80000011604 */
[----:B------:R-:W-:Y:S01]  /*16d0*/  LEA.HI.SX32 R4, R4, R3, 0x1c ;  /* 0x0000000304047211 */ /* 0x000fe200078fe2ff */
[----:B------:R-:W-:-:S03]  /*16e0*/  IMAD.MOV R3, RZ, RZ, -R8 ;  /* 0x000000ffff037224 */ /* 0x000fc600078e0a08 */
[----:B------:R-:W-:-:S05]  /*16f0*/  VIMNMX R4, R177, R4, PT ;  /* 0x00000004b1047248 */ /* 0x000fca0003fe0100 */
[----:B------:R-:W-:Y:S01]  /*1700*/  IMAD R0, R4, 0x60, -R8 ;  /* 0x0000006004007824 */ /* 0x000fe200078e0a08 */
[----:B------:R-:W-:-:S04]  /*1710*/  VIMNMX R4, RZ, R3, !PT ;  /* 0x00000003ff047248 */ /* 0x000fc80007fe0100 */
        /* <DEDUP_REMOVED lines=32> */
.L_x_5954:
[----:B------:R-:W-:Y:S05]  /*1920*/  BSYNC B6 ;  /* 0x0000000000067941 */ /* 0x000fea0003800000 */
.L_x_5953:
        /* <DEDUP_REMOVED lines=20> */
.L_x_5956:
[----:B------:R-:W-:Y:S05]  /*1a70*/  BSYNC B6 ;  /* 0x0000000000067941 */ /* 0x000fea0003800000 */
.L_x_5955:
[----:B------:R-:W2:Y:S01]  /*1a80*/  LDL R36, [R1+0xcc] ;  /* 0x0000cc0001247983 */ /* 0x000ea20000100800 */
[----:B------:R-:W-:Y:S01]  /*1a90*/  ULDC.64 UR4, c[0x0][0xaf0] ;  /* 0x0002bc0000047ab9 */ /* 0x000fe20000000a00 */
[----:B------:R-:W0:Y:S01]  /*1aa0*/  LDC.64 R54, c[0x0][0x408] ;  /* 0x00010200ff367b82 */ /* 0x000e220000000a00 */
[----:B------:R-:W-:-:S04]  /*1ab0*/  ISETP.NE.U32.AND P0, PT, RZ, UR4, PT ;  /* 0x00000004ff007c0c */ /* 0x000fc8000bf05070 */
[----:B------:R-:W-:-:S03]  /*1ac0*/  ISETP.NE.AND.EX P0, PT, RZ, UR5, PT, P0 ;  /* 0x00000005ff007c0c */ /* 0x000fc6000bf05300 */
[----:B------:R-:W1:Y:S10]  /*1ad0*/  LDC.64 R48, c[0x0][0x3f8] ;  /* 0x0000fe00ff307b82 */ /* 0x000e740000000a00 */
[----:B------:R-:W-:Y:S01]  /*1ae0*/  @P0 IADD3 R4, P1, R34, UR4, RZ ;  /* 0x0000000422040c10 */ /* 0x000fe2000ff3e0ff */
[----:B------:R-:W-:-:S03]  /*1af0*/  ULDC UR4, c[0x0][0x320] ;  /* 0x0000c80000047ab9 */ /* 0x000fc60000000800 */
[----:B------:R-:W-:Y:S02]  /*1b00*/  @P0 IADD3.X R5, R35, UR5, RZ, P1, !PT ;  /* 0x0000000523050c10 */ /* 0x000fe40008ffe4ff */
[----:B------:R-:W-:Y:S02]  /*1b10*/  ISETP.GE.AND P1, PT, R2, UR4, PT ;  /* 0x0000000402007c0c */ /* 0x000fe4000bf26270 */
[----:B------:R-:W-:Y:S01]  /*1b20*/  SHF.R.S32.HI R9, RZ, 0x1f, R23 ;  /* 0x0000001fff097819 */ /* 0x000fe20000011417 */
[----:B------:R3:W4:Y:S01]  /*1b30*/  @P0 LDG.E R24, desc[UR40][R4.64] ;  /* 0x0000002804180981 */ /* 0x000722000c1e1900 */
[----:B------:R-:W-:Y:S01]  /*1b40*/  SEL R3, RZ, 0xffffffff, P1 ;  /* 0xffffffffff037807 */ /* 0x000fe20000800000 */
[----:B------:R-:W0:Y:S01]  /*1b50*/  LDC R35, c[0x0][0x3f4] ;  /* 0x0000fd00ff237b82 */ /* 0x000e220000000800 */
[----:B------:R-:W-:Y:S02]  /*1b60*/  ISETP.GE.AND P0, PT, R16, UR4, PT ;  /* 0x0000000410007c0c */ /* 0x000fe4000bf06270 */
[----:B------:R-:W-:Y:S01]  /*1b70*/  SHF.R.S32.HI R201, RZ, 0x1f, R200 ;  /* 0x0000001fffc97819 */ /* 0x000fe200000114c8 */
[----:B------:R-:W-:Y:S01]  /*1b80*/  IMAD.SHL.U32 R3, R3, 0x2, RZ ;  /* 0x0000000203037824 */ /* 0x000fe200078e00ff */
[----:B------:R-:W-:Y:S01]  /*1b90*/  SEL R0, RZ, 0x1, P0 ;  /* 0x00000001ff007807 */ /* 0x000fe20000000000 */
[----:B------:R-:W0:Y:S01]  /*1ba0*/  S2R R38, SR_TID.X ;  /* 0x0000000000267919 */ /* 0x000e220000002100 */
[----:B------:R-:W-:Y:S01]  /*1bb0*/  ISETP.GE.AND P0, PT, R205, UR4, PT ;  /* 0x00000004cd007c0c */ /* 0x000fe2000bf06270 */
[----:B-1----:R-:W-:Y:S01]  /*1bc0*/  IMAD.WIDE.U32 R10, R23, R48, R16 ;  /* 0x00000030170a7225 */ /* 0x002fe200078e0010 */
[----:B------:R-:W-:-:S02]  /*1bd0*/  ISETP.GE.AND P1, PT, R204, UR4, PT ;  /* 0x00000004cc007c0c */ /* 0x000fc4000bf26270 */
[----:B------:R-:W-:Y:S01]  /*1be0*/  LOP3.LUT R0, R3, 0x2, R0, 0xe2, !PT ;  /* 0x0000000203007812 */ /* 0x000fe200078ee200 */
[----:B------:R-:W1:Y:S01]  /*1bf0*/  S2R R37, SR_TID.X ;  /* 0x0000000000257919 */ /* 0x000e620000002100 */
[----:B------:R-:W-:Y:S01]  /*1c00*/  SEL R3, RZ, 0x4, P0 ;  /* 0x00000004ff037807 */ /* 0x000fe20000000000 */
[----:B------:R-:W-:Y:S01]  /*1c10*/  IMAD.MOV.U32 R63, RZ, RZ, 0x20 ;  /* 0x00000020ff3f7424 */ /* 0x000fe200078e00ff */
[----:B---3--:R-:W-:Y:S01]  /*1c20*/  SEL R4, RZ, 0x8, P1 ;  /* 0x00000008ff047807 */ /* 0x008fe20000800000 */
[----:B------:R-:W-:Y:S01]  /*1c30*/  IMAD R65, R49, 0x60, RZ ;  /* 0x0000006031417824 */ /* 0x000fe200078e02ff */
[----:B------:R-:W-:Y:S01]  /*1c40*/  ISETP.GE.AND P0, PT, R225, UR4, PT ;  /* 0x00000004e1007c0c */ /* 0x000fe2000bf06270 */
[----:B0-----:R-:W-:Y:S01]  /*1c50*/  IMAD.SHL.U32 R57, R54, 0x40, RZ ;  /* 0x0000004036397824 */ /* 0x001fe200078e00ff */
[----:B------:R-:W-:Y:S02]  /*1c60*/  ISETP.GE.AND P1, PT, R224, UR4, PT ;  /* 0x00000004e0007c0c */ /* 0x000fe4000bf26270 */
[----:B------:R-:W-:-:S02]  /*1c70*/  LOP3.LUT R0, R4, R0, R3, 0xfe, !PT ;  /* 0x0000000004007212 */ /* 0x000fc400078efe03 */
[----:B------:R-:W-:Y:S02]  /*1c80*/  SEL R3, RZ, 0x10, P0 ;  /* 0x00000010ff037807 */ /* 0x000fe40000000000 */
[----:B------:R-:W-:Y:S02]  /*1c90*/  SEL R4, RZ, 0x20, P1 ;  /* 0x00000020ff047807 */ /* 0x000fe40000800000 */
[----:B------:R-:W-:Y:S02]  /*1ca0*/  ISETP.GE.AND P0, PT, R227, UR4, PT ;  /* 0x00000004e3007c0c */ /* 0x000fe4000bf06270 */
[----:B------:R-:W-:Y:S02]  /*1cb0*/  ISETP.GE.AND P1, PT, R226, UR4, PT ;  /* 0x00000004e2007c0c */ /* 0x000fe4000bf26270 */
[----:B------:R-:W-:Y:S01]  /*1cc0*/  LOP3.LUT R3, R4, R0, R3, 0xfe, !PT ;  /* 0x0000000004037212 */ /* 0x000fe200078efe03 */
[-C--:B------:R-:W-:Y:S01]  /*1cd0*/  IMAD R0, R9, R48.reuse, RZ ;  /* 0x0000003009007224 */ /* 0x080fe200078e02ff */
[----:B------:R-:W-:Y:S01]  /*1ce0*/  SEL R6, RZ, 0x40, P0 ;  /* 0x00000040ff067807 */ /* 0x000fe20000000000 */
[----:B------:R-:W-:Y:S01]  /*1cf0*/  IMAD.WIDE.U32 R4, R23, R48, R200 ;  /* 0x0000003017047225 */ /* 0x000fe200078e00c8 */
[----:B------:R-:W-:-:S02]  /*1d00*/  SEL R7, RZ, 0x7fff80, P1 ;  /* 0x007fff80ff077807 */ /* 0x000fc40000800000 */
[----:B------:R-:W-:Y:S01]  /*1d10*/  ISETP.GE.AND P0, PT, R16, R35, PT ;  /* 0x000000231000720c */ /* 0x000fe20003f06270 */
[----:B------:R-:W-:Y:S01]  /*1d20*/  VIADD R38, R38, 0xffffff80 ;  /* 0xffffff8026267836 */ /* 0x000fe20000000000 */
[----:B------:R-:W-:Y:S01]  /*1d30*/  LOP3.LUT R3, R7, R3, R6, 0xfe, !PT ;  /* 0x0000000307037212 */ /* 0x000fe200078efe06 */
[-C--:B------:R-:W-:Y:S01]  /*1d40*/  IMAD R6, R9, R54.reuse, RZ ;  /* 0x0000003609067224 */ /* 0x080fe200078e02ff */
[----:B------:R-:W-:Y:S01]  /*1d50*/  SEL R13, R35, RZ, P0 ;  /* 0x000000ff230d7207 */ /* 0x000fe20000000000 */
[----:B------:R-:W-:Y:S01]  /*1d60*/  IMAD.WIDE.U32 R8, R23, R54, R200 ;  /* 0x0000003617087225 */ /* 0x000fe200078e00c8 */
[----:B------:R-:W-:-:S03]  /*1d70*/  SHF.L.U64.HI R56, R54, 0x6, R55 ;  /* 0x0000000636387819 */ /* 0x000fc60000010237 */
[C---:B------:R-:W-:Y:S01]  /*1d80*/  IMAD R53, R23.reuse, R55, R6 ;  /* 0x0000003717357224 */ /* 0x040fe200078e0206 */
[----:B-1----:R-:W-:Y:S01]  /*1d90*/  SHF.R.U32.HI R37, RZ, 0x7, R37 ;  /* 0x00000007ff257819 */ /* 0x002fe20000011625 */
[----:B------:R-:W-:Y:S01]  /*1da0*/  IMAD R15, R23, R49, R0 ;  /* 0x00000031170f7224 */ /* 0x000fe200078e0200 */
[----:B------:R-:W-:Y:S01]  /*1db0*/  MOV R6, R4 ;  /* 0x0000000400067202 */ /* 0x000fe20000000f00 */
[----:B------:R-:W-:Y:S01]  /*1dc0*/  IMAD.IADD R9, R9, 0x1, R53 ;  /* 0x0000000109097824 */ /* 0x000fe200078e0235 */
[----:B------:R-:W-:Y:S01]  /*1dd0*/  ISETP.NE.AND P6, PT, R37, 0x1, PT ;  /* 0x000000012500780c */ /* 0x000fe20003fc5270 */
[----:B------:R-:W-:Y:S02]  /*1de0*/  IMAD.IADD R11, R15, 0x1, R11 ;  /* 0x000000010f0b7824 */ /* 0x000fe400078e020b */
[----:B-----5:R-:W-:Y:S02]  /*1df0*/  IMAD.WIDE.U32 R50, R26, R54, R8 ;  /* 0x000000361a327225 */ /* 0x020fe400078e0008 */
[----:B------:R-:W3:Y:S01]  /*1e00*/  LDL R8, [R1+0xb4] ;  /* 0x0000b40001087983 */ /* 0x000ee20000100800 */
[----:B------:R-:W-:Y:S01]  /*1e10*/  IADD3 R61, R37, 0x8, RZ ;  /* 0x00000008253d7810 */ /* 0x000fe20007ffe0ff */
[----:B------:R-:W-:Y:S01]  /*1e20*/  IMAD.IADD R13, R16, 0x1, R13 ;  /* 0x00000001100d7824 */ /* 0x000fe200078e020d */
[----:B------:R-:W-:Y:S01]  /*1e30*/  IADD3 R37, R23, 0x40, RZ ;  /* 0x0000004017257810 */ /* 0x000fe20007ffe0ff */
[----:B------:R-:W-:-:S03]  /*1e40*/  IMAD.WIDE.U32 R20, R26, R48, R10 ;  /* 0x000000301a147225 */ /* 0x000fc600078e000a */
[----:B------:R-:W-:Y:S01]  /*1e50*/  SHF.R.S32.HI R12, RZ, 0x1f, R13 ;  /* 0x0000001fff0c7819 */ /* 0x000fe2000001140d */
[----:B------:R-:W-:Y:S01]  /*1e60*/  VIADD R10, R23, 0x40 ;  /* 0x00000040170a7836 */ /* 0x000fe20000000000 */
[----:B------:R-:W-:Y:S05]  /*1e70*/  @!P6 WARPSYNC.ALL ;  /* 0x000000000000e948 */ /* 0x000fea0003800000 */
[----:B------:R-:W-:Y:S01]  /*1e80*/  IMAD.SHL.U32 R37, R37, 0x40, RZ ;  /* 0x0000004025257824 */ /* 0x000fe200078e00ff */
[----:B------:R-:W-:Y:S01]  /*1e90*/  LEA.HI R13, R12, R13, RZ, 0x3 ;  /* 0x0000000d0c0d7211 */ /* 0x000fe200078f18ff */
[----:B------:R-:W-:Y:S01]  /*1ea0*/  IMAD.SHL.U32 R10, R10, 0x40, RZ ;  /* 0x000000400a0a7824 */ /* 0x000fe200078e00ff */
[----:B------:R-:W-:Y:S01]  /*1eb0*/  PRMT R85, R3, 0x8880, RZ ;  /* 0x0000888003557816 */ /* 0x000fe200000000ff */
[----:B------:R-:W-:Y:S01]  /*1ec0*/  IMAD.IADD R7, R5, 0x1, R15 ;  /* 0x0000000105077824 */ /* 0x000fe200078e020f */
[----:B------:R-:W-:Y:S01]  /*1ed0*/  SHF.R.S32.HI R15, RZ, 0x1f, R26 ;  /* 0x0000001fff0f7819 */ /* 0x000fe2000001141a */
[----:B------:R-:W-:Y:S01]  /*1ee0*/  IMAD.WIDE.U32 R4, R23, R54, R16 ;  /* 0x0000003617047225 */ /* 0x000fe200078e0010 */
[----:B------:R-:W-:Y:S01]  /*1ef0*/  LOP3.LUT R37, R37, 0x1c0, RZ, 0xc0, !PT ;  /* 0x000001c025257812 */ /* 0x000fe200078ec0ff */
[----:B------:R-:W-:Y:S01]  /*1f00*/  ULDC UR4, c[0x0][0x2f4] ;  /* 0x0000bd0000047ab9 */ /* 0x000fe20000000800 */
[----:B------:R-:W-:Y:S01]  /*1f10*/  LOP3.LUT R10, R10, 0x1c0, RZ, 0xc0, !PT ;  /* 0x000001c00a0a7812 */ /* 0x000fe200078ec0ff */
[----:B------:R-:W-:Y:S01]  /*1f20*/  IMAD.IADD R53, R53, 0x1, R5 ;  /* 0x0000000135357824 */ /* 0x000fe200078e0205 */
[----:B------:R-:W-:Y:S01]  /*1f30*/  SHF.R.S32.HI R73, RZ, 0x3, R13 ;  /* 0x00000003ff497819 */ /* 0x000fe2000001140d */
[----:B------:R-:W-:Y:S01]  /*1f40*/  IMAD R5, R15, R48, RZ ;  /* 0x000000300f057224 */ /* 0x000fe200078e02ff */
[----:B------:R-:W-:Y:S01]  /*1f50*/  LOP3.LUT R74, R13, 0xfffffff8, RZ, 0xc0, !PT ;  /* 0xfffffff80d4a7812 */ /* 0x000fe200078ec0ff */
[----:B------:R-:W-:Y:S01]  /*1f60*/  IMAD.MOV.U32 R52, RZ, RZ, R4 ;  /* 0x000000ffff347224 */ /* 0x000fe200078e0004 */
[----:B------:R-:W-:Y:S01]  /*1f70*/  SHF.R.U32.HI R10, RZ, 0x3, R10 ;  /* 0x00000003ff0a7819 */ /* 0x000fe2000001160a */
[----:B------:R-:W-:Y:S01]  /*1f80*/  IMAD R15, R15, R54, RZ ;  /* 0x000000360f0f7224 */ /* 0x000fe200078e02ff */
[----:B------:R-:W-:Y:S01]  /*1f90*/  SHF.L.U64.HI R4, R48, 0x6, R49 ;  /* 0x0000000630047819 */ /* 0x000fe20000010231 */
[----:B------:R-:W-:Y:S01]  /*1fa0*/  IMAD.IADD R0, R33, 0x1, R32 ;  /* 0x0000000121007824 */ /* 0x000fe200078e0220 */
[----:B------:R-:W-:Y:S01]  /*1fb0*/  PRMT R85, R85, 0x7710, RZ ;  /* 0x0000771055557816 */ /* 0x000fe200000000ff */
[----:B------:R-:W-:Y:S01]  /*1fc0*/  IMAD R33, R26, R49, R5 ;  /* 0x000000311a217224 */ /* 0x000fe200078e0205 */
[----:B------:R-:W-:Y:S01]  /*1fd0*/  SHF.L.U32 R5, R48, 0x6, RZ ;  /* 0x0000000630057819 */ /* 0x000fe200000006ff */
[----:B------:R-:W-:Y:S01]  /*1fe0*/  IMAD.WIDE.U32 R6, R26, R48, R6 ;  /* 0x000000301a067225 */ /* 0x000fe200078e0006 */
[----:B------:R-:W-:-:S03]  /*1ff0*/  ISETP.GE.AND P2, PT, R2, UR4, PT ;  /* 0x0000000402007c0c */ /* 0x000fc6000bf46270 */
[----:B------:R-:W-:Y:S02]  /*2000*/  IMAD R11, R55, 0x60, RZ ;  /* 0x00000060370b7824 */ /* 0x000fe400078e02ff */
[C---:B------:R-:W-:Y:S02]  /*2010*/  IMAD R15, R26.reuse, R55, R15 ;  /* 0x000000371a0f7224 */ /* 0x040fe400078e020f */
[----:B------:R-:W-:Y:S01]  /*2020*/  IMAD.WIDE.U32 R52, R26, R54, R52 ;  /* 0x000000361a347225 */ /* 0x000fe200078e0034 */
[----:B------:R-:W-:-:S03]  /*2030*/  LOP3.LUT R79, R85, 0x1, RZ, 0xc0, !PT ;  /* 0x00000001554f7812 */ /* 0x000fc600078ec0ff */
[----:B------:R-:W-:Y:S01]  /*2040*/  IMAD.WIDE.U32 R48, R48, 0x60, RZ ;  /* 0x0000006030307825 */ /* 0x000fe200078e00ff */
[----:B------:R-:W-:-:S03]  /*2050*/  LOP3.LUT R80, R85, 0x2, RZ, 0xc0, !PT ;  /* 0x0000000255507812 */ /* 0x000fc600078ec0ff */
[----:B------:R-:W-:Y:S01]  /*2060*/  IMAD.WIDE.U32 R54, R54, 0x60, RZ ;  /* 0x0000006036367825 */ /* 0x000fe200078e00ff */
[C---:B------:R-:W-:Y:S02]  /*2070*/  LOP3.LUT R81, R85.reuse, 0x4, RZ, 0xc0, !PT ;  /* 0x0000000455517812 */ /* 0x040fe400078ec0ff */
[----:B------:R-:W-:Y:S01]  /*2080*/  LOP3.LUT R82, R85, 0x8, RZ, 0xc0, !PT ;  /* 0x0000000855527812 */ /* 0x000fe200078ec0ff */
[----:B------:R-:W-:Y:S01]  /*2090*/  IMAD.SHL.U32 R64, R35, 0x2, RZ ;  /* 0x0000000223407824 */ /* 0x000fe200078e00ff */
[----:B------:R-:W-:Y:S01]  /*20a0*/  LOP3.LUT R83, R85, 0x10, RZ, 0xc0, !PT ;  /* 0x0000001055537812 */ /* 0x000fe200078ec0ff */
[----:B------:R-:W-:Y:S01]  /*20b0*/  IMAD.IADD R65, R49, 0x1, R65 ;  /* 0x0000000131417824 */ /* 0x000fe200078e0241 */
[----:B------:R-:W-:Y:S01]  /*20c0*/  LOP3.LUT R84, R85, 0x20, RZ, 0xc0, !PT ;  /* 0x0000002055547812 */ /* 0x000fe200078ec0ff */
[----:B------:R-:W-:Y:S01]  /*20d0*/  IMAD.IADD R66, R55, 0x1, R11 ;  /* 0x0000000137427824 */ /* 0x000fe200078e020b */
        /* <DEDUP_REMOVED lines=10> */
[----:B------:R-:W-:Y:S02]  /*2180*/  LOP3.LUT P1, RZ, R36, 0x4, RZ, 0xc0, !PT ;  /* 0x0000000424ff7812 */ /* 0x000fe4000782c0ff */
[----:B------:R-:W-:Y:S02]  /*2190*/  SHF.R.S32.HI R36, RZ, 0x1f, R38 ;  /* 0x0000001fff247819 */ /* 0x000fe40000011426 */
[----:B------:R-:W-:Y:S02]  /*21a0*/  LOP3.LUT R58, R58, 0x1c0, RZ, 0xc0, !PT ;  /* 0x000001c03a3a7812 */ /* 0x000fe400078ec0ff */
[----:B------:R-:W-:-:S04]  /*21b0*/  LEA.HI R36, R36, R38, RZ, 0x2 ;  /* 0x0000002624247211 */ /* 0x000fc800078f10ff */
[----:B------:R-:W-:-:S05]  /*21c0*/  LOP3.LUT R36, R36, 0xfffffffc, RZ, 0xc0, !PT ;  /* 0xfffffffc24247812 */ /* 0x000fca00078ec0ff */
[----:B------:R-:W-:Y:S02]  /*21d0*/  IMAD.IADD R36, R38, 0x1, -R36 ;  /* 0x0000000126247824 */ /* 0x000fe400078e0a24 */
[----:B------:R-:W0:Y:S02]  /*21e0*/  S2R R38, SR_TID.X ;  /* 0x0000000000267919 */ /* 0x000e240000002100 */
[----:B------:R-:W-:Y:S01]  /*21f0*/  IMAD R62, R36, 0x40, R23 ;  /* 0x00000040243e7824 */ /* 0x000fe200078e0217 */
[----:B------:R-:W-:Y:S02]  /*2200*/  SHF.R.U32.HI R60, RZ, 0x3, R58 ;  /* 0x00000003ff3c7819 */ /* 0x000fe4000001163a */
[----:B------:R-:W-:-:S04]  /*2210*/  LOP3.LUT R9, R58, 0x18, R16, 0xf8, !PT ;  /* 0x000000183a097812 */ /* 0x000fc800078ef810 */
[----:B------:R-:W-:Y:S01]  /*2220*/  LOP3.LUT R9, R9, R60, RZ, 0x3c, !PT ;  /* 0x0000003c09097212 */ /* 0x000fe200078e3cff */
[----:B0-----:R-:W-:-:S05]  /*2230*/  VIADD R38, R38, 0xffffff80 ;  /* 0xffffff8026267836 */ /* 0x001fca0000000000 */
[----:B------:R-:W-:-:S04]  /*2240*/  SHF.R.S32.HI R36, RZ, 0x1f, R38 ;  /* 0x0000001fff247819 */ /* 0x000fc80000011426 */
[----:B------:R-:W-:-:S04]  /*2250*/  LEA.HI R36, R36, R38, RZ, 0x5 ;  /* 0x0000002624247211 */ /* 0x000fc800078f28ff */
[----:B------:R-:W-:-:S04]  /*2260*/  SHF.R.S32.HI R36, RZ, 0x5, R36 ;  /* 0x00000005ff247819 */ /* 0x000fc80000011424 */
[----:B------:R-:W-:Y:S02]  /*2270*/  LEA R67, R36, R9, 0x9 ;  /* 0x0000000924437211 */ /* 0x000fe400078e48ff */
        /* <DEDUP_REMOVED lines=8> */
[----:B----4-:R-:W-:Y:S01]  /*2300*/  SHF.R.S32.HI R75, RZ, 0x1f, R24 ;  /* 0x0000001fff4b7819 */ /* 0x010fe20000011418 */
[----:B---3--:R-:W-:-:S10]  /*2310*/  IMAD.IADD R78, R8, 0x1, R13 ;  /* 0x00000001084e7824 */ /* 0x008fd400078e020d */
.L_x_6010:
[----:B0-----:R-:W0:Y:S01]  /*2320*/  LDC R91, c[0x0][0x430] ;  /* 0x00010c00ff5b7b82 */ /* 0x001e220000000800 */
[----:B------:R-:W-:Y:S01]  /*2330*/  IADD3 R29, R29, -0x1, RZ ;  /* 0xffffffff1d1d7810 */ /* 0x000fe20007ffe0ff */
[----:B------:R-:W-:-:S04]  /*2340*/  IMAD.MOV.U32 R96, RZ, RZ, RZ ;  /* 0x000000ffff607224 */ /* 0x000fc800078e00ff */
[----:B------:R-:W-:Y:S02]  /*2350*/  IMAD R12, R29, 0x60, R62 ;  /* 0x000000601d0c7824 */ /* 0x000fe400078e023e */
[----:B-1----:R-:W1:Y:S02]  /*2360*/  LDC R95, c[0x0][0x3f4] ;  /* 0x0000fd00ff5f7b82 */ /* 0x002e640000000800 */
[----:B------:R-:W-:Y:S01]  /*2370*/  IMAD.IADD R15, R0, 0x1, R12 ;  /* 0x00000001000f7824 */ /* 0x000fe200078e020c */
[----:B------:R-:W-:-:S03]  /*2380*/  ISETP.GE.AND P2, PT, R12, R25, PT ;  /* 0x000000190c00720c */ /* 0x000fc60003f46270 */
[----:B------:R-:W-:Y:S01]  /*2390*/  IMAD.MOV.U32 R13, RZ, RZ, R15 ;  /* 0x000000ffff0d7224 */ /* 0x000fe200078e000f */
[----:B------:R-:W-:Y:S02]  /*23a0*/  ISETP.GT.OR P2, PT, R62, 0x5f, P2 ;  /* 0x0000005f3e00780c */ /* 0x000fe40001744670 */
[----:B0-----:R-:W-:-:S11]  /*23b0*/  ISETP.NE.AND P3, PT, R91, 0x1, PT ;  /* 0x000000015b00780c */ /* 0x001fd60003f65270 */
[----:B------:R-:W0:Y:S08]  /*23c0*/  @!P2 LDC.64 R10, c[0x0][0x428] ;  /* 0x00010a00ff0aab82 */ /* 0x000e300000000a00 */
[----:B------:R-:W2:Y:S08]  /*23d0*/  @!P2 LDC.64 R32, c[0x0][0x418] ;  /* 0x00010600ff20ab82 */ /* 0x000eb00000000a00 */
[----:B------:R-:W3:Y:S08]  /*23e0*/  @P3 LDC R8, c[0x0][0x434] ;  /* 0x00010d00ff083b82 */ /* 0x000ef00000000800 */
        /* <DEDUP_REMOVED lines=86> */
.L_x_5961:
[----:B------:R-:W-:Y:S05]  /*2950*/  BSYNC B1 ;  /* 0x0000000000017941 */ /* 0x000fea0003800000 */
.L_x_5960:
        /* <DEDUP_REMOVED lines=29> */
.L_x_5963:
[----:B------:R-:W-:Y:S05]  /*2b30*/  BSYNC B1 ;  /* 0x0000000000017941 */ /* 0x000fea0003800000 */
.L_x_5962:
[----:B0-----:R-:W-:Y:S01]  /*2b40*/  IMAD.MOV.U32 R8, RZ, RZ, R92 ;  /* 0x000000ffff087224 */ /* 0x001fe200078e005c */
[----:B------:R-:W-:Y:S01]  /*2b50*/  UISETP.NE.AND UP0, UPT, UR47, 0x3, UPT ;  /* 0x000000032f00788c */ /* 0x000fe2000bf05270 */
[----:B------:R-:W-:Y:S01]  /*2b60*/  IMAD.MOV.U32 R9, RZ, RZ, R93 ;  /* 0x000000ffff097224 */ /* 0x000fe200078e005d */
[----:B------:R-:W-:Y:S01]  /*2b70*/  MOV R11, R47 ;  /* 0x0000002f000b7202 */ /* 0x000fe20000000f00 */
[----:B------:R-:W-:Y:S01]  /*2b80*/  IMAD.MOV.U32 R10, RZ, RZ, R46 ;  /* 0x000000ffff0a7224 */ /* 0x000fe200078e002e */
[----:B------:R-:W-:Y:S02]  /*2b90*/  PRMT R113, R13, 0x5410, R14 ;  /* 0x000054100d717816 */ /* 0x000fe4000000000e */
        /* <DEDUP_REMOVED lines=9> */
[----:B------:R-:W-:Y:S01]  /*2c30*/  PRMT R105, R105, 0x5410, R10 ;  /* 0x0000541069697816 */ /* 0x000fe2000000000a */
        /* <DEDUP_REMOVED lines=8> */
[----:B------:R-:W-:Y:S02]  /*2cc0*/  PRMT R103, R8, 0x5410, R9 ;  /* 0x0000541008677816 */ /* 0x000fe40000000009 */
[----:B------:R-:W-:Y:S01]  /*2cd0*/  PRMT R104, R104, 0x5410, R11 ;  /* 0x0000541068687816 */ /* 0x000fe2000000000b */
[----:B------:R-:W-:Y:S06]  /*2ce0*/  @!P3 BRA `(.L_x_5964) ;  /* 0x000000000004b947 */ /* 0x000fec0003800000 */
[----:B------:R-:W-:Y:S01]  /*2cf0*/  BPT.TRAP 0x1 ;  /* 0x000000040000795c */ /* 0x000fe20000300000 */
.L_x_5964:
[----:B------:R-:W-:Y:S01]  /*2d00*/  IMAD R86, R19, 0x8, R22 ;  /* 0x0000000813567824 */ /* 0x000fe200078e0216 */
[----:B------:R-:W-:Y:S01]  /*2d10*/  SHF.L.U32 R99, R206, 0x1f, RZ ;  /* 0x0000001fce637819 */ /* 0x000fe200000006ff */
[----:B------:R-:W-:Y:S03]  /*2d20*/  BSSY B1, `(.L_x_5965) ;  /* 0x0000003000017945 */ /* 0x000fe60003800000 */
[----:B------:R-:W0:Y:S02]  /*2d30*/  SYNCS.PHASECHK.TRANS64.TRYWAIT P5, [R86+URZ+0x32490], R99 ;  /* 0x03249063560075a7 */ /* 0x000e2400080a017f */
[----:B0-----:R-:W-:Y:S05]  /*2d40*/  @!P5 BRA `(.L_x_5966) ;  /* 0x000001b400e0d947 */ /* 0x001fea0003800000 */
.L_x_6233:
[----:B------:R-:W-:Y:S05]  /*2d50*/  BSYNC B1 ;  /* 0x0000000000017941 */ /* 0x000fea0003800000 */
.L_x_5965:
[----:B------:R-:W-:-:S03]  /*2d60*/  UMOV UR4, 0xffffffff ;  /* 0xffffffff00047882 */ /* 0x000fc60000000000 */
[----:B------:R-:W-:Y:S05]  /*2d70*/  BRA.DIV UR4, `(.L_x_5967) ;  /* 0x000001b604e87947 */ /* 0x000fea000b800000 */
[----:B------:R1:W2:Y:S04]  /*2d80*/  SHFL.IDX PT, R33, R90, RZ, 0x1c1f ;  /* 0x001c1fff5a217589 */ /* 0x0002a800000e0000 */
[----:B------:R1:W3:Y:S02]  /*2d90*/  SHFL.IDX PT, R14, R89, RZ, 0x1c1f ;  /* 0x001c1fff590e7589 */ /* 0x0002e400000e0000 */
.L_x_6237:
        /* <DEDUP_REMOVED lines=17> */
[----:B------:R-:W-:Y:S02]  /*2eb0*/  HADD2.F32 R46, -RZ, R11.H1_H1 ;  /* 0x3000000bff2e7230 */ /* 0x000fe40000004100 */
[----:B------:R-:W-:Y:S02]  /*2ec0*/  HADD2.F32 R93, -RZ, R93.H0_H0 ;  /* 0x2000005dff5d7230 */ /* 0x000fe40000004100 */
[----:B------:R-:W-:-:S02]  /*2ed0*/  HADD2.F32 R106, -RZ, R106.H0_H0 ;  /* 0x2000006aff6a7230 */ /* 0x000fc40000004100 */
[----:B------:R-:W-:Y:S02]  /*2ee0*/  HADD2.F32 R11, -RZ, R11.H0_H0 ;  /* 0x2000000bff0b7230 */ /* 0x000fe40000004100 */
[-C--:B------:R-:W-:Y:S01]  /*2ef0*/  FMUL.FTZ R108, R10, R93.reuse ;  /* 0x0000005d0a6c7220 */ /* 0x080fe20000410000 */
[----:B------:R-:W-:Y:S02]  /*2f00*/  HADD2.F32 R47, -RZ, R107.H0_H0 ;  /* 0x2000006bff2f7230 */ /* 0x000fe40000004100 */
[----:B------:R-:W-:Y:S01]  /*2f10*/  FMUL.FTZ R93, R9, R93 ;  /* 0x0000005d095d7220 */ /* 0x000fe20000410000 */
[----:B------:R-:W-:Y:S02]  /*2f20*/  HADD2.F32 R92, -RZ, R92.H0_H0 ;  /* 0x2000005cff5c7230 */ /* 0x000fe40000004100 */
        /* <DEDUP_REMOVED lines=26> */
.L_x_5973:
[----:B------:R-:W-:Y:S05]  /*30d0*/  BSYNC B3 ;  /* 0x0000000000037941 */ /* 0x000fea0003800000 */
.L_x_5972:
[----:B0-----:R4:W-:Y:S02]  /*30e0*/  ST.E.128 desc[UR40][R12.64], R8 ;  /* 0x000000080c007985 */ /* 0x0019e4000c101d28 */
.L_x_5971:
[----:B------:R-:W-:Y:S05]  /*30f0*/  BSYNC B2 ;  /* 0x0000000000027941 */ /* 0x000fea0003800000 */
.L_x_5970:
        /* <DEDUP_REMOVED lines=9> */
[----:B0-----:R-:W-:Y:S01]  /*3190*/  IMAD.MOV.U32 R12, RZ, RZ, R10 ;  /* 0x000000ffff0c7224 */ /* 0x001fe200078e000a */
[----:B------:R-:W-:Y:S01]  /*31a0*/  SHF.R.U64 R33, R44, 0x10, R45 ;  /* 0x000000102c217819 */ /* 0x000fe2000000122d */
[----:B------:R-:W-:Y:S01]  /*31b0*/  HADD2.F32 R10, -RZ, R9.H1_H1 ;  /* 0x30000009ff0a7230 */ /* 0x000fe20000004100 */
[----:B------:R-:W-:Y:S01]  /*31c0*/  SHF.R.U32.HI R44, RZ, 0x10, R43 ;  /* 0x00000010ff2c7819 */ /* 0x000fe2000001162b */
[----:B------:R-:W-:Y:S01]  /*31d0*/  HADD2.F32 R43, -RZ, R13.H0_H0 ;  /* 0x2000000dff2b7230 */ /* 0x000fe20000004100 */
[----:B------:R-:W-:Y:S01]  /*31e0*/  SHF.R.U32.HI R45, RZ, 0x10, R45 ;  /* 0x00000010ff2d7819 */ /* 0x000fe2000001162d */
[----:B------:R-:W-:Y:S02]  /*31f0*/  HADD2.F32 R9, -RZ, R9.H0_H0 ;  /* 0x20000009ff097230 */ /* 0x000fe40000004100 */
[----:B------:R-:W-:Y:S02]  /*3200*/  HADD2.F32 R33, -RZ, R33.H0_H0 ;  /* 0x20000021ff217230 */ /* 0x000fe40000004100 */
[----:B------:R-:W-:Y:S01]  /*3210*/  FMUL.FTZ R46, R10, R43 ;  /* 0x0000002b0a2e7220 */ /* 0x000fe20000410000 */
[----:B------:R-:W-:-:S02]  /*3220*/  HADD2.F32 R44, -RZ, R44.H0_H0 ;  /* 0x2000002cff2c7230 */ /* 0x000fc40000004100 */
[C---:B------:R-:W-:Y:S01]  /*3230*/  FMUL.FTZ R43, R9.reuse, R43 ;  /* 0x0000002b092b7220 */ /* 0x040fe20000410000 */
[--C-:B------:R-:W-:Y:S02]  /*3240*/  HADD2.F32 R13, -RZ, R11.reuse.H1_H1 ;  /* 0x3000000bff0d7230 */ /* 0x100fe40000004100 */
[-C--:B------:R-:W-:Y:S01]  /*3250*/  FFMA.FTZ R46, R9, R33.reuse, -R46 ;  /* 0x00000021092e7223 */ /* 0x080fe2000001082e */
[----:B------:R-:W-:Y:S02]  /*3260*/  HADD2.F32 R11, -RZ, R11.H0_H0 ;  /* 0x2000000bff0b7230 */ /* 0x000fe40000004100 */
[----:B------:R-:W-:Y:S01]  /*3270*/  FFMA.FTZ R47, R10, R33, R43 ;  /* 0x000000210a2f7223 */ /* 0x000fe2000001002b */
[----:B------:R-:W-:Y:S02]  /*3280*/  HADD2.F32 R42, -RZ, R45.H0_H0 ;  /* 0x2000002dff2a7230 */ /* 0x000fe40000004100 */
[----:B------:R-:W-:Y:S01]  /*3290*/  FMUL.FTZ R92, R13, R44 ;  /* 0x0000002c0d5c7220 */ /* 0x000fe20000410000 */
[----:B------:R-:W-:-:S02]  /*32a0*/  HADD2.F32 R9, -RZ, R8.H1_H1 ;  /* 0x30000008ff097230 */ /* 0x000fc40000004100 */
[C---:B------:R-:W-:Y:S01]  /*32b0*/  FMUL.FTZ R44, R11.reuse, R44 ;  /* 0x0000002c0b2c7220 */ /* 0x040fe20000410000 */
[--C-:B------:R-:W-:Y:S02]  /*32c0*/  HADD2.F32 R33, -RZ, R115.reuse.H0_H0 ;  /* 0x20000073ff217230 */ /* 0x100fe40000004100 */
        /* <DEDUP_REMOVED lines=20> */
.L_x_5975:
[----:B------:R-:W-:Y:S05]  /*3410*/  BSYNC B2 ;  /* 0x0000000000027941 */ /* 0x000fea0003800000 */
.L_x_5974:
[----:B0-----:R0:W-:Y:S02]  /*3420*/  ST.E.128 desc[UR40][R14.64], R8 ;  /* 0x000000080e007985 */ /* 0x0011e4000c101d28 */
.L_x_5969:
[----:B------:R-:W-:Y:S05]  /*3430*/  BSYNC B1 ;  /* 0x0000000000017941 */ /* 0x000fea0003800000 */
.L_x_5968:
[----:B------:R-:W-:-:S03]  /*3440*/  UMOV UR4, 0xffffffff ;  /* 0xffffffff00047882 */ /* 0x000fc60000000000 */
[----:B------:R-:W-:Y:S05]  /*3450*/  BRA.DIV UR4, `(.L_x_5976) ;  /* 0x000001b204787947 */ /* 0x000fea000b800000 */
[----:B--2---:R2:W1:Y:S04]  /*3460*/  SHFL.IDX PT, R33, R90, 0x1, 0x1c1f ;  /* 0x003c1f005a217f89 */ /* 0x00446800000e0000 */
[----:B0--3--:R2:W0:Y:S02]  /*3470*/  SHFL.IDX PT, R14, R89, 0x1, 0x1c1f ;  /* 0x003c1f00590e7f89 */ /* 0x00942400000e0000 */
.L_x_6241:
[----:B------:R-:W-:Y:S05]  /*3480*/  @P4 BRA `(.L_x_5977) ;  /* 0x0000001c00dc4947 */ /* 0x000fea0003800000 */
[----:B------:R-:W-:Y:S04]  /*3490*/  BSSY B1, `(.L_x_5978) ;  /* 0x0000033000017945 */ /* 0x000fe80003800000 */
[----:B------:R-:W-:Y:S05]  /*34a0*/  @P1 BRA `(.L_x_5979) ;  /* 0x0000000000c41947 */ /* 0x000fea0003800000 */
[----:B----4-:R3:W4:Y:S01]  /*34b0*/  LDS.128 R8, [R101+0x2000] ;  /* 0x0020000065087984 */ /* 0x0107220000000c00 */
[C---:B0-----:R-:W-:Y:S01]  /*34c0*/  LEA R12, P2, R16.reuse, R14, 0x1 ;  /* 0x0000000e100c7211 */ /* 0x041fe200078408ff */
[----:B------:R-:W-:Y:S03]  /*34d0*/  BSSY B2, `(.L_x_5980) ;  /* 0x000002d000027945 */ /* 0x000fe60003800000 */
[----:B-1----:R-:W-:Y:S02]  /*34e0*/  LEA.HI.X R13, R16, R33, R17, 0x1, P2 ;  /* 0x00000021100d7211 */ /* 0x002fe400010f0c11 */
[----:B------:R-:W-:-:S13]  /*34f0*/  ISETP.GE.AND P2, PT, R200, R95, PT ;  /* 0x0000005fc800720c */ /* 0x000fda0003f46270 */
[----:B---3--:R-:W-:Y:S05]  /*3500*/  @P2 BRA `(.L_x_5981) ;  /* 0x0000000000a42947 */ /* 0x008fea0003800000 */
[--C-:B------:R-:W-:Y:S02]  /*3510*/  SHF.R.U64 R43, R40, 0x10, R41.reuse ;  /* 0x00000010282b7819 */ /* 0x100fe40000001229 */
[----:B------:R-:W-:Y:S02]  /*3520*/  SHF.R.U32.HI R40, RZ, 0x10, R41 ;  /* 0x00000010ff287819 */ /* 0x000fe40000011629 */
[--C-:B------:R-:W-:Y:S01]  /*3530*/  SHF.R.U64 R41, R38, 0x10, R39.reuse ;  /* 0x0000001026297819 */ /* 0x100fe20000001227 */
[--C-:B----4-:R-:W-:Y:S01]  /*3540*/  HADD2.F32 R38, -RZ, R11.reuse.H1_H1 ;  /* 0x3000000bff267230 */ /* 0x110fe20000004100 */
[----:B------:R-:W-:Y:S01]  /*3550*/  SHF.R.U32.HI R42, RZ, 0x10, R39 ;  /* 0x00000010ff2a7819 */ /* 0x000fe20000011627 */
[----:B------:R-:W-:Y:S01]  /*3560*/  HADD2.F32 R11, -RZ, R11.H0_H0 ;  /* 0x2000000bff0b7230 */ /* 0x000fe20000004100 */
[----:B------:R-:W-:Y:S01]  /*3570*/  MOV R15, R10 ;  /* 0x0000000a000f7202 */ /* 0x000fe20000000f00 */
[----:B------:R-:W-:Y:S02]  /*3580*/  HADD2.F32 R41, -RZ, R41.H0_H0 ;  /* 0x20000029ff297230 */ /* 0x000fe40000004100 */
[----:B------:R-:W-:-:S02]  /*3590*/  HADD2.F32 R10, -RZ, R9.H1_H1 ;  /* 0x30000009ff0a7230 */ /* 0x000fc40000004100 */
[----:B------:R-:W-:Y:S02]  /*35a0*/  HADD2.F32 R42, -RZ, R42.H0_H0 ;  /* 0x2000002aff2a7230 */ /* 0x000fe40000004100 */
[----:B------:R-:W-:Y:S02]  /*35b0*/  HADD2.F32 R9, -RZ, R9.H0_H0 ;  /* 0x20000009ff097230 */ /* 0x000fe40000004100 */
[-C--:B------:R-:W-:Y:S01]  /*35c0*/  FMUL.FTZ R44, R10, R41.reuse ;  /* 0x000000290a2c7220 */ /* 0x080fe20000410000 */
[----:B------:R-:W-:Y:S02]  /*35d0*/  HADD2.F32 R39, -RZ, R43.H0_H0 ;  /* 0x2000002bff277230 */ /* 0x000fe40000004100 */
[-C--:B------:R-:W-:Y:S01]  /*35e0*/  FMUL.FTZ R46, R38, R42.reuse ;  /* 0x0000002a262e7220 */ /* 0x080fe20000410000 */
[----:B------:R-:W-:Y:S02]  /*35f0*/  HADD2.F32 R40, -RZ, R40.H0_H0 ;  /* 0x20000028ff287230 */ /* 0x000fe40000004100 */
[----:B------:R-:W-:Y:S01]  /*3600*/  FMUL.FTZ R41, R9, R41 ;  /* 0x0000002909297220 */ /* 0x000fe20000410000 */
[----:B------:R-:W-:Y:S01]  /*3610*/  FMUL.FTZ R43, R11, R42 ;  /* 0x0000002a0b2b7220 */ /* 0x000fe20000410000 */
[----:B------:R-:W-:Y:S01]  /*3620*/  FFMA.FTZ R44, R9, R39, -R44 ;  /* 0x00000027092c7223 */ /* 0x000fe2000001082c */
[----:B------:R-:W-:-:S02]  /*3630*/  HADD2.F32 R9, -RZ, R8.H1_H1 ;  /* 0x30000008ff097230 */ /* 0x000fc40000004100 */
[----:B------:R-:W-:Y:S01]  /*3640*/  FFMA.FTZ R41, R10, R39, R41 ;  /* 0x000000270a297223 */ /* 0x000fe20000010029 */
[-C--:B------:R-:W-:Y:S01]  /*3650*/  FFMA.FTZ R46, R11, R40.reuse, -R46 ;  /* 0x000000280b2e7223 */ /* 0x080fe2000001082e */
[----:B------:R-:W-:Y:S01]  /*3660*/  FFMA.FTZ R45, R38, R40, R43 ;  /* 0x00000028262d7223 */ /* 0x000fe2000001002b */
[----:B------:R-:W-:Y:S02]  /*3670*/  HADD2.F32 R11, -RZ, R105.H1_H1 ;  /* 0x30000069ff0b7230 */ /* 0x000fe40000004100 */
[----:B------:R-:W-:Y:S02]  /*3680*/  HADD2.F32 R10, -RZ, R15.H1_H1 ;  /* 0x3000000fff0a7230 */ /* 0x000fe40000004100 */
[----:B------:R-:W-:Y:S02]  /*3690*/  HADD2.F32 R105, -RZ, R105.H0_H0 ;  /* 0x20000069ff697230 */ /* 0x000fe40000004100 */
[----:B------:R-:W-:Y:S02]  /*36a0*/  HADD2.F32 R38, -RZ, R104.H1_H1 ;  /* 0x30000068ff267230 */ /* 0x000fe40000004100 */
[----:B------:R-:W-:-:S02]  /*36b0*/  HADD2.F32 R8, -RZ, R8.H0_H0 ;  /* 0x20000008ff087230 */ /* 0x000fc40000004100 */
[-C--:B------:R-:W-:Y:S01]  /*36c0*/  FMUL.FTZ R39, R9, R105.reuse ;  /* 0x0000006909277220 */ /* 0x080fe20000410000 */
[----:B------:R-:W-:Y:S02]  /*36d0*/  HADD2.F32 R15, -RZ, R15.H0_H0 ;  /* 0x2000000fff0f7230 */ /* 0x000fe40000004100 */
[-C--:B------:R-:W-:Y:S01]  /*36e0*/  FMUL.FTZ R42, R10, R38.reuse ;  /* 0x000000260a2a7220 */ /* 0x080fe20000410000 */
[----:B------:R-:W-:Y:S02]  /*36f0*/  HADD2.F32 R104, -RZ, R104.H0_H0 ;  /* 0x20000068ff687230 */ /* 0x000fe40000004100 */
[C---:B------:R-:W-:Y:S01]  /*3700*/  FMUL.FTZ R40, R8.reuse, R105 ;  /* 0x0000006908287220 */ /* 0x040fe20000410000 */
[-C--:B------:R-:W-:Y:S01]  /*3710*/  FFMA.FTZ R39, R8, R11.reuse, -R39 ;  /* 0x0000000b08277223 */ /* 0x080fe20000010827 */
[----:B------:R-:W-:Y:S02]  /*3720*/  FMUL.FTZ R43, R15, R38 ;  /* 0x000000260f2b7220 */ /* 0x000fe40000410000 */
[----:B------:R-:W-:Y:S01]  /*3730*/  FFMA.FTZ R40, R9, R11, R40 ;  /* 0x0000000b09287223 */ /* 0x000fe20000010028 */
[-C--:B------:R-:W-:Y:S01]  /*3740*/  FFMA.FTZ R42, R15, R104.reuse, -R42 ;  /* 0x000000680f2a7223 */ /* 0x080fe2000001082a */
[----:B------:R-:W-:Y:S01]  /*3750*/  FFMA.FTZ R43, R10, R104, R43 ;  /* 0x000000680a2b7223 */ /* 0x000fe2000001002b */
[----:B------:R-:W-:-:S02]  /*3760*/  F2FP.F16.F32.PACK_AB R9, R41, R44 ;  /* 0x0000002c2909723e */ /* 0x000fc400000000ff */
[----:B------:R-:W-:Y:S02]  /*3770*/  F2FP.F16.F32.PACK_AB R11, R45, R46 ;  /* 0x0000002e2d0b723e */ /* 0x000fe400000000ff */
[----:B------:R-:W-:Y:S02]  /*3780*/  F2FP.F16.F32.PACK_AB R8, R40, R39 ;  /* 0x000000272808723e */ /* 0x000fe400000000ff */
[----:B------:R-:W-:-:S07]  /*3790*/  F2FP.F16.F32.PACK_AB R10, R43, R42 ;  /* 0x0000002a2b0a723e */ /* 0x000fce00000000ff */
.L_x_5981:
[----:B------:R-:W-:Y:S05]  /*37a0*/  BSYNC B2 ;  /* 0x0000000000027941 */ /* 0x000fea0003800000 */
.L_x_5980:
[----:B----4-:R3:W-:Y:S02]  /*37b0*/  ST.E.128 desc[UR40][R12.64], R8 ;  /* 0x000000080c007985 */ /* 0x0107e4000c101d28 */
.L_x_5979:
[----:B------:R-:W-:Y:S05]  /*37c0*/  BSYNC B1 ;  /* 0x0000000000017941 */ /* 0x000fea0003800000 */
.L_x_5978:
[----:B------:R-:W-:-:S13]  /*37d0*/  ISETP.NE.AND P2, PT, R87, RZ, PT ;  /* 0x000000ff5700720c */ /* 0x000fda0003f45270 */
[----:B------:R-:W-:Y:S05]  /*37e0*/  @P2 BRA `(.L_x_5977) ;  /* 0x0000001c00042947 */ /* 0x000fea0003800000 */
[----:B---34-:R3:W4:Y:S01]  /*37f0*/  LDS.128 R8, [R94+0x2000] ;  /* 0x002000005e087984 */ /* 0x0187220000000c00 */
[C---:B0-----:R-:W-:Y:S01]  /*3800*/  LEA R14, P2, R2.reuse, R14, 0x1 ;  /* 0x0000000e020e7211 */ /* 0x041fe200078408ff */
[----:B------:R-:W-:Y:S03]  /*3810*/  BSSY B1, `(.L_x_5982) ;  /* 0x000002d000017945 */ /* 0x000fe60003800000 */
[----:B-1----:R-:W-:Y:S02]  /*3820*/  LEA.HI.X R15, R2, R33, R203, 0x1, P2 ;  /* 0x00000021020f7211 */ /* 0x002fe400010f0ccb */
[----:B------:R-:W-:-:S13]  /*3830*/  ISETP.GE.AND P2, PT, R207, R95, PT ;  /* 0x0000005fcf00720c */ /* 0x000fda0003f46270 */
[----:B---3--:R-:W-:Y:S05]  /*3840*/  @P2 BRA `(.L_x_5983) ;  /* 0x0000000000a42947 */ /* 0x008fea0003800000 */
[----:B------:R-:W-:Y:S01]  /*3850*/  SHF.R.U64 R13, R34, 0x10, R35 ;  /* 0x00000010220d7819 */ /* 0x000fe20000001223 */
[----:B----4-:R-:W-:Y:S01]  /*3860*/  IMAD.MOV.U32 R12, RZ, RZ, R10 ;  /* 0x000000ffff0c7224 */ /* 0x010fe200078e000a */
        /* <DEDUP_REMOVED lines=13> */
[----:B------:R-:W-:Y:S02]  /*3940*/  HADD2.F32 R34, -RZ, R37.H0_H0 ;  /* 0x20000025ff227230 */ /* 0x000fe40000004100 */
[-C--:B------:R-:W-:Y:S01]  /*3950*/  FMUL.FTZ R40, R13, R36.reuse ;  /* 0x000000240d287220 */ /* 0x080fe20000410000 */
[----:B------:R-:W-:Y:S01]  /*3960*/  FFMA.FTZ R37, R10, R33, R35 ;  /* 0x000000210a257223 */ /* 0x000fe20000010023 */
[----:B------:R-:W-:Y:S01]  /*3970*/  FMUL.FTZ R36, R11, R36 ;  /* 0x000000240b247220 */ /* 0x000fe20000410000 */
[----:B------:R-:W-:-:S02]  /*3980*/  HADD2.F32 R9, -RZ, R8.H1_H1 ;  /* 0x30000008ff097230 */ /* 0x000fc40000004100 */
[-C--:B------:R-:W-:Y:S01]  /*3990*/  FFMA.FTZ R40, R11, R34.reuse, -R40 ;  /* 0x000000220b287223 */ /* 0x080fe20000010828 */
[--C-:B------:R-:W-:Y:S02]  /*39a0*/  HADD2.F32 R33, -RZ, R103.reuse.H0_H0 ;  /* 0x20000067ff217230 */ /* 0x100fe40000004100 */
[----:B------:R-:W-:Y:S01]  /*39b0*/  FFMA.FTZ R39, R13, R34, R36 ;  /* 0x000000220d277223 */ /* 0x000fe20000010024 */
[----:B------:R-:W-:Y:S02]  /*39c0*/  HADD2.F32 R8, -RZ, R8.H0_H0 ;  /* 0x20000008ff087230 */ /* 0x000fe40000004100 */
[----:B------:R-:W-:Y:S02]  /*39d0*/  HADD2.F32 R103, -RZ, R103.H1_H1 ;  /* 0x30000067ff677230 */ /* 0x000fe40000004100 */
[----:B------:R-:W-:Y:S01]  /*39e0*/  FMUL.FTZ R35, R9, R33 ;  /* 0x0000002109237220 */ /* 0x000fe20000410000 */
[--C-:B------:R-:W-:Y:S02]  /*39f0*/  HADD2.F32 R10, -RZ, R12.reuse.H1_H1 ;  /* 0x3000000cff0a7230 */ /* 0x100fe40000004100 */
[----:B------:R-:W-:-:S02]  /*3a00*/  HADD2.F32 R12, -RZ, R12.H0_H0 ;  /* 0x2000000cff0c7230 */ /* 0x000fc40000004100 */
[--C-:B------:R-:W-:Y:S02]  /*3a10*/  HADD2.F32 R11, -RZ, R32.reuse.H0_H0 ;  /* 0x20000020ff0b7230 */ /* 0x100fe40000004100 */
[----:B------:R-:W-:Y:S02]  /*3a20*/  HADD2.F32 R13, -RZ, R32.H1_H1 ;  /* 0x30000020ff0d7230 */ /* 0x000fe40000004100 */
[----:B------:R-:W-:Y:S01]  /*3a30*/  FMUL.FTZ R32, R8, R33 ;  /* 0x0000002108207220 */ /* 0x000fe20000410000 */
[-C--:B------:R-:W-:Y:S01]  /*3a40*/  FMUL.FTZ R33, R10, R103.reuse ;  /* 0x000000670a217220 */ /* 0x080fe20000410000 */
        /* <DEDUP_REMOVED lines=9> */
.L_x_5983:
[----:B------:R-:W-:Y:S05]  /*3ae0*/  BSYNC B1 ;  /* 0x0000000000017941 */ /* 0x000fea0003800000 */
.L_x_5982:
[----:B----4-:R0:W-:Y:S01]  /*3af0*/  ST.E.128 desc[UR40][R14.64], R8 ;  /* 0x000000080e007985 */ /* 0x0101e2000c101d28 */
[----:B------:R-:W-:Y:S05]  /*3b00*/  BRA `(.L_x_5977) ;  /* 0x00000018003c7947 */ /* 0x000fea0003800000 */
.L_x_5959:
[----:B------:R-:W-:Y:S01]  /*3b10*/  VIADD R12, R23, 0x40 ;  /* 0x00000040170c7836 */ /* 0x000fe20000000000 */
[----:B------:R-:W-:-:S04]  /*3b20*/  CS2R R34, SRZ ;  /* 0x0000000000227805 */ /* 0x000fc8000001ff00 */
        /* <DEDUP_REMOVED lines=10> */
[----:B------:R-:W-:Y:S01]  /*3bd0*/  @!P3 IMAD.X R9, R33, 0x1, R70, P4 ;  /* 0x000000012109b824 */ /* 0x000fe200020e0646 */
[----:B------:R-:W-:Y:S01]  /*3be0*/  CS2R R32, SRZ ;  /* 0x0000000000207805 */ /* 0x000fe2000001ff00 */
[----:B------:R-:W1:Y:S01]  /*3bf0*/  @!P3 LDC.64 R12, c[0x0][0x400] ;  /* 0x00010000ff0cbb82 */ /* 0x000e620000000a00 */
[----:B0-----:R-:W-:-:S04]  /*3c00*/  @!P3 LEA R14, P4, R10, R14, 0x1 ;  /* 0x0000000e0a0eb211 */ /* 0x001fc800078808ff */
[----:B------:R-:W-:Y:S02]  /*3c10*/  @!P3 LEA.HI.X R15, R10, R15, R9, 0x1, P4 ;  /* 0x0000000f0a0fb211 */ /* 0x000fe400020f0c09 */
[----:B------:R-:W-:Y:S01]  /*3c20*/  @!P3 IADD3 R8, P4, R52, R8, RZ ;  /* 0x000000083408b210 */ /* 0x000fe20007f9e0ff */
[----:B------:R-:W0:Y:S01]  /*3c30*/  @!P2 LDC.64 R10, c[0x0][0x3e8] ;  /* 0x0000fa00ff0aab82 */ /* 0x000e220000000a00 */
[----:B------:R-:W-:Y:S02]  /*3c40*/  CS2R R38, SRZ ;  /* 0x0000000000267805 */ /* 0x000fe4000001ff00 */
[----:B------:R-:W-:Y:S01]  /*3c50*/  CS2R R36, SRZ ;  /* 0x0000000000247805 */ /* 0x000fe2000001ff00 */
[----:B------:R-:W2:Y:S01]  /*3c60*/  @!P3 LDG.E.128 R32, desc[UR40][R14.64] ;  /* 0x000000280e20b981 */ /* 0x000ea2000c1e1d00 */
[----:B------:R-:W-:Y:S01]  /*3c70*/  @!P3 IMAD.X R9, R99, 0x1, R72, P4 ;  /* 0x000000016309b824 */ /* 0x000fe200020e0648 */
[----:B-1----:R-:W-:-:S04]  /*3c80*/  @!P3 LEA R12, P4, R8, R12, 0x1 ;  /* 0x0000000c080cb211 */ /* 0x002fc800078808ff */
[----:B------:R-:W-:Y:S02]  /*3c90*/  @!P3 LEA.HI.X R13, R8, R13, R9, 0x1, P4 ;  /* 0x0000000d080db211 */ /* 0x000fe400020f0c09 */
[----:B------:R-:W1:Y:S03]  /*3ca0*/  @!P2 LDC.64 R8, c[0x0][0x400] ;  /* 0x00010000ff08ab82 */ /* 0x000e660000000a00 */
[----:B------:R3:W4:Y:S01]  /*3cb0*/  @!P3 LDG.E.128 R36, desc[UR40][R12.64] ;  /* 0x000000280c24b981 */ /* 0x000722000c1e1d00 */
[----:B------:R-:W-:Y:S02]  /*3cc0*/  CS2R R42, SRZ ;  /* 0x00000000002a7805 */ /* 0x000fe4000001ff00 */
[----:B0-----:R-:W-:-:S04]  /*3cd0*/  @!P2 LEA R10, P3, R40, R10, 0x1 ;  /* 0x0000000a280aa211 */ /* 0x001fc800078608ff */
[----:B------:R-:W-:Y:S02]  /*3ce0*/  @!P2 LEA.HI.X R11, R40, R11, R41, 0x1, P3 ;  /* 0x0000000b280ba211 */ /* 0x000fe400018f0c29 */
[----:B------:R-:W-:Y:S02]  /*3cf0*/  CS2R R40, SRZ ;  /* 0x0000000000287805 */ /* 0x000fe4000001ff00 */
[----:B------:R-:W-:Y:S02]  /*3d00*/  CS2R R46, SRZ ;  /* 0x00000000002e7805 */ /* 0x000fe4000001ff00 */
[C---:B-1----:R-:W-:Y:S02]  /*3d10*/  @!P2 LEA R8, P3, R44.reuse, R8, 0x1 ;  /* 0x000000082c08a211 */ /* 0x042fe400078608ff */
[----:B------:R4:W5:Y:S02]  /*3d20*/  @!P2 LDG.E.128 R40, desc[UR40][R10.64] ;  /* 0x000000280a28a981 */ /* 0x000964000c1e1d00 */
[----:B------:R-:W-:-:S02]  /*3d30*/  @!P2 LEA.HI.X R9, R44, R9, R45, 0x1, P3 ;  /* 0x000000092c09a211 */ /* 0x000fc400018f0c2d */
[----:B------:R-:W-:-:S06]  /*3d40*/  CS2R R44, SRZ ;  /* 0x00000000002c7805 */ /* 0x000fcc000001ff00 */
[----:B------:R0:W5:Y:S01]  /*3d50*/  @!P2 LDG.E.128 R44, desc[UR40][R8.64] ;  /* 0x00000028082ca981 */ /* 0x000162000c1e1d00 */
[----:B------:R-:W-:-:S06]  /*3d60*/  UISETP.NE.AND UP0, UPT, UR47, 0x3, UPT ;  /* 0x000000032f00788c */ /* 0x000fcc000bf05270 */
[----:B------:R-:W-:Y:S02]  /*3d70*/  PLOP3.LUT P3, PT, PT, PT, UP0, 0x80, 0x0 ;  /* 0x000000000000781c */ /* 0x000fe40003f6f008 */
[----:B------:R-:W-:Y:S01]  /*3d80*/  ISETP.GE.AND P2, PT, R16, R95, PT ;  /* 0x0000005f1000720c */ /* 0x000fe20003f46270 */
[----:B--2---:R-:W-:Y:S01]  /*3d90*/  IMAD.MOV.U32 R15, RZ, RZ, R33 ;  /* 0x000000ffff0f7224 */ /* 0x004fe200078e0021 */
[----:B---3--:R-:W-:-:S04]  /*3da0*/  MOV R13, R35 ;  /* 0x00000023000d7202 */ /* 0x008fc80000000f00 */
        /* <DEDUP_REMOVED lines=8> */
[----:B------:R-:W-:Y:S01]  /*3e30*/  PRMT R120, R10, 0x5410, R9 ;  /* 0x000054100a787816 */ /* 0x000fe20000000009 */
[----:B------:R-:W-:Y:S02]  /*3e40*/  IMAD.MOV.U32 R12, RZ, RZ, R34 ;  /* 0x000000ffff0c7224 */ /* 0x000fe400078e0022 */
[----:B------:R-:W-:Y:S02]  /*3e50*/  IMAD.MOV.U32 R14, RZ, RZ, R32 ;  /* 0x000000ffff0e7224 */ /* 0x000fe400078e0020 */
[----:B-----5:R-:W-:Y:S02]  /*3e60*/  IMAD.MOV.U32 R8, RZ, RZ, R42 ;  /* 0x000000ffff087224 */ /* 0x020fe400078e002a */
[----:B------:R-:W-:Y:S02]  /*3e70*/  IMAD.MOV.U32 R10, RZ, RZ, R40 ;  /* 0x000000ffff0a7224 */ /* 0x000fe400078e0028 */
[----:B------:R-:W-:Y:S02]  /*3e80*/  IMAD.MOV.U32 R11, RZ, RZ, R41 ;  /* 0x000000ffff0b7224 */ /* 0x000fe400078e0029 */
[----:B------:R-:W-:Y:S01]  /*3e90*/  IMAD.MOV.U32 R9, RZ, RZ, R43 ;  /* 0x000000ffff097224 */ /* 0x000fe200078e002b */
[----:B------:R-:W-:-:S02]  /*3ea0*/  PRMT R104, R8, 0x7610, R104 ;  /* 0x0000761008687816 */ /* 0x000fc40000000068 */
[----:B------:R-:W-:Y:S01]  /*3eb0*/  PRMT R106, R10, 0x7610, R106 ;  /* 0x000076100a6a7816 */ /* 0x000fe2000000006a */
[----:B------:R-:W-:Y:S01]  /*3ec0*/  IMAD.MOV.U32 R8, RZ, RZ, R46 ;  /* 0x000000ffff087224 */ /* 0x000fe200078e002e */
[----:B------:R-:W-:Y:S01]  /*3ed0*/  PRMT R108, R108, 0x5410, R11 ;  /* 0x000054106c6c7816 */ /* 0x000fe2000000000b */
[----:B------:R-:W-:Y:S01]  /*3ee0*/  IMAD.MOV.U32 R10, RZ, RZ, R44 ;  /* 0x000000ffff0a7224 */ /* 0x000fe200078e002c */
[----:B------:R-:W-:Y:S01]  /*3ef0*/  PRMT R107, R9, 0x7610, R107 ;  /* 0x00007610096b7816 */ /* 0x000fe2000000006b */
[----:B------:R-:W-:Y:S01]  /*3f00*/  IMAD.MOV.U32 R11, RZ, RZ, R45 ;  /* 0x000000ffff0b7224 */ /* 0x000fe200078e002d */
[----:B------:R-:W-:Y:S02]  /*3f10*/  MOV R9, R47 ;  /* 0x0000002f00097202 */ /* 0x000fe40000000f00 */
[----:B------:R-:W-:Y:S02]  /*3f20*/  PRMT R119, R12, 0x5410, R14 ;  /* 0x000054100c777816 */ /* 0x000fe4000000000e */
[----:B------:R-:W-:-:S02]  /*3f30*/  PRMT R104, R104, 0x5410, R8 ;  /* 0x0000541068687816 */ /* 0x000fc40000000008 */
[----:B------:R-:W-:Y:S02]  /*3f40*/  PRMT R107, R107, 0x5410, R9 ;  /* 0x000054106b6b7816 */ /* 0x000fe40000000009 */
[----:B------:R-:W-:Y:S02]  /*3f50*/  PRMT R106, R106, 0x5410, R10 ;  /* 0x000054106a6a7816 */ /* 0x000fe4000000000a */
[----:B------:R-:W-:Y:S01]  /*3f60*/  PRMT R108, R11, 0x7610, R108 ;  /* 0x000076100b6c7816 */ /* 0x000fe2000000006c */
[----:B------:R-:W-:Y:S06]  /*3f70*/  @!P3 BRA `(.L_x_5984) ;  /* 0x000000000004b947 */ /* 0x000fec0003800000 */
[----:B------:R-:W-:Y:S01]  /*3f80*/  BPT.TRAP 0x1 ;  /* 0x000000040000795c */ /* 0x000fe20000300000 */
.L_x_5984:
[----:B------:R-:W-:Y:S01]  /*3f90*/  IMAD R86, R19, 0x8, R22 ;  /* 0x0000000813567824 */ /* 0x000fe200078e0216 */
[----:B------:R-:W-:Y:S01]  /*3fa0*/  SHF.L.U32 R99, R206, 0x1f, RZ ;  /* 0x0000001fce637819 */ /* 0x000fe200000006ff */
[----:B------:R-:W0:Y:S01]  /*3fb0*/  LDC R101, c[0x0][0x2f4] ;  /* 0x0000bd00ff657b82 */ /* 0x000e220000000800 */
[----:B------:R-:W-:Y:S02]  /*3fc0*/  BSSY B1, `(.L_x_5985) ;  /* 0x0000003000017945 */ /* 0x000fe40003800000 */
[----:B------:R-:W1:Y:S02]  /*3fd0*/  SYNCS.PHASECHK.TRANS64.TRYWAIT P4, [R86+URZ+0x32490], R99 ;  /* 0x03249063560075a7 */ /* 0x000e64000808017f */
[----:B-1----:R-:W-:Y:S05]  /*3fe0*/  @!P4 BRA `(.L_x_5986) ;  /* 0x000001a400dcc947 */ /* 0x002fea0003800000 */
.L_x_6242:
[----:B------:R-:W-:Y:S05]  /*3ff0*/  BSYNC B1 ;  /* 0x0000000000017941 */ /* 0x000fea0003800000 */
.L_x_5985:
[----:B------:R-:W-:Y:S01]  /*4000*/  UMOV UR4, 0xffffffff ;  /* 0xffffffff00047882 */ /* 0x000fe20000000000 */
[----:B0-----:R-:W-:Y:S02]  /*4010*/  IMAD.IADD R103, R101, 0x1, -R64 ;  /* 0x0000000165677824 */ /* 0x001fe400078e0a40 */
[----:B------:R-:W-:Y:S05]  /*4020*/  BRA.DIV UR4, `(.L_x_5987) ;  /* 0x000001a604e07947 */ /* 0x000fea000b800000 */
[----:B------:R0:W2:Y:S04]  /*4030*/  SHFL.IDX PT, R9, R90, RZ, 0x1c1f ;  /* 0x001c1fff5a097589 */ /* 0x0000a800000e0000 */
[----:B------:R0:W3:Y:S02]  /*4040*/  SHFL.IDX PT, R14, R89, RZ, 0x1c1f ;  /* 0x001c1fff590e7589 */ /* 0x0000e400000e0000 */
.L_x_6246:
[----:B------:R-:W-:Y:S01]  /*4050*/  ISETP.GE.OR P4, PT, R23, R100, P1 ;  /* 0x000000641700720c */ /* 0x000fe20000f86670 */
[----:B------:R-:W-:-:S12]  /*4060*/  BSSY B1, `(.L_x_5988) ;  /* 0x0000076000017945 */ /* 0x000fd80003800000 */
[----:B------:R-:W-:Y:S05]  /*4070*/  @P4 BRA `(.L_x_5989) ;  /* 0x0000000400d04947 */ /* 0x000fea0003800000 */
[----:B------:R-:W4:Y:S01]  /*4080*/  S2R R12, SR_TID.X ;  /* 0x00000000000c7919 */ /* 0x000f220000002100 */
[----:B------:R-:W-:Y:S01]  /*4090*/  SEL R8, R64, R103, !P0 ;  /* 0x0000006740087207 */ /* 0x000fe20004000000 */
[----:B---3--:R-:W-:Y:S01]  /*40a0*/  IMAD.MOV.U32 R94, RZ, RZ, R14 ;  /* 0x000000ffff5e7224 */ /* 0x008fe200078e000e */
[C---:B------:R-:W-:Y:S01]  /*40b0*/  LEA R92, P4, R74.reuse, R14, 0x1 ;  /* 0x0000000e4a5c7211 */ /* 0x040fe200078808ff */
[----:B--2---:R-:W-:Y:S01]  /*40c0*/  IMAD.MOV.U32 R95, RZ, RZ, R9 ;  /* 0x000000ffff5f7224 */ /* 0x004fe200078e0009 */
[----:B------:R-:W-:Y:S01]  /*40d0*/  SHF.R.S32.HI R11, RZ, 0x1f, R8 ;  /* 0x0000001fff0b7819 */ /* 0x000fe20000011408 */
[----:B------:R-:W-:Y:S01]  /*40e0*/  BSSY B2, `(.L_x_5990) ;  /* 0x0000069000027945 */ /* 0x000fe20003800000 */
[----:B------:R-:W-:Y:S02]  /*40f0*/  LEA.HI.X R93, R74, R9, R76, 0x1, P4 ;  /* 0x000000094a5d7211 */ /* 0x000fe400020f0c4c */
        /* <DEDUP_REMOVED lines=18> */
[----:B------:R-:W-:Y:S01]  /*4220*/  SHF.R.U32.HI R36, RZ, 0x10, R37 ;  /* 0x00000010ff247819 */ /* 0x000fe20000011625 */
[----:B------:R-:W-:Y:S01]  /*4230*/  HADD2.F32 R37, -RZ, R110.H1_H1 ;  /* 0x3000006eff257230 */ /* 0x000fe20000004100 */
[--C-:B------:R-:W-:Y:S02]  /*4240*/  SHF.R.U64 R118, R32, 0x10, R33.reuse ;  /* 0x0000001020767819 */ /* 0x100fe40000001221 */
[----:B------:R-:W-:Y:S01]  /*4250*/  SHF.R.U32.HI R109, RZ, 0x10, R33 ;  /* 0x00000010ff6d7819 */ /* 0x000fe20000011621 */
[----:B---3--:R-:W-:Y:S01]  /*4260*/  IMAD.MOV.U32 R33, RZ, RZ, R14 ;  /* 0x000000ffff217224 */ /* 0x008fe200078e000e */
[----:B------:R-:W-:Y:S01]  /*4270*/  MOV R32, R12 ;  /* 0x0000000c00207202 */ /* 0x000fe20000000f00 */
[----:B--2---:R-:W-:Y:S01]  /*4280*/  IMAD.MOV.U32 R12, RZ, RZ, R10 ;  /* 0x000000ffff0c7224 */ /* 0x004fe200078e000a */
[--C-:B------:R-:W-:Y:S01]  /*4290*/  SHF.R.U64 R117, R34, 0x10, R35.reuse ;  /* 0x0000001022757819 */ /* 0x100fe20000001223 */
[--C-:B------:R-:W-:Y:S01]  /*42a0*/  HADD2.F32 R14, -RZ, R13.reuse.H0_H0 ;  /* 0x2000000dff0e7230 */ /* 0x100fe20000004100 */
[----:B------:R-:W-:Y:S01]  /*42b0*/  SHF.R.U32.HI R112, RZ, 0x10, R35 ;  /* 0x00000010ff707819 */ /* 0x000fe20000011623 */
[----:B------:R-:W-:Y:S01]  /*42c0*/  HADD2.F32 R13, -RZ, R13.H1_H1 ;  /* 0x3000000dff0d7230 */ /* 0x000fe20000004100 */
[--C-:B------:R-:W-:Y:S01]  /*42d0*/  SHF.R.U64 R115, R38, 0x10, R39.reuse ;  /* 0x0000001026737819 */ /* 0x100fe20000001227 */
[----:B------:R-:W-:Y:S01]  /*42e0*/  HADD2.F32 R10, -RZ, R9.H0_H0 ;  /* 0x20000009ff0a7230 */ /* 0x000fe20000004100 */
[----:B------:R-:W-:Y:S01]  /*42f0*/  SHF.R.U32.HI R111, RZ, 0x10, R39 ;  /* 0x00000010ff6f7819 */ /* 0x000fe20000011627 */
[----:B------:R-:W-:-:S02]  /*4300*/  HADD2.F32 R36, -RZ, R36.H0_H0 ;  /* 0x20000024ff247230 */ /* 0x000fc40000004100 */
[-C--:B------:R-:W-:Y:S01]  /*4310*/  FMUL.FTZ R39, R14, R37.reuse ;  /* 0x000000250e277220 */ /* 0x080fe20000410000 */
[----:B------:R-:W-:Y:S02]  /*4320*/  HADD2.F32 R9, -RZ, R9.H1_H1 ;  /* 0x30000009ff097230 */ /* 0x000fe40000004100 */
[C---:B------:R-:W-:Y:S01]  /*4330*/  FMUL.FTZ R37, R10.reuse, R37 ;  /* 0x000000250a257220 */ /* 0x040fe20000410000 */
[----:B------:R-:W-:Y:S02]  /*4340*/  HADD2.F32 R35, -RZ, R110.H0_H0 ;  /* 0x2000006eff237230 */ /* 0x000fe40000004100 */
[-C--:B------:R-:W-:Y:S01]  /*4350*/  FMUL.FTZ R110, R13, R36.reuse ;  /* 0x000000240d6e7220 */ /* 0x080fe20000410000 */
[----:B------:R-:W-:Y:S02]  /*4360*/  HADD2.F32 R34, -RZ, R109.H0_H0 ;  /* 0x2000006dff227230 */ /* 0x000fe40000004100 */
[----:B------:R-:W-:Y:S01]  /*4370*/  FMUL.FTZ R36, R9, R36 ;  /* 0x0000002409247220 */ /* 0x000fe20000410000 */
[----:B------:R-:W-:Y:S01]  /*4380*/  FFMA.FTZ R39, R10, R35, -R39 ;  /* 0x000000230a277223 */ /* 0x000fe20000010827 */
[----:B------:R-:W-:-:S02]  /*4390*/  HADD2.F32 R10, -RZ, R15.H0_H0 ;  /* 0x2000000fff0a7230 */ /* 0x000fc40000004100 */
[-C--:B------:R-:W-:Y:S01]  /*43a0*/  FFMA.FTZ R110, R9, R34.reuse, -R110 ;  /* 0x00000022096e7223 */ /* 0x080fe2000001086e */
[----:B------:R-:W-:Y:S01]  /*43b0*/  FFMA.FTZ R109, R13, R34, R36 ;  /* 0x000000220d6d7223 */ /* 0x000fe20000010024 */
[----:B------:R-:W-:Y:S02]  /*43c0*/  HADD2.F32 R34, -RZ, R113.H1_H1 ;  /* 0x30000071ff227230 */ /* 0x000fe40000004100 */
[----:B------:R-:W-:Y:S01]  /*43d0*/  FFMA.FTZ R38, R14, R35, R37 ;  /* 0x000000230e267223 */ /* 0x000fe20000010025 */
[----:B------:R-:W-:Y:S02]  /*43e0*/  HADD2.F32 R9, -RZ, R11.H0_H0 ;  /* 0x2000000bff097230 */ /* 0x000fe40000004100 */
[----:B------:R-:W-:Y:S02]  /*43f0*/  HADD2.F32 R15, -RZ, R15.H1_H1 ;  /* 0x3000000fff0f7230 */ /* 0x000fe40000004100 */
[----:B------:R-:W-:Y:S02]  /*4400*/  HADD2.F32 R36, -RZ, R111.H0_H0 ;  /* 0x2000006fff247230 */ /* 0x000fe40000004100 */
[----:B------:R-:W-:Y:S01]  /*4410*/  FMUL.FTZ R35, R9, R34 ;  /* 0x0000002209237220 */ /* 0x000fe20000410000 */
[----:B------:R-:W-:-:S02]  /*4420*/  HADD2.F32 R11, -RZ, R11.H1_H1 ;  /* 0x3000000bff0b7230 */ /* 0x000fc40000004100 */
[----:B------:R-:W-:Y:S02]  /*4430*/  HADD2.F32 R14, -RZ, R112.H0_H0 ;  /* 0x20000070ff0e7230 */ /* 0x000fe40000004100 */
[C---:B------:R-:W-:Y:S01]  /*4440*/  FMUL.FTZ R112, R10.reuse, R34 ;  /* 0x000000220a707220 */ /* 0x040fe20000410000 */
[----:B------:R-:W-:Y:S02]  /*4450*/  HADD2.F32 R13, -RZ, R113.H0_H0 ;  /* 0x20000071ff0d7230 */ /* 0x000fe40000004100 */
[-C--:B------:R-:W-:Y:S01]  /*4460*/  FMUL.FTZ R34, R15, R36.reuse ;  /* 0x000000240f227220 */ /* 0x080fe20000410000 */
[----:B------:R-:W-:Y:S02]  /*4470*/  FMUL.FTZ R36, R11, R36 ;  /* 0x000000240b247220 */ /* 0x000fe40000410000 */
[-C--:B------:R-:W-:Y:S01]  /*4480*/  FFMA.FTZ R111, R10, R13.reuse, R35 ;  /* 0x0000000d0a6f7223 */ /* 0x080fe20000010023 */
[----:B------:R-:W-:Y:S01]  /*4490*/  FFMA.FTZ R112, R9, R13, -R112 ;  /* 0x0000000d09707223 */ /* 0x000fe20000010870 */
[----:B------:R-:W-:Y:S01]  /*44a0*/  FFMA.FTZ R114, R15, R14, R36 ;  /* 0x0000000e0f727223 */ /* 0x000fe20000010024 */
[----:B------:R-:W-:-:S02]  /*44b0*/  HADD2.F32 R10, -RZ, R32.H0_H0 ;  /* 0x20000020ff0a7230 */ /* 0x000fc40000004100 */
[----:B------:R-:W-:Y:S01]  /*44c0*/  FFMA.FTZ R113, R11, R14, -R34 ;  /* 0x0000000e0b717223 */ /* 0x000fe20000010822 */
[----:B------:R-:W-:Y:S02]  /*44d0*/  HADD2.F32 R15, -RZ, R116.H0_H0 ;  /* 0x20000074ff0f7230 */ /* 0x000fe40000004100 */
[----:B------:R-:W-:Y:S01]  /*44e0*/  HADD2.F32 R9, -RZ, R8.H0_H0 ;  /* 0x20000008ff097230 */ /* 0x000fe20000004100 */
[----:B------:R-:W-:Y:S01]  /*44f0*/  F2FP.F16.F32.PACK_AB R111, R114, R111 ;  /* 0x0000006f726f723e */ /* 0x000fe200000000ff */
[----:B------:R-:W-:Y:S01]  /*4500*/  HADD2.F32 R32, -RZ, R32.H1_H1 ;  /* 0x30000020ff207230 */ /* 0x000fe20000004100 */
[----:B------:R-:W-:Y:S01]  /*4510*/  F2FP.F16.F32.PACK_AB R112, R113, R112 ;  /* 0x000000707170723e */ /* 0x000fe200000000ff */
[----:B------:R-:W-:Y:S02]  /*4520*/  HADD2.F32 R14, -RZ, R120.H1_H1 ;  /* 0x30000078ff0e7230 */ /* 0x000fe40000004100 */
[----:B------:R-:W-:Y:S02]  /*4530*/  HADD2.F32 R8, -RZ, R8.H1_H1 ;  /* 0x30000008ff087230 */ /* 0x000fe40000004100 */
[----:B------:R-:W-:Y:S01]  /*4540*/  FMUL.FTZ R37, R32, R15 ;  /* 0x0000000f20257220 */ /* 0x000fe20000410000 */
[----:B------:R-:W-:-:S02]  /*4550*/  HADD2.F32 R11, -RZ, R119.H1_H1 ;  /* 0x30000077ff0b7230 */ /* 0x000fc40000004100 */
[-C--:B------:R-:W-:Y:S01]  /*4560*/  FMUL.FTZ R34, R10, R14.reuse ;  /* 0x0000000e0a227220 */ /* 0x080fe20000410000 */
[----:B------:R-:W-:Y:S02]  /*4570*/  HADD2.F32 R13, -RZ, R118.H0_H0 ;  /* 0x20000076ff0d7230 */ /* 0x000fe40000004100 */
[C---:B------:R-:W-:Y:S01]  /*4580*/  FMUL.FTZ R15, R8.reuse, R15 ;  /* 0x0000000f080f7220 */ /* 0x040fe20000410000 */
[C---:B------:R-:W-:Y:S01]  /*4590*/  FMUL.FTZ R35, R9.reuse, R14 ;  /* 0x0000000e09237220 */ /* 0x040fe20000410000 */
[----:B------:R-:W-:Y:S01]  /*45a0*/  FFMA.FTZ R34, R9, R11, -R34 ;  /* 0x0000000b09227223 */ /* 0x000fe20000010822 */
[----:B------:R-:W-:Y:S02]  /*45b0*/  HADD2.F32 R9, -RZ, R33.H0_H0 ;  /* 0x20000021ff097230 */ /* 0x000fe40000004100 */
[-C--:B------:R-:W-:Y:S01]  /*45c0*/  FFMA.FTZ R37, R8, R13.reuse, -R37 ;  /* 0x0000000d08257223 */ /* 0x080fe20000010825 */
[----:B------:R-:W-:Y:S01]  /*45d0*/  FFMA.FTZ R32, R32, R13, R15 ;  /* 0x0000000d20207223 */ /* 0x000fe2000001000f */
[----:B------:R-:W-:-:S02]  /*45e0*/  HADD2.F32 R13, -RZ, R120.H0_H0 ;  /* 0x20000078ff0d7230 */ /* 0x000fc40000004100 */
[----:B------:R-:W-:Y:S01]  /*45f0*/  FFMA.FTZ R35, R10, R11, R35 ;  /* 0x0000000b0a237223 */ /* 0x000fe20000010023 */
[--C-:B------:R-:W-:Y:S02]  /*4600*/  HADD2.F32 R8, -RZ, R12.reuse.H0_H0 ;  /* 0x2000000cff087230 */ /* 0x100fe40000004100 */
[----:B------:R-:W-:Y:S02]  /*4610*/  HADD2.F32 R14, -RZ, R115.H0_H0 ;  /* 0x20000073ff0e7230 */ /* 0x000fe40000004100 */
[-C--:B------:R-:W-:Y:S01]  /*4620*/  FMUL.FTZ R15, R9, R13.reuse ;  /* 0x0000000d090f7220 */ /* 0x080fe20000410000 */
[----:B------:R-:W-:Y:S02]  /*4630*/  HADD2.F32 R33, -RZ, R33.H1_H1 ;  /* 0x30000021ff217230 */ /* 0x000fe40000004100 */
[----:B------:R-:W-:Y:S01]  /*4640*/  FMUL.FTZ R36, R8, R13 ;  /* 0x0000000d08247220 */ /* 0x000fe20000410000 */
[----:B------:R-:W-:Y:S01]  /*4650*/  HADD2.F32 R12, -RZ, R12.H1_H1 ;  /* 0x3000000cff0c7230 */ /* 0x000fe20000004100 */
[----:B------:R-:W-:Y:S01]  /*4660*/  F2FP.F16.F32.PACK_AB R32, R32, R35 ;  /* 0x000000232020723e */ /* 0x000fe200000000ff */
[----:B------:R-:W-:-:S02]  /*4670*/  HADD2.F32 R11, -RZ, R117.H0_H0 ;  /* 0x20000075ff0b7230 */ /* 0x000fc40000004100 */
[-C--:B------:R-:W-:Y:S01]  /*4680*/  FMUL.FTZ R13, R33, R14.reuse ;  /* 0x0000000e210d7220 */ /* 0x080fe20000410000 */
[----:B------:R-:W-:Y:S02]  /*4690*/  HADD2.F32 R10, -RZ, R119.H0_H0 ;  /* 0x20000077ff0a7230 */ /* 0x000fe40000004100 */
[C---:B------:R-:W-:Y:S01]  /*46a0*/  FMUL.FTZ R14, R12.reuse, R14 ;  /* 0x0000000e0c0e7220 */ /* 0x040fe20000410000 */
[-C--:B------:R-:W-:Y:S01]  /*46b0*/  FFMA.FTZ R12, R12, R11.reuse, -R13 ;  /* 0x0000000b0c0c7223 */ /* 0x080fe2000001080d */
[----:B------:R-:W-:Y:S01]  /*46c0*/  F2FP.F16.F32.PACK_AB R13, R109, R38 ;  /* 0x000000266d0d723e */ /* 0x000fe200000000ff */
[-C--:B------:R-:W-:Y:S01]  /*46d0*/  FFMA.FTZ R15, R8, R10.reuse, -R15 ;  /* 0x0000000a080f7223 */ /* 0x080fe2000001080f */
[----:B------:R-:W-:Y:S01]  /*46e0*/  FFMA.FTZ R36, R9, R10, R36 ;  /* 0x0000000a09247223 */ /* 0x000fe20000010024 */
[----:B------:R-:W-:Y:S01]  /*46f0*/  FFMA.FTZ R11, R33, R11, R14 ;  /* 0x0000000b210b7223 */ /* 0x000fe2000001000e */
[----:B------:R-:W-:Y:S02]  /*4700*/  F2FP.F16.F32.PACK_AB R9, R110, R39 ;  /* 0x000000276e09723e */ /* 0x000fe400000000ff */
[----:B------:R-:W-:Y:S01]  /*4710*/  F2FP.F16.F32.PACK_AB R10, R12, R15 ;  /* 0x0000000f0c0a723e */ /* 0x000fe200000000ff */
[----:B------:R-:W-:Y:S01]  /*4720*/  IMAD.MOV.U32 R12, RZ, RZ, R32 ;  /* 0x000000ffff0c7224 */ /* 0x000fe200078e0020 */
[----:B------:R-:W-:Y:S01]  /*4730*/  F2FP.F16.F32.PACK_AB R14, R11, R36 ;  /* 0x000000240b0e723e */ /* 0x000fe200000000ff */
[----:B------:R-:W-:Y:S01]  /*4740*/  IMAD.MOV.U32 R11, RZ, RZ, R112 ;  /* 0x000000ffff0b7224 */ /* 0x000fe200078e0070 */
[----:B------:R-:W-:Y:S01]  /*4750*/  F2FP.F16.F32.PACK_AB R8, R37, R34 ;  /* 0x000000222508723e */ /* 0x000fe200000000ff */
[----:B------:R-:W-:-:S07]  /*4760*/  IMAD.MOV.U32 R15, RZ, RZ, R111 ;  /* 0x000000ffff0f7224 */ /* 0x000fce00078e006f */
.L_x_5991:
[----:B------:R-:W-:Y:S05]  /*4770*/  BSYNC B2 ;  /* 0x0000000000027941 */ /* 0x000fea0003800000 */
.L_x_5990:
[----:B------:R-:W-:Y:S01]  /*4780*/  ISETP.GE.AND P4, PT, R105, R101, PT ;  /* 0x000000656900720c */ /* 0x000fe20003f86270 */
[----:B--2---:R4:W-:-:S12]  /*4790*/  ST.E.128 desc[UR40][R92.64], R8 ;  /* 0x000000085c007985 */ /* 0x0049d8000c101d28 */
[----:B------:R-:W-:-:S05]  /*47a0*/  @!P4 IMAD.WIDE R94, R105, 0x2, R94 ;  /* 0x00000002695ec825 */ /* 0x000fca00078e025e */
[----:B---3--:R4:W-:Y:S02]  /*47b0*/  @!P4 ST.E.128 desc[UR40][R94.64], R12 ;  /* 0x0000000c5e00c985 */ /* 0x0089e4000c101d28 */
.L_x_5989:
[----:B------:R-:W-:Y:S05]  /*47c0*/  BSYNC B1 ;  /* 0x0000000000017941 */ /* 0x000fea0003800000 */
.L_x_5988:
[----:B------:R-:W-:-:S03]  /*47d0*/  UMOV UR4, 0xffffffff ;  /* 0xffffffff00047882 */ /* 0x000fc60000000000 */
[----:B------:R-:W-:Y:S05]  /*47e0*/  BRA.DIV UR4, `(.L_x_5992) ;  /* 0x000001a204387947 */ /* 0x000fea000b800000 */
[----:B------:R0:W0:Y:S04]  /*47f0*/  SHFL.IDX PT, R33, R90, 0x1, 0x1c1f ;  /* 0x003c1f005a217f89 */ /* 0x00002800000e0000 */
[----:B------:R0:W0:Y:S02]  /*4800*/  SHFL.IDX PT, R32, R89, 0x1, 0x1c1f ;  /* 0x003c1f0059207f89 */ /* 0x00002400000e0000 */
.L_x_6250:
[----:B----4-:R-:W-:-:S04]  /*4810*/  IADD3 R8, R23, 0x40, RZ ;  /* 0x0000004017087810 */ /* 0x010fc80007ffe0ff */
[----:B------:R-:W-:-:S13]  /*4820*/  ISETP.GE.OR P4, PT, R8, R100, P1 ;  /* 0x000000640800720c */ /* 0x000fda0000f86670 */
[----:B------:R-:W-:Y:S05]  /*4830*/  @P4 BRA `(.L_x_5977) ;  /* 0x0000000800f04947 */ /* 0x000fea0003800000 */
[----:B--2---:R-:W2:Y:S01]  /*4840*/  LDL R9, [R1+0xb4] ;  /* 0x0000b40001097983 */ /* 0x004ea20000100800 */
[----:B------:R-:W-:Y:S01]  /*4850*/  SEL R103, R64, R103, !P0 ;  /* 0x0000006740677207 */ /* 0x000fe20004000000 */
[C---:B------:R-:W-:Y:S01]  /*4860*/  VIADD R10, R23.reuse, 0x40 ;  /* 0x00000040170a7836 */ /* 0x040fe20000000000 */
[----:B0-----:R-:W-:Y:S01]  /*4870*/  LEA R34, P4, R74, R32, 0x1 ;  /* 0x000000204a227211 */ /* 0x001fe200078808ff */
[----:B------:R-:W-:Y:S01]  /*4880*/  VIADD R11, R23, 0x40 ;  /* 0x00000040170b7836 */ /* 0x000fe20000000000 */
[----:B------:R-:W-:Y:S01]  /*4890*/  SHF.R.S32.HI R8, RZ, 0x1f, R103 ;  /* 0x0000001fff087819 */ /* 0x000fe20000011467 */
[----:B------:R-:W-:Y:S01]  /*48a0*/  IMAD.SHL.U32 R10, R10, 0x40, RZ ;  /* 0x000000400a0a7824 */ /* 0x000fe200078e00ff */
[----:B------:R-:W-:Y:S01]  /*48b0*/  BSSY B1, `(.L_x_5993) ;  /* 0x0000069000017945 */ /* 0x000fe20003800000 */
[----:B------:R-:W-:Y:S01]  /*48c0*/  IMAD.SHL.U32 R11, R11, 0x40, RZ ;  /* 0x000000400b0b7824 */ /* 0x000fe200078e00ff */
[----:B------:R-:W-:Y:S02]  /*48d0*/  LEA.HI R8, R8, R103, RZ, 0x4 ;  /* 0x0000006708087211 */ /* 0x000fe400078f20ff */
[----:B------:R-:W-:-:S02]  /*48e0*/  LOP3.LUT R10, R10, 0x1c0, RZ, 0xc0, !PT ;  /* 0x000001c00a0a7812 */ /* 0x000fc400078ec0ff */
[----:B------:R-:W-:Y:S02]  /*48f0*/  LEA.HI.SX32 R8, R8, R73, 0x1c ;  /* 0x0000004908087211 */ /* 0x000fe400078fe2ff */
[----:B------:R-:W-:Y:S02]  /*4900*/  LOP3.LUT R11, R11, 0x1c0, RZ, 0xc0, !PT ;  /* 0x000001c00b0b7812 */ /* 0x000fe400078ec0ff */
[----:B------:R-:W-:Y:S01]  /*4910*/  SHF.R.U32.HI R10, RZ, 0x3, R10 ;  /* 0x00000003ff0a7819 */ /* 0x000fe2000001160a */
[----:B------:R-:W-:Y:S01]  /*4920*/  IMAD.SHL.U32 R36, R8, 0x8, RZ ;  /* 0x0000000808247824 */ /* 0x000fe200078e00ff */
[----:B------:R-:W-:-:S04]  /*4930*/  LEA.HI.X R35, R74, R33, R76, 0x1, P4 ;  /* 0x000000214a237211 */ /* 0x000fc800020f0c4c */
[----:B------:R-:W-:-:S04]  /*4940*/  LOP3.LUT R8, R11, 0x38, R36, 0xf8, !PT ;  /* 0x000000380b087812 */ /* 0x000fc800078ef824 */
[----:B------:R-:W-:-:S04]  /*4950*/  LOP3.LUT R8, R8, R10, RZ, 0x3c, !PT ;  /* 0x0000000a08087212 */ /* 0x000fc800078e3cff */
[----:B--2---:R-:W-:Y:S01]  /*4960*/  IADD3 R8, R9, R8, RZ ;  /* 0x0000000809087210 */ /* 0x004fe20007ffe0ff */
[----:B------:R-:W-:-:S04]  /*4970*/  IMAD R9, R19, 0x1800, R78 ;  /* 0x0000180013097824 */ /* 0x000fc800078e024e */
[----:B------:R-:W-:Y:S02]  /*4980*/  IMAD R11, R19, 0x1800, R8 ;  /* 0x00001800130b7824 */ /* 0x000fe400078e0208 */
[--C-:B------:R-:W-:Y:S02]  /*4990*/  IMAD R9, R9, 0x2, R22.reuse ;  /* 0x0000000209097824 */ /* 0x100fe400078e0216 */
[----:B------:R-:W-:-:S04]  /*49a0*/  IMAD R12, R11, 0x2, R22 ;  /* 0x000000020b0c7824 */ /* 0x000fc800078e0216 */
[----:B------:R-:W0:Y:S04]  /*49b0*/  LDS.128 R8, [R9+0x1c400] ;  /* 0x01c4000009087984 */ /* 0x000e280000000c00 */
[----:B---3--:R-:W2:Y:S01]  /*49c0*/  LDS.128 R12, [R12+0x1c400] ;  /* 0x01c400000c0c7984 */ /* 0x008ea20000000c00 */
[----:B------:R-:W-:Y:S05]  /*49d0*/  @P2 BRA `(.L_x_5994) ;  /* 0x0000000400582947 */ /* 0x000fea0003800000 */
[--C-:B------:R-:W-:Y:S01]  /*49e0*/  SHF.R.U64 R89, R44, 0x10, R45.reuse ;  /* 0x000000102c597819 */ /* 0x100fe2000000122d */
[----:B--2---:R-:W-:Y:S01]  /*49f0*/  IMAD.MOV.U32 R37, RZ, RZ, R12 ;  /* 0x000000ffff257224 */ /* 0x004fe200078e000c */
[----:B------:R-:W-:Y:S01]  /*4a00*/  SHF.R.U32.HI R44, RZ, 0x10, R45 ;  /* 0x00000010ff2c7819 */ /* 0x000fe2000001162d */
[----:B------:R-:W-:Y:S01]  /*4a10*/  IMAD.MOV.U32 R38, RZ, RZ, R14 ;  /* 0x000000ffff267224 */ /* 0x000fe200078e000e */
[----:B------:R-:W-:Y:S01]  /*4a20*/  SHF.R.U64 R93, R40, 0x10, R41 ;  /* 0x00000010285d7819 */ /* 0x000fe20000001229 */
[----:B0-----:R-:W-:Y:S01]  /*4a30*/  IMAD.MOV.U32 R12, RZ, RZ, R10 ;  /* 0x000000ffff0c7224 */ /* 0x001fe200078e000a */
[----:B------:R-:W-:Y:S01]  /*4a40*/  SHF.R.U64 R92, R42, 0x10, R43 ;  /* 0x000000102a5c7819 */ /* 0x000fe2000000122b */
[--C-:B------:R-:W-:Y:S01]  /*4a50*/  HADD2.F32 R14, -RZ, R13.reuse.H0_H0 ;  /* 0x2000000dff0e7230 */ /* 0x100fe20000004100 */
[----:B------:R-:W-:Y:S01]  /*4a60*/  SHF.R.U32.HI R40, RZ, 0x10, R41 ;  /* 0x00000010ff287819 */ /* 0x000fe20000011629 */
[----:B------:R-:W-:Y:S01]  /*4a70*/  HADD2.F32 R13, -RZ, R13.H1_H1 ;  /* 0x3000000dff0d7230 */ /* 0x000fe20000004100 */
[----:B------:R-:W-:Y:S01]  /*4a80*/  SHF.R.U32.HI R90, RZ, 0x10, R43 ;  /* 0x00000010ff5a7819 */ /* 0x000fe2000001162b */
[--C-:B------:R-:W-:Y:S01]  /*4a90*/  HADD2.F32 R10, -RZ, R9.reuse.H0_H0 ;  /* 0x20000009ff0a7230 */ /* 0x100fe20000004100 */
[--C-:B------:R-:W-:Y:S01]  /*4aa0*/  SHF.R.U64 R45, R46, 0x10, R47.reuse ;  /* 0x000000102e2d7819 */ /* 0x100fe2000000122f */
[----:B------:R-:W-:Y:S01]  /*4ab0*/  HADD2.F32 R42, -RZ, R44.H0_H0 ;  /* 0x2000002cff2a7230 */ /* 0x000fe20000004100 */
[----:B------:R-:W-:Y:S01]  /*4ac0*/  SHF.R.U32.HI R46, RZ, 0x10, R47 ;  /* 0x00000010ff2e7819 */ /* 0x000fe2000001162f */
[----:B------:R-:W-:-:S02]  /*4ad0*/  HADD2.F32 R9, -RZ, R9.H1_H1 ;  /* 0x30000009ff097230 */ /* 0x000fc40000004100 */
[----:B------:R-:W-:Y:S02]  /*4ae0*/  HADD2.F32 R41, -RZ, R108.H0_H0 ;  /* 0x2000006cff297230 */ /* 0x000fe40000004100 */
[-C--:B------:R-:W-:Y:S01]  /*4af0*/  FMUL.FTZ R44, R13, R42.reuse ;  /* 0x0000002a0d2c7220 */ /* 0x080fe20000410000 */
[----:B------:R-:W-:Y:S02]  /*4b00*/  HADD2.F32 R40, -RZ, R40.H0_H0 ;  /* 0x20000028ff287230 */ /* 0x000fe40000004100 */
[----:B------:R-:W-:Y:S01]  /*4b10*/  FMUL.FTZ R42, R9, R42 ;  /* 0x0000002a092a7220 */ /* 0x000fe20000410000 */
[----:B------:R-:W-:Y:S02]  /*4b20*/  HADD2.F32 R39, -RZ, R108.H1_H1 ;  /* 0x3000006cff277230 */ /* 0x000fe40000004100 */
[-C--:B------:R-:W-:Y:S01]  /*4b30*/  FMUL.FTZ R43, R14, R41.reuse ;  /* 0x000000290e2b7220 */ /* 0x080fe20000410000 */
[----:B------:R-:W-:Y:S01]  /*4b40*/  FMUL.FTZ R41, R10, R41 ;  /* 0x000000290a297220 */ /* 0x000fe20000410000 */
[----:B------:R-:W-:Y:S01]  /*4b50*/  FFMA.FTZ R42, R13, R40, R42 ;  /* 0x000000280d2a7223 */ /* 0x000fe2000001002a */
[----:B------:R-:W-:-:S02]  /*4b60*/  HADD2.F32 R13, -RZ, R107.H0_H0 ;  /* 0x2000006bff0d7230 */ /* 0x000fc40000004100 */
[-C--:B------:R-:W-:Y:S01]  /*4b70*/  FFMA.FTZ R43, R10, R39.reuse, -R43 ;  /* 0x000000270a2b7223 */ /* 0x080fe2000001082b */
[----:B------:R-:W-:Y:S01]  /*4b80*/  FFMA.FTZ R44, R9, R40, -R44 ;  /* 0x00000028092c7223 */ /* 0x000fe2000001082c */
[----:B------:R-:W-:Y:S02]  /*4b90*/  HADD2.F32 R107, -RZ, R107.H1_H1 ;  /* 0x3000006bff6b7230 */ /* 0x000fe40000004100 */
[----:B------:R-:W-:Y:S01]  /*4ba0*/  FFMA.FTZ R41, R14, R39, R41 ;  /* 0x000000270e297223 */ /* 0x000fe20000010029 */
[--C-:B------:R-:W-:Y:S02]  /*4bb0*/  HADD2.F32 R10, -RZ, R15.reuse.H0_H0 ;  /* 0x2000000fff0a7230 */ /* 0x100fe40000004100 */
[----:B------:R-:W-:Y:S02]  /*4bc0*/  HADD2.F32 R15, -RZ, R15.H1_H1 ;  /* 0x3000000fff0f7230 */ /* 0x000fe40000004100 */
[----:B------:R-:W-:Y:S01]  /*4bd0*/  HADD2.F32 R9, -RZ, R11.H0_H0 ;  /* 0x2000000bff097230 */ /* 0x000fe20000004100 */
[----:B------:R-:W-:Y:S01]  /*4be0*/  F2FP.F16.F32.PACK_AB R41, R42, R41 ;  /* 0x000000292a29723e */ /* 0x000fe200000000ff */
[----:B------:R-:W-:-:S02]  /*4bf0*/  HADD2.F32 R40, -RZ, R46.H0_H0 ;  /* 0x2000002eff287230 */ /* 0x000fc40000004100 */
[CC--:B------:R-:W-:Y:S01]  /*4c00*/  FMUL.FTZ R46, R10.reuse, R107.reuse ;  /* 0x0000006b0a2e7220 */ /* 0x0c0fe20000410000 */
[----:B------:R-:W-:Y:S02]  /*4c10*/  HADD2.F32 R11, -RZ, R11.H1_H1 ;  /* 0x3000000bff0b7230 */ /* 0x000fe40000004100 */
[----:B------:R-:W-:Y:S01]  /*4c20*/  FMUL.FTZ R107, R9, R107 ;  /* 0x0000006b096b7220 */ /* 0x000fe20000410000 */
[----:B------:R-:W-:Y:S02]  /*4c30*/  HADD2.F32 R14, -RZ, R90.H0_H0 ;  /* 0x2000005aff0e7230 */ /* 0x000fe40000004100 */
[-C--:B------:R-:W-:Y:S01]  /*4c40*/  FMUL.FTZ R90, R15, R40.reuse ;  /* 0x000000280f5a7220 */ /* 0x080fe20000410000 */
[-C--:B------:R-:W-:Y:S01]  /*4c50*/  FFMA.FTZ R46, R9, R13.reuse, -R46 ;  /* 0x0000000d092e7223 */ /* 0x080fe2000001082e */
[C---:B------:R-:W-:Y:S01]  /*4c60*/  FMUL.FTZ R40, R11.reuse, R40 ;  /* 0x000000280b287220 */ /* 0x040fe20000410000 */
[----:B------:R-:W-:Y:S01]  /*4c70*/  FFMA.FTZ R107, R10, R13, R107 ;  /* 0x0000000d0a6b7223 */ /* 0x000fe2000001006b */
[----:B------:R-:W-:Y:S01]  /*4c80*/  FFMA.FTZ R47, R11, R14, -R90 ;  /* 0x0000000e0b2f7223 */ /* 0x000fe2000001085a */
[----:B------:R-:W-:-:S02]  /*4c90*/  HADD2.F32 R11, -RZ, R106.H0_H0 ;  /* 0x2000006aff0b7230 */ /* 0x000fc40000004100 */
[----:B------:R-:W-:Y:S01]  /*4ca0*/  FFMA.FTZ R90, R15, R14, R40 ;  /* 0x0000000e0f5a7223 */ /* 0x000fe20000010028 */
[----:B------:R-:W-:Y:S02]  /*4cb0*/  HADD2.F32 R10, -RZ, R37.H0_H0 ;  /* 0x20000025ff0a7230 */ /* 0x000fe40000004100 */
[----:B------:R-:W-:Y:S02]  /*4cc0*/  HADD2.F32 R106, -RZ, R106.H1_H1 ;  /* 0x3000006aff6a7230 */ /* 0x000fe40000004100 */
[----:B------:R-:W-:Y:S01]  /*4cd0*/  HADD2.F32 R14, -RZ, R89.H0_H0 ;  /* 0x20000059ff0e7230 */ /* 0x000fe20000004100 */
[----:B------:R-:W-:Y:S01]  /*4ce0*/  F2FP.F16.F32.PACK_AB R90, R90, R107 ;  /* 0x0000006b5a5a723e */ /* 0x000fe200000000ff */
[----:B------:R-:W-:Y:S02]  /*4cf0*/  HADD2.F32 R9, -RZ, R8.H0_H0 ;  /* 0x20000008ff097230 */ /* 0x000fe40000004100 */
[----:B------:R-:W-:Y:S01]  /*4d00*/  FMUL.FTZ R40, R10, R106 ;  /* 0x0000006a0a287220 */ /* 0x000fe20000410000 */
[----:B------:R-:W-:-:S02]  /*4d10*/  HADD2.F32 R37, -RZ, R37.H1_H1 ;  /* 0x30000025ff257230 */ /* 0x000fc40000004100 */
[----:B------:R-:W-:Y:S02]  /*4d20*/  HADD2.F32 R8, -RZ, R8.H1_H1 ;  /* 0x30000008ff087230 */ /* 0x000fe40000004100 */
[----:B------:R-:W-:Y:S01]  /*4d30*/  FMUL.FTZ R15, R9, R106 ;  /* 0x0000006a090f7220 */ /* 0x000fe20000410000 */
[----:B------:R-:W-:Y:S02]  /*4d40*/  HADD2.F32 R13, -RZ, R93.H0_H0 ;  /* 0x2000005dff0d7230 */ /* 0x000fe40000004100 */
[-C--:B------:R-:W-:Y:S01]  /*4d50*/  FMUL.FTZ R39, R37, R14.reuse ;  /* 0x0000000e25277220 */ /* 0x080fe20000410000 */
[-C--:B------:R-:W-:Y:S01]  /*4d60*/  FFMA.FTZ R40, R9, R11.reuse, -R40 ;  /* 0x0000000b09287223 */ /* 0x080fe20000010828 */
[----:B------:R-:W-:Y:S01]  /*4d70*/  FMUL.FTZ R14, R8, R14 ;  /* 0x0000000e080e7220 */ /* 0x000fe20000410000 */
[----:B------:R-:W-:Y:S01]  /*4d80*/  FFMA.FTZ R15, R10, R11, R15 ;  /* 0x0000000b0a0f7223 */ /* 0x000fe2000001000f */
[----:B------:R-:W-:Y:S01]  /*4d90*/  FFMA.FTZ R39, R8, R13, -R39 ;  /* 0x0000000d08277223 */ /* 0x000fe20000010827 */
[----:B------:R-:W-:-:S02]  /*4da0*/  HADD2.F32 R10, -RZ, R104.H0_H0 ;  /* 0x20000068ff0a7230 */ /* 0x000fc40000004100 */
[----:B------:R-:W-:Y:S01]  /*4db0*/  FFMA.FTZ R14, R37, R13, R14 ;  /* 0x0000000d250e7223 */ /* 0x000fe2000001000e */
[----:B------:R-:W-:Y:S02]  /*4dc0*/  HADD2.F32 R9, -RZ, R38.H0_H0 ;  /* 0x20000026ff097230 */ /* 0x000fe40000004100 */
[----:B------:R-:W-:Y:S02]  /*4dd0*/  HADD2.F32 R104, -RZ, R104.H1_H1 ;  /* 0x30000068ff687230 */ /* 0x000fe40000004100 */
[----:B------:R-:W-:Y:S02]  /*4de0*/  HADD2.F32 R13, -RZ, R45.H0_H0 ;  /* 0x2000002dff0d7230 */ /* 0x000fe40000004100 */
        /* <DEDUP_REMOVED lines=8> */
[C---:B------:R-:W-:Y:S01]  /*4e70*/  FMUL.FTZ R13, R12.reuse, R13 ;  /* 0x0000000d0c0d7220 */ /* 0x040fe20000410000 */
[----:B------:R-:W-:Y:S01]  /*4e80*/  FFMA.FTZ R104, R9, R10, R104 ;  /* 0x0000000a09687223 */ /* 0x000fe20000010068 */
[-C--:B------:R-:W-:Y:S01]  /*4e90*/  FFMA.FTZ R12, R12, R11.reuse, -R45 ;  /* 0x0000000b0c0c7223 */ /* 0x080fe2000001082d */
[----:B------:R-:W-:Y:S01]  /*4ea0*/  F2FP.F16.F32.PACK_AB R8, R39, R40 ;  /* 0x000000282708723e */ /* 0x000fe200000000ff */
[----:B------:R-:W-:Y:S01]  /*4eb0*/  FFMA.FTZ R13, R38, R11, R13 ;  /* 0x0000000b260d7223 */ /* 0x000fe2000001000d */
[----:B------:R-:W-:Y:S01]  /*4ec0*/  F2FP.F16.F32.PACK_AB R40, R14, R15 ;  /* 0x0000000f0e28723e */ /* 0x000fe200000000ff */
[----:B------:R-:W-:Y:S01]  /*4ed0*/  IMAD.MOV.U32 R15, RZ, RZ, R90 ;  /* 0x000000ffff0f7224 */ /* 0x000fe200078e005a */
[----:B------:R-:W-:-:S02]  /*4ee0*/  F2FP.F16.F32.PACK_AB R10, R12, R37 ;  /* 0x000000250c0a723e */ /* 0x000fc400000000ff */
[----:B------:R-:W-:Y:S01]  /*4ef0*/  F2FP.F16.F32.PACK_AB R14, R13, R104 ;  /* 0x000000680d0e723e */ /* 0x000fe200000000ff */
[----:B------:R-:W-:Y:S01]  /*4f00*/  IMAD.MOV.U32 R13, RZ, RZ, R41 ;  /* 0x000000ffff0d7224 */ /* 0x000fe200078e0029 */
[----:B------:R-:W-:Y:S02]  /*4f10*/  F2FP.F16.F32.PACK_AB R9, R44, R43 ;  /* 0x0000002b2c09723e */ /* 0x000fe400000000ff */
[----:B------:R-:W-:Y:S02]  /*4f20*/  F2FP.F16.F32.PACK_AB R11, R47, R46 ;  /* 0x0000002e2f0b723e */ /* 0x000fe400000000ff */
[----:B------:R-:W-:-:S07]  /*4f30*/  MOV R12, R40 ;  /* 0x00000028000c7202 */ /* 0x000fce0000000f00 */
.L_x_5994:
[----:B------:R-:W-:Y:S05]  /*4f40*/  BSYNC B1 ;  /* 0x0000000000017941 */ /* 0x000fea0003800000 */
.L_x_5993:
[----:B0-----:R0:W-:Y:S01]  /*4f50*/  ST.E.128 desc[UR40][R34.64], R8 ;  /* 0x0000000822007985 */ /* 0x0011e2000c101d28 */
[----:B------:R-:W-:-:S13]  /*4f60*/  ISETP.GE.AND P2, PT, R36, R101, PT ;  /* 0x000000652400720c */ /* 0x000fda0003f46270 */
[----:B------:R-:W-:Y:S05]  /*4f70*/  @P2 BRA `(.L_x_5977) ;  /* 0x0000000400202947 */ /* 0x000fea0003800000 */
[----:B------:R-:W-:-:S05]  /*4f80*/  IMAD.WIDE R36, R36, 0x2, R32 ;  /* 0x0000000224247825 */ /* 0x000fca00078e0220 */
[----:B--2---:R2:W-:Y:S01]  /*4f90*/  ST.E.128 desc[UR40][R36.64], R12 ;  /* 0x0000000c24007985 */ /* 0x0045e2000c101d28 */
[----:B------:R-:W-:Y:S05]  /*4fa0*/  BRA `(.L_x_5977) ;  /* 0x0000000400147947 */ /* 0x000fea0003800000 */
.L_x_5958:
[----:B------:R-:W-:-:S06]  /*4fb0*/  UISETP.NE.AND UP0, UPT, UR47, 0x3, UPT ;  /* 0x000000032f00788c */ /* 0x000fcc000bf05270 */
[----:B------:R-:W-:-:S13]  /*4fc0*/  PLOP3.LUT P3, PT, PT, PT, UP0, 0x80, 0x0 ;  /* 0x000000000000781c */ /* 0x000fda0003f6f008 */
[----:B------:R-:W-:Y:S05]  /*4fd0*/  @!P3 BRA `(.L_x_5995) ;  /* 0x000000000004b947 */ /* 0x000fea0003800000 */
[----:B------:R-:W-:Y:S01]  /*4fe0*/  BPT.TRAP 0x1 ;  /* 0x000000040000795c */ /* 0x000fe20000300000 */
.L_x_5995:
[----:B------:R-:W-:Y:S01]  /*4ff0*/  IMAD R86, R19, 0x8, R22 ;  /* 0x0000000813567824 */ /* 0x000fe200078e0216 */
[----:B------:R-:W-:Y:S01]  /*5000*/  SHF.L.U32 R99, R206, 0x1f, RZ ;  /* 0x0000001fce637819 */ /* 0x000fe200000006ff */
[----:B------:R-:W-:Y:S01]  /*5010*/  BSSY B1, `(.L_x_5996) ;  /* 0x0000004000017945 */ /* 0x000fe20003800000 */
[----:B------:R-:W-:Y:S02]  /*5020*/  SHF.R.S32.HI R97, RZ, 0x1f, R91 ;  /* 0x0000001fff617819 */ /* 0x000fe4000001145b */
[----:B------:R-:W0:Y:S02]  /*5030*/  SYNCS.PHASECHK.TRANS64.TRYWAIT P2, [R86+URZ+0x32490], R99 ;  /* 0x03249063560075a7 */ /* 0x000e24000804017f */
[----:B0-----:R-:W-:Y:S05]  /*5040*/  @!P2 BRA `(.L_x_5997) ;  /* 0x00000198006ca947 */ /* 0x001fea0003800000 */
.L_x_6251:
[----:B------:R-:W-:Y:S05]  /*5050*/  BSYNC B1 ;  /* 0x0000000000017941 */ /* 0x000fea0003800000 */
.L_x_5996:
        /* <DEDUP_REMOVED lines=27> */
.L_x_6255:
        /* <DEDUP_REMOVED lines=13> */
.L_x_6000:
[----:B------:R-:W-:Y:S05]  /*52e0*/  BSYNC B1 ;  /* 0x0000000000017941 */ /* 0x000fea0003800000 */
.L_x_5999:
[----:B------:R-:W-:-:S03]  /*52f0*/  UMOV UR4, 0xffffffff ;  /* 0xffffffff00047882 */ /* 0x000fc60000000000 */
[----:B------:R-:W-:Y:S05]  /*5300*/  BRA.DIV UR4, `(.L_x_6001) ;  /* 0x0000019a04187947 */ /* 0x000fea000b800000 */
[----:B--2-4-:R2:W4:Y:S04]  /*5310*/  SHFL.IDX PT, R9, R33, 0x1, 0x1c1f ;  /* 0x003c1f0021097f89 */ /* 0x01452800000e0000 */
[----:B---3--:R2:W3:Y:S02]  /*5320*/  SHFL.IDX PT, R14, R32, 0x1, 0x1c1f ;  /* 0x003c1f00200e7f89 */ /* 0x0084e400000e0000 */
.L_x_6259:
        /* <DEDUP_REMOVED lines=13> */
.L_x_5977:
[----:B------:R-:W-:Y:S05]  /*5400*/  BSYNC B0 ;  /* 0x0000000000007941 */ /* 0x000fea0003800000 */
.L_x_5957:
        /* <DEDUP_REMOVED lines=17> */
.L_x_6003:
[----:B------:R-:W-:Y:S05]  /*5520*/  BSYNC B0 ;  /* 0x0000000000007941 */ /* 0x000fea0003800000 */
.L_x_6002:
[----:B------:R-:W3:Y:S01]  /*5530*/  SYNCS.PHASECHK.TRANS64.TRYWAIT P3, [R86+URZ+0x324b0], R99 ;  /* 0x0324b063560075a7 */ /* 0x000ee2000806017f */
[----:B------:R-:W-:Y:S04]  /*5540*/  BSSY B0, `(.L_x_6004) ;  /* 0x0000002000007945 */ /* 0x000fe80003800000 */
[----:B---3--:R-:W-:Y:S05]  /*5550*/  @!P3 BRA `(.L_x_6005) ;  /* 0x0000019400ccb947 */ /* 0x008fea0003800000 */
.L_x_6260:
[----:B------:R-:W-:Y:S05]  /*5560*/  BSYNC B0 ;  /* 0x0000000000007941 */ /* 0x000fea0003800000 */
.L_x_6004:
[----:B-12---:R1:W5:Y:S01]  /*5570*/  LDL R90, [R1+0xa8] ;  /* 0x0000a800015a7983 */ /* 0x0063620000100800 */
[----:B------:R-:W-:-:S03]  /*5580*/  ULDC.64 UR4, c[0x0][0x328] ;  /* 0x0000ca0000047ab9 */ /* 0x000fc60000000a00 */
[----:B------:R1:W5:Y:S04]  /*5590*/  LDL R89, [R1+0xa4] ;  /* 0x0000a40001597983 */ /* 0x0003680000100800 */
[----:B------:R1:W5:Y:S04]  /*55a0*/  LDL R47, [R1+0xa0] ;  /* 0x0000a000012f7983 */ /* 0x0003680000100800 */
[----:B------:R1:W5:Y:S01]  /*55b0*/  LDL R45, [R1+0x9c] ;  /* 0x00009c00012d7983 */ /* 0x0003620000100800 */
[----:B------:R-:W-:Y:S01]  /*55c0*/  IMAD R10, R97, UR4, RZ ;  /* 0x00000004610a7c24 */ /* 0x000fe2000f8e02ff */
[----:B------:R-:W-:Y:S01]  /*55d0*/  IADD3 R100, -R23, R100, RZ ;  /* 0x0000006417647210 */ /* 0x000fe20007ffe1ff */
[----:B0-----:R-:W-:Y:S01]  /*55e0*/  IMAD.WIDE.U32 R8, R91, UR4, RZ ;  /* 0x000000045b087c25 */ /* 0x001fe2000f8e00ff */
[----:B------:R-:W-:Y:S01]  /*55f0*/  BSSY B0, `(.L_x_6006) ;  /* 0x0000043000007945 */ /* 0x000fe20003800000 */
[----:B------:R-:W-:-:S02]  /*5600*/  SHF.R.S32.HI R44, RZ, 0x1f, R204 ;  /* 0x0000001fff2c7819 */ /* 0x000fc400000114cc */
[----:B------:R-:W-:Y:S01]  /*5610*/  IMAD R91, R91, UR5, R10 ;  /* 0x000000055b5b7c24 */ /* 0x000fe2000f8e020a */
[----:B------:R-:W-:Y:S01]  /*5620*/  ULDC.64 UR4, c[0x0][0x338] ;  /* 0x0000ce0000047ab9 */ /* 0x000fe20000000a00 */
[----:B------:R-:W-:Y:S01]  /*5630*/  IMAD R10, R19, 0x6000, R67 ;  /* 0x00006000130a7824 */ /* 0x000fe200078e0243 */
[----:B------:R-:W-:Y:S01]  /*5640*/  SHF.R.S32.HI R46, RZ, 0x1f, R205 ;  /* 0x0000001fff2e7819 */ /* 0x000fe200000114cd */
        /* <DEDUP_REMOVED lines=16> */
[----:B------:R1:W0:Y:S02]  /*5750*/  SHFL.IDX PT, R43, R38, RZ, 0x1c1f ;  /* 0x001c1fff262b7589 */ /* 0x00022400000e0000 */
[----:B------:R-:W-:Y:S02]  /*5760*/  IMAD R42, R8, 0x2, R27 ;  /* 0x00000002082a7824 */ /* 0x000fe400078e021b */
[----:B------:R1:W2:Y:S08]  /*5770*/  SHFL.IDX PT, R41, R39, RZ, 0x1c1f ;  /* 0x001c1fff27297589 */ /* 0x0002b000000e0000 */
[----:B-1----:R-:W-:Y:S05]  /*5780*/  @!P3 BRA `(.L_x_6007) ;  /* 0x0000000000a4b947 */ /* 0x002fea0003800000 */
[----:B------:R-:W-:Y:S02]  /*5790*/  ISETP.NE.AND P5, PT, R79, RZ, PT ;  /* 0x000000ff4f00720c */ /* 0x000fe40003fa5270 */
[----:B------:R-:W-:-:S11]  /*57a0*/  ISETP.NE.AND P4, PT, R80, RZ, PT ;  /* 0x000000ff5000720c */ /* 0x000fd60003f85270 */
[----:B------:R-:W1:Y:S01]  /*57b0*/  @P5 LDS.128 R8, [R40] ;  /* 0x0000000028085984 */ /* 0x000e620000000c00 */
[----:B0-----:R-:W-:-:S04]  /*57c0*/  @P5 LEA R12, P3, R16, R43, 0x1 ;  /* 0x0000002b100c5211 */ /* 0x001fc800078608ff */
[----:B--2---:R-:W-:Y:S02]  /*57d0*/  @P5 LEA.HI.X R13, R16, R41, R17, 0x1, P3 ;  /* 0x00000029100d5211 */ /* 0x004fe400018f0c11 */
[----:B------:R-:W-:-:S04]  /*57e0*/  @P4 LEA R36, P3, R2, R43, 0x1 ;  /* 0x0000002b02244211 */ /* 0x000fc800078608ff */
[----:B------:R-:W-:Y:S02]  /*57f0*/  @P4 LEA.HI.X R37, R2, R41, R203, 0x1, P3 ;  /* 0x0000002902254211 */ /* 0x000fe400018f0ccb */
[----:B------:R-:W-:-:S13]  /*5800*/  ISETP.NE.AND P3, PT, R81, RZ, PT ;  /* 0x000000ff5100720c */ /* 0x000fda0003f65270 */
[----:B------:R-:W-:-:S04]  /*5810*/  @P3 LEA R14, P6, R205, R43, 0x1 ;  /* 0x0000002bcd0e3211 */ /* 0x000fc800078c08ff */
[----:B------:R-:W-:Y:S01]  /*5820*/  @P3 LEA.HI.X R15, R205, R41, R46, 0x1, P6 ;  /* 0x00000029cd0f3211 */ /* 0x000fe200030f0c2e */
[----:B-1----:R-:W-:Y:S01]  /*5830*/  @P5 ST.E.128 desc[UR40][R12.64], R8 ;  /* 0x000000080c005985 */ /* 0x002fe2000c101d28 */
        /* <DEDUP_REMOVED lines=8> */
[----:B-----5:R-:W-:Y:S01]  /*58c0*/  @P4 LEA.HI.X R35, R225, R41, R90, 0x1, P6 ;  /* 0x00000029e1234211 */ /* 0x020fe200030f0c5a */
[----:B0-----:R0:W-:Y:S01]  /*58d0*/  @P3 ST.E.128 desc[UR40][R14.64], R8 ;  /* 0x000000080e003985 */ /* 0x0011e2000c101d28 */
[----:B------:R-:W-:-:S03]  /*58e0*/  ISETP.NE.AND P3, PT, R84, RZ, PT ;  /* 0x000000ff5400720c */ /* 0x000fc60003f65270 */
[----:B------:R-:W1:Y:S10]  /*58f0*/  @P5 LDS.128 R8, [R42+0x3000] ;  /* 0x003000002a085984 */ /* 0x000e740000000c00 */
[----:B------:R-:W-:-:S04]  /*5900*/  @P3 LEA R12, P6, R224, R43, 0x1 ;  /* 0x0000002be00c3211 */ /* 0x000fc800078c08ff */
[----:B------:R-:W-:Y:S02]  /*5910*/  @P3 LEA.HI.X R13, R224, R41, R89, 0x1, P6 ;  /* 0x00000029e00d3211 */ /* 0x000fe400030f0c59 */
[----:B0-----:R-:W-:Y:S01]  /*5920*/  PRMT R14, R3, 0x8880, RZ ;  /* 0x00008880030e7816 */ /* 0x001fe200000000ff */
[----:B-1----:R-:W-:Y:S01]  /*5930*/  @P5 ST.E.128 desc[UR40][R32.64], R8 ;  /* 0x0000000820005985 */ /* 0x002fe2000c101d28 */
        /* <DEDUP_REMOVED lines=14> */
.L_x_6007:
[----:B------:R-:W-:Y:S05]  /*5a20*/  BSYNC B0 ;  /* 0x0000000000007941 */ /* 0x000fea0003800000 */
.L_x_6006:
[----:B------:R-:W-:Y:S01]  /*5a30*/  ISETP.GE.AND P3, PT, R100, 0x41, PT ;  /* 0x000000416400780c */ /* 0x000fe20003f66270 */
[----:B------:R-:W4:Y:S01]  /*5a40*/  SHFL.IDX PT, R39, R39, 0x1, 0x1c1f ;  /* 0x003c1f0027277f89 */ /* 0x000f2200000e0000 */
[----:B------:R-:W-:Y:S03]  /*5a50*/  BSSY B0, `(.L_x_6008) ;  /* 0x000002c000007945 */ /* 0x000fe60003800000 */
[----:B--2---:R2:W0:Y:S08]  /*5a60*/  SHFL.IDX PT, R41, R38, 0x1, 0x1c1f ;  /* 0x003c1f0026297f89 */ /* 0x00443000000e0000 */
[----:B--2---:R-:W-:Y:S05]  /*5a70*/  @!P3 BRA `(.L_x_6009) ;  /* 0x0000000000a4b947 */ /* 0x004fea0003800000 */
[----:B------:R-:W-:-:S13]  /*5a80*/  ISETP.NE.AND P4, PT, R81, RZ, PT ;  /* 0x000000ff5100720c */ /* 0x000fda0003f85270 */
[----:B0-----:R-:W-:-:S04]  /*5a90*/  @P4 LEA R32, P3, R205, R41, 0x1 ;  /* 0x00000029cd204211 */ /* 0x001fc800078608ff */
[----:B----4-:R-:W-:Y:S02]  /*5aa0*/  @P4 LEA.HI.X R33, R205, R39, R46, 0x1, P3 ;  /* 0x00000027cd214211 */ /* 0x010fe400018f0c2e */
[----:B------:R-:W-:-:S13]  /*5ab0*/  ISETP.NE.AND P3, PT, R82, RZ, PT ;  /* 0x000000ff5200720c */ /* 0x000fda0003f65270 */
[----:B------:R-:W-:-:S04]  /*5ac0*/  @P3 LEA R34, P5, R204, R41, 0x1 ;  /* 0x00000029cc223211 */ /* 0x000fc800078a08ff */
[----:B------:R-:W-:Y:S02]  /*5ad0*/  @P3 LEA.HI.X R35, R204, R39, R44, 0x1, P5 ;  /* 0x00000027cc233211 */ /* 0x000fe400028f0c2c */
[----:B------:R-:W-:-:S13]  /*5ae0*/  ISETP.NE.AND P5, PT, R79, RZ, PT ;  /* 0x000000ff4f00720c */ /* 0x000fda0003fa5270 */
[----:B-1----:R-:W0:Y:S01]  /*5af0*/  @P5 LDS.128 R8, [R40+0x2000] ;  /* 0x0020000028085984 */ /* 0x002e220000000c00 */
[----:B------:R-:W-:-:S04]  /*5b00*/  @P5 LEA R12, P6, R16, R41, 0x1 ;  /* 0x00000029100c5211 */ /* 0x000fc800078c08ff */
[----:B------:R-:W-:-:S05]  /*5b10*/  @P5 LEA.HI.X R13, R16, R39, R17, 0x1, P6 ;  /* 0x00000027100d5211 */ /* 0x000fca00030f0c11 */
[----:B0-----:R-:W-:Y:S01]  /*5b20*/  @P5 ST.E.128 desc[UR40][R12.64], R8 ;  /* 0x000000080c005985 */ /* 0x001fe2000c101d28 */
[----:B------:R-:W-:-:S13]  /*5b30*/  ISETP.NE.AND P5, PT, R80, RZ, PT ;  /* 0x000000ff5000720c */ /* 0x000fda0003fa5270 */
[----:B------:R-:W0:Y:S01]  /*5b40*/  @P5 LDS.128 R8, [R42+0x2000] ;  /* 0x002000002a085984 */ /* 0x000e220000000c00 */
[----:B------:R-:W-:-:S04]  /*5b50*/  @P5 LEA R14, P6, R2, R41, 0x1 ;  /* 0x00000029020e5211 */ /* 0x000fc800078c08ff */
[----:B------:R-:W-:-:S05]  /*5b60*/  @P5 LEA.HI.X R15, R2, R39, R203, 0x1, P6 ;  /* 0x00000027020f5211 */ /* 0x000fca00030f0ccb */
        /* <DEDUP_REMOVED lines=26> */
.L_x_6009:
[----:B------:R-:W-:Y:S05]  /*5d10*/  BSYNC B0 ;  /* 0x0000000000007941 */ /* 0x000fea0003800000 */
.L_x_6008:
        /* <DEDUP_REMOVED lines=13> */
[----:B--2---:R-:W-:Y:S02]  /*5df0*/  SEL R9, RZ, 0x1, P2 ;  /* 0x00000001ff097807 */ /* 0x004fe40001000000 */
[----:B------:R-:W-:Y:S02]  /*5e00*/  SEL R19, R19, RZ, P2 ;  /* 0x000000ff13137207 */ /* 0x000fe40001000000 */
[----:B------:R-:W-:Y:S01]  /*5e10*/  LOP3.LUT R206, R206, R9, RZ, 0x3c, !PT ;  /* 0x00000009cece7212 */ /* 0x000fe200078e3cff */
[----:B------:R-:W-:Y:S06]  /*5e20*/  @P3 BRA `(.L_x_6010) ;  /* 0xffffffc4003c3947 */ /* 0x000fec000383ffff */
[----:B------:R-:W2:Y:S01]  /*5e30*/  S2R R8, SR_TID.X ;  /* 0x0000000000087919 */ /* 0x000ea20000002100 */
[----:B------:R-:W-:Y:S02]  /*5e40*/  PLOP3.LUT P0, PT, PT, PT, PT, 0x8, 0x0 ;  /* 0x000000000000781c */ /* 0x000fe40003f0e170 */
[----:B--2---:R-:W-:-:S04]  /*5e50*/  SHF.R.U32.HI R8, RZ, 0x7, R8 ;  /* 0x00000007ff087819 */ /* 0x004fc80000011608 */
[----:B------:R-:W-:-:S13]  /*5e60*/  ISETP.NE.AND P3, PT, R8, 0x1, PT ;  /* 0x000000010800780c */ /* 0x000fda0003f65270 */
[----:B------:R-:W-:Y:S06]  /*5e70*/  @!P3 BAR.ARV 0x9, 0x100 ;  /* 0x024400000000bb1d */ /* 0x000fec0000002000 */
.L_x_5952:
[----:B------:R-:W2:Y:S01]  /*5e80*/  LDL R5, [R1+0x98] ;  /* 0x0000980001057983 */ /* 0x000ea20000100800 */
[----:B------:R-:W3:Y:S01]  /*5e90*/  LDC R0, c[0x0][0x448] ;  /* 0x00011200ff007b82 */ /* 0x000ee20000000800 */
[----:B------:R-:W-:Y:S01]  /*5ea0*/  CS2R R20, SRZ ;  /* 0x0000000000147805 */ /* 0x000fe2000001ff00 */
[----:B------:R-:W-:Y:S01]  /*5eb0*/  IMAD.MOV.U32 R150, RZ, RZ, RZ ;  /* 0x000000ffff967224 */ /* 0x000fe200078e00ff */
        /* <DEDUP_REMOVED lines=15> */
[----:B-----5:R-:W-:-:S02]  /*5fb0*/  CS2R R88, SRZ ;  /* 0x0000000000587805 */ /* 0x020fc4000001ff00 */
[----:B-1----:R-:W-:Y:S02]  /*5fc0*/  CS2R R86, SRZ ;  /* 0x0000000000567805 */ /* 0x002fe4000001ff00 */
[----:B------:R-:W-:Y:S02]  /*5fd0*/  CS2R R156, SRZ ;  /* 0x00000000009c7805 */ /* 0x000fe4000001ff00 */
[----:B------:R-:W-:Y:S02]  /*5fe0*/  CS2R R84, SRZ ;  /* 0x0000000000547805 */ /* 0x000fe4000001ff00 */
[----:B------:R-:W-:Y:S02]  /*5ff0*/  CS2R R80, SRZ ;  /* 0x0000000000507805 */ /* 0x000fe4000001ff00 */
[----:B------:R-:W-:Y:S02]  /*6000*/  CS2R R178, SRZ ;  /* 0x0000000000b27805 */ /* 0x000fe4000001ff00 */
[----:B---3--:R-:W-:-:S02]  /*6010*/  ISETP.NE.AND P1, PT, R0, 0x1, PT ;  /* 0x000000010000780c */ /* 0x008fc40003f25270 */
        /* <DEDUP_REMOVED lines=12> */
[----:B------:R-:W1:Y:S01]  /*60e0*/  @P1 LDC R3, c[0x0][0x44c] ;  /* 0x00011300ff031b82 */ /* 0x000e620000000800 */
[----:B0-----:R-:W-:-:S02]  /*60f0*/  CS2R R42, SRZ ;  /* 0x00000000002a7805 */ /* 0x001fc4000001ff00 */
[----:B------:R-:W-:Y:S02]  /*6100*/  CS2R R40, SRZ ;  /* 0x0000000000287805 */ /* 0x000fe4000001ff00 */
[----:B------:R-:W-:Y:S02]  /*6110*/  CS2R R170, SRZ ;  /* 0x0000000000aa7805 */ /* 0x000fe4000001ff00 */
[----:B------:R-:W-:Y:S02]  /*6120*/  CS2R R36, SRZ ;  /* 0x0000000000247805 */ /* 0x000fe4000001ff00 */
[----:B------:R-:W-:Y:S02]  /*6130*/  CS2R R32, SRZ ;  /* 0x0000000000207805 */ /* 0x000fe4000001ff00 */
[----:B------:R-:W-:Y:S02]  /*6140*/  CS2R R90, SRZ ;  /* 0x00000000005a7805 */ /* 0x000fe4000001ff00 */
[----:B------:R-:W-:Y:S01]  /*6150*/  CS2R R168, SRZ ;  /* 0x0000000000a87805 */ /* 0x000fe2000001ff00 */
[----:B------:R-:W0:Y:S01]  /*6160*/  @P1 LDC R4, c[0x0][0x450] ;  /* 0x00011400ff041b82 */ /* 0x000e220000000800 */
        /* <DEDUP_REMOVED lines=8> */
[----:B------:R-:W-:Y:S02]  /*61f0*/  MOV R27, RZ ;  /* 0x000000ff001b7202 */ /* 0x000fe40000000f00 */
[----:B------:R-:W-:Y:S02]  /*6200*/  CS2R R58, SRZ ;  /* 0x00000000003a7805 */ /* 0x000fe4000001ff00 */
[----:B------:R-:W-:Y:S02]  /*6210*/  CS2R R160, SRZ ;  /* 0x0000000000a07805 */ /* 0x000fe4000001ff00 */
[----:B------:R-:W-:Y:S02]  /*6220*/  CS2R R54, SRZ ;  /* 0x0000000000367805 */ /* 0x000fe4000001ff00 */
[----:B------:R-:W-:Y:S01]  /*6230*/  CS2R R12, SRZ ;  /* 0x00000000000c7805 */ /* 0x000fe2000001ff00 */
[----:B------:R-:W-:Y:S01]  /*6240*/  IMAD.MOV.U32 R47, RZ, RZ, RZ ;  /* 0x000000ffff2f7224 */ /* 0x000fe200078e00ff */
[----:B------:R-:W-:-:S02]  /*6250*/  CS2R R10, SRZ ;  /* 0x00000000000a7805 */ /* 0x000fc4000001ff00 */
[----:B------:R-:W-:Y:S02]  /*6260*/  CS2R R44, SRZ ;  /* 0x00000000002c7805 */ /* 0x000fe4000001ff00 */
[----:B------:R-:W-:Y:S01]  /*6270*/  CS2R R8, SRZ ;  /* 0x0000000000087805 */ /* 0x000fe2000001ff00 */
[----:B------:R-:W-:Y:S01]  /*6280*/  IMAD.MOV.U32 R24, RZ, RZ, RZ ;  /* 0x000000ffff187224 */ /* 0x000fe200078e00ff */
[----:B----4-:R-:W-:Y:S02]  /*6290*/  CS2R R38, SRZ ;  /* 0x0000000000267805 */ /* 0x010fe4000001ff00 */
[----:B------:R-:W-:Y:S02]  /*62a0*/  CS2R R34, SRZ ;  /* 0x0000000000227805 */ /* 0x000fe4000001ff00 */
[----:B------:R-:W-:Y:S02]  /*62b0*/  CS2R R6, SRZ ;  /* 0x0000000000067805 */ /* 0x000fe4000001ff00 */
[----:B------:R-:W-:-:S02]  /*62c0*/  CS2R R28, SRZ ;  /* 0x00000000001c7805 */ /* 0x000fc4000001ff00 */
[----:B--2---:R-:W-:Y:S01]  /*62d0*/  IADD3 R0, R5, 0x7f, RZ ;  /* 0x0000007f05007810 */ /* 0x004fe20007ffe0ff */
[----:B------:R-:W-:-:S04]  /*62e0*/  IMAD.MOV.U32 R5, RZ, RZ, RZ ;  /* 0x000000ffff057224 */ /* 0x000fc800078e00ff */
[----:B-1----:R-:W-:-:S05]  /*62f0*/  @P1 IMAD.HI.U32 R3, R0, R3, RZ ;  /* 0x0000000300031227 */ /* 0x002fca00078e00ff */
[----:B0-----:R-:W-:Y:S02]  /*6300*/  @P1 SHF.R.U32.HI R0, RZ, R4, R3 ;  /* 0x00000004ff001219 */ /* 0x001fe40000011603 */
[----:B------:R-:W-:-:S03]  /*6310*/  PLOP3.LUT P1, PT, PT, PT, PT, 0x80, 0x0 ;  /* 0x000000000000781c */ /* 0x000fc60003f2f070 */
[----:B------:R-:W-:Y:S02]  /*6320*/  IMAD.IADD R0, R31, 0x1, R0 ;  /* 0x000000011f007824 */ /* 0x000fe400078e0200 */
[----:B------:R-:W-:Y:S02]  /*6330*/  IMAD.MOV.U32 R31, RZ, RZ, RZ ;  /* 0x000000ffff1f7224 */ /* 0x000fe400078e00ff */
[----:B------:R-:W-:-:S05]  /*6340*/  IMAD.HI R0, R0, 0x2aaaaaab, RZ ;  /* 0x2aaaaaab00007827 */ /* 0x000fca00078e02ff */
[----:B------:R-:W-:-:S04]  /*6350*/  SHF.R.U32.HI R3, RZ, 0x1f, R0 ;  /* 0x0000001fff037819 */ /* 0x000fc80000011600 */
[----:B------:R-:W-:Y:S01]  /*6360*/  LEA.HI.SX32 R0, R0, R3, 0x1c ;  /* 0x0000000300007211 */ /* 0x000fe200078fe2ff */
[----:B------:R-:W-:-:S03]  /*6370*/  IMAD.MOV.U32 R3, RZ, RZ, RZ ;  /* 0x000000ffff037224 */ /* 0x000fc600078e00ff */
[----:B------:R-:W-:Y:S01]  /*6380*/  VIMNMX R177, R177, R0, PT ;  /* 0x00000000b1b17248 */ /* 0x000fe20003fe0100 */
[----:B------:R-:W-:-:S03]  /*6390*/  IMAD.MOV.U32 R0, RZ, RZ, RZ ;  /* 0x000000ffff007224 */ /* 0x000fc600078e00ff */
[----:B------:R-:W-:Y:S01]  /*63a0*/  ISETP.GE.AND P2, PT, R177, 0x1, PT ;  /* 0x00000001b100780c */ /* 0x000fe20003f46270 */
[----:B------:R-:W-:-:S12]  /*63b0*/  @P0 BRA `(.L_x_6011) ;  /* 0x00000000000c0947 */ /* 0x000fd80003800000 */
[----:B------:R-:W0:Y:S01]  /*63c0*/  FENCE.VIEW.ASYNC.G ;  /* 0x00000000000073c6 */ /* 0x000e220000000100 */
[----:B------:R-:W-:Y:S05]  /*63d0*/  WARPSYNC.ALL ;  /* 0x0000000000007948 */ /* 0x000fea0003800000 */
[----:B0-----:R-:W-:Y:S06]  /*63e0*/  BAR.ARV 0xc, 0x180 ;  /* 0x0306000000007b1d */ /* 0x001fec0000002000 */
.L_x_6011:
[----:B------:R-:W-:Y:S02]  /*63f0*/  IMAD.MOV.U32 R25, RZ, RZ, RZ ;  /* 0x000000ffff197224 */ /* 0x000fe400078e00ff */
[----:B------:R-:W-:Y:S01]  /*6400*/  IMAD.MOV.U32 R4, RZ, RZ, RZ ;  /* 0x000000ffff047224 */ /* 0x000fe200078e00ff */
[----:B------:R-:W-:Y:S06]  /*6410*/  @!P2 BRA `(.L_x_6012) ;  /* 0x000000d400d8a947 */ /* 0x000fec0003800000 */
[----:B------:R-:W0:Y:S01]  /*6420*/  S2R R14, SR_TID.X ;  /* 0x00000000000e7919 */ /* 0x000e220000002100 */
[----:B------:R-:W-:Y:S01]  /*6430*/  UMOV UR4, 0xffffffff ;  /* 0xffffffff00047882 */ /* 0x000fe20000000000 */
[----:B0-----:R-:W-:-:S04]  /*6440*/  IADD3 R14, R14, -0x80, RZ ;  /* 0xffffff800e0e7810 */ /* 0x001fc80007ffe0ff */
[----:B------:R-:W-:-:S04]  /*6450*/  SHF.R.S32.HI R0, RZ, 0x1f, R14 ;  /* 0x0000001fff007819 */ /* 0x000fc8000001140e */
[----:B------:R-:W-:-:S04]  /*6460*/  LEA.HI R0, R0, R14, RZ, 0x7 ;  /* 0x0000000e00007211 */ /* 0x000fc800078f38ff */
[----:B------:R-:W-:Y:S01]  /*6470*/  SHF.R.S32.HI R13, RZ, 0x7, R0 ;  /* 0x00000007ff0d7819 */ /* 0x000fe20000011400 */
[----:B------:R-:W-:Y:S06]  /*6480*/  BRA.DIV UR4, `(.L_x_6013) ;  /* 0x0000018a04147947 */ /* 0x000fec000b800000 */
[----:B------:R0:W1:Y:S02]  /*6490*/  SHFL.IDX PT, R14, R13, RZ, 0x1f ;  /* 0x00001fff0d0e7589 */ /* 0x00006400000e0000 */
.L_x_6263:
[----:B-1----:R-:W-:Y:S01]  /*64a0*/  LEA.HI R0, R14, R14, RZ, 0x1 ;  /* 0x0000000e0e007211 */ /* 0x002fe200078f08ff */
[----:B------:R-:W-:Y:S01]  /*64b0*/  VIADD R24, R22, 0x18400 ;  /* 0x0001840016187836 */ /* 0x000fe20000000000 */
[----:B------:R-:W-:Y:S01]  /*64c0*/  BSSY B6, `(.L_x_6014) ;  /* 0x000001d000067945 */ /* 0x000fe20003800000 */
[----:B------:R-:W-:Y:S01]  /*64d0*/  IMAD.MOV.U32 R213, RZ, RZ, 0x40000040 ;  /* 0x40000040ffd57424 */ /* 0x000fe200078e00ff */
[----:B------:R-:W-:Y:S02]  /*64e0*/  LOP3.LUT R3, R0, 0x7fffe, RZ, 0xc0, !PT ;  /* 0x0007fffe00037812 */ /* 0x000fe400078ec0ff */
[----:B------:R-:W-:-:S03]  /*64f0*/  LOP3.LUT P0, RZ, R24, 0x1bf, RZ, 0xc0, !PT ;  /* 0x000001bf18ff7812 */ /* 0x000fc6000780c0ff */
[----:B------:R-:W-:-:S04]  /*6500*/  IMAD.IADD R3, R14, 0x1, -R3 ;  /* 0x000000010e037824 */ /* 0x000fc800078e0a03 */
[----:B------:R-:W-:-:S05]  /*6510*/  IMAD R3, R3, 0x2000, R24 ;  /* 0x0000200003037824 */ /* 0x000fca00078e0218 */
[----:B------:R-:W-:Y:S01]  /*6520*/  SHF.R.U32.HI R0, RZ, 0x4, R3 ;  /* 0x00000004ff007819 */ /* 0x000fe20000011603 */
[----:B------:R-:W-:-:S03]  /*6530*/  VIADD R3, R3, 0xa000 ;  /* 0x0000a00003037836 */ /* 0x000fc60000000000 */
[----:B------:R-:W-:Y:S02]  /*6540*/  LOP3.LUT R0, R0, 0x3fff, RZ, 0xc0, !PT ;  /* 0x00003fff00007812 */ /* 0x000fe400078ec0ff */
[----:B------:R-:W-:Y:S02]  /*6550*/  SHF.R.U32.HI R3, RZ, 0x4, R3 ;  /* 0x00000004ff037819 */ /* 0x000fe40000011603 */
[----:B------:R-:W-:Y:S02]  /*6560*/  LOP3.LUT R212, R0, 0x10000, RZ, 0xfc, !PT ;  /* 0x0001000000d47812 */ /* 0x000fe400078efcff */
[----:B------:R-:W-:Y:S01]  /*6570*/  LOP3.LUT R72, R3, 0x3fff, RZ, 0xc0, !PT ;  /* 0x00003fff03487812 */ /* 0x000fe200078ec0ff */
[----:B------:R-:W-:Y:S06]  /*6580*/  @!P0 BRA `(.L_x_6015) ;  /* 0x0000000000408947 */ /* 0x000fec0003800000 */
[----:B------:R-:W-:Y:S01]  /*6590*/  MOV R0, 0x0 ;  /* 0x0000000000007802 */ /* 0x000fe20000000f00 */
[----:B------:R-:W-:Y:S01]  /*65a0*/  ULDC.64 UR4, c[0x4][0x98] ;  /* 0x0100260000047ab9 */ /* 0x000fe20000000a00 */
[----:B------:R-:W-:Y:S01]  /*65b0*/  ULDC.64 UR6, c[0x4][0xa0] ;  /* 0x0100280000067ab9 */ /* 0x000fe20000000a00 */
[----:B------:R-:W-:Y:S01]  /*65c0*/  MOV R4, UR4 ;  /* 0x0000000400047c02 */ /* 0x000fe20008000f00 */
[----:B------:R1:W2:Y:S01]  /*65d0*/  LDC.64 R14, c[0x4][R0] ;  /* 0x01000000000e7b82 */ /* 0x0002a20000000a00 */
        /* <DEDUP_REMOVED lines=8> */
[----:B01----:R-:W-:-:S07]  /*6660*/  IMAD.MOV.U32 R13, RZ, RZ, RZ ;  /* 0x000000ffff0d7224 */ /* 0x003fce00078e00ff */
[----:B------:R-:W-:-:S07]  /*6670*/  LEPC R20, `(.L_x_6015) ;  /* 0x000000001014794e */ /* 0x000fce0000000000 */
[----:B--2---:R-:W-:Y:S05]  /*6680*/  CALL.ABS.NOINC R14 ;  /* 0x000000000e007343 */ /* 0x004fea0003c00000 */
.L_x_6015:
[----:B------:R-:W-:Y:S05]  /*6690*/  BSYNC B6 ;  /* 0x0000000000067941 */ /* 0x000fea0003800000 */
.L_x_6014:
        /* <DEDUP_REMOVED lines=13> */
.L_x_6019:
[----:B--2---:R2:W3:Y:S02]  /*6770*/  SYNCS.PHASECHK.TRANS64.TRYWAIT P0, [R22+URZ+0x32400], R3 ;  /* 0x03240003160075a7 */ /* 0x0044e4000800017f */
[----:B---3--:R-:W-:Y:S05]  /*6780*/  @!P0 NANOSLEEP.SYNCS 0x989680 ;  /* 0x009896800000895d */ /* 0x008fea0003900000 */
[----:B------:R-:W3:Y:S02]  /*6790*/  @!P0 SYNCS.PHASECHK.TRANS64 P0, [R22+URZ+0x32400], R3 ;  /* 0x03240003160085a7 */ /* 0x000ee4000800007f */
[----:B---3--:R-:W-:Y:S05]  /*67a0*/  @!P0 BRA `(.L_x_6019) ;  /* 0xfffffffc00f08947 */ /* 0x008fea000383ffff */
.L_x_6018:
[----:B------:R-:W-:Y:S05]  /*67b0*/  BSYNC B0 ;  /* 0x0000000000007941 */ /* 0x000fea0003800000 */
.L_x_6017:
[----:B------:R-:W-:Y:S05]  /*67c0*/  BRA `(.L_x_6020) ;  /* 0x0000002c00747947 */ /* 0x000fea0003800000 */
.L_x_6016:
        /* <DEDUP_REMOVED lines=30> */
.L_x_6022:
[----:B------:R-:W-:Y:S05]  /*69b0*/  BSYNC B6 ;  /* 0x0000000000067941 */ /* 0x000fea0003800000 */
.L_x_6021:
[----:B------:R-:W2:Y:S01]  /*69c0*/  LDL R39, [R1+0x98] ;  /* 0x0000980001277983 */ /* 0x000ea20000100800 */
[----:B------:R-:W-:Y:S01]  /*69d0*/  ULDC.U8 UR4, c[0x0][0x410] ;  /* 0x0001040000047ab9 */ /* 0x000fe20000000000 */
[----:B------:R-:W-:Y:S01]  /*69e0*/  BSSY B0, `(.L_x_6023) ;  /* 0x00002b3000007945 */ /* 0x000fe20003800000 */
[----:B------:R-:W-:Y:S01]  /*69f0*/  ISETP.NE.AND P0, PT, RZ, UR4, PT ;  /* 0x00000004ff007c0c */ /* 0x000fe2000bf05270 */
[----:B--2---:R-:W-:-:S12]  /*6a00*/  IMAD.IADD R35, R23, 0x1, R39 ;  /* 0x0000000117237824 */ /* 0x004fd800078e0227 */
        /* <DEDUP_REMOVED lines=17> */
[----:B------:R-:W-:-:S05]  /*6b20*/  IMAD.IADD R20, R21, 0x1, -R20 ;  /* 0x0000000115147824 */ /* 0x000fca00078e0a14 */
[----:B------:R-:W-:-:S05]  /*6b30*/  LEA R3, R20, R35, 0x6 ;  /* 0x0000002314037211 */ /* 0x000fca00078e30ff */
        /* <DEDUP_REMOVED lines=14> */
[----:B------:R-:W-:-:S02]  /*6c20*/  LEA R7, P1, R10, UR6, 0x1 ;  /* 0x000000060a077c11 */ /* 0x000fc4000f8208ff */
[----:B------:R-:W-:Y:S02]  /*6c30*/  IADD3 R3, R11, R3, RZ ;  /* 0x000000030b037210 */ /* 0x000fe40007ffe0ff */
[----:B------:R-:W-:Y:S02]  /*6c40*/  LEA.HI.X R6, R8, UR5, R5, 0x1, P0 ;  /* 0x0000000508067c11 */ /* 0x000fe400080f0c05 */
[----:B------:R-:W-:Y:S01]  /*6c50*/  LEA.HI.X R8, R10, UR7, R3, 0x1, P1 ;  /* 0x000000070a087c11 */ /* 0x000fe200088f0c03 */
[----:B------:R-:W-:Y:S06]  /*6c60*/  BRA.DIV UR4, `(.L_x_6025) ;  /* 0x0000018204407947 */ /* 0x000fec000b800000 */
[----:B------:R1:W2:Y:S04]  /*6c70*/  SHFL.IDX PT, R3, R6, RZ, 0x1c1f ;  /* 0x001c1fff06037589 */ /* 0x0002a800000e0000 */
[----:B------:R1:W3:Y:S04]  /*6c80*/  SHFL.IDX PT, R0, R4, RZ, 0x1c1f ;  /* 0x001c1fff04007589 */ /* 0x0002e800000e0000 */
[----:B------:R1:W4:Y:S04]  /*6c90*/  SHFL.IDX PT, R5, R8, RZ, 0x1c1f ;  /* 0x001c1fff08057589 */ /* 0x00032800000e0000 */
[----:B------:R1:W0:Y:S02]  /*6ca0*/  SHFL.IDX PT, R14, R7, RZ, 0x1c1f ;  /* 0x001c1fff070e7589 */ /* 0x00022400000e0000 */
.L_x_6269:
[----:B------:R-:W5:Y:S01]  /*6cb0*/  LDL R9, [R1+0x90] ;  /* 0x0000900001097983 */ /* 0x000f620000100800 */
[----:B------:R-:W-:Y:S01]  /*6cc0*/  BSSY B1, `(.L_x_6026) ;  /* 0x000001e000017945 */ /* 0x000fe20003800000 */
[----:B------:R-:W-:Y:S02]  /*6cd0*/  CS2R R32, SRZ ;  /* 0x0000000000207805 */ /* 0x000fe4000001ff00 */
[----:B------:R-:W-:Y:S02]  /*6ce0*/  CS2R R20, SRZ ;  /* 0x0000000000147805 */ /* 0x000fe4000001ff00 */
[----:B------:R-:W-:Y:S02]  /*6cf0*/  CS2R R30, SRZ ;  /* 0x00000000001e7805 */ /* 0x000fe4000001ff00 */
[----:B------:R-:W-:Y:S01]  /*6d00*/  CS2R R24, SRZ ;  /* 0x0000000000187805 */ /* 0x000fe2000001ff00 */
[----:B-----5:R-:W-:-:S05]  /*6d10*/  IMAD R36, R9, R36, RZ ;  /* 0x0000002409247224 */ /* 0x020fca00078e02ff */
[----:B------:R-:W-:-:S13]  /*6d20*/  ISETP.GE.AND P0, PT, R35, R36, PT ;  /* 0x000000242300720c */ /* 0x000fda0003f06270 */
        /* <DEDUP_REMOVED lines=14> */
[----:B0-----:R-:W-:Y:S01]  /*6e10*/  @!P3 IADD3 R28, P1, R14, R29, RZ ;  /* 0x0000001d0e1cb210 */ /* 0x001fe20007f3e0ff */
[----:B------:R-:W-:Y:S01]  /*6e20*/  @!P2 IMAD.WIDE R12, R200, 0x2, R14 ;  /* 0x00000002c80ca825 */ /* 0x000fe200078e020e */
[----:B------:R0:W5:Y:S02]  /*6e30*/  @!P2 LD.E.64 R30, desc[UR40][R10.64] ;  /* 0x000000280a1ea980 */ /* 0x000164000c101b00 */
[----:B------:R-:W-:Y:S01]  /*6e40*/  @!P3 IADD3.X R29, R5, R20, RZ, P1, !PT ;  /* 0x00000014051db210 */ /* 0x000fe20000ffe4ff */
[----:B------:R-:W-:Y:S01]  /*6e50*/  @!P3 IMAD.X R27, R3, 0x1, R20, P0 ;  /* 0x00000001031bb824 */ /* 0x000fe200000e0614 */
[----:B------:R-:W-:Y:S01]  /*6e60*/  CS2R R20, SRZ ;  /* 0x0000000000147805 */ /* 0x000fe2000001ff00 */
[----:B------:R0:W5:Y:S04]  /*6e70*/  @!P2 LD.E.64 R32, desc[UR40][R12.64] ;  /* 0x000000280c20a980 */ /* 0x000168000c101b00 */
[----:B------:R0:W5:Y:S04]  /*6e80*/  @!P3 LD.E.64 R24, desc[UR40][R26.64] ;  /* 0x000000281a18b980 */ /* 0x000168000c101b00 */
[----:B------:R0:W5:Y:S02]  /*6e90*/  @!P3 LD.E.64 R20, desc[UR40][R28.64] ;  /* 0x000000281c14b980 */ /* 0x000164000c101b00 */
.L_x_6027:
[----:B------:R-:W-:Y:S05]  /*6ea0*/  BSYNC B1 ;  /* 0x0000000000017941 */ /* 0x000fea0003800000 */
.L_x_6026:
[----:B---3-5:R-:W-:Y:S01]  /*6eb0*/  IMAD.MOV.U32 R0, RZ, RZ, R32 ;  /* 0x000000ffff007224 */ /* 0x028fe200078e0020 */
[----:B------:R-:W-:Y:S01]  /*6ec0*/  UMOV UR4, 0xffffffff ;  /* 0xffffffff00047882 */ /* 0x000fe20000000000 */
[----:B--2---:R-:W-:Y:S01]  /*6ed0*/  IMAD.MOV.U32 R3, RZ, RZ, R33 ;  /* 0x000000ffff037224 */ /* 0x004fe200078e0021 */
[----:B0-----:R-:W-:Y:S01]  /*6ee0*/  CS2R R26, SRZ ;  /* 0x00000000001a7805 */ /* 0x001fe2000001ff00 */
[----:B----4-:R-:W-:Y:S02]  /*6ef0*/  IMAD.MOV.U32 R5, RZ, RZ, R20 ;  /* 0x000000ffff057224 */ /* 0x010fe400078e0014 */
        /* <DEDUP_REMOVED lines=9> */
[----:B------:R-:W-:Y:S06]  /*6f90*/  BRA.DIV UR4, `(.L_x_6028) ;  /* 0x0000017e04e47947 */ /* 0x000fec000b800000 */
[----:B------:R0:W2:Y:S04]  /*6fa0*/  SHFL.IDX PT, R3, R6, 0x1, 0x1c1f ;  /* 0x003c1f0006037f89 */ /* 0x0000a800000e0000 */
[----:B------:R0:W3:Y:S04]  /*6fb0*/  SHFL.IDX PT, R0, R4, 0x1, 0x1c1f ;  /* 0x003c1f0004007f89 */ /* 0x0000e800000e0000 */
[----:B------:R0:W4:Y:S04]  /*6fc0*/  SHFL.IDX PT, R5, R8, 0x1, 0x1c1f ;  /* 0x003c1f0008057f89 */ /* 0x00012800000e0000 */
[----:B------:R0:W0:Y:S02]  /*6fd0*/  SHFL.IDX PT, R14, R7, 0x1, 0x1c1f ;  /* 0x003c1f00070e7f89 */ /* 0x00002400000e0000 */
.L_x_6275:
        /* <DEDUP_REMOVED lines=14> */
[----:B------:R-:W-:Y:S01]  /*70c0*/  ULDC UR4, c[0x0][0x3f4] ;  /* 0x0000fd0000047ab9 */ /* 0x000fe20000000800 */
[----:B---3--:R-:W-:Y:S01]  /*70d0*/  MOV R6, R0 ;  /* 0x0000000000067202 */ /* 0x008fe20000000f00 */
[----:B------:R-:W-:Y:S01]  /*70e0*/  IMAD.MOV.U32 R7, RZ, RZ, R3 ;  /* 0x000000ffff077224 */ /* 0x000fe200078e0003 */
[----:B------:R-:W-:Y:S02]  /*70f0*/  ISETP.GE.AND P3, PT, R207, UR4, PT ;  /* 0x00000004cf007c0c */ /* 0x000fe4000bf66270 */
[----:B------:R-:W-:Y:S02]  /*7100*/  CS2R R28, SRZ ;  /* 0x00000000001c7805 */ /* 0x000fe4000001ff00 */
[----:B------:R-:W-:Y:S01]  /*7110*/  ISETP.GE.AND P2, PT, R200, UR4, PT ;  /* 0x00000004c8007c0c */ /* 0x000fe2000bf46270 */
[----:B----4-:R-:W-:-:S08]  /*7120*/  IMAD.MOV.U32 R15, RZ, RZ, R5 ;  /* 0x000000ffff0f7224 */ /* 0x010fd000078e0005 */
        /* <DEDUP_REMOVED lines=15> */
.L_x_6030:
[----:B------:R-:W-:Y:S05]  /*7220*/  BSYNC B1 ;  /* 0x0000000000017941 */ /* 0x000fea0003800000 */
.L_x_6029:
[----:B0-----:R-:W0:Y:S01]  /*7230*/  S2R R14, SR_TID.X ;  /* 0x00000000000e7919 */ /* 0x001e220000002100 */
[----:B------:R-:W1:Y:S01]  /*7240*/  SYNCS.PHASECHK.TRANS64.TRYWAIT P0, [R22+URZ+0x32400], R11 ;  /* 0x0324000b160075a7 */ /* 0x000e62000800017f */
[----:B------:R-:W-:Y:S01]  /*7250*/  LOP3.LUT R37, R37, 0x1c0, RZ, 0xc0, !PT ;  /* 0x000001c025257812 */ /* 0x000fe200078ec0ff */
[----:B-----5:R-:W-:Y:S01]  /*7260*/  IMAD.MOV.U32 R4, RZ, RZ, R8 ;  /* 0x000000ffff047224 */ /* 0x020fe200078e0008 */
[----:B------:R-:W-:Y:S01]  /*7270*/  MOV R3, R26 ;  /* 0x0000001a00037202 */ /* 0x000fe20000000f00 */
[----:B----4-:R-:W-:Y:S01]  /*7280*/  IMAD.MOV.U32 R5, RZ, RZ, R9 ;  /* 0x000000ffff057224 */ /* 0x010fe200078e0009 */
        /* <DEDUP_REMOVED lines=14> */
[----:B------:R-:W-:-:S02]  /*7370*/  LOP3.LUT P2, RZ, R38, 0x4, RZ, 0xc0, !PT ;  /* 0x0000000426ff7812 */ /* 0x000fc4000784c0ff */
[----:B------:R-:W-:Y:S01]  /*7380*/  ISETP.GE.AND P1, PT, R23, R40, PT ;  /* 0x000000281700720c */ /* 0x000fe20003f26270 */
[----:B0-----:R-:W-:-:S05]  /*7390*/  VIADD R14, R14, 0xffffff80 ;  /* 0xffffff800e0e7836 */ /* 0x001fca0000000000 */
[----:B------:R-:W-:-:S04]  /*73a0*/  SHF.R.S32.HI R7, RZ, 0x1f, R14 ;  /* 0x0000001fff077819 */ /* 0x000fc8000001140e */
[----:B------:R-:W-:-:S04]  /*73b0*/  LEA.HI R7, R7, R14, RZ, 0x5 ;  /* 0x0000000e07077211 */ /* 0x000fc800078f28ff */
[----:B------:R-:W-:-:S04]  /*73c0*/  SHF.R.S32.HI R7, RZ, 0x5, R7 ;  /* 0x00000005ff077819 */ /* 0x000fc80000011407 */
[----:B------:R-:W-:Y:S01]  /*73d0*/  LEA R3, R7, R0, 0x9 ;  /* 0x0000000007037211 */ /* 0x000fe200078e48ff */
[----:B------:R-:W-:-:S04]  /*73e0*/  IMAD.MOV.U32 R0, RZ, RZ, R29 ;  /* 0x000000ffff007224 */ /* 0x000fc800078e001d */
[----:B------:R-:W-:Y:S01]  /*73f0*/  IMAD R3, R3, 0x2, R22 ;  /* 0x0000000203037824 */ /* 0x000fe200078e0216 */
[----:B------:R-:W-:-:S03]  /*7400*/  PRMT R47, R47, 0x5410, R0 ;  /* 0x000054102f2f7816 */ /* 0x000fc60000000000 */
[C---:B------:R-:W-:Y:S01]  /*7410*/  VIADD R4, R3.reuse, 0x18400 ;  /* 0x0001840003047836 */ /* 0x040fe20000000000 */
[----:B------:R-:W-:Y:S01]  /*7420*/  IADD3 R0, R3, 0x18440, RZ ;  /* 0x0001844003007810 */ /* 0x000fe20007ffe0ff */
[----:B-1----:R-:W-:Y:S06]  /*7430*/  @!P0 BRA `(.L_x_6032) ;  /* 0x0000017c002c8947 */ /* 0x002fec0003800000 */
.L_x_6276:
[----:B------:R-:W-:Y:S05]  /*7440*/  BSYNC B1 ;  /* 0x0000000000017941 */ /* 0x000fea0003800000 */
.L_x_6031:
        /* <DEDUP_REMOVED lines=10> */
[----:B0-----:R-:W-:Y:S02]  /*74f0*/  SHF.R.U32.HI R11, RZ, 0x10, R31 ;  /* 0x00000010ff0b7819 */ /* 0x001fe4000001161f */
        /* <DEDUP_REMOVED lines=40> */
.L_x_6036:
[----:B------:R-:W-:Y:S05]  /*7780*/  BSYNC B2 ;  /* 0x0000000000027941 */ /* 0x000fea0003800000 */
.L_x_6035:
[----:B------:R-:W-:Y:S05]  /*7790*/  @P1 BRA `(.L_x_6034) ;  /* 0x0000000000a81947 */ /* 0x000fea0003800000 */
[----:B-1----:R-:W1:Y:S01]  /*77a0*/  LDS.128 R4, [R0] ;  /* 0x0000000000047984 */ /* 0x002e620000000c00 */
        /* <DEDUP_REMOVED lines=14> */
[----:B0-----:R-:W-:-:S02]  /*7890*/  HADD2.F32 R11, -RZ, R6.H0_H0 ;  /* 0x20000006ff0b7230 */ /* 0x001fc40000004100 */
[C---:B------:R-:W-:Y:S01]  /*78a0*/  FMUL.FTZ R20, R4.reuse, R25 ;  /* 0x0000001904147220 */ /* 0x040fe20000410000 */
[C---:B------:R-:W-:Y:S01]  /*78b0*/  FFMA.FTZ R32, R15.reuse, R24, -R32 ;  /* 0x000000180f207223 */ /* 0x040fe20000010820 */
[----:B------:R-:W-:Y:S01]  /*78c0*/  FFMA.FTZ R33, R15, R30, R31 ;  /* 0x0000001e0f217223 */ /* 0x000fe2000001001f */
[----:B------:R-:W-:Y:S02]  /*78d0*/  HADD2.F32 R14, -RZ, R6.H1_H1 ;  /* 0x30000006ff0e7230 */ /* 0x000fe40000004100 */
[-C--:B------:R-:W-:Y:S01]  /*78e0*/  FMUL.FTZ R30, R4, R21.reuse ;  /* 0x00000015041e7220 */ /* 0x080fe20000410000 */
[C---:B------:R-:W-:Y:S01]  /*78f0*/  FFMA.FTZ R24, R7.reuse, R21, -R20 ;  /* 0x0000001507187223 */ /* 0x040fe20000010814 */
[--C-:B------:R-:W-:Y:S02]  /*7900*/  HADD2.F32 R6, -RZ, R5.reuse.H0_H0 ;  /* 0x20000005ff067230 */ /* 0x100fe40000004100 */
        /* <DEDUP_REMOVED lines=19> */
.L_x_6034:
[----:B------:R-:W-:Y:S05]  /*7a40*/  BSYNC B1 ;  /* 0x0000000000017941 */ /* 0x000fea0003800000 */
.L_x_6033:
        /* <DEDUP_REMOVED lines=50> */
.L_x_6039:
[----:B------:R-:W-:Y:S05]  /*7d70*/  BSYNC B1 ;  /* 0x0000000000017941 */ /* 0x000fea0003800000 */
.L_x_6038:
[----:B------:R-:W-:Y:S05]  /*7d80*/  @P1 BRA `(.L_x_6037) ;  /* 0x0000001400e01947 */ /* 0x000fea0003800000 */
[----:B-1----:R-:W0:Y:S01]  /*7d90*/  LDS.128 R4, [R0+0x2000] ;  /* 0x0020000000047984 */ /* 0x002e220000000c00 */
[----:B------:R-:W-:Y:S02]  /*7da0*/  SHF.R.U32.HI R20, RZ, 0x10, R9 ;  /* 0x00000010ff147819 */ /* 0x000fe40000011609 */
[--C-:B------:R-:W-:Y:S02]  /*7db0*/  SHF.R.U32.HI R14, RZ, 0x10, R13.reuse ;  /* 0x00000010ff0e7819 */ /* 0x100fe4000001160d */
[----:B------:R-:W-:Y:S01]  /*7dc0*/  SHF.R.U64 R25, R12, 0x10, R13 ;  /* 0x000000100c197819 */ /* 0x000fe2000000120d */
[----:B------:R-:W-:Y:S01]  /*7dd0*/  HADD2.F32 R20, -RZ, R20.H0_H0 ;  /* 0x20000014ff147230 */ /* 0x000fe20000004100 */
[----:B------:R-:W-:Y:S01]  /*7de0*/  SHF.R.U64 R15, R8, 0x10, R9 ;  /* 0x00000010080f7819 */ /* 0x000fe20000001209 */
[----:B------:R-:W-:Y:S02]  /*7df0*/  HADD2.F32 R13, -RZ, R46.H0_H0 ;  /* 0x2000002eff0d7230 */ /* 0x000fe40000004100 */
[----:B------:R-:W-:-:S02]  /*7e00*/  HADD2.F32 R14, -RZ, R14.H0_H0 ;  /* 0x2000000eff0e7230 */ /* 0x000fc40000004100 */
[----:B------:R-:W-:Y:S02]  /*7e10*/  HADD2.F32 R12, -RZ, R48.H0_H0 ;  /* 0x20000030ff0c7230 */ /* 0x000fe40000004100 */
[--C-:B0-----:R-:W-:Y:S02]  /*7e20*/  HADD2.F32 R11, -RZ, R7.reuse.H1_H1 ;  /* 0x30000007ff0b7230 */ /* 0x101fe40000004100 */
[--C-:B------:R-:W-:Y:S02]  /*7e30*/  HADD2.F32 R3, -RZ, R4.reuse.H0_H0 ;  /* 0x20000004ff037230 */ /* 0x100fe40000004100 */
[----:B------:R-:W-:Y:S02]  /*7e40*/  HADD2.F32 R4, -RZ, R4.H1_H1 ;  /* 0x30000004ff047230 */ /* 0x000fe40000004100 */
[C---:B------:R-:W-:Y:S01]  /*7e50*/  FMUL.FTZ R26, R11.reuse, R20 ;  /* 0x000000140b1a7220 */ /* 0x040fe20000410000 */
[----:B------:R-:W-:Y:S02]  /*7e60*/  HADD2.F32 R9, -RZ, R7.H0_H0 ;  /* 0x20000007ff097230 */ /* 0x000fe40000004100 */
[----:B------:R-:W-:Y:S01]  /*7e70*/  FMUL.FTZ R11, R11, R14 ;  /* 0x0000000e0b0b7220 */ /* 0x000fe20000410000 */
[----:B------:R-:W-:-:S02]  /*7e80*/  HADD2.F32 R7, -RZ, R6.H0_H0 ;  /* 0x20000006ff077230 */ /* 0x000fc40000004100 */
[CC--:B------:R-:W-:Y:S01]  /*7e90*/  FMUL.FTZ R24, R4.reuse, R13.reuse ;  /* 0x0000000d04187220 */ /* 0x0c0fe20000410000 */
[----:B------:R-:W-:Y:S02]  /*7ea0*/  HADD2.F32 R8, -RZ, R6.H1_H1 ;  /* 0x30000006ff087230 */ /* 0x000fe40000004100 */
[C---:B------:R-:W-:Y:S01]  /*7eb0*/  FFMA.FTZ R26, R9.reuse, R14, -R26 ;  /* 0x0000000e091a7223 */ /* 0x040fe2000001081a */
[----:B------:R-:W-:Y:S01]  /*7ec0*/  FFMA.FTZ R21, R9, R20, R11 ;  /* 0x0000001409157223 */ /* 0x000fe2000001000b */
[-C--:B------:R-:W-:Y:S01]  /*7ed0*/  FMUL.FTZ R14, R4, R12.reuse ;  /* 0x0000000c040e7220 */ /* 0x080fe20000410000 */
[C---:B------:R-:W-:Y:S01]  /*7ee0*/  FFMA.FTZ R24, R3.reuse, R12, -R24 ;  /* 0x0000000c03187223 */ /* 0x040fe20000010818 */
[--C-:B------:R-:W-:Y:S02]  /*7ef0*/  HADD2.F32 R6, -RZ, R5.reuse.H0_H0 ;  /* 0x20000005ff067230 */ /* 0x100fe40000004100 */
[----:B------:R-:W-:Y:S02]  /*7f00*/  HADD2.F32 R12, -RZ, R46.H1_H1 ;  /* 0x3000002eff0c7230 */ /* 0x000fe40000004100 */
[----:B------:R-:W-:Y:S01]  /*7f10*/  FFMA.FTZ R3, R3, R13, R14 ;  /* 0x0000000d03037223 */ /* 0x000fe2000001000e */
[----:B------:R-:W-:Y:S01]  /*7f20*/  HADD2.F32 R9, -RZ, R48.H1_H1 ;  /* 0x30000030ff097230 */ /* 0x000fe20000004100 */
[----:B------:R-:W-:Y:S01]  /*7f30*/  F2FP.F16.F32.PACK_AB R27, R21, R26 ;  /* 0x0000001a151b723e */ /* 0x000fe200000000ff */
[----:B------:R-:W-:-:S02]  /*7f40*/  HADD2.F32 R5, -RZ, R5.H1_H1 ;  /* 0x30000005ff057230 */ /* 0x000fc40000004100 */
[C---:B------:R-:W-:Y:S01]  /*7f50*/  FMUL.FTZ R14, R8.reuse, R12 ;  /* 0x0000000c080e7220 */ /* 0x040fe20000410000 */
[----:B------:R-:W-:Y:S02]  /*7f60*/  HADD2.F32 R11, -RZ, R15.H0_H0 ;  /* 0x2000000fff0b7230 */ /* 0x000fe40000004100 */
[-C--:B------:R-:W-:Y:S01]  /*7f70*/  FMUL.FTZ R15, R8, R9.reuse ;  /* 0x00000009080f7220 */ /* 0x080fe20000410000 */
[----:B------:R-:W-:Y:S02]  /*7f80*/  HADD2.F32 R4, -RZ, R25.H0_H0 ;  /* 0x20000019ff047230 */ /* 0x000fe40000004100 */
[----:B------:R-:W-:Y:S01]  /*7f90*/  FFMA.FTZ R14, R7, R9, -R14 ;  /* 0x00000009070e7223 */ /* 0x000fe2000001080e */
[----:B------:R-:W-:Y:S01]  /*7fa0*/  F2FP.F16.F32.PACK_AB R24, R3, R24 ;  /* 0x000000180318723e */ /* 0x000fe200000000ff */
[----:B------:R-:W-:Y:S01]  /*7fb0*/  FMUL.FTZ R13, R5, R11 ;  /* 0x0000000b050d7220 */ /* 0x000fe20000410000 */
[----:B------:R-:W-:Y:S01]  /*7fc0*/  FFMA.FTZ R15, R7, R12, R15 ;  /* 0x0000000c070f7223 */ /* 0x000fe2000001000f */
[----:B------:R-:W-:-:S02]  /*7fd0*/  FMUL.FTZ R8, R5, R4 ;  /* 0x0000000405087220 */ /* 0x000fc40000410000 */
[C---:B------:R-:W-:Y:S02]  /*7fe0*/  FFMA.FTZ R13, R6.reuse, R4, -R13 ;  /* 0x00000004060d7223 */ /* 0x040fe4000001080d */
[----:B------:R-:W-:Y:S01]  /*7ff0*/  FFMA.FTZ R8, R6, R11, R8 ;  /* 0x0000000b06087223 */ /* 0x000fe20000010008 */
[----:B------:R-:W-:-:S04]  /*8000*/  F2FP.F16.F32.PACK_AB R26, R15, R14 ;  /* 0x0000000e0f1a723e */ /* 0x000fc800000000ff */
[----:B------:R-:W-:-:S05]  /*8010*/  F2FP.F16.F32.PACK_AB R25, R8, R13 ;  /* 0x0000000d0819723e */ /* 0x000fca00000000ff */
[----:B------:R2:W-:Y:S01]  /*8020*/  STS.128 [R0+0x2000], R24 ;  /* 0x0020001800007388 */ /* 0x0005e20000000c00 */
[----:B------:R-:W-:Y:S05]  /*8030*/  BRA `(.L_x_6037) ;  /* 0x0000001400347947 */ /* 0x000fea0003800000 */
.L_x_6024:
[----:B------:R-:W1:Y:S01]  /*8040*/  S2R R0, SR_TID.X ;  /* 0x0000000000007919 */ /* 0x000e620000002100 */
[----:B------:R-:W2:Y:S01]  /*8050*/  LDC R30, c[0x0][0x448] ;  /* 0x00011200ff1e7b82 */ /* 0x000ea20000000800 */
[----:B------:R-:W-:Y:S01]  /*8060*/  ULDC.64 UR4, c[0x0][0x3f8] ;  /* 0x0000fe0000047ab9 */ /* 0x000fe20000000a00 */
[----:B------:R-:W-:Y:S01]  /*8070*/  ULDC.64 UR6, c[0x0][0x408] ;  /* 0x0001020000067ab9 */ /* 0x000fe20000000a00 */
[----:B------:R-:W-:Y:S01]  /*8080*/  MOV R20, R24 ;  /* 0x0000001800147202 */ /* 0x000fe20000000f00 */
[----:B------:R-:W-:Y:S02]  /*8090*/  IMAD.MOV.U32 R21, RZ, RZ, R29 ;  /* 0x000000ffff157224 */ /* 0x000fe400078e001d */
[----:B------:R-:W-:Y:S01]  /*80a0*/  IMAD.MOV.U32 R4, RZ, RZ, R26 ;  /* 0x000000ffff047224 */ /* 0x000fe200078e001a */
[----:B--2---:R-:W-:Y:S01]  /*80b0*/  ISETP.NE.AND P0, PT, R30, 0x1, PT ;  /* 0x000000011e00780c */ /* 0x004fe20003f05270 */
[----:B-1----:R-:W-:-:S05]  /*80c0*/  VIADD R0, R0, 0xffffff80 ;  /* 0xffffff8000007836 */ /* 0x002fca0000000000 */
        /* <DEDUP_REMOVED lines=27> */
[----:B------:R-:W2:Y:S01]  /*8280*/  LDL R11, [R1+0x90] ;  /* 0x00009000010b7983 */ /* 0x000ea20000100800 */
[----:B------:R-:W1:Y:S03]  /*8290*/  LDC R31, c[0x0][0x3f4] ;  /* 0x0000fd00ff1f7b82 */ /* 0x000e660000000800 */
[----:B------:R-:W3:Y:S04]  /*82a0*/  SHFL.IDX PT, R3, R10, RZ, 0x1c1f ;  /* 0x001c1fff0a037589 */ /* 0x000ee800000e0000 */
[----:B------:R-:W4:Y:S04]  /*82b0*/  SHFL.IDX PT, R0, R20, RZ, 0x1c1f ;  /* 0x001c1fff14007589 */ /* 0x000f2800000e0000 */
[----:B------:R-:W5:Y:S04]  /*82c0*/  SHFL.IDX PT, R14, R28, RZ, 0x1c1f ;  /* 0x001c1fff1c0e7589 */ /* 0x000f6800000e0000 */
[----:B------:R-:W0:Y:S01]  /*82d0*/  SHFL.IDX PT, R8, R29, RZ, 0x1c1f ;  /* 0x001c1fff1d087589 */ /* 0x000e2200000e0000 */
[----:B-1----:R-:W-:Y:S01]  /*82e0*/  ISETP.GE.AND P0, PT, R16, R31, PT ;  /* 0x0000001f1000720c */ /* 0x002fe20003f06270 */
[----:B--2---:R-:W-:-:S05]  /*82f0*/  IMAD R30, R11, R30, RZ ;  /* 0x0000001e0b1e7224 */ /* 0x004fca00078e02ff */
[----:B------:R-:W-:-:S13]  /*8300*/  ISETP.GE.OR P1, PT, R35, R30, P0 ;  /* 0x0000001e2300720c */ /* 0x000fda0000726670 */
[C---:B------:R-:W-:Y:S02]  /*8310*/  @!P1 SHF.L.U32 R9, R16.reuse, 0x1, RZ ;  /* 0x0000000110099819 */ /* 0x040fe400000006ff */
[----:B------:R-:W-:Y:S02]  /*8320*/  @!P1 SHF.L.U64.HI R21, R16, 0x1, R17 ;  /* 0x0000000110159819 */ /* 0x000fe40000010211 */
[----:B---3--:R-:W-:-:S05]  /*8330*/  @!P1 IADD3 R4, P2, R3, R9, RZ ;  /* 0x0000000903049210 */ /* 0x008fca0007f5e0ff */
[----:B----4-:R-:W-:Y:S01]  /*8340*/  @!P1 IMAD.X R5, R0, 0x1, R21, P2 ;  /* 0x0000000100059824 */ /* 0x010fe200010e0615 */
[----:B-----5:R-:W-:-:S05]  /*8350*/  @!P1 IADD3 R14, P2, R14, R9, RZ ;  /* 0x000000090e0e9210 */ /* 0x020fca0007f5e0ff */
[----:B0-----:R-:W-:Y:S01]  /*8360*/  @!P1 IMAD.X R3, R8, 0x1, R21, P2 ;  /* 0x0000000108039824 */ /* 0x001fe200010e0615 */
[----:B------:R-:W2:Y:S03]  /*8370*/  @!P1 LD.E.128 R4, desc[UR40][R4.64] ;  /* 0x0000002804049980 */ /* 0x000ea6000c101d00 */
[----:B------:R-:W-:-:S05]  /*8380*/  @!P1 IMAD.MOV.U32 R15, RZ, RZ, R3 ;  /* 0x000000ffff0f9224 */ /* 0x000fca00078e0003 */
[----:B------:R0:W3:Y:S01]  /*8390*/  @!P1 LD.E.128 R24, desc[UR40][R14.64] ;  /* 0x000000280e189980 */ /* 0x0000e2000c101d00 */
[----:B------:R-:W-:Y:S02]  /*83a0*/  CS2R R38, SRZ ;  /* 0x0000000000267805 */ /* 0x000fe4000001ff00 */
[----:B------:R-:W-:Y:S01]  /*83b0*/  CS2R R36, SRZ ;  /* 0x0000000000247805 */ /* 0x000fe2000001ff00 */
[----:B------:R-:W1:Y:S04]  /*83c0*/  SHFL.IDX PT, R8, R29, 0x1, 0x1c1f ;  /* 0x003c1f001d087f89 */ /* 0x000e6800000e0000 */
[----:B0-----:R-:W0:Y:S01]  /*83d0*/  SHFL.IDX PT, R14, R28, 0x1, 0x1c1f ;  /* 0x003c1f001c0e7f89 */ /* 0x001e2200000e0000 */
[----:B--2---:R-:W-:Y:S02]  /*83e0*/  @!P1 IMAD.MOV.U32 R39, RZ, RZ, R5 ;  /* 0x000000ffff279224 */ /* 0x004fe400078e0005 */
[----:B------:R-:W-:-:S02]  /*83f0*/  @!P1 IMAD.MOV.U32 R36, RZ, RZ, R6 ;  /* 0x000000ffff249224 */ /* 0x000fc400078e0006 */
[----:B------:R-:W-:Y:S01]  /*8400*/  @!P1 IMAD.MOV.U32 R37, RZ, RZ, R7 ;  /* 0x000000ffff259224 */ /* 0x000fe200078e0007 */
[----:B------:R-:W-:Y:S01]  /*8410*/  CS2R R6, SRZ ;  /* 0x0000000000067805 */ /* 0x000fe2000001ff00 */
[----:B------:R-:W-:Y:S01]  /*8420*/  @!P1 IMAD.MOV.U32 R38, RZ, RZ, R4 ;  /* 0x000000ffff269224 */ /* 0x000fe200078e0004 */
[----:B------:R-:W-:Y:S01]  /*8430*/  CS2R R4, SRZ ;  /* 0x0000000000047805 */ /* 0x000fe2000001ff00 */
[----:B------:R-:W-:Y:S01]  /*8440*/  IMAD.MOV.U32 R3, RZ, RZ, R39 ;  /* 0x000000ffff037224 */ /* 0x000fe200078e0027 */
[----:B---3--:R-:W-:Y:S01]  /*8450*/  @!P1 MOV R6, R24 ;  /* 0x0000001800069202 */ /* 0x008fe20000000f00 */
[----:B------:R-:W-:Y:S01]  /*8460*/  IMAD.MOV.U32 R9, RZ, RZ, R36 ;  /* 0x000000ffff097224 */ /* 0x000fe200078e0024 */
[----:B------:R-:W-:Y:S01]  /*8470*/  MOV R0, R38 ;  /* 0x0000002600007202 */ /* 0x000fe20000000f00 */
[----:B------:R-:W-:Y:S01]  /*8480*/  IMAD.MOV.U32 R11, RZ, RZ, R37 ;  /* 0x000000ffff0b7224 */ /* 0x000fe200078e0025 */
[----:B------:R-:W-:Y:S01]  /*8490*/  PRMT R40, R3, 0x7610, R40 ;  /* 0x0000761003287816 */ /* 0x000fe20000000028 */
[----:B------:R-:W-:Y:S01]  /*84a0*/  @!P1 IMAD.MOV.U32 R7, RZ, RZ, R25 ;  /* 0x000000ffff079224 */ /* 0x000fe200078e0019 */
[----:B------:R2:W3:Y:S01]  /*84b0*/  SHFL.IDX PT, R3, R10, 0x1, 0x1c1f ;  /* 0x003c1f000a037f89 */ /* 0x0004e200000e0000 */
[----:B------:R-:W-:Y:S01]  /*84c0*/  @!P1 IMAD.MOV.U32 R4, RZ, RZ, R26 ;  /* 0x000000ffff049224 */ /* 0x000fe200078e001a */
[----:B------:R-:W-:Y:S01]  /*84d0*/  PRMT R9, R9, 0x5410, R11 ;  /* 0x0000541009097816 */ /* 0x000fe2000000000b */
[----:B------:R-:W-:Y:S01]  /*84e0*/  @!P1 IMAD.MOV.U32 R5, RZ, RZ, R27 ;  /* 0x000000ffff059224 */ /* 0x000fe200078e001b */
[----:B------:R-:W-:Y:S01]  /*84f0*/  PRMT R52, R52, 0x5410, R0 ;  /* 0x0000541034347816 */ /* 0x000fe20000000000 */
[----:B------:R-:W-:Y:S01]  /*8500*/  IMAD.MOV.U32 R11, RZ, RZ, R7 ;  /* 0x000000ffff0b7224 */ /* 0x000fe200078e0007 */
[----:B------:R-:W-:Y:S01]  /*8510*/  MOV R12, R4 ;  /* 0x00000004000c7202 */ /* 0x000fe20000000f00 */
[----:B------:R-:W-:Y:S01]  /*8520*/  IMAD.MOV.U32 R13, RZ, RZ, R5 ;  /* 0x000000ffff0d7224 */ /* 0x000fe200078e0005 */
[----:B------:R4:W0:Y:S01]  /*8530*/  SHFL.IDX PT, R0, R20, 0x1, 0x1c1f ;  /* 0x003c1f0014007f89 */ /* 0x00082200000e0000 */
[----:B--2---:R-:W-:Y:S01]  /*8540*/  IMAD.MOV.U32 R10, RZ, RZ, R6 ;  /* 0x000000ffff0a7224 */ /* 0x004fe200078e0006 */
[----:B------:R-:W-:-:S02]  /*8550*/  CS2R R24, SRZ ;  /* 0x0000000000187805 */ /* 0x000fc4000001ff00 */
[----:B------:R-:W-:Y:S02]  /*8560*/  PRMT R52, R13, 0x7610, R52 ;  /* 0x000076100d347816 */ /* 0x000fe40000000034 */
[----:B------:R-:W-:Y:S02]  /*8570*/  PRMT R51, R10, 0x5410, R12 ;  /* 0x000054100a337816 */ /* 0x000fe4000000000c */
[----:B-1--4-:R-:W-:-:S07]  /*8580*/  PRMT R20, R11, 0x7610, R20 ;  /* 0x000076100b147816 */ /* 0x012fce0000000014 */
.L_x_6286:
[----:B------:R-:W2:Y:S01]  /*8590*/  LDL R11, [R1+0xc8] ;  /* 0x0000c800010b7983 */ /* 0x000ea20000100800 */
[----:B------:R-:W-:Y:S01]  /*85a0*/  VIADD R35, R35, 0x40 ;  /* 0x0000004023237836 */ /* 0x000fe20000000000 */
[----:B------:R-:W-:Y:S01]  /*85b0*/  BSSY B1, `(.L_x_6041) ;  /* 0x0000016000017945 */ /* 0x000fe20003800000 */
[----:B------:R-:W-:Y:S02]  /*85c0*/  CS2R R26, SRZ ;  /* 0x00000000001a7805 */ /* 0x000fe4000001ff00 */
[----:B------:R-:W-:Y:S02]  /*85d0*/  CS2R R32, SRZ ;  /* 0x0000000000207805 */ /* 0x000fe4000001ff00 */
[----:B------:R-:W-:Y:S02]  /*85e0*/  ISETP.GE.AND P1, PT, R35, R30, PT ;  /* 0x0000001e2300720c */ /* 0x000fe40003f26270 */
[----:B------:R-:W-:Y:S02]  /*85f0*/  CS2R R34, SRZ ;  /* 0x0000000000227805 */ /* 0x000fe4000001ff00 */
[----:B--2---:R-:W-:-:S04]  /*8600*/  LEA.HI R10, R11, R11, RZ, 0x1 ;  /* 0x0000000b0b0a7211 */ /* 0x004fc800078f08ff */
        /* <DEDUP_REMOVED lines=10> */
[-C--:B---3--:R-:W-:Y:S02]  /*86b0*/  IADD3 R32, P1, R3, R15.reuse, RZ ;  /* 0x0000000f03207210 */ /* 0x088fe40007f3e0ff */
[----:B0-----:R-:W-:-:S03]  /*86c0*/  IADD3 R14, P2, R14, R15, RZ ;  /* 0x0000000f0e0e7210 */ /* 0x001fc60007f5e0ff */
[----:B------:R-:W-:Y:S01]  /*86d0*/  IMAD.X R33, R0, 0x1, R13, P1 ;  /* 0x0000000100217824 */ /* 0x000fe200008e060d */
[----:B------:R-:W-:-:S05]  /*86e0*/  IADD3.X R15, R8, R13, RZ, P2, !PT ;  /* 0x0000000d080f7210 */ /* 0x000fca00017fe4ff */
[----:B------:R-:W5:Y:S04]  /*86f0*/  LD.E.128 R32, desc[UR40][R32.64] ;  /* 0x0000002820207980 */ /* 0x000f68000c101d00 */
[----:B------:R1:W5:Y:S02]  /*8700*/  LD.E.128 R24, desc[UR40][R14.64] ;  /* 0x000000280e187980 */ /* 0x000364000c101d00 */
.L_x_6042:
[----:B------:R-:W-:Y:S05]  /*8710*/  BSYNC B1 ;  /* 0x0000000000017941 */ /* 0x000fea0003800000 */
.L_x_6041:
[----:B0-----:R-:W2:Y:S01]  /*8720*/  LDL R0, [R1+0x98] ;  /* 0x0000980001007983 */ /* 0x001ea20000100800 */
[----:B------:R-:W0:Y:S01]  /*8730*/  SYNCS.PHASECHK.TRANS64.TRYWAIT P1, [R22+URZ+0x32400], R11 ;  /* 0x0324000b160075a7 */ /* 0x000e22000802017f */
[----:B---3-5:R-:W-:Y:S01]  /*8740*/  IMAD.MOV.U32 R3, RZ, RZ, R25 ;  /* 0x000000ffff037224 */ /* 0x028fe200078e0019 */
[----:B------:R-:W-:Y:S01]  /*8750*/  BSSY B1, `(.L_x_6043) ;  /* 0x000000f000017945 */ /* 0x000fe20003800000 */
[----:B------:R-:W-:Y:S02]  /*8760*/  VIADD R8, R23, 0x40 ;  /* 0x0000004017087836 */ /* 0x000fe40000000000 */
[----:B------:R-:W-:Y:S01]  /*8770*/  IMAD.MOV.U32 R12, RZ, RZ, R33 ;  /* 0x000000ffff0c7224 */ /* 0x000fe200078e0021 */
[----:B--2---:R-:W-:Y:S01]  /*8780*/  VIADDMNMX R30, R30, -R0, 0x80, PT ;  /* 0x000000801e1e7446 */ /* 0x004fe20003800900 */
[----:B------:R-:W-:-:S03]  /*8790*/  IMAD.MOV.U32 R0, RZ, RZ, R24 ;  /* 0x000000ffff007224 */ /* 0x000fc600078e0018 */
[-C--:B------:R-:W-:Y:S02]  /*87a0*/  ISETP.GE.OR P2, PT, R23, R30.reuse, P0 ;  /* 0x0000001e1700720c */ /* 0x080fe40000746670 */
[----:B------:R-:W-:Y:S01]  /*87b0*/  PRMT R53, R0, 0x5410, R3 ;  /* 0x0000541000357816 */ /* 0x000fe20000000003 */
[----:B------:R-:W-:Y:S01]  /*87c0*/  IMAD.MOV.U32 R0, RZ, RZ, R26 ;  /* 0x000000ffff007224 */ /* 0x000fe200078e001a */
[----:B------:R-:W-:Y:S01]  /*87d0*/  ISETP.GE.OR P0, PT, R8, R30, P0 ;  /* 0x0000001e0800720c */ /* 0x000fe20000706670 */
[----:B------:R-:W-:Y:S01]  /*87e0*/  IMAD.MOV.U32 R3, RZ, RZ, R27 ;  /* 0x000000ffff037224 */ /* 0x000fe200078e001b */
[----:B------:R-:W-:-:S04]  /*87f0*/  MOV R8, R32 ;  /* 0x0000002000087202 */ /* 0x000fc80000000f00 */
[----:B------:R-:W-:Y:S01]  /*8800*/  PRMT R54, R0, 0x5410, R3 ;  /* 0x0000541000367816 */ /* 0x000fe20000000003 */
[----:B------:R-:W-:Y:S01]  /*8810*/  IMAD.IADD R0, R16, 0x1, R31 ;  /* 0x0000000110007824 */ /* 0x000fe200078e021f */
[----:B------:R-:W-:Y:S01]  /*8820*/  PRMT R55, R8, 0x5410, R12 ;  /* 0x0000541008377816 */ /* 0x000fe2000000000c */
[----:B0-----:R-:W-:Y:S06]  /*8830*/  @!P1 BRA `(.L_x_6044) ;  /* 0x0000016c00a89947 */ /* 0x001fec0003800000 */
.L_x_6287:
[----:B------:R-:W-:Y:S05]  /*8840*/  BSYNC B1 ;  /* 0x0000000000017941 */ /* 0x000fea0003800000 */
.L_x_6043:
[----:B------:R-:W-:Y:S01]  /*8850*/  BSSY B1, `(.L_x_6045) ;  /* 0x0000069000017945 */ /* 0x000fe20003800000 */
[----:B------:R-:W-:Y:S01]  /*8860*/  IMAD.MOV.U32 R56, RZ, RZ, R34 ;  /* 0x000000ffff387224 */ /* 0x000fe200078e0022 */
[----:B------:R-:W-:Y:S01]  /*8870*/  LOP3.LUT R0, R0, 0x38, RZ, 0xc0, !PT ;  /* 0x0000003800007812 */ /* 0x000fe200078ec0ff */
[----:B------:R-:W-:Y:S01]  /*8880*/  IMAD.MOV.U32 R57, RZ, RZ, R35 ;  /* 0x000000ffff397224 */ /* 0x000fe200078e0023 */
[----:B------:R-:W-:Y:S06]  /*8890*/  @P2 BRA `(.L_x_6046) ;  /* 0x0000000400902947 */ /* 0x000fec0003800000 */
[----:B------:R-:W2:Y:S01]  /*88a0*/  LDL R3, [R1+0xcc] ;  /* 0x0000cc0001037983 */ /* 0x000ea20000100800 */
[--C-:B------:R-:W-:Y:S02]  /*88b0*/  SHF.R.U64 R49, R36, 0x10, R37.reuse ;  /* 0x0000001024317819 */ /* 0x100fe40000001225 */
[----:B------:R-:W-:Y:S01]  /*88c0*/  SHF.R.U32.HI R44, RZ, 0x10, R37 ;  /* 0x00000010ff2c7819 */ /* 0x000fe20000011625 */
[----:B------:R-:W3:Y:S01]  /*88d0*/  S2R R8, SR_TID.X ;  /* 0x0000000000087919 */ /* 0x000ee20000002100 */
[----:B------:R-:W-:Y:S01]  /*88e0*/  SHF.R.U64 R50, R38, 0x10, R39 ;  /* 0x0000001026327819 */ /* 0x000fe20000001227 */
[----:B------:R-:W-:Y:S01]  /*88f0*/  HADD2.F32 R37, -RZ, R20.H0_H0 ;  /* 0x20000014ff257230 */ /* 0x000fe20000004100 */
[----:B------:R-:W-:Y:S02]  /*8900*/  SHF.R.U32.HI R38, RZ, 0x10, R7 ;  /* 0x00000010ff267819 */ /* 0x000fe40000011607 */
[----:B------:R-:W-:Y:S02]  /*8910*/  SHF.R.U64 R47, R4, 0x10, R5 ;  /* 0x00000010042f7819 */ /* 0x000fe40000001205 */
[----:B------:R-:W-:Y:S01]  /*8920*/  SHF.R.U32.HI R46, RZ, 0x10, R39 ;  /* 0x00000010ff2e7819 */ /* 0x000fe20000011627 */
[----:B------:R-:W-:Y:S01]  /*8930*/  HADD2.F32 R36, -RZ, R38.H0_H0 ;  /* 0x20000026ff247230 */ /* 0x000fe20000004100 */
[----:B------:R-:W-:-:S02]  /*8940*/  SHF.R.U32.HI R42, RZ, 0x10, R5 ;  /* 0x00000010ff2a7819 */ /* 0x000fc40000011605 */
[----:B------:R-:W-:Y:S01]  /*8950*/  SHF.R.U64 R48, R6, 0x10, R7 ;  /* 0x0000001006307819 */ /* 0x000fe20000001207 */
[----:B---3--:R-:W-:-:S05]  /*8960*/  VIADD R8, R8, 0xffffff80 ;  /* 0xffffff8008087836 */ /* 0x008fca0000000000 */
[----:B------:R-:W-:-:S04]  /*8970*/  SHF.R.S32.HI R21, RZ, 0x1f, R8 ;  /* 0x0000001fff157819 */ /* 0x000fc80000011408 */
[----:B------:R-:W-:-:S04]  /*8980*/  LEA.HI R21, R21, R8, RZ, 0x5 ;  /* 0x0000000815157211 */ /* 0x000fc800078f28ff */
[----:B------:R-:W-:Y:S02]  /*8990*/  SHF.R.S32.HI R21, RZ, 0x5, R21 ;  /* 0x00000005ff157819 */ /* 0x000fe40000011415 */
[----:B--2---:R-:W-:-:S04]  /*89a0*/  SHF.L.U32 R3, R3, 0x6, RZ ;  /* 0x0000000603037819 */ /* 0x004fc800000006ff */
[----:B0-----:R-:W-:-:S04]  /*89b0*/  LOP3.LUT R11, R3, 0x1c0, RZ, 0xc0, !PT ;  /* 0x000001c0030b7812 */ /* 0x001fc800078ec0ff */
[----:B------:R-:W-:Y:S02]  /*89c0*/  LOP3.LUT R3, R11, 0x38, R16, 0xf8, !PT ;  /* 0x000000380b037812 */ /* 0x000fe400078ef810 */
[----:B------:R-:W-:-:S04]  /*89d0*/  SHF.R.U32.HI R8, RZ, 0x3, R11 ;  /* 0x00000003ff087819 */ /* 0x000fc8000001160b */
[----:B------:R-:W-:-:S05]  /*89e0*/  LOP3.LUT R3, R3, R8, RZ, 0x3c, !PT ;  /* 0x0000000803037212 */ /* 0x000fca00078e3cff */
[----:B------:R-:W-:-:S04]  /*89f0*/  IMAD R3, R21, 0x200, R3 ;  /* 0x0000020015037824 */ /* 0x000fc800078e0203 */
[----:B------:R-:W-:Y:S01]  /*8a00*/  IMAD R43, R3, 0x2, R22 ;  /* 0x00000002032b7824 */ /* 0x000fe200078e0216 */
[----:B------:R-:W-:-:S04]  /*8a10*/  LOP3.LUT R3, R8, R0, R11, 0x1e, !PT ;  /* 0x0000000008037212 */ /* 0x000fc800078e1e0b */
[----:B-1----:R-:W0:Y:S01]  /*8a20*/  LDS.128 R12, [R43+0x18400] ;  /* 0x018400002b0c7984 */ /* 0x002e220000000c00 */
[----:B------:R-:W-:Y:S02]  /*8a30*/  IMAD R3, R21, 0x200, R3 ;  /* 0x0000020015037824 */ /* 0x000fe400078e0203 */
[----:B------:R-:W-:Y:S02]  /*8a40*/  HADD2.F32 R21, -RZ, R40.H0_H0 ;  /* 0x20000028ff157230 */ /* 0x000fe40000004100 */
[----:B------:R-:W-:-:S05]  /*8a50*/  IMAD R45, R3, 0x2, R22 ;  /* 0x00000002032d7824 */ /* 0x000fca00078e0216 */
[----:B------:R-:W1:Y:S01]  /*8a60*/  LDS.128 R28, [R45+0x18400] ;  /* 0x018400002d1c7984 */ /* 0x000e620000000c00 */
[--C-:B0-----:R-:W-:Y:S02]  /*8a70*/  HADD2.F32 R4, -RZ, R13.reuse.H0_H0 ;  /* 0x2000000dff047230 */ /* 0x101fe40000004100 */
[----:B------:R-:W-:Y:S02]  /*8a80*/  HADD2.F32 R13, -RZ, R13.H1_H1 ;  /* 0x3000000dff0d7230 */ /* 0x000fe40000004100 */
[--C-:B------:R-:W-:Y:S02]  /*8a90*/  HADD2.F32 R6, -RZ, R15.reuse.H0_H0 ;  /* 0x2000000fff067230 */ /* 0x100fe40000004100 */
[----:B------:R-:W-:Y:S02]  /*8aa0*/  HADD2.F32 R15, -RZ, R15.H1_H1 ;  /* 0x3000000fff0f7230 */ /* 0x000fe40000004100 */
[----:B------:R-:W-:Y:S02]  /*8ab0*/  HADD2.F32 R3, -RZ, R12.H0_H0 ;  /* 0x2000000cff037230 */ /* 0x000fe40000004100 */
[----:B-1----:R-:W-:-:S02]  /*8ac0*/  HADD2.F32 R8, -RZ, R29.H0_H0 ;  /* 0x2000001dff087230 */ /* 0x002fc40000004100 */
[----:B------:R-:W-:Y:S02]  /*8ad0*/  HADD2.F32 R29, -RZ, R29.H1_H1 ;  /* 0x3000001dff1d7230 */ /* 0x000fe40000004100 */
[----:B------:R-:W-:Y:S02]  /*8ae0*/  HADD2.F32 R20, -RZ, R31.H0_H0 ;  /* 0x2000001fff147230 */ /* 0x000fe40000004100 */
[C---:B------:R-:W-:Y:S01]  /*8af0*/  FMUL.FTZ R39, R8.reuse, R37 ;  /* 0x0000002508277220 */ /* 0x040fe20000410000 */
[-C--:B------:R-:W-:Y:S01]  /*8b00*/  FMUL.FTZ R41, R8, R21.reuse ;  /* 0x0000001508297220 */ /* 0x080fe20000410000 */
[----:B------:R-:W-:Y:S02]  /*8b10*/  HADD2.F32 R8, -RZ, R46.H0_H0 ;  /* 0x2000002eff087230 */ /* 0x000fe40000004100 */
[----:B------:R-:W-:Y:S01]  /*8b20*/  FMUL.FTZ R38, R29, R36 ;  /* 0x000000241d267220 */ /* 0x000fe20000410000 */
[----:B------:R-:W-:Y:S01]  /*8b30*/  FFMA.FTZ R40, R4, R21, -R39 ;  /* 0x0000001504287223 */ /* 0x000fe20000010827 */
[----:B------:R-:W-:-:S02]  /*8b40*/  HADD2.F32 R39, -RZ, R52.H0_H0 ;  /* 0x20000034ff277230 */ /* 0x000fc40000004100 */
[----:B------:R-:W-:Y:S01]  /*8b50*/  FFMA.FTZ R41, R4, R37, R41 ;  /* 0x0000002504297223 */ /* 0x000fe20000010029 */
[----:B------:R-:W-:Y:S02]  /*8b60*/  HADD2.F32 R21, -RZ, R9.H1_H1 ;  /* 0x30000009ff157230 */ /* 0x000fe40000004100 */
[-C--:B------:R-:W-:Y:S01]  /*8b70*/  FMUL.FTZ R4, R29, R8.reuse ;  /* 0x000000081d047220 */ /* 0x080fe20000410000 */
[----:B------:R-:W-:Y:S01]  /*8b80*/  FFMA.FTZ R29, R13, R8, -R38 ;  /* 0x000000080d1d7223 */ /* 0x000fe20000010826 */
[C---:B------:R-:W-:Y:S01]  /*8b90*/  FMUL.FTZ R37, R20.reuse, R39 ;  /* 0x0000002714257220 */ /* 0x040fe20000410000 */
[----:B------:R-:W-:Y:S02]  /*8ba0*/  HADD2.F32 R31, -RZ, R31.H1_H1 ;  /* 0x3000001fff1f7230 */ /* 0x000fe40000004100 */
[-C--:B------:R-:W-:Y:S01]  /*8bb0*/  FMUL.FTZ R20, R20, R21.reuse ;  /* 0x0000001514147220 */ /* 0x080fe20000410000 */
[----:B------:R-:W-:Y:S02]  /*8bc0*/  HADD2.F32 R38, -RZ, R42.H0_H0 ;  /* 0x2000002aff267230 */ /* 0x000fe40000004100 */
[----:B------:R-:W-:Y:S01]  /*8bd0*/  FFMA.FTZ R37, R6, R21, -R37 ;  /* 0x0000001506257223 */ /* 0x000fe20000010825 */
[----:B------:R-:W-:-:S02]  /*8be0*/  HADD2.F32 R8, -RZ, R44.H0_H0 ;  /* 0x2000002cff087230 */ /* 0x000fc40000004100 */
[----:B------:R-:W-:Y:S01]  /*8bf0*/  FFMA.FTZ R39, R6, R39, R20 ;  /* 0x0000002706277223 */ /* 0x000fe20000010014 */
[----:B------:R-:W-:Y:S02]  /*8c00*/  HADD2.F32 R7, -RZ, R28.H0_H0 ;  /* 0x2000001cff077230 */ /* 0x000fe40000004100 */
[----:B------:R-:W-:Y:S01]  /*8c10*/  FMUL.FTZ R6, R31, R38 ;  /* 0x000000261f067220 */ /* 0x000fe20000410000 */
[----:B------:R-:W-:Y:S02]  /*8c20*/  HADD2.F32 R20, -RZ, R51.H0_H0 ;  /* 0x20000033ff147230 */ /* 0x000fe40000004100 */
[----:B------:R-:W-:Y:S01]  /*8c30*/  FFMA.FTZ R42, R13, R36, R4 ;  /* 0x000000240d2a7223 */ /* 0x000fe20000010004 */
[----:B------:R-:W-:Y:S02]  /*8c40*/  HADD2.F32 R4, -RZ, R52.H1_H1 ;  /* 0x30000034ff047230 */ /* 0x000fe40000004100 */
[-C--:B------:R-:W-:Y:S01]  /*8c50*/  FMUL.FTZ R46, R31, R8.reuse ;  /* 0x000000081f2e7220 */ /* 0x080fe20000410000 */
[----:B------:R-:W-:Y:S01]  /*8c60*/  FFMA.FTZ R44, R15, R8, -R6 ;  /* 0x000000080f2c7223 */ /* 0x000fe20000010806 */
[----:B------:R-:W-:-:S02]  /*8c70*/  HADD2.F32 R11, -RZ, R30.H0_H0 ;  /* 0x2000001eff0b7230 */ /* 0x000fc40000004100 */
[C---:B------:R-:W-:Y:S01]  /*8c80*/  FMUL.FTZ R36, R7.reuse, R20 ;  /* 0x0000001407247220 */ /* 0x040fe20000410000 */
[----:B------:R-:W-:Y:S02]  /*8c90*/  HADD2.F32 R8, -RZ, R51.H1_H1 ;  /* 0x30000033ff087230 */ /* 0x000fe40000004100 */
[----:B------:R-:W-:Y:S01]  /*8ca0*/  FMUL.FTZ R7, R7, R4 ;  /* 0x0000000407077220 */ /* 0x000fe20000410000 */
[----:B------:R-:W-:Y:S02]  /*8cb0*/  HADD2.F32 R6, -RZ, R9.H0_H0 ;  /* 0x20000009ff067230 */ /* 0x000fe40000004100 */
[----:B------:R-:W-:Y:S01]  /*8cc0*/  FFMA.FTZ R46, R15, R38, R46 ;  /* 0x000000260f2e7223 */ /* 0x000fe2000001002e */
[----:B------:R-:W-:Y:S01]  /*8cd0*/  FFMA.FTZ R4, R3, R4, -R36 ;  /* 0x0000000403047223 */ /* 0x000fe20000010824 */
[----:B------:R-:W-:Y:S02]  /*8ce0*/  HADD2.F32 R5, -RZ, R14.H0_H0 ;  /* 0x2000000eff057230 */ /* 0x000fe40000004100 */
[C---:B------:R-:W-:Y:S01]  /*8cf0*/  FMUL.FTZ R38, R11.reuse, R8 ;  /* 0x000000080b267220 */ /* 0x040fe20000410000 */
[----:B------:R-:W-:Y:S01]  /*8d00*/  FMUL.FTZ R36, R11, R6 ;  /* 0x000000060b247220 */ /* 0x000fe20000410000 */
[----:B------:R-:W-:-:S02]  /*8d10*/  HADD2.F32 R28, -RZ, R28.H1_H1 ;  /* 0x3000001cff1c7230 */ /* 0x000fc40000004100 */
[----:B------:R-:W-:Y:S01]  /*8d20*/  FFMA.FTZ R20, R3, R20, R7 ;  /* 0x0000001403147223 */ /* 0x000fe20000010007 */
[----:B------:R-:W-:Y:S02]  /*8d30*/  HADD2.F32 R30, -RZ, R30.H1_H1 ;  /* 0x3000001eff1e7230 */ /* 0x000fe40000004100 */
[C---:B------:R-:W-:Y:S01]  /*8d40*/  FFMA.FTZ R6, R5.reuse, R6, -R38 ;  /* 0x0000000605067223 */ /* 0x040fe20000010826 */
[----:B------:R-:W-:Y:S02]  /*8d50*/  HADD2.F32 R9, -RZ, R48.H0_H0 ;  /* 0x20000030ff097230 */ /* 0x000fe40000004100 */
[----:B------:R-:W-:Y:S01]  /*8d60*/  FFMA.FTZ R36, R5, R8, R36 ;  /* 0x0000000805247223 */ /* 0x000fe20000010024 */
[----:B------:R-:W-:Y:S01]  /*8d70*/  HADD2.F32 R11, -RZ, R47.H0_H0 ;  /* 0x2000002fff0b7230 */ /* 0x000fe20000004100 */
[----:B------:R-:W-:Y:S01]  /*8d80*/  F2FP.F16.F32.PACK_AB R15, R46, R39 ;  /* 0x000000272e0f723e */ /* 0x000fe200000000ff */
        /* <DEDUP_REMOVED lines=21> */
.L_x_6046:
[----:B------:R-:W-:Y:S05]  /*8ee0*/  BSYNC B1 ;  /* 0x0000000000017941 */ /* 0x000fea0003800000 */
.L_x_6045:
[----:B------:R-:W-:Y:S01]  /*8ef0*/  PRMT R41, R56, 0x5410, R57 ;  /* 0x0000541038297816 */ /* 0x000fe20000000039 */
[----:B------:R-:W-:Y:S06]  /*8f00*/  @P0 BRA `(.L_x_6037) ;  /* 0x0000000400800947 */ /* 0x000fec0003800000 */
[----:B------:R-:W3:Y:S01]  /*8f10*/  LDL R3, [R1+0xb4] ;  /* 0x0000b40001037983 */ /* 0x000ee20000100800 */
[C---:B--2---:R-:W-:Y:S02]  /*8f20*/  VIADD R4, R23.reuse, 0x40 ;  /* 0x0000004017047836 */ /* 0x044fe40000000000 */
[----:B------:R-:W-:Y:S01]  /*8f30*/  VIADD R5, R23, 0x40 ;  /* 0x0000004017057836 */ /* 0x000fe20000000000 */
[----:B------:R-:W2:Y:S02]  /*8f40*/  LDL R42, [R1+0xd0] ;  /* 0x0000d000012a7983 */ /* 0x000ea40000100800 */
[----:B------:R-:W-:Y:S01]  /*8f50*/  SHF.L.U32 R4, R4, 0x6, RZ ;  /* 0x0000000604047819 */ /* 0x000fe200000006ff */
[----:B------:R-:W-:-:S03]  /*8f60*/  IMAD.SHL.U32 R5, R5, 0x40, RZ ;  /* 0x0000004005057824 */ /* 0x000fc600078e00ff */
[----:B------:R-:W-:Y:S02]  /*8f70*/  LOP3.LUT R4, R4, 0x1c0, RZ, 0xc0, !PT ;  /* 0x000001c004047812 */ /* 0x000fe400078ec0ff */
[----:B------:R-:W-:Y:S02]  /*8f80*/  LOP3.LUT R5, R5, 0x1c0, RZ, 0xc0, !PT ;  /* 0x000001c005057812 */ /* 0x000fe400078ec0ff */
[----:B------:R-:W-:-:S04]  /*8f90*/  SHF.R.U32.HI R4, RZ, 0x3, R4 ;  /* 0x00000003ff047819 */ /* 0x000fc80000011604 */
[----:B------:R-:W-:Y:S02]  /*8fa0*/  LOP3.LUT R0, R4, R0, R5, 0x1e, !PT ;  /* 0x0000000004007212 */ /* 0x000fe400078e1e05 */
[--C-:B------:R-:W-:Y:S02]  /*8fb0*/  SHF.R.U64 R39, R34, 0x10, R35.reuse ;  /* 0x0000001022277819 */ /* 0x100fe40000001223 */
[----:B------:R-:W-:Y:S01]  /*8fc0*/  SHF.R.U32.HI R36, RZ, 0x10, R35 ;  /* 0x00000010ff247819 */ /* 0x000fe20000011623 */
[----:B------:R-:W-:Y:S01]  /*8fd0*/  HADD2.F32 R29, -RZ, R53.H1_H1 ;  /* 0x30000035ff1d7230 */ /* 0x000fe20000004100 */
[----:B------:R-:W-:Y:S02]  /*8fe0*/  SHF.R.U32.HI R28, RZ, 0x10, R25 ;  /* 0x00000010ff1c7819 */ /* 0x000fe40000011619 */
[--C-:B------:R-:W-:Y:S02]  /*8ff0*/  SHF.R.U64 R37, R26, 0x10, R27.reuse ;  /* 0x000000101a257819 */ /* 0x100fe4000000121b */
[----:B------:R-:W-:Y:S01]  /*9000*/  SHF.R.U32.HI R35, RZ, 0x10, R27 ;  /* 0x00000010ff237819 */ /* 0x000fe2000001161b */
[----:B------:R-:W-:Y:S01]  /*9010*/  HADD2.F32 R27, -RZ, R55.H1_H1 ;  /* 0x30000037ff1b7230 */ /* 0x000fe20000004100 */
[--C-:B------:R-:W-:Y:S01]  /*9020*/  SHF.R.U64 R40, R32, 0x10, R33.reuse ;  /* 0x0000001020287819 */ /* 0x100fe20000001221 */
[----:B------:R-:W-:Y:S01]  /*9030*/  HADD2.F32 R28, -RZ, R28.H0_H0 ;  /* 0x2000001cff1c7230 */ /* 0x000fe20000004100 */
[----:B------:R-:W-:Y:S01]  /*9040*/  SHF.R.U32.HI R32, RZ, 0x10, R33 ;  /* 0x00000010ff207819 */ /* 0x000fe20000011621 */
[----:B------:R-:W-:Y:S01]  /*9050*/  HADD2.F32 R26, -RZ, R53.H0_H0 ;  /* 0x20000035ff1a7230 */ /* 0x000fe20000004100 */
[----:B------:R-:W-:Y:S01]  /*9060*/  SHF.R.U64 R38, R24, 0x10, R25 ;  /* 0x0000001018267819 */ /* 0x000fe20000001219 */
[----:B---3--:R-:W-:-:S04]  /*9070*/  IMAD.IADD R3, R3, 0x1, R0 ;  /* 0x0000000103037824 */ /* 0x008fc800078e0200 */
[----:B------:R-:W-:Y:S01]  /*9080*/  IMAD R3, R3, 0x2, R22 ;  /* 0x0000000203037824 */ /* 0x000fe200078e0216 */
[----:B--2---:R-:W2:Y:S04]  /*9090*/  LDS.128 R4, [R42+0x18400] ;  /* 0x018400002a047984 */ /* 0x004ea80000000c00 */
[----:B-1----:R-:W1:Y:S01]  /*90a0*/  LDS.128 R12, [R3+0x18400] ;  /* 0x01840000030c7984 */ /* 0x002e620000000c00 */
[----:B--2---:R-:W-:Y:S02]  /*90b0*/  HADD2.F32 R8, -RZ, R5.H0_H0 ;  /* 0x20000005ff087230 */ /* 0x004fe40000004100 */
        /* <DEDUP_REMOVED lines=10> */
[----:B------:R-:W-:-:S02]  /*9160*/  HADD2.F32 R8, -RZ, R55.H0_H0 ;  /* 0x20000037ff087230 */ /* 0x000fc40000004100 */
[-C--:B------:R-:W-:Y:S01]  /*9170*/  FMUL.FTZ R32, R21, R20.reuse ;  /* 0x0000001415207220 */ /* 0x080fe20000410000 */
[----:B------:R-:W-:Y:S02]  /*9180*/  HADD2.F32 R0, -RZ, R4.H0_H0 ;  /* 0x20000004ff007230 */ /* 0x000fe40000004100 */
[----:B------:R-:W-:Y:S01]  /*9190*/  FFMA.FTZ R30, R5, R20, -R30 ;  /* 0x00000014051e7223 */ /* 0x000fe2000001081e */
[----:B------:R-:W-:Y:S02]  /*91a0*/  HADD2.F32 R24, -RZ, R14.H0_H0 ;  /* 0x2000000eff187230 */ /* 0x000fe40000004100 */
[C---:B------:R-:W-:Y:S01]  /*91b0*/  FMUL.FTZ R21, R13.reuse, R26 ;  /* 0x0000001a0d157220 */ /* 0x040fe20000410000 */
[----:B------:R-:W-:Y:S02]  /*91c0*/  HADD2.F32 R20, -RZ, R54.H0_H0 ;  /* 0x20000036ff147230 */ /* 0x000fe40000004100 */
[----:B------:R-:W-:Y:S01]  /*91d0*/  FMUL.FTZ R13, R13, R8 ;  /* 0x000000080d0d7220 */ /* 0x000fe20000410000 */
[----:B------:R-:W-:Y:S01]  /*91e0*/  FFMA.FTZ R32, R5, R28, R32 ;  /* 0x0000001c05207223 */ /* 0x000fe20000010020 */
[----:B------:R-:W-:-:S02]  /*91f0*/  HADD2.F32 R9, -RZ, R6.H0_H0 ;  /* 0x20000006ff097230 */ /* 0x000fc40000004100 */
[C---:B------:R-:W-:Y:S01]  /*9200*/  FFMA.FTZ R21, R0.reuse, R8, -R21 ;  /* 0x0000000800157223 */ /* 0x040fe20000010815 */
[----:B------:R-:W-:Y:S02]  /*9210*/  HADD2.F32 R5, -RZ, R41.H0_H0 ;  /* 0x20000029ff057230 */ /* 0x000fe40000004100 */
[----:B------:R-:W-:Y:S01]  /*9220*/  FFMA.FTZ R27, R0, R26, R13 ;  /* 0x0000001a001b7223 */ /* 0x000fe2000001000d */
[----:B------:R-:W-:Y:S01]  /*9230*/  FMUL.FTZ R8, R24, R20 ;  /* 0x0000001418087220 */ /* 0x000fe20000410000 */
[----:B------:R-:W-:Y:S02]  /*9240*/  HADD2.F32 R25, -RZ, R15.H0_H0 ;  /* 0x2000000fff197230 */ /* 0x000fe40000004100 */
[----:B------:R-:W-:Y:S02]  /*9250*/  HADD2.F32 R26, -RZ, R54.H1_H1 ;  /* 0x30000036ff1a7230 */ /* 0x000fe40000004100 */
[----:B------:R-:W-:Y:S02]  /*9260*/  HADD2.F32 R0, -RZ, R41.H1_H1 ;  /* 0x30000029ff007230 */ /* 0x000fe40000004100 */
[----:B------:R-:W-:Y:S01]  /*9270*/  FFMA.FTZ R28, R9, R5, -R8 ;  /* 0x00000005091c7223 */ /* 0x000fe20000010808 */
[----:B------:R-:W-:-:S02]  /*9280*/  HADD2.F32 R8, -RZ, R36.H0_H0 ;  /* 0x20000024ff087230 */ /* 0x000fc40000004100 */
[----:B------:R-:W-:Y:S01]  /*9290*/  FMUL.FTZ R34, R24, R5 ;  /* 0x0000000518227220 */ /* 0x000fe20000410000 */
[----:B0-----:R-:W-:Y:S02]  /*92a0*/  HADD2.F32 R11, -RZ, R7.H0_H0 ;  /* 0x20000007ff0b7230 */ /* 0x001fe40000004100 */
[C---:B------:R-:W-:Y:S01]  /*92b0*/  FMUL.FTZ R36, R25.reuse, R26 ;  /* 0x0000001a19247220 */ /* 0x040fe20000410000 */
[----:B------:R-:W-:Y:S02]  /*92c0*/  HADD2.F32 R15, -RZ, R15.H1_H1 ;  /* 0x3000000fff0f7230 */ /* 0x000fe40000004100 */
[----:B------:R-:W-:Y:S01]  /*92d0*/  FMUL.FTZ R25, R25, R0 ;  /* 0x0000000019197220 */ /* 0x000fe20000410000 */
[----:B------:R-:W-:Y:S02]  /*92e0*/  HADD2.F32 R24, -RZ, R35.H0_H0 ;  /* 0x20000023ff187230 */ /* 0x000fe40000004100 */
[----:B------:R-:W-:Y:S01]  /*92f0*/  FFMA.FTZ R34, R9, R20, R34 ;  /* 0x0000001409227223 */ /* 0x000fe20000010022 */
[----:B------:R-:W-:-:S02]  /*9300*/  HADD2.F32 R7, -RZ, R7.H1_H1 ;  /* 0x30000007ff077230 */ /* 0x000fc40000004100 */
[C---:B------:R-:W-:Y:S01]  /*9310*/  FFMA.FTZ R36, R11.reuse, R0, -R36 ;  /* 0x000000000b247223 */ /* 0x040fe20000010824 */
[----:B------:R-:W-:Y:S01]  /*9320*/  FFMA.FTZ R25, R11, R26, R25 ;  /* 0x0000001a0b197223 */ /* 0x000fe20000010019 */
[----:B------:R-:W-:Y:S02]  /*9330*/  HADD2.F32 R12, -RZ, R12.H1_H1 ;  /* 0x3000000cff0c7230 */ /* 0x000fe40000004100 */
[C---:B------:R-:W-:Y:S01]  /*9340*/  FMUL.FTZ R20, R15.reuse, R24 ;  /* 0x000000180f147220 */ /* 0x040fe20000410000 */
[----:B------:R-:W-:Y:S01]  /*9350*/  FMUL.FTZ R0, R15, R8 ;  /* 0x000000080f007220 */ /* 0x000fe20000410000 */
[----:B------:R-:W-:Y:S02]  /*9360*/  HADD2.F32 R11, -RZ, R38.H0_H0 ;  /* 0x20000026ff0b7230 */ /* 0x000fe40000004100 */
[----:B------:R-:W-:Y:S02]  /*9370*/  HADD2.F32 R14, -RZ, R14.H1_H1 ;  /* 0x3000000eff0e7230 */ /* 0x000fe40000004100 */
[----:B------:R-:W-:-:S02]  /*9380*/  HADD2.F32 R5, -RZ, R40.H0_H0 ;  /* 0x20000028ff057230 */ /* 0x000fc40000004100 */
[----:B------:R-:W-:Y:S02]  /*9390*/  HADD2.F32 R13, -RZ, R37.H0_H0 ;  /* 0x20000025ff0d7230 */ /* 0x000fe40000004100 */
[----:B------:R-:W-:Y:S02]  /*93a0*/  HADD2.F32 R9, -RZ, R39.H0_H0 ;  /* 0x20000027ff097230 */ /* 0x000fe40000004100 */
[C---:B------:R-:W-:Y:S01]  /*93b0*/  FFMA.FTZ R29, R7.reuse, R8, -R20 ;  /* 0x00000008071d7223 */ /* 0x040fe20000010814 */
[----:B------:R-:W-:Y:S01]  /*93c0*/  FFMA.FTZ R24, R7, R24, R0 ;  /* 0x0000001807187223 */ /* 0x000fe20000010000 */
[----:B------:R-:W-:Y:S02]  /*93d0*/  HADD2.F32 R4, -RZ, R4.H1_H1 ;  /* 0x30000004ff047230 */ /* 0x000fe40000004100 */
[C---:B------:R-:W-:Y:S01]  /*93e0*/  FMUL.FTZ R7, R12.reuse, R11 ;  /* 0x0000000b0c077220 */ /* 0x040fe20000410000 */
[----:B------:R-:W-:Y:S02]  /*93f0*/  HADD2.F32 R6, -RZ, R6.H1_H1 ;  /* 0x30000006ff067230 */ /* 0x000fe40000004100 */
[----:B------:R-:W-:Y:S01]  /*9400*/  FMUL.FTZ R12, R12, R5 ;  /* 0x000000050c0c7220 */ /* 0x000fe20000410000 */
[C---:B------:R-:W-:Y:S01]  /*9410*/  FMUL.FTZ R15, R14.reuse, R13 ;  /* 0x0000000d0e0f7220 */ /* 0x040fe20000410000 */
        /* <DEDUP_REMOVED lines=15> */
.L_x_6037:
[----:B------:R-:W-:Y:S05]  /*9510*/  BSYNC B0 ;  /* 0x0000000000007941 */ /* 0x000fea0003800000 */
.L_x_6023:
        /* <DEDUP_REMOVED lines=8> */
.L_x_6020:
[----:B--2---:R-:W2:Y:S01]  /*95a0*/  S2R R0, SR_TID.X ;  /* 0x0000000000007919 */ /* 0x004ea20000002100 */
[----:B-1-3--:R-:W-:Y:S01]  /*95b0*/  MOV R3, UR47 ;  /* 0x0000002f00037c02 */ /* 0x00afe20008000f00 */
[----:B------:R-:W-:Y:S05]  /*95c0*/  WARPSYNC.ALL ;  /* 0x0000000000007948 */ /* 0x000fea0003800000 */
[----:B------:R-:W-:Y:S02]  /*95d0*/  ISETP.NE.AND P0, PT, R3, 0x3, PT ;  /* 0x000000030300780c */ /* 0x000fe40003f05270 */
[----:B--2---:R-:W-:-:S05]  /*95e0*/  SHF.R.U32.HI R0, RZ, 0x7, R0 ;  /* 0x00000007ff007819 */ /* 0x004fca0000011600 */
[----:B------:R-:W-:-:S05]  /*95f0*/  VIADD R0, R0, 0x8 ;  /* 0x0000000800007836 */ /* 0x000fca0000000000 */
[----:B------:R1:W-:Y:S06]  /*9600*/  BAR.SYNC.DEFER_BLOCKING R0, 0x100 ;  /* 0x000400000000751d */ /* 0x0003ec0000010000 */
[----:B------:R-:W-:Y:S05]  /*9610*/  @!P0 BRA `(.L_x_6047) ;  /* 0x0000000000048947 */ /* 0x000fea0003800000 */
[----:B------:R-:W-:Y:S01]  /*9620*/  BPT.TRAP 0x1 ;  /* 0x000000040000795c */ /* 0x000fe20000300000 */
.L_x_6047:
[----:B0-----:R-:W-:Y:S01]  /*9630*/  IMAD R13, R18, 0x8, R22 ;  /* 0x00000008120d7824 */ /* 0x001fe200078e0216 */
[----:B------:R-:W-:-:S04]  /*9640*/  SHF.L.U32 R6, R202, 0x1f, RZ ;  /* 0x0000001fca067819 */ /* 0x000fc800000006ff */
[----:B------:R0:W2:Y:S01]  /*9650*/  SYNCS.PHASECHK.TRANS64.TRYWAIT P1, [R13+URZ+0x32430], R6 ;  /* 0x032430060d0075a7 */ /* 0x0000a2000802017f */
[----:B------:R-:W-:Y:S05]  /*9660*/  @!P0 BRA `(.L_x_6048) ;  /* 0x0000000000048947 */ /* 0x000fea0003800000 */
[----:B------:R-:W-:Y:S01]  /*9670*/  BPT.TRAP 0x1 ;  /* 0x000000040000795c */ /* 0x000fe20000300000 */
.L_x_6048:
[----:B------:R-:W-:-:S05]  /*9680*/  VIADD R3, R22, 0x1c400 ;  /* 0x0001c40016037836 */ /* 0x000fca0000000000 */
[----:B------:R-:W-:-:S04]  /*9690*/  SHF.R.U32.HI R3, RZ, 0x4, R3 ;  /* 0x00000004ff037819 */ /* 0x000fc80000011603 */
[----:B------:R-:W-:-:S04]  /*96a0*/  LOP3.LUT R3, R3, 0x3fff, RZ, 0xc0, !PT ;  /* 0x00003fff03037812 */ /* 0x000fc800078ec0ff */
[----:B------:R-:W-:-:S05]  /*96b0*/  LOP3.LUT R3, R3, 0x10000, RZ, 0xfc, !PT ;  /* 0x0001000003037812 */ /* 0x000fca00078efcff */
[----:B------:R3:W-:Y:S01]  /*96c0*/  STL [R1+0x94], R3 ;  /* 0x0000940301007387 */ /* 0x0007e20000100800 */
[----:B--2---:R-:W-:Y:S05]  /*96d0*/  @P1 BRA `(.L_x_6049) ;  /* 0x0000000000081947 */ /* 0x004fea0003800000 */
[----:B------:R-:W2:Y:S02]  /*96e0*/  SYNCS.PHASECHK.TRANS64.TRYWAIT P1, [R13+URZ+0x32430], R6 ;  /* 0x032430060d0075a7 */ /* 0x000ea4000802017f */
[----:B--2---:R-:W-:Y:S05]  /*96f0*/  @!P1 BRA `(.L_x_6050) ;  /* 0x00000160000c9947 */ /* 0x004fea0003800000 */
.L_x_6049:
[----:B---3--:R-:W3:Y:S01]  /*9700*/  LDL R3, [R1+0x94] ;  /* 0x0000940001037983 */ /* 0x008ee20000100800 */
[----:B------:R-:W-:Y:S01]  /*9710*/  IMAD.MOV.U32 R5, RZ, RZ, 0x40000040 ;  /* 0x40000040ff057424 */ /* 0x000fe200078e00ff */
[----:B------:R-:W-:Y:S05]  /*9720*/  WARPSYNC.ALL ;  /* 0x0000000000007948 */ /* 0x000fea0003800000 */
[C---:B------:R-:W-:Y:S01]  /*9730*/  R2UR UR4, R212.reuse ;  /* 0x00000000d40472ca */ /* 0x040fe200000e0000 */
[----:B------:R-:W-:Y:S01]  /*9740*/  WARPGROUP.ARRIVE ;  /* 0x00000000000079c5 */ /* 0x000fe20000000000 */
[----:B------:R-:W-:Y:S01]  /*9750*/  R2UR UR5, R213 ;  /* 0x00000000d50572ca */ /* 0x000fe200000e0000 */
[C---:B------:R-:W-:Y:S01]  /*9760*/  VIADD R74, R212.reuse, 0x2 ;  /* 0x00000002d44a7836 */ /* 0x040fe20000000000 */
[----:B------:R-:W-:Y:S01]  /*9770*/  R2UR UR7, R5 ;  /* 0x00000000050772ca */ /* 0x000fe200000e0000 */
[----:B------:R-:W-:Y:S01]  /*9780*/  IMAD.MOV.U32 R9, RZ, RZ, 0x40000040 ;  /* 0x40000040ff097424 */ /* 0x000fe200078e00ff */
[----:B------:R-:W-:Y:S01]  /*9790*/  MOV R75, 0x40000040 ;  /* 0x40000040004b7802 */ /* 0x000fe20000000f00 */
[C---:B------:R-:W-:Y:S01]  /*97a0*/  VIADD R20, R212.reuse, 0x4 ;  /* 0x00000004d4147836 */ /* 0x040fe20000000000 */
[----:B------:R-:W-:Y:S01]  /*97b0*/  IADD3 R14, R212, 0x6, RZ ;  /* 0x00000006d40e7810 */ /* 0x000fe20007ffe0ff */
[----:B------:R-:W-:Y:S01]  /*97c0*/  IMAD.MOV.U32 R21, RZ, RZ, 0x40000040 ;  /* 0x40000040ff157424 */ /* 0x000fe200078e00ff */
[----:B------:R-:W-:Y:S01]  /*97d0*/  BSSY B0, `(.L_x_6051) ;  /* 0x0000026000007945 */ /* 0x000fe20003800000 */
[----:B------:R-:W-:Y:S01]  /*97e0*/  IMAD.MOV.U32 R15, RZ, RZ, 0x40000040 ;  /* 0x40000040ff0f7424 */ /* 0x000fe200078e00ff */
[----:B------:R4:W-:Y:S01]  /*97f0*/  STL.64 [R1+0x88], R74 ;  /* 0x0000884a01007387 */ /* 0x0009e20000100a00 */
[----:B------:R-:W-:-:S03]  /*9800*/  IMAD.MOV.U32 R5, RZ, RZ, 0x40000040 ;  /* 0x40000040ff057424 */ /* 0x000fc600078e00ff */
[----:B------:R4:W-:Y:S04]  /*9810*/  STL.64 [R1+0x80], R20 ;  /* 0x0000801401007387 */ /* 0x0009e80000100a00 */
[----:B------:R4:W-:Y:S01]  /*9820*/  STL.64 [R1+0x78], R14 ;  /* 0x0000780e01007387 */ /* 0x0009e20000100a00 */
[----:B---3--:R-:W-:Y:S01]  /*9830*/  IMAD R4, R18, 0x300, R3 ;  /* 0x0000030012047824 */ /* 0x008fe200078e0203 */
[----:B------:R-:W-:-:S03]  /*9840*/  SHF.L.U32 R3, R10, 0x1f, RZ ;  /* 0x0000001f0a037819 */ /* 0x000fc600000006ff */
[C---:B------:R-:W-:Y:S01]  /*9850*/  VIADD R8, R4.reuse, 0x2 ;  /* 0x0000000204087836 */ /* 0x040fe20000000000 */
[----:B------:R-:W-:-:S13]  /*9860*/  R2UR UR6, R4 ;  /* 0x00000000040672ca */ /* 0x000fda00000e0000 */
[----:B------:R-:W-:Y:S01]  /*9870*/  HGMMA.64x96x16.F32 R24, gdesc[UR4], RZ, !UPT, gsb0 ;  /* 0x01600000041879f0 */ /* 0x000fe2000c0008ff */
[----:B------:R-:W-:Y:S02]  /*9880*/  R2UR UR4, R74 ;  /* 0x000000004a0472ca */ /* 0x000fe400000e0000 */
[----:B------:R-:W-:Y:S02]  /*9890*/  R2UR UR5, R75 ;  /* 0x000000004b0572ca */ /* 0x000fe400000e0000 */
[----:B------:R-:W-:Y:S01]  /*98a0*/  R2UR UR6, R8 ;  /* 0x00000000080672ca */ /* 0x000fe200000e0000 */
[C---:B------:R-:W-:Y:S01]  /*98b0*/  VIADD R8, R4.reuse, 0x4 ;  /* 0x0000000404087836 */ /* 0x040fe20000000000 */
[----:B------:R-:W-:Y:S01]  /*98c0*/  R2UR UR7, R9 ;  /* 0x00000000090772ca */ /* 0x000fe200000e0000 */
[----:B------:R-:W-:Y:S02]  /*98d0*/  IMAD.MOV.U32 R9, RZ, RZ, 0x40000040 ;  /* 0x40000040ff097424 */ /* 0x000fe400078e00ff */
        /* <DEDUP_REMOVED lines=19> */
[----:B------:R-:W3:Y:S02]  /*9a10*/  SYNCS.PHASECHK.TRANS64.TRYWAIT P1, [R22+URZ+0x32410], R3 ;  /* 0x03241003160075a7 */ /* 0x000ee4000802017f */
[----:B---34-:R-:W-:Y:S05]  /*9a20*/  @!P1 BRA `(.L_x_6052) ;  /* 0x0000015c00549947 */ /* 0x018fea0003800000 */
.L_x_6288:
[----:B------:R-:W-:Y:S05]  /*9a30*/  BSYNC B0 ;  /* 0x0000000000007941 */ /* 0x000fea0003800000 */
.L_x_6051:
[----:B------:R-:W-:Y:S05]  /*9a40*/  @!P0 BRA `(.L_x_6053) ;  /* 0x0000000000048947 */ /* 0x000fea0003800000 */
[----:B------:R-:W-:Y:S01]  /*9a50*/  BPT.TRAP 0x1 ;  /* 0x000000040000795c */ /* 0x000fe20000300000 */
.L_x_6053:
[----:B------:R4:W0:Y:S01]  /*9a60*/  SYNCS.PHASECHK.TRANS64.TRYWAIT P1, [R13+URZ+0x32450], R6 ;  /* 0x032450060d0075a7 */ /* 0x000822000802017f */
[----:B------:R-:W-:Y:S05]  /*9a70*/  @!P0 BRA `(.L_x_6054) ;  /* 0x0000000000048947 */ /* 0x000fea0003800000 */
[----:B------:R-:W-:Y:S01]  /*9a80*/  BPT.TRAP 0x1 ;  /* 0x000000040000795c */ /* 0x000fe20000300000 */
.L_x_6054:
[----:B0-----:R-:W-:Y:S05]  /*9a90*/  @P1 BRA `(.L_x_6055) ;  /* 0x0000000000081947 */ /* 0x001fea0003800000 */
[----:B------:R-:W0:Y:S02]  /*9aa0*/  SYNCS.PHASECHK.TRANS64.TRYWAIT P1, [R13+URZ+0x32450], R6 ;  /* 0x032450060d0075a7 */ /* 0x000e24000802017f */
[----:B0-----:R-:W-:Y:S05]  /*9ab0*/  @!P1 BRA `(.L_x_6056) ;  /* 0x0000015c00449947 */ /* 0x001fea0003800000 */
.L_x_6055:
[----:B------:R-:W-:Y:S05]  /*9ac0*/  WARPSYNC.ALL ;  /* 0x0000000000007948 */ /* 0x000fea0003800000 */
[----:B------:R-:W-:Y:S01]  /*9ad0*/  R2UR UR39, R22 ;  /* 0x00000000162772ca */ /* 0x000fe200000e0000 */
[----:B------:R-:W-:Y:S01]  /*9ae0*/  IMAD.MOV.U32 R15, RZ, RZ, 0xc00 ;  /* 0x00000c00ff0f7424 */ /* 0x000fe200078e00ff */
[----:B------:R-:W-:Y:S01]  /*9af0*/  LOP3.LUT R4, R72, 0x10000, RZ, 0xfc, !PT ;  /* 0x0001000048047812 */ /* 0x000fe200078efcff */
[----:B------:R-:W-:Y:S01]  /*9b00*/  IMAD.MOV.U32 R5, RZ, RZ, 0x40000040 ;  /* 0x40000040ff057424 */ /* 0x000fe200078e00ff */
[----:B------:R-:W-:Y:S01]  /*9b10*/  WARPGROUP.ARRIVE ;  /* 0x00000000000079c5 */ /* 0x000fe20000000000 */
[----:B------:R-:W-:Y:S01]  /*9b20*/  IMAD.MOV.U32 R83, RZ, RZ, 0x40000040 ;  /* 0x40000040ff537424 */ /* 0x000fe200078e00ff */
[C---:B------:R-:W-:Y:S01]  /*9b30*/  R2UR UR4, R4.reuse ;  /* 0x00000000040472ca */ /* 0x040fe200000e0000 */
[C---:B------:R-:W-:Y:S01]  /*9b40*/  VIADD R82, R4.reuse, 0x2 ;  /* 0x0000000204527836 */ /* 0x040fe20000000000 */
[----:B------:R-:W-:Y:S01]  /*9b50*/  R2UR UR5, R5 ;  /* 0x00000000050572ca */ /* 0x000fe200000e0000 */
[----:B------:R-:W-:Y:S01]  /*9b60*/  IMAD.MOV.U32 R7, RZ, RZ, 0x40000040 ;  /* 0x40000040ff077424 */ /* 0x000fe200078e00ff */
[----:B---3--:R-:W0:Y:S01]  /*9b70*/  S2R R3, SR_TID.X ;  /* 0x0000000000037919 */ /* 0x008e220000002100 */
[----:B------:R-:W-:-:S02]  /*9b80*/  VIADD R80, R4, 0x4 ;  /* 0x0000000404507836 */ /* 0x000fc40000000000 */
[----:B------:R-:W-:Y:S01]  /*9b90*/  UIADD3 UR39, UR39, 0x400, URZ ;  /* 0x0000040027277890 */ /* 0x000fe2000fffe03f */
[----:B------:R-:W-:Y:S01]  /*9ba0*/  IMAD.MOV.U32 R81, RZ, RZ, 0x40000040 ;  /* 0x40000040ff517424 */ /* 0x000fe200078e00ff */
[----:B------:R3:W-:Y:S01]  /*9bb0*/  STL.64 [R1+0x70], R82 ;  /* 0x0000705201007387 */ /* 0x0007e20000100a00 */
[C---:B------:R-:W-:Y:S01]  /*9bc0*/  VIADD R78, R4.reuse, 0x6 ;  /* 0x00000006044e7836 */ /* 0x040fe20000000000 */
[----:B------:R-:W-:Y:S01]  /*9bd0*/  USHF.R.U32.HI UR39, URZ, 0x4, UR39 ;  /* 0x000000043f277899 */ /* 0x000fe20008011627 */
[----:B------:R-:W-:Y:S01]  /*9be0*/  IMAD.MOV.U32 R79, RZ, RZ, 0x40000040 ;  /* 0x40000040ff4f7424 */ /* 0x000fe200078e00ff */
[----:B------:R3:W-:Y:S01]  /*9bf0*/  STL.64 [R1+0x68], R80 ;  /* 0x0000685001007387 */ /* 0x0007e20000100a00 */
[C---:B------:R-:W-:Y:S01]  /*9c00*/  VIADD R76, R4.reuse, 0x400 ;  /* 0x00000400044c7836 */ /* 0x040fe20000000000 */
[----:B------:R-:W-:Y:S01]  /*9c10*/  ULOP3.LUT UR39, UR39, 0x3fff, URZ, 0xc0, !UPT ;  /* 0x00003fff27277892 */ /* 0x000fe2000f8ec03f */
[----:B------:R-:W-:Y:S01]  /*9c20*/  IMAD.MOV.U32 R77, RZ, RZ, 0x40000040 ;  /* 0x40000040ff4d7424 */ /* 0x000fe200078e00ff */
[----:B------:R3:W-:Y:S01]  /*9c30*/  STL.64 [R1+0x60], R78 ;  /* 0x0000604e01007387 */ /* 0x0007e20000100a00 */
[C---:B------:R-:W-:Y:S01]  /*9c40*/  VIADD R74, R4.reuse, 0x402 ;  /* 0x00000402044a7836 */ /* 0x040fe20000000000 */
[----:B------:R-:W-:Y:S01]  /*9c50*/  ULOP3.LUT UR38, UR39, 0x10000, URZ, 0xfc, !UPT ;  /* 0x0001000027267892 */ /* 0x000fe2000f8efc3f */
[----:B------:R-:W-:Y:S01]  /*9c60*/  IMAD.MOV.U32 R75, RZ, RZ, 0x40000040 ;  /* 0x40000040ff4b7424 */ /* 0x000fe200078e00ff */
[----:B------:R3:W-:Y:S01]  /*9c70*/  STL.64 [R1+0x58], R76 ;  /* 0x0000584c01007387 */ /* 0x0007e20000100a00 */
[----:B------:R-:W-:-:S02]  /*9c80*/  VIADD R72, R4, 0x404 ;  /* 0x0000040404487836 */ /* 0x000fc40000000000 */
[----:B------:R-:W-:Y:S01]  /*9c90*/  IMAD.MOV.U32 R73, RZ, RZ, 0x40000040 ;  /* 0x40000040ff497424 */ /* 0x000fe200078e00ff */
[----:B------:R3:W-:Y:S01]  /*9ca0*/  STL.64 [R1+0x50], R74 ;  /* 0x0000504a01007387 */ /* 0x0007e20000100a00 */
[----:B------:R-:W-:Y:S01]  /*9cb0*/  IMAD R14, R18, R15, UR38 ;  /* 0x00000026120e7e24 */ /* 0x000fe2000f8e020f */
[----:B------:R-:W-:Y:S01]  /*9cc0*/  MOV R15, 0x40000040 ;  /* 0x40000040000f7802 */ /* 0x000fe20000000f00 */
[----:B------:R-:W-:Y:S01]  /*9cd0*/  VIADD R20, R4, 0x406 ;  /* 0x0000040604147836 */ /* 0x000fe20000000000 */
[----:B------:R3:W-:Y:S01]  /*9ce0*/  STL.64 [R1+0x10], R72 ;  /* 0x0000104801007387 */ /* 0x0007e20000100a00 */
[C---:B--2-4-:R-:W-:Y:S01]  /*9cf0*/  VIADD R6, R14.reuse, 0x2 ;  /* 0x000000020e067836 */ /* 0x054fe20000000000 */
[----:B------:R-:W-:Y:S01]  /*9d00*/  R2UR UR6, R14 ;  /* 0x000000000e0672ca */ /* 0x000fe200000e0000 */
[----:B------:R-:W-:Y:S01]  /*9d10*/  IMAD.MOV.U32 R21, RZ, RZ, 0x40000040 ;  /* 0x40000040ff157424 */ /* 0x000fe200078e00ff */
[----:B------:R-:W-:Y:S01]  /*9d20*/  R2UR UR7, R15 ;  /* 0x000000000f0772ca */ /* 0x000fe200000e0000 */
[C---:B------:R-:W-:Y:S01]  /*9d30*/  VIADD R222, R4.reuse, 0x800 ;  /* 0x0000080004de7836 */ /* 0x040fe20000000000 */
[----:B------:R-:W-:Y:S01]  /*9d40*/  MOV R15, 0x40000040 ;  /* 0x40000040000f7802 */ /* 0x000fe20000000f00 */
[----:B------:R-:W-:Y:S01]  /*9d50*/  IMAD.MOV.U32 R223, RZ, RZ, 0x40000040 ;  /* 0x40000040ffdf7424 */ /* 0x000fe200078e00ff */
[----:B------:R3:W-:Y:S01]  /*9d60*/  STL.64 [R1+0x8], R20 ;  /* 0x0000081401007387 */ /* 0x0007e20000100a00 */
[----:B------:R-:W-:Y:S01]  /*9d70*/  VIADD R220, R4, 0x802 ;  /* 0x0000080204dc7836 */ /* 0x000fe20000000000 */
[----:B0-----:R-:W-:Y:S01]  /*9d80*/  SHF.R.U32.HI R3, RZ, 0x7, R3 ;  /* 0x00000007ff037819 */ /* 0x001fe20000011603 */
[----:B------:R-:W-:-:S02]  /*9d90*/  IMAD.MOV.U32 R221, RZ, RZ, 0x40000040 ;  /* 0x40000040ffdd7424 */ /* 0x000fc400078e00ff */
[----:B------:R-:W-:Y:S01]  /*9da0*/  VIADD R218, R4, 0x804 ;  /* 0x0000080404da7836 */ /* 0x000fe20000000000 */
[----:B------:R-:W-:Y:S01]  /*9db0*/  IADD3 R12, -R3, 0xb, RZ ;  /* 0x0000000b030c7810 */ /* 0x000fe20007ffe1ff */
[----:B------:R-:W-:Y:S02]  /*9dc0*/  IMAD.MOV.U32 R219, RZ, RZ, 0x40000040 ;  /* 0x40000040ffdb7424 */ /* 0x000fe400078e00ff */
[----:B------:R-:W-:Y:S01]  /*9dd0*/  HGMMA.64x96x16.F32 R24, gdesc[UR4], R24, gsb0 ;  /* 0x01600000041879f0 */ /* 0x000fe20008000818 */
[----:B------:R-:W-:Y:S01]  /*9de0*/  R2UR UR4, R82 ;  /* 0x00000000520472ca */ /* 0x000fe200000e0000 */
[----:B------:R-:W-:Y:S01]  /*9df0*/  VIADD R216, R4, 0x806 ;  /* 0x0000080604d87836 */ /* 0x000fe20000000000 */
[----:B------:R-:W-:Y:S01]  /*9e00*/  R2UR UR5, R83 ;  /* 0x00000000530572ca */ /* 0x000fe200000e0000 */
[----:B------:R-:W-:Y:S01]  /*9e10*/  IMAD.MOV.U32 R217, RZ, RZ, 0x40000040 ;  /* 0x40000040ffd97424 */ /* 0x000fe200078e00ff */
[----:B------:R-:W-:Y:S01]  /*9e20*/  R2UR UR6, R6 ;  /* 0x00000000060672ca */ /* 0x000fe200000e0000 */
[----:B------:R-:W-:Y:S01]  /*9e30*/  VIADD R214, R4, 0xc00 ;  /* 0x00000c0004d67836 */ /* 0x000fe20000000000 */
[----:B------:R-:W-:Y:S01]  /*9e40*/  R2UR UR7, R7 ;  /* 0x00000000070772ca */ /* 0x000fe200000e0000 */
[----:B------:R-:W-:Y:S01]  /*9e50*/  IMAD.MOV.U32 R7, RZ, RZ, 0x40000040 ;  /* 0x40000040ff077424 */ /* 0x000fe200078e00ff */
[----:B------:R-:W-:Y:S01]  /*9e60*/  IADD3 R6, R14, 0x4, RZ ;  /* 0x000000040e067810 */ /* 0x000fe20007ffe0ff */
[----:B------:R-:W-:-:S02]  /*9e70*/  IMAD.MOV.U32 R215, RZ, RZ, 0x40000040 ;  /* 0x40000040ffd77424 */ /* 0x000fc400078e00ff */
[C---:B------:R-:W-:Y:S02]  /*9e80*/  VIADD R10, R4.reuse, 0xc02 ;  /* 0x00000c02040a7836 */ /* 0x040fe40000000000 */
[----:B------:R-:W-:Y:S02]  /*9e90*/  IMAD.MOV.U32 R11, RZ, RZ, 0x40000040 ;  /* 0x40000040ff0b7424 */ /* 0x000fe400078e00ff */
[----:B------:R-:W-:Y:S02]  /*9ea0*/  VIADD R8, R4, 0xc04 ;  /* 0x00000c0404087836 */ /* 0x000fe40000000000 */
[----:B------:R-:W-:Y:S01]  /*9eb0*/  IMAD.MOV.U32 R9, RZ, RZ, 0x40000040 ;  /* 0x40000040ff097424 */ /* 0x000fe200078e00ff */
[----:B------:R-:W-:Y:S02]  /*9ec0*/  WARPGROUP.DEPBAR.LE gsb0, 0x0 ;  /* 0x00008000000079c5 */ /* 0x000fe40000010000 */
[----:B------:R-:W-:-:S06]  /*9ed0*/  WARPGROUP.ARRIVE ;  /* 0x00000000000079c5 */ /* 0x000fcc0000000000 */
[----:B------:R-:W-:Y:S01]  /*9ee0*/  HGMMA.64x96x16.F32 R24, gdesc[UR4], R24, gsb0 ;  /* 0x01600000041879f0 */ /* 0x000fe20008000818 */
[----:B------:R-:W-:Y:S02]  /*9ef0*/  R2UR UR4, R80 ;  /* 0x00000000500472ca */ /* 0x000fe400000e0000 */
[----:B------:R-:W-:Y:S02]  /*9f00*/  R2UR UR5, R81 ;  /* 0x00000000510572ca */ /* 0x000fe400000e0000 */
[----:B------:R-:W-:Y:S01]  /*9f10*/  R2UR UR6, R6 ;  /* 0x00000000060672ca */ /* 0x000fe200000e0000 */
[----:B------:R-:W-:Y:S01]  /*9f20*/  VIADD R6, R14, 0x6 ;  /* 0x000000060e067836 */ /* 0x000fe20000000000 */
[----:B------:R-:W-:Y:S02]  /*9f30*/  R2UR UR7, R7 ;  /* 0x00000000070772ca */ /* 0x000fe400000e0000 */
[----:B------:R-:W-:Y:S01]  /*9f40*/  MOV R7, 0x40000040 ;  /* 0x4000004000077802 */ /* 0x000fe20000000f00 */
[----:B------:R-:W-:-:S02]  /*9f50*/  WARPGROUP.DEPBAR.LE gsb0, 0x0 ;  /* 0x00008000000079c5 */ /* 0x000fc40000010000 */
[----:B------:R-:W-:-:S08]  /*9f60*/  WARPGROUP.ARRIVE ;  /* 0x00000000000079c5 */ /* 0x000fd00000000000 */
        /* <DEDUP_REMOVED lines=96> */
[C---:B------:R-:W-:Y:S01]  /*a570*/  IADD3 R6, R14.reuse, 0x904, RZ ;  /* 0x000009040e067810 */ /* 0x040fe20007ffe0ff */
[----:B------:R-:W-:Y:S01]  /*a580*/  VIADD R14, R14, 0x906 ;  /* 0x000009060e0e7836 */ /* 0x000fe20000000000 */
[----:B------:R-:W-:-:S02]  /*a590*/  WARPGROUP.DEPBAR.LE gsb0, 0x0 ;  /* 0x00008000000079c5 */ /* 0x000fc40000010000 */
[----:B------:R-:W-:-:S07]  /*a5a0*/  WARPGROUP.ARRIVE ;  /* 0x00000000000079c5 */ /* 0x000fce0000000000 */
        /* <DEDUP_REMOVED lines=21> */
.L_x_6057:
[----:B---3--:R-:W2:Y:S01]  /*a700*/  LDL.LU R76, [R1] ;  /* 0x00000000014c7983 */ /* 0x008ea20000300800 */
[----:B------:R-:W0:Y:S01]  /*a710*/  LDC R75, c[0x0][0x448] ;  /* 0x00011200ff4b7b82 */ /* 0x000e220000000800 */
[----:B------:R-:W-:Y:S01]  /*a720*/  ULDC UR4, c[0x0][0xad0] ;  /* 0x0002b40000047ab9 */ /* 0x000fe20000000800 */
[----:B------:R-:W-:Y:S01]  /*a730*/  ULDC UR46, c[0x0][0xa80] ;  /* 0x0002a000002e7ab9 */ /* 0x000fe20000000800 */
[----:B------:R-:W3:Y:S04]  /*a740*/  LDL R15, [R1+0xb8] ;  /* 0x0000b800010f7983 */ /* 0x000ee80000100800 */
[----:B------:R-:W3:Y:S04]  /*a750*/  LDL R180, [R1+0x98] ;  /* 0x0000980001b47983 */ /* 0x000ee80000100800 */
[----:B------:R-:W4:Y:S01]  /*a760*/  LDL R178, [R1+0xac] ;  /* 0x0000ac0001b27983 */ /* 0x000f220000100800 */
[----:B------:R-:W-:Y:S01]  /*a770*/  FMUL.FTZ R32, R32, UR4 ;  /* 0x0000000420207c20 */ /* 0x000fe20008410000 */
[----:B------:R-:W-:Y:S01]  /*a780*/  FMUL.FTZ R24, R24, UR4 ;  /* 0x0000000418187c20 */ /* 0x000fe20008410000 */
[----:B------:R-:W-:Y:S01]  /*a790*/  FMUL.FTZ R29, R29, UR4 ;  /* 0x000000041d1d7c20 */ /* 0x000fe20008410000 */
[----:B------:R-:W5:Y:S01]  /*a7a0*/  LDL R179, [R1+0x90] ;  /* 0x0000900001b37983 */ /* 0x000f620000100800 */
[----:B------:R-:W-:Y:S01]  /*a7b0*/  MUFU.TANH R78, R32 ;  /* 0x00000020004e7308 */ /* 0x000fe20000002400 */
[----:B------:R-:W-:Y:S01]  /*a7c0*/  FMUL.FTZ R25, R25, UR4 ;  /* 0x0000000419197c20 */ /* 0x000fe20008410000 */
[----:B------:R-:W-:Y:S01]  /*a7d0*/  FMUL.FTZ R28, R28, UR4 ;  /* 0x000000041c1c7c20 */ /* 0x000fe20008410000 */
[----:B------:R-:W-:Y:S01]  /*a7e0*/  FMUL.FTZ R33, R33, UR4 ;  /* 0x0000000421217c20 */ /* 0x000fe20008410000 */
[----:B------:R-:W-:Y:S01]  /*a7f0*/  FMUL.FTZ R36, R36, UR4 ;  /* 0x0000000424247c20 */ /* 0x000fe20008410000 */
[----:B------:R-:W-:Y:S01]  /*a800*/  FMUL.FTZ R37, R37, UR4 ;  /* 0x0000000425257c20 */ /* 0x000fe20008410000 */
[----:B0-----:R-:W-:-:S02]  /*a810*/  ISETP.NE.AND P5, PT, R75, 0x1, PT ;  /* 0x000000014b00780c */ /* 0x001fc40003fa5270 */
[----:B------:R0:W1:Y:S01]  /*a820*/  MUFU.TANH R74, R24 ;  /* 0x00000018004a7308 */ /* 0x0000620000002400 */
[----:B------:R-:W5:Y:S01]  /*a830*/  LDL R75, [R1+0xbc] ;  /* 0x0000bc00014b7983 */ /* 0x000f620000100800 */
[----:B------:R-:W-:Y:S01]  /*a840*/  FMUL.FTZ R40, R40, UR4 ;  /* 0x0000000428287c20 */ /* 0x000fe20008410000 */
[----:B------:R-:W-:Y:S01]  /*a850*/  FMUL.FTZ R52, R52, UR4 ;  /* 0x0000000434347c20 */ /* 0x000fe20008410000 */
[----:B------:R-:W-:Y:S01]  /*a860*/  FMUL.FTZ R20, R31, UR4 ;  /* 0x000000041f147c20 */ /* 0x000fe20008410000 */
[----:B------:R-:W-:Y:S01]  /*a870*/  FMUL.FTZ R41, R41, UR4 ;  /* 0x0000000429297c20 */ /* 0x000fe20008410000 */
[----:B------:R-:W-:Y:S01]  /*a880*/  FMUL.FTZ R49, R49, UR4 ;  /* 0x0000000431317c20 */ /* 0x000fe20008410000 */
[----:B------:R-:W-:Y:S01]  /*a890*/  FMUL.FTZ R21, R30, UR4 ;  /* 0x000000041e157c20 */ /* 0x000fe20008410000 */
[----:B------:R-:W-:Y:S01]  /*a8a0*/  MUFU.TANH R77, R29 ;  /* 0x0000001d004d7308 */ /* 0x000fe20000002400 */
[----:B0-----:R-:W-:Y:S01]  /*a8b0*/  FMUL.FTZ R24, R34, UR4 ;  /* 0x0000000422187c20 */ /* 0x001fe20008410000 */
[----:B------:R-:W-:Y:S01]  /*a8c0*/  FMUL.FTZ R48, R48, UR4 ;  /* 0x0000000430307c20 */ /* 0x000fe20008410000 */
[----:B------:R-:W-:Y:S01]  /*a8d0*/  FMUL.FTZ R3, R26, UR4 ;  /* 0x000000041a037c20 */ /* 0x000fe20008410000 */
[----:B------:R-:W0:Y:S01]  /*a8e0*/  @P5 LDC R32, c[0x0][0x44c] ;  /* 0x00011300ff205b82 */ /* 0x000e220000000800 */
[----:B------:R-:W-:Y:S01]  /*a8f0*/  FMUL.FTZ R45, R45, UR4 ;  /* 0x000000042d2d7c20 */ /* 0x000fe20008410000 */
[----:B------:R-:W-:-:S02]  /*a900*/  FMUL.FTZ R14, R27, UR4 ;  /* 0x000000041b0e7c20 */ /* 0x000fc40008410000 */
[----:B------:R1:W5:Y:S04]  /*a910*/  MUFU.TANH R73, R25 ;  /* 0x0000001900497308 */ /* 0x0003680000002400 */
[----:B------:R-:W0:Y:S04]  /*a920*/  @P5 LDC R34, c[0x0][0x450] ;  /* 0x00011400ff225b82 */ /* 0x000e280000000800 */
[----:B------:R1:W5:Y:S02]  /*a930*/  MUFU.TANH R72, R28 ;  /* 0x0000001c00487308 */ /* 0x0003640000002400 */
[----:B-1----:R-:W-:-:S06]  /*a940*/  FMUL.FTZ R25, R35, UR4 ;  /* 0x0000000423197c20 */ /* 0x002fcc0008410000 */
[----:B------:R-:W1:Y:S01]  /*a950*/  MUFU.TANH R33, R33 ;  /* 0x0000002100217308 */ /* 0x000e620000002400 */
[----:B------:R-:W-:Y:S01]  /*a960*/  FMUL.FTZ R28, R44, UR4 ;  /* 0x000000042c1c7c20 */ /* 0x000fe20008410000 */
[----:B------:R-:W-:-:S06]  /*a970*/  FMUL.FTZ R44, R46, UR4 ;  /* 0x000000042e2c7c20 */ /* 0x000fcc0008410000 */
[----:B------:R-:W1:Y:S01]  /*a980*/  MUFU.TANH R36, R36 ;  /* 0x0000002400247308 */ /* 0x000e620000002400 */
[----:B------:R-:W-:-:S07]  /*a990*/  FMUL.FTZ R31, R43, UR4 ;  /* 0x000000042b1f7c20 */ /* 0x000fce0008410000 */
[----:B------:R1:W-:Y:S01]  /*a9a0*/  MUFU.TANH R35, R28 ;  /* 0x0000001c00237308 */ /* 0x0003e20000002400 */
[----:B------:R-:W-:-:S07]  /*a9b0*/  FMUL.FTZ R30, R42, UR4 ;  /* 0x000000042a1e7c20 */ /* 0x000fce0008410000 */
[----:B------:R-:W5:Y:S01]  /*a9c0*/  MUFU.TANH R37, R37 ;  /* 0x0000002500257308 */ /* 0x000f620000002400 */
[----:B-1----:R-:W-:-:S07]  /*a9d0*/  FMUL.FTZ R28, R53, UR4 ;  /* 0x00000004351c7c20 */ /* 0x002fce0008410000 */
[----:B------:R-:W1:Y:S01]  /*a9e0*/  MUFU.TANH R40, R40 ;  /* 0x0000002800287308 */ /* 0x000e620000002400 */
[----:B------:R-:W-:-:S07]  /*a9f0*/  FMUL.FTZ R26, R39, UR4 ;  /* 0x00000004271a7c20 */ /* 0x000fce0008410000 */
[----:B------:R1:W-:Y:S08]  /*aa00*/  MUFU.TANH R43, R52 ;  /* 0x00000034002b7308 */ /* 0x0003f00000002400 */
[----:B------:R-:W1:Y:S08]  /*aa10*/  MUFU.TANH R41, R41 ;  /* 0x0000002900297308 */ /* 0x000e700000002400 */
[----:B------:R1:W-:Y:S08]  /*aa20*/  MUFU.TANH R42, R49 ;  /* 0x00000031002a7308 */ /* 0x0003f00000002400 */
[----:B------:R1:W-:Y:S01]  /*aa30*/  MUFU.TANH R79, R28 ;  /* 0x0000001c004f7308 */ /* 0x0003e20000002400 */
[----:B------:R-:W-:-:S07]  /*aa40*/  FMUL.FTZ R27, R38, UR4 ;  /* 0x00000004261b7c20 */ /* 0x000fce0008410000 */
[----:B------:R1:W-:Y:S08]  /*aa50*/  MUFU.TANH R39, R48 ;  /* 0x0000003000277308 */ /* 0x0003f00000002400 */
[----:B------:R-:W1:Y:S01]  /*aa60*/  MUFU.TANH R45, R45 ;  /* 0x0000002d002d7308 */ /* 0x000e620000002400 */
[----:B------:R-:W-:Y:S01]  /*aa70*/  FMUL.FTZ R56, R56, UR4 ;  /* 0x0000000438387c20 */ /* 0x000fe20008410000 */
[----:B------:R-:W-:Y:S01]  /*aa80*/  FMUL.FTZ R57, R57, UR4 ;  /* 0x0000000439397c20 */ /* 0x000fe20008410000 */
[----:B------:R-:W-:-:S05]  /*aa90*/  FMUL.FTZ R60, R60, UR4 ;  /* 0x000000043c3c7c20 */ /* 0x000fca0008410000 */
[----:B------:R-:W1:Y:S01]  /*aaa0*/  MUFU.TANH R56, R56 ;  /* 0x0000003800387308 */ /* 0x000e620000002400 */
[----:B------:R-:W-:Y:S01]  /*aab0*/  FMUL.FTZ R61, R61, UR4 ;  /* 0x000000043d3d7c20 */ /* 0x000fe20008410000 */
[----:B------:R-:W-:-:S06]  /*aac0*/  FMUL.FTZ R64, R64, UR4 ;  /* 0x0000000440407c20 */ /* 0x000fcc0008410000 */
[----:B------:R-:W1:Y:S01]  /*aad0*/  MUFU.TANH R57, R57 ;  /* 0x0000003900397308 */ /* 0x000e620000002400 */
[----:B------:R-:W-:-:S07]  /*aae0*/  FMUL.FTZ R65, R65, UR4 ;  /* 0x0000000441417c20 */ /* 0x000fce0008410000 */
[----:B------:R-:W1:Y:S01]  /*aaf0*/  MUFU.TANH R60, R60 ;  /* 0x0000003c003c7308 */ /* 0x000e620000002400 */
[----:B------:R-:W-:-:S07]  /*ab00*/  FMUL.FTZ R68, R68, UR4 ;  /* 0x0000000444447c20 */ /* 0x000fce0008410000 */
[----:B------:R-:W1:Y:S01]  /*ab10*/  MUFU.TANH R61, R61 ;  /* 0x0000003d003d7308 */ /* 0x000e620000002400 */
[----:B------:R-:W-:-:S07]  /*ab20*/  FMUL.FTZ R69, R69, UR4 ;  /* 0x0000000445457c20 */ /* 0x000fce0008410000 */
[----:B------:R-:W1:Y:S08]  /*ab30*/  MUFU.TANH R64, R64 ;  /* 0x0000004000407308 */ /* 0x000e700000002400 */
[----:B------:R-:W1:Y:S08]  /*ab40*/  MUFU.TANH R65, R65 ;  /* 0x0000004100417308 */ /* 0x000e700000002400 */
[----:B------:R-:W1:Y:S01]  /*ab50*/  MUFU.TANH R68, R68 ;  /* 0x0000004400447308 */ /* 0x000e620000002400 */
[----:B---3--:R-:W-:Y:S01]  /*ab60*/  IMAD.IADD R15, R15, 0x1, R180 ;  /* 0x000000010f0f7824 */ /* 0x008fe200078e02b4 */
[----:B--2---:R-:W-:Y:S01]  /*ab70*/  LOP3.LUT R76, R76, 0xfffffffe, RZ, 0xc0, !PT ;  /* 0xfffffffe4c4c7812 */ /* 0x004fe200078ec0ff */
[----:B------:R-:W-:-:S05]  /*ab80*/  FMUL.FTZ R50, R50, UR4 ;  /* 0x0000000432327c20 */ /* 0x000fca0008410000 */
[----:B------:R-:W-:Y:S01]  /*ab90*/  MUFU.TANH R3, R3 ;  /* 0x0000000300037308 */ /* 0x000fe20000002400 */
[----:B0-----:R-:W-:-:S05]  /*aba0*/  @P5 IMAD.HI.U32 R29, R15, R32, RZ ;  /* 0x000000200f1d5227 */ /* 0x001fca00078e00ff */
[----:B------:R-:W-:Y:S02]  /*abb0*/  @P5 SHF.R.U32.HI R15, RZ, R34, R29 ;  /* 0x00000022ff0f5219 */ /* 0x000fe4000001161d */
[----:B------:R-:W-:Y:S03]  /*abc0*/  MUFU.TANH R14, R14 ;  /* 0x0000000e000e7308 */ /* 0x000fe60000002400 */
[----:B------:R-:W0:Y:S01]  /*abd0*/  SHFL.IDX PT, R32, R15, RZ, 0x1c1f ;  /* 0x001c1fff0f207589 */ /* 0x000e2200000e0000 */
[----:B----4-:R-:W-:Y:S01]  /*abe0*/  IMAD R29, R177, -0x60, R178 ;  /* 0xffffffa0b11d7824 */ /* 0x010fe200078e02b2 */
[----:B------:R-:W-:-:S03]  /*abf0*/  @P5 LOP3.LUT R76, R76, 0x1, RZ, 0xfc, !PT ;  /* 0x000000014c4c5812 */ /* 0x000fc600078efcff */
[----:B------:R-:W-:Y:S01]  /*ac00*/  VIADD R29, R29, 0x60 ;  /* 0x000000601d1d7836 */ /* 0x000fe20000000000 */
[----:B------:R-:W-:Y:S03]  /*ac10*/  MUFU.TANH R21, R21 ;  /* 0x0000001500157308 */ /* 0x000fe60000002400 */
[----:B-----5:R-:W-:Y:S01]  /*ac20*/  IMAD R75, R75, -0x2, R29 ;  /* 0xfffffffe4b4b7824 */ /* 0x020fe200078e021d */
[----:B------:R2:W-:Y:S04]  /*ac30*/  STL [R1], R76 ;  /* 0x0000004c01007387 */ /* 0x0005e80000100800 */
[----:B------:R-:W-:Y:S01]  /*ac40*/  MUFU.TANH R20, R20 ;  /* 0x0000001400147308 */ /* 0x000fe20000002400 */
[----:B--2---:R-:W-:Y:S01]  /*ac50*/  IADD3 R76, -R179, 0x1, R75 ;  /* 0x00000001b34c7810 */ /* 0x004fe20007ffe14b */
[----:B------:R-:W-:-:S06]  /*ac60*/  FMUL.FTZ R55, R55, UR4 ;  /* 0x0000000437377c20 */ /* 0x000fcc0008410000 */
[----:B------:R-:W-:Y:S01]  /*ac70*/  MUFU.TANH R24, R24 ;  /* 0x0000001800187308 */ /* 0x000fe20000002400 */
[----:B0-----:R-:W-:-:S04]  /*ac80*/  VIADDMNMX R46, R32, R76, R75, PT ;  /* 0x0000004c202e7246 */ /* 0x001fc8000380014b */
[C---:B------:R-:W-:Y:S02]  /*ac90*/  ISETP.GT.AND P1, PT, R46.reuse, RZ, PT ;  /* 0x000000ff2e00720c */ /* 0x040fe40003f24270 */
[C---:B------:R-:W-:Y:S01]  /*aca0*/  ISETP.GT.AND P2, PT, R46.reuse, 0x1, PT ;  /* 0x000000012e00780c */ /* 0x040fe20003f44270 */
[----:B------:R-:W-:Y:S01]  /*acb0*/  MUFU.TANH R25, R25 ;  /* 0x0000001900197308 */ /* 0x000fe20000002400 */
[----:B------:R-:W-:Y:S02]  /*acc0*/  ISETP.GT.AND P3, PT, R46, 0x8, PT ;  /* 0x000000082e00780c */ /* 0x000fe40003f64270 */
[----:B------:R-:W-:Y:S02]  /*acd0*/  FSEL R74, R74, -INF , P1 ;  /* 0xff8000004a4a7808 */ /* 0x000fe40000800000 */
[----:B------:R-:W-:Y:S02]  /*ace0*/  FSEL R73, R73, -INF , P2 ;  /* 0xff80000049497808 */ /* 0x000fe40001000000 */
[----:B------:R-:W-:-:S02]  /*acf0*/  ISETP.GT.AND P1, PT, R46, 0x9, PT ;  /* 0x000000092e00780c */ /* 0x000fc40003f24270 */
[----:B------:R-:W-:Y:S02]  /*ad00*/  FSEL R72, R72, -INF , P3 ;  /* 0xff80000048487808 */ /* 0x000fe40001800000 */
[----:B------:R-:W-:Y:S02]  /*ad10*/  FMNMX.FTZ R29, R74, R73, !PT ;  /* 0x000000494a1d7209 */ /* 0x000fe40007810000 */
[----:B------:R-:W-:Y:S02]  /*ad20*/  ISETP.GT.AND P2, PT, R46, 0x10, PT ;  /* 0x000000102e00780c */ /* 0x000fe40003f44270 */
[----:B------:R-:W-:Y:S02]  /*ad30*/  FSEL R53, R77, -INF , P1 ;  /* 0xff8000004d357808 */ /* 0x000fe40000800000 */
[----:B------:R-:W-:Y:S02]  /*ad40*/  FMNMX.FTZ R32, R72, R29, !PT ;  /* 0x0000001d48207209 */ /* 0x000fe40007810000 */
[----:B------:R-:W-:-:S02]  /*ad50*/  ISETP.GT.AND P1, PT, R46, 0x11, PT ;  /* 0x000000112e00780c */ /* 0x000fc40003f24270 */
[----:B-1----:R-:W-:Y:S02]  /*ad60*/  FSEL R52, R78, -INF , P2 ;  /* 0xff8000004e347808 */ /* 0x002fe40001000000 */
[----:B------:R-:W-:Y:S02]  /*ad70*/  FMNMX.FTZ R29, R53, R32, !PT ;  /* 0x00000020351d7209 */ /* 0x000fe40007810000 */
[----:B------:R-:W-:Y:S02]  /*ad80*/  ISETP.GT.AND P2, PT, R46, 0x18, PT ;  /* 0x000000182e00780c */ /* 0x000fe40003f44270 */
[----:B------:R-:W-:Y:S02]  /*ad90*/  FSEL R49, R33, -INF , P1 ;  /* 0xff80000021317808 */ /* 0x000fe40000800000 */
[----:B------:R-:W-:Y:S02]  /*ada0*/  FMNMX.FTZ R28, R52, R29, !PT ;  /* 0x0000001d341c7209 */ /* 0x000fe40007810000 */
[----:B------:R-:W-:-:S02]  /*adb0*/  ISETP.GT.AND P1, PT, R46, 0x19, PT ;  /* 0x000000192e00780c */ /* 0x000fc40003f24270 */
[----:B------:R-:W-:Y:S02]  /*adc0*/  FSEL R48, R36, -INF , P2 ;  /* 0xff80000024307808 */ /* 0x000fe40001000000 */
        /* <DEDUP_REMOVED lines=10> */
[----:B------:R-:W-:-:S02]  /*ae70*/  FSEL R28, R35, -INF , P2 ;  /* 0xff800000231c7808 */ /* 0x000fc40001000000 */
[C---:B------:R-:W-:Y:S02]  /*ae80*/  ISETP.GT.AND P1, PT, R46.reuse, 0x29, PT ;  /* 0x000000292e00780c */ /* 0x040fe40003f24270 */
        /* <DEDUP_REMOVED lines=24> */
[----:B------:R-:W-:Y:S01]  /*b010*/  FMNMX.FTZ R56, R40, R43, !PT ;  /* 0x0000002b28387209 */ /* 0x000fe20007810000 */
[----:B------:R-:W0:Y:S01]  /*b020*/  MUFU.TANH R69, R69 ;  /* 0x0000004500457308 */ /* 0x000e220000002400 */
        /* <DEDUP_REMOVED lines=12> */
[----:B------:R-:W-:Y:S01]  /*b0f0*/  FMUL.FTZ R56, R47, UR4 ;  /* 0x000000042f387c20 */ /* 0x000fe20008410000 */
[----:B0-----:R-:W-:Y:S02]  /*b100*/  FSEL R47, R69, -INF , P1 ;  /* 0xff800000452f7808 */ /* 0x001fe40000800000 */
[----:B------:R-:W-:-:S04]  /*b110*/  FMNMX.FTZ R60, R46, R57, !PT ;  /* 0x000000392e3c7209 */ /* 0x000fc80007810000 */
[----:B------:R-:W-:-:S05]  /*b120*/  FMNMX.FTZ R60, R47, R60, !PT ;  /* 0x0000003c2f3c7209 */ /* 0x000fca0007810000 */
[----:B------:R-:W0:Y:S04]  /*b130*/  SHFL.BFLY PT, R57, R60, 0x2, 0x1f ;  /* 0x0c401f003c397f89 */ /* 0x000e2800000e0000 */
[----:B------:R-:W1:Y:S01]  /*b140*/  SHFL.IDX PT, R15, R15, 0x1, 0x1c1f ;  /* 0x003c1f000f0f7f89 */ /* 0x000e6200000e0000 */
[----:B------:R2:W-:Y:S01]  /*b150*/  MUFU.TANH R64, R50 ;  /* 0x0000003200407308 */ /* 0x0005e20000002400 */
[----:B0-----:R-:W-:-:S05]  /*b160*/  FMNMX.FTZ R57, R60, R57, !PT ;  /* 0x000000393c397209 */ /* 0x001fca0007810000 */
[----:B--2---:R-:W0:Y:S01]  /*b170*/  SHFL.BFLY PT, R50, R57, 0x1, 0x1f ;  /* 0x0c201f0039327f89 */ /* 0x004e2200000e0000 */
[----:B-1----:R-:W-:Y:S01]  /*b180*/  VIADDMNMX R75, R15, R76, R75, PT ;  /* 0x0000004c0f4b7246 */ /* 0x002fe2000380014b */
[----:B------:R1:W-:Y:S03]  /*b190*/  MUFU.TANH R69, R55 ;  /* 0x0000003700457308 */ /* 0x0003e60000002400 */
[C---:B------:R-:W-:Y:S02]  /*b1a0*/  ISETP.GT.AND P3, PT, R75.reuse, RZ, PT ;  /* 0x000000ff4b00720c */ /* 0x040fe40003f64270 */
[C---:B------:R-:W-:Y:S02]  /*b1b0*/  ISETP.GT.AND P4, PT, R75.reuse, 0x1, PT ;  /* 0x000000014b00780c */ /* 0x040fe40003f84270 */
[----:B------:R-:W-:Y:S02]  /*b1c0*/  ISETP.GT.AND P2, PT, R75, 0x8, PT ;  /* 0x000000084b00780c */ /* 0x000fe40003f44270 */
[----:B-1----:R-:W-:-:S02]  /*b1d0*/  FSEL R55, R3, -INF , P3 ;  /* 0xff80000003377808 */ /* 0x002fc40001800000 */
[----:B------:R-:W-:Y:S01]  /*b1e0*/  FSEL R14, R14, -INF , P4 ;  /* 0xff8000000e0e7808 */ /* 0x000fe20002000000 */
[----:B------:R-:W1:Y:S01]  /*b1f0*/  MUFU.TANH R27, R27 ;  /* 0x0000001b001b7308 */ /* 0x000e620000002400 */
[----:B------:R-:W-:Y:S02]  /*b200*/  ISETP.GT.AND P1, PT, R75, 0x9, PT ;  /* 0x000000094b00780c */ /* 0x000fe40003f24270 */
[----:B------:R-:W-:Y:S02]  /*b210*/  FSEL R21, R21, -INF , P2 ;  /* 0xff80000015157808 */ /* 0x000fe40001000000 */
[----:B------:R-:W-:Y:S02]  /*b220*/  ISETP.GT.AND P2, PT, R75, 0x10, PT ;  /* 0x000000104b00780c */ /* 0x000fe40003f44270 */
[----:B0-----:R-:W-:Y:S02]  /*b230*/  FMNMX.FTZ R15, R57, R50, !PT ;  /* 0x00000032390f7209 */ /* 0x001fe40007810000 */
[----:B------:R-:W-:Y:S01]  /*b240*/  FMNMX.FTZ R50, R55, R14, !PT ;  /* 0x0000000e37327209 */ /* 0x000fe20007810000 */
[----:B------:R-:W0:Y:S01]  /*b250*/  MUFU.TANH R26, R26 ;  /* 0x0000001a001a7308 */ /* 0x000e220000002400 */
[----:B------:R-:W-:-:S02]  /*b260*/  FSEL R20, R20, -INF , P1 ;  /* 0xff80000014147808 */ /* 0x000fc40000800000 */
[----:B------:R-:W-:Y:S01]  /*b270*/  FMNMX.FTZ R3, R21, R50, !PT ;  /* 0x0000003215037209 */ /* 0x000fe20007810000 */
[----:B------:R-:W-:Y:S01]  /*b280*/  FMUL.FTZ R54, R54, UR4 ;  /* 0x0000000436367c20 */ /* 0x000fe20008410000 */
[C---:B------:R-:W-:Y:S02]  /*b290*/  ISETP.GT.AND P1, PT, R75.reuse, 0x11, PT ;  /* 0x000000114b00780c */ /* 0x040fe40003f24270 */
[----:B------:R-:W-:Y:S01]  /*b2a0*/  FSEL R24, R24, -INF , P2 ;  /* 0xff80000018187808 */ /* 0x000fe20001000000 */
[----:B------:R-:W2:Y:S01]  /*b2b0*/  MUFU.TANH R30, R30 ;  /* 0x0000001e001e7308 */ /* 0x000ea20000002400 */
[----:B------:R-:W-:Y:S02]  /*b2c0*/  FMNMX.FTZ R3, R20, R3, !PT ;  /* 0x0000000314037209 */ /* 0x000fe40007810000 */
[----:B------:R-:W-:Y:S02]  /*b2d0*/  ISETP.GT.AND P2, PT, R75, 0x18, PT ;  /* 0x000000184b00780c */ /* 0x000fe40003f44270 */
[----:B------:R-:W-:-:S03]  /*b2e0*/  FSEL R25, R25, -INF , P1 ;  /* 0xff80000019197808 */ /* 0x000fc60000800000 */
[----:B------:R-:W3:Y:S01]  /*b2f0*/  MUFU.TANH R31, R31 ;  /* 0x0000001f001f7308 */ /* 0x000ee20000002400 */
[----:B-1----:R-:W-:Y:S02]  /*b300*/  FSEL R50, R27, -INF , P2 ;  /* 0xff8000001b327808 */ /* 0x002fe40001000000 */
[----:B------:R-:W-:-:S05]  /*b310*/  ISETP.GT.AND P1, PT, R75, 0x19, PT ;  /* 0x000000194b00780c */ /* 0x000fca0003f24270 */
[----:B------:R1:W-:Y:S01]  /*b320*/  MUFU.TANH R68, R54 ;  /* 0x0000003600447308 */ /* 0x0003e20000002400 */
[----:B------:R-:W-:Y:S01]  /*b330*/  FMUL.FTZ R59, R59, UR4 ;  /* 0x000000043b3b7c20 */ /* 0x000fe20008410000 */
[----:B-1----:R-:W-:-:S06]  /*b340*/  FMNMX.FTZ R54, R24, R3, !PT ;  /* 0x0000000318367209 */ /* 0x002fcc0007810000 */
[----:B------:R-:W1:Y:S01]  /*b350*/  MUFU.TANH R44, R44 ;  /* 0x0000002c002c7308 */ /* 0x000e620000002400 */
[----:B------:R-:W-:Y:S02]  /*b360*/  FMNMX.FTZ R27, R25, R54, !PT ;  /* 0x00000036191b7209 */ /* 0x000fe40007810000 */
[----:B------:R-:W-:Y:S02]  /*b370*/  ISETP.GT.AND P2, PT, R75, 0x20, PT ;  /* 0x000000204b00780c */ /* 0x000fe40003f44270 */
[----:B0-----:R-:W-:-:S03]  /*b380*/  FSEL R54, R26, -INF , P1 ;  /* 0xff8000001a367808 */ /* 0x001fc60000800000 */
[----:B------:R3:W0:Y:S01]  /*b390*/  MUFU.TANH R61, R56 ;  /* 0x00000038003d7308 */ /* 0x0006220000002400 */
[----:B------:R-:W-:Y:S01]  /*b3a0*/  FMNMX.FTZ R27, R50, R27, !PT ;  /* 0x0000001b321b7209 */ /* 0x000fe20007810000 */
[----:B------:R-:W-:Y:S01]  /*b3b0*/  FMUL.FTZ R51, R51, UR4 ;  /* 0x0000000433337c20 */ /* 0x000fe20008410000 */
[----:B------:R-:W-:Y:S02]  /*b3c0*/  ISETP.GT.AND P1, PT, R75, 0x21, PT ;  /* 0x000000214b00780c */ /* 0x000fe40003f24270 */
[----:B--2---:R-:W-:Y:S02]  /*b3d0*/  FSEL R30, R30, -INF , P2 ;  /* 0xff8000001e1e7808 */ /* 0x004fe40001000000 */
[----:B------:R-:W-:Y:S01]  /*b3e0*/  FMNMX.FTZ R27, R54, R27, !PT ;  /* 0x0000001b361b7209 */ /* 0x000fe20007810000 */
[----:B------:R2:W-:Y:S01]  /*b3f0*/  MUFU.TANH R78, R59 ;  /* 0x0000003b004e7308 */ /* 0x0005e20000002400 */
[----:B------:R-:W-:Y:S02]  /*b400*/  FSETP.NEU.FTZ.AND P3, PT, R15, -INF , PT ;  /* 0xff8000000f00780b */ /* 0x000fe40003f7d000 */
[----:B------:R-:W-:-:S02]  /*b410*/  ISETP.GT.AND P2, PT, R75, 0x28, PT ;  /* 0x000000284b00780c */ /* 0x000fc40003f44270 */
[----:B---3--:R-:W-:Y:S01]  /*b420*/  FSEL R56, R31, -INF , P1 ;  /* 0xff8000001f387808 */ /* 0x008fe20000800000 */
[----:B--2---:R-:W-:Y:S02]  /*b430*/  FMUL.FTZ R59, R15, UR46 ;  /* 0x0000002e0f3b7c20 */ /* 0x004fe40008410000 */
[----:B------:R2:W3:Y:S01]  /*b440*/  MUFU.TANH R65, R51 ;  /* 0x0000003300417308 */ /* 0x0004e20000002400 */
[----:B------:R-:W-:Y:S02]  /*b450*/  FMNMX.FTZ R27, R30, R27, !PT ;  /* 0x0000001b1e1b7209 */ /* 0x000fe40007810000 */
[----:B------:R-:W-:Y:S02]  /*b460*/  FSEL R59, R59, RZ, P3 ;  /* 0x000000ff3b3b7208 */ /* 0x000fe40001800000 */
[----:B------:R-:W-:Y:S02]  /*b470*/  ISETP.GT.AND P1, PT, R75, 0x29, PT ;  /* 0x000000294b00780c */ /* 0x000fe40003f24270 */
[----:B-1----:R-:W-:-:S02]  /*b480*/  FSEL R57, R44, -INF , P2 ;  /* 0xff8000002c397808 */ /* 0x002fc40001000000 */
[----:B------:R-:W-:Y:S01]  /*b490*/  FMNMX.FTZ R26, R56, R27, !PT ;  /* 0x0000001b381a7209 */ /* 0x000fe20007810000 */
[----:B------:R-:W-:Y:S01]  /*b4a0*/  FMUL.FTZ R58, R58, UR4 ;  /* 0x000000043a3a7c20 */ /* 0x000fe20008410000 */
[----:B--2---:R-:W-:Y:S01]  /*b4b0*/  FFMA.FTZ R51, R53, UR46, -R59 ;  /* 0x0000002e35337c23 */ /* 0x004fe2000801083b */
[----:B------:R-:W-:Y:S02]  /*b4c0*/  ISETP.GT.AND P2, PT, R75, 0x30, PT ;  /* 0x000000304b00780c */ /* 0x000fe40003f44270 */
[----:B0-----:R-:W-:Y:S02]  /*b4d0*/  FSEL R53, R61, -INF , P1 ;  /* 0xff8000003d357808 */ /* 0x001fe40000800000 */
[----:B------:R-:W-:Y:S01]  /*b4e0*/  FMNMX.FTZ R26, R57, R26, !PT ;  /* 0x0000001a391a7209 */ /* 0x000fe20007810000 */
[----:B------:R0:W1:Y:S01]  /*b4f0*/  MUFU.TANH R77, R58 ;  /* 0x0000003a004d7308 */ /* 0x0000620000002400 */
[----:B------:R-:W-:Y:S01]  /*b500*/  FMUL.FTZ R62, R62, UR4 ;  /* 0x000000043e3e7c20 */ /* 0x000fe20008410000 */
[----:B------:R-:W-:-:S02]  /*b510*/  ISETP.GT.AND P1, PT, R75, 0x31, PT ;  /* 0x000000314b00780c */ /* 0x000fc40003f24270 */
[----:B------:R-:W-:Y:S02]  /*b520*/  FSEL R44, R64, -INF , P2 ;  /* 0xff800000402c7808 */ /* 0x000fe40001000000 */
[----:B------:R-:W-:Y:S02]  /*b530*/  FMNMX.FTZ R31, R53, R26, !PT ;  /* 0x0000001a351f7209 */ /* 0x000fe40007810000 */
[----:B------:R-:W-:Y:S02]  /*b540*/  ISETP.GT.AND P2, PT, R75, 0x38, PT ;  /* 0x000000384b00780c */ /* 0x000fe40003f44270 */
[----:B---3--:R-:W-:Y:S02]  /*b550*/  FSEL R26, R65, -INF , P1 ;  /* 0xff800000411a7808 */ /* 0x008fe40000800000 */
[----:B------:R-:W-:Y:S01]  /*b560*/  FMNMX.FTZ R31, R44, R31, !PT ;  /* 0x0000001f2c1f7209 */ /* 0x000fe20007810000 */
[----:B------:R-:W2:Y:S01]  /*b570*/  MUFU.TANH R62, R62 ;  /* 0x0000003e003e7308 */ /* 0x000ea20000002400 */
[----:B------:R-:W-:Y:S01]  /*b580*/  FMUL.FTZ R63, R63, UR4 ;  /* 0x000000043f3f7c20 */ /* 0x000fe20008410000 */
[----:B------:R-:W-:Y:S01]  /*b590*/  FFMA.FTZ R156, R52, UR46, -R59 ;  /* 0x0000002e349c7c23 */ /* 0x000fe2000801083b */
[----:B------:R-:W-:Y:S01]  /*b5a0*/  ISETP.GT.AND P1, PT, R75, 0x39, PT ;  /* 0x000000394b00780c */ /* 0x000fe20003f24270 */
[----:B------:R-:W-:Y:S01]  /*b5b0*/  FMUL.FTZ R66, R66, UR4 ;  /* 0x0000000442427c20 */ /* 0x000fe20008410000 */
[----:B------:R-:W-:-:S03]  /*b5c0*/  FSEL R52, R68, -INF , P2 ;  /* 0xff80000044347808 */ /* 0x000fc60001000000 */
[----:B------:R3:W-:Y:S01]  /*b5d0*/  MUFU.EX2 R27, R51 ;  /* 0x00000033001b7308 */ /* 0x0007e20000000800 */
[----:B------:R-:W-:Y:S01]  /*b5e0*/  ISETP.GT.AND P2, PT, R75, 0x40, PT ;  /* 0x000000404b00780c */ /* 0x000fe20003f44270 */
[----:B------:R-:W-:Y:S01]  /*b5f0*/  FMUL.FTZ R67, R67, UR4 ;  /* 0x0000000443437c20 */ /* 0x000fe20008410000 */
[----:B0-----:R-:W-:Y:S01]  /*b600*/  FSEL R58, R69, -INF , P1 ;  /* 0xff800000453a7808 */ /* 0x001fe20000800000 */
[----:B---3--:R-:W-:Y:S01]  /*b610*/  FFMA.FTZ R51, R49, UR46, -R59 ;  /* 0x0000002e31337c23 */ /* 0x008fe2000801083b */
[----:B------:R-:W-:-:S03]  /*b620*/  FMNMX.FTZ R49, R26, R31, !PT ;  /* 0x0000001f1a317209 */ /* 0x000fc60007810000 */
[----:B------:R0:W3:Y:S01]  /*b630*/  MUFU.TANH R79, R63 ;  /* 0x0000003f004f7308 */ /* 0x0000e20000002400 */
[----:B------:R-:W-:Y:S01]  /*b640*/  FMNMX.FTZ R49, R52, R49, !PT ;  /* 0x0000003134317209 */ /* 0x000fe20007810000 */
[----:B------:R-:W-:Y:S01]  /*b650*/  FMUL.FTZ R70, R70, UR4 ;  /* 0x0000000446467c20 */ /* 0x000fe20008410000 */
[----:B------:R-:W-:Y:S02]  /*b660*/  ISETP.GT.AND P1, PT, R75, 0x41, PT ;  /* 0x000000414b00780c */ /* 0x000fe40003f24270 */
[----:B-1----:R-:W-:-:S03]  /*b670*/  FSEL R60, R77, -INF , P2 ;  /* 0xff8000004d3c7808 */ /* 0x002fc60001000000 */
[----:B------:R-:W1:Y:S01]  /*b680*/  MUFU.TANH R66, R66 ;  /* 0x0000004200427308 */ /* 0x000e620000002400 */
[----:B------:R-:W-:Y:S01]  /*b690*/  FMNMX.FTZ R49, R58, R49, !PT ;  /* 0x000000313a317209 */ /* 0x000fe20007810000 */
[----:B------:R-:W-:Y:S01]  /*b6a0*/  FFMA.FTZ R158, R48, UR46, -R59 ;  /* 0x0000002e309e7c23 */ /* 0x000fe2000801083b */
[----:B------:R-:W-:Y:S01]  /*b6b0*/  ISETP.GT.AND P2, PT, R75, 0x48, PT ;  /* 0x000000484b00780c */ /* 0x000fe20003f44270 */
[----:B------:R-:W-:Y:S01]  /*b6c0*/  FMUL.FTZ R71, R71, UR4 ;  /* 0x0000000447477c20 */ /* 0x000fe20008410000 */
[----:B------:R-:W-:Y:S02]  /*b6d0*/  FSEL R48, R78, -INF , P1 ;  /* 0xff8000004e307808 */ /* 0x000fe40000800000 */
[----:B------:R-:W-:Y:S01]  /*b6e0*/  FMNMX.FTZ R49, R60, R49, !PT ;  /* 0x000000313c317209 */ /* 0x000fe20007810000 */
[----:B------:R-:W4:Y:S01]  /*b6f0*/  MUFU.TANH R67, R67 ;  /* 0x0000004300437308 */ /* 0x000f220000002400 */
[----:B--2---:R-:W-:Y:S02]  /*b700*/  FSEL R61, R62, -INF , P2 ;  /* 0xff8000003e3d7808 */ /* 0x004fe40001000000 */
[----:B------:R-:W-:-:S02]  /*b710*/  ISETP.GT.AND P1, PT, R75, 0x49, PT ;  /* 0x000000494b00780c */ /* 0x000fc40003f24270 */
[----:B------:R-:W-:-:S03]  /*b720*/  FMNMX.FTZ R62, R48, R49, !PT ;  /* 0x00000031303e7209 */ /* 0x000fc60007810000 */
[----:B------:R-:W-:Y:S01]  /*b730*/  MUFU.TANH R70, R70 ;  /* 0x0000004600467308 */ /* 0x000fe20000002400 */
[----:B0-----:R-:W-:Y:S01]  /*b740*/  FFMA.FTZ R63, R38, UR46, -R59 ;  /* 0x0000002e263f7c23 */ /* 0x001fe2000801083b */
[----:B------:R-:W-:Y:S02]  /*b750*/  ISETP.GT.AND P2, PT, R75, 0x50, PT ;  /* 0x000000504b00780c */ /* 0x000fe40003f44270 */
[----:B---3--:R-:W-:-:S04]  /*b760*/  FSEL R38, R79, -INF , P1 ;  /* 0xff8000004f267808 */ /* 0x008fc80000800000 */
[----:B------:R-:W0:Y:S01]  /*b770*/  MUFU.TANH R71, R71 ;  /* 0x0000004700477308 */ /* 0x000e220000002400 */
[----:B------:R-:W-:-:S07]  /*b780*/  ISETP.GT.AND P1, PT, R75, 0x51, PT ;  /* 0x000000514b00780c */ /* 0x000fce0003f24270 */
[----:B------:R2:W-:Y:S01]  /*b790*/  MUFU.EX2 R31, R51 ;  /* 0x00000033001f7308 */ /* 0x0005e20000000800 */
[----:B------:R-:W-:Y:S01]  /*b7a0*/  FFMA.FTZ R160, R32, UR46, -R59 ;  /* 0x0000002e20a07c23 */ /* 0x000fe2000801083b */
[----:B--2---:R-:W-:Y:S02]  /*b7b0*/  FMNMX.FTZ R51, R61, R62, !PT ;  /* 0x0000003e3d337209 */ /* 0x004fe40007810000 */
[----:B-1----:R-:W-:Y:S02]  /*b7c0*/  FSEL R62, R66, -INF , P2 ;  /* 0xff800000423e7808 */ /* 0x002fe40001000000 */
[----:B------:R-:W-:Y:S02]  /*b7d0*/  FMNMX.FTZ R51, R38, R51, !PT ;  /* 0x0000003326337209 */ /* 0x000fe40007810000 */
[----:B------:R-:W-:Y:S02]  /*b7e0*/  ISETP.GT.AND P2, PT, R75, 0x58, PT ;  /* 0x000000584b00780c */ /* 0x000fe40003f44270 */
[----:B----4-:R-:W-:-:S02]  /*b7f0*/  FSEL R32, R67, -INF , P1 ;  /* 0xff80000043207808 */ /* 0x010fc40000800000 */
[----:B------:R-:W-:Y:S01]  /*b800*/  FMNMX.FTZ R51, R62, R51, !PT ;  /* 0x000000333e337209 */ /* 0x000fe20007810000 */
[----:B------:R1:W-:Y:S01]  /*b810*/  MUFU.EX2 R49, R63 ;  /* 0x0000003f00317308 */ /* 0x0003e20000000800 */
[----:B------:R-:W-:Y:S02]  /*b820*/  ISETP.GT.AND P1, PT, R75, 0x59, PT ;  /* 0x000000594b00780c */ /* 0x000fe40003f24270 */
[----:B------:R-:W-:Y:S02]  /*b830*/  FMNMX.FTZ R66, R32, R51, !PT ;  /* 0x0000003320427209 */ /* 0x000fe40007810000 */
[----:B0-----:R-:W-:Y:S02]  /*b840*/  FSEL R64, R71, -INF , P1 ;  /* 0xff80000047407808 */ /* 0x001fe40000800000 */
[----:B-1----:R-:W-:Y:S01]  /*b850*/  FSEL R63, R70, -INF , P2 ;  /* 0xff800000463f7808 */ /* 0x002fe20001000000 */
[----:B------:R-:W-:-:S03]  /*b860*/  FFMA.FTZ R162, R28, UR46, -R59 ;  /* 0x0000002e1ca27c23 */ /* 0x000fc6000801083b */
[----:B------:R-:W-:-:S04]  /*b870*/  FMNMX.FTZ R51, R63, R66, !PT ;  /* 0x000000423f337209 */ /* 0x000fc80007810000 */
[----:B------:R-:W-:Y:S01]  /*b880*/  FMNMX.FTZ R28, R64, R51, !PT ;  /* 0x00000033401c7209 */ /* 0x000fe20007810000 */
[----:B------:R-:W-:-:S04]  /*b890*/  FFMA.FTZ R51, R33, UR46, -R59 ;  /* 0x0000002e21337c23 */ /* 0x000fc8000801083b */
[----:B------:R-:W0:Y:S02]  /*b8a0*/  SHFL.BFLY PT, R33, R28, 0x2, 0x1f ;  /* 0x0c401f001c217f89 */ /* 0x000e2400000e0000 */
[----:B0-----:R-:W-:-:S05]  /*b8b0*/  FMNMX.FTZ R33, R28, R33, !PT ;  /* 0x000000211c217209 */ /* 0x001fca0007810000 */
[----:B------:R-:W0:Y:S01]  /*b8c0*/  SHFL.BFLY PT, R176, R33, 0x1, 0x1f ;  /* 0x0c201f0021b07f89 */ /* 0x000e2200000e0000 */
[--C-:B------:R-:W-:Y:S01]  /*b8d0*/  FFMA.FTZ R152, R74, UR46, -R59.reuse ;  /* 0x0000002e4a987c23 */ /* 0x100fe2000801083b */
[--C-:B------:R-:W-:Y:S01]  /*b8e0*/  FFMA.FTZ R3, R73, UR46, -R59.reuse ;  /* 0x0000002e49037c23 */ /* 0x100fe2000801083b */
[----:B------:R-:W-:Y:S01]  /*b8f0*/  FFMA.FTZ R154, R72, UR46, -R59 ;  /* 0x0000002e489a7c23 */ /* 0x000fe2000801083b */
[----:B0-----:R-:W-:-:S04]  /*b900*/  FMNMX.FTZ R176, R33, R176, !PT ;  /* 0x000000b021b07209 */ /* 0x001fc80007810000 */
[C---:B------:R-:W-:Y:S01]  /*b910*/  FSETP.NEU.FTZ.AND P1, PT, R176.reuse, -INF , PT ;  /* 0xff800000b000780b */ /* 0x040fe20003f3d000 */
[----:B------:R-:W-:-:S05]  /*b920*/  FMUL.FTZ R28, R176, UR46 ;  /* 0x0000002eb01c7c20 */ /* 0x000fca0008410000 */
[----:B------:R-:W-:Y:S01]  /*b930*/  FSEL R33, R28, RZ, P1 ;  /* 0x000000ff1c217208 */ /* 0x000fe20000800000 */
[----:B------:R-:W-:Y:S04]  /*b940*/  MUFU.EX2 R152, R152 ;  /* 0x0000009800987308 */ /* 0x000fe80000000800 */
[--C-:B------:R-:W-:Y:S01]  /*b950*/  FFMA.FTZ R55, R55, UR46, -R33.reuse ;  /* 0x0000002e37377c23 */ /* 0x100fe20008010821 */
[--C-:B------:R-:W-:Y:S01]  /*b960*/  FFMA.FTZ R14, R14, UR46, -R33.reuse ;  /* 0x0000002e0e0e7c23 */ /* 0x100fe20008010821 */
[--C-:B------:R-:W-:Y:S02]  /*b970*/  FFMA.FTZ R21, R21, UR46, -R33.reuse ;  /* 0x0000002e15157c23 */ /* 0x100fe40008010821 */
[----:B------:R-:W0:Y:S01]  /*b980*/  MUFU.EX2 R3, R3 ;  /* 0x0000000300037308 */ /* 0x000e220000000800 */
[--C-:B------:R-:W-:Y:S01]  /*b990*/  FFMA.FTZ R20, R20, UR46, -R33.reuse ;  /* 0x0000002e14147c23 */ /* 0x100fe20008010821 */
[----:B------:R-:W-:-:S06]  /*b9a0*/  FFMA.FTZ R25, R25, UR46, -R33 ;  /* 0x0000002e19197c23 */ /* 0x000fcc0008010821 */
[----:B------:R-:W-:Y:S01]  /*b9b0*/  MUFU.EX2 R55, R55 ;  /* 0x0000003700377308 */ /* 0x000fe20000000800 */
[----:B------:R-:W-:-:S07]  /*b9c0*/  FFMA.FTZ R164, R34, UR46, -R59 ;  /* 0x0000002e22a47c23 */ /* 0x000fce000801083b */
[----:B------:R1:W2:Y:S01]  /*b9d0*/  MUFU.EX2 R28, R14 ;  /* 0x0000000e001c7308 */ /* 0x0002a20000000800 */
[----:B------:R-:W-:-:S07]  /*b9e0*/  FFMA.FTZ R24, R24, UR46, -R33 ;  /* 0x0000002e18187c23 */ /* 0x000fce0008010821 */
[----:B------:R-:W3:Y:S01]  /*b9f0*/  MUFU.EX2 R154, R154 ;  /* 0x0000009a009a7308 */ /* 0x000ee20000000800 */
[----:B-1----:R-:W-:-:S07]  /*ba00*/  VIADD R14, R13, 0x32440 ;  /* 0x000324400d0e7836 */ /* 0x002fce0000000000 */
[----:B------:R1:W4:Y:S01]  /*ba10*/  MUFU.EX2 R155, R21 ;  /* 0x00000015009b7308 */ /* 0x0003220000000800 */
[----:B------:R-:W-:Y:S01]  /*ba20*/  FFMA.FTZ R166, R36, UR46, -R59 ;  /* 0x0000002e24a67c23 */ /* 0x000fe2000801083b */
[----:B------:R-:W-:Y:S01]  /*ba30*/  ULOP3.LUT UR39, UR39, 0x3000000, URZ, 0xfc, !UPT ;  /* 0x0300000027277892 */ /* 0x000fe2000f8efc3f */
[----:B-1----:R-:W-:-:S05]  /*ba40*/  IMAD.U32 R21, RZ, RZ, UR37 ;  /* 0x00000025ff157e24 */ /* 0x002fca000f8e00ff */
[----:B------:R-:W1:Y:S01]  /*ba50*/  MUFU.EX2 R34, R20 ;  /* 0x0000001400227308 */ /* 0x000e620000000800 */
[----:B------:R-:W-:Y:S01]  /*ba60*/  PRMT R14, R21, 0x654, R14 ;  /* 0x00000654150e7816 */ /* 0x000fe2000000000e */
[----:B------:R-:W-:-:S06]  /*ba70*/  IMAD.MOV.U32 R21, RZ, RZ, 0x40000040 ;  /* 0x40000040ff157424 */ /* 0x000fcc00078e00ff */
[----:B------:R-:W5:Y:S01]  /*ba80*/  MUFU.EX2 R156, R156 ;  /* 0x0000009c009c7308 */ /* 0x000f620000000800 */
[--C-:B------:R-:W-:Y:S01]  /*ba90*/  FFMA.FTZ R26, R26, UR46, -R33.reuse ;  /* 0x0000002e1a1a7c23 */ /* 0x100fe20008010821 */
[----:B------:R-:W-:Y:S01]  /*baa0*/  R2UR UR7, R21 ;  /* 0x00000000150772ca */ /* 0x000fe200000e0000 */
[----:B------:R-:W-:Y:S01]  /*bab0*/  FFMA.FTZ R50, R50, UR46, -R33 ;  /* 0x0000002e32327c23 */ /* 0x000fe20008010821 */
[----:B0-----:R-:W-:Y:S01]  /*bac0*/  FADD.FTZ R21, R152, R3 ;  /* 0x0000000398157221 */ /* 0x001fe20000010000 */
[----:B------:R2:W-:Y:S03]  /*bad0*/  SYNCS.ARRIVE.TRANS64.RED.A1T0 RZ, [R14+URZ], RZ ;  /* 0x000000ff0eff79a7 */ /* 0x0005e6000810043f */
[----:B------:R-:W-:Y:S01]  /*bae0*/  MUFU.EX2 R158, R158 ;  /* 0x0000009e009e7308 */ /* 0x000fe20000000800 */
[----:B------:R-:W-:Y:S01]  /*baf0*/  FFMA.FTZ R54, R54, UR46, -R33 ;  /* 0x0000002e36367c23 */ /* 0x000fe20008010821 */
[----:B------:R0:W-:Y:S06]  /*bb00*/  BAR.SYNC.DEFER_BLOCKING R0, 0x100 ;  /* 0x000400000000751d */ /* 0x0001ec0000010000 */
[----:B------:R3:W-:Y:S01]  /*bb10*/  MUFU.EX2 R36, R25 ;  /* 0x0000001900247308 */ /* 0x0007e20000000800 */
[----:B--2---:R-:W-:-:S07]  /*bb20*/  FADD.FTZ R14, R55, R28 ;  /* 0x0000001c370e7221 */ /* 0x004fce0000010000 */
[----:B------:R-:W2:Y:S01]  /*bb30*/  MUFU.EX2 R157, R24 ;  /* 0x00000018009d7308 */ /* 0x000ea20000000800 */
[----:B---3--:R-:W-:-:S04]  /*bb40*/  IMAD.MOV.U32 R25, RZ, RZ, 0xc00 ;  /* 0x00000c00ff197424 */ /* 0x008fc800078e00ff */
[----:B------:R-:W-:Y:S02]  /*bb50*/  IMAD R20, R18, R25, UR39 ;  /* 0x0000002712147e24 */ /* 0x000fe4000f8e0219 */
[----:B------:R-:W-:Y:S01]  /*bb60*/  IMAD.MOV.U32 R25, RZ, RZ, 0x40000040 ;  /* 0x40000040ff197424 */ /* 0x000fe200078e00ff */
[----:B------:R3:W-:Y:S01]  /*bb70*/  MUFU.EX2 R165, R26 ;  /* 0x0000001a00a57308 */ /* 0x0007e20000000800 */
[--C-:B------:R-:W-:Y:S01]  /*bb80*/  FFMA.FTZ R30, R30, UR46, -R33.reuse ;  /* 0x0000002e1e1e7c23 */ /* 0x100fe20008010821 */
[----:B------:R-:W-:Y:S02]  /*bb90*/  FFMA.FTZ R56, R56, UR46, -R33 ;  /* 0x0000002e38387c23 */ /* 0x000fe40008010821 */
[----:B------:R-:W-:Y:S01]  /*bba0*/  R2UR UR11, R25 ;  /* 0x00000000190b72ca */ /* 0x000fe200000e0000 */
[----:B---3--:R-:W-:-:S03]  /*bbb0*/  FADD.FTZ R26, R154, R21 ;  /* 0x000000159a1a7221 */ /* 0x008fc60000010000 */
[----:B------:R-:W3:Y:S01]  /*bbc0*/  MUFU.EX2 R50, R50 ;  /* 0x0000003200327308 */ /* 0x000ee20000000800 */
[----:B----4-:R-:W-:Y:S01]  /*bbd0*/  FADD.FTZ R21, R155, R14 ;  /* 0x0000000e9b157221 */ /* 0x010fe20000010000 */
[--C-:B------:R-:W-:Y:S01]  /*bbe0*/  FFMA.FTZ R57, R57, UR46, -R33.reuse ;  /* 0x0000002e39397c23 */ /* 0x100fe20008010821 */
[----:B------:R-:W-:Y:S01]  /*bbf0*/  FADD.FTZ R25, R27, R26 ;  /* 0x0000001a1b197221 */ /* 0x000fe20000010000 */
        /* <DEDUP_REMOVED lines=9> */
[--C-:B0-----:R-:W-:Y:S01]  /*bc90*/  FFMA.FTZ R0, R32, UR46, -R33.reuse ;  /* 0x0000002e20007c23 */ /* 0x101fe20008010821 */
[--C-:B------:R-:W-:Y:S01]  /*bca0*/  FFMA.FTZ R63, R63, UR46, -R33.reuse ;  /* 0x0000002e3f3f7c23 */ /* 0x100fe20008010821 */
[----:B------:R-:W-:Y:S01]  /*bcb0*/  FFMA.FTZ R64, R64, UR46, -R33 ;  /* 0x0000002e40407c23 */ /* 0x000fe20008010821 */
[----:B------:R-:W-:Y:S01]  /*bcc0*/  IMAD.MOV.U32 R33, RZ, RZ, 0x40000040 ;  /* 0x40000040ff217424 */ /* 0x000fe200078e00ff */
[----:B------:R-:W-:Y:S01]  /*bcd0*/  MUFU.EX2 R160, R160 ;  /* 0x000000a000a07308 */ /* 0x000fe20000000800 */
[----:B-1----:R-:W-:Y:S01]  /*bce0*/  FADD.FTZ R14, R34, R21 ;  /* 0x00000015220e7221 */ /* 0x002fe20000010000 */
[----:B------:R-:W-:Y:S01]  /*bcf0*/  FFMA.FTZ R29, R29, UR46, -R59 ;  /* 0x0000002e1d1d7c23 */ /* 0x000fe2000801083b */
[----:B------:R-:W-:Y:S01]  /*bd00*/  IADD3 R24, R20, 0x80, RZ ;  /* 0x0000008014187810 */ /* 0x000fe20007ffe0ff */
[----:B-----5:R-:W-:-:S04]  /*bd10*/  FADD.FTZ R26, R156, R25 ;  /* 0x000000199c1a7221 */ /* 0x020fc80000010000 */
[----:B------:R-:W0:Y:S01]  /*bd20*/  MUFU.EX2 R159, R54 ;  /* 0x00000036009f7308 */ /* 0x000e220000000800 */
[----:B------:R-:W-:Y:S01]  /*bd30*/  R2UR UR15, R33 ;  /* 0x00000000210f72ca */ /* 0x000fe200000e0000 */
[----:B--2---:R-:W-:Y:S01]  /*bd40*/  FADD.FTZ R21, R157, R14 ;  /* 0x0000000e9d157221 */ /* 0x004fe20000010000 */
[----:B------:R-:W-:Y:S01]  /*bd50*/  R2UR UR10, R24 ;  /* 0x00000000180a72ca */ /* 0x000fe200000e0000 */
[----:B------:R-:W-:Y:S01]  /*bd60*/  FADD.FTZ R33, R31, R26 ;  /* 0x0000001a1f217221 */ /* 0x000fe20000010000 */
[----:B------:R-:W-:-:S03]  /*bd70*/  VIADD R24, R20, 0x180 ;  /* 0x0000018014187836 */ /* 0x000fc60000000000 */
[----:B------:R-:W1:Y:S01]  /*bd80*/  MUFU.EX2 R30, R30 ;  /* 0x0000001e001e7308 */ /* 0x000e620000000800 */
[----:B------:R-:W-:Y:S01]  /*bd90*/  FADD.FTZ R21, R36, R21 ;  /* 0x0000001524157221 */ /* 0x000fe20000010000 */
[----:B------:R-:W-:Y:S01]  /*bda0*/  FADD.FTZ R14, R158, R33 ;  /* 0x000000219e0e7221 */ /* 0x000fe20000010000 */
[----:B------:R-:W-:Y:S01]  /*bdb0*/  IMAD.MOV.U32 R25, RZ, RZ, 0x40000040 ;  /* 0x40000040ff197424 */ /* 0x000fe200078e00ff */
[----:B------:R-:W-:-:S04]  /*bdc0*/  R2UR UR18, R24 ;  /* 0x00000000181272ca */ /* 0x000fc800000e0000 */
[----:B------:R-:W2:Y:S01]  /*bdd0*/  MUFU.EX2 R29, R29 ;  /* 0x0000001d001d7308 */ /* 0x000ea20000000800 */
[----:B---3--:R-:W-:Y:S01]  /*bde0*/  FADD.FTZ R24, R50, R21 ;  /* 0x0000001532187221 */ /* 0x008fe20000010000 */
[----:B------:R-:W-:-:S06]  /*bdf0*/  FADD.FTZ R21, R49, R14 ;  /* 0x0000000e31157221 */ /* 0x000fcc0000010000 */
[----:B------:R-:W3:Y:S01]  /*be00*/  MUFU.EX2 R161, R56 ;  /* 0x0000003800a17308 */ /* 0x000ee20000000800 */
[--C-:B------:R-:W-:Y:S01]  /*be10*/  FFMA.FTZ R168, R39, UR46, -R59.reuse ;  /* 0x0000002e27a87c23 */ /* 0x100fe2000801083b */
[----:B------:R-:W-:Y:S01]  /*be20*/  FFMA.FTZ R39, R40, UR46, -R59 ;  /* 0x0000002e28277c23 */ /* 0x000fe2000801083b */
[----:B------:R-:W-:-:S05]  /*be30*/  R2UR UR19, R25 ;  /* 0x00000000191372ca */ /* 0x000fca00000e0000 */
[----:B------:R-:W4:Y:S01]  /*be40*/  MUFU.EX2 R162, R162 ;  /* 0x000000a200a27308 */ /* 0x000f220000000800 */
[----:B------:R-:W-:Y:S01]  /*be50*/  FFMA.FTZ R35, R35, UR46, -R59 ;  /* 0x0000002e23237c23 */ /* 0x000fe2000801083b */
[----:B0-----:R-:W-:Y:S01]  /*be60*/  FADD.FTZ R25, R159, R24 ;  /* 0x000000189f197221 */ /* 0x001fe20000010000 */
[----:B------:R-:W-:-:S05]  /*be70*/  FADD.FTZ R14, R160, R21 ;  /* 0x00000015a00e7221 */ /* 0x000fca0000010000 */
[----:B------:R-:W0:Y:S01]  /*be80*/  MUFU.EX2 R57, R57 ;  /* 0x0000003900397308 */ /* 0x000e220000000800 */
[----:B------:R-:W-:Y:S02]  /*be90*/  IMAD.MOV.U32 R21, RZ, RZ, 0x40000040 ;  /* 0x40000040ff157424 */ /* 0x000fe400078e00ff */
[----:B-1----:R-:W-:-:S05]  /*bea0*/  FADD.FTZ R24, R30, R25 ;  /* 0x000000191e187221 */ /* 0x002fca0000010000 */
[----:B------:R-:W1:Y:S01]  /*beb0*/  MUFU.EX2 R51, R51 ;  /* 0x0000003300337308 */ /* 0x000e620000000800 */
[----:B------:R-:W-:-:S07]  /*bec0*/  R2UR UR27, R21 ;  /* 0x00000000151b72ca */ /* 0x000fce00000e0000 */
[----:B------:R-:W5:Y:S01]  /*bed0*/  MUFU.EX2 R40, R53 ;  /* 0x0000003500287308 */ /* 0x000f620000000800 */
[----:B------:R-:W-:Y:S02]  /*bee0*/  VIADD R32, R20, 0x100 ;  /* 0x0000010014207836 */ /* 0x000fe40000000000 */
[----:B--2---:R-:W-:-:S05]  /*bef0*/  FADD.FTZ R21, R29, R14 ;  /* 0x0000000e1d157221 */ /* 0x004fca0000010000 */
[----:B------:R-:W2:Y:S01]  /*bf00*/  MUFU.EX2 R164, R164 ;  /* 0x000000a400a47308 */ /* 0x000ea20000000800 */
[----:B------:R-:W-:Y:S01]  /*bf10*/  FFMA.FTZ R37, R37, UR46, -R59 ;  /* 0x0000002e25257c23 */ /* 0x000fe2000801083b */
[----:B---3--:R-:W-:-:S06]  /*bf20*/  FADD.FTZ R24, R161, R24 ;  /* 0x00000018a1187221 */ /* 0x008fcc0000010000 */
[----:B------:R-:W3:Y:S01]  /*bf30*/  MUFU.EX2 R44, R44 ;  /* 0x0000002c002c7308 */ /* 0x000ee20000000800 */
[----:B------:R-:W-:Y:S01]  /*bf40*/  F2FP.F16.F32.PACK_AB R152, R3, R152 ;  /* 0x000000980398723e */ /* 0x000fe200000000ff */
[----:B----4-:R-:W-:-:S06]  /*bf50*/  FADD.FTZ R14, R162, R21 ;  /* 0x00000015a20e7221 */ /* 0x010fcc0000010000 */
[----:B------:R-:W4:Y:S01]  /*bf60*/  MUFU.EX2 R35, R35 ;  /* 0x0000002300237308 */ /* 0x000f220000000800 */
[----:B------:R-:W-:Y:S01]  /*bf70*/  R2UR UR14, R32 ;  /* 0x00000000200e72ca */ /* 0x000fe200000e0000 */
[----:B0-----:R-:W-:Y:S01]  /*bf80*/  FADD.FTZ R3, R57, R24 ;  /* 0x0000001839037221 */ /* 0x001fe20000010000 */
[C---:B------:R-:W-:Y:S02]  /*bf90*/  R2UR UR6, R20.reuse ;  /* 0x00000000140672ca */ /* 0x040fe400000e0000 */
[----:B------:R-:W-:-:S03]  /*bfa0*/  IADD3 R32, R20, 0x200, RZ ;  /* 0x0000020014207810 */ /* 0x000fc60007ffe0ff */
[----:B------:R-:W0:Y:S01]  /*bfb0*/  MUFU.EX2 R166, R166 ;  /* 0x000000a600a67308 */ /* 0x000e220000000800 */
[----:B------:R-:W-:Y:S02]  /*bfc0*/  VIADD R20, R20, 0x280 ;  /* 0x0000028014147836 */ /* 0x000fe40000000000 */
[----:B-1----:R-:W-:Y:S01]  /*bfd0*/  FADD.FTZ R21, R51, R14 ;  /* 0x0000000e33157221 */ /* 0x002fe20000010000 */
[----:B-----5:R-:W-:-:S04]  /*bfe0*/  FADD.FTZ R3, R40, R3 ;  /* 0x0000000328037221 */ /* 0x020fc80000010000 */
[----:B------:R-:W1:Y:S01]  /*bff0*/  MUFU.EX2 R52, R52 ;  /* 0x0000003400347308 */ /* 0x000e620000000800 */
[----:B------:R-:W-:Y:S01]  /*c000*/  R2UR UR26, R20 ;  /* 0x00000000141a72ca */ /* 0x000fe200000e0000 */
[----:B--2---:R-:W-:-:S06]  /*c010*/  FADD.FTZ R14, R164, R21 ;  /* 0x00000015a40e7221 */ /* 0x004fcc0000010000 */
[----:B------:R-:W2:Y:S01]  /*c020*/  MUFU.EX2 R37, R37 ;  /* 0x0000002500257308 */ /* 0x000ea20000000800 */
[----:B------:R-:W-:Y:S01]  /*c030*/  FFMA.FTZ R170, R41, UR46, -R59 ;  /* 0x0000002e29aa7c23 */ /* 0x000fe2000801083b */
[----:B---3--:R-:W-:-:S06]  /*c040*/  FADD.FTZ R20, R44, R3 ;  /* 0x000000032c147221 */ /* 0x008fcc0000010000 */
[----:B------:R-:W3:Y:S01]  /*c050*/  MUFU.EX2 R167, R58 ;  /* 0x0000003a00a77308 */ /* 0x000ee20000000800 */
[----:B----4-:R-:W-:Y:S01]  /*c060*/  FADD.FTZ R3, R35, R14 ;  /* 0x0000000e23037221 */ /* 0x010fe20000010000 */
[----:B------:R-:W-:-:S06]  /*c070*/  FFMA.FTZ R41, R42, UR46, -R59 ;  /* 0x0000002e2a297c23 */ /* 0x000fcc000801083b */
[----:B------:R-:W4:Y:S01]  /*c080*/  MUFU.EX2 R168, R168 ;  /* 0x000000a800a87308 */ /* 0x000f220000000800 */
[----:B------:R-:W-:-:S07]  /*c090*/  FADD.FTZ R21, R165, R20 ;  /* 0x00000014a5157221 */ /* 0x000fce0000010000 */
[----:B------:R-:W5:Y:S01]  /*c0a0*/  MUFU.EX2 R60, R60 ;  /* 0x0000003c003c7308 */ /* 0x000f620000000800 */
[----:B0-----:R-:W-:Y:S01]  /*c0b0*/  FADD.FTZ R14, R166, R3 ;  /* 0x00000003a60e7221 */ /* 0x001fe20000010000 */
[----:B------:R-:W-:-:S06]  /*c0c0*/  FFMA.FTZ R172, R43, UR46, -R59 ;  /* 0x0000002e2bac7c23 */ /* 0x000fcc000801083b */
[----:B------:R-:W0:Y:S01]  /*c0d0*/  MUFU.EX2 R39, R39 ;  /* 0x0000002700277308 */ /* 0x000e220000000800 */
[----:B-1----:R-:W-:-:S07]  /*c0e0*/  FADD.FTZ R20, R52, R21 ;  /* 0x0000001534147221 */ /* 0x002fce0000010000 */
[----:B------:R-:W1:Y:S01]  /*c0f0*/  MUFU.EX2 R169, R48 ;  /* 0x0000003000a97308 */ /* 0x000e620000000800 */
[----:B--2---:R-:W-:Y:S01]  /*c100*/  FADD.FTZ R3, R37, R14 ;  /* 0x0000000e25037221 */ /* 0x004fe20000010000 */
[----:B------:R-:W-:-:S06]  /*c110*/  FFMA.FTZ R43, R45, UR46, -R59 ;  /* 0x0000002e2d2b7c23 */ /* 0x000fcc000801083b */
[----:B------:R-:W2:Y:S01]  /*c120*/  MUFU.EX2 R170, R170 ;  /* 0x000000aa00aa7308 */ /* 0x000ea20000000800 */
[----:B---3--:R-:W-:-:S07]  /*c130*/  FADD.FTZ R21, R167, R20 ;  /* 0x00000014a7157221 */ /* 0x008fce0000010000 */
[----:B------:R-:W3:Y:S01]  /*c140*/  MUFU.EX2 R61, R61 ;  /* 0x0000003d003d7308 */ /* 0x000ee20000000800 */
[----:B----4-:R-:W-:Y:S01]  /*c150*/  FADD.FTZ R14, R168, R3 ;  /* 0x00000003a80e7221 */ /* 0x010fe20000010000 */
[----:B------:R-:W-:-:S06]  /*c160*/  FFMA.FTZ R174, R46, UR46, -R59 ;  /* 0x0000002e2eae7c23 */ /* 0x000fcc000801083b */
[----:B------:R-:W4:Y:S01]  /*c170*/  MUFU.EX2 R41, R41 ;  /* 0x0000002900297308 */ /* 0x000f220000000800 */
[----:B-----5:R-:W-:-:S07]  /*c180*/  FADD.FTZ R20, R60, R21 ;  /* 0x000000153c147221 */ /* 0x020fce0000010000 */
[----:B------:R-:W5:Y:S01]  /*c190*/  MUFU.EX2 R38, R38 ;  /* 0x0000002600267308 */ /* 0x000f620000000800 */
[----:B0-----:R-:W-:Y:S01]  /*c1a0*/  FADD.FTZ R3, R39, R14 ;  /* 0x0000000e27037221 */ /* 0x001fe20000010000 */
[----:B------:R-:W-:-:S06]  /*c1b0*/  FFMA.FTZ R45, R47, UR46, -R59 ;  /* 0x0000002e2f2d7c23 */ /* 0x000fcc000801083b */
[----:B------:R-:W0:Y:S01]  /*c1c0*/  MUFU.EX2 R172, R172 ;  /* 0x000000ac00ac7308 */ /* 0x000e220000000800 */
[----:B-1----:R-:W-:-:S07]  /*c1d0*/  FADD.FTZ R20, R169, R20 ;  /* 0x00000014a9147221 */ /* 0x002fce0000010000 */
[----:B------:R-:W1:Y:S08]  /*c1e0*/  MUFU.EX2 R62, R62 ;  /* 0x0000003e003e7308 */ /* 0x000e700000000800 */
[----:B------:R-:W1:Y:S08]  /*c1f0*/  MUFU.EX2 R43, R43 ;  /* 0x0000002b002b7308 */ /* 0x000e700000000800 */
[----:B------:R2:W1:Y:S08]  /*c200*/  MUFU.EX2 R173, R0 ;  /* 0x0000000000ad7308 */ /* 0x0004700000000800 */
[----:B------:R-:W1:Y:S01]  /*c210*/  MUFU.EX2 R174, R174 ;  /* 0x000000ae00ae7308 */ /* 0x000e620000000800 */
[----:B--2---:R-:W-:Y:S01]  /*c220*/  FADD.FTZ R0, R170, R3 ;  /* 0x00000003aa007221 */ /* 0x004fe20000010000 */
[----:B---3--:R-:W-:-:S06]  /*c230*/  FADD.FTZ R3, R61, R20 ;  /* 0x000000143d037221 */ /* 0x008fcc0000010000 */
[----:B------:R-:W2:Y:S01]  /*c240*/  MUFU.EX2 R63, R63 ;  /* 0x0000003f003f7308 */ /* 0x000ea20000000800 */
[----:B----4-:R-:W-:Y:S01]  /*c250*/  FADD.FTZ R21, R41, R0 ;  /* 0x0000000029157221 */ /* 0x010fe20000010000 */
[----:B-----5:R-:W-:-:S06]  /*c260*/  FADD.FTZ R3, R38, R3 ;  /* 0x0000000326037221 */ /* 0x020fcc0000010000 */
[----:B------:R-:W3:Y:S01]  /*c270*/  MUFU.EX2 R45, R45 ;  /* 0x0000002d002d7308 */ /* 0x000ee20000000800 */
[----:B0-----:R-:W-:Y:S01]  /*c280*/  FADD.FTZ R0, R172, R21 ;  /* 0x00000015ac007221 */ /* 0x001fe20000010000 */
[----:B-1----:R-:W-:-:S06]  /*c290*/  FADD.FTZ R14, R62, R3 ;  /* 0x000000033e0e7221 */ /* 0x002fcc0000010000 */
[----:B------:R-:W0:Y:S01]  /*c2a0*/  MUFU.EX2 R64, R64 ;  /* 0x0000004000407308 */ /* 0x000e220000000800 */
[----:B------:R-:W-:Y:S01]  /*c2b0*/  FADD.FTZ R3, R43, R0 ;  /* 0x000000002b037221 */ /* 0x000fe20000010000 */
[----:B------:R-:W-:Y:S01]  /*c2c0*/  FADD.FTZ R14, R173, R14 ;  /* 0x0000000ead0e7221 */ /* 0x000fe20000010000 */
[----:B------:R-:W-:Y:S02]  /*c2d0*/  IMAD.MOV.U32 R33, RZ, RZ, 0x40000040 ;  /* 0x40000040ff217424 */ /* 0x000fe400078e00ff */
[----:B------:R-:W-:Y:S01]  /*c2e0*/  FADD.FTZ R0, R174, R3 ;  /* 0x00000003ae007221 */ /* 0x000fe20000010000 */
[----:B--2---:R-:W-:Y:S01]  /*c2f0*/  FADD.FTZ R21, R63, R14 ;  /* 0x0000000e3f157221 */ /* 0x004fe20000010000 */
[----:B------:R-:W-:Y:S02]  /*c300*/  F2FP.F16.F32.PACK_AB R154, R27, R154 ;  /* 0x0000009a1b9a723e */ /* 0x000fe400000000ff */
[----:B------:R-:W-:Y:S02]  /*c310*/  F2FP.F16.F32.PACK_AB R153, R28, R55 ;  /* 0x000000371c99723e */ /* 0x000fe400000000ff */
[----:B------:R-:W-:Y:S01]  /*c320*/  F2FP.F16.F32.PACK_AB R155, R34, R155 ;  /* 0x0000009b229b723e */ /* 0x000fe200000000ff */
[----:B---3--:R-:W-:Y:S01]  /*c330*/  FADD.FTZ R3, R45, R0 ;  /* 0x000000002d037221 */ /* 0x008fe20000010000 */
[----:B------:R-:W-:-:S02]  /*c340*/  R2UR UR22, R32 ;  /* 0x00000000201672ca */ /* 0x000fc400000e0000 */
[----:B------:R-:W-:Y:S02]  /*c350*/  R2UR UR23, R33 ;  /* 0x00000000211772ca */ /* 0x000fe400000e0000 */
[----:B------:R-:W-:Y:S01]  /*c360*/  F2FP.F16.F32.PACK_AB R156, R31, R156 ;  /* 0x0000009c1f9c723e */ /* 0x000fe200000000ff */
[----:B0-----:R-:W-:Y:S01]  /*c370*/  FADD.FTZ R0, R64, R21 ;  /* 0x0000001540007221 */ /* 0x001fe20000010000 */
        /* <DEDUP_REMOVED lines=19> */
[----:B------:R-:W-:-:S06]  /*c4b0*/  WARPGROUP.ARRIVE ;  /* 0x00000000000079c5 */ /* 0x000fcc0000000000 */
        /* <DEDUP_REMOVED lines=22> */
[----:B------:R-:W-:Y:S05]  /*c620*/  @!P0 BRA `(.L_x_6058) ;  /* 0x0000000000048947 */ /* 0x000fea0003800000 */
[----:B------:R-:W-:Y:S01]  /*c630*/  BPT.TRAP 0x1 ;  /* 0x000000040000795c */ /* 0x000fe20000300000 */
.L_x_6058:
[----:B------:R-:W0:Y:S01]  /*c640*/  @P5 LDC R20, c[0x0][0x44c] ;  /* 0x00011300ff145b82 */ /* 0x000e220000000800 */
[----:B------:R-:W-:Y:S01]  /*c650*/  IMAD.MOV.U32 R14, RZ, RZ, R180 ;  /* 0x000000ffff0e7224 */ /* 0x000fe200078e00b4 */
[----:B------:R-:W-:Y:S01]  /*c660*/  IADD3 R13, R13, 0x32460, RZ ;  /* 0x000324600d0d7810 */ /* 0x000fe20007ffe0ff */
[----:B------:R-:W-:Y:S01]  /*c670*/  ULDC UR42, c[0x0][0xad0] ;  /* 0x0002b400002a7ab9 */ /* 0x000fe20000000800 */
[----:B------:R-:W-:Y:S01]  /*c680*/  ULDC UR43, c[0x0][0xad0] ;  /* 0x0002b400002b7ab9 */ /* 0x000fe20000000800 */
[----:B------:R-:W-:Y:S01]  /*c690*/  ULDC UR44, c[0x0][0xa80] ;  /* 0x0002a000002c7ab9 */ /* 0x000fe20000000800 */
[----:B------:R-:W-:Y:S02]  /*c6a0*/  ULDC UR45, c[0x0][0xa80] ;  /* 0x0002a000002d7ab9 */ /* 0x000fe40000000800 */
[----:B------:R-:W1:Y:S01]  /*c6b0*/  @P5 LDC R21, c[0x0][0x450] ;  /* 0x00011400ff155b82 */ /* 0x000e620000000800 */
[----:B0-----:R-:W-:-:S05]  /*c6c0*/  @P5 IMAD.HI.U32 R20, R180, R20, RZ ;  /* 0x00000014b4145227 */ /* 0x001fca00078e00ff */
[----:B-1----:R-:W-:Y:S01]  /*c6d0*/  @P5 SHF.R.U32.HI R14, RZ, R21, R20 ;  /* 0x00000015ff0e5219 */ /* 0x002fe20000011614 */
[----:B------:R-:W-:-:S03]  /*c6e0*/  IMAD.U32 R20, RZ, RZ, UR37 ;  /* 0x00000025ff147e24 */ /* 0x000fc6000f8e00ff */
[----:B------:R-:W-:Y:S02]  /*c6f0*/  IADD3 R14, R14, R178, -R179 ;  /* 0x000000b20e0e7210 */ /* 0x000fe40007ffe8b3 */
[----:B------:R-:W-:-:S03]  /*c700*/  PRMT R13, R20, 0x654, R13 ;  /* 0x00000654140d7816 */ /* 0x000fc6000000000d */
[----:B------:R-:W-:Y:S01]  /*c710*/  IMAD.HI R14, R14, 0x2aaaaaab, RZ ;  /* 0x2aaaaaab0e0e7827 */ /* 0x000fe200078e02ff */
[----:B------:R0:W-:Y:S04]  /*c720*/  SYNCS.ARRIVE.TRANS64.RED.A1T0 RZ, [R13+URZ], RZ ;  /* 0x000000ff0dff79a7 */ /* 0x0001e8000810043f */
[----:B0-----:R-:W-:-:S04]  /*c730*/  SHF.R.U32.HI R13, RZ, 0x1f, R14 ;  /* 0x0000001fff0d7819 */ /* 0x001fc8000001160e */
[----:B------:R-:W-:Y:S01]  /*c740*/  LEA.HI.SX32 R14, R14, R13, 0x1c ;  /* 0x0000000d0e0e7211 */ /* 0x000fe200078fe2ff */
[----:B------:R-:W-:-:S03]  /*c750*/  VIADD R13, R177, 0xfffffffe ;  /* 0xfffffffeb10d7836 */ /* 0x000fc60000000000 */
[----:B------:R-:W-:-:S04]  /*c760*/  VIMNMX R21, RZ, R14, !PT ;  /* 0x0000000eff157248 */ /* 0x000fc80007fe0100 */
[----:B------:R-:W-:Y:S01]  /*c770*/  ISETP.GE.AND P1, PT, R13, R21, PT ;  /* 0x000000150d00720c */ /* 0x000fe20003f26270 */
[----:B------:R0:W-:-:S12]  /*c780*/  STL [R1+0xb0], R21 ;  /* 0x0000b01501007387 */ /* 0x0001d80000100800 */
[----:B0-----:R-:W-:Y:S05]  /*c790*/  @!P1 BRA `(.L_x_6059) ;  /* 0x0000003800289947 */ /* 0x001fea0003800000 */
[----:B------:R-:W-:Y:S02]  /*c7a0*/  IMAD.MOV.U32 R20, RZ, RZ, R176 ;  /* 0x000000ffff147224 */ /* 0x000fe400078e00b0 */
[----:B------:R-:W-:-:S07]  /*c7b0*/  IMAD.MOV.U32 R21, RZ, RZ, R15 ;  /* 0x000000ffff157224 */ /* 0x000fce00078e000f */
.L_x_6070:
[----:B------:R-:W-:Y:S01]  /*c7c0*/  VIADD R18, R18, 0x1 ;  /* 0x0000000112127836 */ /* 0x000fe20000000000 */
[----:B------:R-:W-:Y:S05]  /*c7d0*/  YIELD ;  /* 0x0000000000007946 */ /* 0x000fea0003800000 */
[----:B------:R-:W-:-:S04]  /*c7e0*/  ISETP.NE.AND P1, PT, R18, 0x2, PT ;  /* 0x000000021200780c */ /* 0x000fc80003f25270 */
[----:B------:R-:W-:Y:S02]  /*c7f0*/  SEL R15, RZ, 0x1, P1 ;  /* 0x00000001ff0f7807 */ /* 0x000fe40000800000 */
[----:B------:R-:W-:Y:S02]  /*c800*/  SEL R18, R18, RZ, P1 ;  /* 0x000000ff12127207 */ /* 0x000fe40000800000 */
[----:B------:R-:W-:Y:S01]  /*c810*/  LOP3.LUT R202, R202, R15, RZ, 0x3c, !PT ;  /* 0x0000000fcaca7212 */ /* 0x000fe200078e3cff */
[----:B-----5:R-:W-:Y:S06]  /*c820*/  @!P0 BRA `(.L_x_6060) ;  /* 0x0000000000048947 */ /* 0x020fec0003800000 */
[----:B------:R-:W-:Y:S01]  /*c830*/  BPT.TRAP 0x1 ;  /* 0x000000040000795c */ /* 0x000fe20000300000 */
.L_x_6060:
[----:B------:R-:W-:Y:S02]  /*c840*/  LEA R14, R18, R22, 0x3 ;  /* 0x00000016120e7211 */ /* 0x000fe400078e18ff */
[----:B------:R-:W-:-:S04]  /*c850*/  SHF.L.U32 R12, R202, 0x1f, RZ ;  /* 0x0000001fca0c7819 */ /* 0x000fc800000006ff */
[----:B------:R0:W1:Y:S01]  /*c860*/  SYNCS.PHASECHK.TRANS64.TRYWAIT P1, [R14+URZ+0x32430], R12 ;  /* 0x0324300c0e0075a7 */ /* 0x000062000802017f */
[----:B------:R-:W-:Y:S05]  /*c870*/  @!P0 BRA `(.L_x_6061) ;  /* 0x0000000000048947 */ /* 0x000fea0003800000 */
[----:B------:R-:W-:Y:S01]  /*c880*/  BPT.TRAP 0x1 ;  /* 0x000000040000795c */ /* 0x000fe20000300000 */
.L_x_6061:
[----:B------:R-:W2:Y:S01]  /*c890*/  LDL R15, [R1+0x94] ;  /* 0x00009400010f7983 */ /* 0x000ea20000100800 */
[----:B------:R-:W-:Y:S02]  /*c8a0*/  IMAD.MOV.U32 R157, RZ, RZ, 0x40000040 ;  /* 0x40000040ff9d7424 */ /* 0x000fe400078e00ff */
[----:B--2---:R-:W-:Y:S01]  /*c8b0*/  IMAD R156, R18, 0x300, R15 ;  /* 0x00000300129c7824 */ /* 0x004fe200078e020f */
[----:B-1----:R-:W-:Y:S06]  /*c8c0*/  @P1 BRA `(.L_x_6062) ;  /* 0x0000000000081947 */ /* 0x002fec0003800000 */
[----:B------:R-:W1:Y:S02]  /*c8d0*/  SYNCS.PHASECHK.TRANS64.TRYWAIT P1, [R14+URZ+0x32430], R12 ;  /* 0x0324300c0e0075a7 */ /* 0x000e64000802017f */
[----:B-1----:R-:W-:Y:S05]  /*c8e0*/  @!P1 BRA `(.L_x_6063) ;  /* 0x0000012c00cc9947 */ /* 0x002fea0003800000 */
.L_x_6062:
[----:B------:R2:W-:Y:S04]  /*c8f0*/  STL.64 [R1+0xe0], R2 ;  /* 0x0000e00201007387 */ /* 0x0005e80000100a00 */
[----:B------:R-:W3:Y:S01]  /*c900*/  LDL.64 R210, [R1+0x80] ;  /* 0x0000800001d27983 */ /* 0x000ee20000100a00 */
[----:B------:R-:W-:Y:S05]  /*c910*/  WARPSYNC.ALL ;  /* 0x0000000000007948 */ /* 0x000fea0003800000 */
[----:B------:R-:W4:Y:S04]  /*c920*/  LDL.64 R208, [R1+0x78] ;  /* 0x0000780001d07983 */ /* 0x000f280000100a00 */
[----:B--2---:R-:W2:Y:S01]  /*c930*/  LDL.64 R2, [R1+0x88] ;  /* 0x0000880001027983 */ /* 0x004ea20000100a00 */
        /* <DEDUP_REMOVED lines=10> */
[----:B------:R-:W-:-:S02]  /*c9e0*/  R2UR UR10, R154 ;  /* 0x000000009a0a72ca */ /* 0x000fc400000e0000 */
[----:B------:R-:W-:Y:S02]  /*c9f0*/  R2UR UR11, R155 ;  /* 0x000000009b0b72ca */ /* 0x000fe400000e0000 */
[----:B------:R-:W-:Y:S02]  /*ca00*/  R2UR UR14, R152 ;  /* 0x00000000980e72ca */ /* 0x000fe400000e0000 */
[----:B------:R-:W-:Y:S02]  /*ca10*/  R2UR UR15, R153 ;  /* 0x00000000990f72ca */ /* 0x000fe400000e0000 */
[----:B------:R-:W-:Y:S02]  /*ca20*/  R2UR UR18, R156 ;  /* 0x000000009c1272ca */ /* 0x000fe400000e0000 */
[----:B------:R-:W-:Y:S02]  /*ca30*/  R2UR UR19, R157 ;  /* 0x000000009d1372ca */ /* 0x000fe400000e0000 */
[----:B------:R-:W-:-:S06]  /*ca40*/  WARPGROUP.ARRIVE ;  /* 0x00000000000079c5 */ /* 0x000fcc0000000000 */
[----:B------:R-:W-:Y:S03]  /*ca50*/  HGMMA.64x96x16.F32 R152, gdesc[UR4], RZ, !UPT, gsb0 ;  /* 0x01600000049879f0 */ /* 0x000fe6000c0008ff */
[----:B------:R-:W-:Y:S02]  /*ca60*/  WARPGROUP.DEPBAR.LE gsb0, 0x0 ;  /* 0x00008000000079c5 */ /* 0x000fe40000010000 */
[----:B------:R-:W-:Y:S01]  /*ca70*/  WARPGROUP.ARRIVE ;  /* 0x00000000000079c5 */ /* 0x000fe20000000000 */
[----:B--2---:R-:W-:Y:S02]  /*ca80*/  R2UR UR8, R2 ;  /* 0x00000000020872ca */ /* 0x004fe400000e0000 */
[----:B------:R-:W-:Y:S02]  /*ca90*/  R2UR UR9, R3 ;  /* 0x00000000030972ca */ /* 0x000fe400000e0000 */
[----:B------:R2:W5:Y:S11]  /*caa0*/  LDL.LU.64 R2, [R1+0xe0] ;  /* 0x0000e00001027983 */ /* 0x0005760000300a00 */
[----:B------:R-:W-:Y:S01]  /*cab0*/  HGMMA.64x96x16.F32 R152, gdesc[UR8], R152, gsb0 ;  /* 0x01600000089879f0 */ /* 0x000fe20008000898 */
[----:B---3--:R-:W-:-:S02]  /*cac0*/  R2UR UR12, R210 ;  /* 0x00000000d20c72ca */ /* 0x008fc400000e0000 */
[----:B------:R-:W-:Y:S02]  /*cad0*/  R2UR UR13, R211 ;  /* 0x00000000d30d72ca */ /* 0x000fe400000e0000 */
[----:B----4-:R-:W-:Y:S02]  /*cae0*/  R2UR UR16, R208 ;  /* 0x00000000d01072ca */ /* 0x010fe400000e0000 */
        /* <DEDUP_REMOVED lines=8> */
[----:B--2---:R-:W-:Y:S05]  /*cb70*/  @!P0 BRA `(.L_x_6064) ;  /* 0x0000000000048947 */ /* 0x004fea0003800000 */
[----:B------:R-:W-:Y:S01]  /*cb80*/  BPT.TRAP 0x1 ;  /* 0x000000040000795c */ /* 0x000fe20000300000 */
.L_x_6064:
[----:B------:R2:W3:Y:S01]  /*cb90*/  SYNCS.PHASECHK.TRANS64.TRYWAIT P1, [R14+URZ+0x32450], R12 ;  /* 0x0324500c0e0075a7 */ /* 0x0004e2000802017f */
[----:B------:R-:W-:Y:S05]  /*cba0*/  @!P0 BRA `(.L_x_6065) ;  /* 0x0000000000048947 */ /* 0x000fea0003800000 */
[----:B------:R-:W-:Y:S01]  /*cbb0*/  BPT.TRAP 0x1 ;  /* 0x000000040000795c */ /* 0x000fe20000300000 */
.L_x_6065:
[----:B---3--:R-:W-:Y:S05]  /*cbc0*/  @P1 BRA `(.L_x_6066) ;  /* 0x0000000000081947 */ /* 0x008fea0003800000 */
[----:B------:R-:W3:Y:S02]  /*cbd0*/  SYNCS.PHASECHK.TRANS64.TRYWAIT P1, [R14+URZ+0x32450], R12 ;  /* 0x0324500c0e0075a7 */ /* 0x000ee4000802017f */
[----:B---3--:R-:W-:Y:S05]  /*cbe0*/  @!P1 BRA `(.L_x_6067) ;  /* 0x0000012c00209947 */ /* 0x008fea0003800000 */
.L_x_6066:
[----:B------:R4:W-:Y:S04]  /*cbf0*/  STL.64 [R1+0xf8], R20 ;  /* 0x0000f81401007387 */ /* 0x0009e80000100a00 */
[----:B----4-:R-:W4:Y:S04]  /*cc00*/  LDL.64 R20, [R1+0x70] ;  /* 0x0000700001147983 */ /* 0x010f280000100a00 */
[----:B------:R0:W-:Y:S04]  /*cc10*/  STL.64 [R1+0xf0], R16 ;  /* 0x0000f01001007387 */ /* 0x0001e80000100a00 */
[----:B0-----:R-:W4:Y:S01]  /*cc20*/  LDL.64 R16, [R1+0x68] ;  /* 0x0000680001107983 */ /* 0x001f220000100a00 */
[----:B------:R-:W-:-:S02]  /*cc30*/  IMAD.MOV.U32 R208, RZ, RZ, 0xc00 ;  /* 0x00000c00ffd07424 */ /* 0x000fc400078e00ff */
[----:B------:R-:W-:Y:S01]  /*cc40*/  IMAD.MOV.U32 R209, RZ, RZ, 0x40000040 ;  /* 0x40000040ffd17424 */ /* 0x000fe200078e00ff */
[----:B------:R1:W-:Y:S01]  /*cc50*/  STL [R1+0xe8], R14 ;  /* 0x0000e80e01007387 */ /* 0x0003e20000100800 */
[----:B------:R-:W-:-:S03]  /*cc60*/  IMAD R208, R18, R208, UR38 ;  /* 0x0000002612d07e24 */ /* 0x000fc6000f8e02d0 */
[----:B-----5:R0:W-:Y:S01]  /*cc70*/  STL.64 [R1+0xe0], R2 ;  /* 0x0000e00201007387 */ /* 0x0201e20000100a00 */
[----:B------:R-:W-:Y:S05]  /*cc80*/  WARPSYNC.ALL ;  /* 0x0000000000007948 */ /* 0x000fea0003800000 */
[C---:B------:R-:W-:Y:S01]  /*cc90*/  R2UR UR6, R208.reuse ;  /* 0x00000000d00672ca */ /* 0x040fe200000e0000 */
[----:B------:R-:W-:Y:S01]  /*cca0*/  VIADD R210, R208, 0x2 ;  /* 0x00000002d0d27836 */ /* 0x000fe20000000000 */
[----:B------:R-:W-:Y:S01]  /*ccb0*/  R2UR UR7, R209 ;  /* 0x00000000d10772ca */ /* 0x000fe200000e0000 */
[----:B------:R-:W-:Y:S01]  /*ccc0*/  IMAD.MOV.U32 R211, RZ, RZ, 0x40000040 ;  /* 0x40000040ffd37424 */ /* 0x000fe200078e00ff */
[----:B-123--:R-:W2:Y:S01]  /*ccd0*/  LDL.64 R14, [R1+0x10] ;  /* 0x00001000010e7983 */ /* 0x00eea20000100a00 */
[----:B------:R-:W-:-:S03]  /*cce0*/  R2UR UR4, R4 ;  /* 0x00000000040472ca */ /* 0x000fc600000e0000 */
[----:B0-----:R-:W3:Y:S01]  /*ccf0*/  LDL.64 R2, [R1+0x60] ;  /* 0x0000600001027983 */ /* 0x001ee20000100a00 */
[----:B------:R-:W-:Y:S01]  /*cd00*/  R2UR UR5, R5 ;  /* 0x00000000050572ca */ /* 0x000fe200000e0000 */
[----:B------:R-:W-:-:S12]  /*cd10*/  WARPGROUP.ARRIVE ;  /* 0x00000000000079c5 */ /* 0x000fd80000000000 */
[----:B------:R-:W-:Y:S01]  /*cd20*/  HGMMA.64x96x16.F32 R152, gdesc[UR4], R152, gsb0 ;  /* 0x01600000049879f0 */ /* 0x000fe20008000898 */
[----:B------:R-:W-:Y:S02]  /*cd30*/  R2UR UR6, R210 ;  /* 0x00000000d20672ca */ /* 0x000fe400000e0000 */
[----:B------:R-:W-:Y:S01]  /*cd40*/  R2UR UR7, R211 ;  /* 0x00000000d30772ca */ /* 0x000fe200000e0000 */
[----:B------:R-:W-:Y:S01]  /*cd50*/  IMAD.MOV.U32 R211, RZ, RZ, 0x40000040 ;  /* 0x40000040ffd37424 */ /* 0x000fe200078e00ff */
[----:B------:R-:W-:Y:S01]  /*cd60*/  IADD3 R210, R208, 0x4, RZ ;  /* 0x00000004d0d27810 */ /* 0x000fe20007ffe0ff */
[----:B------:R-:W-:Y:S02]  /*cd70*/  WARPGROUP.DEPBAR.LE gsb0, 0x0 ;  /* 0x00008000000079c5 */ /* 0x000fe40000010000 */
[----:B------:R-:W-:Y:S01]  /*cd80*/  WARPGROUP.ARRIVE ;  /* 0x00000000000079c5 */ /* 0x000fe20000000000 */
[----:B----4-:R-:W-:Y:S02]  /*cd90*/  R2UR UR4, R20 ;  /* 0x00000000140472ca */ /* 0x010fe400000e0000 */
[----:B------:R-:W-:-:S02]  /*cda0*/  R2UR UR5, R21 ;  /* 0x00000000150572ca */ /* 0x000fc400000e0000 */
[----:B------:R-:W4:Y:S11]  /*cdb0*/  LDL.64 R20, [R1+0x58] ;  /* 0x0000580001147983 */ /* 0x000f360000100a00 */
[----:B------:R-:W-:Y:S01]  /*cdc0*/  HGMMA.64x96x16.F32 R152, gdesc[UR4], R152, gsb0 ;  /* 0x01600000049879f0 */ /* 0x000fe20008000898 */
[----:B------:R-:W-:-:S02]  /*cdd0*/  R2UR UR4, R16 ;  /* 0x00000000100472ca */ /* 0x000fc400000e0000 */
[----:B------:R-:W-:Y:S02]  /*cde0*/  R2UR UR5, R17 ;  /* 0x00000000110572ca */ /* 0x000fe400000e0000 */
[----:B------:R-:W2:Y:S01]  /*cdf0*/  LDL.64 R16, [R1+0x50] ;  /* 0x0000500001107983 */ /* 0x000ea20000100a00 */
[----:B------:R-:W-:Y:S02]  /*ce00*/  R2UR UR6, R210 ;  /* 0x00000000d20672ca */ /* 0x000fe400000e0000 */
[----:B------:R-:W-:Y:S01]  /*ce10*/  R2UR UR7, R211 ;  /* 0x00000000d30772ca */ /* 0x000fe200000e0000 */
[----:B------:R-:W-:Y:S02]  /*ce20*/  VIADD R210, R208, 0x6 ;  /* 0x00000006d0d27836 */ /* 0x000fe40000000000 */
[----:B------:R-:W-:Y:S01]  /*ce30*/  IMAD.MOV.U32 R211, RZ, RZ, 0x40000040 ;  /* 0x40000040ffd37424 */ /* 0x000fe200078e00ff */
[----:B------:R-:W-:Y:S02]  /*ce40*/  WARPGROUP.DEPBAR.LE gsb0, 0x0 ;  /* 0x00008000000079c5 */ /* 0x000fe40000010000 */
[----:B------:R-:W-:-:S07]  /*ce50*/  WARPGROUP.ARRIVE ;  /* 0x00000000000079c5 */ /* 0x000fce0000000000 */
[----:B------:R-:W-:Y:S01]  /*ce60*/  HGMMA.64x96x16.F32 R152, gdesc[UR4], R152, gsb0 ;  /* 0x01600000049879f0 */ /* 0x000fe20008000898 */
[----:B------:R-:W-:Y:S02]  /*ce70*/  R2UR UR6, R210 ;  /* 0x00000000d20672ca */ /* 0x000fe400000e0000 */
[----:B------:R-:W-:Y:S02]  /*ce80*/  R2UR UR7, R211 ;  /* 0x00000000d30772ca */ /* 0x000fe400000e0000 */
[----:B---3--:R-:W-:Y:S02]  /*ce90*/  R2UR UR4, R2 ;  /* 0x00000000020472ca */ /* 0x008fe400000e0000 */
[----:B------:R-:W-:Y:S01]  /*cea0*/  R2UR UR5, R3 ;  /* 0x00000000030572ca */ /* 0x000fe200000e0000 */
[----:B------:R-:W-:Y:S01]  /*ceb0*/  VIADD R210, R208, 0x300 ;  /* 0x00000300d0d27836 */ /* 0x000fe20000000000 */
[----:B------:R-:W3:Y:S01]  /*cec0*/  LDL.64 R2, [R1+0x8] ;  /* 0x0000080001027983 */ /* 0x000ee20000100a00 */
[----:B------:R-:W-:Y:S01]  /*ced0*/  IMAD.MOV.U32 R211, RZ, RZ, 0x40000040 ;  /* 0x40000040ffd37424 */ /* 0x000fe200078e00ff */
[----:B------:R-:W-:-:S02]  /*cee0*/  WARPGROUP.DEPBAR.LE gsb0, 0x0 ;  /* 0x00008000000079c5 */ /* 0x000fc40000010000 */
[----:B------:R-:W-:-:S07]  /*cef0*/  WARPGROUP.ARRIVE ;  /* 0x00000000000079c5 */ /* 0x000fce0000000000 */
[----:B------:R-:W-:Y:S01]  /*cf00*/  HGMMA.64x96x16.F32 R152, gdesc[UR4], R152, gsb0 ;  /* 0x01600000049879f0 */ /* 0x000fe20008000898 */
[----:B------:R-:W-:Y:S02]  /*cf10*/  R2UR UR6, R210 ;  /* 0x00000000d20672ca */ /* 0x000fe400000e0000 */
[----:B------:R-:W-:Y:S02]  /*cf20*/  R2UR UR7, R211 ;  /* 0x00000000d30772ca */ /* 0x000fe400000e0000 */
[----:B----4-:R-:W-:Y:S02]  /*cf30*/  R2UR UR4, R20 ;  /* 0x00000000140472ca */ /* 0x010fe400000e0000 */
[----:B------:R-:W-:Y:S01]  /*cf40*/  R2UR UR5, R21 ;  /* 0x00000000150572ca */ /* 0x000fe200000e0000 */
[----:B------:R-:W-:Y:S02]  /*cf50*/  WARPGROUP.DEPBAR.LE gsb0, 0x0 ;  /* 0x00008000000079c5 */ /* 0x000fe40000010000 */
[----:B------:R-:W-:Y:S01]  /*cf60*/  WARPGROUP.ARRIVE ;  /* 0x00000000000079c5 */ /* 0x000fe20000000000 */
[----:B------:R-:W-:Y:S01]  /*cf70*/  IMAD.MOV.U32 R211, RZ, RZ, 0x40000040 ;  /* 0x40000040ffd37424 */ /* 0x000fe200078e00ff */
[----:B------:R-:W-:Y:S01]  /*cf80*/  IADD3 R210, R208, 0x302, RZ ;  /* 0x00000302d0d27810 */ /* 0x000fe20007ffe0ff */
[----:B------:R0:W5:Y:S07]  /*cf90*/  LDL.LU.64 R20, [R1+0xf8] ;  /* 0x0000f80001147983 */ /* 0x00016e0000300a00 */
[----:B------:R-:W-:Y:S01]  /*cfa0*/  HGMMA.64x96x16.F32 R152, gdesc[UR4], R152, gsb0 ;  /* 0x01600000049879f0 */ /* 0x000fe20008000898 */
[----:B------:R-:W-:-:S02]  /*cfb0*/  R2UR UR6, R210 ;  /* 0x00000000d20672ca */ /* 0x000fc400000e0000 */
[----:B------:R-:W-:Y:S02]  /*cfc0*/  R2UR UR7, R211 ;  /* 0x00000000d30772ca */ /* 0x000fe400000e0000 */
[----:B--2---:R-:W-:Y:S02]  /*cfd0*/  R2UR UR4, R16 ;  /* 0x00000000100472ca */ /* 0x004fe400000e0000 */
[----:B------:R-:W-:Y:S01]  /*cfe0*/  R2UR UR5, R17 ;  /* 0x00000000110572ca */ /* 0x000fe200000e0000 */
[----:B------:R-:W-:Y:S01]  /*cff0*/  VIADD R210, R208, 0x304 ;  /* 0x00000304d0d27836 */ /* 0x000fe20000000000 */
[----:B------:R0:W5:Y:S01]  /*d000*/  LDL.LU.64 R16, [R1+0xf0] ;  /* 0x0000f00001107983 */ /* 0x0001620000300a00 */
[----:B------:R-:W-:Y:S01]  /*d010*/  IMAD.MOV.U32 R211, RZ, RZ, 0x40000040 ;  /* 0x40000040ffd37424 */ /* 0x000fe200078e00ff */
[----:B------:R-:W-:Y:S02]  /*d020*/  WARPGROUP.DEPBAR.LE gsb0, 0x0 ;  /* 0x00008000000079c5 */ /* 0x000fe40000010000 */
[----:B------:R-:W-:-:S07]  /*d030*/  WARPGROUP.ARRIVE ;  /* 0x00000000000079c5 */ /* 0x000fce0000000000 */
[----:B------:R-:W-:Y:S01]  /*d040*/  HGMMA.64x96x16.F32 R152, gdesc[UR4], R152, gsb0 ;  /* 0x01600000049879f0 */ /* 0x000fe20008000898 */
[----:B------:R-:W-:Y:S02]  /*d050*/  R2UR UR6, R210 ;  /* 0x00000000d20672ca */ /* 0x000fe400000e0000 */
[----:B------:R-:W-:Y:S02]  /*d060*/  R2UR UR7, R211 ;  /* 0x00000000d30772ca */ /* 0x000fe400000e0000 */
[----:B------:R-:W-:Y:S02]  /*d070*/  R2UR UR4, R14 ;  /* 0x000000000e0472ca */ /* 0x000fe400000e0000 */
[----:B------:R-:W-:Y:S01]  /*d080*/  R2UR UR5, R15 ;  /* 0x000000000f0572ca */ /* 0x000fe200000e0000 */
[----:B------:R-:W-:Y:S01]  /*d090*/  VIADD R210, R208, 0x306 ;  /* 0x00000306d0d27836 */ /* 0x000fe20000000000 */
[----:B------:R0:W5:Y:S01]  /*d0a0*/  LDL.LU R14, [R1+0xe8] ;  /* 0x0000e800010e7983 */ /* 0x0001620000300800 */
        /* <DEDUP_REMOVED lines=8> */
[----:B------:R-:W-:Y:S01]  /*d130*/  IMAD.MOV.U32 R211, RZ, RZ, 0x40000040 ;  /* 0x40000040ffd37424 */ /* 0x000fe200078e00ff */
[----:B------:R-:W-:Y:S01]  /*d140*/  IADD3 R210, R208, 0x600, RZ ;  /* 0x00000600d0d27810 */ /* 0x000fe20007ffe0ff */
[----:B------:R0:W5:Y:S01]  /*d150*/  LDL.LU.64 R2, [R1+0xe0] ;  /* 0x0000e00001027983 */ /* 0x0001620000300a00 */
        /* <DEDUP_REMOVED lines=71> */
[----:B------:R-:W-:Y:S02]  /*d5d0*/  WARPGROUP.DEPBAR.LE gsb0, 0x0 ;  /* 0x00008000000079c5 */ /* 0x000fe40000010000 */
[----:B------:R-:W-:-:S09]  /*d5e0*/  WARPGROUP.ARRIVE ;  /* 0x00000000000079c5 */ /* 0x000fd20000000000 */
[----:B------:R-:W-:Y:S01]  /*d5f0*/  HGMMA.64x96x16.F32 R152, gdesc[UR4], R152, gsb0 ;  /* 0x01600000049879f0 */ /* 0x000fe20008000898 */
[----:B-1----:R-:W-:-:S04]  /*d600*/  SHF.R.U32.HI R12, RZ, 0x7, R12 ;  /* 0x00000007ff0c7819 */ /* 0x002fc8000001160c */
[----:B------:R-:W-:Y:S01]  /*d610*/  IADD3 R12, -R12, 0xb, RZ ;  /* 0x0000000b0c0c7810 */ /* 0x000fe20007ffe1ff */
[----:B------:R-:W-:-:S04]  /*d620*/  WARPGROUP.DEPBAR.LE gsb0, 0x0 ;  /* 0x00008000000079c5 */ /* 0x000fc80000010000 */
[----:B------:R0:W-:Y:S06]  /*d630*/  BAR.ARV R12, 0x100 ;  /* 0x0004000c0000751d */ /* 0x0001ec0000002000 */
[----:B------:R-:W-:Y:S05]  /*d640*/  @!P0 BRA `(.L_x_6068) ;  /* 0x0000000000048947 */ /* 0x000fea0003800000 */
[----:B------:R-:W-:Y:S01]  /*d650*/  BPT.TRAP 0x1 ;  /* 0x000000040000795c */ /* 0x000fe20000300000 */
.L_x_6068:
[----:B------:R-:W2:Y:S01]  /*d660*/  LDL R210, [R1+0x98] ;  /* 0x0000980001d27983 */ /* 0x000ea20000100800 */
[----:B------:R-:W1:Y:S03]  /*d670*/  LDC R15, c[0x0][0x448] ;  /* 0x00011200ff0f7b82 */ /* 0x000e660000000800 */
[----:B------:R-:W2:Y:S01]  /*d680*/  LDL R209, [R1+0xb8] ;  /* 0x0000b80001d17983 */ /* 0x000ea20000100800 */
[----:B------:R-:W-:Y:S01]  /*d690*/  FMUL.FTZ R154, R154, UR43 ;  /* 0x0000002b9a9a7c20 */ /* 0x000fe20008410000 */
[----:B------:R-:W-:Y:S01]  /*d6a0*/  FMUL.FTZ R155, R155, UR43 ;  /* 0x0000002b9b9b7c20 */ /* 0x000fe20008410000 */
[----:B------:R-:W-:Y:S01]  /*d6b0*/  FMUL.FTZ R159, R159, UR43 ;  /* 0x0000002b9f9f7c20 */ /* 0x000fe20008410000 */
[----:B------:R3:W-:Y:S01]  /*d6c0*/  STL [R1+0xe0], R4 ;  /* 0x0000e00401007387 */ /* 0x0007e20000100800 */
[----:B------:R-:W-:Y:S01]  /*d6d0*/  FMUL.FTZ R162, R162, UR43 ;  /* 0x0000002ba2a27c20 */ /* 0x000fe20008410000 */
[----:B------:R-:W-:Y:S01]  /*d6e0*/  FMUL.FTZ R175, R175, UR43 ;  /* 0x0000002bafaf7c20 */ /* 0x000fe20008410000 */
[----:B------:R-:W-:Y:S01]  /*d6f0*/  FMUL.FTZ R167, R167, UR43 ;  /* 0x0000002ba7a77c20 */ /* 0x000fe20008410000 */
[----:B-----5:R4:W-:Y:S01]  /*d700*/  STL [R1+0xd8], R2 ;  /* 0x0000d80201007387 */ /* 0x0209e20000100800 */
[----:B------:R-:W-:Y:S01]  /*d710*/  FMUL.FTZ R229, R152, UR43 ;  /* 0x0000002b98e57c20 */ /* 0x000fe20008410000 */
[----:B------:R-:W-:Y:S01]  /*d720*/  FMUL.FTZ R174, R174, UR43 ;  /* 0x0000002baeae7c20 */ /* 0x000fe20008410000 */
[----:B------:R-:W-:Y:S01]  /*d730*/  FMUL.FTZ R152, R160, UR43 ;  /* 0x0000002ba0987c20 */ /* 0x000fe20008410000 */
[----:B------:R-:W-:Y:S01]  /*d740*/  FMUL.FTZ R158, R158, UR43 ;  /* 0x0000002b9e9e7c20 */ /* 0x000fe20008410000 */
[----:B------:R-:W-:Y:S01]  /*d750*/  FMUL.FTZ R166, R166, UR43 ;  /* 0x0000002ba6a67c20 */ /* 0x000fe20008410000 */
[----:B---3--:R3:W-:Y:S01]  /*d760*/  MUFU.TANH R4, R162 ;  /* 0x000000a200047308 */ /* 0x0087e20000002400 */
[----:B------:R-:W-:Y:S01]  /*d770*/  FMUL.FTZ R178, R178, UR43 ;  /* 0x0000002bb2b27c20 */ /* 0x000fe20008410000 */
[----:B------:R-:W-:Y:S01]  /*d780*/  FMUL.FTZ R163, R163, UR43 ;  /* 0x0000002ba3a37c20 */ /* 0x000fe20008410000 */
[----:B------:R-:W-:Y:S01]  /*d790*/  FMUL.FTZ R171, R171, UR43 ;  /* 0x0000002babab7c20 */ /* 0x000fe20008410000 */
[----:B------:R-:W-:Y:S01]  /*d7a0*/  FMUL.FTZ R182, R182, UR43 ;  /* 0x0000002bb6b67c20 */ /* 0x000fe20008410000 */
[----:B------:R-:W-:Y:S01]  /*d7b0*/  FMUL.FTZ R170, R170, UR43 ;  /* 0x0000002baaaa7c20 */ /* 0x000fe20008410000 */
[----:B------:R-:W-:Y:S01]  /*d7c0*/  FMUL.FTZ R165, R165, UR43 ;  /* 0x0000002ba5a57c20 */ /* 0x000fe20008410000 */
[----:B-1----:R-:W-:Y:S01]  /*d7d0*/  ISETP.NE.AND P1, PT, R15, 0x1, PT ;  /* 0x000000010f00780c */ /* 0x002fe20003f25270 */
[----:B----4-:R1:W4:Y:S01]  /*d7e0*/  MUFU.TANH R2, R154 ;  /* 0x0000009a00027308 */ /* 0x0103220000002400 */
[----:B---3--:R-:W-:Y:S01]  /*d7f0*/  FMUL.FTZ R162, R164, UR43 ;  /* 0x0000002ba4a27c20 */ /* 0x008fe20008410000 */
[----:B------:R-:W-:-:S06]  /*d800*/  FMUL.FTZ R179, R179, UR43 ;  /* 0x0000002bb3b37c20 */ /* 0x000fcc0008410000 */
[----:B------:R-:W-:Y:S01]  /*d810*/  MUFU.TANH R160, R175 ;  /* 0x000000af00a07308 */ /* 0x000fe20000002400 */
[----:B-1----:R-:W-:-:S03]  /*d820*/  FMUL.FTZ R154, R157, UR43 ;  /* 0x0000002b9d9a7c20 */ /* 0x002fc60008410000 */
[----:B------:R-:W1:Y:S04]  /*d830*/  @P1 LDC R208, c[0x0][0x44c] ;  /* 0x00011300ffd01b82 */ /* 0x000e680000000800 */
[----:B------:R-:W-:Y:S01]  /*d840*/  MUFU.TANH R211, R163 ;  /* 0x000000a300d37308 */ /* 0x000fe20000002400 */
[----:B----4-:R-:W-:-:S03]  /*d850*/  IMAD.MOV.U32 R157, RZ, RZ, R2 ;  /* 0x000000ffff9d7224 */ /* 0x010fc600078e0002 */
[----:B------:R-:W3:Y:S04]  /*d860*/  @P1 LDC R15, c[0x0][0x450] ;  /* 0x00011400ff0f1b82 */ /* 0x000ee80000000800 */
[----:B------:R4:W-:Y:S08]  /*d870*/  MUFU.TANH R2, R166 ;  /* 0x000000a600027308 */ /* 0x0009f00000002400 */
[----:B------:R0:W-:Y:S01]  /*d880*/  MUFU.TANH R163, R171 ;  /* 0x000000ab00a37308 */ /* 0x0001e20000002400 */
[----:B----4-:R-:W-:Y:S01]  /*d890*/  MOV R166, R157 ;  /* 0x0000009d00a67202 */ /* 0x010fe20000000f00 */
[----:B------:R-:W-:Y:S01]  /*d8a0*/  FMUL.FTZ R157, R169, UR43 ;  /* 0x0000002ba99d7c20 */ /* 0x000fe20008410000 */
[----:B--2---:R-:W-:-:S02]  /*d8b0*/  IMAD.IADD R209, R209, 0x1, R210 ;  /* 0x00000001d1d17824 */ /* 0x004fc400078e02d2 */
[----:B0-----:R-:W-:-:S03]  /*d8c0*/  FMUL.FTZ R171, R177, UR43 ;  /* 0x0000002bb1ab7c20 */ /* 0x001fc60008410000 */
[----:B------:R0:W2:Y:S01]  /*d8d0*/  MUFU.TANH R210, R155 ;  /* 0x0000009b00d27308 */ /* 0x0000a20000002400 */
[----:B-1----:R-:W-:-:S05]  /*d8e0*/  @P1 IMAD.HI.U32 R208, R209, R208, RZ ;  /* 0x000000d0d1d01227 */ /* 0x002fca00078e00ff */
[----:B---3--:R-:W-:Y:S01]  /*d8f0*/  @P1 SHF.R.U32.HI R209, RZ, R15, R208 ;  /* 0x0000000fffd11219 */ /* 0x008fe200000116d0 */
[----:B------:R-:W-:Y:S01]  /*d900*/  FMUL.FTZ R208, R153, UR43 ;  /* 0x0000002b99d07c20 */ /* 0x000fe20008410000 */
[----:B------:R-:W-:Y:S01]  /*d910*/  FMUL.FTZ R153, R156, UR43 ;  /* 0x0000002b9c997c20 */ /* 0x000fe20008410000 */
[----:B0-----:R-:W-:Y:S01]  /*d920*/  FMUL.FTZ R155, R161, UR43 ;  /* 0x0000002ba19b7c20 */ /* 0x001fe20008410000 */
[----:B------:R0:W1:Y:S01]  /*d930*/  MUFU.TANH R156, R159 ;  /* 0x0000009f009c7308 */ /* 0x0000620000002400 */
[----:B--2---:R-:W-:-:S07]  /*d940*/  IMAD.MOV.U32 R164, RZ, RZ, R210 ;  /* 0x000000ffffa47224 */ /* 0x004fce00078e00d2 */
[----:B------:R1:W-:Y:S01]  /*d950*/  MUFU.TANH R210, R167 ;  /* 0x000000a700d27308 */ /* 0x0003e20000002400 */
[----:B0-----:R-:W-:Y:S01]  /*d960*/  FMUL.FTZ R159, R172, UR43 ;  /* 0x0000002bac9f7c20 */ /* 0x001fe20008410000 */
[----:B------:R-:W-:Y:S01]  /*d970*/  FMUL.FTZ R172, R180, UR43 ;  /* 0x0000002bb4ac7c20 */ /* 0x000fe20008410000 */
[----:B------:R-:W-:-:S05]  /*d980*/  IMAD.MOV.U32 R180, RZ, RZ, R2 ;  /* 0x000000ffffb47224 */ /* 0x000fca00078e0002 */
[----:B------:R-:W0:Y:S01]  /*d990*/  MUFU.TANH R161, R174 ;  /* 0x000000ae00a17308 */ /* 0x000e220000002400 */
[----:B-1----:R-:W-:Y:S02]  /*d9a0*/  IMAD.MOV.U32 R167, RZ, RZ, R156 ;  /* 0x000000ffffa77224 */ /* 0x002fe400078e009c */
[----:B------:R-:W-:Y:S02]  /*d9b0*/  FMUL.FTZ R156, R168, UR43 ;  /* 0x0000002ba89c7c20 */ /* 0x000fe40008410000 */
[----:B------:R-:W-:-:S03]  /*d9c0*/  IMAD.MOV.U32 R169, RZ, RZ, R167 ;  /* 0x000000ffffa97224 */ /* 0x000fc600078e00a7 */
[----:B------:R1:W2:Y:S08]  /*d9d0*/  MUFU.TANH R15, R158 ;  /* 0x0000009e000f7308 */ /* 0x0002b00000002400 */
[----:B------:R3:W4:Y:S01]  /*d9e0*/  MUFU.TANH R167, R178 ;  /* 0x000000b200a77308 */ /* 0x0007220000002400 */
[----:B-1----:R-:W-:Y:S01]  /*d9f0*/  FMUL.FTZ R158, R173, UR43 ;  /* 0x0000002bad9e7c20 */ /* 0x002fe20008410000 */
[----:B------:R-:W-:Y:S01]  /*da00*/  FMUL.FTZ R173, R181, UR43 ;  /* 0x0000002bb5ad7c20 */ /* 0x000fe20008410000 */
[----:B------:R-:W-:Y:S01]  /*da10*/  FMUL.FTZ R181, R183, UR43 ;  /* 0x0000002bb7b57c20 */ /* 0x000fe20008410000 */
[----:B------:R-:W-:-:S02]  /*da20*/  IMAD.MOV.U32 R183, RZ, RZ, R160 ;  /* 0x000000ffffb77224 */ /* 0x000fc400078e00a0 */
[----:B------:R-:W-:Y:S01]  /*da30*/  FMUL.FTZ R160, R184, UR43 ;  /* 0x0000002bb8a07c20 */ /* 0x000fe20008410000 */
[----:B0-----:R-:W-:Y:S02]  /*da40*/  IMAD.MOV.U32 R184, RZ, RZ, R161 ;  /* 0x000000ffffb87224 */ /* 0x001fe400078e00a1 */
[----:B------:R-:W-:Y:S01]  /*da50*/  FMUL.FTZ R161, R185, UR43 ;  /* 0x0000002bb9a17c20 */ /* 0x000fe20008410000 */
[----:B------:R-:W-:Y:S01]  /*da60*/  MOV R185, R210 ;  /* 0x000000d200b97202 */ /* 0x000fe20000000f00 */
[----:B--2---:R-:W-:Y:S01]  /*da70*/  IMAD.MOV.U32 R168, RZ, RZ, R15 ;  /* 0x000000ffffa87224 */ /* 0x004fe200078e000f */
[----:B------:R-:W2:Y:S01]  /*da80*/  LDL R210, [R1+0xbc] ;  /* 0x0000bc0001d27983 */ /* 0x000ea20000100800 */
[----:B------:R4:W-:Y:S01]  /*da90*/  MUFU.TANH R2, R182 ;  /* 0x000000b600027308 */ /* 0x0009e20000002400 */
[----:B------:R-:W-:Y:S01]  /*daa0*/  FMUL.FTZ R175, R187, UR43 ;  /* 0x0000002bbbaf7c20 */ /* 0x000fe20008410000 */
[----:B------:R-:W-:Y:S02]  /*dab0*/  IMAD.MOV.U32 R177, RZ, RZ, R168 ;  /* 0x000000ffffb17224 */ /* 0x000fe400078e00a8 */
[----:B------:R-:W-:Y:S01]  /*dac0*/  FMUL.FTZ R168, R188, UR43 ;  /* 0x0000002bbca87c20 */ /* 0x000fe20008410000 */
[----:B------:R-:W0:Y:S01]  /*dad0*/  SHFL.IDX PT, R174, R209, RZ, 0x1c1f ;  /* 0x001c1fffd1ae7589 */ /* 0x000e2200000e0000 */
[----:B---3--:R-:W-:-:S03]  /*dae0*/  MOV R178, R4 ;  /* 0x0000000400b27202 */ /* 0x008fc60000000f00 */
[----:B------:R-:W3:Y:S01]  /*daf0*/  LDL R188, [R1+0x90] ;  /* 0x0000900001bc7983 */ /* 0x000ee20000100800 */
[----:B----4-:R-:W-:Y:S02]  /*db00*/  IMAD.MOV.U32 R182, RZ, RZ, R167 ;  /* 0x000000ffffb67224 */ /* 0x010fe400078e00a7 */
[----:B------:R-:W-:Y:S01]  /*db10*/  FMUL.FTZ R167, R189, UR43 ;  /* 0x0000002bbda77c20 */ /* 0x000fe20008410000 */
[----:B------:R1:W4:Y:S01]  /*db20*/  MUFU.TANH R15, R170 ;  /* 0x000000aa000f7308 */ /* 0x0003220000002400 */
[----:B------:R-:W3:Y:S07]  /*db30*/  LDL R189, [R1+0xac] ;  /* 0x0000ac0001bd7983 */ /* 0x000eee0000100800 */
[----:B------:R-:W0:Y:S01]  /*db40*/  MUFU.TANH R229, R229 ;  /* 0x000000e500e57308 */ /* 0x000e220000002400 */
[----:B-1----:R-:W-:Y:S01]  /*db50*/  FMUL.FTZ R170, R176, UR43 ;  /* 0x0000002bb0aa7c20 */ /* 0x002fe20008410000 */
[----:B------:R-:W-:Y:S01]  /*db60*/  FMUL.FTZ R176, R186, UR43 ;  /* 0x0000002bbab07c20 */ /* 0x000fe20008410000 */
[----:B------:R-:W-:-:S02]  /*db70*/  IMAD.MOV.U32 R186, RZ, RZ, R163 ;  /* 0x000000ffffba7224 */ /* 0x000fc400078e00a3 */
[----:B------:R-:W-:-:S03]  /*db80*/  IMAD.MOV.U32 R163, RZ, RZ, -0x60 ;  /* 0xffffffa0ffa37424 */ /* 0x000fc600078e00ff */
[----:B------:R-:W1:Y:S01]  /*db90*/  MUFU.TANH R208, R208 ;  /* 0x000000d000d07308 */ /* 0x000e620000002400 */
[----:B----4-:R-:W-:Y:S02]  /*dba0*/  IMAD.MOV.U32 R187, RZ, RZ, R15 ;  /* 0x000000ffffbb7224 */ /* 0x010fe400078e000f */
[----:B------:R4:W1:Y:S01]  /*dbb0*/  SHFL.IDX PT, R15, R209, 0x1, 0x1c1f ;  /* 0x003c1f00d10f7f89 */ /* 0x00086200000e0000 */
[----:B------:R-:W-:-:S04]  /*dbc0*/  IMAD R163, R13, R163, 0x1 ;  /* 0x000000010da37424 */ /* 0x000fc800078e02a3 */
[----:B------:R-:W1:Y:S08]  /*dbd0*/  MUFU.TANH R153, R153 ;  /* 0x0000009900997308 */ /* 0x000e700000002400 */
[----:B------:R-:W1:Y:S08]  /*dbe0*/  MUFU.TANH R154, R154 ;  /* 0x0000009a009a7308 */ /* 0x000e700000002400 */
[----:B------:R-:W1:Y:S08]  /*dbf0*/  MUFU.TANH R152, R152 ;  /* 0x0000009800987308 */ /* 0x000e700000002400 */
[----:B------:R-:W1:Y:S08]  /*dc00*/  MUFU.TANH R155, R155 ;  /* 0x0000009b009b7308 */ /* 0x000e700000002400 */
[----:B------:R-:W1:Y:S08]  /*dc10*/  MUFU.TANH R162, R162 ;  /* 0x000000a200a27308 */ /* 0x000e700000002400 */
[----:B------:R-:W1:Y:S08]  /*dc20*/  MUFU.TANH R165, R165 ;  /* 0x000000a500a57308 */ /* 0x000e700000002400 */
[----:B------:R-:W1:Y:S08]  /*dc30*/  MUFU.TANH R156, R156 ;  /* 0x0000009c009c7308 */ /* 0x000e700000002400 */
[----:B------:R-:W1:Y:S08]  /*dc40*/  MUFU.TANH R157, R157 ;  /* 0x0000009d009d7308 */ /* 0x000e700000002400 */
[----:B------:R-:W1:Y:S01]  /*dc50*/  MUFU.TANH R159, R159 ;  /* 0x0000009f009f7308 */ /* 0x000e620000002400 */
[----:B------:R-:W-:-:S07]  /*dc60*/  FMUL.FTZ R228, R192, UR43 ;  /* 0x0000002bc0e47c20 */ /* 0x000fce0008410000 */
[----:B------:R-:W1:Y:S08]  /*dc70*/  MUFU.TANH R158, R158 ;  /* 0x0000009e009e7308 */ /* 0x000e700000002400 */
[----:B------:R-:W1:Y:S08]  /*dc80*/  MUFU.TANH R170, R170 ;  /* 0x000000aa00aa7308 */ /* 0x000e700000002400 */
[----:B------:R-:W1:Y:S08]  /*dc90*/  MUFU.TANH R171, R171 ;  /* 0x000000ab00ab7308 */ /* 0x000e700000002400 */
[----:B------:R-:W1:Y:S08]  /*dca0*/  MUFU.TANH R172, R172 ;  /* 0x000000ac00ac7308 */ /* 0x000e700000002400 */
[----:B------:R0:W-:Y:S01]  /*dcb0*/  MUFU.TANH R4, R179 ;  /* 0x000000b300047308 */ /* 0x0001e20000002400 */
[----:B----4-:R-:W-:-:S07]  /*dcc0*/  IMAD.MOV.U32 R209, RZ, RZ, R178 ;  /* 0x000000ffffd17224 */ /* 0x010fce00078e00b2 */
[----:B------:R-:W4:Y:S01]  /*dcd0*/  MUFU.TANH R173, R173 ;  /* 0x000000ad00ad7308 */ /* 0x000f220000002400 */
[----:B0-----:R-:W-:Y:S02]  /*dce0*/  IMAD.MOV.U32 R179, RZ, RZ, R211 ;  /* 0x000000ffffb37224 */ /* 0x001fe400078e00d3 */
[----:B------:R-:W-:-:S05]  /*dcf0*/  FMUL.FTZ R211, R193, UR43 ;  /* 0x0000002bc1d37c20 */ /* 0x000fca0008410000 */
[----:B------:R-:W0:Y:S01]  /*dd00*/  MUFU.TANH R160, R160 ;  /* 0x000000a000a07308 */ /* 0x000e220000002400 */
[----:B------:R-:W-:-:S07]  /*dd10*/  MOV R193, R179 ;  /* 0x000000b300c17202 */ /* 0x000fce0000000f00 */
[----:B------:R-:W0:Y:S08]  /*dd20*/  MUFU.TANH R161, R161 ;  /* 0x000000a100a17308 */ /* 0x000e300000002400 */
[----:B------:R-:W0:Y:S08]  /*dd30*/  MUFU.TANH R168, R168 ;  /* 0x000000a800a87308 */ /* 0x000e300000002400 */
[----:B------:R-:W0:Y:S08]  /*dd40*/  MUFU.TANH R167, R167 ;  /* 0x000000a700a77308 */ /* 0x000e300000002400 */
[----:B------:R-:W0:Y:S08]  /*dd50*/  MUFU.TANH R228, R228 ;  /* 0x000000e400e47308 */ /* 0x000e300000002400 */
[----:B------:R-:W0:Y:S08]  /*dd60*/  MUFU.TANH R211, R211 ;  /* 0x000000d300d37308 */ /* 0x000e300000002400 */
[----:B------:R-:W-:Y:S08]  /*dd70*/  MUFU.TANH R181, R181 ;  /* 0x000000b500b57308 */ /* 0x000ff00000002400 */
[----:B------:R-:W-:Y:S08]  /*dd80*/  MUFU.TANH R176, R176 ;  /* 0x000000b000b07308 */ /* 0x000ff00000002400 */
[----:B------:R-:W-:Y:S01]  /*dd90*/  MUFU.TANH R175, R175 ;  /* 0x000000af00af7308 */ /* 0x000fe20000002400 */
[----:B--2---:R-:W-:-:S02]  /*dda0*/  IMAD R163, R210, -0x2, R163 ;  /* 0xfffffffed2a37824 */ /* 0x004fc400078e02a3 */
[----:B------:R-:W-:Y:S01]  /*ddb0*/  FMUL.FTZ R210, R196, UR43 ;  /* 0x0000002bc4d27c20 */ /* 0x000fe20008410000 */
[----:B------:R-:W-:Y:S02]  /*ddc0*/  IMAD.MOV.U32 R196, RZ, RZ, R169 ;  /* 0x000000ffffc47224 */ /* 0x000fe400078e00a9 */
[----:B------:R-:W-:Y:S01]  /*ddd0*/  FMUL.FTZ R169, R197, UR43 ;  /* 0x0000002bc5a97c20 */ /* 0x000fe20008410000 */
[----:B---3--:R-:W-:-:S05]  /*dde0*/  IADD3 R163, -R188, R163, R189 ;  /* 0x000000a3bca37210 */ /* 0x008fca0007ffe1bd */
[C---:B------:R-:W-:Y:S02]  /*ddf0*/  IMAD.IADD R174, R163.reuse, 0x1, R174 ;  /* 0x00000001a3ae7824 */ /* 0x040fe400078e02ae */
[----:B------:R-:W-:Y:S02]  /*de00*/  IMAD.MOV.U32 R197, RZ, RZ, R177 ;  /* 0x000000ffffc57224 */ /* 0x000fe400078e00b1 */
[----:B------:R-:W-:Y:S01]  /*de10*/  FMUL.FTZ R177, R190, UR43 ;  /* 0x0000002bbeb17c20 */ /* 0x000fe20008410000 */
[C---:B------:R-:W-:Y:S02]  /*de20*/  ISETP.GT.AND P2, PT, R174.reuse, RZ, PT ;  /* 0x000000ffae00720c */ /* 0x040fe40003f44270 */
[C---:B------:R-:W-:Y:S02]  /*de30*/  ISETP.GT.AND P3, PT, R174.reuse, 0x1, PT ;  /* 0x00000001ae00780c */ /* 0x040fe40003f64270 */
[----:B------:R-:W-:Y:S01]  /*de40*/  ISETP.GT.AND P4, PT, R174, 0x8, PT ;  /* 0x00000008ae00780c */ /* 0x000fe20003f84270 */
[----:B-1----:R-:W-:Y:S01]  /*de50*/  IMAD.IADD R15, R163, 0x1, R15 ;  /* 0x00000001a30f7824 */ /* 0x002fe200078e020f */
[----:B------:R-:W-:-:S02]  /*de60*/  MOV R190, R164 ;  /* 0x000000a400be7202 */ /* 0x000fc40000000f00 */
[----:B------:R-:W-:Y:S02]  /*de70*/  FSEL R164, R229, -INF , P2 ;  /* 0xff800000e5a47808 */ /* 0x000fe40001000000 */
[C---:B------:R-:W-:Y:S02]  /*de80*/  ISETP.GT.AND P1, PT, R174.reuse, 0x9, PT ;  /* 0x00000009ae00780c */ /* 0x040fe40003f24270 */
[----:B------:R-:W-:Y:S02]  /*de90*/  ISETP.GT.AND P2, PT, R174, 0x10, PT ;  /* 0x00000010ae00780c */ /* 0x000fe40003f44270 */
[----:B------:R-:W-:Y:S02]  /*dea0*/  FSEL R163, R208, -INF , P3 ;  /* 0xff800000d0a37808 */ /* 0x000fe40001800000 */
[----:B------:R-:W-:Y:S02]  /*deb0*/  FSEL R153, R153, -INF , P4 ;  /* 0xff80000099997808 */ /* 0x000fe40002000000 */
[----:B------:R-:W-:-:S02]  /*dec0*/  ISETP.GT.AND P3, PT, R174, 0x11, PT ;  /* 0x00000011ae00780c */ /* 0x000fc40003f64270 */
[----:B------:R-:W-:Y:S01]  /*ded0*/  ISETP.GT.AND P4, PT, R174, 0x18, PT ;  /* 0x00000018ae00780c */ /* 0x000fe20003f84270 */
[----:B------:R-:W-:Y:S01]  /*dee0*/  IMAD.MOV.U32 R208, RZ, RZ, R166 ;  /* 0x000000ffffd07224 */ /* 0x000fe200078e00a6 */
[----:B------:R-:W-:Y:S02]  /*def0*/  FSEL R154, R154, -INF , P1 ;  /* 0xff8000009a9a7808 */ /* 0x000fe40000800000 */
[----:B------:R-:W-:Y:S02]  /*df00*/  FSEL R192, R152, -INF , P2 ;  /* 0xff80000098c07808 */ /* 0x000fe40001000000 */
[C---:B------:R-:W-:Y:S02]  /*df10*/  ISETP.GT.AND P1, PT, R174.reuse, 0x19, PT ;  /* 0x00000019ae00780c */ /* 0x040fe40003f24270 */
[----:B------:R-:W-:Y:S02]  /*df20*/  ISETP.GT.AND P2, PT, R174, 0x20, PT ;  /* 0x00000020ae00780c */ /* 0x000fe40003f44270 */
[----:B------:R-:W-:-:S02]  /*df30*/  FSEL R166, R155, -INF , P3 ;  /* 0xff8000009ba67808 */ /* 0x000fc40001800000 */
[----:B------:R-:W-:Y:S02]  /*df40*/  FSEL R162, R162, -INF , P4 ;  /* 0xff800000a2a27808 */ /* 0x000fe40002000000 */
[C---:B------:R-:W-:Y:S02]  /*df50*/  ISETP.GT.AND P3, PT, R174.reuse, 0x21, PT ;  /* 0x00000021ae00780c */ /* 0x040fe40003f64270 */
[----:B------:R-:W-:Y:S01]  /*df60*/  ISETP.GT.AND P4, PT, R174, 0x28, PT ;  /* 0x00000028ae00780c */ /* 0x000fe20003f84270 */
[----:B------:R-:W1:Y:S01]  /*df70*/  MUFU.TANH R210, R210 ;  /* 0x000000d200d27308 */ /* 0x000e620000002400 */
[----:B------:R-:W-:Y:S01]  /*df80*/  IMAD.MOV.U32 R189, RZ, RZ, R180 ;  /* 0x000000ffffbd7224 */ /* 0x000fe200078e00b4 */
[----:B------:R-:W-:Y:S02]  /*df90*/  FSEL R165, R165, -INF , P1 ;  /* 0xff800000a5a57808 */ /* 0x000fe40000800000 */
[----:B------:R-:W-:Y:S02]  /*dfa0*/  FSEL R178, R156, -INF , P2 ;  /* 0xff8000009cb27808 */ /* 0x000fe40001000000 */
[----:B------:R-:W-:-:S02]  /*dfb0*/  ISETP.GT.AND P1, PT, R174, 0x29, PT ;  /* 0x00000029ae00780c */ /* 0x000fc40003f24270 */
[C---:B------:R-:W-:Y:S02]  /*dfc0*/  ISETP.GT.AND P2, PT, R174.reuse, 0x30, PT ;  /* 0x00000030ae00780c */ /* 0x040fe40003f44270 */
[----:B------:R-:W-:Y:S02]  /*dfd0*/  FSEL R179, R157, -INF , P3 ;  /* 0xff8000009db37808 */ /* 0x000fe40001800000 */
[----:B------:R-:W-:Y:S01]  /*dfe0*/  FSEL R180, R159, -INF , P4 ;  /* 0xff8000009fb47808 */ /* 0x000fe20002000000 */
[----:B------:R-:W2:Y:S01]  /*dff0*/  MUFU.TANH R169, R169 ;  /* 0x000000a900a97308 */ /* 0x000ea20000002400 */
[C---:B------:R-:W-:Y:S02]  /*e000*/  ISETP.GT.AND P3, PT, R174.reuse, 0x31, PT ;  /* 0x00000031ae00780c */ /* 0x040fe40003f64270 */
[----:B------:R-:W-:Y:S01]  /*e010*/  ISETP.GT.AND P4, PT, R174, 0x38, PT ;  /* 0x00000038ae00780c */ /* 0x000fe20003f84270 */
[----:B------:R-:W-:Y:S01]  /*e020*/  IMAD.MOV.U32 R188, RZ, RZ, R185 ;  /* 0x000000ffffbc7224 */ /* 0x000fe200078e00b9 */
[----:B------:R-:W-:-:S02]  /*e030*/  FSEL R185, R158, -INF , P1 ;  /* 0xff8000009eb97808 */ /* 0x000fc40000800000 */
[----:B------:R-:W-:Y:S02]  /*e040*/  FSEL R170, R170, -INF , P2 ;  /* 0xff800000aaaa7808 */ /* 0x000fe40001000000 */
[C---:B------:R-:W-:Y:S02]  /*e050*/  ISETP.GT.AND P1, PT, R174.reuse, 0x39, PT ;  /* 0x00000039ae00780c */ /* 0x040fe40003f24270 */
[----:B------:R-:W-:Y:S02]  /*e060*/  ISETP.GT.AND P2, PT, R174, 0x40, PT ;  /* 0x00000040ae00780c */ /* 0x000fe40003f44270 */
[----:B------:R-:W-:Y:S02]  /*e070*/  FSEL R171, R171, -INF , P3 ;  /* 0xff800000abab7808 */ /* 0x000fe40001800000 */
[----:B------:R-:W-:Y:S02]  /*e080*/  FSEL R172, R172, -INF , P4 ;  /* 0xff800000acac7808 */ /* 0x000fe40002000000 */
[----:B------:R-:W-:-:S02]  /*e090*/  ISETP.GT.AND P3, PT, R174, 0x41, PT ;  /* 0x00000041ae00780c */ /* 0x000fc40003f64270 */
[----:B------:R-:W-:Y:S02]  /*e0a0*/  ISETP.GT.AND P4, PT, R174, 0x48, PT ;  /* 0x00000048ae00780c */ /* 0x000fe40003f84270 */
[----:B----4-:R-:W-:Y:S02]  /*e0b0*/  FSEL R173, R173, -INF , P1 ;  /* 0xff800000adad7808 */ /* 0x010fe40000800000 */
[----:B0-----:R-:W-:Y:S02]  /*e0c0*/  FSEL R159, R160, -INF , P2 ;  /* 0xff800000a09f7808 */ /* 0x001fe40001000000 */
[C---:B------:R-:W-:Y:S02]  /*e0d0*/  ISETP.GT.AND P1, PT, R174.reuse, 0x49, PT ;  /* 0x00000049ae00780c */ /* 0x040fe40003f24270 */
[----:B------:R-:W-:Y:S02]  /*e0e0*/  ISETP.GT.AND P2, PT, R174, 0x50, PT ;  /* 0x00000050ae00780c */ /* 0x000fe40003f44270 */
[----:B------:R-:W-:-:S02]  /*e0f0*/  FSEL R157, R161, -INF , P3 ;  /* 0xff800000a19d7808 */ /* 0x000fc40001800000 */
[----:B------:R-:W-:Y:S02]  /*e100*/  FSEL R156, R168, -INF , P4 ;  /* 0xff800000a89c7808 */ /* 0x000fe40002000000 */
[C---:B------:R-:W-:Y:S02]  /*e110*/  ISETP.GT.AND P3, PT, R174.reuse, 0x51, PT ;  /* 0x00000051ae00780c */ /* 0x040fe40003f64270 */
[----:B------:R-:W-:Y:S02]  /*e120*/  ISETP.GT.AND P4, PT, R174, 0x58, PT ;  /* 0x00000058ae00780c */ /* 0x000fe40003f84270 */
[----:B------:R-:W-:Y:S02]  /*e130*/  FSEL R158, R167, -INF , P1 ;  /* 0xff800000a79e7808 */ /* 0x000fe40000800000 */
[----:B------:R-:W-:Y:S02]  /*e140*/  FSEL R228, R228, -INF , P2 ;  /* 0xff800000e4e47808 */ /* 0x000fe40001000000 */
[----:B------:R-:W-:-:S02]  /*e150*/  ISETP.GT.AND P1, PT, R174, 0x59, PT ;  /* 0x00000059ae00780c */ /* 0x000fc40003f24270 */
[----:B------:R-:W-:Y:S02]  /*e160*/  ISETP.GT.AND P2, PT, R15, RZ, PT ;  /* 0x000000ff0f00720c */ /* 0x000fe40003f44270 */
[----:B------:R-:W-:Y:S02]  /*e170*/  FSEL R211, R211, -INF , P3 ;  /* 0xff800000d3d37808 */ /* 0x000fe40001800000 */
[----:B-1----:R-:W-:Y:S02]  /*e180*/  FSEL R210, R210, -INF , P4 ;  /* 0xff800000d2d27808 */ /* 0x002fe40002000000 */
[C---:B------:R-:W-:Y:S02]  /*e190*/  ISETP.GT.AND P3, PT, R15.reuse, 0x1, PT ;  /* 0x000000010f00780c */ /* 0x040fe40003f64270 */
[----:B------:R-:W-:Y:S02]  /*e1a0*/  ISETP.GT.AND P4, PT, R15, 0x8, PT ;  /* 0x000000080f00780c */ /* 0x000fe40003f84270 */
[----:B--2---:R-:W-:-:S02]  /*e1b0*/  FSEL R155, R169, -INF , P1 ;  /* 0xff800000a99b7808 */ /* 0x004fc40000800000 */
[----:B------:R-:W-:Y:S02]  /*e1c0*/  FSEL R160, R208, -INF , P2 ;  /* 0xff800000d0a07808 */ /* 0x000fe40001000000 */
[C---:B------:R-:W-:Y:S02]  /*e1d0*/  ISETP.GT.AND P1, PT, R15.reuse, 0x9, PT ;  /* 0x000000090f00780c */ /* 0x040fe40003f24270 */
[----:B------:R-:W-:Y:S02]  /*e1e0*/  ISETP.GT.AND P2, PT, R15, 0x10, PT ;  /* 0x000000100f00780c */ /* 0x000fe40003f44270 */
[----:B------:R-:W-:Y:S02]  /*e1f0*/  FSEL R161, R190, -INF , P3 ;  /* 0xff800000bea17808 */ /* 0x000fe40001800000 */
[----:B------:R-:W-:Y:S02]  /*e200*/  FSEL R168, R197, -INF , P4 ;  /* 0xff800000c5a87808 */ /* 0x000fe40002000000 */
[----:B------:R-:W-:-:S02]  /*e210*/  ISETP.GT.AND P3, PT, R15, 0x11, PT ;  /* 0x000000110f00780c */ /* 0x000fc40003f64270 */
[----:B------:R-:W-:Y:S01]  /*e220*/  ISETP.GT.AND P4, PT, R15, 0x18, PT ;  /* 0x000000180f00780c */ /* 0x000fe20003f84270 */
[----:B------:R-:W0:Y:S01]  /*e230*/  MUFU.TANH R177, R177 ;  /* 0x000000b100b17308 */ /* 0x000e220000002400 */
[----:B------:R-:W-:Y:S02]  /*e240*/  FSEL R196, R196, -INF , P1 ;  /* 0xff800000c4c47808 */ /* 0x000fe40000800000 */
[----:B------:R-:W-:Y:S02]  /*e250*/  FSEL R209, R209, -INF , P2 ;  /* 0xff800000d1d17808 */ /* 0x000fe40001000000 */
        /* <DEDUP_REMOVED lines=9> */
[----:B------:R-:W-:Y:S02]  /*e2f0*/  FSEL R189, R186, -INF , P3 ;  /* 0xff800000babd7808 */ /* 0x000fe40001800000 */
[----:B------:R-:W-:Y:S02]  /*e300*/  FSEL R187, R184, -INF , P4 ;  /* 0xff800000b8bb7808 */ /* 0x000fe40002000000 */
[C---:B------:R-:W-:Y:S02]  /*e310*/  ISETP.GT.AND P2, PT, R15.reuse, 0x30, PT ;  /* 0x000000300f00780c */ /* 0x040fe40003f44270 */
[C---:B------:R-:W-:Y:S02]  /*e320*/  ISETP.GT.AND P3, PT, R15.reuse, 0x31, PT ;  /* 0x000000310f00780c */ /* 0x040fe40003f64270 */
[----:B------:R-:W-:Y:S02]  /*e330*/  ISETP.GT.AND P4, PT, R15, 0x38, PT ;  /* 0x000000380f00780c */ /* 0x000fe40003f84270 */
[----:B------:R-:W-:-:S02]  /*e340*/  FSEL R186, R183, -INF , P1 ;  /* 0xff800000b7ba7808 */ /* 0x000fc40000800000 */
[----:B------:R-:W-:Y:S02]  /*e350*/  FSEL R182, R182, -INF , P2 ;  /* 0xff800000b6b67808 */ /* 0x000fe40001000000 */
[----:B------:R-:W-:Y:S02]  /*e360*/  FSEL R183, R4, -INF , P3 ;  /* 0xff80000004b77808 */ /* 0x000fe40001800000 */
[----:B------:R-:W-:Y:S01]  /*e370*/  FSEL R184, R2, -INF , P4 ;  /* 0xff80000002b87808 */ /* 0x000fe20002000000 */
[----:B------:R-:W-:Y:S01]  /*e380*/  UMOV UR46, UR45 ;  /* 0x0000002d002e7c82 */ /* 0x000fe20008000000 */
[----:B------:R-:W-:Y:S01]  /*e390*/  ISETP.GT.AND P1, PT, R15, 0x39, PT ;  /* 0x000000390f00780c */ /* 0x000fe20003f24270 */
[----:B------:R-:W-:Y:S01]  /*e3a0*/  FMUL.FTZ R191, R191, UR43 ;  /* 0x0000002bbfbf7c20 */ /* 0x000fe20008410000 */
[C---:B------:R-:W-:Y:S01]  /*e3b0*/  ISETP.GT.AND P2, PT, R15.reuse, 0x40, PT ;  /* 0x000000400f00780c */ /* 0x040fe20003f44270 */
[----:B------:R-:W-:Y:S01]  /*e3c0*/  FMUL.FTZ R194, R194, UR43 ;  /* 0x0000002bc2c27c20 */ /* 0x000fe20008410000 */
[C---:B------:R-:W-:Y:S01]  /*e3d0*/  ISETP.GT.AND P3, PT, R15.reuse, 0x41, PT ;  /* 0x000000410f00780c */ /* 0x040fe20003f64270 */
[----:B------:R1:W5:Y:S01]  /*e3e0*/  LDL.LU R4, [R1+0xe0] ;  /* 0x0000e00001047983 */ /* 0x0003620000300800 */
[----:B------:R-:W-:-:S02]  /*e3f0*/  ISETP.GT.AND P4, PT, R15, 0x48, PT ;  /* 0x000000480f00780c */ /* 0x000fc40003f84270 */
[----:B------:R-:W-:Y:S02]  /*e400*/  FSEL R181, R181, -INF , P1 ;  /* 0xff800000b5b57808 */ /* 0x000fe40000800000 */
[----:B------:R-:W-:Y:S01]  /*e410*/  ISETP.GT.AND P5, PT, R15, 0x59, PT ;  /* 0x000000590f00780c */ /* 0x000fe20003fa4270 */
[----:B------:R2:W-:Y:S01]  /*e420*/  MUFU.TANH R169, R191 ;  /* 0x000000bf00a97308 */ /* 0x0005e20000002400 */
[----:B------:R-:W-:Y:S01]  /*e430*/  FSEL R174, R176, -INF , P2 ;  /* 0xff800000b0ae7808 */ /* 0x000fe20001000000 */
[----:B------:R1:W5:Y:S01]  /*e440*/  LDL.LU R2, [R1+0xd8] ;  /* 0x0000d80001027983 */ /* 0x0003620000300800 */
[----:B------:R-:W-:Y:S02]  /*e450*/  FSEL R175, R175, -INF , P3 ;  /* 0xff800000afaf7808 */ /* 0x000fe40001800000 */
[----:B0-----:R-:W-:Y:S02]  /*e460*/  FSEL R177, R177, -INF , P4 ;  /* 0xff800000b1b17808 */ /* 0x001fe40002000000 */
[----:B------:R-:W-:-:S02]  /*e470*/  ISETP.GT.AND P1, PT, R15, 0x49, PT ;  /* 0x000000490f00780c */ /* 0x000fc40003f24270 */
[C---:B------:R-:W-:Y:S02]  /*e480*/  ISETP.GT.AND P2, PT, R15.reuse, 0x50, PT ;  /* 0x000000500f00780c */ /* 0x040fe40003f44270 */
[C---:B------:R-:W-:Y:S02]  /*e490*/  ISETP.GT.AND P3, PT, R15.reuse, 0x51, PT ;  /* 0x000000510f00780c */ /* 0x040fe40003f64270 */
[----:B------:R-:W-:Y:S02]  /*e4a0*/  ISETP.GT.AND P4, PT, R15, 0x58, PT ;  /* 0x000000580f00780c */ /* 0x000fe40003f84270 */
        /* <DEDUP_REMOVED lines=24> */
[----:B------:R-:W0:Y:S02]  /*e630*/  SHFL.BFLY PT, R152, R15, 0x2, 0x1f ;  /* 0x0c401f000f987f89 */ /* 0x000e2400000e0000 */
[----:B0-----:R-:W-:-:S05]  /*e640*/  FMNMX.FTZ R15, R15, R152, !PT ;  /* 0x000000980f0f7209 */ /* 0x001fca0007810000 */
[----:B------:R-:W0:Y:S02]  /*e650*/  SHFL.BFLY PT, R152, R15, 0x1, 0x1f ;  /* 0x0c201f000f987f89 */ /* 0x000e2400000e0000 */
[----:B0-----:R-:W-:-:S04]  /*e660*/  FMNMX.FTZ R15, R15, R152, !PT ;  /* 0x000000980f0f7209 */ /* 0x001fc80007810000 */
[----:B------:R-:W-:-:S04]  /*e670*/  FSETP.NEU.FTZ.AND P6, PT, R15, -INF , PT ;  /* 0xff8000000f00780b */ /* 0x000fc80003fdd000 */
[----:B------:R-:W-:-:S05]  /*e680*/  FSEL R152, R15, RZ, P6 ;  /* 0x000000ff0f987208 */ /* 0x000fca0003000000 */
[----:B------:R-:W-:Y:S01]  /*e690*/  FADD.FTZ R152, -R152, R21 ;  /* 0x0000001598987221 */ /* 0x000fe20000010100 */
[----:B------:R-:W-:-:S05]  /*e6a0*/  FMUL.FTZ R21, R15, UR46 ;  /* 0x0000002e0f157c20 */ /* 0x000fca0008410000 */
[----:B------:R-:W-:Y:S01]  /*e6b0*/  FSEL R21, R21, RZ, P6 ;  /* 0x000000ff15157208 */ /* 0x000fe20003000000 */
[----:B------:R-:W-:-:S04]  /*e6c0*/  FMUL.FTZ R152, R152, UR46 ;  /* 0x0000002e98987c20 */ /* 0x000fc80008410000 */
[--C-:B------:R-:W-:Y:S01]  /*e6d0*/  FFMA.FTZ R164, R164, UR46, -R21.reuse ;  /* 0x0000002ea4a47c23 */ /* 0x100fe20008010815 */
[--C-:B------:R-:W-:Y:S01]  /*e6e0*/  FFMA.FTZ R163, R163, UR46, -R21.reuse ;  /* 0x0000002ea3a37c23 */ /* 0x100fe20008010815 */
[--C-:B------:R-:W-:Y:S01]  /*e6f0*/  FFMA.FTZ R153, R153, UR46, -R21.reuse ;  /* 0x0000002e99997c23 */ /* 0x100fe20008010815 */
[--C-:B------:R-:W-:Y:S01]  /*e700*/  FFMA.FTZ R154, R154, UR46, -R21.reuse ;  /* 0x0000002e9a9a7c23 */ /* 0x100fe20008010815 */
[--C-:B------:R-:W-:Y:S01]  /*e710*/  FFMA.FTZ R192, R192, UR46, -R21.reuse ;  /* 0x0000002ec0c07c23 */ /* 0x100fe20008010815 */
[--C-:B------:R-:W-:Y:S01]  /*e720*/  FFMA.FTZ R166, R166, UR46, -R21.reuse ;  /* 0x0000002ea6a67c23 */ /* 0x100fe20008010815 */
[--C-:B------:R-:W-:Y:S01]  /*e730*/  FFMA.FTZ R162, R162, UR46, -R21.reuse ;  /* 0x0000002ea2a27c23 */ /* 0x100fe20008010815 */
[--C-:B--2---:R-:W-:Y:S01]  /*e740*/  FFMA.FTZ R191, R165, UR46, -R21.reuse ;  /* 0x0000002ea5bf7c23 */ /* 0x104fe20008010815 */
        /* <DEDUP_REMOVED lines=16> */
[----:B------:R-:W-:Y:S08]  /*e850*/  MUFU.EX2 R164, R164 ;  /* 0x000000a400a47308 */ /* 0x000ff00000000800 */
[----:B------:R-:W0:Y:S08]  /*e860*/  MUFU.EX2 R155, R152 ;  /* 0x00000098009b7308 */ /* 0x000e300000000800 */
[----:B------:R-:W2:Y:S08]  /*e870*/  MUFU.EX2 R152, R163 ;  /* 0x000000a300987308 */ /* 0x000eb00000000800 */
[----:B------:R-:W3:Y:S01]  /*e880*/  MUFU.EX2 R153, R153 ;  /* 0x0000009900997308 */ /* 0x000ee20000000800 */
[----:B0-----:R-:W-:-:S07]  /*e890*/  FFMA.FTZ R3, R155, R3, R164 ;  /* 0x000000039b037223 */ /* 0x001fce00000100a4 */
[----:B------:R-:W0:Y:S01]  /*e8a0*/  MUFU.EX2 R154, R154 ;  /* 0x0000009a009a7308 */ /* 0x000e220000000800 */
[----:B--2---:R-:W-:-:S04]  /*e8b0*/  FADD.FTZ R3, R152, R3 ;  /* 0x0000000398037221 */ /* 0x004fc80000010000 */
[----:B---3--:R-:W-:-:S04]  /*e8c0*/  FADD.FTZ R3, R153, R3 ;  /* 0x0000000399037221 */ /* 0x008fc80000010000 */
[----:B0-----:R-:W-:Y:S01]  /*e8d0*/  FADD.FTZ R188, R154, R3 ;  /* 0x000000039abc7221 */ /* 0x001fe20000010000 */
        /* <DEDUP_REMOVED lines=11> */
[----:B------:R-:W-:Y:S02]  /*e990*/  F2FP.F16.F32.PACK_AB R154, R154, R153 ;  /* 0x000000999a9a723e */ /* 0x000fe400000000ff */
[----:B------:R-:W-:-:S04]  /*e9a0*/  FMNMX.FTZ R153, R186, R3, !PT ;  /* 0x00000003ba997209 */ /* 0x000fc80007810000 */
[----:B------:R-:W-:-:S04]  /*e9b0*/  FMNMX.FTZ R153, R182, R153, !PT ;  /* 0x00000099b6997209 */ /* 0x000fc80007810000 */
[----:B------:R-:W-:Y:S01]  /*e9c0*/  FMNMX.FTZ R153, R183, R153, !PT ;  /* 0x00000099b7997209 */ /* 0x000fe20007810000 */
[----:B------:R-:W-:-:S03]  /*e9d0*/  FMUL.FTZ R163, R195, UR43 ;  /* 0x0000002bc3a37c20 */ /* 0x000fc60008410000 */
[----:B------:R-:W-:Y:S01]  /*e9e0*/  FMNMX.FTZ R153, R184, R153, !PT ;  /* 0x00000099b8997209 */ /* 0x000fe20007810000 */
[----:B------:R-:W0:Y:S01]  /*e9f0*/  MUFU.TANH R3, R194 ;  /* 0x000000c200037308 */ /* 0x000e220000002400 */
[----:B------:R-:W-:Y:S01]  /*ea00*/  F2FP.F16.F32.PACK_AB R152, R152, R164 ;  /* 0x000000a49898723e */ /* 0x000fe200000000ff */
[----:B------:R-:W-:Y:S01]  /*ea10*/  FMUL.FTZ R164, R198, UR43 ;  /* 0x0000002bc6a47c20 */ /* 0x000fe20008410000 */
[----:B------:R-:W-:Y:S01]  /*ea20*/  FMNMX.FTZ R153, R181, R153, !PT ;  /* 0x00000099b5997209 */ /* 0x000fe20007810000 */
[----:B------:R-:W-:-:S03]  /*ea30*/  FMUL.FTZ R165, R199, UR43 ;  /* 0x0000002bc7a57c20 */ /* 0x000fc60008410000 */
[----:B------:R-:W-:Y:S01]  /*ea40*/  FMNMX.FTZ R153, R174, R153, !PT ;  /* 0x00000099ae997209 */ /* 0x000fe20007810000 */
[----:B------:R-:W2:Y:S03]  /*ea50*/  MUFU.TANH R163, R163 ;  /* 0x000000a300a37308 */ /* 0x000ea60000002400 */
[----:B------:R-:W-:-:S05]  /*ea60*/  FMNMX.FTZ R153, R175, R153, !PT ;  /* 0x00000099af997209 */ /* 0x000fca0007810000 */
[----:B------:R-:W3:Y:S01]  /*ea70*/  MUFU.TANH R164, R164 ;  /* 0x000000a400a47308 */ /* 0x000ee20000002400 */
[----:B------:R-:W-:Y:S02]  /*ea80*/  FSEL R169, R169, -INF , P1 ;  /* 0xff800000a9a97808 */ /* 0x000fe40000800000 */
[----:B------:R-:W-:-:S05]  /*ea90*/  FMNMX.FTZ R153, R177, R153, !PT ;  /* 0x00000099b1997209 */ /* 0x000fca0007810000 */
[----:B------:R-:W4:Y:S01]  /*eaa0*/  MUFU.TANH R165, R165 ;  /* 0x000000a500a57308 */ /* 0x000f220000002400 */
[----:B0-----:R-:W-:Y:S02]  /*eab0*/  FSEL R3, R3, -INF , P2 ;  /* 0xff80000003037808 */ /* 0x001fe40001000000 */
[----:B------:R-:W-:Y:S02]  /*eac0*/  FMNMX.FTZ R153, R169, R153, !PT ;  /* 0x00000099a9997209 */ /* 0x000fe40007810000 */
[----:B--2---:R-:W-:Y:S02]  /*ead0*/  FSEL R163, R163, -INF , P3 ;  /* 0xff800000a3a37808 */ /* 0x004fe40001800000 */
[----:B------:R-:W-:Y:S02]  /*eae0*/  FMNMX.FTZ R153, R3, R153, !PT ;  /* 0x0000009903997209 */ /* 0x000fe40007810000 */
[----:B---3--:R-:W-:Y:S02]  /*eaf0*/  FSEL R164, R164, -INF , P4 ;  /* 0xff800000a4a47808 */ /* 0x008fe40002000000 */
[----:B------:R-:W-:-:S04]  /*eb00*/  FMNMX.FTZ R153, R163, R153, !PT ;  /* 0x00000099a3997209 */ /* 0x000fc80007810000 */
[----:B------:R-:W-:Y:S02]  /*eb10*/  FMNMX.FTZ R153, R164, R153, !PT ;  /* 0x00000099a4997209 */ /* 0x000fe40007810000 */
[----:B----4-:R-:W-:-:S04]  /*eb20*/  FSEL R165, R165, -INF , P5 ;  /* 0xff800000a5a57808 */ /* 0x010fc80002800000 */
[----:B------:R-:W-:-:S05]  /*eb30*/  FMNMX.FTZ R153, R165, R153, !PT ;  /* 0x00000099a5997209 */ /* 0x000fca0007810000 */
[----:B------:R-:W0:Y:S02]  /*eb40*/  SHFL.BFLY PT, R167, R153, 0x2, 0x1f ;  /* 0x0c401f0099a77f89 */ /* 0x000e2400000e0000 */
[----:B0-----:R-:W-:-:S05]  /*eb50*/  FMNMX.FTZ R167, R153, R167, !PT ;  /* 0x000000a799a77209 */ /* 0x001fca0007810000 */
[----:B------:R-:W0:Y:S01]  /*eb60*/  SHFL.BFLY PT, R176, R167, 0x1, 0x1f ;  /* 0x0c201f00a7b07f89 */ /* 0x000e2200000e0000 */
[----:B------:R-:W2:Y:S01]  /*eb70*/  S2R R198, SR_TID.X ;  /* 0x0000000000c67919 */ /* 0x000ea20000002100 */
[----:B0-----:R-:W-:-:S04]  /*eb80*/  FMNMX.FTZ R176, R167, R176, !PT ;  /* 0x000000b0a7b07209 */ /* 0x001fc80007810000 */
[C---:B------:R-:W-:Y:S01]  /*eb90*/  FSETP.NEU.FTZ.AND P1, PT, R176.reuse, -INF , PT ;  /* 0xff800000b000780b */ /* 0x040fe20003f3d000 */
[----:B------:R-:W-:-:S03]  /*eba0*/  FMUL.FTZ R167, R176, UR46 ;  /* 0x0000002eb0a77c20 */ /* 0x000fc60008410000 */
[----:B------:R-:W-:Y:S02]  /*ebb0*/  FSEL R153, R176, RZ, P1 ;  /* 0x000000ffb0997208 */ /* 0x000fe40000800000 */
[----:B------:R-:W-:-:S03]  /*ebc0*/  FSEL R167, R167, RZ, P1 ;  /* 0x000000ffa7a77208 */ /* 0x000fc60000800000 */
[----:B------:R-:W-:Y:S02]  /*ebd0*/  FADD.FTZ R153, -R153, R20 ;  /* 0x0000001499997221 */ /* 0x000fe40000010100 */
[--C-:B------:R-:W-:Y:S02]  /*ebe0*/  FFMA.FTZ R160, R160, UR46, -R167.reuse ;  /* 0x0000002ea0a07c23 */ /* 0x100fe400080108a7 */
[----:B------:R-:W-:Y:S01]  /*ebf0*/  FMUL.FTZ R153, R153, UR46 ;  /* 0x0000002e99997c20 */ /* 0x000fe20008410000 */
[--C-:B------:R-:W-:Y:S01]  /*ec00*/  FFMA.FTZ R194, R197, UR46, -R167.reuse ;  /* 0x0000002ec5c27c23 */ /* 0x100fe200080108a7 */
[--C-:B------:R-:W-:Y:S02]  /*ec10*/  FFMA.FTZ R161, R161, UR46, -R167.reuse ;  /* 0x0000002ea1a17c23 */ /* 0x100fe400080108a7 */
[----:B------:R-:W-:Y:S01]  /*ec20*/  MUFU.EX2 R160, R160 ;  /* 0x000000a000a07308 */ /* 0x000fe20000000800 */
[--C-:B------:R-:W-:Y:S01]  /*ec30*/  FFMA.FTZ R168, R168, UR46, -R167.reuse ;  /* 0x0000002ea8a87c23 */ /* 0x100fe200080108a7 */
[--C-:B------:R-:W-:Y:S01]  /*ec40*/  FFMA.FTZ R196, R196, UR46, -R167.reuse ;  /* 0x0000002ec4c47c23 */ /* 0x100fe200080108a7 */
[--C-:B------:R-:W-:Y:S01]  /*ec50*/  FFMA.FTZ R20, R209, UR46, -R167.reuse ;  /* 0x0000002ed1147c23 */ /* 0x100fe200080108a7 */
[----:B------:R-:W-:-:S04]  /*ec60*/  FFMA.FTZ R195, R208, UR46, -R167 ;  /* 0x0000002ed0c37c23 */ /* 0x000fc800080108a7 */
        /* <DEDUP_REMOVED lines=18> */
[----:B------:R3:W4:Y:S01]  /*ed90*/  MUFU.EX2 R153, R161 ;  /* 0x000000a100997308 */ /* 0x0007220000000800 */
[----:B------:R-:W-:Y:S01]  /*eda0*/  IMAD.U32 R167, RZ, RZ, UR37 ;  /* 0x00000025ffa77e24 */ /* 0x000fe2000f8e00ff */
[----:B--2---:R-:W-:Y:S01]  /*edb0*/  SHF.R.U32.HI R198, RZ, 0x7, R198 ;  /* 0x00000007ffc67819 */ /* 0x004fe200000116c6 */
[-C--:B------:R-:W-:Y:S01]  /*edc0*/  FMUL.FTZ R24, R24, R155.reuse ;  /* 0x0000009b18187220 */ /* 0x080fe20000410000 */
[-C--:B------:R-:W-:Y:S01]  /*edd0*/  FMUL.FTZ R25, R25, R155.reuse ;  /* 0x0000009b19197220 */ /* 0x080fe20000410000 */
[----:B------:R-:W-:Y:S01]  /*ede0*/  FMUL.FTZ R28, R28, R155 ;  /* 0x0000009b1c1c7220 */ /* 0x000fe20000410000 */
[----:B---3--:R-:W-:-:S02]  /*edf0*/  VIADD R161, R14, 0x32440 ;  /* 0x000324400ea17836 */ /* 0x008fc40000000000 */
        /* <DEDUP_REMOVED lines=61> */
[----:B------:R-:W-:-:S02]  /*f1d0*/  PRMT R161, R167, 0x654, R161 ;  /* 0x00000654a7a17816 */ /* 0x000fc400000000a1 */
[----:B------:R-:W-:Y:S02]  /*f1e0*/  IADD3 R155, R198, 0x8, RZ ;  /* 0x00000008c69b7810 */ /* 0x000fe40007ffe0ff */
[----:B------:R2:W-:Y:S01]  /*f1f0*/  SYNCS.ARRIVE.TRANS64.RED.A1T0 RZ, [R161+URZ], RZ ;  /* 0x000000ffa1ff79a7 */ /* 0x0005e2000810043f */
[----:B0-----:R-:W-:Y:S01]  /*f200*/  FFMA.FTZ R167, R197, R0, R160 ;  /* 0x00000000c5a77223 */ /* 0x001fe200000100a0 */
[----:B------:R-:W-:Y:S03]  /*f210*/  MUFU.EX2 R168, R168 ;  /* 0x000000a800a87308 */ /* 0x000fe60000000800 */
[C---:B----4-:R-:W-:Y:S01]  /*f220*/  FADD.FTZ R167, R153.reuse, R167 ;  /* 0x000000a799a77221 */ /* 0x050fe20000010000 */
[----:B------:R-:W-:-:S04]  /*f230*/  F2FP.F16.F32.PACK_AB R153, R153, R160 ;  /* 0x000000a09999723e */ /* 0x000fc800000000ff */
[----:B------:R-:W0:Y:S01]  /*f240*/  MUFU.EX2 R0, R196 ;  /* 0x000000c400007308 */ /* 0x000e220000000800 */
[----:B------:R0:W-:Y:S01]  /*f250*/  BAR.SYNC.DEFER_BLOCKING R155, 0x100 ;  /* 0x0004009b0000751d */ /* 0x0001e20000010000 */
[----:B------:R-:W-:Y:S02]  /*f260*/  IMAD.MOV.U32 R160, RZ, RZ, 0xc00 ;  /* 0x00000c00ffa07424 */ /* 0x000fe400078e00ff */
[----:B--2---:R-:W-:Y:S02]  /*f270*/  IMAD.MOV.U32 R161, RZ, RZ, 0x40000040 ;  /* 0x40000040ffa17424 */ /* 0x004fe400078e00ff */
[----:B------:R-:W-:Y:S02]  /*f280*/  IMAD R160, R18, R160, UR39 ;  /* 0x0000002712a07e24 */ /* 0x000fe4000f8e02a0 */
[-C--:B------:R-:W-:Y:S01]  /*f290*/  FMUL.FTZ R26, R26, R197.reuse ;  /* 0x000000c51a1a7220 */ /* 0x080fe20000410000 */
[-C--:B------:R-:W-:Y:S01]  /*f2a0*/  FMUL.FTZ R27, R27, R197.reuse ;  /* 0x000000c51b1b7220 */ /* 0x080fe20000410000 */
[----:B------:R-:W-:Y:S01]  /*f2b0*/  R2UR UR7, R161 ;  /* 0x00000000a10772ca */ /* 0x000fe200000e0000 */
[-C--:B------:R-:W-:Y:S01]  /*f2c0*/  FMUL.FTZ R30, R30, R197.reuse ;  /* 0x000000c51e1e7220 */ /* 0x080fe20000410000 */
[----:B------:R-:W-:Y:S01]  /*f2d0*/  R2UR UR6, R160 ;  /* 0x00000000a00672ca */ /* 0x000fe200000e0000 */
        /* <DEDUP_REMOVED lines=61> */
[----:B0-----:R-:W-:-:S05]  /*f6b0*/  F2FP.F16.F32.PACK_AB R155, R0, R168 ;  /* 0x000000a8009b723e */ /* 0x001fca00000000ff */
[----:B------:R-:W-:-:S06]  /*f6c0*/  WARPGROUP.ARRIVE ;  /* 0x00000000000079c5 */ /* 0x000fcc0000000000 */
[----:B------:R-:W-:Y:S01]  /*f6d0*/  HGMMA.64x256x16.F32 R24, R152, gdesc[UR4].tnspB, R24, gsb0 ;  /* 0x43e0000498187df0 */ /* 0x000fe20008000818 */
[----:B------:R-:W0:Y:S08]  /*f6e0*/  MUFU.EX2 R192, R192 ;  /* 0x000000c000c07308 */ /* 0x000e300000000800 */
[----:B------:R-:W-:Y:S08]  /*f6f0*/  MUFU.EX2 R191, R191 ;  /* 0x000000bf00bf7308 */ /* 0x000ff00000000800 */
[----:B------:R-:W-:Y:S08]  /*f700*/  MUFU.EX2 R20, R20 ;  /* 0x0000001400147308 */ /* 0x000ff00000000800 */
[----:B------:R-:W-:Y:S01]  /*f710*/  MUFU.EX2 R161, R195 ;  /* 0x000000c300a17308 */ /* 0x000fe20000000800 */
[----:B0-----:R-:W-:-:S07]  /*f720*/  FADD.FTZ R188, R192, R188 ;  /* 0x000000bcc0bc7221 */ /* 0x001fce0000010000 */
[----:B------:R-:W-:Y:S08]  /*f730*/  MUFU.EX2 R185, R185 ;  /* 0x000000b900b97308 */ /* 0x000ff00000000800 */
[----:B------:R-:W-:Y:S01]  /*f740*/  MUFU.EX2 R186, R186 ;  /* 0x000000ba00ba7308 */ /* 0x000fe20000000800 */
[----:B------:R-:W-:-:S07]  /*f750*/  WARPGROUP.DEPBAR.LE gsb0, 0x0 ;  /* 0x00008000000079c5 */ /* 0x000fce0000010000 */
[----:B------:R-:W0:Y:S08]  /*f760*/  MUFU.EX2 R155, R166 ;  /* 0x000000a6009b7308 */ /* 0x000e300000000800 */
[----:B------:R-:W2:Y:S08]  /*f770*/  MUFU.EX2 R154, R162 ;  /* 0x000000a2009a7308 */ /* 0x000eb00000000800 */
[----:B------:R-:W-:Y:S08]  /*f780*/  MUFU.EX2 R162, R194 ;  /* 0x000000c200a27308 */ /* 0x000ff00000000800 */
[----:B------:R-:W3:Y:S01]  /*f790*/  MUFU.EX2 R166, R193 ;  /* 0x000000c100a67308 */ /* 0x000ee20000000800 */
[----:B------:R-:W-:-:S02]  /*f7a0*/  VIADD R152, R160, 0x80 ;  /* 0x00000080a0987836 */ /* 0x000fc40000000000 */
[----:B------:R-:W-:Y:S02]  /*f7b0*/  IMAD.MOV.U32 R153, RZ, RZ, 0x40000040 ;  /* 0x40000040ff997424 */ /* 0x000fe400078e00ff */
[----:B0-----:R-:W-:Y:S01]  /*f7c0*/  FADD.FTZ R188, R155, R188 ;  /* 0x000000bc9bbc7221 */ /* 0x001fe20000010000 */
[----:B------:R-:W-:Y:S02]  /*f7d0*/  R2UR UR6, R152 ;  /* 0x00000000980672ca */ /* 0x000fe400000e0000 */
[----:B------:R-:W-:Y:S01]  /*f7e0*/  R2UR UR7, R153 ;  /* 0x00000000990772ca */ /* 0x000fe200000e0000 */
[----:B--2---:R-:W-:Y:S01]  /*f7f0*/  FADD.FTZ R188, R154, R188 ;  /* 0x000000bc9abc7221 */ /* 0x004fe20000010000 */
[----:B------:R-:W-:Y:S02]  /*f800*/  F2FP.F16.F32.PACK_AB R152, R155, R192 ;  /* 0x000000c09b98723e */ /* 0x000fe400000000ff */
[----:B------:R-:W-:Y:S02]  /*f810*/  F2FP.F16.F32.PACK_AB R154, R191, R154 ;  /* 0x0000009abf9a723e */ /* 0x000fe400000000ff */
[----:B------:R-:W-:-:S02]  /*f820*/  F2FP.F16.F32.PACK_AB R153, R161, R20 ;  /* 0x00000014a199723e */ /* 0x000fc400000000ff */
[----:B---3--:R-:W-:-:S04]  /*f830*/  F2FP.F16.F32.PACK_AB R155, R166, R162 ;  /* 0x000000a2a69b723e */ /* 0x008fc800000000ff */
[----:B------:R-:W-:-:S06]  /*f840*/  WARPGROUP.ARRIVE ;  /* 0x00000000000079c5 */ /* 0x000fcc0000000000 */
[----:B------:R-:W-:Y:S01]  /*f850*/  HGMMA.64x256x16.F32 R24, R152, gdesc[UR4].tnspB, R24, gsb0 ;  /* 0x43e0000498187df0 */ /* 0x000fe20008000818 */
[----:B------:R-:W-:Y:S02]  /*f860*/  FADD.FTZ R188, R191, R188 ;  /* 0x000000bcbfbc7221 */ /* 0x000fe40000010000 */
        /* <DEDUP_REMOVED lines=9> */
[----:B------:R-:W0:Y:S08]  /*f900*/  MUFU.EX2 R154, R178 ;  /* 0x000000b2009a7308 */ /* 0x000e300000000800 */
[----:B------:R-:W2:Y:S08]  /*f910*/  MUFU.EX2 R155, R180 ;  /* 0x000000b4009b7308 */ /* 0x000eb00000000800 */
[----:B------:R-:W3:Y:S08]  /*f920*/  MUFU.EX2 R178, R190 ;  /* 0x000000be00b27308 */ /* 0x000ef00000000800 */
[----:B------:R4:W1:Y:S01]  /*f930*/  MUFU.EX2 R180, R187 ;  /* 0x000000bb00b47308 */ /* 0x0008620000000800 */
[----:B0-----:R-:W-:Y:S01]  /*f940*/  FADD.FTZ R188, R154, R188 ;  /* 0x000000bc9abc7221 */ /* 0x001fe20000010000 */
[----:B------:R-:W-:-:S02]  /*f950*/  VIADD R152, R160, 0x100 ;  /* 0x00000100a0987836 */ /* 0x000fc40000000000 */
[----:B------:R-:W-:-:S03]  /*f960*/  IMAD.MOV.U32 R153, RZ, RZ, 0x40000040 ;  /* 0x40000040ff997424 */ /* 0x000fc600078e00ff */
[----:B------:R-:W-:Y:S01]  /*f970*/  R2UR UR6, R152 ;  /* 0x00000000980672ca */ /* 0x000fe200000e0000 */
[----:B----4-:R-:W-:Y:S01]  /*f980*/  FADD.FTZ R187, R191, R188 ;  /* 0x000000bcbfbb7221 */ /* 0x010fe20000010000 */
[----:B------:R-:W-:Y:S02]  /*f990*/  R2UR UR7, R153 ;  /* 0x00000000990772ca */ /* 0x000fe400000e0000 */
[----:B------:R-:W-:Y:S01]  /*f9a0*/  F2FP.F16.F32.PACK_AB R152, R191, R154 ;  /* 0x0000009abf98723e */ /* 0x000fe200000000ff */
[----:B--2---:R-:W-:Y:S01]  /*f9b0*/  FADD.FTZ R187, R155, R187 ;  /* 0x000000bb9bbb7221 */ /* 0x004fe20000010000 */
[----:B------:R-:W-:Y:S02]  /*f9c0*/  F2FP.F16.F32.PACK_AB R154, R185, R155 ;  /* 0x0000009bb99a723e */ /* 0x000fe400000000ff */
[----:B---3--:R-:W-:Y:S02]  /*f9d0*/  F2FP.F16.F32.PACK_AB R153, R179, R178 ;  /* 0x000000b2b399723e */ /* 0x008fe400000000ff */
[----:B-1----:R-:W-:-:S04]  /*f9e0*/  F2FP.F16.F32.PACK_AB R155, R186, R180 ;  /* 0x000000b4ba9b723e */ /* 0x002fc800000000ff */
[----:B------:R-:W-:-:S06]  /*f9f0*/  WARPGROUP.ARRIVE ;  /* 0x00000000000079c5 */ /* 0x000fcc0000000000 */
[----:B------:R-:W-:Y:S01]  /*fa00*/  HGMMA.64x256x16.F32 R24, R152, gdesc[UR4].tnspB, R24, gsb0 ;  /* 0x43e0000498187df0 */ /* 0x000fe20008000818 */
[----:B------:R-:W-:Y:S01]  /*fa10*/  FADD.FTZ R187, R185, R187 ;  /* 0x000000bbb9bb7221 */ /* 0x000fe20000010000 */
[----:B------:R-:W0:Y:S03]  /*fa20*/  MUFU.EX2 R181, R181 ;  /* 0x000000b500b57308 */ /* 0x000e260000000800 */
[----:B------:R-:W-:-:S05]  /*fa30*/  FADD.FTZ R187, R170, R187 ;  /* 0x000000bbaabb7221 */ /* 0x000fca0000010000 */
        /* <DEDUP_REMOVED lines=8> */
[----:B------:R-:W1:Y:S01]  /*fac0*/  MUFU.EX2 R154, R172 ;  /* 0x000000ac009a7308 */ /* 0x000e620000000800 */
[----:B------:R-:W-:Y:S01]  /*fad0*/  MOV R153, 0x40000040 ;  /* 0x4000004000997802 */ /* 0x000fe20000000f00 */
[----:B------:R-:W-:-:S03]  /*fae0*/  VIADD R152, R160, 0x180 ;  /* 0x00000180a0987836 */ /* 0x000fc60000000000 */
[----:B------:R-:W-:Y:S01]  /*faf0*/  R2UR UR7, R153 ;  /* 0x00000000990772ca */ /* 0x000fe200000e0000 */
[C---:B------:R-:W-:Y:S01]  /*fb00*/  FADD.FTZ R153, R171.reuse, R187 ;  /* 0x000000bbab997221 */ /* 0x040fe20000010000 */
[----:B------:R-:W-:Y:S02]  /*fb10*/  R2UR UR6, R152 ;  /* 0x00000000980672ca */ /* 0x000fe400000e0000 */
[----:B------:R-:W-:Y:S02]  /*fb20*/  F2FP.F16.F32.PACK_AB R152, R171, R170 ;  /* 0x000000aaab98723e */ /* 0x000fe400000000ff */
[----:B0-----:R-:W-:Y:S01]  /*fb30*/  F2FP.F16.F32.PACK_AB R155, R181, R184 ;  /* 0x000000b8b59b723e */ /* 0x001fe200000000ff */
[----:B-1----:R-:W-:Y:S01]  /*fb40*/  FADD.FTZ R153, R154, R153 ;  /* 0x000000999a997221 */ /* 0x002fe20000010000 */
[----:B------:R-:W-:-:S03]  /*fb50*/  F2FP.F16.F32.PACK_AB R154, R173, R154 ;  /* 0x0000009aad9a723e */ /* 0x000fc600000000ff */
[----:B------:R-:W-:Y:S01]  /*fb60*/  FADD.FTZ R170, R173, R153 ;  /* 0x00000099adaa7221 */ /* 0x000fe20000010000 */
[----:B------:R-:W-:-:S04]  /*fb70*/  F2FP.F16.F32.PACK_AB R153, R183, R182 ;  /* 0x000000b6b799723e */ /* 0x000fc800000000ff */
[----:B------:R-:W-:-:S06]  /*fb80*/  WARPGROUP.ARRIVE ;  /* 0x00000000000079c5 */ /* 0x000fcc0000000000 */
[----:B------:R-:W-:Y:S01]  /*fb90*/  HGMMA.64x256x16.F32 R24, R152, gdesc[UR4].tnspB, R24, gsb0 ;  /* 0x43e0000498187df0 */ /* 0x000fe20008000818 */
[----:B------:R-:W-:Y:S01]  /*fba0*/  FADD.FTZ R170, R159, R170 ;  /* 0x000000aa9faa7221 */ /* 0x000fe20000010000 */
[----:B------:R-:W-:Y:S08]  /*fbb0*/  MUFU.EX2 R228, R228 ;  /* 0x000000e400e47308 */ /* 0x000ff00000000800 */
[----:B------:R-:W-:Y:S08]  /*fbc0*/  MUFU.EX2 R211, R211 ;  /* 0x000000d300d37308 */ /* 0x000ff00000000800 */
[----:B------:R-:W-:Y:S08]  /*fbd0*/  MUFU.EX2 R163, R163 ;  /* 0x000000a300a37308 */ /* 0x000ff00000000800 */
[----:B------:R-:W-:Y:S08]  /*fbe0*/  MUFU.EX2 R164, R164 ;  /* 0x000000a400a47308 */ /* 0x000ff00000000800 */
[----:B------:R-:W-:Y:S01]  /*fbf0*/  MUFU.EX2 R165, R165 ;  /* 0x000000a500a57308 */ /* 0x000fe20000000800 */
[----:B------:R-:W-:-:S07]  /*fc00*/  WARPGROUP.DEPBAR.LE gsb0, 0x0 ;  /* 0x00008000000079c5 */ /* 0x000fce0000010000 */
[----:B------:R0:W1:Y:S01]  /*fc10*/  MUFU.EX2 R154, R156 ;  /* 0x0000009c009a7308 */ /* 0x0000620000000800 */
[----:B------:R-:W-:Y:S02]  /*fc20*/  VIADD R152, R160, 0x200 ;  /* 0x00000200a0987836 */ /* 0x000fe40000000000 */
[----:B------:R-:W-:-:S03]  /*fc30*/  IMAD.MOV.U32 R153, RZ, RZ, 0x40000040 ;  /* 0x40000040ff997424 */ /* 0x000fc600078e00ff */
[----:B------:R-:W-:Y:S01]  /*fc40*/  R2UR UR6, R152 ;  /* 0x00000000980672ca */ /* 0x000fe200000e0000 */
[----:B0-----:R-:W-:Y:S01]  /*fc50*/  FADD.FTZ R156, R157, R170 ;  /* 0x000000aa9d9c7221 */ /* 0x001fe20000010000 */
[----:B------:R-:W-:Y:S02]  /*fc60*/  R2UR UR7, R153 ;  /* 0x00000000990772ca */ /* 0x000fe400000e0000 */
[----:B------:R-:W-:Y:S02]  /*fc70*/  F2FP.F16.F32.PACK_AB R152, R157, R159 ;  /* 0x0000009f9d98723e */ /* 0x000fe400000000ff */
[----:B------:R-:W-:Y:S02]  /*fc80*/  F2FP.F16.F32.PACK_AB R153, R175, R174 ;  /* 0x000000aeaf99723e */ /* 0x000fe400000000ff */
[----:B------:R-:W-:Y:S01]  /*fc90*/  F2FP.F16.F32.PACK_AB R155, R169, R177 ;  /* 0x000000b1a99b723e */ /* 0x000fe200000000ff */
[----:B-1----:R-:W-:Y:S01]  /*fca0*/  FADD.FTZ R156, R154, R156 ;  /* 0x0000009c9a9c7221 */ /* 0x002fe20000010000 */
[----:B------:R-:W-:-:S04]  /*fcb0*/  F2FP.F16.F32.PACK_AB R154, R158, R154 ;  /* 0x0000009a9e9a723e */ /* 0x000fc800000000ff */
[----:B------:R-:W-:-:S06]  /*fcc0*/  WARPGROUP.ARRIVE ;  /* 0x00000000000079c5 */ /* 0x000fcc0000000000 */
[----:B------:R-:W-:Y:S01]  /*fcd0*/  HGMMA.64x256x16.F32 R24, R152, gdesc[UR4].tnspB, R24, gsb0 ;  /* 0x43e0000498187df0 */ /* 0x000fe20008000818 */
[----:B------:R-:W-:-:S04]  /*fce0*/  FADD.FTZ R156, R158, R156 ;  /* 0x0000009c9e9c7221 */ /* 0x000fc80000010000 */
[----:B------:R-:W-:Y:S01]  /*fcf0*/  FADD.FTZ R156, R228, R156 ;  /* 0x0000009ce49c7221 */ /* 0x000fe20000010000 */
[----:B------:R-:W-:-:S04]  /*fd00*/  FADD.FTZ R167, R168, R167 ;  /* 0x000000a7a8a77221 */ /* 0x000fc80000010000 */
        /* <DEDUP_REMOVED lines=16> */
[----:B------:R-:W-:Y:S01]  /*fe10*/  FADD.FTZ R174, R169, R174 ;  /* 0x000000aea9ae7221 */ /* 0x000fe20000010000 */
[----:B------:R-:W-:Y:S02]  /*fe20*/  WARPGROUP.DEPBAR.LE gsb0, 0x0 ;  /* 0x00008000000079c5 */ /* 0x000fe40000010000 */
[----:B------:R-:W0:Y:S08]  /*fe30*/  MUFU.EX2 R154, R210 ;  /* 0x000000d2009a7308 */ /* 0x000e300000000800 */
[----:B------:R-:W1:Y:S08]  /*fe40*/  MUFU.EX2 R155, R21 ;  /* 0x00000015009b7308 */ /* 0x000e700000000800 */
[----:B------:R2:W3:Y:S01]  /*fe50*/  MUFU.EX2 R21, R3 ;  /* 0x0000000300157308 */ /* 0x0004e20000000800 */
[----:B------:R-:W-:-:S02]  /*fe60*/  VIADD R152, R160, 0x280 ;  /* 0x00000280a0987836 */ /* 0x000fc40000000000 */
[----:B------:R-:W-:Y:S02]  /*fe70*/  IMAD.MOV.U32 R153, RZ, RZ, 0x40000040 ;  /* 0x40000040ff997424 */ /* 0x000fe400078e00ff */
[----:B--2---:R-:W-:Y:S01]  /*fe80*/  FADD.FTZ R3, R211, R156 ;  /* 0x0000009cd3037221 */ /* 0x004fe20000010000 */
[----:B------:R-:W-:-:S03]  /*fe90*/  R2UR UR6, R152 ;  /* 0x00000000980672ca */ /* 0x000fc600000e0000 */
[----:B0-----:R-:W-:Y:S01]  /*fea0*/  FADD.FTZ R3, R154, R3 ;  /* 0x000000039a037221 */ /* 0x001fe20000010000 */
[----:B------:R-:W-:Y:S02]  /*feb0*/  R2UR UR7, R153 ;  /* 0x00000000990772ca */ /* 0x000fe400000e0000 */
[C---:B-1----:R-:W-:Y:S01]  /*fec0*/  F2FP.F16.F32.PACK_AB R154, R155.reuse, R154 ;  /* 0x0000009a9b9a723e */ /* 0x042fe200000000ff */
[----:B------:R-:W-:Y:S01]  /*fed0*/  FADD.FTZ R3, R155, R3 ;  /* 0x000000039b037221 */ /* 0x000fe20000010000 */
[----:B------:R-:W-:Y:S02]  /*fee0*/  F2FP.F16.F32.PACK_AB R152, R211, R228 ;  /* 0x000000e4d398723e */ /* 0x000fe400000000ff */
[----:B---3--:R-:W-:Y:S02]  /*fef0*/  F2FP.F16.F32.PACK_AB R153, R163, R21 ;  /* 0x00000015a399723e */ /* 0x008fe400000000ff */
[----:B------:R-:W-:-:S04]  /*ff00*/  F2FP.F16.F32.PACK_AB R155, R165, R164 ;  /* 0x000000a4a59b723e */ /* 0x000fc800000000ff */
[----:B------:R-:W-:-:S06]  /*ff10*/  WARPGROUP.ARRIVE ;  /* 0x00000000000079c5 */ /* 0x000fcc0000000000 */
[----:B------:R-:W-:Y:S01]  /*ff20*/  HGMMA.64x256x16.F32 R24, R152, gdesc[UR4].tnspB, R24, gsb0 ;  /* 0x43e0000498187df0 */ /* 0x000fe20008000818 */
[----:B------:R-:W-:-:S04]  /*ff30*/  FADD.FTZ R174, R21, R174 ;  /* 0x000000ae15ae7221 */ /* 0x000fc80000010000 */
[----:B------:R-:W-:-:S04]  /*ff40*/  FADD.FTZ R163, R163, R174 ;  /* 0x000000aea3a37221 */ /* 0x000fc80000010000 */
[----:B------:R-:W-:-:S04]  /*ff50*/  FADD.FTZ R0, R164, R163 ;  /* 0x000000a3a4007221 */ /* 0x000fc80000010000 */
[----:B------:R-:W-:Y:S01]  /*ff60*/  FADD.FTZ R0, R165, R0 ;  /* 0x00000000a5007221 */ /* 0x000fe20000010000 */
[----:B------:R-:W-:Y:S02]  /*ff70*/  WARPGROUP.DEPBAR.LE gsb0, 0x0 ;  /* 0x00008000000079c5 */ /* 0x000fe40000010000 */
[----:B------:R-:W-:Y:S05]  /*ff80*/  @!P0 BRA `(.L_x_6069) ;  /* 0x0000000000048947 */ /* 0x000fea0003800000 */
[----:B------:R-:W-:Y:S01]  /*ff90*/  BPT.TRAP 0x1 ;  /* 0x000000040000795c */ /* 0x000fe20000300000 */
.L_x_6069:
[----:B------:R-:W2:Y:S01]  /*ffa0*/  LDL R20, [R1+0xb0] ;  /* 0x0000b00001147983 */ /* 0x000ea20000100800 */
[----:B------:R-:W-:Y:S01]  /*ffb0*/  VIADD R14, R14, 0x32460 ;  /* 0x000324600e0e7836 */ /* 0x000fe20000000000 */
[----:B------:R-:W-:-:S04]  /*ffc0*/  MOV R21, UR37 ;  /* 0x0000002500157c02 */ /* 0x000fc80008000f00 */
[----:B------:R-:W-:Y:S01]  /*ffd0*/  PRMT R14, R21, 0x654, R14 ;  /* 0x00000654150e7816 */ /* 0x000fe2000000000e */
[----:B------:R-:W-:-:S03]  /*ffe0*/  IMAD.MOV.U32 R21, RZ, RZ, R15 ;  /* 0x000000ffff157224 */ /* 0x000fc600078e000f */
[----:B------:R0:W-:Y:S01]  /*fff0*/  SYNCS.ARRIVE.TRANS64.RED.A1T0 RZ, [R14+URZ], RZ ;  /* 0x000000ff0eff79a7 */ /* 0x0001e2000810043f */
[C---:B--2---:R-:W-:Y:S01]  /*10000*/  ISETP.GT.AND P1, PT, R13.reuse, R20, PT ;  /* 0x000000140d00720c */ /* 0x044fe20003f24270 */
[----:B------:R-:W-:Y:S02]  /*10010*/  VIADD R13, R13, 0xffffffff ;  /* 0xffffffff0d0d7836 */ /* 0x000fe40000000000 */
[----:B------:R-:W-:-:S10]  /*10020*/  IMAD.MOV.U32 R20, RZ, RZ, R176 ;  /* 0x000000ffff147224 */ /* 0x000fd400078e00b0 */
[----:B0-----:R-:W-:Y:S05]  /*10030*/  @P1 BRA `(.L_x_6070) ;  /* 0xffffffc400e01947 */ /* 0x001fea000383ffff */
.L_x_6059:
[----:B------:R-:W-:-:S13]  /*10040*/  ISETP.GE.AND P1, PT, R13, RZ, PT ;  /* 0x000000ff0d00720c */ /* 0x000fda0003f26270 */
[----:B------:R-:W-:Y:S05]  /*10050*/  @!P1 BRA `(.L_x_6071) ;  /* 0x0000003000309947 */ /* 0x000fea0003800000 */
[----:B------:R-:W-:Y:S02]  /*10060*/  IMAD.MOV.U32 R20, RZ, RZ, R176 ;  /* 0x000000ffff147224 */ /* 0x000fe400078e00b0 */
[----:B------:R-:W-:-:S07]  /*10070*/  IMAD.MOV.U32 R21, RZ, RZ, R15 ;  /* 0x000000ffff157224 */ /* 0x000fce00078e000f */
.L_x_6082:
[----:B------:R-:W-:Y:S01]  /*10080*/  IADD3 R18, R18, 0x1, RZ ;  /* 0x0000000112127810 */ /* 0x000fe20007ffe0ff */
[----:B------:R-:W-:Y:S05]  /*10090*/  YIELD ;  /* 0x0000000000007946 */ /* 0x000fea0003800000 */
[----:B------:R-:W-:-:S04]  /*100a0*/  ISETP.NE.AND P1, PT, R18, 0x2, PT ;  /* 0x000000021200780c */ /* 0x000fc80003f25270 */
[----:B------:R-:W-:Y:S02]  /*100b0*/  SEL R15, RZ, 0x1, P1 ;  /* 0x00000001ff0f7807 */ /* 0x000fe40000800000 */
[----:B------:R-:W-:Y:S02]  /*100c0*/  SEL R18, R18, RZ, P1 ;  /* 0x000000ff12127207 */ /* 0x000fe40000800000 */
[----:B------:R-:W-:Y:S01]  /*100d0*/  LOP3.LUT R202, R202, R15, RZ, 0x3c, !PT ;  /* 0x0000000fcaca7212 */ /* 0x000fe200078e3cff */
[----:B0-----:R-:W-:Y:S06]  /*100e0*/  @!P0 BRA `(.L_x_6072) ;  /* 0x0000000000048947 */ /* 0x001fec0003800000 */
[----:B------:R-:W-:Y:S01]  /*100f0*/  BPT.TRAP 0x1 ;  /* 0x000000040000795c */ /* 0x000fe20000300000 */
.L_x_6072:
[----:B------:R-:W-:Y:S01]  /*10100*/  IMAD R14, R18, 0x8, R22 ;  /* 0x00000008120e7824 */ /* 0x000fe200078e0216 */
[----:B------:R-:W-:-:S04]  /*10110*/  SHF.L.U32 R12, R202, 0x1f, RZ ;  /* 0x0000001fca0c7819 */ /* 0x000fc800000006ff */
[----:B------:R0:W1:Y:S01]  /*10120*/  SYNCS.PHASECHK.TRANS64.TRYWAIT P1, [R14+URZ+0x32430], R12 ;  /* 0x0324300c0e0075a7 */ /* 0x000062000802017f */
[----:B------:R-:W-:Y:S05]  /*10130*/  @!P0 BRA `(.L_x_6073) ;  /* 0x0000000000048947 */ /* 0x000fea0003800000 */
[----:B------:R-:W-:Y:S01]  /*10140*/  BPT.TRAP 0x1 ;  /* 0x000000040000795c */ /* 0x000fe20000300000 */
.L_x_6073:
[----:B------:R-:W2:Y:S01]  /*10150*/  LDL R15, [R1+0x94] ;  /* 0x00009400010f7983 */ /* 0x000ea20000100800 */
[----:B------:R-:W-:Y:S02]  /*10160*/  IMAD.MOV.U32 R157, RZ, RZ, 0x40000040 ;  /* 0x40000040ff9d7424 */ /* 0x000fe400078e00ff */
[----:B--2---:R-:W-:Y:S01]  /*10170*/  IMAD R156, R18, 0x300, R15 ;  /* 0x00000300129c7824 */ /* 0x004fe200078e020f */
[----:B-1----:R-:W-:Y:S06]  /*10180*/  @P1 BRA `(.L_x_6074) ;  /* 0x0000000000081947 */ /* 0x002fec0003800000 */
[----:B------:R-:W1:Y:S02]  /*10190*/  SYNCS.PHASECHK.TRANS64.TRYWAIT P1, [R14+URZ+0x32430], R12 ;  /* 0x0324300c0e0075a7 */ /* 0x000e64000802017f */
[----:B-1----:R-:W-:Y:S05]  /*101a0*/  @!P1 BRA `(.L_x_6075) ;  /* 0x000000f400c49947 */ /* 0x002fea0003800000 */
.L_x_6074:
[----:B-----5:R2:W-:Y:S04]  /*101b0*/  STL.64 [R1+0xe0], R2 ;  /* 0x0000e00201007387 */ /* 0x0205e80000100a00 */
        /* <DEDUP_REMOVED lines=41> */
.L_x_6076:
[----:B------:R2:W3:Y:S01]  /*10450*/  SYNCS.PHASECHK.TRANS64.TRYWAIT P1, [R14+URZ+0x32450], R12 ;  /* 0x0324500c0e0075a7 */ /* 0x0004e2000802017f */
[----:B------:R-:W-:Y:S05]  /*10460*/  @!P0 BRA `(.L_x_6077) ;  /* 0x0000000000048947 */ /* 0x000fea0003800000 */
[----:B------:R-:W-:Y:S01]  /*10470*/  BPT.TRAP 0x1 ;  /* 0x000000040000795c */ /* 0x000fe20000300000 */
.L_x_6077:
[----:B---3--:R-:W-:Y:S05]  /*10480*/  @P1 BRA `(.L_x_6078) ;  /* 0x0000000000081947 */ /* 0x008fea0003800000 */
[----:B------:R-:W3:Y:S02]  /*10490*/  SYNCS.PHASECHK.TRANS64.TRYWAIT P1, [R14+URZ+0x32450], R12 ;  /* 0x0324500c0e0075a7 */ /* 0x000ee4000802017f */
[----:B---3--:R-:W-:Y:S05]  /*104a0*/  @!P1 BRA `(.L_x_6079) ;  /* 0x000000f400189947 */ /* 0x008fea0003800000 */
.L_x_6078:
        /* <DEDUP_REMOVED lines=13> */
[----:B-123--:R-:W2:Y:S01]  /*10580*/  LDL.64 R14, [R1+0x10] ;  /* 0x00001000010e7983 */ /* 0x00eea20000100a00 */
[----:B------:R-:W-:-:S03]  /*10590*/  R2UR UR4, R4 ;  /* 0x00000000040472ca */ /* 0x000fc600000e0000 */
[----:B0-----:R-:W3:Y:S01]  /*105a0*/  LDL.64 R2, [R1+0x60] ;  /* 0x0000600001027983 */ /* 0x001ee20000100a00 */
[----:B------:R-:W-:Y:S01]  /*105b0*/  R2UR UR5, R5 ;  /* 0x00000000050572ca */ /* 0x000fe200000e0000 */
[----:B------:R-:W-:Y:S01]  /*105c0*/  WARPGROUP.ARRIVE ;  /* 0x00000000000079c5 */ /* 0x000fe20000000000 */
[----:B------:R-:W-:-:S11]  /*105d0*/  MOV R211, 0x40000040 ;  /* 0x4000004000d37802 */ /* 0x000fd60000000f00 */
[----:B------:R-:W-:Y:S01]  /*105e0*/  HGMMA.64x96x16.F32 R152, gdesc[UR4], R152, gsb0 ;  /* 0x01600000049879f0 */ /* 0x000fe20008000898 */
[----:B------:R-:W-:Y:S02]  /*105f0*/  R2UR UR6, R210 ;  /* 0x00000000d20672ca */ /* 0x000fe400000e0000 */
[----:B------:R-:W-:Y:S01]  /*10600*/  R2UR UR7, R211 ;  /* 0x00000000d30772ca */ /* 0x000fe200000e0000 */
[----:B------:R-:W-:Y:S02]  /*10610*/  VIADD R210, R208, 0x4 ;  /* 0x00000004d0d27836 */ /* 0x000fe40000000000 */
[----:B------:R-:W-:Y:S01]  /*10620*/  IMAD.MOV.U32 R211, RZ, RZ, 0x40000040 ;  /* 0x40000040ffd37424 */ /* 0x000fe200078e00ff */
[----:B------:R-:W-:Y:S02]  /*10630*/  WARPGROUP.DEPBAR.LE gsb0, 0x0 ;  /* 0x00008000000079c5 */ /* 0x000fe40000010000 */
[----:B------:R-:W-:Y:S01]  /*10640*/  WARPGROUP.ARRIVE ;  /* 0x00000000000079c5 */ /* 0x000fe20000000000 */
[----:B----4-:R-:W-:-:S02]  /*10650*/  R2UR UR4, R20 ;  /* 0x00000000140472ca */ /* 0x010fc400000e0000 */
[----:B------:R-:W-:Y:S02]  /*10660*/  R2UR UR5, R21 ;  /* 0x00000000150572ca */ /* 0x000fe400000e0000 */
        /* <DEDUP_REMOVED lines=17> */
[----:B------:R-:W-:Y:S01]  /*10780*/  MOV R211, 0x40000040 ;  /* 0x4000004000d37802 */ /* 0x000fe20000000f00 */
[----:B------:R-:W3:Y:S01]  /*10790*/  LDL.64 R2, [R1+0x8] ;  /* 0x0000080001027983 */ /* 0x000ee20000100a00 */
        /* <DEDUP_REMOVED lines=9> */
[----:B------:R-:W-:Y:S01]  /*10830*/  VIADD R210, R208, 0x302 ;  /* 0x00000302d0d27836 */ /* 0x000fe20000000000 */
[----:B------:R0:W5:Y:S08]  /*10840*/  LDL.LU.64 R20, [R1+0xf8] ;  /* 0x0000f80001147983 */ /* 0x0001700000300a00 */
[----:B------:R-:W-:Y:S01]  /*10850*/  HGMMA.64x96x16.F32 R152, gdesc[UR4], R152, gsb0 ;  /* 0x01600000049879f0 */ /* 0x000fe20008000898 */
[----:B------:R-:W-:Y:S01]  /*10860*/  IMAD.MOV.U32 R211, RZ, RZ, 0x40000040 ;  /* 0x40000040ffd37424 */ /* 0x000fe200078e00ff */
[----:B------:R-:W-:-:S02]  /*10870*/  R2UR UR6, R210 ;  /* 0x00000000d20672ca */ /* 0x000fc400000e0000 */
[----:B--2---:R-:W-:Y:S02]  /*10880*/  R2UR UR4, R16 ;  /* 0x00000000100472ca */ /* 0x004fe400000e0000 */
[----:B------:R-:W-:Y:S02]  /*10890*/  R2UR UR7, R211 ;  /* 0x00000000d30772ca */ /* 0x000fe400000e0000 */
        /* <DEDUP_REMOVED lines=12> */
[----:B------:R-:W-:Y:S01]  /*10960*/  MOV R211, 0x40000040 ;  /* 0x4000004000d37802 */ /* 0x000fe20000000f00 */
[----:B------:R0:W5:Y:S01]  /*10970*/  LDL.LU R14, [R1+0xe8] ;  /* 0x0000e800010e7983 */ /* 0x0001620000300800 */
[----:B------:R-:W-:-:S02]  /*10980*/  WARPGROUP.DEPBAR.LE gsb0, 0x0 ;  /* 0x00008000000079c5 */ /* 0x000fc40000010000 */
[----:B------:R-:W-:-:S07]  /*10990*/  WARPGROUP.ARRIVE ;  /* 0x00000000000079c5 */ /* 0x000fce0000000000 */
[----:B------:R-:W-:Y:S01]  /*109a0*/  HGMMA.64x96x16.F32 R152, gdesc[UR4], R152, gsb0 ;  /* 0x01600000049879f0 */ /* 0x000fe20008000898 */
[----:B------:R-:W-:Y:S02]  /*109b0*/  R2UR UR6, R210 ;  /* 0x00000000d20672ca */ /* 0x000fe400000e0000 */
[----:B------:R-:W-:Y:S02]  /*109c0*/  R2UR UR7, R211 ;  /* 0x00000000d30772ca */ /* 0x000fe400000e0000 */
[----:B---3--:R-:W-:Y:S02]  /*109d0*/  R2UR UR4, R2 ;  /* 0x00000000020472ca */ /* 0x008fe400000e0000 */
        /* <DEDUP_REMOVED lines=84> */
.L_x_6080:
        /* <DEDUP_REMOVED lines=23> */
[----:B-1---5:R-:W-:Y:S01]  /*11090*/  FMNMX.FTZ R15, R229, R21, !PT ;  /* 0x00000015e50f7209 */ /* 0x022fe20007810000 */
        /* <DEDUP_REMOVED lines=11> */
[----:B------:R-:W-:Y:S01]  /*11150*/  UMOV UR46, UR44 ;  /* 0x0000002c002e7c82 */ /* 0x000fe20008000000 */
[----:B------:R-:W-:Y:S01]  /*11160*/  FMUL.FTZ R166, R166, UR42 ;  /* 0x0000002aa6a67c20 */ /* 0x000fe20008410000 */
[----:B------:R-:W-:Y:S01]  /*11170*/  FMUL.FTZ R178, R178, UR42 ;  /* 0x0000002ab2b27c20 */ /* 0x000fe20008410000 */
[----:B------:R-:W2:Y:S01]  /*11180*/  MUFU.TANH R209, R209 ;  /* 0x000000d100d17308 */ /* 0x000ea20000002400 */
[----:B---3--:R-:W-:Y:S01]  /*11190*/  FMNMX.FTZ R15, R211, R15, !PT ;  /* 0x0000000fd30f7209 */ /* 0x008fe20007810000 */
[----:B------:R-:W-:Y:S01]  /*111a0*/  FMUL.FTZ R179, R179, UR42 ;  /* 0x0000002ab3b37c20 */ /* 0x000fe20008410000 */
[----:B------:R-:W-:-:S05]  /*111b0*/  FMUL.FTZ R199, R199, UR42 ;  /* 0x0000002ac7c77c20 */ /* 0x000fca0008410000 */
        /* <DEDUP_REMOVED lines=24> */
[----:B------:R3:W4:Y:S01]  /*11340*/  MUFU.TANH R184, R185 ;  /* 0x000000b900b87308 */ /* 0x0007220000002400 */
[----:B-1----:R-:W-:-:S07]  /*11350*/  FMNMX.FTZ R15, R169, R15, !PT ;  /* 0x0000000fa90f7209 */ /* 0x002fce0007810000 */
[----:B------:R1:W0:Y:S01]  /*11360*/  MUFU.TANH R176, R188 ;  /* 0x000000bc00b07308 */ /* 0x0002220000002400 */
[----:B--2---:R-:W-:Y:S01]  /*11370*/  FMNMX.FTZ R15, R180, R15, !PT ;  /* 0x0000000fb40f7209 */ /* 0x004fe20007810000 */
[----:B---3--:R-:W-:-:S06]  /*11380*/  FMUL.FTZ R185, R197, UR42 ;  /* 0x0000002ac5b97c20 */ /* 0x008fcc0008410000 */
[----:B------:R-:W2:Y:S01]  /*11390*/  MUFU.TANH R189, R189 ;  /* 0x000000bd00bd7308 */ /* 0x000ea20000002400 */
[----:B-1----:R-:W-:Y:S01]  /*113a0*/  FMUL.FTZ R188, R196, UR42 ;  /* 0x0000002ac4bc7c20 */ /* 0x002fe20008410000 */
[----:B----4-:R-:W-:Y:S01]  /*113b0*/  FMNMX.FTZ R15, R184, R15, !PT ;  /* 0x0000000fb80f7209 */ /* 0x010fe20007810000 */
[----:B------:R-:W-:-:S05]  /*113c0*/  FMUL.FTZ R196, R167, UR42 ;  /* 0x0000002aa7c47c20 */ /* 0x000fca0008410000 */
        /* <DEDUP_REMOVED lines=8> */
[----:B------:R-:W-:Y:S01]  /*11450*/  MUFU.TANH R197, R154 ;  /* 0x0000009a00c57308 */ /* 0x000fe20000002400 */
[----:B--2---:R-:W-:-:S07]  /*11460*/  FMNMX.FTZ R15, R188, R15, !PT ;  /* 0x0000000fbc0f7209 */ /* 0x004fce0007810000 */
[----:B------:R-:W-:Y:S01]  /*11470*/  MUFU.TANH R181, R155 ;  /* 0x0000009b00b57308 */ /* 0x000fe20000002400 */
[----:B-1----:R-:W-:-:S05]  /*11480*/  FMNMX.FTZ R15, R185, R15, !PT ;  /* 0x0000000fb90f7209 */ /* 0x002fca0007810000 */
[----:B------:R-:W0:Y:S02]  /*11490*/  SHFL.BFLY PT, R173, R15, 0x2, 0x1f ;  /* 0x0c401f000fad7f89 */ /* 0x000e2400000e0000 */
[----:B------:R1:W2:Y:S08]  /*114a0*/  MUFU.TANH R155, R162 ;  /* 0x000000a2009b7308 */ /* 0x0002b00000002400 */
[----:B------:R3:W4:Y:S01]  /*114b0*/  MUFU.TANH R192, R158 ;  /* 0x0000009e00c07308 */ /* 0x0007220000002400 */
[----:B-1----:R-:W-:-:S07]  /*114c0*/  IMAD.MOV.U32 R162, RZ, RZ, R184 ;  /* 0x000000ffffa27224 */ /* 0x002fce00078e00b8 */
[----:B------:R-:W-:Y:S01]  /*114d0*/  MUFU.TANH R196, R196 ;  /* 0x000000c400c47308 */ /* 0x000fe20000002400 */
[----:B---3--:R-:W-:Y:S02]  /*114e0*/  IMAD.MOV.U32 R158, RZ, RZ, R176 ;  /* 0x000000ffff9e7224 */ /* 0x008fe400078e00b0 */
[----:B--2---:R-:W-:Y:S01]  /*114f0*/  IMAD.MOV.U32 R170, RZ, RZ, R155 ;  /* 0x000000ffffaa7224 */ /* 0x004fe200078e009b */
[----:B0-----:R-:W-:-:S04]  /*11500*/  FMNMX.FTZ R15, R15, R173, !PT ;  /* 0x000000ad0f0f7209 */ /* 0x001fc80007810000 */
[----:B------:R-:W0:Y:S01]  /*11510*/  MUFU.TANH R173, R163 ;  /* 0x000000a300ad7308 */ /* 0x000e220000002400 */
[----:B------:R-:W1:Y:S07]  /*11520*/  SHFL.BFLY PT, R154, R15, 0x1, 0x1f ;  /* 0x0c201f000f9a7f89 */ /* 0x000e6e00000e0000 */
[----:B------:R4:W2:Y:S08]  /*11530*/  MUFU.TANH R176, R159 ;  /* 0x0000009f00b07308 */ /* 0x0008b00000002400 */
[----:B------:R-:W-:Y:S01]  /*11540*/  MUFU.TANH R193, R193 ;  /* 0x000000c100c17308 */ /* 0x000fe20000002400 */
[----:B----4-:R-:W-:-:S07]  /*11550*/  MOV R159, R192 ;  /* 0x000000c0009f7202 */ /* 0x010fce0000000f00 */
[----:B------:R3:W4:Y:S01]  /*11560*/  MUFU.TANH R192, R166 ;  /* 0x000000a600c07308 */ /* 0x0007220000002400 */
[----:B-1----:R-:W-:-:S05]  /*11570*/  FMNMX.FTZ R15, R15, R154, !PT ;  /* 0x0000009a0f0f7209 */ /* 0x002fca0007810000 */
[C---:B------:R-:W-:Y:S01]  /*11580*/  FADD.FTZ R155, -R15.reuse, R21 ;  /* 0x000000150f9b7221 */ /* 0x040fe20000010100 */
[----:B0-----:R-:W-:Y:S02]  /*11590*/  IMAD.MOV.U32 R21, RZ, RZ, R173 ;  /* 0x000000ffff157224 */ /* 0x001fe400078e00ad */
[----:B------:R-:W-:Y:S01]  /*115a0*/  FMUL.FTZ R173, R15, UR46 ;  /* 0x0000002e0fad7c20 */ /* 0x000fe20008410000 */
[----:B---3--:R-:W-:Y:S02]  /*115b0*/  IMAD.MOV.U32 R166, RZ, RZ, R181 ;  /* 0x000000ffffa67224 */ /* 0x008fe400078e00b5 */
[----:B------:R-:W-:Y:S01]  /*115c0*/  FMUL.FTZ R155, R155, UR46 ;  /* 0x0000002e9b9b7c20 */ /* 0x000fe20008410000 */
[----:B------:R-:W-:Y:S01]  /*115d0*/  MUFU.TANH R178, R178 ;  /* 0x000000b200b27308 */ /* 0x000fe20000002400 */
[--C-:B------:R-:W-:Y:S01]  /*115e0*/  FFMA.FTZ R154, R211, UR46, -R173.reuse ;  /* 0x0000002ed39a7c23 */ /* 0x100fe200080108ad */
[----:B--2---:R-:W-:Y:S02]  /*115f0*/  IMAD.MOV.U32 R211, RZ, RZ, R176 ;  /* 0x000000ffffd37224 */ /* 0x004fe400078e00b0 */
[--C-:B------:R-:W-:Y:S01]  /*11600*/  FFMA.FTZ R176, R210, UR46, -R173.reuse ;  /* 0x0000002ed2b07c23 */ /* 0x100fe200080108ad */
[----:B------:R-:W-:Y:S01]  /*11610*/  MOV R210, R159 ;  /* 0x0000009f00d27202 */ /* 0x000fe20000000f00 */
[----:B------:R-:W-:Y:S01]  /*11620*/  FFMA.FTZ R159, R209, UR46, -R173 ;  /* 0x0000002ed19f7c23 */ /* 0x000fe200080108ad */
[----:B------:R-:W-:-:S02]  /*11630*/  IMAD.MOV.U32 R209, RZ, RZ, R158 ;  /* 0x000000ffffd17224 */ /* 0x000fc400078e009e */
[--C-:B------:R-:W-:Y:S01]  /*11640*/  FFMA.FTZ R158, R208, UR46, -R173.reuse ;  /* 0x0000002ed09e7c23 */ /* 0x100fe200080108ad */
[----:B------:R-:W-:Y:S02]  /*11650*/  IMAD.MOV.U32 R208, RZ, RZ, R162 ;  /* 0x000000ffffd07224 */ /* 0x000fe400078e00a2 */
[--C-:B------:R-:W-:Y:S01]  /*11660*/  FFMA.FTZ R163, R153, UR46, -R173.reuse ;  /* 0x0000002e99a37c23 */ /* 0x100fe200080108ad */
[----:B------:R-:W-:Y:S02]  /*11670*/  IMAD.MOV.U32 R153, RZ, RZ, R166 ;  /* 0x000000ffff997224 */ /* 0x000fe400078e00a6 */
[--C-:B------:R-:W-:Y:S01]  /*11680*/  FFMA.FTZ R166, R169, UR46, -R173.reuse ;  /* 0x0000002ea9a67c23 */ /* 0x100fe200080108ad */
[--C-:B------:R-:W-:Y:S01]  /*11690*/  FFMA.FTZ R169, R208, UR46, -R173.reuse ;  /* 0x0000002ed0a97c23 */ /* 0x100fe200080108ad */
[--C-:B------:R-:W-:Y:S01]  /*116a0*/  FFMA.FTZ R167, R164, UR46, -R173.reuse ;  /* 0x0000002ea4a77c23 */ /* 0x100fe200080108ad */
[----:B------:R-:W-:Y:S01]  /*116b0*/  MOV R208, R170 ;  /* 0x000000aa00d07202 */ /* 0x000fe20000000f00 */
[--C-:B------:R-:W-:Y:S01]  /*116c0*/  FFMA.FTZ R164, R168, UR46, -R173.reuse ;  /* 0x0000002ea8a47c23 */ /* 0x100fe200080108ad */
[--C-:B------:R-:W-:Y:S01]  /*116d0*/  FFMA.FTZ R170, R189, UR46, -R173.reuse ;  /* 0x0000002ebdaa7c23 */ /* 0x100fe200080108ad */
[----:B------:R-:W-:Y:S01]  /*116e0*/  FFMA.FTZ R168, R209, UR46, -R173 ;  /* 0x0000002ed1a87c23 */ /* 0x000fe200080108ad */
[----:B------:R-:W-:-:S02]  /*116f0*/  IMAD.MOV.U32 R189, RZ, RZ, R21 ;  /* 0x000000ffffbd7224 */ /* 0x000fc400078e0015 */
[--C-:B------:R-:W-:Y:S01]  /*11700*/  FFMA.FTZ R181, R229, UR46, -R173.reuse ;  /* 0x0000002ee5b57c23 */ /* 0x100fe200080108ad */
[----:B------:R-:W-:Y:S02]  /*11710*/  IMAD.MOV.U32 R209, RZ, RZ, R210 ;  /* 0x000000ffffd17224 */ /* 0x000fe400078e00d2 */
[----:B------:R-:W-:Y:S01]  /*11720*/  FFMA.FTZ R184, R228, UR46, -R173 ;  /* 0x0000002ee4b87c23 */ /* 0x000fe200080108ad */
[----:B------:R-:W-:Y:S02]  /*11730*/  IMAD.MOV.U32 R210, RZ, RZ, R211 ;  /* 0x000000ffffd27224 */ /* 0x000fe400078e00d3 */
[----:B------:R-:W-:Y:S01]  /*11740*/  FMUL.FTZ R211, R174, UR42 ;  /* 0x0000002aaed37c20 */ /* 0x000fe20008410000 */
[----:B------:R-:W-:Y:S02]  /*11750*/  IMAD.MOV.U32 R174, RZ, RZ, R189 ;  /* 0x000000ffffae7224 */ /* 0x000fe400078e00bd */
[----:B------:R-:W-:Y:S01]  /*11760*/  FMUL.FTZ R189, R175, UR42 ;  /* 0x0000002aafbd7c20 */ /* 0x000fe20008410000 */
[----:B------:R-:W-:Y:S01]  /*11770*/  IMAD.MOV.U32 R175, RZ, RZ, R153 ;  /* 0x000000ffffaf7224 */ /* 0x000fe200078e0099 */
[----:B------:R-:W-:Y:S01]  /*11780*/  FMNMX.FTZ R153, R197, R20, !PT ;  /* 0x00000014c5997209 */ /* 0x000fe20007810000 */
[--C-:B------:R-:W-:Y:S01]  /*11790*/  FFMA.FTZ R162, R152, UR46, -R173.reuse ;  /* 0x0000002e98a27c23 */ /* 0x100fe200080108ad */
[----:B------:R-:W-:Y:S01]  /*117a0*/  MUFU.EX2 R155, R155 ;  /* 0x0000009b009b7308 */ /* 0x000fe20000000800 */
[--C-:B------:R-:W-:Y:S01]  /*117b0*/  FFMA.FTZ R157, R157, UR46, -R173.reuse ;  /* 0x0000002e9d9d7c23 */ /* 0x100fe200080108ad */
[----:B------:R-:W-:Y:S01]  /*117c0*/  FMNMX.FTZ R153, R175, R153, !PT ;  /* 0x00000099af997209 */ /* 0x000fe20007810000 */
[--C-:B------:R-:W-:Y:S01]  /*117d0*/  FFMA.FTZ R156, R156, UR46, -R173.reuse ;  /* 0x0000002e9c9c7c23 */ /* 0x100fe200080108ad */
[--C-:B------:R-:W-:Y:S01]  /*117e0*/  FFMA.FTZ R160, R160, UR46, -R173.reuse ;  /* 0x0000002ea0a07c23 */ /* 0x100fe200080108ad */
[--C-:B------:R-:W-:Y:S01]  /*117f0*/  FFMA.FTZ R161, R161, UR46, -R173.reuse ;  /* 0x0000002ea1a17c23 */ /* 0x100fe200080108ad */
[----:B------:R-:W-:Y:S01]  /*11800*/  FMNMX.FTZ R153, R209, R153, !PT ;  /* 0x00000099d1997209 */ /* 0x000fe20007810000 */
[--C-:B------:R-:W-:Y:S01]  /*11810*/  FFMA.FTZ R165, R165, UR46, -R173.reuse ;  /* 0x0000002ea5a57c23 */ /* 0x100fe200080108ad */
[----:B------:R4:W0:Y:S01]  /*11820*/  MUFU.EX2 R152, R181 ;  /* 0x000000b500987308 */ /* 0x0008220000000800 */
[--C-:B------:R-:W-:Y:S01]  /*11830*/  FFMA.FTZ R180, R180, UR46, -R173.reuse ;  /* 0x0000002eb4b47c23 */ /* 0x100fe200080108ad */
[----:B------:R-:W-:Y:S01]  /*11840*/  FMNMX.FTZ R153, R210, R153, !PT ;  /* 0x00000099d2997209 */ /* 0x000fe20007810000 */
[--C-:B------:R-:W-:Y:S01]  /*11850*/  FFMA.FTZ R177, R177, UR46, -R173.reuse ;  /* 0x0000002eb1b17c23 */ /* 0x100fe200080108ad */
[--C-:B------:R-:W-:Y:S01]  /*11860*/  FFMA.FTZ R172, R172, UR46, -R173.reuse ;  /* 0x0000002eacac7c23 */ /* 0x100fe200080108ad */
[--C-:B------:R-:W-:Y:S01]  /*11870*/  FFMA.FTZ R21, R188, UR46, -R173.reuse ;  /* 0x0000002ebc157c23 */ /* 0x100fe200080108ad */
[----:B------:R-:W-:Y:S01]  /*11880*/  FMNMX.FTZ R153, R208, R153, !PT ;  /* 0x00000099d0997209 */ /* 0x000fe20007810000 */
[----:B------:R-:W-:Y:S01]  /*11890*/  FFMA.FTZ R173, R185, UR46, -R173 ;  /* 0x0000002eb9ad7c23 */ /* 0x000fe200080108ad */
[----:B------:R-:W1:Y:S01]  /*118a0*/  MUFU.EX2 R184, R184 ;  /* 0x000000b800b87308 */ /* 0x000e620000000800 */
[----:B----4-:R-:W-:-:S02]  /*118b0*/  IMAD.MOV.U32 R181, RZ, RZ, R192 ;  /* 0x000000ffffb57224 */ /* 0x010fc400078e00c0 */
[----:B------:R-:W-:Y:S01]  /*118c0*/  FMUL.FTZ R192, R171, UR42 ;  /* 0x0000002aabc07c20 */ /* 0x000fe20008410000 */
[----:B------:R-:W-:Y:S01]  /*118d0*/  FMUL.FTZ R171, R186, UR42 ;  /* 0x0000002abaab7c20 */ /* 0x000fe20008410000 */
[----:B------:R-:W-:Y:S01]  /*118e0*/  FMNMX.FTZ R153, R174, R153, !PT ;  /* 0x00000099ae997209 */ /* 0x000fe20007810000 */
[----:B------:R-:W-:Y:S02]  /*118f0*/  IMAD.MOV.U32 R186, RZ, RZ, R181 ;  /* 0x000000ffffba7224 */ /* 0x000fe400078e00b5 */
[----:B------:R-:W-:Y:S01]  /*11900*/  FMUL.FTZ R188, R182, UR42 ;  /* 0x0000002ab6bc7c20 */ /* 0x000fe20008410000 */
[----:B------:R-:W-:Y:S01]  /*11910*/  FMUL.FTZ R181, R187, UR42 ;  /* 0x0000002abbb57c20 */ /* 0x000fe20008410000 */
[----:B------:R-:W2:Y:S01]  /*11920*/  MUFU.EX2 R154, R154 ;  /* 0x0000009a009a7308 */ /* 0x000ea20000000800 */
[----:B0-----:R-:W-:Y:S01]  /*11930*/  FFMA.FTZ R3, R155, R3, R152 ;  /* 0x000000039b037223 */ /* 0x001fe20000010098 */
[----:B------:R-:W-:Y:S01]  /*11940*/  FMNMX.FTZ R153, R186, R153, !PT ;  /* 0x00000099ba997209 */ /* 0x000fe20007810000 */
[----:B------:R-:W-:Y:S01]  /*11950*/  FMUL.FTZ R182, R190, UR42 ;  /* 0x0000002abeb67c20 */ /* 0x000fe20008410000 */
[----:B------:R-:W-:-:S02]  /*11960*/  IMAD.MOV.U32 R190, RZ, RZ, R208 ;  /* 0x000000ffffbe7224 */ /* 0x000fc400078e00d0 */
[----:B------:R-:W-:Y:S01]  /*11970*/  FMUL.FTZ R208, R198, UR42 ;  /* 0x0000002ac6d07c20 */ /* 0x000fe20008410000 */
[----:B------:R-:W-:Y:S01]  /*11980*/  FMNMX.FTZ R153, R196, R153, !PT ;  /* 0x00000099c4997209 */ /* 0x000fe20007810000 */
[----:B------:R-:W-:Y:S01]  /*11990*/  FMUL.FTZ R24, R24, R155 ;  /* 0x0000009b18187220 */ /* 0x000fe20000410000 */
[----:B------:R-:W0:Y:S01]  /*119a0*/  MUFU.TANH R192, R192 ;  /* 0x000000c000c07308 */ /* 0x000e220000002400 */
[C---:B-1----:R-:W-:Y:S01]  /*119b0*/  FADD.FTZ R3, R184.reuse, R3 ;  /* 0x00000003b8037221 */ /* 0x042fe20000010000 */
[----:B------:R-:W-:Y:S01]  /*119c0*/  FMNMX.FTZ R153, R193, R153, !PT ;  /* 0x00000099c1997209 */ /* 0x000fe20007810000 */
[----:B------:R-:W-:Y:S01]  /*119d0*/  FMUL.FTZ R25, R25, R155 ;  /* 0x0000009b19197220 */ /* 0x000fe20000410000 */
[----:B------:R-:W-:Y:S01]  /*119e0*/  F2FP.F16.F32.PACK_AB R152, R184, R152 ;  /* 0x00000098b898723e */ /* 0x000fe200000000ff */
[----:B------:R-:W-:Y:S01]  /*119f0*/  FMUL.FTZ R184, R183, UR42 ;  /* 0x0000002ab7b87c20 */ /* 0x000fe20008410000 */
[----:B------:R-:W-:Y:S01]  /*11a00*/  FMUL.FTZ R183, R191, UR42 ;  /* 0x0000002abfb77c20 */ /* 0x000fe20008410000 */
[----:B------:R-:W-:Y:S01]  /*11a10*/  IMAD.MOV.U32 R191, RZ, RZ, R210 ;  /* 0x000000ffffbf7224 */ /* 0x000fe200078e00d2 */
[----:B------:R-:W1:Y:S01]  /*11a20*/  MUFU.TANH R211, R211 ;  /* 0x000000d300d37308 */ /* 0x000e620000002400 */
[----:B--2---:R-:W-:Y:S01]  /*11a30*/  FADD.FTZ R185, R154, R3 ;  /* 0x000000039ab97221 */ /* 0x004fe20000010000 */
[----:B------:R-:W-:Y:S01]  /*11a40*/  FMUL.FTZ R210, R194, UR42 ;  /* 0x0000002ac2d27c20 */ /* 0x000fe20008410000 */
[----:B------:R-:W-:-:S02]  /*11a50*/  IMAD.MOV.U32 R194, RZ, RZ, R209 ;  /* 0x000000ffffc27224 */ /* 0x000fc400078e00d1 */
[----:B------:R-:W-:Y:S01]  /*11a60*/  FMUL.FTZ R209, R195, UR42 ;  /* 0x0000002ac3d17c20 */ /* 0x000fe20008410000 */
[----:B------:R-:W-:Y:S01]  /*11a70*/  MOV R187, R174 ;  /* 0x000000ae00bb7202 */ /* 0x000fe20000000f00 */
[----:B------:R-:W-:Y:S02]  /*11a80*/  IMAD.MOV.U32 R195, RZ, RZ, R197 ;  /* 0x000000ffffc37224 */ /* 0x000fe400078e00c5 */
        /* <DEDUP_REMOVED lines=21> */
[----:B------:R-:W-:Y:S01]  /*11be0*/  FMUL.FTZ R57, R57, R155 ;  /* 0x0000009b39397220 */ /* 0x000fe20000410000 */
[----:B------:R-:W-:Y:S01]  /*11bf0*/  FMNMX.FTZ R153, R178, R153, !PT ;  /* 0x00000099b2997209 */ /* 0x000fe20007810000 */
        /* <DEDUP_REMOVED lines=61> */
[----:B------:R-:W-:-:S05]  /*11fd0*/  FMUL.FTZ R149, R149, R155 ;  /* 0x0000009b95957220 */ /* 0x000fca0000410000 */
        /* <DEDUP_REMOVED lines=8> */
[C---:B--2---:R-:W-:Y:S01]  /*12060*/  FADD.FTZ R185, R176.reuse, R185 ;  /* 0x000000b9b0b97221 */ /* 0x044fe20000010000 */
[----:B------:R-:W-:-:S06]  /*12070*/  F2FP.F16.F32.PACK_AB R154, R176, R154 ;  /* 0x0000009ab09a723e */ /* 0x000fcc00000000ff */
[----:B------:R-:W-:Y:S01]  /*12080*/  MUFU.EX2 R158, R158 ;  /* 0x0000009e009e7308 */ /* 0x000fe20000000800 */
[----:B0-----:R-:W-:-:S07]  /*12090*/  FADD.FTZ R185, R159, R185 ;  /* 0x000000b99fb97221 */ /* 0x001fce0000010000 */
[----:B------:R-:W-:Y:S01]  /*120a0*/  MUFU.EX2 R160, R160 ;  /* 0x000000a000a07308 */ /* 0x000fe20000000800 */
[----:B---3--:R-:W-:Y:S01]  /*120b0*/  FADD.FTZ R185, R157, R185 ;  /* 0x000000b99db97221 */ /* 0x008fe20000010000 */
[----:B-1----:R-:W-:-:S06]  /*120c0*/  FMNMX.FTZ R174, R153, R174, !PT ;  /* 0x000000ae99ae7209 */ /* 0x002fcc0007810000 */
[----:B------:R-:W-:Y:S01]  /*120d0*/  MUFU.EX2 R161, R161 ;  /* 0x000000a100a17308 */ /* 0x000fe20000000800 */
[----:B------:R-:W0:Y:S07]  /*120e0*/  SHFL.BFLY PT, R176, R174, 0x1, 0x1f ;  /* 0x0c201f00aeb07f89 */ /* 0x000e2e00000e0000 */
[----:B------:R-:W-:Y:S08]  /*120f0*/  MUFU.EX2 R162, R162 ;  /* 0x000000a200a27308 */ /* 0x000ff00000000800 */
[----:B------:R-:W-:Y:S08]  /*12100*/  MUFU.EX2 R163, R163 ;  /* 0x000000a300a37308 */ /* 0x000ff00000000800 */
[----:B------:R-:W-:Y:S01]  /*12110*/  MUFU.EX2 R167, R167 ;  /* 0x000000a700a77308 */ /* 0x000fe20000000800 */
[----:B0-----:R-:W-:-:S05]  /*12120*/  FMNMX.FTZ R176, R174, R176, !PT ;  /* 0x000000b0aeb07209 */ /* 0x001fca0007810000 */
[C---:B------:R-:W-:Y:S01]  /*12130*/  FADD.FTZ R197, -R176.reuse, R20 ;  /* 0x00000014b0c57221 */ /* 0x040fe20000010100 */
[----:B------:R-:W-:Y:S01]  /*12140*/  FMUL.FTZ R179, R176, UR46 ;  /* 0x0000002eb0b37c20 */ /* 0x000fe20008410000 */
[----:B------:R-:W-:Y:S02]  /*12150*/  MUFU.EX2 R165, R165 ;  /* 0x000000a500a57308 */ /* 0x000fe40000000800 */
[----:B------:R-:W-:Y:S01]  /*12160*/  FMUL.FTZ R197, R197, UR46 ;  /* 0x0000002ec5c57c20 */ /* 0x000fe20008410000 */
[--C-:B------:R-:W-:Y:S01]  /*12170*/  FFMA.FTZ R153, R195, UR46, -R179.reuse ;  /* 0x0000002ec3997c23 */ /* 0x100fe200080108b3 */
[--C-:B------:R-:W-:Y:S01]  /*12180*/  FFMA.FTZ R198, R191, UR46, -R179.reuse ;  /* 0x0000002ebfc67c23 */ /* 0x100fe200080108b3 */
[--C-:B------:R-:W-:Y:S01]  /*12190*/  FFMA.FTZ R191, R211, UR46, -R179.reuse ;  /* 0x0000002ed3bf7c23 */ /* 0x100fe200080108b3 */
[--C-:B------:R-:W-:Y:S01]  /*121a0*/  FFMA.FTZ R175, R175, UR46, -R179.reuse ;  /* 0x0000002eafaf7c23 */ /* 0x100fe200080108b3 */
[----:B------:R-:W0:Y:S01]  /*121b0*/  S2R R211, SR_TID.X ;  /* 0x0000000000d37919 */ /* 0x000e220000002100 */
        /* <DEDUP_REMOVED lines=22> */
[----:B------:R-:W-:Y:S01]  /*12320*/  FFMA.FTZ R179, R199, UR46, -R179 ;  /* 0x0000002ec7b37c23 */ /* 0x000fe200080108b3 */
[----:B------:R-:W-:Y:S01]  /*12330*/  MOV R199, UR37 ;  /* 0x0000002500c77c02 */ /* 0x000fe20008000f00 */
[-C--:B-1----:R-:W-:Y:S01]  /*12340*/  FMUL.FTZ R26, R26, R197.reuse ;  /* 0x000000c51a1a7220 */ /* 0x082fe20000410000 */
[----:B--2---:R-:W-:Y:S01]  /*12350*/  FFMA.FTZ R0, R197, R0, R153 ;  /* 0x00000000c5007223 */ /* 0x004fe20000010099 */
[-C--:B------:R-:W-:Y:S01]  /*12360*/  FMUL.FTZ R27, R27, R197.reuse ;  /* 0x000000c51b1b7220 */ /* 0x080fe20000410000 */
[-C--:B------:R-:W-:Y:S01]  /*12370*/  FMUL.FTZ R30, R30, R197.reuse ;  /* 0x000000c51e1e7220 */ /* 0x080fe20000410000 */
[-C--:B------:R-:W-:Y:S01]  /*12380*/  FMUL.FTZ R31, R31, R197.reuse ;  /* 0x000000c51f1f7220 */ /* 0x080fe20000410000 */
[-C--:B------:R-:W-:Y:S01]  /*12390*/  FMUL.FTZ R34, R34, R197.reuse ;  /* 0x000000c522227220 */ /* 0x080fe20000410000 */
[-C--:B------:R-:W-:Y:S01]  /*123a0*/  FMUL.FTZ R35, R35, R197.reuse ;  /* 0x000000c523237220 */ /* 0x080fe20000410000 */
[----:B0-----:R-:W-:Y:S01]  /*123b0*/  SHF.R.U32.HI R211, RZ, 0x7, R211 ;  /* 0x00000007ffd37819 */ /* 0x001fe200000116d3 */
[----:B------:R-:W-:Y:S01]  /*123c0*/  FMUL.FTZ R38, R38, R197 ;  /* 0x000000c526267220 */ /* 0x000fe20000410000 */
[C---:B---3--:R-:W-:Y:S01]  /*123d0*/  FADD.FTZ R0, R175.reuse, R0 ;  /* 0x00000000af007221 */ /* 0x048fe20000010000 */
[----:B------:R-:W-:Y:S01]  /*123e0*/  F2FP.F16.F32.PACK_AB R153, R175, R153 ;  /* 0x00000099af99723e */ /* 0x000fe200000000ff */
[----:B------:R-:W-:-:S02]  /*123f0*/  VIADD R175, R14, 0x32440 ;  /* 0x000324400eaf7836 */ /* 0x000fc40000000000 */
[-C--:B------:R-:W-:Y:S01]  /*12400*/  FMUL.FTZ R39, R39, R197.reuse ;  /* 0x000000c527277220 */ /* 0x080fe20000410000 */
[-C--:B------:R-:W-:Y:S01]  /*12410*/  FMUL.FTZ R42, R42, R197.reuse ;  /* 0x000000c52a2a7220 */ /* 0x080fe20000410000 */
[-C--:B------:R-:W-:Y:S01]  /*12420*/  FMUL.FTZ R43, R43, R197.reuse ;  /* 0x000000c52b2b7220 */ /* 0x080fe20000410000 */
[-C--:B------:R-:W-:Y:S01]  /*12430*/  FMUL.FTZ R46, R46, R197.reuse ;  /* 0x000000c52e2e7220 */ /* 0x080fe20000410000 */
[----:B------:R-:W-:Y:S01]  /*12440*/  PRMT R175, R199, 0x654, R175 ;  /* 0x00000654c7af7816 */ /* 0x000fe200000000af */
[-C--:B------:R-:W-:Y:S01]  /*12450*/  FMUL.FTZ R47, R47, R197.reuse ;  /* 0x000000c52f2f7220 */ /* 0x080fe20000410000 */
[-C--:B------:R-:W-:Y:S01]  /*12460*/  FMUL.FTZ R50, R50, R197.reuse ;  /* 0x000000c532327220 */ /* 0x080fe20000410000 */
[-C--:B------:R-:W-:Y:S01]  /*12470*/  FMUL.FTZ R51, R51, R197.reuse ;  /* 0x000000c533337220 */ /* 0x080fe20000410000 */
[----:B------:R0:W-:Y:S01]  /*12480*/  SYNCS.ARRIVE.TRANS64.RED.A1T0 RZ, [R175+URZ], RZ ;  /* 0x000000ffafff79a7 */ /* 0x0001e2000810043f */
[-C--:B------:R-:W-:Y:S01]  /*12490*/  FMUL.FTZ R54, R54, R197.reuse ;  /* 0x000000c536367220 */ /* 0x080fe20000410000 */
[-C--:B------:R-:W-:Y:S01]  /*124a0*/  FMUL.FTZ R55, R55, R197.reuse ;  /* 0x000000c537377220 */ /* 0x080fe20000410000 */
[-C--:B------:R-:W-:Y:S01]  /*124b0*/  FMUL.FTZ R58, R58, R197.reuse ;  /* 0x000000c53a3a7220 */ /* 0x080fe20000410000 */
[-C--:B------:R-:W-:Y:S01]  /*124c0*/  FMUL.FTZ R59, R59, R197.reuse ;  /* 0x000000c53b3b7220 */ /* 0x080fe20000410000 */
[-C--:B------:R-:W-:Y:S01]  /*124d0*/  FMUL.FTZ R62, R62, R197.reuse ;  /* 0x000000c53e3e7220 */ /* 0x080fe20000410000 */
[-C--:B------:R-:W-:Y:S01]  /*124e0*/  FMUL.FTZ R63, R63, R197.reuse ;  /* 0x000000c53f3f7220 */ /* 0x080fe20000410000 */
[----:B------:R-:W-:Y:S01]  /*124f0*/  FMUL.FTZ R66, R66, R197 ;  /* 0x000000c542427220 */ /* 0x000fe20000410000 */
[----:B0-----:R-:W-:-:S02]  /*12500*/  IMAD.MOV.U32 R175, RZ, RZ, 0xc00 ;  /* 0x00000c00ffaf7424 */ /* 0x001fc400078e00ff */
        /* <DEDUP_REMOVED lines=43> */
[----:B------:R0:W1:Y:S01]  /*127c0*/  MUFU.EX2 R155, R174 ;  /* 0x000000ae009b7308 */ /* 0x0000620000000800 */
[----:B------:R-:W-:-:S07]  /*127d0*/  VIADD R197, R211, 0x8 ;  /* 0x00000008d3c57836 */ /* 0x000fce0000000000 */
[----:B------:R-:W-:Y:S01]  /*127e0*/  MUFU.EX2 R195, R195 ;  /* 0x000000c300c37308 */ /* 0x000fe20000000800 */
[----:B0-----:R-:W-:Y:S02]  /*127f0*/  IMAD R174, R18, R175, UR39 ;  /* 0x0000002712ae7e24 */ /* 0x001fe4000f8e02af */
[----:B------:R-:W-:-:S03]  /*12800*/  IMAD.MOV.U32 R175, RZ, RZ, 0x40000040 ;  /* 0x40000040ffaf7424 */ /* 0x000fc600078e00ff */
[----:B------:R-:W-:Y:S02]  /*12810*/  R2UR UR6, R174 ;  /* 0x00000000ae0672ca */ /* 0x000fe400000e0000 */
[----:B------:R-:W-:Y:S01]  /*12820*/  R2UR UR7, R175 ;  /* 0x00000000af0772ca */ /* 0x000fe200000e0000 */
[----:B-1----:R-:W-:Y:S01]  /*12830*/  FADD.FTZ R0, R155, R0 ;  /* 0x000000009b007221 */ /* 0x002fe20000010000 */
[----:B------:R-:W0:Y:S08]  /*12840*/  MUFU.EX2 R175, R198 ;  /* 0x000000c600af7308 */ /* 0x000e300000000800 */
[----:B------:R-:W1:Y:S08]  /*12850*/  MUFU.EX2 R194, R194 ;  /* 0x000000c200c27308 */ /* 0x000e700000000800 */
[----:B------:R-:W2:Y:S01]  /*12860*/  MUFU.EX2 R190, R190 ;  /* 0x000000be00be7308 */ /* 0x000ea20000000800 */
[C---:B0-----:R-:W-:Y:S01]  /*12870*/  F2FP.F16.F32.PACK_AB R155, R175.reuse, R155 ;  /* 0x0000009baf9b723e */ /* 0x041fe200000000ff */
[----:B------:R0:W-:Y:S01]  /*12880*/  BAR.SYNC.DEFER_BLOCKING R197, 0x100 ;  /* 0x000400c50000751d */ /* 0x0001e20000010000 */
[----:B------:R-:W-:-:S04]  /*12890*/  FADD.FTZ R0, R175, R0 ;  /* 0x00000000af007221 */ /* 0x000fc80000010000 */
[----:B------:R-:W-:Y:S01]  /*128a0*/  FADD.FTZ R0, R195, R0 ;  /* 0x00000000c3007221 */ /* 0x000fe20000010000 */
[----:B------:R-:W-:Y:S03]  /*128b0*/  MUFU.EX2 R189, R189 ;  /* 0x000000bd00bd7308 */ /* 0x000fe60000000800 */
[----:B-1----:R-:W-:-:S05]  /*128c0*/  FADD.FTZ R0, R194, R0 ;  /* 0x00000000c2007221 */ /* 0x002fca0000010000 */
[----:B------:R-:W-:Y:S01]  /*128d0*/  MUFU.EX2 R166, R166 ;  /* 0x000000a600a67308 */ /* 0x000fe20000000800 */
[----:B--2---:R-:W-:-:S07]  /*128e0*/  FADD.FTZ R0, R190, R0 ;  /* 0x00000000be007221 */ /* 0x004fce0000010000 */
[----:B------:R-:W-:Y:S01]  /*128f0*/  MUFU.EX2 R186, R186 ;  /* 0x000000ba00ba7308 */ /* 0x000fe20000000800 */
[----:B------:R-:W-:-:S06]  /*12900*/  WARPGROUP.ARRIVE ;  /* 0x00000000000079c5 */ /* 0x000fcc0000000000 */
        /* <DEDUP_REMOVED lines=14> */
[----:B------:R-:W1:Y:S02]  /*129f0*/  MUFU.EX2 R179, R179 ;  /* 0x000000b300b37308 */ /* 0x000e640000000800 */
[----:B-1----:R-:W-:Y:S01]  /*12a00*/  F2FP.F16.F32.PACK_AB R175, R179, R178 ;  /* 0x000000b2b3af723e */ /* 0x002fe200000000ff */
[----:B------:R-:W-:-:S05]  /*12a10*/  WARPGROUP.DEPBAR.LE gsb0, 0x0 ;  /* 0x00008000000079c5 */ /* 0x000fca0000010000 */
[----:B------:R1:W2:Y:S01]  /*12a20*/  MUFU.EX2 R155, R156 ;  /* 0x0000009c009b7308 */ /* 0x0002a20000000800 */
[----:B------:R-:W-:Y:S02]  /*12a30*/  VIADD R152, R174, 0x80 ;  /* 0x00000080ae987836 */ /* 0x000fe40000000000 */
[----:B------:R-:W-:-:S03]  /*12a40*/  IMAD.MOV.U32 R153, RZ, RZ, 0x40000040 ;  /* 0x40000040ff997424 */ /* 0x000fc600078e00ff */
[----:B------:R-:W-:Y:S02]  /*12a50*/  R2UR UR6, R152 ;  /* 0x00000000980672ca */ /* 0x000fe400000e0000 */
[----:B------:R-:W3:Y:S01]  /*12a60*/  MUFU.EX2 R154, R196 ;  /* 0x000000c4009a7308 */ /* 0x000ee20000000800 */
[----:B------:R-:W-:Y:S01]  /*12a70*/  R2UR UR7, R153 ;  /* 0x00000000990772ca */ /* 0x000fe200000e0000 */
[----:B------:R-:W-:Y:S01]  /*12a80*/  IMAD.MOV.U32 R153, RZ, RZ, 0x40000040 ;  /* 0x40000040ff997424 */ /* 0x000fe200078e00ff */
[----:B-1----:R-:W-:Y:S02]  /*12a90*/  F2FP.F16.F32.PACK_AB R156, R157, R159 ;  /* 0x0000009f9d9c723e */ /* 0x002fe400000000ff */
[----:B------:R-:W-:Y:S02]  /*12aa0*/  F2FP.F16.F32.PACK_AB R157, R194, R195 ;  /* 0x000000c3c29d723e */ /* 0x000fe400000000ff */
[----:B------:R-:W-:Y:S01]  /*12ab0*/  IADD3 R152, R174, 0x100, RZ ;  /* 0x00000100ae987810 */ /* 0x000fe20007ffe0ff */
[----:B--2---:R-:W-:-:S04]  /*12ac0*/  FADD.FTZ R185, R155, R185 ;  /* 0x000000b99bb97221 */ /* 0x004fc80000010000 */
[C---:B------:R-:W-:Y:S01]  /*12ad0*/  FADD.FTZ R185, R158.reuse, R185 ;  /* 0x000000b99eb97221 */ /* 0x040fe20000010000 */
[----:B------:R-:W-:Y:S02]  /*12ae0*/  F2FP.F16.F32.PACK_AB R158, R158, R155 ;  /* 0x0000009b9e9e723e */ /* 0x000fe400000000ff */
[----:B------:R-:W1:Y:S01]  /*12af0*/  MUFU.EX2 R155, R193 ;  /* 0x000000c1009b7308 */ /* 0x000e620000000800 */
[----:B---3--:R-:W-:Y:S01]  /*12b00*/  F2FP.F16.F32.PACK_AB R159, R154, R190 ;  /* 0x000000be9a9f723e */ /* 0x008fe200000000ff */
[----:B------:R-:W-:Y:S01]  /*12b10*/  FADD.FTZ R185, R160, R185 ;  /* 0x000000b9a0b97221 */ /* 0x000fe20000010000 */
[----:B------:R-:W-:Y:S01]  /*12b20*/  F2FP.F16.F32.PACK_AB R160, R161, R160 ;  /* 0x000000a0a1a0723e */ /* 0x000fe200000000ff */
[----:B------:R-:W-:Y:S01]  /*12b30*/  FADD.FTZ R0, R154, R0 ;  /* 0x000000009a007221 */ /* 0x000fe20000010000 */
[----:B------:R-:W-:-:S06]  /*12b40*/  WARPGROUP.ARRIVE ;  /* 0x00000000000079c5 */ /* 0x000fcc0000000000 */
[----:B------:R-:W-:Y:S01]  /*12b50*/  HGMMA.64x256x16.F32 R24, R156, gdesc[UR4].tnspB, R24, gsb0 ;  /* 0x43e000049c187df0 */ /* 0x000fe20008000818 */
[----:B------:R-:W-:Y:S01]  /*12b60*/  R2UR UR6, R152 ;  /* 0x00000000980672ca */ /* 0x000fe200000e0000 */
[----:B------:R-:W-:Y:S01]  /*12b70*/  VIADD R152, R174, 0x180 ;  /* 0x00000180ae987836 */ /* 0x000fe20000000000 */
[----:B------:R-:W-:Y:S01]  /*12b80*/  R2UR UR7, R153 ;  /* 0x00000000990772ca */ /* 0x000fe200000e0000 */
[----:B------:R-:W-:Y:S02]  /*12b90*/  IMAD.MOV.U32 R153, RZ, RZ, 0x40000040 ;  /* 0x40000040ff997424 */ /* 0x000fe400078e00ff */
[----:B-1----:R-:W-:Y:S01]  /*12ba0*/  FADD.FTZ R0, R155, R0 ;  /* 0x000000009b007221 */ /* 0x002fe20000010000 */
[----:B------:R-:W-:Y:S02]  /*12bb0*/  WARPGROUP.DEPBAR.LE gsb0, 0x0 ;  /* 0x00008000000079c5 */ /* 0x000fe40000010000 */
[----:B------:R-:W1:Y:S01]  /*12bc0*/  MUFU.EX2 R156, R192 ;  /* 0x000000c0009c7308 */ /* 0x000e620000000800 */
[----:B------:R-:W-:-:S04]  /*12bd0*/  FADD.FTZ R158, R161, R185 ;  /* 0x000000b9a19e7221 */ /* 0x000fc80000010000 */
[----:B------:R-:W-:Y:S01]  /*12be0*/  FADD.FTZ R158, R162, R158 ;  /* 0x0000009ea29e7221 */ /* 0x000fe20000010000 */
[C---:B------:R-:W-:Y:S02]  /*12bf0*/  F2FP.F16.F32.PACK_AB R162, R163.reuse, R162 ;  /* 0x000000a2a3a2723e */ /* 0x040fe400000000ff */
[----:B------:R-:W2:Y:S01]  /*12c00*/  MUFU.EX2 R157, R191 ;  /* 0x000000bf009d7308 */ /* 0x000ea20000000800 */
[----:B------:R-:W-:-:S04]  /*12c10*/  FADD.FTZ R158, R163, R158 ;  /* 0x0000009ea39e7221 */ /* 0x000fc80000010000 */
[----:B------:R-:W-:-:S03]  /*12c20*/  FADD.FTZ R158, R167, R158 ;  /* 0x0000009ea79e7221 */ /* 0x000fc60000010000 */
[----:B------:R3:W4:Y:S01]  /*12c30*/  MUFU.EX2 R159, R164 ;  /* 0x000000a4009f7308 */ /* 0x0007220000000800 */
[C---:B-1----:R-:W-:Y:S01]  /*12c40*/  F2FP.F16.F32.PACK_AB R161, R156.reuse, R155 ;  /* 0x0000009b9ca1723e */ /* 0x042fe200000000ff */
[----:B------:R-:W-:Y:S01]  /*12c50*/  FADD.FTZ R158, R165, R158 ;  /* 0x0000009ea59e7221 */ /* 0x000fe20000010000 */
[----:B------:R-:W-:Y:S01]  /*12c60*/  FADD.FTZ R0, R156, R0 ;  /* 0x000000009c007221 */ /* 0x000fe20000010000 */
[----:B--2---:R-:W-:-:S03]  /*12c70*/  F2FP.F16.F32.PACK_AB R163, R189, R157 ;  /* 0x0000009dbda3723e */ /* 0x004fc600000000ff */
[----:B------:R-:W-:Y:S01]  /*12c80*/  FADD.FTZ R0, R157, R0 ;  /* 0x000000009d007221 */ /* 0x000fe20000010000 */
[----:B---3--:R-:W-:Y:S01]  /*12c90*/  F2FP.F16.F32.PACK_AB R164, R165, R167 ;  /* 0x000000a7a5a4723e */ /* 0x008fe200000000ff */
[----:B------:R-:W-:Y:S01]  /*12ca0*/  WARPGROUP.ARRIVE ;  /* 0x00000000000079c5 */ /* 0x000fe20000000000 */
[----:B------:R-:W-:Y:S01]  /*12cb0*/  F2FP.F16.F32.PACK_AB R165, R187, R186 ;  /* 0x000000babba5723e */ /* 0x000fe200000000ff */
[----:B------:R-:W-:Y:S01]  /*12cc0*/  FADD.FTZ R0, R189, R0 ;  /* 0x00000000bd007221 */ /* 0x000fe20000010000 */
[----:B------:R-:W-:-:S03]  /*12cd0*/  F2FP.F16.F32.PACK_AB R167, R184, R188 ;  /* 0x000000bcb8a7723e */ /* 0x000fc600000000ff */
[----:B------:R-:W-:Y:S01]  /*12ce0*/  HGMMA.64x256x16.F32 R24, R160, gdesc[UR4].tnspB, R24, gsb0 ;  /* 0x43e00004a0187df0 */ /* 0x000fe20008000818 */
[----:B------:R-:W-:Y:S01]  /*12cf0*/  R2UR UR6, R152 ;  /* 0x00000000980672ca */ /* 0x000fe200000e0000 */
[----:B------:R-:W-:Y:S01]  /*12d00*/  VIADD R152, R174, 0x200 ;  /* 0x00000200ae987836 */ /* 0x000fe20000000000 */
[----:B------:R-:W-:Y:S01]  /*12d10*/  R2UR UR7, R153 ;  /* 0x00000000990772ca */ /* 0x000fe200000e0000 */
[----:B------:R-:W-:Y:S02]  /*12d20*/  IMAD.MOV.U32 R153, RZ, RZ, 0x40000040 ;  /* 0x40000040ff997424 */ /* 0x000fe400078e00ff */
[----:B------:R-:W-:-:S04]  /*12d30*/  FADD.FTZ R0, R186, R0 ;  /* 0x00000000ba007221 */ /* 0x000fc80000010000 */
[----:B------:R-:W-:-:S04]  /*12d40*/  FADD.FTZ R187, R187, R0 ;  /* 0x00000000bbbb7221 */ /* 0x000fc80000010000 */
[----:B------:R-:W-:-:S04]  /*12d50*/  FADD.FTZ R187, R188, R187 ;  /* 0x000000bbbcbb7221 */ /* 0x000fc80000010000 */
[----:B------:R-:W-:Y:S01]  /*12d60*/  FADD.FTZ R187, R184, R187 ;  /* 0x000000bbb8bb7221 */ /* 0x000fe20000010000 */
[----:B------:R-:W-:Y:S02]  /*12d70*/  WARPGROUP.DEPBAR.LE gsb0, 0x0 ;  /* 0x00008000000079c5 */ /* 0x000fe40000010000 */
[----:B----4-:R-:W-:Y:S02]  /*12d80*/  FADD.FTZ R160, R159, R158 ;  /* 0x0000009e9fa07221 */ /* 0x010fe40000010000 */
[----:B------:R1:W2:Y:S02]  /*12d90*/  MUFU.EX2 R158, R171 ;  /* 0x000000ab009e7308 */ /* 0x0002a40000000800 */
[C---:B------:R-:W-:Y:S01]  /*12da0*/  FADD.FTZ R160, R166.reuse, R160 ;  /* 0x000000a0a6a07221 */ /* 0x040fe20000010000 */
[----:B------:R-:W-:-:S03]  /*12db0*/  F2FP.F16.F32.PACK_AB R166, R166, R159 ;  /* 0x0000009fa6a6723e */ /* 0x000fc600000000ff */
[----:B------:R-:W-:Y:S01]  /*12dc0*/  FADD.FTZ R160, R180, R160 ;  /* 0x000000a0b4a07221 */ /* 0x000fe20000010000 */
[----:B------:R-:W-:Y:S01]  /*12dd0*/  WARPGROUP.ARRIVE ;  /* 0x00000000000079c5 */ /* 0x000fe20000000000 */
[----:B------:R3:W4:Y:S01]  /*12de0*/  MUFU.EX2 R159, R168 ;  /* 0x000000a8009f7308 */ /* 0x0007220000000800 */
[----:B-1----:R-:W-:-:S04]  /*12df0*/  F2FP.F16.F32.PACK_AB R171, R183, R182 ;  /* 0x000000b6b7ab723e */ /* 0x002fc800000000ff */
[----:B------:R-:W-:Y:S01]  /*12e00*/  HGMMA.64x256x16.F32 R24, R164, gdesc[UR4].tnspB, R24, gsb0 ;  /* 0x43e00004a4187df0 */ /* 0x000fe20008000818 */
[----:B------:R-:W-:Y:S01]  /*12e10*/  R2UR UR6, R152 ;  /* 0x00000000980672ca */ /* 0x000fe200000e0000 */
[----:B------:R-:W-:Y:S01]  /*12e20*/  FADD.FTZ R152, R169, R160 ;  /* 0x000000a0a9987221 */ /* 0x000fe20000010000 */
[----:B------:R-:W-:Y:S01]  /*12e30*/  R2UR UR7, R153 ;  /* 0x00000000990772ca */ /* 0x000fe200000e0000 */
[----:B------:R1:W0:Y:S01]  /*12e40*/  MUFU.EX2 R160, R21 ;  /* 0x0000001500a07308 */ /* 0x0002220000000800 */
[----:B---3--:R-:W-:Y:S02]  /*12e50*/  F2FP.F16.F32.PACK_AB R168, R169, R180 ;  /* 0x000000b4a9a8723e */ /* 0x008fe400000000ff */
[----:B--2---:R-:W-:Y:S01]  /*12e60*/  F2FP.F16.F32.PACK_AB R169, R181, R158 ;  /* 0x0000009eb5a9723e */ /* 0x004fe200000000ff */
[----:B------:R-:W-:Y:S01]  /*12e70*/  FADD.FTZ R158, R158, R187 ;  /* 0x000000bb9e9e7221 */ /* 0x000fe20000010000 */
[----:B----4-:R-:W-:-:S03]  /*12e80*/  FADD.FTZ R152, R159, R152 ;  /* 0x000000989f987221 */ /* 0x010fc60000010000 */
[----:B------:R2:W3:Y:S01]  /*12e90*/  MUFU.EX2 R153, R3 ;  /* 0x0000000300997308 */ /* 0x0004e20000000800 */
[----:B-1----:R-:W-:Y:S02]  /*12ea0*/  IMAD.MOV.U32 R21, RZ, RZ, 0x40000040 ;  /* 0x40000040ff157424 */ /* 0x002fe400078e00ff */
[----:B------:R-:W-:Y:S01]  /*12eb0*/  FADD.FTZ R181, R181, R158 ;  /* 0x0000009eb5b57221 */ /* 0x000fe20000010000 */
[C---:B------:R-:W-:Y:S01]  /*12ec0*/  FADD.FTZ R152, R170.reuse, R152 ;  /* 0x00000098aa987221 */ /* 0x040fe20000010000 */
[----:B------:R-:W-:Y:S02]  /*12ed0*/  F2FP.F16.F32.PACK_AB R170, R170, R159 ;  /* 0x0000009faaaa723e */ /* 0x000fe400000000ff */
[----:B------:R-:W-:Y:S01]  /*12ee0*/  FADD.FTZ R182, R182, R181 ;  /* 0x000000b5b6b67221 */ /* 0x000fe20000010000 */
[----:B------:R-:W-:Y:S01]  /*12ef0*/  FADD.FTZ R152, R177, R152 ;  /* 0x00000098b1987221 */ /* 0x000fe20000010000 */
[----:B------:R1:W4:Y:S02]  /*12f00*/  MUFU.EX2 R159, R20 ;  /* 0x00000014009f7308 */ /* 0x0003240000000800 */
[----:B------:R-:W-:Y:S01]  /*12f10*/  FADD.FTZ R182, R183, R182 ;  /* 0x000000b6b7b67221 */ /* 0x000fe20000010000 */
[C---:B--2---:R-:W-:Y:S01]  /*12f20*/  FADD.FTZ R3, R172.reuse, R152 ;  /* 0x00000098ac037221 */ /* 0x044fe20000010000 */
[----:B------:R-:W-:-:S03]  /*12f30*/  F2FP.F16.F32.PACK_AB R172, R172, R177 ;  /* 0x000000b1acac723e */ /* 0x000fc600000000ff */
[----:B0-----:R-:W-:Y:S01]  /*12f40*/  FADD.FTZ R3, R160, R3 ;  /* 0x00000003a0037221 */ /* 0x001fe20000010000 */
[----:B-1----:R-:W-:Y:S01]  /*12f50*/  IADD3 R20, R174, 0x280, RZ ;  /* 0x00000280ae147810 */ /* 0x002fe20007ffe0ff */
[----:B---3--:R-:W-:Y:S02]  /*12f60*/  FADD.FTZ R182, R153, R182 ;  /* 0x000000b699b67221 */ /* 0x008fe40000010000 */
[C---:B------:R-:W-:Y:S01]  /*12f70*/  FADD.FTZ R3, R173.reuse, R3 ;  /* 0x00000003ad037221 */ /* 0x040fe20000010000 */
[----:B------:R-:W-:Y:S02]  /*12f80*/  F2FP.F16.F32.PACK_AB R174, R173, R160 ;  /* 0x000000a0adae723e */ /* 0x000fe400000000ff */
[C---:B----4-:R-:W-:Y:S01]  /*12f90*/  F2FP.F16.F32.PACK_AB R173, R159.reuse, R153 ;  /* 0x000000999fad723e */ /* 0x050fe200000000ff */
[----:B------:R-:W-:-:S04]  /*12fa0*/  FADD.FTZ R159, R159, R182 ;  /* 0x000000b69f9f7221 */ /* 0x000fc80000010000 */
[----:B------:R-:W-:-:S04]  /*12fb0*/  FADD.FTZ R0, R178, R159 ;  /* 0x0000009fb2007221 */ /* 0x000fc80000010000 */
[----:B------:R-:W-:Y:S01]  /*12fc0*/  FADD.FTZ R0, R179, R0 ;  /* 0x00000000b3007221 */ /* 0x000fe20000010000 */
[----:B------:R-:W-:Y:S02]  /*12fd0*/  WARPGROUP.DEPBAR.LE gsb0, 0x0 ;  /* 0x00008000000079c5 */ /* 0x000fe40000010000 */
[----:B------:R-:W-:-:S06]  /*12fe0*/  WARPGROUP.ARRIVE ;  /* 0x00000000000079c5 */ /* 0x000fcc0000000000 */
        /* <DEDUP_REMOVED lines=8> */
[----:B------:R-:W-:Y:S05]  /*13070*/  @!P0 BRA `(.L_x_6081) ;  /* 0x0000000000048947 */ /* 0x000fea0003800000 */
[----:B------:R-:W-:Y:S01]  /*13080*/  BPT.TRAP 0x1 ;  /* 0x000000040000795c */ /* 0x000fe20000300000 */
.L_x_6081:
[C---:B------:R-:W-:Y:S01]  /*13090*/  ISETP.GT.AND P1, PT, R13.reuse, RZ, PT ;  /* 0x000000ff0d00720c */ /* 0x040fe20003f24270 */
[----:B------:R-:W-:Y:S02]  /*130a0*/  VIADD R14, R14, 0x32460 ;  /* 0x000324600e0e7836 */ /* 0x000fe40000000000 */
[----:B------:R-:W-:Y:S02]  /*130b0*/  IMAD.U32 R21, RZ, RZ, UR37 ;  /* 0x00000025ff157e24 */ /* 0x000fe4000f8e00ff */
[----:B------:R-:W-:Y:S02]  /*130c0*/  VIADD R13, R13, 0xffffffff ;  /* 0xffffffff0d0d7836 */ /* 0x000fe40000000000 */
[----:B------:R-:W-:Y:S01]  /*130d0*/  IMAD.MOV.U32 R20, RZ, RZ, R176 ;  /* 0x000000ffff147224 */ /* 0x000fe200078e00b0 */
[----:B------:R-:W-:Y:S02]  /*130e0*/  PRMT R14, R21, 0x654, R14 ;  /* 0x00000654150e7816 */ /* 0x000fe4000000000e */
[----:B------:R-:W-:-:S02]  /*130f0*/  MOV R21, R15 ;  /* 0x0000000f00157202 */ /* 0x000fc40000000f00 */
[----:B------:R0:W-:Y:S01]  /*13100*/  SYNCS.ARRIVE.TRANS64.RED.A1T0 RZ, [R14+URZ], RZ ;  /* 0x000000ff0eff79a7 */ /* 0x0001e2000810043f */
[----:B------:R-:W-:Y:S05]  /*13110*/  @P1 BRA `(.L_x_6082) ;  /* 0xffffffcc00d81947 */ /* 0x000fea000383ffff */
.L_x_6071:
[----:B------:R-:W2:Y:S01]  /*13120*/  LDL.LU R177, [R1+0xc8] ;  /* 0x0000c80001b17983 */ /* 0x000ea20000300800 */
[----:B------:R-:W-:Y:S05]  /*13130*/  WARPSYNC.ALL ;  /* 0x0000000000007948 */ /* 0x000fea0003800000 */
[----:B-----5:R-:W1:Y:S01]  /*13140*/  SHFL.BFLY PT, R4, R3, 0x2, 0x1f ;  /* 0x0c401f0003047f89 */ /* 0x020e6200000e0000 */
[----:B------:R-:W-:Y:S01]  /*13150*/  VIADD R18, R18, 0x1 ;  /* 0x0000000112127836 */ /* 0x000fe20000000000 */
[----:B------:R-:W-:Y:S01]  /*13160*/  MOV R22, UR46 ;  /* 0x0000002e00167c02 */ /* 0x000fe20008000f00 */
[----:B0-----:R-:W-:Y:S01]  /*13170*/  IMAD.U32 R14, RZ, RZ, UR46 ;  /* 0x0000002eff0e7e24 */ /* 0x001fe2000f8e00ff */
[----:B------:R-:W0:Y:S01]  /*13180*/  SHFL.BFLY PT, R7, R0, 0x2, 0x1f ;  /* 0x0c401f0000077f89 */ /* 0x000e2200000e0000 */
[----:B------:R-:W-:Y:S01]  /*13190*/  IMAD.MOV.U32 R21, RZ, RZ, -0x800000 ;  /* 0xff800000ff157424 */ /* 0x000fe200078e00ff */
[----:B------:R3:W-:Y:S08]  /*131a0*/  BAR.ARV R12, 0x100 ;  /* 0x0004000c0000751d */ /* 0x0007f00000002000 */
[----:B------:R-:W-:Y:S06]  /*131b0*/  BAR.ARV 0x8, 0x180 ;  /* 0x0206000000007b1d */ /* 0x000fec0000002000 */
[----:B------:R-:W-:Y:S01]  /*131c0*/  ISETP.NE.AND P0, PT, R18, 0x2, PT ;  /* 0x000000021200780c */ /* 0x000fe20003f05270 */
[----:B------:R-:W-:-:S02]  /*131d0*/  IMAD.MOV.U32 R20, RZ, RZ, -0x800000 ;  /* 0xff800000ff147424 */ /* 0x000fc400078e00ff */
[----:B-1----:R-:W-:Y:S01]  /*131e0*/  FADD.FTZ R4, R4, R3 ;  /* 0x0000000304047221 */ /* 0x002fe20000010000 */
[----:B------:R-:W-:Y:S02]  /*131f0*/  PLOP3.LUT P1, PT, PT, PT, PT, 0x8, 0x0 ;  /* 0x000000000000781c */ /* 0x000fe40003f2e170 */
[----:B------:R-:W-:Y:S01]  /*13200*/  SEL R3, RZ, 0x1, P0 ;  /* 0x00000001ff037807 */ /* 0x000fe20000000000 */
[----:B0-----:R-:W-:Y:S01]  /*13210*/  FADD.FTZ R8, R7, R0 ;  /* 0x0000000007087221 */ /* 0x001fe20000010000 */
[----:B------:R-:W0:Y:S01]  /*13220*/  SHFL.BFLY PT, R5, R4, 0x1, 0x1f ;  /* 0x0c201f0004057f89 */ /* 0x000e2200000e0000 */
[----:B------:R-:W-:Y:S01]  /*13230*/  IMAD.MOV.U32 R7, RZ, RZ, RZ ;  /* 0x000000ffff077224 */ /* 0x000fe200078e00ff */
[----:B------:R-:W-:Y:S01]  /*13240*/  LOP3.LUT R202, R202, R3, RZ, 0x3c, !PT ;  /* 0x00000003caca7212 */ /* 0x000fe200078e3cff */
[----:B------:R-:W-:Y:S01]  /*13250*/  IMAD.MOV.U32 R0, RZ, RZ, RZ ;  /* 0x000000ffff007224 */ /* 0x000fe200078e00ff */
[----:B------:R-:W1:Y:S01]  /*13260*/  SHFL.BFLY PT, R9, R8, 0x1, 0x1f ;  /* 0x0c201f0008097f89 */ /* 0x000e6200000e0000 */
[----:B------:R-:W-:Y:S01]  /*13270*/  SEL R18, R18, RZ, P0 ;  /* 0x000000ff12127207 */ /* 0x000fe20000000000 */
[----:B0-----:R-:W-:Y:S01]  /*13280*/  FADD.FTZ R5, R4, R5 ;  /* 0x0000000504057221 */ /* 0x001fe20000010000 */
[----:B-1----:R-:W-:-:S04]  /*13290*/  FADD.FTZ R6, R8, R9 ;  /* 0x0000000908067221 */ /* 0x002fc80000010000 */
[----:B------:R-:W-:Y:S02]  /*132a0*/  FSETP.NE.FTZ.AND P2, PT, R5, RZ, PT ;  /* 0x000000ff0500720b */ /* 0x000fe40003f55000 */
[----:B------:R-:W-:-:S11]  /*132b0*/  FSETP.NE.FTZ.AND P3, PT, R6, RZ, PT ;  /* 0x000000ff0600720b */ /* 0x000fd60003f75000 */
[----:B------:R-:W0:Y:S01]  /*132c0*/  @P2 MUFU.RCP R7, R5 ;  /* 0x0000000500072308 */ /* 0x000e220000001000 */
[----:B------:R-:W-:Y:S01]  /*132d0*/  @P2 FMUL.FTZ R14, R14, 0.69314718246459960938 ;  /* 0x3f3172180e0e2820 */ /* 0x000fe20000410000 */
[----:B------:R-:W-:-:S06]  /*132e0*/  @P3 FMUL.FTZ R22, R22, 0.69314718246459960938 ;  /* 0x3f31721816163820 */ /* 0x000fcc0000410000 */
[----:B------:R-:W1:Y:S01]  /*132f0*/  @P3 MUFU.RCP R0, R6 ;  /* 0x0000000600003308 */ /* 0x000e620000001000 */
[-C--:B0-----:R-:W-:Y:S01]  /*13300*/  FMUL.FTZ R172, R100, R7.reuse ;  /* 0x0000000764ac7220 */ /* 0x081fe20000410000 */
[----:B------:R-:W-:-:S06]  /*13310*/  FMUL.FTZ R3, R101, R7 ;  /* 0x0000000765037220 */ /* 0x000fcc0000410000 */
[----:B------:R-:W0:Y:S01]  /*13320*/  @P2 MUFU.LG2 R100, R5 ;  /* 0x0000000500642308 */ /* 0x000e220000000c00 */
[-C--:B---3--:R-:W-:Y:S01]  /*13330*/  FMUL.FTZ R12, R36, R7.reuse ;  /* 0x00000007240c7220 */ /* 0x088fe20000410000 */
[-C--:B------:R-:W-:Y:S01]  /*13340*/  FMUL.FTZ R4, R24, R7.reuse ;  /* 0x0000000718047220 */ /* 0x080fe20000410000 */
[-C--:B------:R-:W-:Y:S01]  /*13350*/  FMUL.FTZ R25, R25, R7.reuse ;  /* 0x0000000719197220 */ /* 0x080fe20000410000 */
[-C--:B------:R-:W-:Y:S01]  /*13360*/  FMUL.FTZ R28, R28, R7.reuse ;  /* 0x000000071c1c7220 */ /* 0x080fe20000410000 */
[-C--:B------:R-:W-:Y:S01]  /*13370*/  FMUL.FTZ R29, R29, R7.reuse ;  /* 0x000000071d1d7220 */ /* 0x080fe20000410000 */
[-C--:B-1----:R-:W-:Y:S01]  /*13380*/  FMUL.FTZ R36, R95, R0.reuse ;  /* 0x000000005f247220 */ /* 0x082fe20000410000 */
[-C--:B------:R-:W-:Y:S01]  /*13390*/  FMUL.FTZ R8, R31, R0.reuse ;  /* 0x000000001f087220 */ /* 0x080fe20000410000 */
[----:B------:R1:W3:Y:S01]  /*133a0*/  @P3 MUFU.LG2 R101, R6 ;  /* 0x0000000600653308 */ /* 0x0002e20000000c00 */
        /* <DEDUP_REMOVED lines=9> */
[-C--:B-1----:R-:W-:Y:S01]  /*13440*/  FMUL.FTZ R6, R27, R0.reuse ;  /* 0x000000001b067220 */ /* 0x082fe20000410000 */
[-C--:B------:R-:W-:Y:S01]  /*13450*/  FMUL.FTZ R49, R49, R7.reuse ;  /* 0x0000000731317220 */ /* 0x080fe20000410000 */
[-C--:B------:R-:W-:Y:S01]  /*13460*/  FMUL.FTZ R160, R52, R7.reuse ;  /* 0x0000000734a07220 */ /* 0x080fe20000410000 */
[-C--:B------:R-:W-:Y:S01]  /*13470*/  FMUL.FTZ R53, R53, R7.reuse ;  /* 0x0000000735357220 */ /* 0x080fe20000410000 */
[-C--:B------:R-:W-:Y:S01]  /*13480*/  FMUL.FTZ R161, R56, R7.reuse ;  /* 0x0000000738a17220 */ /* 0x080fe20000410000 */
[-C--:B------:R-:W-:Y:S01]  /*13490*/  FMUL.FTZ R57, R57, R7.reuse ;  /* 0x0000000739397220 */ /* 0x080fe20000410000 */
[-C--:B------:R-:W-:Y:S01]  /*134a0*/  FMUL.FTZ R162, R60, R7.reuse ;  /* 0x000000073ca27220 */ /* 0x080fe20000410000 */
[----:B---3--:R-:W-:Y:S01]  /*134b0*/  @P3 FMUL.FTZ R101, R101, 0.69314718246459960938 ;  /* 0x3f31721865653820 */ /* 0x008fe20000410000 */
        /* <DEDUP_REMOVED lines=108> */
.L_x_6012:
[----:B------:R-:W-:Y:S05]  /*13b80*/  WARPSYNC.ALL ;  /* 0x0000000000007948 */ /* 0x000fea0003800000 */
[----:B------:R-:W1:Y:S08]  /*13b90*/  S2UR UR37, SR_CgaCtaId ;  /* 0x00000000002579c3 */ /* 0x000e700000008800 */
[----:B------:R-:W-:Y:S06]  /*13ba0*/  BAR.SYNC.DEFER_BLOCKING 0x5, 0x180 ;  /* 0x0146000000007b1d */ /* 0x000fec0000010000 */
[----:B------:R-:W-:Y:S01]  /*13bb0*/  UMOV UR4, 0x400 ;  /* 0x0000040000047882 */ /* 0x000fe20000000000 */
[----:B------:R-:W-:Y:S01]  /*13bc0*/  BSSY B0, `(.L_x_6083) ;  /* 0x00002ff000007945 */ /* 0x000fe20003800000 */
[----:B-1----:R-:W-:-:S06]  /*13bd0*/  ULEA UR4, UR37, UR4, 0x18 ;  /* 0x0000000425047291 */ /* 0x002fcc000f8ec03f */
[----:B------:R-:W-:-:S05]  /*13be0*/  IMAD.U32 R22, RZ, RZ, UR4 ;  /* 0x00000004ff167e24 */ /* 0x000fca000f8e00ff */
[----:B------:R1:W2:Y:S01]  /*13bf0*/  LDS.128 R100, [R22+0x324d0] ;  /* 0x0324d00016647984 */ /* 0x0002a20000000c00 */
[----:B------:R-:W-:Y:S06]  /*13c00*/  BAR.ARV 0x4, 0x180 ;  /* 0x0106000000007b1d */ /* 0x000fec0000002000 */
[----:B------:R-:W-:Y:S05]  /*13c10*/  @P1 BRA `(.L_x_6084) ;  /* 0x0000002000441947 */ /* 0x000fea0003800000 */
[----:B------:R-:W3:Y:S04]  /*13c20*/  LDL R14, [R1+0xd4] ;  /* 0x0000d400010e7983 */ /* 0x000ee80000100800 */
[----:B------:R-:W4:Y:S01]  /*13c30*/  LDL R182, [R1+0xc0] ;  /* 0x0000c00001b67983 */ /* 0x000f220000100800 */
[----:B------:R-:W0:Y:S01]  /*13c40*/  S2R R15, SR_SWINHI ;  /* 0x00000000000f7919 */ /* 0x000e220000002f00 */
[----:B------:R-:W-:Y:S05]  /*13c50*/  WARPSYNC.ALL ;  /* 0x0000000000007948 */ /* 0x000fea0003800000 */
[----:B------:R-:W-:Y:S01]  /*13c60*/  F2FP.F16.F32.PACK_AB R5, R6, R5 ;  /* 0x000000050605723e */ /* 0x000fe200000000ff */
[----:B------:R-:W-:Y:S01]  /*13c70*/  ULDC.64 UR4, c[0x0][0xd00] ;  /* 0x0003400000047ab9 */ /* 0x000fe20000000a00 */
[----:B------:R-:W4:Y:S01]  /*13c80*/  LDL R176, [R1+0xc4] ;  /* 0x0000c40001b07983 */ /* 0x000f220000100800 */
[----:B------:R-:W-:-:S02]  /*13c90*/  MOV R94, R22 ;  /* 0x00000016005e7202 */ /* 0x000fc40000000f00 */
[----:B0-----:R-:W-:Y:S02]  /*13ca0*/  MOV R95, R15 ;  /* 0x0000000f005f7202 */ /* 0x001fe40000000f00 */
        /* <DEDUP_REMOVED lines=20> */
[----:B------:R-:W-:Y:S01]  /*13df0*/  F2FP.F16.F32.PACK_AB R147, R0, R150 ;  /* 0x000000960093723e */ /* 0x000fe200000000ff */
[----:B------:R-:W-:Y:S01]  /*13e00*/  BAR.SYNC.DEFER_BLOCKING 0x1, 0x100 ;  /* 0x0044000000007b1d */ /* 0x000fe20000010000 */
[----:B---3--:R-:W-:-:S03]  /*13e10*/  IMAD.WIDE R142, R14, 0x2, R94 ;  /* 0x000000020e8e7825 */ /* 0x008fc600078e025e */
[C---:B------:R-:W-:Y:S02]  /*13e20*/  IADD3 R30, P3, R142.reuse, 0x60, RZ ;  /* 0x000000608e1e7810 */ /* 0x040fe40007f7e0ff */
[----:B------:R-:W-:Y:S02]  /*13e30*/  IADD3 R26, P2, R142, 0x40, RZ ;  /* 0x000000408e1a7810 */ /* 0x000fe40007f5e0ff */
[----:B------:R-:W-:Y:S02]  /*13e40*/  LOP3.LUT R110, R30, 0x380, RZ, 0xc0, !PT ;  /* 0x000003801e6e7812 */ /* 0x000fe400078ec0ff */
[----:B------:R-:W-:Y:S02]  /*13e50*/  IADD3 R46, P1, R142, 0x20, RZ ;  /* 0x000000208e2e7810 */ /* 0x000fe40007f3e0ff */
[----:B------:R-:W-:Y:S02]  /*13e60*/  SHF.R.U64 R185, R110, 0x3, RZ ;  /* 0x000000036eb97819 */ /* 0x000fe400000012ff */
[----:B------:R-:W-:Y:S01]  /*13e70*/  IADD3 R14, P0, R142, 0x4040, RZ ;  /* 0x000040408e0e7810 */ /* 0x000fe20007f1e0ff */
[--C-:B------:R-:W-:Y:S01]  /*13e80*/  IMAD.X R111, RZ, RZ, R143.reuse, P2 ;  /* 0x000000ffff6f7224 */ /* 0x100fe200010e068f */
[----:B------:R-:W-:Y:S01]  /*13e90*/  LOP3.LUT R177, R46, 0x380, RZ, 0xc0, !PT ;  /* 0x000003802eb17812 */ /* 0x000fe200078ec0ff */
[----:B------:R-:W-:Y:S01]  /*13ea0*/  IMAD.X R107, RZ, RZ, R143, P1 ;  /* 0x000000ffff6b7224 */ /* 0x000fe200008e068f */
[----:B------:R-:W-:-:S02]  /*13eb0*/  IADD3 R124, P2, R142, 0x8000, RZ ;  /* 0x000080008e7c7810 */ /* 0x000fc40007f5e0ff */
[----:B------:R-:W-:Y:S02]  /*13ec0*/  LOP3.LUT R106, R26, 0x380, RZ, 0xc0, !PT ;  /* 0x000003801a6a7812 */ /* 0x000fe400078ec0ff */
[----:B------:R-:W-:Y:S02]  /*13ed0*/  LOP3.LUT R114, R185, R30, RZ, 0x3c, !PT ;  /* 0x0000001eb9727212 */ /* 0x000fe400078e3cff */
[----:B------:R-:W-:Y:S02]  /*13ee0*/  LOP3.LUT R99, R142, 0x380, RZ, 0xc0, !PT ;  /* 0x000003808e637812 */ /* 0x000fe400078ec0ff */
[----:B------:R-:W-:Y:S02]  /*13ef0*/  LOP3.LUT R185, R14, 0x380, RZ, 0xc0, !PT ;  /* 0x000003800eb97812 */ /* 0x000fe400078ec0ff */
[C---:B------:R-:W-:Y:S02]  /*13f00*/  IADD3 R116, P4, R142.reuse, 0x4000, RZ ;  /* 0x000040008e747810 */ /* 0x040fe40007f9e0ff */
[----:B------:R-:W-:-:S02]  /*13f10*/  IADD3 R118, P5, R142, 0x4020, RZ ;  /* 0x000040208e767810 */ /* 0x000fc40007fbe0ff */
[C---:B------:R-:W-:Y:S02]  /*13f20*/  IADD3 R122, P1, R142.reuse, 0x4060, RZ ;  /* 0x000040608e7a7810 */ /* 0x040fe40007f3e0ff */
[----:B------:R-:W-:Y:S02]  /*13f30*/  IADD3.X R115, RZ, R143, RZ, P3, !PT ;  /* 0x0000008fff737210 */ /* 0x000fe40001ffe4ff */
[----:B------:R-:W-:Y:S02]  /*13f40*/  IADD3 R126, P3, R142, 0x8020, RZ ;  /* 0x000080208e7e7810 */ /* 0x000fe40007f7e0ff */
[----:B------:R-:W-:Y:S01]  /*13f50*/  SHF.R.U64 R177, R177, 0x3, RZ ;  /* 0x00000003b1b17819 */ /* 0x000fe200000012ff */
[----:B------:R-:W-:Y:S01]  /*13f60*/  IMAD.X R125, RZ, RZ, R143, P2 ;  /* 0x000000ffff7d7224 */ /* 0x000fe200010e068f */
[----:B------:R-:W-:Y:S02]  /*13f70*/  SHF.R.U64 R183, R106, 0x3, RZ ;  /* 0x000000036ab77819 */ /* 0x000fe400000012ff */
[----:B------:R-:W-:-:S02]  /*13f80*/  SHF.R.U64 R99, R99, 0x3, RZ ;  /* 0x0000000363637819 */ /* 0x000fc400000012ff */
[----:B------:R-:W-:Y:S01]  /*13f90*/  SHF.R.U64 R185, R185, 0x3, RZ ;  /* 0x00000003b9b97819 */ /* 0x000fe200000012ff */
[--C-:B------:R-:W-:Y:S01]  /*13fa0*/  IMAD.X R117, RZ, RZ, R143.reuse, P4 ;  /* 0x000000ffff757224 */ /* 0x100fe200020e068f */
[C---:B------:R-:W-:Y:S01]  /*13fb0*/  IADD3 R151, P2, R142.reuse, 0xc040, RZ ;  /* 0x0000c0408e977810 */ /* 0x040fe20007f5e0ff */
[--C-:B------:R-:W-:Y:S01]  /*13fc0*/  IMAD.X R119, RZ, RZ, R143.reuse, P5 ;  /* 0x000000ffff777224 */ /* 0x100fe200028e068f */
[----:B------:R-:W-:Y:S01]  /*13fd0*/  IADD3.X R127, RZ, R143, RZ, P3, !PT ;  /* 0x0000008fff7f7210 */ /* 0x000fe20001ffe4ff */
[--C-:B------:R-:W-:Y:S01]  /*13fe0*/  IMAD.X R121, RZ, RZ, R143.reuse, P0 ;  /* 0x000000ffff797224 */ /* 0x100fe200000e068f */
[----:B------:R-:W-:Y:S01]  /*13ff0*/  LOP3.LUT R106, R177, R46, RZ, 0x3c, !PT ;  /* 0x0000002eb16a7212 */ /* 0x000fe200078e3cff */
[----:B------:R-:W-:Y:S01]  /*14000*/  IMAD.X R123, RZ, RZ, R143, P1 ;  /* 0x000000ffff7b7224 */ /* 0x000fe200008e068f */
[C---:B------:R-:W-:Y:S02]  /*14010*/  IADD3 R128, P4, R142.reuse, 0x8040, RZ ;  /* 0x000080408e807810 */ /* 0x040fe40007f9e0ff */
[----:B------:R-:W-:-:S02]  /*14020*/  IADD3 R130, P5, R142, 0x8060, RZ ;  /* 0x000080608e827810 */ /* 0x000fc40007fbe0ff */
[C---:B------:R-:W-:Y:S02]  /*14030*/  IADD3 R98, P0, R142.reuse, 0xc000, RZ ;  /* 0x0000c0008e627810 */ /* 0x040fe40007f1e0ff */
[C---:B------:R-:W-:Y:S02]  /*14040*/  IADD3 R138, P1, R142.reuse, 0xc020, RZ ;  /* 0x0000c0208e8a7810 */ /* 0x040fe40007f3e0ff */
[----:B--2---:R-:W-:Y:S02]  /*14050*/  IADD3 R100, P3, R142, 0xc060, RZ ;  /* 0x0000c0608e647810 */ /* 0x004fe40007f7e0ff */
[----:B------:R-:W-:Y:S02]  /*14060*/  LOP3.LUT R110, R183, R26, RZ, 0x3c, !PT ;  /* 0x0000001ab76e7212 */ /* 0x000fe400078e3cff */
[----:B------:R-:W-:Y:S02]  /*14070*/  LOP3.LUT R177, R116, 0x380, RZ, 0xc0, !PT ;  /* 0x0000038074b17812 */ /* 0x000fe400078ec0ff */
[----:B------:R-:W-:-:S02]  /*14080*/  LOP3.LUT R142, R99, R142, RZ, 0x3c, !PT ;  /* 0x0000008e638e7212 */ /* 0x000fc400078e3cff */
[----:B------:R-:W-:Y:S02]  /*14090*/  LOP3.LUT R183, R118, 0x380, RZ, 0xc0, !PT ;  /* 0x0000038076b77812 */ /* 0x000fe400078ec0ff */
[----:B------:R-:W-:Y:S02]  /*140a0*/  LOP3.LUT R120, R185, R14, RZ, 0x3c, !PT ;  /* 0x0000000eb9787212 */ /* 0x000fe400078e3cff */
[----:B------:R-:W-:Y:S02]  /*140b0*/  LOP3.LUT R14, R151, 0x380, RZ, 0xc0, !PT ;  /* 0x00000380970e7812 */ /* 0x000fe400078ec0ff */
[----:B------:R-:W-:Y:S02]  /*140c0*/  SHF.R.U64 R177, R177, 0x3, RZ ;  /* 0x00000003b1b17819 */ /* 0x000fe400000012ff */
[----:B------:R-:W-:Y:S02]  /*140d0*/  SHF.R.U64 R183, R183, 0x3, RZ ;  /* 0x00000003b7b77819 */ /* 0x000fe400000012ff */
[----:B------:R-:W-:-:S02]  /*140e0*/  MOV R142, R142 ;  /* 0x0000008e008e7202 */ /* 0x000fc40000000f00 */
[----:B------:R-:W-:Y:S01]  /*140f0*/  SHF.R.U64 R14, R14, 0x3, RZ ;  /* 0x000000030e0e7819 */ /* 0x000fe200000012ff */
[----:B------:R-:W-:Y:S01]  /*14100*/  IMAD.X R15, RZ, RZ, R143, P2 ;  /* 0x000000ffff0f7224 */ /* 0x000fe200010e068f */
[----:B------:R-:W-:Y:S02]  /*14110*/  LOP3.LUT R187, R122, 0x380, RZ, 0xc0, !PT ;  /* 0x000003807abb7812 */ /* 0x000fe400078ec0ff */
[----:B------:R-:W-:Y:S01]  /*14120*/  LOP3.LUT R116, R177, R116, RZ, 0x3c, !PT ;  /* 0x00000074b1747212 */ /* 0x000fe200078e3cff */
[----:B------:R0:W-:Y:S01]  /*14130*/  STSM.16.M88.4 [R142], R4 ;  /* 0x000000048e007844 */ /* 0x0001e20000000200 */
[----:B------:R-:W-:Y:S02]  /*14140*/  LOP3.LUT R118, R183, R118, RZ, 0x3c, !PT ;  /* 0x00000076b7767212 */ /* 0x000fe400078e3cff */
[----:B------:R-:W-:Y:S02]  /*14150*/  LOP3.LUT R177, R124, 0x380, RZ, 0xc0, !PT ;  /* 0x000003807cb17812 */ /* 0x000fe400078ec0ff */
[----:B------:R-:W-:-:S02]  /*14160*/  LOP3.LUT R183, R126, 0x380, RZ, 0xc0, !PT ;  /* 0x000003807eb77812 */ /* 0x000fc400078ec0ff */
[----:B------:R-:W-:Y:S02]  /*14170*/  LOP3.LUT R14, R14, R151, RZ, 0x3c, !PT ;  /* 0x000000970e0e7212 */ /* 0x000fe400078e3cff */
[----:B------:R-:W-:Y:S02]  /*14180*/  LOP3.LUT R185, R128, 0x380, RZ, 0xc0, !PT ;  /* 0x0000038080b97812 */ /* 0x000fe400078ec0ff */
[----:B------:R-:W-:Y:S02]  /*14190*/  MOV R106, R106 ;  /* 0x0000006a006a7202 */ /* 0x000fe40000000f00 */
[----:B------:R-:W-:Y:S02]  /*141a0*/  SHF.R.U64 R187, R187, 0x3, RZ ;  /* 0x00000003bbbb7819 */ /* 0x000fe400000012ff */
[----:B0-----:R-:W-:Y:S02]  /*141b0*/  F2FP.F16.F32.PACK_AB R4, R33, R10 ;  /* 0x0000000a2104723e */ /* 0x001fe400000000ff */
[----:B------:R-:W-:-:S02]  /*141c0*/  F2FP.F16.F32.PACK_AB R5, R35, R34 ;  /* 0x000000222305723e */ /* 0x000fc400000000ff */
[----:B------:R-:W-:Y:S02]  /*141d0*/  F2FP.F16.F32.PACK_AB R6, R37, R12 ;  /* 0x0000000c2506723e */ /* 0x000fe400000000ff */
[----:B------:R-:W-:Y:S02]  /*141e0*/  F2FP.F16.F32.PACK_AB R7, R39, R38 ;  /* 0x000000262707723e */ /* 0x000fe400000000ff */
[----:B------:R-:W-:Y:S02]  /*141f0*/  SHF.R.U64 R177, R177, 0x3, RZ ;  /* 0x00000003b1b17819 */ /* 0x000fe400000012ff */
[----:B------:R-:W-:Y:S02]  /*14200*/  MOV R110, R110 ;  /* 0x0000006e006e7202 */ /* 0x000fe40000000f00 */
[----:B------:R-:W-:Y:S02]  /*14210*/  F2FP.F16.F32.PACK_AB R10, R45, R44 ;  /* 0x0000002c2d0a723e */ /* 0x000fe400000000ff */
[----:B------:R-:W-:-:S02]  /*14220*/  SHF.R.U64 R183, R183, 0x3, RZ ;  /* 0x00000003b7b77819 */ /* 0x000fc400000012ff */
[----:B------:R-:W-:Y:S01]  /*14230*/  MOV R37, R14 ;  /* 0x0000000e00257202 */ /* 0x000fe20000000f00 */
[----:B------:R0:W-:Y:S01]  /*14240*/  STSM.16.M88.4 [R106], R4 ;  /* 0x000000046a007844 */ /* 0x0001e20000000200 */
[----:B------:R-:W-:Y:S02]  /*14250*/  SHF.R.U64 R185, R185, 0x3, RZ ;  /* 0x00000003b9b97819 */ /* 0x000fe400000012ff */
[----:B------:R-:W-:Y:S02]  /*14260*/  MOV R114, R114 ;  /* 0x0000007200727202 */ /* 0x000fe40000000f00 */
[----:B------:R-:W-:Y:S02]  /*14270*/  F2FP.F16.F32.PACK_AB R12, R49, R159 ;  /* 0x0000009f310c723e */ /* 0x000fe400000000ff */
[----:B------:R-:W-:Y:S02]  /*14280*/  F2FP.F16.F32.PACK_AB R14, R53, R160 ;  /* 0x000000a0350e723e */ /* 0x000fe400000000ff */
[----:B------:R-:W-:-:S02]  /*14290*/  F2FP.F16.F32.PACK_AB R15, R55, R54 ;  /* 0x00000036370f723e */ /* 0x000fc400000000ff */
[----:B------:R-:W-:Y:S02]  /*142a0*/  LOP3.LUT R122, R187, R122, RZ, 0x3c, !PT ;  /* 0x0000007abb7a7212 */ /* 0x000fe400078e3cff */
[----:B------:R-:W-:Y:S02]  /*142b0*/  MOV R116, R116 ;  /* 0x0000007400747202 */ /* 0x000fe40000000f00 */
[----:B------:R-:W-:Y:S01]  /*142c0*/  F2FP.F16.F32.PACK_AB R26, R61, R162 ;  /* 0x000000a23d1a723e */ /* 0x000fe200000000ff */
[----:B------:R-:W-:Y:S01]  /*142d0*/  IMAD.X R129, RZ, RZ, R143, P4 ;  /* 0x000000ffff817224 */ /* 0x000fe200020e068f */
[----:B------:R-:W-:Y:S01]  /*142e0*/  LOP3.LUT R124, R177, R124, RZ, 0x3c, !PT ;  /* 0x0000007cb17c7212 */ /* 0x000fe200078e3cff */
[----:B------:R2:W-:Y:S01]  /*142f0*/  STSM.16.M88.4 [R110], R8 ;  /* 0x000000086e007844 */ /* 0x0005e20000000200 */
[----:B------:R-:W-:Y:S02]  /*14300*/  MOV R118, R118 ;  /* 0x0000007600767202 */ /* 0x000fe40000000f00 */
[----:B0-----:R-:W-:-:S02]  /*14310*/  F2FP.F16.F32.PACK_AB R4, R65, R163 ;  /* 0x000000a34104723e */ /* 0x001fc400000000ff */
[----:B------:R-:W-:Y:S02]  /*14320*/  F2FP.F16.F32.PACK_AB R5, R67, R66 ;  /* 0x000000424305723e */ /* 0x000fe400000000ff */
[----:B------:R-:W-:Y:S02]  /*14330*/  F2FP.F16.F32.PACK_AB R6, R69, R164 ;  /* 0x000000a44506723e */ /* 0x000fe400000000ff */
[----:B------:R-:W-:Y:S02]  /*14340*/  F2FP.F16.F32.PACK_AB R7, R71, R70 ;  /* 0x000000464707723e */ /* 0x000fe400000000ff */
[----:B------:R-:W-:Y:S01]  /*14350*/  LOP3.LUT R126, R183, R126, RZ, 0x3c, !PT ;  /* 0x0000007eb77e7212 */ /* 0x000fe200078e3cff */
[----:B------:R-:W-:Y:S01]  /*14360*/  STSM.16.M88.4 [R114], R12 ;  /* 0x0000000c72007844 */ /* 0x000fe20000000200 */
[----:B------:R-:W-:Y:S02]  /*14370*/  LOP3.LUT R128, R185, R128, RZ, 0x3c, !PT ;  /* 0x00000080b9807212 */ /* 0x000fe400078e3cff */
[----:B------:R-:W-:-:S02]  /*14380*/  MOV R120, R120 ;  /* 0x0000007800787202 */ /* 0x000fc40000000f00 */
[----:B--2---:R-:W-:Y:S02]  /*14390*/  F2FP.F16.F32.PACK_AB R8, R73, R165 ;  /* 0x000000a54908723e */ /* 0x004fe400000000ff */
[----:B------:R-:W-:Y:S02]  /*143a0*/  F2FP.F16.F32.PACK_AB R9, R75, R74 ;  /* 0x0000004a4b09723e */ /* 0x000fe400000000ff */
[----:B------:R-:W-:Y:S02]  /*143b0*/  F2FP.F16.F32.PACK_AB R10, R77, R166 ;  /* 0x000000a64d0a723e */ /* 0x000fe400000000ff */
[----:B------:R-:W-:Y:S01]  /*143c0*/  F2FP.F16.F32.PACK_AB R11, R79, R78 ;  /* 0x0000004e4f0b723e */ /* 0x000fe200000000ff */
[----:B------:R-:W-:Y:S01]  /*143d0*/  STSM.16.M88.4 [R116], R24 ;  /* 0x0000001874007844 */ /* 0x000fe20000000200 */
[----:B------:R-:W-:Y:S02]  /*143e0*/  MOV R122, R122 ;  /* 0x0000007a007a7202 */ /* 0x000fe40000000f00 */
[----:B------:R-:W-:Y:S01]  /*143f0*/  F2FP.F16.F32.PACK_AB R30, R85, R168 ;  /* 0x000000a8551e723e */ /* 0x000fe200000000ff */
[----:B------:R0:W-:Y:S01]  /*14400*/  STSM.16.M88.4 [R118], R4 ;  /* 0x0000000476007844 */ /* 0x0001e20000000200 */
[----:B------:R-:W-:-:S02]  /*14410*/  LOP3.LUT R187, R130, 0x380, RZ, 0xc0, !PT ;  /* 0x0000038082bb7812 */ /* 0x000fc400078ec0ff */
[----:B------:R-:W-:Y:S02]  /*14420*/  MOV R124, R124 ;  /* 0x0000007c007c7202 */ /* 0x000fe40000000f00 */
[----:B------:R-:W-:Y:S02]  /*14430*/  F2FP.F16.F32.PACK_AB R44, R89, R169 ;  /* 0x000000a9592c723e */ /* 0x000fe400000000ff */
[----:B------:R-:W-:Y:S02]  /*14440*/  F2FP.F16.F32.PACK_AB R45, R91, R90 ;  /* 0x0000005a5b2d723e */ /* 0x000fe400000000ff */
[----:B------:R-:W-:Y:S02]  /*14450*/  F2FP.F16.F32.PACK_AB R46, R93, R170 ;  /* 0x000000aa5d2e723e */ /* 0x000fe400000000ff */
[----:B------:R-:W-:Y:S02]  /*14460*/  LOP3.LUT R177, R98, 0x380, RZ, 0xc0, !PT ;  /* 0x0000038062b17812 */ /* 0x000fe400078ec0ff */
[----:B------:R-:W-:-:S02]  /*14470*/  MOV R126, R126 ;  /* 0x0000007e007e7202 */ /* 0x000fc40000000f00 */
[----:B------:R-:W-:Y:S02]  /*14480*/  F2FP.F16.F32.PACK_AB R33, R42, R40 ;  /* 0x000000282a21723e */ /* 0x000fe400000000ff */
[----:B------:R-:W-:Y:S02]  /*14490*/  F2FP.F16.F32.PACK_AB R34, R3, R172 ;  /* 0x000000ac0322723e */ /* 0x000fe400000000ff */
[----:B------:R-:W-:Y:S01]  /*144a0*/  F2FP.F16.F32.PACK_AB R35, R50, R48 ;  /* 0x000000303223723e */ /* 0x000fe200000000ff */
[----:B------:R-:W-:Y:S01]  /*144b0*/  STSM.16.M88.4 [R120], R8 ;  /* 0x0000000878007844 */ /* 0x000fe20000000200 */
[----:B------:R-:W-:Y:S01]  /*144c0*/  LOP3.LUT R183, R138, 0x380, RZ, 0xc0, !PT ;  /* 0x000003808ab77812 */ /* 0x000fe200078ec0ff */
[----:B------:R-:W-:Y:S01]  /*144d0*/  IMAD.X R131, RZ, RZ, R143, P5 ;  /* 0x000000ffff837224 */ /* 0x000fe200028e068f */
[----:B------:R-:W-:Y:S02]  /*144e0*/  MOV R128, R128 ;  /* 0x0000008000807202 */ /* 0x000fe40000000f00 */
[----:B0-----:R-:W-:-:S02]  /*144f0*/  F2FP.F16.F32.PACK_AB R4, R105, R173 ;  /* 0x000000ad6904723e */ /* 0x001fc400000000ff */
[----:B------:R-:W-:Y:S02]  /*14500*/  F2FP.F16.F32.PACK_AB R5, R56, R52 ;  /* 0x000000343805723e */ /* 0x000fe400000000ff */
[----:B------:R-:W-:Y:S02]  /*14510*/  F2FP.F16.F32.PACK_AB R6, R109, R174 ;  /* 0x000000ae6d06723e */ /* 0x000fe400000000ff */
[----:B------:R-:W-:Y:S01]  /*14520*/  F2FP.F16.F32.PACK_AB R7, R62, R60 ;  /* 0x0000003c3e07723e */ /* 0x000fe200000000ff */
[----:B------:R-:W-:Y:S01]  /*14530*/  STSM.16.M88.4 [R122], R28 ;  /* 0x0000001c7a007844 */ /* 0x000fe20000000200 */
[----:B------:R-:W-:Y:S01]  /*14540*/  SHF.R.U64 R187, R187, 0x3, RZ ;  /* 0x00000003bbbb7819 */ /* 0x000fe200000012ff */
[--C-:B------:R-:W-:Y:S01]  /*14550*/  IMAD.X R135, RZ, RZ, R143.reuse, P0 ;  /* 0x000000ffff877224 */ /* 0x100fe200000e068f */
[----:B------:R-:W-:Y:S01]  /*14560*/  LOP3.LUT R185, R100, 0x380, RZ, 0xc0, !PT ;  /* 0x0000038064b97812 */ /* 0x000fe200078ec0ff */
[----:B------:R-:W-:Y:S01]  /*14570*/  STSM.16.M88.4 [R124], R44 ;  /* 0x0000002c7c007844 */ /* 0x000fe20000000200 */
[----:B------:R-:W-:Y:S01]  /*14580*/  SHF.R.U64 R177, R177, 0x3, RZ ;  /* 0x00000003b1b17819 */ /* 0x000fe200000012ff */
[----:B------:R-:W-:Y:S01]  /*14590*/  IMAD.X R139, RZ, RZ, R143, P1 ;  /* 0x000000ffff8b7224 */ /* 0x000fe200008e068f */
[----:B------:R-:W-:Y:S01]  /*145a0*/  SHF.R.U64 R183, R183, 0x3, RZ ;  /* 0x00000003b7b77819 */ /* 0x000fe200000012ff */
[----:B------:R-:W-:Y:S01]  /*145b0*/  STSM.16.M88.4 [R126], R32 ;  /* 0x000000207e007844 */ /* 0x000fe20000000200 */
[----:B------:R-:W-:Y:S01]  /*145c0*/  LOP3.LUT R130, R187, R130, RZ, 0x3c, !PT ;  /* 0x00000082bb827212 */ /* 0x000fe200078e3cff */
[----:B------:R-:W0:Y:S01]  /*145d0*/  LDC R3, c[0x0][0xce8] ;  /* 0x00033a00ff037b82 */ /* 0x000e220000000800 */
[----:B------:R-:W-:Y:S01]  /*145e0*/  SHF.R.U64 R185, R185, 0x3, RZ ;  /* 0x00000003b9b97819 */ /* 0x000fe200000012ff */
[----:B------:R2:W-:Y:S01]  /*145f0*/  STSM.16.M88.4 [R128], R4 ;  /* 0x0000000480007844 */ /* 0x0005e20000000200 */
[----:B------:R-:W-:-:S02]  /*14600*/  F2FP.F16.F32.PACK_AB R13, R84, R80 ;  /* 0x00000050540d723e */ /* 0x000fc400000000ff */
[----:B------:R-:W-:Y:S02]  /*14610*/  LOP3.LUT R134, R177, R98, RZ, 0x3c, !PT ;  /* 0x00000062b1867212 */ /* 0x000fe400078e3cff */
[----:B----4-:R-:W-:Y:S02]  /*14620*/  SHF.R.S32.HI R80, RZ, 0x1f, R182 ;  /* 0x0000001fff507819 */ /* 0x010fe400000114b6 */
[----:B------:R-:W-:Y:S02]  /*14630*/  LOP3.LUT R138, R183, R138, RZ, 0x3c, !PT ;  /* 0x0000008ab78a7212 */ /* 0x000fe400078e3cff */
[----:B------:R-:W-:Y:S02]  /*14640*/  IADD3.X R99, RZ, R143, RZ, P3, !PT ;  /* 0x0000008fff637210 */ /* 0x000fe40001ffe4ff */
[----:B------:R-:W-:Y:S01]  /*14650*/  LOP3.LUT R98, R185, R100, RZ, 0x3c, !PT ;  /* 0x00000064b9627212 */ /* 0x000fe200078e3cff */
[----:B--2---:R-:W-:Y:S01]  /*14660*/  IMAD.SHL.U32 R4, R182, 0x4, RZ ;  /* 0x00000004b6047824 */ /* 0x004fe200078e00ff */
[----:B------:R-:W-:-:S02]  /*14670*/  MOV R130, R130 ;  /* 0x0000008200827202 */ /* 0x000fc40000000f00 */
        /* <DEDUP_REMOVED lines=8> */
[----:B------:R-:W-:Y:S02]  /*14700*/  ISETP.NE.U32.AND P0, PT, RZ, UR4, PT ;  /* 0x00000004ff007c0c */ /* 0x000fe4000bf05070 */
[----:B------:R-:W-:Y:S02]  /*14710*/  SHF.L.U64.HI R5, R182, 0x2, R80 ;  /* 0x00000002b6057819 */ /* 0x000fe40000010250 */
[----:B------:R-:W-:Y:S02]  /*14720*/  IADD3 R6, P1, R4, UR4, RZ ;  /* 0x0000000404067c10 */ /* 0x000fe4000ff3e0ff */
[----:B------:R-:W-:-:S02]  /*14730*/  MOV R100, R138 ;  /* 0x0000008a00647202 */ /* 0x000fc40000000f00 */
[----:B------:R-:W-:Y:S02]  /*14740*/  F2FP.F16.F32.PACK_AB R24, R158, R181 ;  /* 0x000000b59e18723e */ /* 0x000fe400000000ff */
[----:B------:R-:W-:Y:S02]  /*14750*/  F2FP.F16.F32.PACK_AB R25, R96, R92 ;  /* 0x0000005c6019723e */ /* 0x000fe400000000ff */
[----:B------:R-:W-:Y:S02]  /*14760*/  F2FP.F16.F32.PACK_AB R26, R133, R132 ;  /* 0x00000084851a723e */ /* 0x000fe400000000ff */
[----:B------:R-:W-:Y:S02]  /*14770*/  F2FP.F16.F32.PACK_AB R27, R108, R104 ;  /* 0x000000686c1b723e */ /* 0x000fe400000000ff */
[----:B------:R-:W-:Y:S02]  /*14780*/  F2FP.F16.F32.PACK_AB R138, R141, R140 ;  /* 0x0000008c8d8a723e */ /* 0x000fe400000000ff */
[----:B------:R-:W-:Y:S01]  /*14790*/  F2FP.F16.F32.PACK_AB R139, R154, R153 ;  /* 0x000000999a8b723e */ /* 0x000fe200000000ff */
[----:B------:R2:W-:Y:S01]  /*147a0*/  STSM.16.M88.4 [R130], R8 ;  /* 0x0000000882007844 */ /* 0x0005e20000000200 */
[----:B------:R-:W-:-:S02]  /*147b0*/  MOV R98, R98 ;  /* 0x0000006200627202 */ /* 0x000fc40000000f00 */
[----:B------:R-:W-:Y:S01]  /*147c0*/  ISETP.NE.AND.EX P0, PT, RZ, UR5, PT, P0 ;  /* 0x00000005ff007c0c */ /* 0x000fe2000bf05300 */
[----:B------:R3:W-:Y:S01]  /*147d0*/  STSM.16.M88.4 [R134], R12 ;  /* 0x0000000c86007844 */ /* 0x0007e20000000200 */
[----:B------:R-:W-:Y:S01]  /*147e0*/  IADD3.X R7, R5, UR5, RZ, P1, !PT ;  /* 0x0000000505077c10 */ /* 0x000fe20008ffe4ff */
[----:B------:R-:W-:Y:S02]  /*147f0*/  ULDC.64 UR4, c[0x0][0xd08] ;  /* 0x0003420000047ab9 */ /* 0x000fe40000000a00 */
        /* <DEDUP_REMOVED lines=15> */
[----:B------:R-:W2:Y:S01]  /*148f0*/  @P1 LDC R11, c[0x0][0xcf0] ;  /* 0x00033c00ff0b1b82 */ /* 0x000ea20000000800 */
[----:B------:R-:W-:Y:S01]  /*14900*/  SHF.R.S32.HI R78, RZ, 0x1f, R176 ;  /* 0x0000001fff4e7819 */ /* 0x000fe200000114b0 */
[----:B---3--:R-:W-:Y:S06]  /*14910*/  @P2 BRA `(.L_x_6085) ;  /* 0x0000000000102947 */ /* 0x008fec0003800000 */
[----:B------:R-:W-:Y:S05]  /*14920*/  @!P0 BRA `(.L_x_6085) ;  /* 0x00000000000c8947 */ /* 0x000fea0003800000 */
[----:B------:R-:W3:Y:S04]  /*14930*/  LDG.E R5, desc[UR40][R6.64] ;  /* 0x0000002806057981 */ /* 0x000ee8000c1e1900 */
[----:B-----5:R-:W3:Y:S02]  /*14940*/  LDG.E R8, desc[UR40][R6.64+0x4] ;  /* 0x0000042806087981 */ /* 0x020ee4000c1e1900 */
[----:B---3--:R-:W-:-:S07]  /*14950*/  IMAD.IADD R8, R8, 0x1, -R5 ;  /* 0x0000000108087824 */ /* 0x008fce00078e0a05 */
.L_x_6085:
[----:B------:R-:W3:Y:S01]  /*14960*/  LDL R4, [R1+0xb8] ;  /* 0x0000b80001047983 */ /* 0x000ee20000100800 */
[----:B------:R-:W-:Y:S01]  /*14970*/  ULDC.64 UR4, c[0x0][0xc90] ;  /* 0x0003240000047ab9 */ /* 0x000fe20000000a00 */
[----:B------:R-:W4:Y:S01]  /*14980*/  S2R R14, SR_TID.X ;  /* 0x00000000000e7919 */ /* 0x000f220000002100 */
[----:B-----5:R-:W-:Y:S02]  /*14990*/  SHF.R.S32.HI R77, RZ, 0x1f, R76 ;  /* 0x0000001fff4d7819 */ /* 0x020fe4000001144c */
[----:B------:R-:W-:Y:S01]  /*149a0*/  SEL R80, R80, RZ, !P0 ;  /* 0x000000ff50507207 */ /* 0x000fe20004000000 */
[----:B------:R-:W3:Y:S01]  /*149b0*/  LDL.LU R84, [R1+0x98] ;  /* 0x0000980001547983 */ /* 0x000ee20000300800 */
[----:B------:R-:W-:Y:S01]  /*149c0*/  IMAD R0, R78, UR4, RZ ;  /* 0x000000044e007c24 */ /* 0x000fe2000f8e02ff */
[----:B------:R-:W-:Y:S01]  /*149d0*/  SEL R81, R182, RZ, !P0 ;  /* 0x000000ffb6517207 */ /* 0x000fe20004000000 */
[----:B------:R-:W-:Y:S01]  /*149e0*/  IMAD R83, R8, R3, RZ ;  /* 0x0000000308537224 */ /* 0x000fe200078e02ff */
[----:B------:R-:W1:Y:S01]  /*149f0*/  @P1 LDC R85, c[0x0][0xcec] ;  /* 0x00033b00ff551b82 */ /* 0x000e620000000800 */
[----:B------:R-:W-:-:S07]  /*14a00*/  IMAD R9, R176, UR5, R0 ;  /* 0x00000005b0097c24 */ /* 0x000fce000f8e0200 */
[----:B------:R-:W1:Y:S01]  /*14a10*/  @P1 LDC R87, c[0x0][0xcf0] ;  /* 0x00033c00ff571b82 */ /* 0x000e620000000800 */
[----:B----4-:R-:W-:-:S04]  /*14a20*/  IADD3 R14, R14, -0x80, RZ ;  /* 0xffffff800e0e7810 */ /* 0x010fc80007ffe0ff */
[----:B------:R-:W-:-:S04]  /*14a30*/  SHF.R.S32.HI R6, RZ, 0x1f, R14 ;  /* 0x0000001fff067819 */ /* 0x000fc8000001140e */
[----:B------:R-:W-:-:S04]  /*14a40*/  LEA.HI R79, R6, R14, RZ, 0x3 ;  /* 0x0000000e064f7211 */ /* 0x000fc800078f18ff */
[----:B------:R-:W-:Y:S02]  /*14a50*/  LOP3.LUT R82, R79, 0xfffffff8, RZ, 0xc0, !PT ;  /* 0xfffffff84f527812 */ /* 0x000fe400078ec0ff */
[----:B------:R-:W-:-:S03]  /*14a60*/  SHF.R.S32.HI R79, RZ, 0x3, R79 ;  /* 0x00000003ff4f7819 */ /* 0x000fc6000001144f */
[----:B------:R-:W-:Y:S01]  /*14a70*/  IMAD.IADD R82, R14, 0x1, -R82 ;  /* 0x000000010e527824 */ /* 0x000fe200078e0a52 */
[----:B------:R-:W-:Y:S01]  /*14a80*/  BSSY B1, `(.L_x_6086) ;  /* 0x00000e6000017945 */ /* 0x000fe20003800000 */
[----:B---3--:R-:W-:Y:S02]  /*14a90*/  IMAD.IADD R13, R4, 0x1, R84 ;  /* 0x00000001040d7824 */ /* 0x008fe400078e0254 */
[----:B------:R-:W-:Y:S01]  /*14aa0*/  IMAD.WIDE.U32 R4, R176, UR4, R76 ;  /* 0x00000004b0047c25 */ /* 0x000fe2000f8e004c */
[----:B------:R-:W-:-:S03]  /*14ab0*/  ULDC.64 UR4, c[0x0][0xc98] ;  /* 0x0003260000047ab9 */ /* 0x000fc60000000a00 */
[----:B0-----:R-:W-:Y:S01]  /*14ac0*/  @P1 IMAD.HI.U32 R0, R13, R10, RZ ;  /* 0x0000000a0d001227 */ /* 0x001fe200078e00ff */
[----:B------:R-:W-:-:S03]  /*14ad0*/  LEA.HI R10, R6, R14, RZ, 0x7 ;  /* 0x0000000e060a7211 */ /* 0x000fc600078f38ff */
[----:B------:R-:W-:Y:S01]  /*14ae0*/  IMAD.MOV.U32 R7, RZ, RZ, R13 ;  /* 0x000000ffff077224 */ /* 0x000fe200078e000d */
[----:B------:R-:W-:Y:S01]  /*14af0*/  LOP3.LUT R6, R10, 0xffffff80, RZ, 0xc0, !PT ;  /* 0xffffff800a067812 */ /* 0x000fe200078ec0ff */
[----:B------:R-:W-:Y:S01]  /*14b00*/  IMAD.IADD R5, R5, 0x1, R9 ;  /* 0x0000000105057824 */ /* 0x000fe200078e0209 */
[----:B--2---:R-:W-:-:S03]  /*14b10*/  @P1 SHF.R.U32.HI R7, RZ, R11, R0 ;  /* 0x0000000bff071219 */ /* 0x004fc60000011600 */
[----:B------:R-:W-:Y:S02]  /*14b20*/  IMAD.IADD R12, R14, 0x1, -R6 ;  /* 0x000000010e0c7824 */ /* 0x000fe400078e0a06 */
[----:B------:R-:W-:Y:S02]  /*14b30*/  IMAD.MOV R0, RZ, RZ, -R7 ;  /* 0x000000ffff007224 */ /* 0x000fe400078e0a07 */
[----:B------:R-:W-:Y:S01]  /*14b40*/  IMAD R6, R80, UR4, RZ ;  /* 0x0000000450067c24 */ /* 0x000fe2000f8e02ff */
[----:B------:R-:W-:Y:S01]  /*14b50*/  SHF.R.S32.HI R15, RZ, 0x1f, R12 ;  /* 0x0000001fff0f7819 */ /* 0x000fe2000001140c */
[----:B------:R-:W-:Y:S01]  /*14b60*/  IMAD.WIDE.U32 R4, R81, UR4, R4 ;  /* 0x0000000451047c25 */ /* 0x000fe2000f8e0004 */
[----:B------:R-:W-:Y:S02]  /*14b70*/  LOP3.LUT P0, RZ, R12, 0x3, RZ, 0xc0, !PT ;  /* 0x000000030cff7812 */ /* 0x000fe4000780c0ff */
[----:B------:R-:W-:Y:S01]  /*14b80*/  LEA.HI R14, R15, R12, RZ, 0x2 ;  /* 0x0000000c0f0e7211 */ /* 0x000fe200078f10ff */
[----:B------:R-:W-:Y:S01]  /*14b90*/  IMAD R9, R3, R0, R13 ;  /* 0x0000000003097224 */ /* 0x000fe200078e020d */
[----:B------:R-:W-:Y:S01]  /*14ba0*/  SHF.R.S32.HI R13, RZ, 0x1f, R7 ;  /* 0x0000001fff0d7819 */ /* 0x000fe20000011407 */
[----:B------:R-:W-:Y:S01]  /*14bb0*/  IMAD R6, R81, UR5, R6 ;  /* 0x0000000551067c24 */ /* 0x000fe2000f8e0206 */
[----:B------:R-:W-:Y:S01]  /*14bc0*/  IADD3 R4, P2, R7, R4, RZ ;  /* 0x0000000407047210 */ /* 0x000fe20007f5e0ff */
[----:B------:R-:W-:Y:S01]  /*14bd0*/  ULDC.64 UR4, c[0x0][0xc88] ;  /* 0x0003220000047ab9 */ /* 0x000fe20000000a00 */
[----:B------:R-:W-:-:S02]  /*14be0*/  SHF.L.U32 R0, R82, 0x3, RZ ;  /* 0x0000000352007819 */ /* 0x000fc400000006ff */
[----:B------:R-:W-:Y:S02]  /*14bf0*/  IADD3.X R5, R13, R5, R6, P2, !PT ;  /* 0x000000050d057210 */ /* 0x000fe400017fe406 */
[----:B------:R-:W-:Y:S01]  /*14c00*/  SHF.R.S32.HI R6, RZ, 0x1f, R9 ;  /* 0x0000001fff067819 */ /* 0x000fe20000011409 */
[----:B------:R-:W-:Y:S01]  /*14c10*/  IMAD R11, R79, 0x40, R0 ;  /* 0x000000404f0b7824 */ /* 0x000fe200078e0200 */
[----:B------:R-:W-:Y:S01]  /*14c20*/  SHF.R.S32.HI R24, RZ, 0x2, R14 ;  /* 0x00000002ff187819 */ /* 0x000fe2000001140e */
[----:B------:R-:W-:Y:S01]  /*14c30*/  IMAD.WIDE.U32 R4, R9, UR4, R4 ;  /* 0x0000000409047c25 */ /* 0x000fe2000f8e0004 */
[----:B------:R-:W-:Y:S02]  /*14c40*/  SHF.R.S32.HI R25, RZ, 0x1f, R14 ;  /* 0x0000001fff197819 */ /* 0x000fe4000001140e */
[----:B------:R-:W-:Y:S01]  /*14c50*/  LEA.HI R12, R15, R12, RZ, 0x5 ;  /* 0x0000000c0f0c7211 */ /* 0x000fe200078f28ff */
[----:B------:R-:W-:Y:S01]  /*14c60*/  IMAD R6, R6, UR4, RZ ;  /* 0x0000000406067c24 */ /* 0x000fe2000f8e02ff */
[----:B------:R-:W-:Y:S01]  /*14c70*/  LEA.HI R25, R25, R24, RZ, 0x3 ;  /* 0x0000001819197211 */ /* 0x000fe200078f18ff */
[----:B------:R-:W-:Y:S01]  /*14c80*/  IMAD.WIDE R94, R11, 0x2, R94 ;  /* 0x000000020b5e7825 */ /* 0x000fe200078e025e */
[----:B------:R-:W-:-:S02]  /*14c90*/  SHF.R.S32.HI R11, RZ, 0x7, R10 ;  /* 0x00000007ff0b7819 */ /* 0x000fc4000001140a */
[----:B------:R-:W-:Y:S01]  /*14ca0*/  LOP3.LUT R25, R25, 0xfffffff8, RZ, 0xc0, !PT ;  /* 0xfffffff819197812 */ /* 0x000fe200078ec0ff */
[----:B------:R-:W-:Y:S01]  /*14cb0*/  IMAD R7, R9, UR5, R6 ;  /* 0x0000000509077c24 */ /* 0x000fe2000f8e0206 */
[----:B------:R-:W-:Y:S01]  /*14cc0*/  ULDC.64 UR4, c[0x0][0xc50] ;  /* 0x0003140000047ab9 */ /* 0x000fe20000000a00 */
[----:B------:R-:W-:Y:S02]  /*14cd0*/  LEA.HI R10, R10, R11, RZ, 0x1 ;  /* 0x0000000b0a0a7211 */ /* 0x000fe400078f08ff */
[----:B------:R-:W-:Y:S01]  /*14ce0*/  IMAD.IADD R5, R5, 0x1, R7 ;  /* 0x0000000105057824 */ /* 0x000fe200078e0207 */
[----:B------:R-:W-:Y:S01]  /*14cf0*/  LEA R14, P2, R4, UR4, 0x2 ;  /* 0x00000004040e7c11 */ /* 0x000fe2000f8410ff */
[----:B------:R-:W-:Y:S01]  /*14d00*/  IMAD.IADD R25, R24, 0x1, -R25 ;  /* 0x0000000118197824 */ /* 0x000fe200078e0a19 */
[----:B------:R-:W-:Y:S02]  /*14d10*/  SHF.R.S32.HI R12, RZ, 0x5, R12 ;  /* 0x00000005ff0c7819 */ /* 0x000fe4000001140c */
[----:B------:R-:W-:Y:S01]  /*14d20*/  LEA.HI.X R26, R4, UR5, R5, 0x2, P2 ;  /* 0x00000005041a7c11 */ /* 0x000fe200090f1405 */
[----:B------:R-:W-:Y:S01]  /*14d30*/  SHFL.IDX PT, R6, R14, RZ, 0x1c1f ;  /* 0x001c1fff0e067589 */ /* 0x000fe200000e0000 */
[----:B------:R-:W-:Y:S01]  /*14d40*/  IADD3 R61, P2, R94, 0x3000, RZ ;  /* 0x000030005e3d7810 */ /* 0x000fe20007f5e0ff */
[----:B------:R-:W-:Y:S01]  /*14d50*/  IMAD R7, R12, 0x10, R25 ;  /* 0x000000100c077824 */ /* 0x000fe200078e0219 */
[----:B------:R-:W-:Y:S01]  /*14d60*/  LOP3.LUT R10, R10, 0x3fffffe, RZ, 0xc0, !PT ;  /* 0x03fffffe0a0a7812 */ /* 0x000fe200078ec0ff */
[----:B------:R-:W-:Y:S01]  /*14d70*/  ULDC.64 UR4, c[0x0][0xba0] ;  /* 0x0002e80000047ab9 */ /* 0x000fe20000000a00 */
[----:B------:R-:W-:-:S02]  /*14d80*/  LOP3.LUT R60, R61, 0x380, RZ, 0xc0, !PT ;  /* 0x000003803d3c7812 */ /* 0x000fc400078ec0ff */
[----:B------:R-:W-:Y:S01]  /*14d90*/  IADD3 R69, P5, R94, 0x1000, RZ ;  /* 0x000010005e457810 */ /* 0x000fe20007fbe0ff */
[----:B------:R-:W-:Y:S01]  /*14da0*/  IMAD.IADD R10, R11, 0x1, -R10 ;  /* 0x000000010b0a7824 */ /* 0x000fe200078e0a0a */
[----:B------:R-:W-:Y:S01]  /*14db0*/  SHF.R.U64 R60, R60, 0x3, RZ ;  /* 0x000000033c3c7819 */ /* 0x000fe200000012ff */
[----:B------:R-:W-:Y:S01]  /*14dc0*/  SHFL.IDX PT, R11, R26, 0x1, 0x1c1f ;  /* 0x003c1f001a0b7f89 */ /* 0x000fe200000e0000 */
[----:B------:R-:W-:Y:S01]  /*14dd0*/  IADD3 R65, P4, R94, 0x2000, RZ ;  /* 0x000020005e417810 */ /* 0x000fe20007f9e0ff */
[----:B------:R-:W-:Y:S01]  /*14de0*/  IMAD R4, R10, 0x40, R7 ;  /* 0x000000400a047824 */ /* 0x000fe200078e0207 */
[----:B------:R-:W-:Y:S01]  /*14df0*/  LOP3.LUT R60, R60, R61, RZ, 0x3c, !PT ;  /* 0x0000003d3c3c7212 */ /* 0x000fe200078e3cff */
[----:B------:R-:W-:Y:S01]  /*14e00*/  IMAD.X R61, RZ, RZ, R95, P2 ;  /* 0x000000ffff3d7224 */ /* 0x000fe200010e065f */
[C---:B------:R-:W-:Y:S01]  /*14e10*/  IADD3 R45, P2, R94.reuse, 0x7000, RZ ;  /* 0x000070005e2d7810 */ /* 0x040fe20007f5e0ff */
[----:B------:R-:W0:Y:S01]  /*14e20*/  SHFL.IDX PT, R7, R26, RZ, 0x1c1f ;  /* 0x001c1fff1a077589 */ /* 0x000e2200000e0000 */
[----:B------:R-:W-:Y:S01]  /*14e30*/  IADD3 R57, P3, R94, 0x4000, RZ ;  /* 0x000040005e397810 */ /* 0x000fe20007f7e0ff */
[----:B------:R-:W-:Y:S01]  /*14e40*/  IMAD.IADD R4, R4, 0x1, R84 ;  /* 0x0000000104047824 */ /* 0x000fe200078e0254 */
[----:B------:R-:W-:Y:S01]  /*14e50*/  LOP3.LUT R44, R45, 0x380, RZ, 0xc0, !PT ;  /* 0x000003802d2c7812 */ /* 0x000fe200078ec0ff */
[----:B------:R-:W2:Y:S01]  /*14e60*/  SHFL.IDX PT, R10, R14, 0x1, 0x1c1f ;  /* 0x003c1f000e0a7f89 */ /* 0x000ea200000e0000 */
[----:B------:R-:W-:-:S02]  /*14e70*/  LOP3.LUT R68, R69, 0x380, RZ, 0xc0, !PT ;  /* 0x0000038045447812 */ /* 0x000fc400078ec0ff */
[----:B------:R-:W-:Y:S02]  /*14e80*/  SHF.R.U64 R44, R44, 0x3, RZ ;  /* 0x000000032c2c7819 */ /* 0x000fe400000012ff */
[----:B------:R-:W-:Y:S02]  /*14e90*/  LOP3.LUT R64, R65, 0x380, RZ, 0xc0, !PT ;  /* 0x0000038041407812 */ /* 0x000fe400078ec0ff */
[----:B------:R-:W-:Y:S02]  /*14ea0*/  LOP3.LUT R44, R44, R45, RZ, 0x3c, !PT ;  /* 0x0000002d2c2c7212 */ /* 0x000fe400078e3cff */
[----:B------:R-:W-:Y:S02]  /*14eb0*/  IADD3.X R45, RZ, R95, RZ, P2, !PT ;  /* 0x0000005fff2d7210 */ /* 0x000fe400017fe4ff */
[----:B------:R-:W-:Y:S02]  /*14ec0*/  IADD3 R29, P2, R94, 0xb000, RZ ;  /* 0x0000b0005e1d7810 */ /* 0x000fe40007f5e0ff */
[----:B------:R-:W-:-:S02]  /*14ed0*/  LOP3.LUT R56, R57, 0x380, RZ, 0xc0, !PT ;  /* 0x0000038039387812 */ /* 0x000fc400078ec0ff */
[----:B------:R-:W-:Y:S02]  /*14ee0*/  LOP3.LUT R28, R29, 0x380, RZ, 0xc0, !PT ;  /* 0x000003801d1c7812 */ /* 0x000fe400078ec0ff */
[----:B------:R-:W-:Y:S02]  /*14ef0*/  SHF.R.U64 R68, R68, 0x3, RZ ;  /* 0x0000000344447819 */ /* 0x000fe400000012ff */
[----:B------:R-:W-:Y:S02]  /*14f00*/  SHF.R.U64 R28, R28, 0x3, RZ ;  /* 0x000000031c1c7819 */ /* 0x000fe400000012ff */
[----:B------:R-:W-:Y:S02]  /*14f10*/  SHF.R.U64 R64, R64, 0x3, RZ ;  /* 0x0000000340407819 */ /* 0x000fe400000012ff */
[----:B------:R-:W-:Y:S02]  /*14f20*/  LOP3.LUT R28, R28, R29, RZ, 0x3c, !PT ;  /* 0x0000001d1c1c7212 */ /* 0x000fe400078e3cff */
[----:B------:R-:W-:-:S02]  /*14f30*/  IADD3.X R29, RZ, R95, RZ, P2, !PT ;  /* 0x0000005fff1d7210 */ /* 0x000fc400017fe4ff */
[C---:B------:R-:W-:Y:S01]  /*14f40*/  ISETP.GE.OR P2, PT, R4.reuse, R83, P0 ;  /* 0x000000530400720c */ /* 0x040fe20000746670 */
[----:B------:R-:W-:Y:S01]  /*14f50*/  VIADD R4, R4, 0x8 ;  /* 0x0000000804047836 */ /* 0x000fe20000000000 */
[----:B------:R-:W-:Y:S02]  /*14f60*/  SHF.R.U64 R56, R56, 0x3, RZ ;  /* 0x0000000338387819 */ /* 0x000fe400000012ff */
[----:B------:R-:W-:Y:S02]  /*14f70*/  LOP3.LUT R68, R68, R69, RZ, 0x3c, !PT ;  /* 0x0000004544447212 */ /* 0x000fe400078e3cff */
[----:B------:R-:W-:Y:S01]  /*14f80*/  LOP3.LUT R64, R64, R65, RZ, 0x3c, !PT ;  /* 0x0000004140407212 */ /* 0x000fe200078e3cff */
[----:B------:R-:W-:Y:S01]  /*14f90*/  IMAD.X R65, RZ, RZ, R95, P4 ;  /* 0x000000ffff417224 */ /* 0x000fe200020e065f */
[----:B------:R-:W-:Y:S02]  /*14fa0*/  ISETP.GE.OR P0, PT, R4, R83, P0 ;  /* 0x000000530400720c */ /* 0x000fe40000706670 */
[----:B------:R-:W-:-:S02]  /*14fb0*/  IADD3.X R69, RZ, R95, RZ, P5, !PT ;  /* 0x0000005fff457210 */ /* 0x000fc40002ffe4ff */
[----:B------:R-:W-:Y:S01]  /*14fc0*/  LOP3.LUT R56, R56, R57, RZ, 0x3c, !PT ;  /* 0x0000003938387212 */ /* 0x000fe200078e3cff */
[----:B------:R-:W-:Y:S01]  /*14fd0*/  IMAD.X R57, RZ, RZ, R95, P3 ;  /* 0x000000ffff397224 */ /* 0x000fe200018e065f */
[C---:B------:R-:W-:Y:S01]  /*14fe0*/  IADD3 R53, P5, R94.reuse, 0x5000, RZ ;  /* 0x000050005e357810 */ /* 0x040fe20007fbe0ff */
[----:B0-----:R0:W-:Y:S01]  /*14ff0*/  @!P2 ST.E desc[UR40][R6.64], R21 ;  /* 0x000000150600a985 */ /* 0x0011e2000c101928 */
[C---:B------:R-:W-:Y:S02]  /*15000*/  IADD3 R49, P4, R94.reuse, 0x6000, RZ ;  /* 0x000060005e317810 */ /* 0x040fe40007f9e0ff */
[----:B------:R-:W-:Y:S02]  /*15010*/  IADD3 R41, P3, R94, 0x8000, RZ ;  /* 0x000080005e297810 */ /* 0x000fe40007f7e0ff */
[----:B------:R-:W-:Y:S01]  /*15020*/  LOP3.LUT R52, R53, 0x380, RZ, 0xc0, !PT ;  /* 0x0000038035347812 */ /* 0x000fe200078ec0ff */
[----:B--2---:R2:W-:Y:S01]  /*15030*/  @!P0 ST.E desc[UR40][R10.64], R20 ;  /* 0x000000140a008985 */ /* 0x0045e2000c101928 */
[----:B------:R-:W-:-:S02]  /*15040*/  LOP3.LUT R48, R49, 0x380, RZ, 0xc0, !PT ;  /* 0x0000038031307812 */ /* 0x000fc400078ec0ff */
[----:B------:R-:W-:Y:S01]  /*15050*/  LOP3.LUT R40, R41, 0x380, RZ, 0xc0, !PT ;  /* 0x0000038029287812 */ /* 0x000fe200078ec0ff */
[----:B------:R-:W-:Y:S01]  /*15060*/  IMAD R82, R82, 0x20, R79 ;  /* 0x0000002052527824 */ /* 0x000fe200078e024f */
[----:B------:R-:W-:Y:S01]  /*15070*/  SHF.R.U64 R52, R52, 0x3, RZ ;  /* 0x0000000334347819 */ /* 0x000fe200000012ff */
[----:B0-----:R-:W-:Y:S01]  /*15080*/  IMAD R21, R77, UR4, RZ ;  /* 0x000000044d157c24 */ /* 0x001fe2000f8e02ff */
[----:B------:R-:W-:Y:S01]  /*15090*/  SHF.R.U64 R48, R48, 0x3, RZ ;  /* 0x0000000330307819 */ /* 0x000fe200000012ff */
[----:B------:R-:W5:Y:S01]  /*150a0*/  LD.E.128 R68, desc[UR40][R68.64] ;  /* 0x0000002844447980 */ /* 0x000f62000c101d00 */
[----:B------:R-:W-:Y:S01]  /*150b0*/  SHF.R.U64 R40, R40, 0x3, RZ ;  /* 0x0000000328287819 */ /* 0x000fe200000012ff */
[----:B------:R-:W-:Y:S01]  /*150c0*/  IMAD R77, R76, UR5, R21 ;  /* 0x000000054c4d7c24 */ /* 0x000fe2000f8e0215 */
[----:B------:R-:W-:Y:S01]  /*150d0*/  LOP3.LUT R52, R52, R53, RZ, 0x3c, !PT ;  /* 0x0000003534347212 */ /* 0x000fe200078e3cff */
[----:B--2---:R-:W-:Y:S01]  /*150e0*/  IMAD.WIDE.U32 R20, R76, UR4, RZ ;  /* 0x000000044c147c25 */ /* 0x004fe2000f8e00ff */
[----:B------:R-:W-:Y:S01]  /*150f0*/  LOP3.LUT R48, R48, R49, RZ, 0x3c, !PT ;  /* 0x0000003130307212 */ /* 0x000fe200078e3cff */
[----:B------:R-:W-:Y:S01]  /*15100*/  ULDC.64 UR4, c[0x0][0xbe8] ;  /* 0x0002fa0000047ab9 */ /* 0x000fe20000000a00 */
[----:B------:R-:W-:Y:S01]  /*15110*/  LOP3.LUT R40, R40, R41, RZ, 0x3c, !PT ;  /* 0x0000002928287212 */ /* 0x000fe200078e3cff */
[--C-:B------:R-:W-:Y:S01]  /*15120*/  IMAD.X R53, RZ, RZ, R95.reuse, P5 ;  /* 0x000000ffff357224 */ /* 0x100fe200028e065f */
[C---:B------:R-:W-:Y:S01]  /*15130*/  IADD3 R37, P5, R94.reuse, 0x9000, RZ ;  /* 0x000090005e257810 */ /* 0x040fe20007fbe0ff */
[--C-:B------:R-:W-:Y:S01]  /*15140*/  IMAD.X R49, RZ, RZ, R95.reuse, P4 ;  /* 0x000000ffff317224 */ /* 0x100fe200020e065f */
[C---:B------:R-:W-:Y:S01]  /*15150*/  IADD3 R33, P4, R94.reuse, 0xa000, RZ ;  /* 0x0000a0005e217810 */ /* 0x040fe20007f9e0ff */
[----:B------:R-:W-:Y:S01]  /*15160*/  IMAD.X R41, RZ, RZ, R95, P3 ;  /* 0x000000ffff297224 */ /* 0x000fe200018e065f */
[----:B------:R-:W-:Y:S01]  /*15170*/  IADD3 R25, P3, R94, 0xc000, RZ ;  /* 0x0000c0005e197810 */ /* 0x000fe20007f7e0ff */
[----:B------:R-:W-:Y:S01]  /*15180*/  IMAD R78, R78, UR4, RZ ;  /* 0x000000044e4e7c24 */ /* 0x000fe2000f8e02ff */
[----:B------:R-:W-:Y:S01]  /*15190*/  IADD3 R21, R21, R77, RZ ;  /* 0x0000004d15157210 */ /* 0x000fe20007ffe0ff */
[----:B------:R-:W-:Y:S01]  /*151a0*/  IMAD.IADD R82, R84, 0x1, R82 ;  /* 0x0000000154527824 */ /* 0x000fe200078e0252 */
[----:B------:R-:W-:Y:S01]  /*151b0*/  LOP3.LUT R36, R37, 0x380, RZ, 0xc0, !PT ;  /* 0x0000038025247812 */ /* 0x000fe200078ec0ff */
[----:B------:R-:W5:Y:S01]  /*151c0*/  LD.E.128 R64, desc[UR40][R64.64] ;  /* 0x0000002840407980 */ /* 0x000f62000c101d00 */
[----:B------:R-:W-:-:S02]  /*151d0*/  LOP3.LUT R32, R33, 0x380, RZ, 0xc0, !PT ;  /* 0x0000038021207812 */ /* 0x000fc400078ec0ff */
[----:B------:R-:W-:Y:S01]  /*151e0*/  LOP3.LUT R24, R25, 0x380, RZ, 0xc0, !PT ;  /* 0x0000038019187812 */ /* 0x000fe200078ec0ff */
[----:B------:R-:W-:Y:S01]  /*151f0*/  IMAD R77, R176, UR5, R78 ;  /* 0x00000005b04d7c24 */ /* 0x000fe2000f8e024e */
[----:B------:R-:W-:Y:S01]  /*15200*/  SHF.R.U64 R36, R36, 0x3, RZ ;  /* 0x0000000324247819 */ /* 0x000fe200000012ff */
[----:B------:R-:W-:Y:S01]  /*15210*/  IMAD.WIDE.U32 R20, R176, UR4, R20 ;  /* 0x00000004b0147c25 */ /* 0x000fe2000f8e0014 */
[----:B------:R-:W-:Y:S01]  /*15220*/  SHF.R.U64 R32, R32, 0x3, RZ ;  /* 0x0000000320207819 */ /* 0x000fe200000012ff */
[----:B------:R-:W-:Y:S01]  /*15230*/  ULDC.64 UR4, c[0x0][0xbf0] ;  /* 0x0002fc0000047ab9 */ /* 0x000fe20000000a00 */
[----:B------:R-:W-:Y:S01]  /*15240*/  SHF.R.U64 R24, R24, 0x3, RZ ;  /* 0x0000000318187819 */ /* 0x000fe200000012ff */
[----:B-1----:R-:W-:Y:S01]  /*15250*/  @P1 IMAD.HI.U32 R76, R82, R85, RZ ;  /* 0x00000055524c1227 */ /* 0x002fe200078e00ff */
[----:B------:R-:W-:Y:S01]  /*15260*/  LOP3.LUT R36, R36, R37, RZ, 0x3c, !PT ;  /* 0x0000002524247212 */ /* 0x000fe200078e3cff */
[----:B------:R-:W5:Y:S01]  /*15270*/  LD.E.128 R60, desc[UR40][R60.64] ;  /* 0x000000283c3c7980 */ /* 0x000f62000c101d00 */
[----:B------:R-:W-:Y:S01]  /*15280*/  LOP3.LUT R32, R32, R33, RZ, 0x3c, !PT ;  /* 0x0000002120207212 */ /* 0x000fe200078e3cff */
[----:B------:R-:W-:Y:S01]  /*15290*/  IMAD.IADD R21, R21, 0x1, R77 ;  /* 0x0000000115157824 */ /* 0x000fe200078e024d */
[----:B------:R-:W-:Y:S01]  /*152a0*/  LOP3.LUT R24, R24, R25, RZ, 0x3c, !PT ;  /* 0x0000001918187212 */ /* 0x000fe200078e3cff */
[--C-:B------:R-:W-:Y:S01]  /*152b0*/  IMAD.X R37, RZ, RZ, R95.reuse, P5 ;  /* 0x000000ffff257224 */ /* 0x100fe200028e065f */
[C---:B------:R-:W-:Y:S01]  /*152c0*/  IADD3 R13, P5, R94.reuse, 0xd000, RZ ;  /* 0x0000d0005e0d7810 */ /* 0x040fe20007fbe0ff */
[--C-:B------:R-:W-:Y:S01]  /*152d0*/  IMAD.X R33, RZ, RZ, R95.reuse, P4 ;  /* 0x000000ffff217224 */ /* 0x100fe200020e065f */
[C---:B------:R-:W-:Y:S01]  /*152e0*/  IADD3 R9, P4, R94.reuse, 0xe000, RZ ;  /* 0x0000e0005e097810 */ /* 0x040fe20007f9e0ff */
[----:B------:R-:W-:Y:S01]  /*152f0*/  IMAD.MOV.U32 R77, RZ, RZ, R82 ;  /* 0x000000ffff4d7224 */ /* 0x000fe200078e0052 */
[----:B------:R-:W-:Y:S01]  /*15300*/  @P1 SHF.R.U32.HI R77, RZ, R87, R76 ;  /* 0x00000057ff4d1219 */ /* 0x000fe2000001164c */
[----:B------:R-:W-:Y:S01]  /*15310*/  IMAD.X R25, RZ, RZ, R95, P3 ;  /* 0x000000ffff197224 */ /* 0x000fe200018e065f */
[----:B------:R-:W-:Y:S01]  /*15320*/  IADD3 R15, P3, R94, 0xf000, RZ ;  /* 0x0000f0005e0f7810 */ /* 0x000fe20007f7e0ff */
[----:B------:R-:W-:Y:S01]  /*15330*/  IMAD R80, R80, UR4, RZ ;  /* 0x0000000450507c24 */ /* 0x000fe2000f8e02ff */
[----:B------:R-:W-:Y:S01]  /*15340*/  LOP3.LUT R12, R13, 0x380, RZ, 0xc0, !PT ;  /* 0x000003800d0c7812 */ /* 0x000fe200078ec0ff */
[----:B------:R-:W-:Y:S01]  /*15350*/  IMAD.WIDE.U32 R20, R81, UR4, R20 ;  /* 0x0000000451147c25 */ /* 0x000fe2000f8e0014 */
[----:B------:R-:W-:Y:S01]  /*15360*/  LOP3.LUT R5, R94, 0x380, RZ, 0xc0, !PT ;  /* 0x000003805e057812 */ /* 0x000fe200078ec0ff */
[----:B------:R-:W5:Y:S01]  /*15370*/  LD.E.128 R56, desc[UR40][R56.64] ;  /* 0x0000002838387980 */ /* 0x000f62000c101d00 */
[----:B------:R-:W-:Y:S01]  /*15380*/  LOP3.LUT R8, R9, 0x380, RZ, 0xc0, !PT ;  /* 0x0000038009087812 */ /* 0x000fe200078ec0ff */
[----:B------:R-:W-:Y:S01]  /*15390*/  IMAD R85, R81, UR5, R80 ;  /* 0x0000000551557c24 */ /* 0x000fe2000f8e0250 */
[--C-:B------:R-:W-:Y:S01]  /*153a0*/  SHF.R.S32.HI R76, RZ, 0x1f, R77.reuse ;  /* 0x0000001fff4c7819 */ /* 0x100fe2000001144d */
[----:B------:R-:W-:Y:S01]  /*153b0*/  IMAD.MOV R78, RZ, RZ, -R77 ;  /* 0x000000ffff4e7224 */ /* 0x000fe200078e0a4d */
[----:B------:R-:W-:Y:S01]  /*153c0*/  LOP3.LUT R4, R15, 0x380, RZ, 0xc0, !PT ;  /* 0x000003800f047812 */ /* 0x000fe200078ec0ff */
[----:B------:R-:W-:Y:S01]  /*153d0*/  ULDC.64 UR4, c[0x0][0xbe0] ;  /* 0x0002f80000047ab9 */ /* 0x000fe20000000a00 */
[----:B------:R-:W-:Y:S01]  /*153e0*/  SHF.R.U64 R12, R12, 0x3, RZ ;  /* 0x000000030c0c7819 */ /* 0x000fe200000012ff */
[----:B------:R-:W-:Y:S01]  /*153f0*/  IMAD R76, R76, UR4, RZ ;  /* 0x000000044c4c7c24 */ /* 0x000fe2000f8e02ff */
[----:B------:R-:W-:Y:S01]  /*15400*/  SHF.R.U64 R8, R8, 0x3, RZ ;  /* 0x0000000308087819 */ /* 0x000fe200000012ff */
[----:B------:R-:W-:Y:S01]  /*15410*/  IMAD R3, R3, R78, R82 ;  /* 0x0000004e03037224 */ /* 0x000fe200078e0252 */
[----:B------:R-:W-:Y:S01]  /*15420*/  SHF.R.U64 R5, R5, 0x3, RZ ;  /* 0x0000000305057819 */ /* 0x000fe200000012ff */
[----:B------:R-:W5:Y:S01]  /*15430*/  LD.E.128 R52, desc[UR40][R52.64] ;  /* 0x0000002834347980 */ /* 0x000f62000c101d00 */
[----:B------:R-:W-:-:S02]  /*15440*/  SHF.R.U64 R4, R4, 0x3, RZ ;  /* 0x0000000304047819 */ /* 0x000fc400000012ff */
[----:B------:R-:W-:Y:S01]  /*15450*/  IADD3 R21, R21, R85, RZ ;  /* 0x0000005515157210 */ /* 0x000fe20007ffe0ff */
[----:B------:R-:W-:Y:S01]  /*15460*/  IMAD R81, R77, UR5, R76 ;  /* 0x000000054d517c24 */ /* 0x000fe2000f8e024c */
[----:B------:R-:W-:Y:S01]  /*15470*/  LOP3.LUT R12, R12, R13, RZ, 0x3c, !PT ;  /* 0x0000000d0c0c7212 */ /* 0x000fe200078e3cff */
[--C-:B------:R-:W-:Y:S01]  /*15480*/  IMAD.X R13, RZ, RZ, R95.reuse, P5 ;  /* 0x000000ffff0d7224 */ /* 0x100fe200028e065f */
[----:B------:R-:W-:Y:S01]  /*15490*/  LOP3.LUT R8, R8, R9, RZ, 0x3c, !PT ;  /* 0x0000000908087212 */ /* 0x000fe200078e3cff */
[--C-:B------:R-:W-:Y:S01]  /*154a0*/  IMAD.X R9, RZ, RZ, R95.reuse, P4 ;  /* 0x000000ffff097224 */ /* 0x100fe200020e065f */
[----:B------:R-:W-:Y:S01]  /*154b0*/  LOP3.LUT R94, R5, R94, RZ, 0x3c, !PT ;  /* 0x0000005e055e7212 */ /* 0x000fe200078e3cff */
[----:B------:R-:W-:Y:S01]  /*154c0*/  IMAD.X R5, RZ, RZ, R95, P3 ;  /* 0x000000ffff057224 */ /* 0x000fe200018e065f */
[----:B------:R-:W-:Y:S01]  /*154d0*/  LOP3.LUT R4, R4, R15, RZ, 0x3c, !PT ;  /* 0x0000000f04047212 */ /* 0x000fe200078e3cff */
[----:B------:R-:W-:Y:S01]  /*154e0*/  IMAD.WIDE.U32 R20, R77, UR4, R20 ;  /* 0x000000044d147c25 */ /* 0x000fe2000f8e0014 */
[----:B------:R-:W-:Y:S01]  /*154f0*/  SHF.R.S32.HI R76, RZ, 0x1f, R3 ;  /* 0x0000001fff4c7819 */ /* 0x000fe20000011403 */
[----:B------:R-:W-:Y:S01]  /*15500*/  ULDC.64 UR4, c[0x0][0xbd8] ;  /* 0x0002f60000047ab9 */ /* 0x000fe20000000a00 */
[----:B------:R0:W5:Y:S01]  /*15510*/  LD.E.128 R72, desc[UR40][R94.64] ;  /* 0x000000285e487980 */ /* 0x000162000c101d00 */
[----:B------:R-:W-:-:S02]  /*15520*/  IMAD.IADD R21, R21, 0x1, R81 ;  /* 0x0000000115157824 */ /* 0x000fc400078e0251 */
[----:B------:R-:W-:Y:S01]  /*15530*/  IMAD R76, R76, UR4, RZ ;  /* 0x000000044c4c7c24 */ /* 0x000fe2000f8e02ff */
        /* <DEDUP_REMOVED lines=16> */
[----:B-1----:R-:W1:Y:S01]  /*15640*/  FENCE.VIEW.ASYNC.S ;  /* 0x00000000000073c6 */ /* 0x002e620000000000 */
[----:B------:R-:W-:Y:S01]  /*15650*/  IMAD.WIDE.U32 R20, R3, UR4, R20 ;  /* 0x0000000403147c25 */ /* 0x000fe2000f8e0014 */
[----:B------:R-:W-:-:S03]  /*15660*/  ULDC.64 UR4, c[0x0][0xb80] ;  /* 0x0002e00000047ab9 */ /* 0x000fc60000000a00 */
[----:B------:R-:W-:Y:S01]  /*15670*/  IMAD.IADD R86, R79, 0x1, R84 ;  /* 0x000000014f567824 */ /* 0x000fe200078e0254 */
[----:B------:R-:W-:Y:S02]  /*15680*/  IADD3 R21, R21, R77, RZ ;  /* 0x0000004d15157210 */ /* 0x000fe40007ffe0ff */
[----:B------:R-:W-:Y:S01]  /*15690*/  LEA R82, P2, R20, UR4, 0x1 ;  /* 0x0000000414527c11 */ /* 0x000fe2000f8408ff */
[----:B------:R-:W-:-:S03]  /*156a0*/  VIADD R3, R22, 0x32420 ;  /* 0x0003242016037836 */ /* 0x000fc60000000000 */
[----:B------:R-:W-:Y:S02]  /*156b0*/  LEA.HI.X R84, R20, UR5, R21, 0x1, P2 ;  /* 0x0000000514547c11 */ /* 0x000fe400090f0c15 */
[CC--:B------:R-:W-:Y:S02]  /*156c0*/  ISETP.GE.AND P2, PT, R86.reuse, R83.reuse, PT ;  /* 0x000000535600720c */ /* 0x0c0fe40003f46270 */
[----:B------:R-:W-:Y:S01]  /*156d0*/  PRMT R3, RZ, 0x654, R3 ;  /* 0x00000654ff037816 */ /* 0x000fe20000000003 */
[C---:B------:R-:W-:Y:S02]  /*156e0*/  VIADD R76, R86.reuse, 0x20 ;  /* 0x00000020564c7836 */ /* 0x040fe40000000000 */
[----:B------:R-:W-:Y:S02]  /*156f0*/  VIADD R78, R86, 0x40 ;  /* 0x00000040564e7836 */ /* 0x000fe40000000000 */
[C---:B------:R-:W-:Y:S02]  /*15700*/  VIADD R90, R0.reuse, 0xc0 ;  /* 0x000000c0005a7836 */ /* 0x040fe40000000000 */
[C---:B------:R-:W-:Y:S01]  /*15710*/  VIADD R88, R0.reuse, 0x80 ;  /* 0x0000008000587836 */ /* 0x040fe20000000000 */
[----:B-1----:R1:W-:Y:S01]  /*15720*/  SYNCS.ARRIVE.TRANS64.RED.A1T0 RZ, [R3+URZ], RZ ;  /* 0x000000ff03ff79a7 */ /* 0x0023e2000810043f */
[----:B------:R-:W-:Y:S01]  /*15730*/  VIADD R92, R0, 0x40 ;  /* 0x00000040005c7836 */ /* 0x000fe20000000000 */
[----:B------:R0:W2:Y:S01]  /*15740*/  SHFL.IDX PT, R81, R82, RZ, 0x181f ;  /* 0x00181fff52517589 */ /* 0x0000a200000e0000 */
[----:B------:R-:W-:-:S02]  /*15750*/  ISETP.GE.AND P1, PT, R76, R83, PT ;  /* 0x000000534c00720c */ /* 0x000fc40003f26270 */
[----:B------:R-:W-:Y:S01]  /*15760*/  ISETP.GE.AND P0, PT, R78, R83, PT ;  /* 0x000000534e00720c */ /* 0x000fe20003f06270 */
[----:B-1----:R0:W1:Y:S01]  /*15770*/  SHFL.IDX PT, R3, R84, RZ, 0x181f ;  /* 0x00181fff54037589 */ /* 0x00206200000e0000 */
[----:B------:R-:W-:Y:S02]  /*15780*/  SHF.R.S32.HI R89, RZ, 0x1f, R0 ;  /* 0x0000001fff597819 */ /* 0x000fe40000011400 */
[----:B------:R-:W-:Y:S02]  /*15790*/  SHF.R.S32.HI R85, RZ, 0x1f, R90 ;  /* 0x0000001fff557819 */ /* 0x000fe4000001145a */
[----:B------:R-:W-:Y:S02]  /*157a0*/  SHF.R.S32.HI R87, RZ, 0x1f, R88 ;  /* 0x0000001fff577819 */ /* 0x000fe40000011458 */
[----:B------:R-:W-:Y:S01]  /*157b0*/  SHF.R.S32.HI R91, RZ, 0x1f, R92 ;  /* 0x0000001fff5b7819 */ /* 0x000fe2000001145c */
[----:B0-----:R-:W-:Y:S06]  /*157c0*/  @P2 BRA `(.L_x_6087) ;  /* 0x0000000000442947 */ /* 0x001fec0003800000 */
[----:B------:R-:W-:Y:S02]  /*157d0*/  ULDC UR4, c[0x0][0xbc8] ;  /* 0x0002f20000047ab9 */ /* 0x000fe40000000800 */
[----:B------:R-:W-:Y:S02]  /*157e0*/  ISETP.GE.AND P2, PT, R0, UR4, PT ;  /* 0x0000000400007c0c */ /* 0x000fe4000bf46270 */
[----:B------:R-:W-:Y:S02]  /*157f0*/  ISETP.GE.AND P3, PT, R92, UR4, PT ;  /* 0x000000045c007c0c */ /* 0x000fe4000bf66270 */
[----:B------:R-:W-:-:S09]  /*15800*/  ISETP.GE.AND P4, PT, R88, UR4, PT ;  /* 0x0000000458007c0c */ /* 0x000fd2000bf86270 */
[----:B--2---:R-:W-:-:S04]  /*15810*/  @!P2 LEA R20, P5, R0, R81, 0x1 ;  /* 0x000000510014a211 */ /* 0x004fc800078a08ff */
[----:B-1----:R-:W-:Y:S02]  /*15820*/  @!P2 LEA.HI.X R21, R0, R3, R89, 0x1, P5 ;  /* 0x000000030015a211 */ /* 0x002fe400028f0c59 */
        /* <DEDUP_REMOVED lines=11> */
.L_x_6087:
[----:B------:R-:W-:Y:S05]  /*158e0*/  BSYNC B1 ;  /* 0x0000000000017941 */ /* 0x000fea0003800000 */
.L_x_6086:
[----:B-1----:R1:W3:Y:S01]  /*158f0*/  SHFL.IDX PT, R3, R84, 0x1, 0x181f ;  /* 0x00381f0054037f89 */ /* 0x0022e200000e0000 */
        /* <DEDUP_REMOVED lines=8> */
[----:B0-----:R-:W-:-:S04]  /*15980*/  @!P4 LEA R20, P5, R0, R41, 0x1 ;  /* 0x000000290014c211 */ /* 0x001fc800078a08ff */
        /* <DEDUP_REMOVED lines=11> */
.L_x_6089:
[----:B------:R-:W-:Y:S05]  /*15a40*/  BSYNC B1 ;  /* 0x0000000000017941 */ /* 0x000fea0003800000 */
.L_x_6088:
        /* <DEDUP_REMOVED lines=21> */
.L_x_6091:
[----:B------:R-:W-:Y:S05]  /*15ba0*/  BSYNC B1 ;  /* 0x0000000000017941 */ /* 0x000fea0003800000 */
.L_x_6090:
        /* <DEDUP_REMOVED lines=24> */
.L_x_6084:
[----:B------:R-:W3:Y:S01]  /*15d30*/  LDL R9, [R1+0xc0] ;  /* 0x0000c00001097983 */ /* 0x000ee20000100800 */
[----:B------:R-:W-:Y:S01]  /*15d40*/  ULDC.64 UR4, c[0x0][0xd00] ;  /* 0x0003400000047ab9 */ /* 0x000fe20000000a00 */
[----:B------:R-:W-:Y:S01]  /*15d50*/  MOV R0, RZ ;  /* 0x000000ff00007202 */ /* 0x000fe20000000f00 */
[----:B------:R-:W4:Y:S01]  /*15d60*/  LDC R25, c[0x0][0xce8] ;  /* 0x00033a00ff197b82 */ /* 0x000f220000000800 */
[----:B------:R-:W-:-:S04]  /*15d70*/  ISETP.NE.U32.AND P0, PT, RZ, UR4, PT ;  /* 0x00000004ff007c0c */ /* 0x000fc8000bf05070 */
[----:B------:R-:W-:Y:S01]  /*15d80*/  ISETP.NE.AND.EX P0, PT, RZ, UR5, PT, P0 ;  /* 0x00000005ff007c0c */ /* 0x000fe2000bf05300 */
[----:B---3--:R-:W-:Y:S01]  /*15d90*/  IMAD.SHL.U32 R6, R9, 0x4, RZ ;  /* 0x0000000409067824 */ /* 0x008fe200078e00ff */
[----:B------:R-:W-:-:S04]  /*15da0*/  SHF.R.S32.HI R14, RZ, 0x1f, R9 ;  /* 0x0000001fff0e7819 */ /* 0x000fc80000011409 */
[----:B------:R-:W-:Y:S02]  /*15db0*/  IADD3 R4, P1, R6, UR4, RZ ;  /* 0x0000000406047c10 */ /* 0x000fe4000ff3e0ff */
[----:B------:R-:W-:-:S04]  /*15dc0*/  SHF.L.U64.HI R3, R9, 0x2, R14 ;  /* 0x0000000209037819 */ /* 0x000fc8000001020e */
[----:B------:R-:W-:Y:S01]  /*15dd0*/  IADD3.X R5, R3, UR5, RZ, P1, !PT ;  /* 0x0000000503057c10 */ /* 0x000fe20008ffe4ff */
[----:B------:R-:W-:Y:S02]  /*15de0*/  ULDC.64 UR4, c[0x0][0xd08] ;  /* 0x0003420000047ab9 */ /* 0x000fe40000000a00 */
[----:B------:R-:W-:Y:S02]  /*15df0*/  ISETP.NE.U32.AND P1, PT, RZ, UR4, PT ;  /* 0x00000004ff007c0c */ /* 0x000fe4000bf25070 */
[----:B------:R3:W5:Y:S02]  /*15e00*/  @P0 LDG.E R0, desc[UR40][R4.64] ;  /* 0x0000002804000981 */ /* 0x000764000c1e1900 */
[----:B------:R-:W-:-:S13]  /*15e10*/  ISETP.NE.AND.EX P1, PT, RZ, UR5, PT, P1 ;  /* 0x00000005ff007c0c */ /* 0x000fda000bf25310 */
[----:B------:R-:W-:Y:S01]  /*15e20*/  @P1 IADD3 R6, P2, R6, UR4, RZ ;  /* 0x0000000406061c10 */ /* 0x000fe2000ff5e0ff */
[----:B------:R-:W-:Y:S02]  /*15e30*/  ULDC UR4, c[0x0][0xb88] ;  /* 0x0002e20000047ab9 */ /* 0x000fe40000000800 */
[----:B------:R-:W-:Y:S01]  /*15e40*/  IMAD.U32 R8, RZ, RZ, UR4 ;  /* 0x00000004ff087e24 */ /* 0x000fe2000f8e00ff */
[----:B------:R-:W-:-:S05]  /*15e50*/  @P1 IADD3.X R7, R3, UR5, RZ, P2, !PT ;  /* 0x0000000503071c10 */ /* 0x000fca00097fe4ff */
[----:B------:R3:W5:Y:S01]  /*15e60*/  @P1 LDG.E R8, desc[UR40][R6.64] ;  /* 0x0000002806081981 */ /* 0x000762000c1e1900 */
[----:B----4-:R-:W-:Y:S01]  /*15e70*/  ISETP.NE.AND P2, PT, R25, 0x1, PT ;  /* 0x000000011900780c */ /* 0x010fe20003f45270 */
[----:B------:R-:W4:-:S12]  /*15e80*/  S2R R29, SR_TID.X ;  /* 0x00000000001d7919 */ /* 0x000f180000002100 */
[----:B------:R-:W0:Y:S01]  /*15e90*/  @P2 LDC R27, c[0x0][0xcec] ;  /* 0x00033b00ff1b2b82 */ /* 0x000e220000000800 */
[----:B----4-:R-:W-:-:S05]  /*15ea0*/  VIADD R29, R29, 0xffffff80 ;  /* 0xffffff801d1d7836 */ /* 0x010fca0000000000 */
[----:B------:R-:W-:Y:S02]  /*15eb0*/  SHF.R.S32.HI R3, RZ, 0x1f, R29 ;  /* 0x0000001fff037819 */ /* 0x000fe4000001141d */
[----:B------:R-:W-:Y:S02]  /*15ec0*/  ISETP.GE.AND P3, PT, R29, 0x80, PT ;  /* 0x000000801d00780c */ /* 0x000fe40003f66270 */
[----:B------:R-:W-:Y:S01]  /*15ed0*/  LEA.HI R20, R3, R29, RZ, 0x3 ;  /* 0x0000001d03147211 */ /* 0x000fe200078f18ff */
[----:B---3--:R-:W-:Y:S10]  /*15ee0*/  @P1 BRA `(.L_x_6093) ;  /* 0x0000000000101947 */ /* 0x008ff40003800000 */
[----:B------:R-:W-:Y:S05]  /*15ef0*/  @!P0 BRA `(.L_x_6093) ;  /* 0x00000000000c8947 */ /* 0x000fea0003800000 */
[----:B------:R-:W3:Y:S04]  /*15f00*/  LDG.E R3, desc[UR40][R4.64] ;  /* 0x0000002804037981 */ /* 0x000ee8000c1e1900 */
[----:B-----5:R-:W3:Y:S02]  /*15f10*/  LDG.E R8, desc[UR40][R4.64+0x4] ;  /* 0x0000042804087981 */ /* 0x020ee4000c1e1900 */
[----:B---3--:R-:W-:-:S07]  /*15f20*/  IMAD.IADD R8, R8, 0x1, -R3 ;  /* 0x0000000108087824 */ /* 0x008fce00078e0a03 */
.L_x_6093:
[----:B------:R-:W3:Y:S04]  /*15f30*/  LDL R26, [R1+0xc4] ;  /* 0x0000c400011a7983 */ /* 0x000ee80000100800 */
[----:B------:R4:W5:Y:S01]  /*15f40*/  LDL R28, [R1+0x98] ;  /* 0x00009800011c7983 */ /* 0x0009620000100800 */
[----:B------:R-:W-:Y:S01]  /*15f50*/  BSSY B1, `(.L_x_6094) ;  /* 0x000002e000017945 */ /* 0x000fe20003800000 */
[----:B------:R-:W-:Y:S02]  /*15f60*/  LOP3.LUT R24, R20, 0xfffffff8, RZ, 0xc0, !PT ;  /* 0xfffffff814187812 */ /* 0x000fe400078ec0ff */
[----:B------:R-:W-:Y:S02]  /*15f70*/  SEL R13, R9, RZ, !P0 ;  /* 0x000000ff090d7207 */ /* 0x000fe40004000000 */
[----:B------:R-:W-:-:S02]  /*15f80*/  SEL R14, R14, RZ, !P0 ;  /* 0x000000ff0e0e7207 */ /* 0x000fc40004000000 */
[----:B-----5:R-:W-:Y:S02]  /*15f90*/  SHF.R.S32.HI R11, RZ, 0x1f, R0 ;  /* 0x0000001fff0b7819 */ /* 0x020fe40000011400 */
[----:B---3--:R-:W-:Y:S01]  /*15fa0*/  SHF.R.S32.HI R12, RZ, 0x1f, R26 ;  /* 0x0000001fff0c7819 */ /* 0x008fe2000001141a */
[----:B----4-:R-:W-:Y:S06]  /*15fb0*/  @P3 BRA `(.L_x_6095) ;  /* 0x00000000009c3947 */ /* 0x010fec0003800000 */
[----:B------:R-:W3:Y:S01]  /*15fc0*/  S2R R10, SR_TID.X ;  /* 0x00000000000a7919 */ /* 0x000ee20000002100 */
[----:B------:R-:W4:Y:S02]  /*15fd0*/  LDC R9, c[0x0][0xce8] ;  /* 0x00033a00ff097b82 */ /* 0x000f240000000800 */
[----:B----4-:R-:W-:Y:S01]  /*15fe0*/  IMAD R3, R8, R9, RZ ;  /* 0x0000000908037224 */ /* 0x010fe200078e02ff */
[----:B---3--:R-:W-:-:S04]  /*15ff0*/  IADD3 R10, R28, -0x80, R10 ;  /* 0xffffff801c0a7810 */ /* 0x008fc80007ffe00a */
        /* <DEDUP_REMOVED lines=9> */
[----:B------:R-:W3:Y:S01]  /*16090*/  @P0 LDC R15, c[0x0][0xcec] ;  /* 0x00033b00ff0f0b82 */ /* 0x000ee20000000800 */
[----:B------:R-:W-:Y:S01]  /*160a0*/  IMAD R7, R26, UR5, R7 ;  /* 0x000000051a077c24 */ /* 0x000fe2000f8e0207 */
[----:B------:R-:W-:-:S03]  /*160b0*/  ULDC.64 UR4, c[0x0][0xc98] ;  /* 0x0003260000047ab9 */ /* 0x000fc60000000a00 */
[----:B------:R-:W-:-:S03]  /*160c0*/  IMAD.IADD R5, R5, 0x1, R7 ;  /* 0x0000000105057824 */ /* 0x000fc600078e0207 */
[----:B------:R-:W4:Y:S01]  /*160d0*/  @P0 LDC R21, c[0x0][0xcf0] ;  /* 0x00033c00ff150b82 */ /* 0x000f220000000800 */
[----:B------:R-:W-:-:S04]  /*160e0*/  IMAD.WIDE.U32 R4, R13, UR4, R4 ;  /* 0x000000040d047c25 */ /* 0x000fc8000f8e0004 */
[----:B---3--:R-:W-:-:S05]  /*160f0*/  @P0 IMAD.HI.U32 R6, R10, R15, RZ ;  /* 0x0000000f0a060227 */ /* 0x008fca00078e00ff */
[----:B----4-:R-:W-:Y:S01]  /*16100*/  @P0 SHF.R.U32.HI R3, RZ, R21, R6 ;  /* 0x00000015ff030219 */ /* 0x010fe20000011606 */
        /* <DEDUP_REMOVED lines=18> */
.L_x_6095:
[----:B------:R-:W-:Y:S05]  /*16230*/  BSYNC B1 ;  /* 0x0000000000017941 */ /* 0x000fea0003800000 */
.L_x_6094:
[----:B------:R-:W4:Y:S01]  /*16240*/  @P2 LDC R9, c[0x0][0xcf0] ;  /* 0x00033c00ff092b82 */ /* 0x000f220000000800 */
[----:B------:R-:W-:Y:S01]  /*16250*/  ULDC.64 UR4, c[0x0][0xba0] ;  /* 0x0002e80000047ab9 */ /* 0x000fe20000000a00 */
[----:B------:R-:W-:Y:S01]  /*16260*/  SHF.R.S32.HI R20, RZ, 0x3, R20 ;  /* 0x00000003ff147819 */ /* 0x000fe20000011414 */
[----:B---3--:R-:W-:Y:S02]  /*16270*/  IMAD R3, R11, UR4, RZ ;  /* 0x000000040b037c24 */ /* 0x008fe4000f8e02ff */
[----:B------:R-:W-:Y:S02]  /*16280*/  IMAD.IADD R11, R29, 0x1, -R24 ;  /* 0x000000011d0b7824 */ /* 0x000fe400078e0a18 */
[C---:B------:R-:W-:Y:S02]  /*16290*/  IMAD R3, R0.reuse, UR5, R3 ;  /* 0x0000000500037c24 */ /* 0x040fe4000f8e0203 */
[----:B------:R-:W-:Y:S01]  /*162a0*/  IMAD.WIDE.U32 R4, R0, UR4, RZ ;  /* 0x0000000400047c25 */ /* 0x000fe2000f8e00ff */
[----:B------:R-:W-:Y:S01]  /*162b0*/  LEA R6, R11, R20, 0x5 ;  /* 0x000000140b067211 */ /* 0x000fe200078e28ff */
[----:B------:R-:W-:-:S02]  /*162c0*/  ULDC.64 UR4, c[0x0][0xbe8] ;  /* 0x0002fa0000047ab9 */ /* 0x000fc40000000a00 */
[----:B------:R-:W-:Y:S02]  /*162d0*/  IMAD R0, R12, UR4, RZ ;  /* 0x000000040c007c24 */ /* 0x000fe4000f8e02ff */
[----:B------:R-:W-:Y:S02]  /*162e0*/  IMAD.IADD R10, R28, 0x1, R6 ;  /* 0x000000011c0a7824 */ /* 0x000fe400078e0206 */
[----:B------:R-:W-:Y:S02]  /*162f0*/  IMAD.IADD R5, R5, 0x1, R3 ;  /* 0x0000000105057824 */ /* 0x000fe400078e0203 */
[----:B------:R-:W-:Y:S02]  /*16300*/  IMAD R7, R26, UR5, R0 ;  /* 0x000000051a077c24 */ /* 0x000fe4000f8e0200 */
[----:B0-----:R-:W-:-:S04]  /*16310*/  @P2 IMAD.HI.U32 R0, R10, R27, RZ ;  /* 0x0000001b0a002227 */ /* 0x001fc800078e00ff */
[----:B------:R-:W-:Y:S01]  /*16320*/  IMAD.WIDE.U32 R4, R26, UR4, R4 ;  /* 0x000000041a047c25 */ /* 0x000fe2000f8e0004 */
[----:B------:R-:W-:-:S03]  /*16330*/  ULDC.64 UR4, c[0x0][0xbf0] ;  /* 0x0002fc0000047ab9 */ /* 0x000fc60000000a00 */
[----:B------:R-:W-:Y:S01]  /*16340*/  IMAD.MOV.U32 R3, RZ, RZ, R10 ;  /* 0x000000ffff037224 */ /* 0x000fe200078e000a */
[----:B----4-:R-:W-:Y:S01]  /*16350*/  @P2 SHF.R.U32.HI R3, RZ, R9, R0 ;  /* 0x00000009ff032219 */ /* 0x010fe20000011600 */
[----:B------:R-:W-:Y:S02]  /*16360*/  IMAD.IADD R5, R5, 0x1, R7 ;  /* 0x0000000105057824 */ /* 0x000fe400078e0207 */
[----:B------:R-:W-:Y:S01]  /*16370*/  IMAD R6, R14, UR4, RZ ;  /* 0x000000040e067c24 */ /* 0x000fe2000f8e02ff */
[--C-:B------:R-:W-:Y:S01]  /*16380*/  SHF.R.S32.HI R0, RZ, 0x1f, R3.reuse ;  /* 0x0000001fff007819 */ /* 0x100fe20000011403 */
[----:B------:R-:W-:Y:S02]  /*16390*/  IMAD.MOV R7, RZ, RZ, -R3 ;  /* 0x000000ffff077224 */ /* 0x000fe400078e0a03 */
[C---:B------:R-:W-:Y:S02]  /*163a0*/  IMAD R9, R13.reuse, UR5, R6 ;  /* 0x000000050d097c24 */ /* 0x040fe4000f8e0206 */
[----:B------:R-:W-:Y:S01]  /*163b0*/  IMAD.WIDE.U32 R4, R13, UR4, R4 ;  /* 0x000000040d047c25 */ /* 0x000fe2000f8e0004 */
[----:B------:R-:W-:-:S03]  /*163c0*/  ULDC.64 UR4, c[0x0][0xbe0] ;  /* 0x0002f80000047ab9 */ /* 0x000fc60000000a00 */
[----:B------:R-:W-:Y:S01]  /*163d0*/  IMAD R7, R25, R7, R10 ;  /* 0x0000000719077224 */ /* 0x000fe200078e020a */
[----:B------:R-:W-:Y:S01]  /*163e0*/  IADD3 R5, R5, R9, RZ ;  /* 0x0000000905057210 */ /* 0x000fe20007ffe0ff */
[----:B------:R-:W-:-:S03]  /*163f0*/  IMAD R6, R0, UR4, RZ ;  /* 0x0000000400067c24 */ /* 0x000fc6000f8e02ff */
        /* <DEDUP_REMOVED lines=15> */
[----:B------:R-:W-:Y:S02]  /*164f0*/  IADD3 R21, R9, 0xc0, RZ ;  /* 0x000000c009157810 */ /* 0x000fe40007ffe0ff */
[----:B------:R-:W-:Y:S02]  /*16500*/  LEA.HI.X R4, R4, UR5, R5, 0x1, P0 ;  /* 0x0000000504047c11 */ /* 0x000fe400080f0c05 */
[----:B------:R-:W-:-:S02]  /*16510*/  SHF.R.S32.HI R10, RZ, 0x1f, R9 ;  /* 0x0000001fff0a7819 */ /* 0x000fc40000011409 */
[----:B------:R-:W-:Y:S02]  /*16520*/  SHF.R.S32.HI R6, RZ, 0x1f, R27 ;  /* 0x0000001fff067819 */ /* 0x000fe4000001141b */
[----:B------:R-:W-:Y:S02]  /*16530*/  SHF.R.S32.HI R24, RZ, 0x1f, R29 ;  /* 0x0000001fff187819 */ /* 0x000fe4000001141d */
[----:B------:R-:W-:Y:S01]  /*16540*/  SHF.R.S32.HI R26, RZ, 0x1f, R21 ;  /* 0x0000001fff1a7819 */ /* 0x000fe20000011415 */
[----:B------:R-:W-:Y:S06]  /*16550*/  BRA.DIV UR4, `(.L_x_6096) ;  /* 0x0000009604007947 */ /* 0x000fec000b800000 */
[----:B------:R0:W3:Y:S04]  /*16560*/  SHFL.IDX PT, R0, R4, RZ, 0x181f ;  /* 0x00181fff04007589 */ /* 0x0000e800000e0000 */
[----:B------:R0:W4:Y:S02]  /*16570*/  SHFL.IDX PT, R14, R3, RZ, 0x181f ;  /* 0x00181fff030e7589 */ /* 0x00012400000e0000 */
.L_x_6291:
        /* <DEDUP_REMOVED lines=22> */
.L_x_6098:
[----:B------:R-:W-:Y:S05]  /*166e0*/  BSYNC B1 ;  /* 0x0000000000017941 */ /* 0x000fea0003800000 */
.L_x_6097:
[----:B------:R-:W-:-:S03]  /*166f0*/  UMOV UR4, 0xffffffff ;  /* 0xffffffff00047882 */ /* 0x000fc60000000000 */
[----:B------:R-:W-:Y:S05]  /*16700*/  BRA.DIV UR4, `(.L_x_6099) ;  /* 0x0000009204c87947 */ /* 0x000fea000b800000 */
[----:B---3--:R3:W0:Y:S04]  /*16710*/  SHFL.IDX PT, R0, R4, 0x1, 0x181f ;  /* 0x00381f0004007f89 */ /* 0x00862800000e0000 */
[----:B----4-:R3:W4:Y:S02]  /*16720*/  SHFL.IDX PT, R14, R3, 0x1, 0x181f ;  /* 0x00381f00030e7f89 */ /* 0x01072400000e0000 */
.L_x_6295:
        /* <DEDUP_REMOVED lines=21> */
.L_x_6101:
[----:B------:R-:W-:Y:S05]  /*16880*/  BSYNC B1 ;  /* 0x0000000000017941 */ /* 0x000fea0003800000 */
.L_x_6100:
[----:B------:R-:W-:-:S03]  /*16890*/  UMOV UR4, 0xffffffff ;  /* 0xffffffff00047882 */ /* 0x000fc60000000000 */
[----:B------:R-:W-:Y:S05]  /*168a0*/  BRA.DIV UR4, `(.L_x_6102) ;  /* 0x0000009204a87947 */ /* 0x000fea000b800000 */
[----:B0-----:R0:W0:Y:S04]  /*168b0*/  SHFL.IDX PT, R0, R4, 0x2, 0x181f ;  /* 0x00581f0004007f89 */ /* 0x00102800000e0000 */
[----:B----4-:R4:W0:Y:S02]  /*168c0*/  SHFL.IDX PT, R14, R3, 0x2, 0x181f ;  /* 0x00581f00030e7f89 */ /* 0x01082400000e0000 */
.L_x_6299:
        /* <DEDUP_REMOVED lines=21> */
.L_x_6104:
[----:B------:R-:W-:Y:S05]  /*16a20*/  BSYNC B1 ;  /* 0x0000000000017941 */ /* 0x000fea0003800000 */
.L_x_6103:
[----:B------:R-:W-:-:S03]  /*16a30*/  UMOV UR4, 0xffffffff ;  /* 0xffffffff00047882 */ /* 0x000fc60000000000 */
[----:B------:R-:W-:Y:S05]  /*16a40*/  BRA.DIV UR4, `(.L_x_6105) ;  /* 0x0000009204887947 */ /* 0x000fea000b800000 */
[----:B0-----:R0:W0:Y:S04]  /*16a50*/  SHFL.IDX PT, R0, R4, 0x3, 0x181f ;  /* 0x00781f0004007f89 */ /* 0x00102800000e0000 */
[----:B------:R0:W0:Y:S02]  /*16a60*/  SHFL.IDX PT, R14, R3, 0x3, 0x181f ;  /* 0x00781f00030e7f89 */ /* 0x00002400000e0000 */
.L_x_6303:
[----:B0--34-:R-:W-:-:S05]  /*16a70*/  VIADD R3, R7, 0x60 ;  /* 0x0000006007037836 */ /* 0x019fca0000000000 */
        /* <DEDUP_REMOVED lines=19> */
.L_x_6092:
[----:B------:R-:W-:Y:S05]  /*16bb0*/  BSYNC B0 ;  /* 0x0000000000007941 */ /* 0x000fea0003800000 */
.L_x_6083:
[----:B------:R-:W-:Y:S02]  /*16bc0*/  ULDC UR4, c[0x0][0xd3c] ;  /* 0x00034f0000047ab9 */ /* 0x000fe40000000800 */
[----:B--2---:R-:W-:-:S13]  /*16bd0*/  ISETP.GE.AND P0, PT, R103, UR4, PT ;  /* 0x0000000467007c0c */ /* 0x004fda000bf06270 */
[----:B------:R-:W-:Y:S05]  /*16be0*/  @!P0 BRA `(.L_x_6106) ;  /* 0xfffffea400248947 */ /* 0x000fea000383ffff */
[----:B------:R-:W-:Y:S05]  /*16bf0*/  BRA `(.L_x_5948) ;  /* 0x00000078002c7947 */ /* 0x000fea0003800000 */
.L_x_5946:
        /* <DEDUP_REMOVED lines=18> */
.L_x_6107:
        /* <DEDUP_REMOVED lines=36> */
[----:B------:R-:W0:Y:S01]  /*16f60*/  LDC R10, c[0x0][0xd3c] ;  /* 0x00034f00ff0a7b82 */ /* 0x000e220000000800 */
[----:B------:R-:W-:Y:S01]  /*16f70*/  IMAD.MOV.U32 R6, RZ, RZ, R3 ;  /* 0x000000ffff067224 */ /* 0x000fe200078e0003 */
[----:B------:R-:W-:Y:S01]  /*16f80*/  UMOV UR4, URZ ;  /* 0x0000003f00047c82 */ /* 0x000fe20008000000 */
[----:B------:R-:W-:Y:S01]  /*16f90*/  ULDC UR7, c[0x0][0xd3c] ;  /* 0x00034f0000077ab9 */ /* 0x000fe20000000800 */
[----:B------:R-:W-:-:S05]  /*16fa0*/  ULDC UR5, c[0x0][0xd38] ;  /* 0x00034e0000057ab9 */ /* 0x000fca0000000800 */
.L_x_6113:
        /* <DEDUP_REMOVED lines=12> */
.L_x_6112:
[----:B------:R-:W-:Y:S05]  /*17070*/  BSYNC B0 ;  /* 0x0000000000007941 */ /* 0x000fea0003800000 */
.L_x_6111:
        /* <DEDUP_REMOVED lines=20> */
.L_x_6109:
[----:B------:R-:W-:-:S04]  /*171c0*/  IMAD.IADD R13, R6, 0x1, -R3 ;  /* 0x00000001060d7824 */ /* 0x000fc800078e0a03 */
[----:B------:R-:W-:-:S05]  /*171d0*/  IMAD R2, R8, UR5, R13 ;  /* 0x0000000508027c24 */ /* 0x000fca000f8e020d */
[----:B------:R-:W-:Y:S02]  /*171e0*/  ISETP.GT.AND P0, PT, R2, UR6, PT ;  /* 0x0000000602007c0c */ /* 0x000fe4000bf04270 */
[----:B------:R-:W0:Y:S11]  /*171f0*/  LDC.64 R2, c[0x0][0xd90] ;  /* 0x00036400ff027b82 */ /* 0x000e360000000a00 */
[----:B------:R-:W-:-:S04]  /*17200*/  VOTE.ANY R9, PT, !P0 ;  /* 0x0000000000097806 */ /* 0x000fc800040e0100 */
[----:B------:R-:W1:Y:S02]  /*17210*/  POPC R15, R9 ;  /* 0x00000009000f7309 */ /* 0x000e640000000000 */
[----:B-1----:R-:W-:-:S05]  /*17220*/  IADD3 R19, R15, UR4, RZ ;  /* 0x000000040f137c10 */ /* 0x002fca000fffe0ff */
        /* <DEDUP_REMOVED lines=13> */
.L_x_6114:
[----:B---3--:R-:W-:Y:S01]  /*17300*/  IMAD R16, R16, UR5, R13 ;  /* 0x0000000510107c24 */ /* 0x008fe2000f8e020d */
[----:B------:R-:W-:Y:S01]  /*17310*/  IABS R2, R6 ;  /* 0x0000000600027213 */ /* 0x000fe20000000000 */
[----:B01----:R-:W-:-:S03]  /*17320*/  IMAD.MOV R11, RZ, RZ, -R3 ;  /* 0x000000ffff0b7224 */ /* 0x003fc600078e0a03 */
[----:B--2---:R-:W-:Y:S01]  /*17330*/  IADD3 R9, -R16, UR6, RZ ;  /* 0x0000000610097c10 */ /* 0x004fe2000fffe1ff */
[----:B------:R-:W-:Y:S02]  /*17340*/  IMAD.MOV R10, RZ, RZ, -R2 ;  /* 0x000000ffff0a7224 */ /* 0x000fe400078e0a02 */
[----:B------:R-:W-:Y:S01]  /*17350*/  IMAD R11, R11, R12, RZ ;  /* 0x0000000c0b0b7224 */ /* 0x000fe200078e02ff */
        /* <DEDUP_REMOVED lines=18> */
[----:B------:R-:W-:-:S03]  /*17480*/  IMAD.MOV R2, RZ, RZ, -R2 ;  /* 0x000000ffff027224 */ /* 0x000fc600078e0a02 */
[----:B------:R-:W-:Y:S01]  /*17490*/  IADD3 R8, -R13, RZ, RZ ;  /* 0x000000ff0d087210 */ /* 0x000fe20007ffe1ff */
[----:B------:R-:W-:Y:S02]  /*174a0*/  IMAD R6, R6, R2, R9 ;  /* 0x0000000206067224 */ /* 0x000fe400078e0209 */
[----:B------:R-:W-:Y:S01]  /*174b0*/  IMAD.MOV.U32 R2, RZ, RZ, RZ ;  /* 0x000000ffff027224 */ /* 0x000fe200078e00ff */
[----:B------:R-:W-:Y:S02]  /*174c0*/  VIADDMNMX R15, R8, UR5, R7, PT ;  /* 0x00000005080f7c46 */ /* 0x000fe4000b800107 */
[----:B------:R-:W-:Y:S02]  /*174d0*/  IABS R11, R6 ;  /* 0x00000006000b7213 */ /* 0x000fe40000000000 */
[----:B------:R-:W-:Y:S02]  /*174e0*/  IABS R8, R15 ;  /* 0x0000000f00087213 */ /* 0x000fe40000000000 */
[----:B------:R-:W-:-:S02]  /*174f0*/  IADD3 R18, -R15, RZ, RZ ;  /* 0x000000ff0f127210 */ /* 0x000fc40007ffe1ff */
        /* <DEDUP_REMOVED lines=27> */
.L_x_6110:
[----:B------:R-:W-:Y:S02]  /*176b0*/  IMAD.MOV.U32 R17, RZ, RZ, RZ ;  /* 0x000000ffff117224 */ /* 0x000fe400078e00ff */
[----:B------:R-:W-:Y:S02]  /*176c0*/  IMAD.U32 R16, RZ, RZ, UR6 ;  /* 0x00000006ff107e24 */ /* 0x000fe4000f8e00ff */
[----:B------:R-:W-:-:S07]  /*176d0*/  IMAD.MOV.U32 R18, RZ, RZ, RZ ;  /* 0x000000ffff127224 */ /* 0x000fce00078e00ff */
.L_x_6115:
[----:B------:R-:W-:-:S13]  /*176e0*/  ISETP.NE.AND P0, PT, R5, RZ, PT ;  /* 0x000000ff0500720c */ /* 0x000fda0003f05270 */
[----:B------:R-:W0:Y:S01]  /*176f0*/  @!P0 S2R R3, SR_CgaCtaId ;  /* 0x0000000000038919 */ /* 0x000e220000008800 */
[----:B------:R-:W-:-:S04]  /*17700*/  @!P0 MOV R2, 0x400 ;  /* 0x0000040000028802 */ /* 0x000fc80000000f00 */
[----:B0-----:R-:W-:-:S05]  /*17710*/  @!P0 LEA R2, R3, R2, 0x18 ;  /* 0x0000000203028211 */ /* 0x001fca00078ec0ff */
[----:B------:R2:W-:Y:S01]  /*17720*/  @!P0 STS.128 [R2+0x324d0], R16 ;  /* 0x0324d01002008388 */ /* 0x0005e20000000c00 */
[----:B------:R-:W-:Y:S06]  /*17730*/  BAR.ARV 0x5, 0x180 ;  /* 0x0146000000007b1d */ /* 0x000fec0000002000 */
.L_x_6108:
[----:B------:R3:W-:Y:S01]  /*17740*/  STL [R1+0x3c], RZ ;  /* 0x00003cff01007387 */ /* 0x0007e20000100800 */
[----:B------:R-:W-:Y:S01]  /*17750*/  ULDC UR4, c[0x0][0xd3c] ;  /* 0x00034f0000047ab9 */ /* 0x000fe20000000800 */
[----:B------:R-:W-:Y:S01]  /*17760*/  IMAD.MOV.U32 R26, RZ, RZ, 0x1 ;  /* 0x00000001ff1a7424 */ /* 0x000fe200078e00ff */
[----:B-1----:R-:W-:Y:S02]  /*17770*/  ISETP.GE.AND P0, PT, R19, UR4, PT ;  /* 0x0000000413007c0c */ /* 0x002fe4000bf06270 */
[----:B------:R-:W-:-:S11]  /*17780*/  MOV R24, RZ ;  /* 0x000000ff00187202 */ /* 0x000fd60000000f00 */
[----:B---3--:R-:W-:Y:S05]  /*17790*/  @P0 BRA `(.L_x_6116) ;  /* 0x0000006800680947 */ /* 0x008fea0003800000 */
[----:B------:R-:W1:Y:S01]  /*177a0*/  S2UR UR5, SR_CgaCtaId ;  /* 0x00000000000579c3 */ /* 0x000e620000008800 */
[----:B------:R3:W-:Y:S01]  /*177b0*/  STL [R1+0x3c], RZ ;  /* 0x00003cff01007387 */ /* 0x0007e20000100800 */
[C---:B--2---:R-:W-:Y:S01]  /*177c0*/  IMAD.SHL.U32 R2, R0.reuse, 0x8, RZ ;  /* 0x0000000800027824 */ /* 0x044fe200078e00ff */
[----:B------:R-:W-:Y:S01]  /*177d0*/  LOP3.LUT R4, R0, 0x7f, RZ, 0xc0, !PT ;  /* 0x0000007f00047812 */ /* 0x000fe200078ec0ff */
[----:B------:R-:W-:Y:S01]  /*177e0*/  UMOV UR4, 0x400 ;  /* 0x0000040000047882 */ /* 0x000fe20000000000 */
[----:B------:R-:W-:Y:S01]  /*177f0*/  BSSY B8, `(.L_x_6116) ;  /* 0x0000694000087945 */ /* 0x000fe20003800000 */
[----:B------:R-:W-:Y:S01]  /*17800*/  IMAD.MOV.U32 R27, RZ, RZ, 0x1 ;  /* 0x00000001ff1b7424 */ /* 0x000fe200078e00ff */
[----:B0-----:R-:W-:Y:S01]  /*17810*/  LOP3.LUT R3, R2, 0x1f8, RZ, 0xc0, !PT ;  /* 0x000001f802037812 */ /* 0x001fe200078ec0ff */
[----:B------:R-:W-:Y:S01]  /*17820*/  IMAD.SHL.U32 R32, R4, 0x8, RZ ;  /* 0x0000000804207824 */ /* 0x000fe200078e00ff */
[----:B------:R-:W-:Y:S01]  /*17830*/  LOP3.LUT R2, R2, 0x38, RZ, 0xc0, !PT ;  /* 0x0000003802027812 */ /* 0x000fe200078ec0ff */
[----:B------:R-:W-:Y:S01]  /*17840*/  IMAD.MOV.U32 R23, RZ, RZ, RZ ;  /* 0x000000ffff177224 */ /* 0x000fe200078e00ff */
[----:B------:R-:W-:Y:S01]  /*17850*/  LOP3.LUT R3, R3, 0x38, R0, 0x78, !PT ;  /* 0x0000003803037812 */ /* 0x000fe200078e7800 */
[----:B------:R-:W-:Y:S01]  /*17860*/  IMAD.SHL.U32 R0, R0, 0x10, RZ ;  /* 0x0000001000007824 */ /* 0x000fe200078e00ff */
[----:B------:R-:W-:Y:S01]  /*17870*/  MOV R24, RZ ;  /* 0x000000ff00187202 */ /* 0x000fe20000000f00 */
[----:B------:R-:W-:Y:S01]  /*17880*/  IMAD.MOV.U32 R26, RZ, RZ, 0x1 ;  /* 0x00000001ff1a7424 */ /* 0x000fe200078e00ff */
[----:B------:R-:W-:Y:S01]  /*17890*/  LOP3.LUT R32, R3, 0x200, R32, 0xf8, !PT ;  /* 0x0000020003207812 */ /* 0x000fe200078ef820 */
[----:B------:R-:W-:Y:S01]  /*178a0*/  ULDC.64 UR42, c[0x0][0x198] ;  /* 0x00006600002a7ab9 */ /* 0x000fe20000000a00 */
[----:B------:R-:W-:Y:S01]  /*178b0*/  SHF.R.U32.HI R3, RZ, 0x3, R4 ;  /* 0x00000003ff037819 */ /* 0x000fe20000011604 */
[----:B------:R-:W-:Y:S01]  /*178c0*/  ULOP3.LUT UR38, UR36, 0x2, URZ, 0xfc, !UPT ;  /* 0x0000000224267892 */ /* 0x000fe2000f8efc3f */
[----:B------:R-:W-:Y:S01]  /*178d0*/  LOP3.LUT R4, R2, 0x40, RZ, 0xfc, !PT ;  /* 0x0000004002047812 */ /* 0x000fe200078efcff */
[----:B------:R-:W-:Y:S01]  /*178e0*/  ULDC UR37, c[0x0][0xc] ;  /* 0x0000030000257ab9 */ /* 0x000fe20000000800 */
[----:B------:R-:W-:-:S02]  /*178f0*/  LOP3.LUT R0, R3, 0x70, R0, 0xf8, !PT ;  /* 0x0000007003007812 */ /* 0x000fc400078ef800 */
[C---:B------:R-:W-:Y:S01]  /*17900*/  LOP3.LUT R3, R2.reuse, 0x80, RZ, 0xfc, !PT ;  /* 0x0000008002037812 */ /* 0x040fe200078efcff */
[----:B-1----:R-:W-:Y:S01]  /*17910*/  ULEA UR4, UR5, UR4, 0x18 ;  /* 0x0000000405047291 */ /* 0x002fe2000f8ec03f */
[----:B------:R-:W-:-:S05]  /*17920*/  LOP3.LUT R0, R2, 0xc0, RZ, 0xfc, !PT ;  /* 0x000000c002007812 */ /* 0x000fca00078efcff */
[----:B------:R-:W-:-:S04]  /*17930*/  IMAD.U32 R22, RZ, RZ, UR4 ;  /* 0x00000004ff167e24 */ /* 0x000fc8000f8e00ff */
[----:B---3--:R-:W-:-:S07]  /*17940*/  IMAD R25, R32, 0x2, R22 ;  /* 0x0000000220197824 */ /* 0x008fce00078e0216 */
.L_x_6221:
[----:B------:R-:W0:Y:S02]  /*17950*/  LDC.64 R2, c[0x0][0xd88] ;  /* 0x00036200ff027b82 */ /* 0x000e240000000a00 */
[----:B0-----:R-:W-:-:S05]  /*17960*/  IMAD.WIDE R2, R19, 0x4, R2 ;  /* 0x0000000413027825 */ /* 0x001fca00078e0202 */
[----:B--2---:R-:W2:Y:S01]  /*17970*/  LDG.E R35, desc[UR40][R2.64] ;  /* 0x0000002802237981 */ /* 0x004ea2000c1e1900 */
[----:B------:R-:W-:Y:S05]  /*17980*/  YIELD ;  /* 0x0000000000007946 */ /* 0x000fea0003800000 */
[----:B------:R-:W-:Y:S01]  /*17990*/  ULDC.64 UR4, c[0x0][0xb20] ;  /* 0x0002c80000047ab9 */ /* 0x000fe20000000a00 */
[----:B------:R-:W-:Y:S01]  /*179a0*/  ULDC.64 UR8, c[0x0][0xb10] ;  /* 0x0002c40000087ab9 */ /* 0x000fe20000000a00 */
[----:B------:R-:W-:Y:S01]  /*179b0*/  ISETP.NE.U32.AND P0, PT, RZ, UR4, PT ;  /* 0x00000004ff007c0c */ /* 0x000fe2000bf05070 */
[----:B------:R-:W-:Y:S01]  /*179c0*/  IMAD.MOV.U32 R33, RZ, RZ, RZ ;  /* 0x000000ffff217224 */ /* 0x000fe200078e00ff */
[----:B------:R-:W-:-:S02]  /*179d0*/  ULDC.64 UR6, c[0x0][0xb08] ;  /* 0x0002c20000067ab9 */ /* 0x000fc40000000a00 */
[----:B------:R-:W-:Y:S02]  /*179e0*/  ISETP.NE.AND.EX P0, PT, RZ, UR5, PT, P0 ;  /* 0x00000005ff007c0c */ /* 0x000fe4000bf05300 */
[----:B------:R-:W-:-:S04]  /*179f0*/  ISETP.NE.U32.AND P2, PT, RZ, UR8, PT ;  /* 0x00000008ff007c0c */ /* 0x000fc8000bf45070 */
[----:B------:R-:W-:Y:S02]  /*17a00*/  ISETP.NE.AND.EX P2, PT, RZ, UR9, PT, P2 ;  /* 0x00000009ff007c0c */ /* 0x000fe4000bf45320 */
[----:B------:R-:W-:Y:S02]  /*17a10*/  MOV R36, RZ ;  /* 0x000000ff00247202 */ /* 0x000fe40000000f00 */
[----:B--2---:R-:W-:-:S03]  /*17a20*/  SHF.R.S32.HI R0, RZ, 0x1f, R35 ;  /* 0x0000001fff007819 */ /* 0x004fc60000011423 */
        /* <DEDUP_REMOVED lines=8> */
[----:B------:R-:W-:Y:S01]  /*17ab0*/  ISETP.NE.U32.AND P1, PT, RZ, UR6, PT ;  /* 0x00000006ff007c0c */ /* 0x000fe2000bf25070 */
[----:B0-----:R-:W-:Y:S01]  /*17ac0*/  IMAD.MOV.U32 R0, RZ, RZ, RZ ;  /* 0x000000ffff007224 */ /* 0x001fe200078e00ff */
[----:B------:R-:W-:Y:S02]  /*17ad0*/  ISETP.NE.AND.EX P0, PT, RZ, UR5, PT, P0 ;  /* 0x00000005ff007c0c */ /* 0x000fe4000bf05300 */
[----:B------:R-:W-:Y:S02]  /*17ae0*/  ISETP.NE.AND.EX P1, PT, RZ, UR7, PT, P1 ;  /* 0x00000007ff007c0c */ /* 0x000fe4000bf25310 */
[C---:B------:R-:W-:Y:S02]  /*17af0*/  IADD3 R4, P4, R28.reuse, UR6, RZ ;  /* 0x000000061c047c10 */ /* 0x040fe4000ff9e0ff */
[----:B-1----:R-:W-:Y:S01]  /*17b00*/  IADD3 R2, P3, R28, UR4, RZ ;  /* 0x000000041c027c10 */ /* 0x002fe2000ff7e0ff */
[----:B------:R-:W-:Y:S01]  /*17b10*/  ULDC UR4, c[0x0][0x288] ;  /* 0x0000a20000047ab9 */ /* 0x000fe20000000800 */
[----:B------:R-:W-:-:S02]  /*17b20*/  IADD3.X R5, R29, UR7, RZ, P4, !PT ;  /* 0x000000071d057c10 */ /* 0x000fc4000a7fe4ff */
[C---:B------:R-:W-:Y:S02]  /*17b30*/  IADD3.X R3, R29.reuse, UR5, RZ, P3, !PT ;  /* 0x000000051d037c10 */ /* 0x040fe40009ffe4ff */
[----:B---3--:R-:W-:Y:S01]  /*17b40*/  @P2 IADD3 R6, P3, R28, UR8, RZ ;  /* 0x000000081c062c10 */ /* 0x008fe2000ff7e0ff */
        /* <DEDUP_REMOVED lines=19> */
[----:B------:R-:W2:Y:S04]  /*17c80*/  LDG.E R9, desc[UR40][R2.64] ;  /* 0x0000002802097981 */ /* 0x000ea8000c1e1900 */
[----:B0-----:R-:W2:Y:S02]  /*17c90*/  LDG.E R8, desc[UR40][R2.64+0x4] ;  /* 0x0000042802087981 */ /* 0x001ea4000c1e1900 */
[----:B--2---:R-:W-:-:S05]  /*17ca0*/  IADD3 R10, -R9, R8, RZ ;  /* 0x00000008090a7210 */ /* 0x004fca0007ffe1ff */
[----:B------:R1:W-:Y:S02]  /*17cb0*/  STL [R1+0x4], R10 ;  /* 0x0000040a01007387 */ /* 0x0003e40000100800 */
.L_x_6117:
        /* <DEDUP_REMOVED lines=9> */
.L_x_6118:
[----:B------:R-:W-:Y:S02]  /*17d50*/  ULDC.64 UR4, c[0x0][0xb00] ;  /* 0x0002c00000047ab9 */ /* 0x000fe40000000a00 */
[----:B------:R-:W-:-:S04]  /*17d60*/  ISETP.NE.U32.AND P0, PT, RZ, UR4, PT ;  /* 0x00000004ff007c0c */ /* 0x000fc8000bf05070 */
[----:B------:R-:W-:-:S13]  /*17d70*/  ISETP.NE.AND.EX P0, PT, RZ, UR5, PT, P0 ;  /* 0x00000005ff007c0c */ /* 0x000fda000bf05300 */
[----:B------:R-:W-:Y:S05]  /*17d80*/  @!P0 BRA `(.L_x_6119) ;  /* 0x0000000000148947 */ /* 0x000fea0003800000 */
[----:B------:R-:W2:Y:S02]  /*17d90*/  LDC.64 R2, c[0x0][0xb00] ;  /* 0x0002c000ff027b82 */ /* 0x000ea40000000a00 */
[----:B--2---:R-:W-:-:S05]  /*17da0*/  IMAD.WIDE R2, R31, 0x4, R2 ;  /* 0x000000041f027825 */ /* 0x004fca00078e0202 */
[----:B------:R-:W2:Y:S04]  /*17db0*/  LDG.E R7, desc[UR40][R2.64] ;  /* 0x0000002802077981 */ /* 0x000ea8000c1e1900 */
[----:B0-----:R-:W2:Y:S02]  /*17dc0*/  LDG.E R8, desc[UR40][R2.64+0x4] ;  /* 0x0000042802087981 */ /* 0x001ea4000c1e1900 */
[----:B--2---:R-:W-:-:S07]  /*17dd0*/  IMAD.IADD R7, R8, 0x1, -R7 ;  /* 0x0000000108077824 */ /* 0x004fce00078e0a07 */
.L_x_6119:
[----:B--2---:R-:W2:Y:S01]  /*17de0*/  @P1 LDG.E R2, desc[UR40][R4.64] ;  /* 0x0000002804021981 */ /* 0x004ea2000c1e1900 */
[----:B------:R-:W3:Y:S03]  /*17df0*/  LDC R3, c[0x0][0x448] ;  /* 0x00011200ff037b82 */ /* 0x000ee60000000800 */
[----:B------:R-:W2:Y:S01]  /*17e00*/  @P1 LDG.E R9, desc[UR40][R4.64+0x4] ;  /* 0x0000042804091981 */ /* 0x000ea2000c1e1900 */
[----:B-----5:R-:W-:Y:S01]  /*17e10*/  IADD3 R7, -R33, R7, RZ ;  /* 0x0000000721077210 */ /* 0x020fe20007ffe1ff */
[----:B------:R-:W-:Y:S01]  /*17e20*/  BSSY B0, `(.L_x_6120) ;  /* 0x0000143000007945 */ /* 0x000fe20003800000 */
[----:B---3--:R-:W-:-:S13]  /*17e30*/  ISETP.NE.AND P0, PT, R3, 0x1, PT ;  /* 0x000000010300780c */ /* 0x008fda0003f05270 */
[----:B0-----:R-:W0:Y:S08]  /*17e40*/  @P0 LDC R8, c[0x0][0x44c] ;  /* 0x00011300ff080b82 */ /* 0x001e300000000800 */
[----:B------:R-:W3:Y:S01]  /*17e50*/  @P0 LDC R3, c[0x0][0x450] ;  /* 0x00011400ff030b82 */ /* 0x000ee20000000800 */
[----:B--2---:R-:W-:Y:S02]  /*17e60*/  @P1 IMAD.IADD R6, R9, 0x1, -R2 ;  /* 0x0000000109061824 */ /* 0x004fe400078e0a02 */
[----:B------:R-:W-:-:S02]  /*17e70*/  IMAD.SHL.U32 R2, R17, 0x80, RZ ;  /* 0x0000008011027824 */ /* 0x000fc400078e00ff */
[----:B------:R-:W-:Y:S02]  /*17e80*/  IMAD.IADD R30, R7, 0x1, R6 ;  /* 0x00000001071e7824 */ /* 0x000fe400078e0206 */
[----:B------:R-:W-:-:S04]  /*17e90*/  VIADD R2, R2, 0x7f ;  /* 0x0000007f02027836 */ /* 0x000fc80000000000 */
[----:B0-----:R-:W-:-:S05]  /*17ea0*/  @P0 IMAD.HI.U32 R8, R2, R8, RZ ;  /* 0x0000000802080227 */ /* 0x001fca00078e00ff */
[----:B---3--:R-:W-:Y:S01]  /*17eb0*/  @P0 SHF.R.U32.HI R2, RZ, R3, R8 ;  /* 0x00000003ff020219 */ /* 0x008fe20000011608 */
[----:B------:R-:W-:-:S04]  /*17ec0*/  VIADD R3, R30, 0x5f ;  /* 0x0000005f1e037836 */ /* 0x000fc80000000000 */
[----:B------:R-:W-:-:S05]  /*17ed0*/  IMAD.HI R3, R3, 0x2aaaaaab, RZ ;  /* 0x2aaaaaab03037827 */ /* 0x000fca00078e02ff */
[----:B------:R-:W-:-:S04]  /*17ee0*/  SHF.R.U32.HI R4, RZ, 0x1f, R3 ;  /* 0x0000001fff047819 */ /* 0x000fc80000011603 */
[----:B------:R-:W-:Y:S02]  /*17ef0*/  LEA.HI.SX32 R5, R3, R4, 0x1c ;  /* 0x0000000403057211 */ /* 0x000fe400078fe2ff */
[----:B------:R-:W-:-:S05]  /*17f00*/  IADD3 R4, R30, 0x60, -R10 ;  /* 0x000000601e047810 */ /* 0x000fca0007ffe80a */
[----:B------:R-:W-:-:S04]  /*17f10*/  IMAD.IADD R2, R4, 0x1, R2 ;  /* 0x0000000104027824 */ /* 0x000fc800078e0202 */
        /* <DEDUP_REMOVED lines=26> */
.L_x_6306:
[----:B--2---:R-:W-:Y:S02]  /*180c0*/  ISETP.NE.AND P0, PT, R14, RZ, PT ;  /* 0x000000ff0e00720c */ /* 0x004fe40003f05270 */
[----:B------:R-:W-:-:S11]  /*180d0*/  PLOP3.LUT P6, PT, PT, PT, PT, 0x8, 0x0 ;  /* 0x000000000000781c */ /* 0x000fd60003fce170 */
[----:B------:R-:W-:Y:S05]  /*180e0*/  @P0 BRA `(.L_x_6123) ;  /* 0x00000000000c0947 */ /* 0x000fea0003800000 */
[----:B------:R-:W-:-:S03]  /*180f0*/  UMOV UR4, 0xffffffff ;  /* 0xffffffff00047882 */ /* 0x000fc60000000000 */
[----:B------:R-:W-:Y:S05]  /*18100*/  BRA.DIV UR4, `(.L_x_6124) ;  /* 0x0000007e04547947 */ /* 0x000fea000b800000 */
[----:B------:R-:W-:-:S13]  /*18110*/  ELECT P6, URZ, PT ;  /* 0x00000000003f782f */ /* 0x000fda00038c0000 */
.L_x_6123:
        /* <DEDUP_REMOVED lines=9> */
.L_x_6309:
[----:B------:R-:W-:Y:S05]  /*181b0*/  BSYNC B1 ;  /* 0x0000000000017941 */ /* 0x000fea0003800000 */
.L_x_6125:
        /* <DEDUP_REMOVED lines=10> */
.L_x_6310:
[----:B------:R-:W-:Y:S05]  /*18260*/  BSYNC B2 ;  /* 0x0000000000027941 */ /* 0x000fea0003800000 */
.L_x_6129:
[----:B------:R-:W-:Y:S04]  /*18270*/  BSSY B2, `(.L_x_6131) ;  /* 0x0000009000027945 */ /* 0x000fe80003800000 */
[----:B------:R-:W-:Y:S05]  /*18280*/  @P1 BRA `(.L_x_6132) ;  /* 0x00000000001c1947 */ /* 0x000fea0003800000 */
[----:B-1----:R-:W1:Y:S01]  /*18290*/  S2R R10, SR_TID.X ;  /* 0x00000000000a7919 */ /* 0x002e620000002100 */
[----:B------:R-:W-:-:S04]  /*182a0*/  IMAD.MOV.U32 R9, RZ, RZ, 0x3000 ;  /* 0x00003000ff097424 */ /* 0x000fc800078e00ff */
[----:B------:R2:W-:Y:S01]  /*182b0*/  SYNCS.ARRIVE.TRANS64 RZ, [R3+URZ+0x32490], R9 ;  /* 0x0324900903ff79a7 */ /* 0x0005e2000800003f */
[----:B-1----:R-:W-:-:S04]  /*182c0*/  LOP3.LUT R10, R10, 0x1f, RZ, 0xc0, !PT ;  /* 0x0000001f0a0a7812 */ /* 0x002fc800078ec0ff */
[----:B------:R-:W-:-:S13]  /*182d0*/  ISETP.NE.AND P0, PT, R10, RZ, PT ;  /* 0x000000ff0a00720c */ /* 0x000fda0003f05270 */
[----:B--2---:R-:W-:Y:S05]  /*182e0*/  @!P0 BRA `(.L_x_6132) ;  /* 0x0000000000048947 */ /* 0x004fea0003800000 */
[----:B------:R-:W-:Y:S01]  /*182f0*/  BPT.TRAP 0x1 ;  /* 0x000000040000795c */ /* 0x000fe20000300000 */
.L_x_6132:
[----:B------:R-:W-:Y:S05]  /*18300*/  BSYNC B2 ;  /* 0x0000000000027941 */ /* 0x000fea0003800000 */
.L_x_6131:
[----:B------:R-:W-:Y:S01]  /*18310*/  IMAD.MOV.U32 R14, RZ, RZ, RZ ;  /* 0x000000ffff0e7224 */ /* 0x000fe200078e00ff */
[----:B------:R-:W-:Y:S01]  /*18320*/  UIADD3 UR4, UP0, UR42, 0x570, URZ ;  /* 0x000005702a047890 */ /* 0x000fe2000ff1e03f */
[----:B------:R-:W-:Y:S01]  /*18330*/  IMAD R9, R2, 0x60, R0 ;  /* 0x0000006002097824 */ /* 0x000fe200078e0200 */
[----:B------:R-:W-:Y:S01]  /*18340*/  PLOP3.LUT P0, PT, PT, PT, PT, 0x80, 0x0 ;  /* 0x000000000000781c */ /* 0x000fe20003f0f070 */
[----:B-1----:R-:W-:Y:S01]  /*18350*/  IMAD R10, R23, 0x3000, R22 ;  /* 0x00003000170a7824 */ /* 0x002fe200078e0216 */
[----:B------:R-:W-:Y:S01]  /*18360*/  R2UR UR10, R14 ;  /* 0x000000000e0a72ca */ /* 0x000fe200000e0000 */
[----:B------:R-:W-:Y:S01]  /*18370*/  VIADD R11, R3, 0x32490 ;  /* 0x00032490030b7836 */ /* 0x000fe20000000000 */
[----:B------:R-:W-:Y:S01]  /*18380*/  IADD3 R9, R9, -0x60, RZ ;  /* 0xffffffa009097810 */ /* 0x000fe20007ffe0ff */
[----:B------:R-:W-:Y:S01]  /*18390*/  VIADD R10, R10, 0x1c400 ;  /* 0x0001c4000a0a7836 */ /* 0x000fe20000000000 */
[----:B------:R-:W-:Y:S01]  /*183a0*/  UIADD3.X UR5, URZ, UR43, URZ, UP0, !UPT ;  /* 0x0000002b3f057290 */ /* 0x000fe200087fe43f */
[----:B------:R-:W-:Y:S01]  /*183b0*/  UMOV UR6, 0x0 ;  /* 0x0000000000067882 */ /* 0x000fe20000000000 */
[----:B------:R-:W-:-:S10]  /*183c0*/  UMOV UR7, 0x12f00000 ;  /* 0x12f0000000077882 */ /* 0x000fd40000000000 */
.L_x_6133:
        /* <DEDUP_REMOVED lines=13> */
.L_x_6311:
[----:B------:R-:W-:Y:S05]  /*184a0*/  BSYNC B2 ;  /* 0x0000000000027941 */ /* 0x000fea0003800000 */
.L_x_6134:
        /* <DEDUP_REMOVED lines=11> */
.L_x_6137:
[----:B------:R-:W-:Y:S05]  /*18560*/  BSYNC B2 ;  /* 0x0000000000027941 */ /* 0x000fea0003800000 */
.L_x_6136:
        /* <DEDUP_REMOVED lines=9> */
.L_x_6138:
        /* <DEDUP_REMOVED lines=15> */
.L_x_6139:
        /* <DEDUP_REMOVED lines=15> */
.L_x_6140:
        /* <DEDUP_REMOVED lines=15> */
.L_x_6141:
        /* <DEDUP_REMOVED lines=10> */
.L_x_6128:
[----:B------:R-:W-:Y:S05]  /*18970*/  BSYNC B1 ;  /* 0x0000000000017941 */ /* 0x000fea0003800000 */
.L_x_6127:
[----:B------:R-:W-:Y:S01]  /*18980*/  IADD3 R11, R2, -0x2, RZ ;  /* 0xfffffffe020b7810 */ /* 0x000fe20007ffe0ff */
[----:B------:R-:W-:Y:S01]  /*18990*/  VIADD R23, R23, 0x1 ;  /* 0x0000000117177836 */ /* 0x000fe20000000000 */
[----:B------:R-:W-:Y:S02]  /*189a0*/  PLOP3.LUT P0, PT, PT, PT, PT, 0x8, 0x0 ;  /* 0x000000000000781c */ /* 0x000fe40003f0e170 */
[----:B------:R-:W-:Y:S02]  /*189b0*/  ISETP.GE.AND P2, PT, R11, R7, PT ;  /* 0x000000070b00720c */ /* 0x000fe40003f46270 */
[----:B------:R-:W-:-:S04]  /*189c0*/  ISETP.NE.AND P1, PT, R23, 0x2, PT ;  /* 0x000000021700780c */ /* 0x000fc80003f25270 */
[----:B------:R-:W-:Y:S02]  /*189d0*/  SEL R2, RZ, 0x1, P1 ;  /* 0x00000001ff027807 */ /* 0x000fe40000800000 */
[----:B------:R-:W-:Y:S02]  /*189e0*/  SEL R23, R23, RZ, P1 ;  /* 0x000000ff17177207 */ /* 0x000fe40000800000 */
[----:B------:R-:W-:-:S03]  /*189f0*/  LOP3.LUT R27, R27, R2, RZ, 0x3c, !PT ;  /* 0x000000021b1b7212 */ /* 0x000fc600078e3cff */
[----:B------:R-:W-:Y:S05]  /*18a00*/  @!P2 BRA `(.L_x_6121) ;  /* 0x000000080010a947 */ /* 0x000fea0003800000 */
.L_x_6157:
[----:B------:R-:W-:Y:S05]  /*18a10*/  YIELD ;  /* 0x0000000000007946 */ /* 0x000fea0003800000 */
[----:B------:R-:W-:Y:S04]  /*18a20*/  BSSY B1, `(.L_x_6142) ;  /* 0x000007a000017945 */ /* 0x000fe80003800000 */
[----:B------:R-:W-:Y:S05]  /*18a30*/  @!P6 BRA `(.L_x_6143) ;  /* 0x0000000400e0e947 */ /* 0x000fea0003800000 */
[----:B------:R-:W-:Y:S01]  /*18a40*/  IMAD R8, R23, 0x8, R22 ;  /* 0x0000000817087824 */ /* 0x000fe200078e0216 */
[----:B------:R-:W-:Y:S01]  /*18a50*/  SHF.L.U32 R2, R27, 0x1f, RZ ;  /* 0x0000001f1b027819 */ /* 0x000fe200000006ff */
[----:B0-----:R-:W0:Y:S01]  /*18a60*/  S2R R3, SR_TID.X ;  /* 0x0000000000037919 */ /* 0x001e220000002100 */
[----:B------:R-:W-:Y:S02]  /*18a70*/  BSSY B2, `(.L_x_6144) ;  /* 0x0000005000027945 */ /* 0x000fe40003800000 */
[----:B------:R-:W2:Y:S01]  /*18a80*/  SYNCS.PHASECHK.TRANS64.TRYWAIT P1, [R8+URZ+0x324a0], R2 ;  /* 0x0324a002080075a7 */ /* 0x000ea2000802017f */
[----:B0-----:R-:W-:-:S04]  /*18a90*/  LOP3.LUT R3, R3, 0x7f, RZ, 0xc0, !PT ;  /* 0x0000007f03037812 */ /* 0x001fc800078ec0ff */
[----:B------:R-:W-:Y:S01]  /*18aa0*/  ISETP.NE.AND P2, PT, R3, RZ, PT ;  /* 0x000000ff0300720c */ /* 0x000fe20003f45270 */
[----:B--2---:R-:W-:-:S12]  /*18ab0*/  @!P1 BRA `(.L_x_6145) ;  /* 0x0000007400449947 */ /* 0x004fd80003800000 */
.L_x_6312:
[----:B------:R-:W-:Y:S05]  /*18ac0*/  BSYNC B2 ;  /* 0x0000000000027941 */ /* 0x000fea0003800000 */
.L_x_6144:
        /* <DEDUP_REMOVED lines=9> */
.L_x_6147:
[----:B------:R-:W-:Y:S05]  /*18b60*/  BSYNC B2 ;  /* 0x0000000000027941 */ /* 0x000fea0003800000 */
.L_x_6146:
        /* <DEDUP_REMOVED lines=11> */
.L_x_6148:
        /* <DEDUP_REMOVED lines=13> */
.L_x_6313:
[----:B------:R-:W-:Y:S05]  /*18cf0*/  BSYNC B2 ;  /* 0x0000000000027941 */ /* 0x000fea0003800000 */
.L_x_6149:
        /* <DEDUP_REMOVED lines=11> */
.L_x_6152:
[----:B------:R-:W-:Y:S05]  /*18db0*/  BSYNC B2 ;  /* 0x0000000000027941 */ /* 0x000fea0003800000 */
.L_x_6151:
        /* <DEDUP_REMOVED lines=9> */
.L_x_6153:
        /* <DEDUP_REMOVED lines=15> */
.L_x_6154:
        /* <DEDUP_REMOVED lines=15> */
.L_x_6155:
        /* <DEDUP_REMOVED lines=15> */
.L_x_6156:
        /* <DEDUP_REMOVED lines=10> */
.L_x_6143:
[----:B------:R-:W-:Y:S05]  /*191c0*/  BSYNC B1 ;  /* 0x0000000000017941 */ /* 0x000fea0003800000 */
.L_x_6142:
        /* <DEDUP_REMOVED lines=8> */
.L_x_6121:
[----:B------:R-:W-:Y:S05]  /*19250*/  BSYNC B0 ;  /* 0x0000000000007941 */ /* 0x000fea0003800000 */
.L_x_6120:
[----:B------:R-:W2:Y:S01]  /*19260*/  LDC R0, c[0x0][0x448] ;  /* 0x00011200ff007b82 */ /* 0x000ea20000000800 */
[----:B0-----:R-:W-:Y:S01]  /*19270*/  LEA R3, R17, 0x7f, 0x7 ;  /* 0x0000007f11037811 */ /* 0x001fe200078e38ff */
[----:B------:R-:W-:Y:S05]  /*19280*/  @!P0 WARPSYNC.ALL ;  /* 0x0000000000008948 */ /* 0x000fea0003800000 */
[----:B------:R-:W-:Y:S01]  /*19290*/  BSSY B7, `(.L_x_6158) ;  /* 0x0000427000077945 */ /* 0x000fe20003800000 */
[----:B------:R-:W-:Y:S01]  /*192a0*/  @!P0 BAR.SYNC.DEFER_BLOCKING 0xc, 0x180 ;  /* 0x0306000000008b1d */ /* 0x000fe20000010000 */
[----:B--2---:R-:W-:-:S13]  /*192b0*/  ISETP.NE.AND P1, PT, R0, 0x1, PT ;  /* 0x000000010000780c */ /* 0x004fda0003f25270 */
[----:B------:R-:W0:Y:S08]  /*192c0*/  @P1 LDC R2, c[0x0][0x44c] ;  /* 0x00011300ff021b82 */ /* 0x000e300000000800 */
[----:B------:R-:W2:Y:S01]  /*192d0*/  @P1 LDC R0, c[0x0][0x450] ;  /* 0x00011400ff001b82 */ /* 0x000ea20000000800 */
[----:B0-----:R-:W-:-:S05]  /*192e0*/  @P1 IMAD.HI.U32 R7, R3, R2, RZ ;  /* 0x0000000203071227 */ /* 0x001fca00078e00ff */
[----:B--2---:R-:W-:-:S05]  /*192f0*/  @P1 SHF.R.U32.HI R3, RZ, R0, R7 ;  /* 0x00000000ff031219 */ /* 0x004fca0000011607 */
[----:B------:R-:W-:-:S04]  /*19300*/  IMAD.IADD R3, R4, 0x1, R3 ;  /* 0x0000000104037824 */ /* 0x000fc800078e0203 */
        /* <DEDUP_REMOVED lines=24> */
.L_x_6159:
        /* <DEDUP_REMOVED lines=14> */
[----:B-1----:R-:W-:-:S02]  /*19570*/  IMAD.U32 R10, RZ, RZ, UR4 ;  /* 0x00000004ff0a7e24 */ /* 0x002fc4000f8e00ff */
[----:B------:R-:W-:Y:S02]  /*19580*/  IMAD.U32 R11, RZ, RZ, UR5 ;  /* 0x00000005ff0b7e24 */ /* 0x000fe4000f8e00ff */
[----:B------:R-:W-:Y:S02]  /*19590*/  IMAD.MOV.U32 R12, RZ, RZ, 0x1 ;  /* 0x00000001ff0c7424 */ /* 0x000fe400078e00ff */
[----:B------:R-:W-:-:S07]  /*195a0*/  IMAD.MOV.U32 R13, RZ, RZ, RZ ;  /* 0x000000ffff0d7224 */ /* 0x000fce00078e00ff */
[----:B------:R-:W-:-:S07]  /*195b0*/  LEPC R20, `(.L_x_6162) ;  /* 0x000000001014794e */ /* 0x000fce0000000000 */
[----:B0-----:R-:W-:Y:S05]  /*195c0*/  CALL.ABS.NOINC R2 ;  /* 0x0000000002007343 */ /* 0x001fea0003c00000 */
.L_x_6162:
[----:B------:R-:W-:Y:S05]  /*195d0*/  BSYNC B6 ;  /* 0x0000000000067941 */ /* 0x000fea0003800000 */
.L_x_6161:
        /* <DEDUP_REMOVED lines=20> */
.L_x_6165:
        /* <DEDUP_REMOVED lines=15> */
.L_x_6164:
[----:B------:R-:W-:Y:S05]  /*19810*/  BSYNC B6 ;  /* 0x0000000000067941 */ /* 0x000fea0003800000 */
.L_x_6163:
[----:B------:R-:W2:Y:S01]  /*19820*/  LDL R2, [R1+0x1c] ;  /* 0x00001c0001027983 */ /* 0x000ea20000100800 */
[----:B------:R-:W-:Y:S01]  /*19830*/  ULDC.64 UR4, c[0x0][0xaf0] ;  /* 0x0002bc0000047ab9 */ /* 0x000fe20000000a00 */
[----:B-1----:R-:W0:Y:S01]  /*19840*/  LDC R10, c[0x0][0x430] ;  /* 0x00010c00ff0a7b82 */ /* 0x002e220000000800 */
[----:B------:R-:W-:Y:S01]  /*19850*/  ISETP.NE.U32.AND P0, PT, RZ, UR4, PT ;  /* 0x00000004ff007c0c */ /* 0x000fe2000bf05070 */
[----:B------:R-:W3:Y:S03]  /*19860*/  LDL.LU R20, [R1] ;  /* 0x0000000001147983 */ /* 0x000ee60000300800 */
[----:B------:R-:W-:Y:S01]  /*19870*/  ISETP.NE.AND.EX P0, PT, RZ, UR5, PT, P0 ;  /* 0x00000005ff007c0c */ /* 0x000fe2000bf05300 */
[----:B------:R-:W1:-:S12]  /*19880*/  S2R R21, SR_TID.X ;  /* 0x0000000000157919 */ /* 0x000e580000002100 */
[----:B------:R-:W-:Y:S01]  /*19890*/  @P0 IADD3 R28, P1, R28, UR4, RZ ;  /* 0x000000041c1c0c10 */ /* 0x000fe2000ff3e0ff */
[----:B------:R-:W-:Y:S01]  /*198a0*/  IMAD.MOV.U32 R37, RZ, RZ, RZ ;  /* 0x000000ffff257224 */ /* 0x000fe200078e00ff */
[----:B------:R-:W-:Y:S02]  /*198b0*/  ULDC UR4, c[0x0][0x320] ;  /* 0x0000c80000047ab9 */ /* 0x000fe40000000800 */
[----:B------:R-:W-:-:S05]  /*198c0*/  @P0 IADD3.X R29, R29, UR5, RZ, P1, !PT ;  /* 0x000000051d1d0c10 */ /* 0x000fca0008ffe4ff */
[----:B------:R-:W4:Y:S01]  /*198d0*/  @P0 LDG.E R31, desc[UR40][R28.64] ;  /* 0x000000281c1f0981 */ /* 0x000f22000c1e1900 */
[----:B-1----:R-:W-:-:S04]  /*198e0*/  LOP3.LUT R21, R21, 0x7f, RZ, 0xc0, !PT ;  /* 0x0000007f15157812 */ /* 0x002fc800078ec0ff */
[----:B------:R-:W-:Y:S02]  /*198f0*/  SHF.R.U32.HI R34, RZ, 0x3, R21 ;  /* 0x00000003ff227819 */ /* 0x000fe40000011615 */
[----:B------:R-:W1:Y:S01]  /*19900*/  S2R R21, SR_TID.X ;  /* 0x0000000000157919 */ /* 0x000e620000002100 */
[----:B0-----:R-:W-:-:S13]  /*19910*/  ISETP.NE.AND P1, PT, R10, 0x1, PT ;  /* 0x000000010a00780c */ /* 0x001fda0003f25270 */
[----:B------:R-:W0:Y:S01]  /*19920*/  @P1 LDC R3, c[0x0][0x434] ;  /* 0x00010d00ff031b82 */ /* 0x000e220000000800 */
[----:B-1----:R-:W-:-:S05]  /*19930*/  IMAD.SHL.U32 R21, R21, 0x10, RZ ;  /* 0x0000001015157824 */ /* 0x002fca00078e00ff */
[----:B------:R-:W-:Y:S01]  /*19940*/  LOP3.LUT R21, R34, 0x70, R21, 0xf8, !PT ;  /* 0x0000007022157812 */ /* 0x000fe200078ef815 */
[----:B------:R-:W-:Y:S01]  /*19950*/  UMOV UR5, 0xffffffff ;  /* 0xffffffff00057882 */ /* 0x000fe20000000000 */
[----:B--2---:R-:W-:Y:S02]  /*19960*/  VIADD R0, R2, 0xffffffff ;  /* 0xffffffff02007836 */ /* 0x004fe40000000000 */
[----:B------:R-:W1:Y:S02]  /*19970*/  @P1 LDC R2, c[0x0][0x438] ;  /* 0x00010e00ff021b82 */ /* 0x000e640000000800 */
[----:B------:R-:W-:-:S05]  /*19980*/  IMAD R8, R0, 0x60, R21 ;  /* 0x0000006000087824 */ /* 0x000fca00078e0215 */
[C---:B------:R-:W-:Y:S02]  /*19990*/  ISETP.GE.AND P0, PT, R8.reuse, R30, PT ;  /* 0x0000001e0800720c */ /* 0x040fe40003f06270 */
[----:B------:R-:W-:Y:S02]  /*199a0*/  IADD3 R8, R8, R33, RZ ;  /* 0x0000002108087210 */ /* 0x000fe40007ffe0ff */
[----:B------:R-:W-:-:S03]  /*199b0*/  ISETP.GT.U32.OR P0, PT, R21, 0x5f, P0 ;  /* 0x0000005f1500780c */ /* 0x000fc60000704470 */
[----:B0-----:R-:W-:-:S04]  /*199c0*/  @P1 IMAD.HI.U32 R3, R8, R3, RZ ;  /* 0x0000000308031227 */ /* 0x001fc800078e00ff */
[----:B------:R-:W-:Y:S01]  /*199d0*/  IMAD.MOV.U32 R9, RZ, RZ, R8 ;  /* 0x000000ffff097224 */ /* 0x000fe200078e0008 */
[----:B-1----:R-:W-:-:S05]  /*199e0*/  @P1 SHF.R.U32.HI R9, RZ, R2, R3 ;  /* 0x00000002ff091219 */ /* 0x002fca0000011603 */
[----:B------:R-:W0:Y:S08]  /*199f0*/  @!P0 LDC.64 R4, c[0x0][0x418] ;  /* 0x00010600ff048b82 */ /* 0x000e300000000a00 */
[----:B------:R-:W1:Y:S01]  /*19a00*/  @!P0 LDC.64 R2, c[0x0][0x428] ;  /* 0x00010a00ff028b82 */ /* 0x000e620000000a00 */
[--C-:B------:R-:W-:Y:S01]  /*19a10*/  @!P0 SHF.R.S32.HI R7, RZ, 0x1f, R9.reuse ;  /* 0x0000001fff078819 */ /* 0x100fe20000011409 */
[----:B------:R-:W-:Y:S01]  /*19a20*/  @!P0 IMAD.MOV.U32 R6, RZ, RZ, R9 ;  /* 0x000000ffff068224 */ /* 0x000fe200078e0009 */
[----:B----4-:R-:W-:-:S03]  /*19a30*/  SHF.R.S32.HI R34, RZ, 0x1f, R31 ;  /* 0x0000001fff227819 */ /* 0x010fc6000001141f */
[----:B-1----:R-:W-:-:S04]  /*19a40*/  @!P0 IMAD.WIDE.U32 R6, R31, R2, R6 ;  /* 0x000000021f068225 */ /* 0x002fc800078e0006 */
[----:B------:R-:W-:-:S04]  /*19a50*/  @!P0 IMAD R2, R34, R2, RZ ;  /* 0x0000000222028224 */ /* 0x000fc800078e02ff */
[----:B------:R-:W-:Y:S01]  /*19a60*/  @!P0 IMAD R3, R31, R3, R2 ;  /* 0x000000031f038224 */ /* 0x000fe200078e0202 */
[----:B0-----:R-:W-:-:S03]  /*19a70*/  @!P0 LEA R4, P1, R6, R4, 0x2 ;  /* 0x0000000406048211 */ /* 0x001fc600078210ff */
[----:B------:R-:W-:-:S05]  /*19a80*/  @!P0 IMAD.IADD R3, R7, 0x1, R3 ;  /* 0x0000000107038824 */ /* 0x000fca00078e0203 */
[----:B------:R-:W-:-:S05]  /*19a90*/  @!P0 LEA.HI.X R5, R6, R5, R3, 0x2, P1 ;  /* 0x0000000506058211 */ /* 0x000fca00008f1403 */
[----:B------:R0:W5:Y:S01]  /*19aa0*/  @!P0 LDG.E R37, desc[UR40][R4.64] ;  /* 0x0000002804258981 */ /* 0x000162000c1e1900 */
[----:B------:R-:W-:Y:S02]  /*19ab0*/  ISETP.GT.U32.AND P0, PT, R21, 0x5f, PT ;  /* 0x0000005f1500780c */ /* 0x000fe40003f04070 */
[----:B------:R-:W1:Y:S01]  /*19ac0*/  S2R R21, SR_TID.X ;  /* 0x0000000000157919 */ /* 0x000e620000002100 */
[----:B------:R-:W-:Y:S02]  /*19ad0*/  MOV R2, UR38 ;  /* 0x0000002600027c02 */ /* 0x000fe40008000f00 */
[----:B---3--:R-:W-:Y:S02]  /*19ae0*/  LOP3.LUT R20, R20, 0xffffffdf, RZ, 0xc0, !PT ;  /* 0xffffffdf14147812 */ /* 0x008fe400078ec0ff */
[----:B------:R-:W-:-:S06]  /*19af0*/  ISETP.NE.AND P2, PT, R2, 0x3, PT ;  /* 0x000000030200780c */ /* 0x000fcc0003f45270 */
[----:B------:R-:W-:-:S04]  /*19b00*/  @P0 LOP3.LUT R20, R20, 0x20, RZ, 0xfc, !PT ;  /* 0x0000002014140812 */ /* 0x000fc800078efcff */
[----:B------:R-:W-:Y:S01]  /*19b10*/  LOP3.LUT R20, R20, 0xfffff7ff, RZ, 0xc0, !PT ;  /* 0xfffff7ff14147812 */ /* 0x000fe200078ec0ff */
[----:B-1----:R-:W-:-:S05]  /*19b20*/  IMAD.SHL.U32 R21, R21, 0x8, RZ ;  /* 0x0000000815157824 */ /* 0x002fca00078e00ff */
[----:B------:R-:W-:-:S04]  /*19b30*/  LOP3.LUT R21, R21, 0x38, RZ, 0xc0, !PT ;  /* 0x0000003815157812 */ /* 0x000fc800078ec0ff */
[----:B------:R-:W-:-:S04]  /*19b40*/  LOP3.LUT R13, R21, 0x40, RZ, 0xfc, !PT ;  /* 0x00000040150d7812 */ /* 0x000fc800078efcff */
[----:B------:R-:W-:Y:S02]  /*19b50*/  ISETP.GE.AND P4, PT, R13, UR4, PT ;  /* 0x000000040d007c0c */ /* 0x000fe4000bf86270 */
[----:B------:R-:W-:Y:S02]  /*19b60*/  @P2 LOP3.LUT R20, R20, 0x800, RZ, 0xfc, !PT ;  /* 0x0000080014142812 */ /* 0x000fe400078efcff */
[C---:B------:R-:W-:Y:S02]  /*19b70*/  LOP3.LUT R12, R21.reuse, 0x80, RZ, 0xfc, !PT ;  /* 0x00000080150c7812 */ /* 0x040fe400078efcff */
[----:B------:R-:W-:Y:S02]  /*19b80*/  LOP3.LUT R20, R20, 0xffffffef, RZ, 0xc0, !PT ;  /* 0xffffffef14147812 */ /* 0x000fe400078ec0ff */
[----:B------:R-:W-:Y:S02]  /*19b90*/  ISETP.GE.AND P3, PT, R12, UR4, PT ;  /* 0x000000040c007c0c */ /* 0x000fe4000bf66270 */
[----:B------:R-:W-:-:S03]  /*19ba0*/  ISETP.GE.AND P0, PT, R21, UR4, PT ;  /* 0x0000000415007c0c */ /* 0x000fc6000bf06270 */
[----:B------:R-:W-:-:S04]  /*19bb0*/  @P4 LOP3.LUT R20, R20, 0x10, RZ, 0xfc, !PT ;  /* 0x0000001014144812 */ /* 0x000fc800078efcff */
[----:B------:R-:W-:Y:S02]  /*19bc0*/  LOP3.LUT R20, R20, 0xfffffffe, RZ, 0xc0, !PT ;  /* 0xfffffffe14147812 */ /* 0x000fe400078ec0ff */
[----:B------:R-:W-:Y:S02]  /*19bd0*/  LOP3.LUT R11, R21, 0xc0, RZ, 0xfc, !PT ;  /* 0x000000c0150b7812 */ /* 0x000fe400078efcff */
[----:B------:R-:W-:Y:S02]  /*19be0*/  LOP3.LUT R20, R20, 0xfffffff7, RZ, 0xc0, !PT ;  /* 0xfffffff714147812 */ /* 0x000fe400078ec0ff */
[----:B------:R-:W-:Y:S02]  /*19bf0*/  ISETP.GE.AND P1, PT, R11, UR4, PT ;  /* 0x000000040b007c0c */ /* 0x000fe4000bf26270 */
[----:B------:R-:W-:Y:S01]  /*19c00*/  @P3 LOP3.LUT R20, R20, 0x8, RZ, 0xfc, !PT ;  /* 0x0000000814143812 */ /* 0x000fe200078efcff */
[----:B------:R-:W-:-:S03]  /*19c10*/  IMAD.MOV R3, RZ, RZ, -R9 ;  /* 0x000000ffff037224 */ /* 0x000fc600078e0a09 */
[----:B------:R-:W-:Y:S01]  /*19c20*/  @P0 LOP3.LUT R20, R20, 0x1, RZ, 0xfc, !PT ;  /* 0x0000000114140812 */ /* 0x000fe200078efcff */
[----:B------:R-:W-:-:S03]  /*19c30*/  IMAD R3, R10, R3, R8 ;  /* 0x000000030a037224 */ /* 0x000fc600078e0208 */
[----:B------:R-:W-:-:S04]  /*19c40*/  LOP3.LUT R20, R20, 0xfffffffb, RZ, 0xc0, !PT ;  /* 0xfffffffb14147812 */ /* 0x000fc800078ec0ff */
[----:B------:R-:W-:Y:S01]  /*19c50*/  @P1 LOP3.LUT R20, R20, 0x4, RZ, 0xfc, !PT ;  /* 0x0000000414141812 */ /* 0x000fe200078efcff */
[----:B------:R0:W-:Y:S04]  /*19c60*/  STL [R1+0x8], R3 ;  /* 0x0000080301007387 */ /* 0x0001e80000100800 */
[----:B------:R0:W-:Y:S01]  /*19c70*/  STL [R1], R20 ;  /* 0x0000001401007387 */ /* 0x0001e20000100800 */
[----:B------:R-:W-:Y:S05]  /*19c80*/  BRA.DIV UR5, `(.L_x_6166) ;  /* 0x0000006205f87947 */ /* 0x000fea000b800000 */
.L_x_6316:
[----:B------:R-:W-:Y:S02]  /*19c90*/  SEL R2, RZ, 0x1, P0 ;  /* 0x00000001ff027807 */ /* 0x000fe40000000000 */
[----:B------:R-:W-:-:S03]  /*19ca0*/  SHF.R.S32.HI R28, RZ, 0x1f, R18 ;  /* 0x0000001fff1c7819 */ /* 0x000fc60000011412 */
[----:B------:R1:W-:Y:S01]  /*19cb0*/  STL [R1+0x60], R2 ;  /* 0x0000600201007387 */ /* 0x0003e20000100800 */
[----:B------:R-:W-:Y:S05]  /*19cc0*/  @!P2 BRA `(.L_x_6167) ;  /* 0x000000000004a947 */ /* 0x000fea0003800000 */
[----:B------:R-:W-:Y:S01]  /*19cd0*/  BPT.TRAP 0x1 ;  /* 0x000000040000795c */ /* 0x000fe20000300000 */
.L_x_6167:
[----:B------:R-:W-:Y:S01]  /*19ce0*/  IMAD R30, R0, -0x60, R30 ;  /* 0xffffffa0001e7824 */ /* 0x000fe200078e021e */
[----:B------:R-:W-:Y:S01]  /*19cf0*/  SHF.L.U32 R0, R26, 0x1f, RZ ;  /* 0x0000001f1a007819 */ /* 0x000fe200000006ff */
[----:B------:R-:W-:Y:S01]  /*19d00*/  IMAD R29, R24, 0x8, R22 ;  /* 0x00000008181d7824 */ /* 0x000fe200078e0216 */
[----:B------:R-:W-:Y:S03]  /*19d10*/  BSSY B0, `(.L_x_6168) ;  /* 0x0000003000007945 */ /* 0x000fe60003800000 */
[----:B------:R-:W2:Y:S02]  /*19d20*/  SYNCS.PHASECHK.TRANS64.TRYWAIT P0, [R29+URZ+0x32440], R0 ;  /* 0x032440001d0075a7 */ /* 0x000ea4000800017f */
[----:B--2---:R-:W-:Y:S05]  /*19d30*/  @!P0 BRA `(.L_x_6169) ;  /* 0x0000006400008947 */ /* 0x004fea0003800000 */
.L_x_6317:
[----:B------:R-:W-:Y:S05]  /*19d40*/  BSYNC B0 ;  /* 0x0000000000007941 */ /* 0x000fea0003800000 */
.L_x_6168:
[----:B-1----:R-:W2:Y:S01]  /*19d50*/  LDL R2, [R1+0x8] ;  /* 0x0000080001027983 */ /* 0x002ea20000100800 */
[----:B------:R-:W-:-:S03]  /*19d60*/  ULDC.64 UR4, c[0x0][0x300] ;  /* 0x0000c00000047ab9 */ /* 0x000fc60000000a00 */
[----:B------:R-:W3:Y:S01]  /*19d70*/  LDL.LU R6, [R1] ;  /* 0x0000000001067983 */ /* 0x000ee20000300800 */
[----:B0----5:R-:W-:Y:S01]  /*19d80*/  SHF.R.S32.HI R4, RZ, 0x1f, R37 ;  /* 0x0000001fff047819 */ /* 0x021fe20000011425 */
[----:B------:R-:W0:Y:S02]  /*19d90*/  S2R R7, SR_TID.X ;  /* 0x0000000000077919 */ /* 0x000e240000002100 */
[----:B0-----:R-:W-:-:S05]  /*19da0*/  IMAD.SHL.U32 R7, R7, 0x8, RZ ;  /* 0x0000000807077824 */ /* 0x001fca00078e00ff */
[----:B------:R-:W-:Y:S02]  /*19db0*/  LOP3.LUT R7, R7, 0x38, RZ, 0xc0, !PT ;  /* 0x0000003807077812 */ /* 0x000fe400078ec0ff */
[----:B--2---:R-:W-:Y:S02]  /*19dc0*/  SHF.R.S32.HI R0, RZ, 0x1f, R2 ;  /* 0x0000001fff007819 */ /* 0x004fe40000011402 */
[----:B---3--:R-:W-:-:S03]  /*19dd0*/  LOP3.LUT R6, R6, 0xfffffffd, RZ, 0xc0, !PT ;  /* 0xfffffffd06067812 */ /* 0x008fc600078ec0ff */
        /* <DEDUP_REMOVED lines=18> */
[----:B------:R-:W-:Y:S01]  /*19f00*/  SHF.R.U32.HI R5, RZ, 0x3, R4 ;  /* 0x00000003ff057819 */ /* 0x000fe20000011604 */
[----:B------:R-:W-:Y:S01]  /*19f10*/  IMAD.IADD R4, R3, 0x1, R0 ;  /* 0x0000000103047824 */ /* 0x000fe200078e0200 */
[----:B------:R-:W-:Y:S01]  /*19f20*/  LEA R0, P0, R2, UR4, 0x1 ;  /* 0x0000000402007c11 */ /* 0x000fe2000f8008ff */
[----:B------:R-:W-:Y:S01]  /*19f30*/  ULDC UR4, c[0x0][0x2f4] ;  /* 0x0000bd0000047ab9 */ /* 0x000fe20000000800 */
[----:B------:R-:W-:Y:S01]  /*19f40*/  IADD3 R30, -R5, R30, RZ ;  /* 0x0000001e051e7210 */ /* 0x000fe20007ffe1ff */
[----:B------:R-:W-:Y:S01]  /*19f50*/  IMAD R5, R24, 0x1800, R32 ;  /* 0x0000180018057824 */ /* 0x000fe200078e0220 */
[----:B------:R-:W-:Y:S02]  /*19f60*/  ISETP.GE.AND P2, PT, R7, UR4, PT ;  /* 0x0000000407007c0c */ /* 0x000fe4000bf46270 */
[----:B------:R-:W-:Y:S01]  /*19f70*/  LEA.HI.X R4, R2, UR5, R4, 0x1, P0 ;  /* 0x0000000502047c11 */ /* 0x000fe200080f0c04 */
[----:B------:R-:W-:Y:S01]  /*19f80*/  UMOV UR5, 0xffffffff ;  /* 0xffffffff00057882 */ /* 0x000fe20000000000 */
[----:B------:R-:W-:-:S09]  /*19f90*/  ISETP.GE.AND P0, PT, R30, 0x1, PT ;  /* 0x000000011e00780c */ /* 0x000fd20003f06270 */
        /* <DEDUP_REMOVED lines=55> */
.L_x_6331:
        /* <DEDUP_REMOVED lines=10> */
.L_x_6171:
        /* <DEDUP_REMOVED lines=11> */
.L_x_6172:
        /* <DEDUP_REMOVED lines=33> */
.L_x_6174:
[----:B------:R-:W-:Y:S05]  /*1a670*/  BSYNC B6 ;  /* 0x0000000000067941 */ /* 0x000fea0003800000 */
.L_x_6173:
[----:B------:R-:W2:Y:S01]  /*1a680*/  LDL R20, [R1+0x2c] ;  /* 0x00002c0001147983 */ /* 0x000ea20000100800 */
[----:B------:R-:W-:Y:S01]  /*1a690*/  IMAD.MOV.U32 R21, RZ, RZ, R35 ;  /* 0x000000ffff157224 */ /* 0x000fe200078e0023 */
[----:B------:R-:W3:Y:S01]  /*1a6a0*/  LDC R6, c[0x0][0x448] ;  /* 0x00011200ff067b82 */ /* 0x000ee20000000800 */
[----:B------:R-:W-:Y:S01]  /*1a6b0*/  ULDC.64 UR4, c[0x0][0x298] ;  /* 0x0000a60000047ab9 */ /* 0x000fe20000000a00 */
[----:B------:R4:W5:Y:S01]  /*1a6c0*/  LDL R9, [R1+0x4] ;  /* 0x0000040001097983 */ /* 0x0009620000100800 */
[----:B0-----:R-:W0:Y:S01]  /*1a6d0*/  S2R R2, SR_TID.X ;  /* 0x0000000000027919 */ /* 0x001e220000002100 */
[----:B------:R-:W1:Y:S01]  /*1a6e0*/  S2R R35, SR_TID.X ;  /* 0x0000000000237919 */ /* 0x000e620000002100 */
[----:B---3--:R-:W-:-:S13]  /*1a6f0*/  ISETP.NE.AND P0, PT, R6, 0x1, PT ;  /* 0x000000010600780c */ /* 0x008fda0003f05270 */
[----:B------:R-:W3:Y:S01]  /*1a700*/  @P0 LDC R3, c[0x0][0x450] ;  /* 0x00011400ff030b82 */ /* 0x000ee20000000800 */
[----:B0-----:R-:W-:-:S04]  /*1a710*/  LOP3.LUT R2, R2, 0x7f, RZ, 0xc0, !PT ;  /* 0x0000007f02027812 */ /* 0x001fc800078ec0ff */
[----:B------:R-:W-:Y:S01]  /*1a720*/  SHF.R.U32.HI R2, RZ, 0x3, R2 ;  /* 0x00000003ff027819 */ /* 0x000fe20000011602 */
[----:B-1----:R-:W-:Y:S02]  /*1a730*/  IMAD.SHL.U32 R35, R35, 0x10, RZ ;  /* 0x0000001023237824 */ /* 0x002fe400078e00ff */
[----:B--2---:R-:W-:Y:S02]  /*1a740*/  IMAD.MOV.U32 R4, RZ, RZ, R20 ;  /* 0x000000ffff047224 */ /* 0x004fe400078e0014 */
[----:B------:R-:W2:Y:S01]  /*1a750*/  LDL R20, [R1+0x10] ;  /* 0x0000100001147983 */ /* 0x000ea20000100800 */
[----:B------:R-:W-:Y:S01]  /*1a760*/  LOP3.LUT R35, R2, 0x70, R35, 0xf8, !PT ;  /* 0x0000007002237812 */ /* 0x000fe200078ef823 */
[----:B------:R-:W-:Y:S01]  /*1a770*/  IMAD R4, R4, UR4, RZ ;  /* 0x0000000404047c24 */ /* 0x000fe2000f8e02ff */
[----:B------:R-:W0:Y:S03]  /*1a780*/  @P0 LDC R2, c[0x0][0x44c] ;  /* 0x00011300ff020b82 */ /* 0x000e260000000800 */
[----:B------:R-:W-:-:S02]  /*1a790*/  IMAD R35, R17, 0x80, R35 ;  /* 0x0000008011237824 */ /* 0x000fc400078e0223 */
[----:B------:R-:W-:Y:S02]  /*1a7a0*/  IMAD R4, R36, UR5, R4 ;  /* 0x0000000524047c24 */ /* 0x000fe4000f8e0204 */
[----:B------:R-:W-:Y:S02]  /*1a7b0*/  IMAD.MOV.U32 R0, RZ, RZ, R35 ;  /* 0x000000ffff007224 */ /* 0x000fe400078e0023 */
[----:B0-----:R-:W-:-:S05]  /*1a7c0*/  @P0 IMAD.HI.U32 R2, R35, R2, RZ ;  /* 0x0000000223020227 */ /* 0x001fca00078e00ff */
[----:B---3--:R-:W-:Y:S01]  /*1a7d0*/  @P0 SHF.R.U32.HI R0, RZ, R3, R2 ;  /* 0x00000003ff000219 */ /* 0x008fe20000011602 */
        /* <DEDUP_REMOVED lines=8> */
[----:B------:R-:W-:Y:S01]  /*1a860*/  IMAD R4, R21, UR4, RZ ;  /* 0x0000000415047c24 */ /* 0x000fe2000f8e02ff */
[----:B------:R-:W0:Y:S02]  /*1a870*/  S2R R7, SR_TID.X ;  /* 0x0000000000077919 */ /* 0x000e240000002100 */
[----:B0-----:R-:W-:-:S04]  /*1a880*/  SHF.L.U32 R7, R7, 0x3, RZ ;  /* 0x0000000307077819 */ /* 0x001fc800000006ff */
[----:B------:R-:W-:Y:S01]  /*1a890*/  LOP3.LUT R7, R7, 0x38, RZ, 0xc0, !PT ;  /* 0x0000003807077812 */ /* 0x000fe200078ec0ff */
[C---:B--2---:R-:W-:Y:S02]  /*1a8a0*/  IMAD R4, R20.reuse, UR5, R4 ;  /* 0x0000000514047c24 */ /* 0x044fe4000f8e0204 */
[----:B------:R-:W-:Y:S01]  /*1a8b0*/  IMAD.WIDE.U32 R2, R20, UR4, R2 ;  /* 0x0000000414027c25 */ /* 0x000fe2000f8e0002 */
[----:B------:R-:W-:-:S03]  /*1a8c0*/  ULDC.64 UR4, c[0x0][0x2d0] ;  /* 0x0000b40000047ab9 */ /* 0x000fc60000000a00 */
[----:B------:R-:W-:Y:S01]  /*1a8d0*/  IMAD.IADD R3, R3, 0x1, R4 ;  /* 0x0000000103037824 */ /* 0x000fe200078e0204 */
[----:B------:R-:W-:Y:S01]  /*1a8e0*/  SHF.R.S32.HI R4, RZ, 0x1f, R0 ;  /* 0x0000001fff047819 */ /* 0x000fe20000011400 */
[----:B------:R-:W0:Y:S04]  /*1a8f0*/  S2R R20, SR_TID.X ;  /* 0x0000000000147919 */ /* 0x000e280000002100 */
        /* <DEDUP_REMOVED lines=15> */
[----:B0-----:R-:W-:-:S03]  /*1a9f0*/  LOP3.LUT R20, R20, 0x7f, RZ, 0xc0, !PT ;  /* 0x0000007f14147812 */ /* 0x001fc600078ec0ff */
[----:B------:R-:W-:Y:S01]  /*1aa00*/  LEA.HI.X R3, R2, UR5, R3, 0x1, P0 ;  /* 0x0000000502037c11 */ /* 0x000fe200080f0c03 */
[----:B------:R-:W-:Y:S01]  /*1aa10*/  UMOV UR5, 0xffffffff ;  /* 0xffffffff00057882 */ /* 0x000fe20000000000 */
[----:B------:R-:W-:Y:S02]  /*1aa20*/  ISETP.GE.AND P1, PT, R7, UR4, PT ;  /* 0x0000000407007c0c */ /* 0x000fe4000bf26270 */
[----:B------:R-:W-:Y:S01]  /*1aa30*/  SHF.R.U32.HI R8, RZ, 0x3, R20 ;  /* 0x00000003ff087819 */ /* 0x000fe20000011614 */
[----:B----4-:R-:W-:Y:S10]  /*1aa40*/  BRA.DIV UR5, `(.L_x_6175) ;  /* 0x0000005e05d07947 */ /* 0x010ff4000b800000 */
[----:B------:R-:W0:Y:S01]  /*1aa50*/  SHFL.IDX PT, R5, R0, RZ, 0x181f ;  /* 0x00181fff00057589 */ /* 0x000e2200000e0000 */
[----:B-----5:R-:W-:Y:S02]  /*1aa60*/  IMAD R2, R9, R6, RZ ;  /* 0x0000000609027224 */ /* 0x020fe400078e02ff */
[----:B------:R-:W-:Y:S01]  /*1aa70*/  IMAD R17, R17, 0x80, R8 ;  /* 0x0000008011117824 */ /* 0x000fe200078e0208 */
        /* <DEDUP_REMOVED lines=26> */
[----:B------:R-:W-:Y:S04]  /*1ac20*/  STL [R1+0x28], R8 ;  /* 0x0000280801007387 */ /* 0x000fe80000100800 */
[----:B0-----:R-:W0:Y:S04]  /*1ac30*/  SHFL.IDX PT, R5, R0, 0x2, 0x181f ;  /* 0x00581f0000057f89 */ /* 0x001e2800000e0000 */
[----:B------:R-:W1:Y:S01]  /*1ac40*/  SHFL.IDX PT, R4, R3, 0x2, 0x181f ;  /* 0x00581f0003047f89 */ /* 0x000e6200000e0000 */
[----:B0-----:R-:W-:-:S04]  /*1ac50*/  @!P0 LEA R5, P2, R7, R5, 0x1 ;  /* 0x0000000507058211 */ /* 0x001fc800078408ff */
[----:B-1----:R-:W-:-:S04]  /*1ac60*/  @!P0 IADD3.X R4, RZ, R4, RZ, P2, !PT ;  /* 0x00000004ff048210 */ /* 0x002fc800017fe4ff */
        /* <DEDUP_REMOVED lines=29> */
[----:B0-----:R-:W-:-:S04]  /*1ae40*/  @!P0 LEA R5, P2, R7, R4, 0x1 ;  /* 0x0000000407058211 */ /* 0x001fc800078408ff */
[----:B------:R-:W-:Y:S02]  /*1ae50*/  @!P0 IADD3.X R4, RZ, R6, RZ, P2, !PT ;  /* 0x00000006ff048210 */ /* 0x000fe400017fe4ff */
[----:B------:R-:W-:Y:S02]  /*1ae60*/  SHFL.IDX PT, R6, R3, 0x6, 0x181f ;  /* 0x00d81f0003067f89 */ /* 0x000fe400000e0000 */
[-C--:B------:R-:W-:Y:S02]  /*1ae70*/  @!P0 LOP3.LUT R5, R5, R4.reuse, RZ, 0x3c, !PT ;  /* 0x0000000405058212 */ /* 0x080fe400078e3cff */
[----:B------:R-:W-:Y:S02]  /*1ae80*/  SHFL.IDX PT, R3, R3, 0x7, 0x181f ;  /* 0x00f81f0003037f89 */ /* 0x000fe400000e0000 */
        /* <DEDUP_REMOVED lines=12> */
.L_x_6348:
[----:B01----:R-:W-:-:S05]  /*1af50*/  VIADD R4, R17, 0x70 ;  /* 0x0000007011047836 */ /* 0x003fca0000000000 */
        /* <DEDUP_REMOVED lines=10> */
.L_x_6176:
        /* <DEDUP_REMOVED lines=28> */
.L_x_6178:
[----:B------:R-:W-:Y:S05]  /*1b1c0*/  BSYNC B6 ;  /* 0x0000000000067941 */ /* 0x000fea0003800000 */
.L_x_6177:
[----:B0-----:R-:W2:Y:S01]  /*1b1d0*/  LDL.LU R2, [R1+0x2c] ;  /* 0x00002c0001027983 */ /* 0x001ea20000300800 */
[----:B------:R-:W0:Y:S01]  /*1b1e0*/  LDC R6, c[0x0][0x448] ;  /* 0x00011200ff067b82 */ /* 0x000e220000000800 */
[----:B------:R-:W-:Y:S02]  /*1b1f0*/  ULDC.64 UR4, c[0x0][0x398] ;  /* 0x0000e60000047ab9 */ /* 0x000fe40000000a00 */
[----:B------:R-:W3:Y:S04]  /*1b200*/  LDL.LU R21, [R1+0x38] ;  /* 0x0000380001157983 */ /* 0x000ee80000300800 */
[----:B------:R-:W4:Y:S01]  /*1b210*/  LDL.LU R20, [R1+0x10] ;  /* 0x0000100001147983 */ /* 0x000f220000300800 */
[----:B------:R-:W-:Y:S01]  /*1b220*/  MOV R4, R35 ;  /* 0x0000002300047202 */ /* 0x000fe20000000f00 */
        /* <DEDUP_REMOVED lines=19> */
[----:B------:R-:W1:Y:S02]  /*1b360*/  S2R R20, SR_TID.X ;  /* 0x0000000000147919 */ /* 0x000e640000002100 */
[----:B------:R-:W-:Y:S02]  /*1b370*/  IMAD.IADD R3, R3, 0x1, R0 ;  /* 0x0000000103037824 */ /* 0x000fe400078e0200 */
[----:B------:R-:W2:Y:S02]  /*1b380*/  @P0 LDC R0, c[0x0][0x44c] ;  /* 0x00011300ff000b82 */ /* 0x000ea40000000800 */
[----:B--2---:R-:W-:-:S04]  /*1b390*/  @P0 IMAD.HI.U32 R0, R35, R0, RZ ;  /* 0x0000000023000227 */ /* 0x004fc800078e00ff */
[----:B-1----:R-:W-:Y:S01]  /*1b3a0*/  IMAD.SHL.U32 R20, R20, 0x8, RZ ;  /* 0x0000000814147824 */ /* 0x002fe200078e00ff */
[----:B0-----:R-:W-:-:S04]  /*1b3b0*/  @P0 SHF.R.U32.HI R4, RZ, R5, R0 ;  /* 0x00000005ff040219 */ /* 0x001fc80000011600 */
[--C-:B------:R-:W-:Y:S01]  /*1b3c0*/  SHF.R.S32.HI R5, RZ, 0x1f, R4.reuse ;  /* 0x0000001fff057819 */ /* 0x100fe20000011404 */
[----:B------:R-:W-:Y:S01]  /*1b3d0*/  IMAD.MOV R0, RZ, RZ, -R4 ;  /* 0x000000ffff007224 */ /* 0x000fe200078e0a04 */
[----:B------:R-:W-:Y:S01]  /*1b3e0*/  LOP3.LUT R20, R20, 0x38, RZ, 0xc0, !PT ;  /* 0x0000003814147812 */ /* 0x000fe200078ec0ff */
[----:B------:R-:W-:-:S03]  /*1b3f0*/  IMAD.WIDE.U32 R2, R4, UR4, R2 ;  /* 0x0000000404027c25 */ /* 0x000fc6000f8e0002 */
[----:B------:R-:W-:Y:S01]  /*1b400*/  LOP3.LUT R10, R20, 0x40, RZ, 0xfc, !PT ;  /* 0x00000040140a7812 */ /* 0x000fe200078efcff */
[----:B------:R-:W-:Y:S01]  /*1b410*/  IMAD R0, R6, R0, R35 ;  /* 0x0000000006007224 */ /* 0x000fe200078e0223 */
[C---:B------:R-:W-:Y:S01]  /*1b420*/  LOP3.LUT R9, R20.reuse, 0x80, RZ, 0xfc, !PT ;  /* 0x0000008014097812 */ /* 0x040fe200078efcff */
[----:B------:R-:W-:Y:S01]  /*1b430*/  IMAD R5, R5, UR4, RZ ;  /* 0x0000000405057c24 */ /* 0x000fe2000f8e02ff */
[----:B------:R-:W-:-:S03]  /*1b440*/  LOP3.LUT R8, R20, 0xc0, RZ, 0xfc, !PT ;  /* 0x000000c014087812 */ /* 0x000fc600078efcff */
        /* <DEDUP_REMOVED lines=24> */
[----:B--2---:R-:W-:Y:S01]  /*1b5d0*/  IMAD R5, R11, R6, RZ ;  /* 0x000000060b057224 */ /* 0x004fe200078e02ff */
[----:B------:R-:W-:-:S02]  /*1b5e0*/  MOV R11, R3 ;  /* 0x00000003000b7202 */ /* 0x000fc40000000f00 */
        /* <DEDUP_REMOVED lines=70> */
.L_x_6366:
        /* <DEDUP_REMOVED lines=13> */
.L_x_6181:
[----:B------:R-:W-:Y:S05]  /*1bb20*/  BSYNC B0 ;  /* 0x0000000000007941 */ /* 0x000fea0003800000 */
.L_x_6180:
[----:B------:R-:W-:Y:S01]  /*1bb30*/  NOP ;  /* 0x0000000000007918 */ /* 0x000fe20000000000 */
[----:B------:R-:W-:-:S13]  /*1bb40*/  PLOP3.LUT P0, PT, PT, PT, PT, 0x80, 0x0 ;  /* 0x000000000000781c */ /* 0x000fda0003f0f070 */
.L_x_6182:
        /* <DEDUP_REMOVED lines=18> */
.L_x_6367:
[----:B------:R-:W-:Y:S05]  /*1bc70*/  BSYNC B0 ;  /* 0x0000000000007941 */ /* 0x000fea0003800000 */
.L_x_6183:
[----:B------:R-:W-:-:S04]  /*1bc80*/  MOV R0, UR38 ;  /* 0x0000002600007c02 */ /* 0x000fc80008000f00 */
[----:B------:R-:W-:-:S13]  /*1bc90*/  ISETP.NE.AND P0, PT, R0, 0x3, PT ;  /* 0x000000030000780c */ /* 0x000fda0003f05270 */
[----:B------:R-:W-:Y:S05]  /*1bca0*/  @!P0 BRA `(.L_x_6185) ;  /* 0x0000000000048947 */ /* 0x000fea0003800000 */
[----:B------:R-:W-:Y:S01]  /*1bcb0*/  BPT.TRAP 0x1 ;  /* 0x000000040000795c */ /* 0x000fe20000300000 */
.L_x_6185:
[----:B------:R-:W-:Y:S01]  /*1bcc0*/  SHF.L.U32 R0, R26, 0x1f, RZ ;  /* 0x0000001f1a007819 */ /* 0x000fe200000006ff */
[----:B------:R-:W-:Y:S03]  /*1bcd0*/  BSSY B0, `(.L_x_6186) ;  /* 0x0000003000007945 */ /* 0x000fe60003800000 */
[----:B------:R-:W1:Y:S02]  /*1bce0*/  SYNCS.PHASECHK.TRANS64.TRYWAIT P0, [R29+URZ+0x32460], R0 ;  /* 0x032460001d0075a7 */ /* 0x000e64000800017f */
[----:B-1----:R-:W-:Y:S05]  /*1bcf0*/  @!P0 BRA `(.L_x_6187) ;  /* 0x0000006400548947 */ /* 0x002fea0003800000 */
.L_x_6368:
[----:B------:R-:W-:Y:S05]  /*1bd00*/  BSYNC B0 ;  /* 0x0000000000007941 */ /* 0x000fea0003800000 */
.L_x_6186:
[----:B0-----:R-:W1:Y:S01]  /*1bd10*/  LDL.LU R3, [R1+0x44] ;  /* 0x0000440001037983 */ /* 0x001e620000300800 */
[----:B------:R-:W-:-:S03]  /*1bd20*/  ULDC.64 UR4, c[0x0][0x328] ;  /* 0x0000ca0000047ab9 */ /* 0x000fc60000000a00 */
[----:B------:R-:W3:Y:S04]  /*1bd30*/  LDL.LU R2, [R1+0x8] ;  /* 0x0000080001027983 */ /* 0x000ee80000300800 */
[----:B--2---:R-:W2:Y:S04]  /*1bd40*/  LDL.LU R6, [R1+0x48] ;  /* 0x0000480001067983 */ /* 0x004ea80000300800 */
[----:B------:R-:W4:Y:S04]  /*1bd50*/  LDL R7, [R1] ;  /* 0x0000000001077983 */ /* 0x000f280000100800 */
[----:B------:R-:W5:Y:S01]  /*1bd60*/  LDL.LU R4, [R1+0x60] ;  /* 0x0000600001047983 */ /* 0x000f620000300800 */
[----:B-1----:R-:W-:-:S04]  /*1bd70*/  IMAD R0, R3, UR4, RZ ;  /* 0x0000000403007c24 */ /* 0x002fc8000f8e02ff */
[C---:B---3--:R-:W-:Y:S02]  /*1bd80*/  IMAD R5, R2.reuse, UR5, R0 ;  /* 0x0000000502057c24 */ /* 0x048fe4000f8e0200 */
[----:B------:R-:W-:Y:S01]  /*1bd90*/  IMAD.WIDE.U32 R2, R2, UR4, RZ ;  /* 0x0000000402027c25 */ /* 0x000fe2000f8e00ff */
[----:B------:R-:W-:-:S03]  /*1bda0*/  ULDC.64 UR4, c[0x0][0x338] ;  /* 0x0000ce0000047ab9 */ /* 0x000fc60000000a00 */
[----:B------:R-:W-:Y:S02]  /*1bdb0*/  IMAD.IADD R3, R3, 0x1, R5 ;  /* 0x0000000103037824 */ /* 0x000fe400078e0205 */
[----:B--2---:R-:W-:Y:S01]  /*1bdc0*/  IMAD R0, R6, UR4, RZ ;  /* 0x0000000406007c24 */ /* 0x004fe2000f8e02ff */
[----:B----4-:R-:W-:Y:S01]  /*1bdd0*/  LOP3.LUT P3, RZ, R7, 0x10, RZ, 0xc0, !PT ;  /* 0x0000001007ff7812 */ /* 0x010fe2000786c0ff */
[----:B------:R-:W-:Y:S01]  /*1bde0*/  IMAD.WIDE.U32 R2, R37, UR4, R2 ;  /* 0x0000000425027c25 */ /* 0x000fe2000f8e0002 */
[C---:B------:R-:W-:Y:S02]  /*1bdf0*/  LOP3.LUT P2, RZ, R7.reuse, 0x8, RZ, 0xc0, !PT ;  /* 0x0000000807ff7812 */ /* 0x040fe4000784c0ff */
[----:B------:R-:W-:Y:S01]  /*1be00*/  LOP3.LUT P1, RZ, R7, 0x4, RZ, 0xc0, !PT ;  /* 0x0000000407ff7812 */ /* 0x000fe2000782c0ff */
[----:B------:R-:W-:Y:S01]  /*1be10*/  IMAD R5, R37, UR5, R0 ;  /* 0x0000000525057c24 */ /* 0x000fe2000f8e0200 */
[----:B------:R-:W-:Y:S01]  /*1be20*/  ULDC.64 UR4, c[0x0][0x330] ;  /* 0x0000cc0000047ab9 */ /* 0x000fe20000000a00 */
[----:B------:R-:W-:-:S02]  /*1be30*/  SEL R0, RZ, 0x2, P3 ;  /* 0x00000002ff007807 */ /* 0x000fc40001800000 */
[----:B------:R-:W-:Y:S01]  /*1be40*/  IMAD.IADD R3, R3, 0x1, R5 ;  /* 0x0000000103037824 */ /* 0x000fe200078e0205 */
[----:B------:R-:W-:Y:S01]  /*1be50*/  LOP3.LUT P4, RZ, R7, 0x1, RZ, 0xc0, !PT ;  /* 0x0000000107ff7812 */ /* 0x000fe2000788c0ff */
[----:B------:R-:W-:Y:S01]  /*1be60*/  IMAD R5, R28, UR4, RZ ;  /* 0x000000041c057c24 */ /* 0x000fe2000f8e02ff */
[----:B------:R-:W-:Y:S01]  /*1be70*/  SEL R7, RZ, 0x8, P1 ;  /* 0x00000008ff077807 */ /* 0x000fe20000800000 */
        /* <DEDUP_REMOVED lines=19> */
[----:B------:R-:W-:-:S04]  /*1bfb0*/  LOP3.LUT R2, R2, 0x38, RZ, 0xc0, !PT ;  /* 0x0000003802027812 */ /* 0x000fc800078ec0ff */
[----:B------:R-:W-:-:S04]  /*1bfc0*/  SHF.L.U32 R0, R2, 0x1, RZ ;  /* 0x0000000102007819 */ /* 0x000fc800000006ff */
        /* <DEDUP_REMOVED lines=61> */
.L_x_6382:
        /* <DEDUP_REMOVED lines=15> */
.L_x_6189:
        /* <DEDUP_REMOVED lines=11> */
.L_x_6190:
[----:B------:R-:W2:Y:S01]  /*1c540*/  LDL R2, [R1+0x1c] ;  /* 0x00001c0001027983 */ /* 0x000ea20000100800 */
[----:B------:R0:W-:Y:S01]  /*1c550*/  SYNCS.ARRIVE.TRANS64.A1T0 RZ, [R29+URZ+0x32450], RZ ;  /* 0x032450ff1dff79a7 */ /* 0x0001e2000810003f */
[----:B------:R-:W-:Y:S01]  /*1c560*/  BSSY B0, `(.L_x_6191) ;  /* 0x00000e2000007945 */ /* 0x000fe20003800000 */
[----:B--2---:R-:W-:-:S13]  /*1c570*/  ISETP.GE.AND P0, PT, R2, 0x2, PT ;  /* 0x000000020200780c */ /* 0x004fda0003f06270 */
[----:B0-----:R-:W-:Y:S05]  /*1c580*/  @!P0 BRA `(.L_x_6192) ;  /* 0x0000000c007c8947 */ /* 0x001fea0003800000 */
[----:B------:R-:W-:-:S07]  /*1c590*/  VIADD R10, R2, 0xfffffffe ;  /* 0xfffffffe020a7836 */ /* 0x000fce0000000000 */
.L_x_6205:
[----:B0-----:R-:W0:Y:S01]  /*1c5a0*/  S2R R2, SR_TID.X ;  /* 0x0000000000027919 */ /* 0x001e220000002100 */
[----:B------:R-:W1:Y:S01]  /*1c5b0*/  LDC R8, c[0x0][0x430] ;  /* 0x00010c00ff087b82 */ /* 0x000e620000000800 */
[----:B------:R-:W-:Y:S01]  /*1c5c0*/  IMAD R9, R10, 0x60, R33 ;  /* 0x000000600a097824 */ /* 0x000fe200078e0221 */
[----:B--2---:R-:W2:Y:S01]  /*1c5d0*/  S2R R4, SR_TID.X ;  /* 0x0000000000047919 */ /* 0x004ea20000002100 */
        /* <DEDUP_REMOVED lines=9> */
[----:B------:R-:W-:-:S05]  /*1c670*/  IMAD.IADD R9, R4, 0x1, R9 ;  /* 0x0000000104097824 */ /* 0x000fca00078e0209 */
[----:B------:R-:W-:-:S04]  /*1c680*/  MOV R11, R9 ;  /* 0x00000009000b7202 */ /* 0x000fc80000000f00 */
[----:B------:R-:W2:Y:S08]  /*1c690*/  @!P1 LDC.64 R4, c[0x0][0x428] ;  /* 0x00010a00ff049b82 */ /* 0x000eb00000000a00 */
[----:B---3--:R-:W3:Y:S01]  /*1c6a0*/  @!P1 LDC.64 R6, c[0x0][0x418] ;  /* 0x00010600ff069b82 */ /* 0x008ee20000000a00 */
[----:B-1----:R-:W-:-:S05]  /*1c6b0*/  @P0 IMAD.HI.U32 R2, R9, R2, RZ ;  /* 0x0000000209020227 */ /* 0x002fca00078e00ff */
[----:B0-----:R-:W-:-:S04]  /*1c6c0*/  @P0 SHF.R.U32.HI R11, RZ, R3, R2 ;  /* 0x00000003ff0b0219 */ /* 0x001fc80000011602 */
[----:B------:R-:W-:Y:S01]  /*1c6d0*/  @!P1 SHF.R.S32.HI R3, RZ, 0x1f, R11 ;  /* 0x0000001fff039819 */ /* 0x000fe2000001140b */
[----:B--2---:R-:W-:-:S04]  /*1c6e0*/  @!P1 IMAD R2, R34, R4, RZ ;  /* 0x0000000422029224 */ /* 0x004fc800078e02ff */
[----:B------:R-:W-:Y:S02]  /*1c6f0*/  @!P1 IMAD R5, R31, R5, R2 ;  /* 0x000000051f059224 */ /* 0x000fe400078e0202 */
[----:B------:R-:W-:-:S04]  /*1c700*/  @!P1 IMAD.MOV.U32 R2, RZ, RZ, R11 ;  /* 0x000000ffff029224 */ /* 0x000fc800078e000b */
[----:B------:R-:W-:-:S04]  /*1c710*/  @!P1 IMAD.WIDE.U32 R2, R31, R4, R2 ;  /* 0x000000041f029225 */ /* 0x000fc800078e0002 */
[----:B------:R-:W-:Y:S01]  /*1c720*/  @!P1 IMAD.IADD R5, R5, 0x1, R3 ;  /* 0x0000000105059824 */ /* 0x000fe200078e0203 */
[C---:B---3--:R-:W-:Y:S01]  /*1c730*/  @!P1 LEA R6, P0, R2.reuse, R6, 0x2 ;  /* 0x0000000602069211 */ /* 0x048fe200078010ff */
[----:B------:R-:W-:Y:S01]  /*1c740*/  IMAD.MOV.U32 R4, RZ, RZ, RZ ;  /* 0x000000ffff047224 */ /* 0x000fe200078e00ff */
[----:B------:R-:W-:Y:S02]  /*1c750*/  MOV R12, UR38 ;  /* 0x00000026000c7c02 */ /* 0x000fe40008000f00 */
[----:B------:R-:W-:Y:S02]  /*1c760*/  @!P1 LEA.HI.X R7, R2, R7, R5, 0x2, P0 ;  /* 0x0000000702079211 */ /* 0x000fe400000f1405 */
[----:B------:R-:W-:-:S03]  /*1c770*/  ISETP.NE.AND P0, PT, R24, 0x2, PT ;  /* 0x000000021800780c */ /* 0x000fc60003f05270 */
[----:B------:R0:W5:Y:S01]  /*1c780*/  @!P1 LDG.E R4, desc[UR40][R6.64] ;  /* 0x0000002806049981 */ /* 0x000162000c1e1900 */
[----:B------:R-:W-:Y:S01]  /*1c790*/  ISETP.NE.AND P1, PT, R12, 0x3, PT ;  /* 0x000000030c00780c */ /* 0x000fe20003f25270 */
[----:B------:R-:W-:Y:S01]  /*1c7a0*/  IMAD.MOV.U32 R2, RZ, RZ, R10 ;  /* 0x000000ffff027224 */ /* 0x000fe200078e000a */
[----:B------:R-:W-:Y:S01]  /*1c7b0*/  SEL R3, RZ, 0x1, P0 ;  /* 0x00000001ff037807 */ /* 0x000fe20000000000 */
[----:B------:R-:W-:Y:S01]  /*1c7c0*/  IMAD.MOV R5, RZ, RZ, -R11 ;  /* 0x000000ffff057224 */ /* 0x000fe200078e0a0b */
[----:B------:R-:W-:Y:S05]  /*1c7d0*/  YIELD ;  /* 0x0000000000007946 */ /* 0x000fea0003800000 */
[----:B------:R-:W-:Y:S01]  /*1c7e0*/  SEL R24, R24, RZ, P0 ;  /* 0x000000ff18187207 */ /* 0x000fe20000000000 */
[----:B------:R-:W-:Y:S01]  /*1c7f0*/  IMAD R5, R8, R5, R9 ;  /* 0x0000000508057224 */ /* 0x000fe200078e0209 */
[----:B------:R-:W-:Y:S01]  /*1c800*/  LOP3.LUT R26, R26, R3, RZ, 0x3c, !PT ;  /* 0x000000031a1a7212 */ /* 0x000fe200078e3cff */
[----:B------:R-:W-:Y:S01]  /*1c810*/  VIADD R10, R10, 0xffffffff ;  /* 0xffffffff0a0a7836 */ /* 0x000fe20000000000 */
[----:B------:R-:W-:Y:S01]  /*1c820*/  ISETP.GT.AND P2, PT, R2, RZ, PT ;  /* 0x000000ff0200720c */ /* 0x000fe20003f44270 */
[----:B0-----:R-:W-:-:S12]  /*1c830*/  @!P1 BRA `(.L_x_6193) ;  /* 0x0000000000049947 */ /* 0x001fd80003800000 */
[----:B------:R-:W-:Y:S01]  /*1c840*/  BPT.TRAP 0x1 ;  /* 0x000000040000795c */ /* 0x000fe20000300000 */
.L_x_6193:
[----:B------:R-:W-:Y:S01]  /*1c850*/  IMAD R6, R24, 0x8, R22 ;  /* 0x0000000818067824 */ /* 0x000fe200078e0216 */
[----:B------:R-:W-:Y:S01]  /*1c860*/  SHF.L.U32 R21, R26, 0x1f, RZ ;  /* 0x0000001f1a157819 */ /* 0x000fe200000006ff */
[----:B------:R-:W-:Y:S01]  /*1c870*/  BSSY B1, `(.L_x_6194) ;  /* 0x0000004000017945 */ /* 0x000fe20003800000 */
[----:B------:R-:W-:Y:S02]  /*1c880*/  SHF.R.S32.HI R17, RZ, 0x1f, R5 ;  /* 0x0000001fff117819 */ /* 0x000fe40000011405 */
[----:B------:R-:W0:Y:S02]  /*1c890*/  SYNCS.PHASECHK.TRANS64.TRYWAIT P0, [R6+URZ+0x32440], R21 ;  /* 0x03244015060075a7 */ /* 0x000e24000800017f */
[----:B0-----:R-:W-:Y:S05]  /*1c8a0*/  @!P0 BRA `(.L_x_6195) ;  /* 0x0000006000bc8947 */ /* 0x001fea0003800000 */
.L_x_6383:
[----:B------:R-:W-:Y:S05]  /*1c8b0*/  BSYNC B1 ;  /* 0x0000000000017941 */ /* 0x000fea0003800000 */
.L_x_6194:
[----:B------:R-:W2:Y:S01]  /*1c8c0*/  LDL R2, [R1] ;  /* 0x0000000001027983 */ /* 0x000ea20000100800 */
[----:B------:R-:W-:Y:S01]  /*1c8d0*/  ULDC.64 UR4, c[0x0][0x300] ;  /* 0x0000c00000047ab9 */ /* 0x000fe20000000a00 */
[----:B-----5:R-:W-:Y:S01]  /*1c8e0*/  SHF.R.S32.HI R20, RZ, 0x1f, R4 ;  /* 0x0000001fff147819 */ /* 0x020fe20000011404 */
[----:B------:R-:W-:Y:S01]  /*1c8f0*/  IMAD R8, R24, 0x1800, R32 ;  /* 0x0000180018087824 */ /* 0x000fe200078e0220 */
[----:B--2---:R-:W-:Y:S01]  /*1c900*/  LOP3.LUT P1, RZ, R2, 0x2, RZ, 0xc0, !PT ;  /* 0x0000000202ff7812 */ /* 0x004fe2000782c0ff */
        /* <DEDUP_REMOVED lines=48> */
.L_x_6397:
        /* <DEDUP_REMOVED lines=8> */
.L_x_6197:
        /* <DEDUP_REMOVED lines=11> */
.L_x_6198:
[----:B------:R2:W-:Y:S01]  /*1cd40*/  SYNCS.ARRIVE.TRANS64.A1T0 RZ, [R6+URZ+0x32430], RZ ;  /* 0x032430ff06ff79a7 */ /* 0x0005e2000810003f */
[----:B------:R-:W-:Y:S05]  /*1cd50*/  @!P3 BRA `(.L_x_6199) ;  /* 0x000000000004b947 */ /* 0x000fea0003800000 */
[----:B------:R-:W-:Y:S01]  /*1cd60*/  BPT.TRAP 0x1 ;  /* 0x000000040000795c */ /* 0x000fe20000300000 */
.L_x_6199:
[----:B------:R-:W3:Y:S01]  /*1cd70*/  SYNCS.PHASECHK.TRANS64.TRYWAIT P0, [R6+URZ+0x32460], R21 ;  /* 0x03246015060075a7 */ /* 0x000ee2000800017f */
[----:B------:R-:W-:Y:S04]  /*1cd80*/  BSSY B1, `(.L_x_6200) ;  /* 0x0000002000017945 */ /* 0x000fe80003800000 */
[----:B---3--:R-:W-:Y:S05]  /*1cd90*/  @!P0 BRA `(.L_x_6201) ;  /* 0x0000006400388947 */ /* 0x008fea0003800000 */
.L_x_6398:
[----:B------:R-:W-:Y:S05]  /*1cda0*/  BSYNC B1 ;  /* 0x0000000000017941 */ /* 0x000fea0003800000 */
.L_x_6200:
[----:B------:R-:W4:Y:S01]  /*1cdb0*/  LDL R2, [R1] ;  /* 0x0000000001027983 */ /* 0x000f220000100800 */
[----:B------:R-:W-:Y:S01]  /*1cdc0*/  ULDC.64 UR4, c[0x0][0x328] ;  /* 0x0000ca0000047ab9 */ /* 0x000fe20000000a00 */
[----:B------:R-:W-:Y:S01]  /*1cdd0*/  IMAD R8, R24, 0x6000, R32 ;  /* 0x0000600018087824 */ /* 0x000fe200078e0220 */
[C---:B----4-:R-:W-:Y:S02]  /*1cde0*/  LOP3.LUT P5, RZ, R2.reuse, 0x1, RZ, 0xc0, !PT ;  /* 0x0000000102ff7812 */ /* 0x050fe400078ac0ff */
[C---:B------:R-:W-:Y:S02]  /*1cdf0*/  LOP3.LUT P4, RZ, R2.reuse, 0x10, RZ, 0xc0, !PT ;  /* 0x0000001002ff7812 */ /* 0x040fe4000788c0ff */
[C---:B------:R-:W-:Y:S02]  /*1ce00*/  LOP3.LUT P3, RZ, R2.reuse, 0x8, RZ, 0xc0, !PT ;  /* 0x0000000802ff7812 */ /* 0x040fe4000786c0ff */
[----:B------:R-:W-:Y:S01]  /*1ce10*/  LOP3.LUT P1, RZ, R2, 0x4, RZ, 0xc0, !PT ;  /* 0x0000000402ff7812 */ /* 0x000fe2000782c0ff */
[----:B------:R-:W-:-:S04]  /*1ce20*/  IMAD R2, R17, UR4, RZ ;  /* 0x0000000411027c24 */ /* 0x000fc8000f8e02ff */
[C---:B-1----:R-:W-:Y:S02]  /*1ce30*/  IMAD R7, R5.reuse, UR5, R2 ;  /* 0x0000000505077c24 */ /* 0x042fe4000f8e0202 */
        /* <DEDUP_REMOVED lines=23> */
[----:B------:R-:W1:Y:S01]  /*1cfb0*/  SHFL.IDX PT, R14, R7, 0x1, 0x181f ;  /* 0x00381f00070e7f89 */ /* 0x000e6200000e0000 */
[----:B----4-:R-:W-:-:S05]  /*1cfc0*/  IADD3.X R3, RZ, R3, RZ, P0, !PT ;  /* 0x00000003ff037210 */ /* 0x010fca00007fe4ff */
        /* <DEDUP_REMOVED lines=35> */
.L_x_6412:
[----:B0---4-:R-:W-:-:S04]  /*1d200*/  IADD3 R2, P0, R14, R0, RZ ;  /* 0x000000000e027210 */ /* 0x011fc80007f1e0ff */
        /* <DEDUP_REMOVED lines=10> */
.L_x_6203:
        /* <DEDUP_REMOVED lines=11> */
.L_x_6204:
[----:B------:R0:W-:Y:S01]  /*1d360*/  SYNCS.ARRIVE.TRANS64.A1T0 RZ, [R6+URZ+0x32450], RZ ;  /* 0x032450ff06ff79a7 */ /* 0x0001e2000810003f */
[----:B------:R-:W-:Y:S05]  /*1d370*/  @P2 BRA `(.L_x_6205) ;  /* 0xfffffff000882947 */ /* 0x000fea000383ffff */
.L_x_6192:
[----:B------:R-:W-:Y:S05]  /*1d380*/  BSYNC B0 ;  /* 0x0000000000007941 */ /* 0x000fea0003800000 */
.L_x_6191:
        /* <DEDUP_REMOVED lines=15> */
[----:B------:R-:W1:Y:S02]  /*1d480*/  S2R R4, SR_LTMASK ;  /* 0x0000000000047919 */ /* 0x000e640000003900 */
[----:B-1----:R-:W-:-:S04]  /*1d490*/  LOP3.LUT R4, R4, UR4, RZ, 0xc0, !PT ;  /* 0x0000000404047c12 */ /* 0x002fc8000f8ec0ff */
[----:B------:R-:W1:Y:S01]  /*1d4a0*/  POPC R9, R4 ;  /* 0x0000000400097309 */ /* 0x000e620000000000 */
[----:B----4-:R-:W1:Y:S02]  /*1d4b0*/  SHFL.IDX PT, R0, R3, R0, 0x1f ;  /* 0x00001f0003007589 */ /* 0x010e6400000e0000 */
[----:B-1----:R-:W-:-:S07]  /*1d4c0*/  IADD3 R16, R0, UR37, R9 ;  /* 0x0000002500107c10 */ /* 0x002fce000fffe009 */
.L_x_6207:
[----:B------:R-:W-:Y:S05]  /*1d4d0*/  BSYNC B0 ;  /* 0x0000000000007941 */ /* 0x000fea0003800000 */
.L_x_6206:
[----:B------:R-:W-:Y:S02]  /*1d4e0*/  LOP3.LUT R26, R26, R5, RZ, 0x3c, !PT ;  /* 0x000000051a1a7212 */ /* 0x000fe400078e3cff */
[----:B------:R-:W-:-:S07]  /*1d4f0*/  SEL R24, R24, RZ, P0 ;  /* 0x000000ff18187207 */ /* 0x000fce0000000000 */
.L_x_6160:
[----:B------:R-:W-:Y:S05]  /*1d500*/  BSYNC B7 ;  /* 0x0000000000077941 */ /* 0x000fea0003800000 */
.L_x_6158:
[----:B------:R-:W4:Y:S02]  /*1d510*/  LDL R0, [R1] ;  /* 0x0000000001007983 */ /* 0x000f240000100800 */
[----:B----4-:R-:W-:-:S13]  /*1d520*/  LOP3.LUT P0, RZ, R0, 0x1000, RZ, 0xc0, !PT ;  /* 0x0000100000ff7812 */ /* 0x010fda000780c0ff */
        /* <DEDUP_REMOVED lines=10> */
.L_x_6208:
        /* <DEDUP_REMOVED lines=36> */
.L_x_6422:
[----:B------:R-:W-:Y:S02]  /*1d810*/  ULDC UR4, c[0x0][0xd38] ;  /* 0x00034e0000047ab9 */ /* 0x000fe40000000800 */
[----:B------:R-:W-:-:S05]  /*1d820*/  MOV R7, UR4 ;  /* 0x0000000400077c02 */ /* 0x000fca0008000f00 */
[----:B--2---:R-:W-:-:S04]  /*1d830*/  IMAD R14, R14, R7, RZ ;  /* 0x000000070e0e7224 */ /* 0x004fc800078e02ff */
[----:B------:R-:W-:-:S05]  /*1d840*/  IMAD.IADD R9, R4, 0x1, R14 ;  /* 0x0000000104097824 */ /* 0x000fca00078e020e */
[----:B------:R-:W-:-:S13]  /*1d850*/  ISETP.GT.AND P6, PT, R9, R0, PT ;  /* 0x000000000900720c */ /* 0x000fda0003fc4270 */
[----:B------:R-:W-:Y:S05]  /*1d860*/  @P6 BRA `(.L_x_6211) ;  /* 0x00000000009c6947 */ /* 0x000fea0003800000 */
.L_x_6216:
        /* <DEDUP_REMOVED lines=14> */
.L_x_6214:
[----:B------:R-:W-:Y:S05]  /*1d950*/  BSYNC B0 ;  /* 0x0000000000007941 */ /* 0x000fea0003800000 */
.L_x_6213:
[----:B------:R-:W-:-:S03]  /*1d960*/  UMOV UR4, 0xffffffff ;  /* 0xffffffff00047882 */ /* 0x000fc60000000000 */
[----:B------:R-:W-:Y:S05]  /*1d970*/  BRA.DIV UR4, `(.L_x_6215) ;  /* 0x0000006604407947 */ /* 0x000fea000b800000 */
[----:B-----5:R-:W2:Y:S02]  /*1d980*/  SHFL.UP PT, R14, R5, 0x1, RZ ;  /* 0x04200000050e7989 */ /* 0x020ea400000e00ff */
[----:B--2---:R-:W-:-:S05]  /*1d990*/  SEL R14, R14, RZ, P1 ;  /* 0x000000ff0e0e7207 */ /* 0x004fca0000800000 */
        /* <DEDUP_REMOVED lines=14> */
.L_x_6430:
[----:B------:R-:W-:Y:S02]  /*1da80*/  ULDC UR4, c[0x0][0xd38] ;  /* 0x00034e0000047ab9 */ /* 0x000fe40000000800 */
[----:B------:R-:W-:-:S04]  /*1da90*/  IMAD.U32 R7, RZ, RZ, UR4 ;  /* 0x00000004ff077e24 */ /* 0x000fc8000f8e00ff */
[----:B--2---:R-:W-:-:S04]  /*1daa0*/  IMAD R14, R14, R7, RZ ;  /* 0x000000070e0e7224 */ /* 0x004fc800078e02ff */
[----:B------:R-:W-:-:S05]  /*1dab0*/  IMAD.IADD R9, R14, 0x1, R9 ;  /* 0x000000010e097824 */ /* 0x000fca00078e0209 */
[----:B------:R-:W-:-:S13]  /*1dac0*/  ISETP.GT.AND P6, PT, R9, R0, PT ;  /* 0x000000000900720c */ /* 0x000fda0003fc4270 */
[----:B------:R-:W-:Y:S05]  /*1dad0*/  @!P6 BRA `(.L_x_6216) ;  /* 0xfffffffc0064e947 */ /* 0x000fea000383ffff */
.L_x_6211:
[----:B------:R-:W-:Y:S01]  /*1dae0*/  IADD3 R16, -R14, R9, RZ ;  /* 0x000000090e107210 */ /* 0x000fe20007ffe1ff */
[----:B------:R-:W-:-:S04]  /*1daf0*/  UMOV UR4, 0xffffffff ;  /* 0xffffffff00047882 */ /* 0x000fc80000000000 */
[----:B------:R-:W-:-:S05]  /*1db00*/  IMAD R3, R2, R7, R16 ;  /* 0x0000000702037224 */ /* 0x000fca00078e0210 */
[----:B------:R-:W-:Y:S01]  /*1db10*/  ISETP.GT.AND P6, PT, R3, R0, PT ;  /* 0x000000000300720c */ /* 0x000fe20003fc4270 */
[----:B------:R-:W-:-:S12]  /*1db20*/  BRA.DIV UR4, `(.L_x_6217) ;  /* 0x0000006604907947 */ /* 0x000fd8000b800000 */
[----:B------:R-:W-:-:S04]  /*1db30*/  VOTE.ANY R3, PT, !P6 ;  /* 0x0000000000037806 */ /* 0x000fc800070e0100 */
[----:B------:R-:W2:Y:S02]  /*1db40*/  POPC R4, R3 ;  /* 0x0000000300047309 */ /* 0x000ea40000000000 */
[----:B--2---:R2:W3:Y:S02]  /*1db50*/  SHFL.IDX PT, R5, R5, R4, 0x1f ;  /* 0x00001f0405057589 */ /* 0x0044e400000e0000 */
.L_x_6434:
[----:B------:R-:W-:Y:S01]  /*1db60*/  ISETP.NE.AND P0, PT, R3, RZ, PT ;  /* 0x000000ff0300720c */ /* 0x000fe20003f05270 */
[----:B------:R-:W-:-:S12]  /*1db70*/  IMAD.MOV.U32 R14, RZ, RZ, RZ ;  /* 0x000000ffff0e7224 */ /* 0x000fd800078e00ff */
[----:B------:R-:W-:Y:S05]  /*1db80*/  @!P0 BRA `(.L_x_6218) ;  /* 0x0000000000108947 */ /* 0x000fea0003800000 */
[----:B------:R-:W-:Y:S01]  /*1db90*/  UMOV UR4, 0xffffffff ;  /* 0xffffffff00047882 */ /* 0x000fe20000000000 */
[----:B------:R-:W-:Y:S02]  /*1dba0*/  VIADD R12, R4, 0xffffffff ;  /* 0xffffffff040c7836 */ /* 0x000fe40000000000 */
[----:B------:R-:W-:Y:S05]  /*1dbb0*/  BRA.DIV UR4, `(.L_x_6219) ;  /* 0x0000006604b47947 */ /* 0x000fea000b800000 */
[----:B------:R4:W0:Y:S02]  /*1dbc0*/  SHFL.IDX PT, R14, R2, R12, 0x1f ;  /* 0x00001f0c020e7589 */ /* 0x00082400000e0000 */
.L_x_6218:
        /* <DEDUP_REMOVED lines=66> */
.L_x_6212:
[----:B------:R-:W-:Y:S01]  /*1dff0*/  UMOV UR4, URZ ;  /* 0x0000003f00047c82 */ /* 0x000fe20008000000 */
[----:B------:R-:W-:Y:S01]  /*1e000*/  UMOV UR5, URZ ;  /* 0x0000003f00057c82 */ /* 0x000fe20008000000 */
[----:B------:R-:W-:Y:S01]  /*1e010*/  ULDC UR6, c[0x0][0xd3c] ;  /* 0x00034f0000067ab9 */ /* 0x000fe20000000800 */
[----:B------:R-:W-:Y:S02]  /*1e020*/  IMAD.MOV.U32 R16, RZ, RZ, R0 ;  /* 0x000000ffff107224 */ /* 0x000fe400078e0000 */
[----:B------:R-:W-:Y:S02]  /*1e030*/  IMAD.U32 R17, RZ, RZ, UR4 ;  /* 0x00000004ff117e24 */ /* 0x000fe4000f8e00ff */
[----:B------:R-:W-:Y:S02]  /*1e040*/  IMAD.U32 R18, RZ, RZ, UR5 ;  /* 0x00000005ff127e24 */ /* 0x000fe4000f8e00ff */
[----:B------:R-:W-:-:S07]  /*1e050*/  IMAD.U32 R19, RZ, RZ, UR6 ;  /* 0x00000006ff137e24 */ /* 0x000fce000f8e00ff */
.L_x_6220:
        /* <DEDUP_REMOVED lines=10> */
.L_x_6209:
[----:B------:R-:W-:Y:S02]  /*1e100*/  ULDC UR4, c[0x0][0xd3c] ;  /* 0x00034f0000047ab9 */ /* 0x000fe40000000800 */
[----:B0-----:R-:W-:-:S13]  /*1e110*/  ISETP.GE.AND P0, PT, R19, UR4, PT ;  /* 0x0000000413007c0c */ /* 0x001fda000bf06270 */
[----:B------:R-:W-:Y:S05]  /*1e120*/  @!P0 BRA `(.L_x_6221) ;  /* 0xffffff9800088947 */ /* 0x000fea000383ffff */
[----:B------:R-:W-:Y:S05]  /*1e130*/  BSYNC B8 ;  /* 0x0000000000087941 */ /* 0x000fea0003800000 */
.L_x_6116:
[----:B------:R-:W5:Y:S01]  /*1e140*/  LDL.LU R0, [R1+0x3c] ;  /* 0x00003c0001007983 */ /* 0x000f620000300800 */
[----:B------:R-:W-:Y:S01]  /*1e150*/  BSSY B0, `(.L_x_6222) ;  /* 0x000000b000007945 */ /* 0x000fe20003800000 */
[----:B------:R-:W1:Y:S01]  /*1e160*/  S2R R5, SR_CgaCtaId ;  /* 0x0000000000057919 */ /* 0x000e620000008800 */
[----:B-----5:R-:W-:-:S04]  /*1e170*/  IADD3 R0, R0, 0x1, RZ ;  /* 0x0000000100007810 */ /* 0x020fc80007ffe0ff */
[----:B--2---:R-:W-:-:S04]  /*1e180*/  LEA.HI R2, R0, R0, RZ, 0x1 ;  /* 0x0000000000027211 */ /* 0x004fc800078f08ff */
[----:B0-----:R-:W-:Y:S02]  /*1e190*/  LOP3.LUT R3, R2, 0xfffffffe, RZ, 0xc0, !PT ;  /* 0xfffffffe02037812 */ /* 0x001fe400078ec0ff */
[----:B------:R-:W-:-:S03]  /*1e1a0*/  MOV R2, 0x400 ;  /* 0x0000040000027802 */ /* 0x000fc60000000f00 */
[----:B------:R-:W-:Y:S01]  /*1e1b0*/  IMAD.IADD R0, R0, 0x1, -R3 ;  /* 0x0000000100007824 */ /* 0x000fe200078e0a03 */
[----:B-1----:R-:W-:-:S04]  /*1e1c0*/  LEA R7, R5, R2, 0x18 ;  /* 0x0000000205077211 */ /* 0x002fc800078ec0ff */
[----:B------:R-:W-:-:S04]  /*1e1d0*/  SHF.L.U32 R0, R0, 0x1f, RZ ;  /* 0x0000001f00007819 */ /* 0x000fc800000006ff */
[----:B------:R-:W0:Y:S02]  /*1e1e0*/  SYNCS.PHASECHK.TRANS64.TRYWAIT P0, [R7+URZ+0x32420], R0 ;  /* 0x03242000070075a7 */ /* 0x000e24000800017f */
[----:B0-----:R-:W-:Y:S05]  /*1e1f0*/  @!P0 BRA `(.L_x_6223) ;  /* 0x0000006000488947 */ /* 0x001fea0003800000 */
.L_x_6437:
[----:B------:R-:W-:Y:S05]  /*1e200*/  BSYNC B0 ;  /* 0x0000000000007941 */ /* 0x000fea0003800000 */
.L_x_6222:
[----:B------:R-:W-:-:S03]  /*1e210*/  UMOV UR4, 0xffffffff ;  /* 0xffffffff00047882 */ /* 0x000fc60000000000 */
[----:B------:R-:W-:Y:S05]  /*1e220*/  BRA.DIV UR4, `(.L_x_6224) ;  /* 0x0000006204507947 */ /* 0x000fea000b800000 */
[----:B0-----:R-:W0:Y:S02]  /*1e230*/  S2R R0, SR_TID.X ;  /* 0x0000000000007919 */ /* 0x001e240000002100 */
[----:B0-----:R-:W-:-:S04]  /*1e240*/  SHF.R.U32.HI R0, RZ, 0x5, R0 ;  /* 0x00000005ff007819 */ /* 0x001fc80000011600 */
[----:B------:R-:W-:-:S05]  /*1e250*/  LOP3.LUT R0, R0, 0x3, RZ, 0xc0, !PT ;  /* 0x0000000300007812 */ /* 0x000fca00078ec0ff */
[----:B------:R0:W1:Y:S02]  /*1e260*/  SHFL.IDX PT, R14, R0, RZ, 0x1f ;  /* 0x00001fff000e7589 */ /* 0x00006400000e0000 */
.L_x_6440:
[----:B-1----:R-:W-:-:S13]  /*1e270*/  ISETP.NE.AND P0, PT, R14, RZ, PT ;  /* 0x000000ff0e00720c */ /* 0x002fda0003f05270 */
[----:B------:R-:W-:Y:S05]  /*1e280*/  @P0 BRA `(.L_x_5948) ;  /* 0x0000000000880947 */ /* 0x000fea0003800000 */
[----:B------:R-:W-:-:S03]  /*1e290*/  UMOV UR4, 0xffffffff ;  /* 0xffffffff00047882 */ /* 0x000fc60000000000 */
[----:B------:R-:W-:Y:S05]  /*1e2a0*/  BRA.DIV UR4, `(.L_x_6225) ;  /* 0x0000006204647947 */ /* 0x000fea000b800000 */
[----:B------:R-:W-:-:S13]  /*1e2b0*/  ELECT P6, URZ, PT ;  /* 0x00000000003f782f */ /* 0x000fda00038c0000 */
.L_x_6443:
[----:B------:R-:W-:Y:S05]  /*1e2c0*/  @!P6 BRA `(.L_x_5948) ;  /* 0x000000000078e947 */ /* 0x000fea0003800000 */
[----:B------:R-:W-:-:S06]  /*1e2d0*/  ULOP3.LUT UR4, UR36, 0x2, URZ, 0xfc, !UPT ;  /* 0x0000000224047892 */ /* 0x000fcc000f8efc3f */
[----:B0-----:R-:W-:-:S05]  /*1e2e0*/  IMAD.U32 R0, RZ, RZ, UR4 ;  /* 0x00000004ff007e24 */ /* 0x001fca000f8e00ff */
[----:B------:R-:W-:-:S13]  /*1e2f0*/  ISETP.NE.AND P0, PT, R0, 0x3, PT ;  /* 0x000000030000780c */ /* 0x000fda0003f05270 */
[----:B------:R-:W-:Y:S05]  /*1e300*/  @!P0 BRA `(.L_x_6226) ;  /* 0x0000000000048947 */ /* 0x000fea0003800000 */
[----:B------:R-:W-:Y:S01]  /*1e310*/  BPT.TRAP 0x1 ;  /* 0x000000040000795c */ /* 0x000fe20000300000 */
.L_x_6226:
[----:B------:R-:W-:Y:S01]  /*1e320*/  IMAD R5, R24, 0x8, R7 ;  /* 0x0000000818057824 */ /* 0x000fe200078e0207 */
[----:B------:R-:W-:Y:S01]  /*1e330*/  SHF.L.U32 R0, R26, 0x1f, RZ ;  /* 0x0000001f1a007819 */ /* 0x000fe200000006ff */
[----:B------:R-:W-:-:S03]  /*1e340*/  VIADD R24, R24, 0x1 ;  /* 0x0000000118187836 */ /* 0x000fc60000000000 */
[----:B------:R-:W0:Y:S02]  /*1e350*/  SYNCS.PHASECHK.TRANS64.TRYWAIT P1, [R5+URZ+0x32440], R0 ;  /* 0x03244000050075a7 */ /* 0x000e24000802017f */
[----:B------:R-:W-:-:S04]  /*1e360*/  ISETP.NE.AND P2, PT, R24, 0x2, PT ;  /* 0x000000021800780c */ /* 0x000fc80003f45270 */
[----:B------:R-:W-:Y:S01]  /*1e370*/  SEL R3, RZ, 0x1, P2 ;  /* 0x00000001ff037807 */ /* 0x000fe20001000000 */
[----:B0-----:R-:W-:Y:S08]  /*1e380*/  @!P1 BRA `(.L_x_6227) ;  /* 0x00000060004c9947 */ /* 0x001ff00003800000 */
.L_x_6444:
[----:B------:R-:W-:Y:S02]  /*1e390*/  SEL R24, R24, RZ, P2 ;  /* 0x000000ff18187207 */ /* 0x000fe40001000000 */
[----:B------:R-:W-:Y:S01]  /*1e3a0*/  LOP3.LUT R2, R26, R3, RZ, 0x3c, !PT ;  /* 0x000000031a027212 */ /* 0x000fe200078e3cff */
[----:B------:R-:W-:Y:S06]  /*1e3b0*/  @!P0 BRA `(.L_x_6228) ;  /* 0x0000000000048947 */ /* 0x000fec0003800000 */
[----:B------:R-:W-:Y:S01]  /*1e3c0*/  BPT.TRAP 0x1 ;  /* 0x000000040000795c */ /* 0x000fe20000300000 */
.L_x_6228:
[----:B------:R-:W-:Y:S01]  /*1e3d0*/  IMAD R3, R24, 0x8, R7 ;  /* 0x0000000818037824 */ /* 0x000fe200078e0207 */
[----:B------:R-:W-:-:S04]  /*1e3e0*/  SHF.L.U32 R2, R2, 0x1f, RZ ;  /* 0x0000001f02027819 */ /* 0x000fc800000006ff */
[----:B------:R-:W1:Y:S02]  /*1e3f0*/  SYNCS.PHASECHK.TRANS64.TRYWAIT P1, [R3+URZ+0x32440], R2 ;  /* 0x03244002030075a7 */ /* 0x000e64000802017f */
[----:B-1----:R-:W-:Y:S05]  /*1e400*/  @!P1 BRA `(.L_x_6229) ;  /* 0x0000006000409947 */ /* 0x002fea0003800000 */
.L_x_6445:
[----:B------:R-:W-:Y:S05]  /*1e410*/  @!P0 BRA `(.L_x_6230) ;  /* 0x0000000000048947 */ /* 0x000fea0003800000 */
[----:B------:R-:W-:Y:S01]  /*1e420*/  BPT.TRAP 0x1 ;  /* 0x000000040000795c */ /* 0x000fe20000300000 */
.L_x_6230:
[----:B------:R-:W2:Y:S02]  /*1e430*/  SYNCS.PHASECHK.TRANS64.TRYWAIT P1, [R5+URZ+0x32460], R0 ;  /* 0x03246000050075a7 */ /* 0x000ea4000802017f */
[----:B--2---:R-:W-:Y:S05]  /*1e440*/  @!P1 BRA `(.L_x_6231) ;  /* 0x0000006000449947 */ /* 0x004fea0003800000 */
.L_x_6446:
[----:B------:R-:W-:Y:S05]  /*1e450*/  @!P0 BRA `(.L_x_6232) ;  /* 0x0000000000048947 */ /* 0x000fea0003800000 */
[----:B------:R-:W-:Y:S01]  /*1e460*/  BPT.TRAP 0x1 ;  /* 0x000000040000795c */ /* 0x000fe20000300000 */
.L_x_6232:
[----:B------:R0:W0:Y:S02]  /*1e470*/  SYNCS.PHASECHK.TRANS64.TRYWAIT P0, [R3+URZ+0x32460], R2 ;  /* 0x03246002030075a7 */ /* 0x000024000800017f */
[----:B0-----:R-:W-:Y:S05]  /*1e480*/  @!P0 NANOSLEEP.SYNCS 0x989680 ;  /* 0x009896800000895d */ /* 0x001fea0003900000 */
[----:B------:R-:W0:Y:S02]  /*1e490*/  @!P0 SYNCS.PHASECHK.TRANS64 P0, [R3+URZ+0x32460], R2 ;  /* 0x03246002030085a7 */ /* 0x000e24000800007f */
[----:B0-----:R-:W-:Y:S05]  /*1e4a0*/  @!P0 BRA `(.L_x_6232) ;  /* 0xfffffffc00f08947 */ /* 0x001fea000383ffff */
.L_x_5948:
[----:B------:R-:W-:Y:S05]  /*1e4b0*/  BSYNC B9 ;  /* 0x0000000000097941 */ /* 0x000fea0003800000 */
.L_x_5945:
[----:B------:R-:W-:Y:S05]  /*1e4c0*/  EXIT ;  /* 0x000000000000794d */ /* 0x000fea0003800000 */
.L_x_5966:
[----:B0-----:R0:W1:Y:S02]  /*1e4d0*/  SYNCS.PHASECHK.TRANS64.TRYWAIT P5, [R86+URZ+0x32490], R99 ;  /* 0x03249063560075a7 */ /* 0x00106400080a017f */
[----:B-1----:R-:W-:Y:S05]  /*1e4e0*/  @!P5 NANOSLEEP.SYNCS 0x989680 ;  /* 0x009896800000d95d */ /* 0x002fea0003900000 */
[----:B------:R-:W1:Y:S02]  /*1e4f0*/  @!P5 SYNCS.PHASECHK.TRANS64 P5, [R86+URZ+0x32490], R99 ;  /* 0x032490635600d5a7 */ /* 0x000e6400080a007f */
[----:B-1----:R-:W-:Y:S05]  /*1e500*/  @!P5 BRA `(.L_x_5966) ;  /* 0xfffffffc00f0d947 */ /* 0x002fea000383ffff */
[----:B------:R-:W-:Y:S05]  /*1e510*/  BRA `(.L_x_6233) ;  /* 0xfffffe48000c7947 */ /* 0x000fea000383ffff */
.L_x_5967:
        /* <DEDUP_REMOVED lines=8> */
.L_x_6235:
[----:B------:R-:W-:Y:S05]  /*1e5a0*/  BSYNC B1 ;  /* 0x0000000000017941 */ /* 0x000fea0003800000 */
.L_x_6234:
        /* <DEDUP_REMOVED lines=8> */
.L_x_6236:
[----:B------:R-:W-:Y:S05]  /*1e630*/  BRA `(.L_x_6237) ;  /* 0xfffffe4400d87947 */ /* 0x000fea000383ffff */
.L_x_5976:
[----:B------:R-:W-:Y:S01]  /*1e640*/  BSSY B1, `(.L_x_6238) ;  /* 0x0000008000017945 */ /* 0x000fe20003800000 */
[----:B----4-:R-:W-:Y:S01]  /*1e650*/  IMAD.MOV.U32 R13, RZ, RZ, R90 ;  /* 0x000000ffff0d7224 */ /* 0x010fe200078e005a */
[----:B0-----:R-:W-:Y:S01]  /*1e660*/  MOV R15, 0xffffffff ;  /* 0xffffffff000f7802 */ /* 0x001fe20000000f00 */
[----:B------:R-:W-:Y:S02]  /*1e670*/  IMAD.MOV.U32 R12, RZ, RZ, 0x1 ;  /* 0x00000001ff0c7424 */ /* 0x000fe400078e00ff */
[----:B------:R-:W-:-:S07]  /*1e680*/  IMAD.MOV.U32 R11, RZ, RZ, 0x1c1f ;  /* 0x00001c1fff0b7424 */ /* 0x000fce00078e00ff */
[----:B-123--:R-:W-:Y:S05]  /*1e690*/  WARPSYNC.COLLECTIVE R15, `(.L_x_6239) ;  /* 0x000000000f087348 */ /* 0x00efea0003c00000 */
[----:B---3--:R0:W3:Y:S02]  /*1e6a0*/  SHFL.IDX P6, R14, R13, R12, R11 ;  /* 0x0000000c0d0e7389 */ /* 0x0080e400000c000b */
[----:B0123--:R-:W-:Y:S01]  /*1e6b0*/  ENDCOLLECTIVE ;  /* 0x000000000000791b */ /* 0x00ffe20003800000 */
.L_x_6239:
[----:B------:R-:W-:Y:S05]  /*1e6c0*/  BSYNC B1 ;  /* 0x0000000000017941 */ /* 0x000fea0003800000 */
.L_x_6238:
        /* <DEDUP_REMOVED lines=8> */
.L_x_6240:
[----:B------:R-:W-:Y:S05]  /*1e750*/  BRA `(.L_x_6241) ;  /* 0xfffffe4c00487947 */ /* 0x000fea000383ffff */
.L_x_5986:
[----:B-1----:R1:W2:Y:S02]  /*1e760*/  SYNCS.PHASECHK.TRANS64.TRYWAIT P4, [R86+URZ+0x32490], R99 ;  /* 0x03249063560075a7 */ /* 0x0022a4000808017f */
[----:B--2---:R-:W-:Y:S05]  /*1e770*/  @!P4 NANOSLEEP.SYNCS 0x989680 ;  /* 0x009896800000c95d */ /* 0x004fea0003900000 */
[----:B------:R-:W2:Y:S02]  /*1e780*/  @!P4 SYNCS.PHASECHK.TRANS64 P4, [R86+URZ+0x32490], R99 ;  /* 0x032490635600c5a7 */ /* 0x000ea4000808007f */
[----:B--2---:R-:W-:Y:S05]  /*1e790*/  @!P4 BRA `(.L_x_5986) ;  /* 0xfffffffc00f0c947 */ /* 0x004fea000383ffff */
[----:B------:R-:W-:Y:S05]  /*1e7a0*/  BRA `(.L_x_6242) ;  /* 0xfffffe5800107947 */ /* 0x000fea000383ffff */
.L_x_5987:
        /* <DEDUP_REMOVED lines=8> */
.L_x_6244:
[----:B------:R-:W-:Y:S05]  /*1e830*/  BSYNC B1 ;  /* 0x0000000000017941 */ /* 0x000fea0003800000 */
.L_x_6243:
        /* <DEDUP_REMOVED lines=8> */
.L_x_6245:
[----:B------:R-:W-:Y:S05]  /*1e8c0*/  BRA `(.L_x_6246) ;  /* 0xfffffe5400e07947 */ /* 0x000fea000383ffff */
.L_x_5992:
        /* <DEDUP_REMOVED lines=8> */
.L_x_6248:
[----:B------:R-:W-:Y:S05]  /*1e950*/  BSYNC B1 ;  /* 0x0000000000017941 */ /* 0x000fea0003800000 */
.L_x_6247:
        /* <DEDUP_REMOVED lines=8> */
.L_x_6249:
[----:B------:R-:W-:Y:S01]  /*1e9e0*/  MOV R32, R14 ;  /* 0x0000000e00207202 */ /* 0x000fe20000000f00 */
[----:B------:R-:W-:Y:S06]  /*1e9f0*/  BRA `(.L_x_6250) ;  /* 0xfffffe5c00847947 */ /* 0x000fec000383ffff */
.L_x_5997:
[----:B0-----:R0:W1:Y:S02]  /*1ea00*/  SYNCS.PHASECHK.TRANS64.TRYWAIT P2, [R86+URZ+0x32490], R99 ;  /* 0x03249063560075a7 */ /* 0x001064000804017f */
[----:B-1----:R-:W-:Y:S05]  /*1ea10*/  @!P2 NANOSLEEP.SYNCS 0x989680 ;  /* 0x009896800000a95d */ /* 0x002fea0003900000 */
[----:B------:R-:W1:Y:S02]  /*1ea20*/  @!P2 SYNCS.PHASECHK.TRANS64 P2, [R86+URZ+0x32490], R99 ;  /* 0x032490635600a5a7 */ /* 0x000e64000804007f */
[----:B-1----:R-:W-:Y:S05]  /*1ea30*/  @!P2 BRA `(.L_x_5997) ;  /* 0xfffffffc00f0a947 */ /* 0x002fea000383ffff */
[----:B------:R-:W-:Y:S05]  /*1ea40*/  BRA `(.L_x_6251) ;  /* 0xfffffe6400807947 */ /* 0x000fea000383ffff */
.L_x_5998:
        /* <DEDUP_REMOVED lines=8> */
.L_x_6253:
[----:B------:R-:W-:Y:S05]  /*1ead0*/  BSYNC B1 ;  /* 0x0000000000017941 */ /* 0x000fea0003800000 */
.L_x_6252:
        /* <DEDUP_REMOVED lines=8> */
.L_x_6254:
[----:B------:R-:W-:Y:S05]  /*1eb60*/  BRA `(.L_x_6255) ;  /* 0xfffffe6400a87947 */ /* 0x000fea000383ffff */
.L_x_6001:
[----:B------:R-:W-:Y:S01]  /*1eb70*/  BSSY B1, `(.L_x_6256) ;  /* 0x0000008000017945 */ /* 0x000fe20003800000 */
[----:B------:R-:W-:Y:S01]  /*1eb80*/  IMAD.MOV.U32 R13, RZ, RZ, R33 ;  /* 0x000000ffff0d7224 */ /* 0x000fe200078e0021 */
[----:B----4-:R-:W-:Y:S01]  /*1eb90*/  MOV R11, 0x1c1f ;  /* 0x00001c1f000b7802 */ /* 0x010fe20000000f00 */
[----:B------:R-:W-:Y:S02]  /*1eba0*/  IMAD.MOV.U32 R12, RZ, RZ, 0x1 ;  /* 0x00000001ff0c7424 */ /* 0x000fe400078e00ff */
[----:B------:R-:W-:-:S07]  /*1ebb0*/  IMAD.MOV.U32 R15, RZ, RZ, -0x1 ;  /* 0xffffffffff0f7424 */ /* 0x000fce00078e00ff */
[----:B0123--:R-:W-:Y:S05]  /*1ebc0*/  WARPSYNC.COLLECTIVE R15, `(.L_x_6257) ;  /* 0x000000000f087348 */ /* 0x00ffea0003c00000 */
[----:B---3--:R3:W4:Y:S02]  /*1ebd0*/  SHFL.IDX P6, R14, R13, R12, R11 ;  /* 0x0000000c0d0e7389 */ /* 0x00872400000c000b */
[----:B01234-:R-:W-:Y:S01]  /*1ebe0*/  ENDCOLLECTIVE ;  /* 0x000000000000791b */ /* 0x01ffe20003800000 */
.L_x_6257:
[----:B------:R-:W-:Y:S05]  /*1ebf0*/  BSYNC B1 ;  /* 0x0000000000017941 */ /* 0x000fea0003800000 */
.L_x_6256:
        /* <DEDUP_REMOVED lines=8> */
.L_x_6258:
[----:B------:R-:W-:Y:S05]  /*1ec80*/  BRA `(.L_x_6259) ;  /* 0xfffffe6400a87947 */ /* 0x000fea000383ffff */
.L_x_6005:
[----:B---3--:R3:W4:Y:S02]  /*1ec90*/  SYNCS.PHASECHK.TRANS64.TRYWAIT P3, [R86+URZ+0x324b0], R99 ;  /* 0x0324b063560075a7 */ /* 0x008724000806017f */
[----:B----4-:R-:W-:Y:S05]  /*1eca0*/  @!P3 NANOSLEEP.SYNCS 0x989680 ;  /* 0x009896800000b95d */ /* 0x010fea0003900000 */
[----:B------:R-:W4:Y:S02]  /*1ecb0*/  @!P3 SYNCS.PHASECHK.TRANS64 P3, [R86+URZ+0x324b0], R99 ;  /* 0x0324b0635600b5a7 */ /* 0x000f24000806007f */
[----:B----4-:R-:W-:Y:S05]  /*1ecc0*/  @!P3 BRA `(.L_x_6005) ;  /* 0xfffffffc00f0b947 */ /* 0x010fea000383ffff */
[----:B------:R-:W-:Y:S05]  /*1ecd0*/  BRA `(.L_x_6260) ;  /* 0xfffffe6800207947 */ /* 0x000fea000383ffff */
.L_x_6013:
[----:B------:R-:W-:Y:S01]  /*1ece0*/  BSSY B0, `(.L_x_6261) ;  /* 0x0000007000007945 */ /* 0x000fe20003800000 */
[----:B------:R-:W-:Y:S02]  /*1ecf0*/  IMAD.MOV.U32 R12, RZ, RZ, RZ ;  /* 0x000000ffff0c7224 */ /* 0x000fe400078e00ff */
[----:B------:R-:W-:Y:S02]  /*1ed00*/  IMAD.MOV.U32 R11, RZ, RZ, 0x1f ;  /* 0x0000001fff0b7424 */ /* 0x000fe400078e00ff */
[----:B------:R-:W-:-:S07]  /*1ed10*/  IMAD.MOV.U32 R15, RZ, RZ, -0x1 ;  /* 0xffffffffff0f7424 */ /* 0x000fce00078e00ff */
[----:B------:R-:W-:Y:S05]  /*1ed20*/  WARPSYNC.COLLECTIVE R15, `(.L_x_6262) ;  /* 0x000000000f087348 */ /* 0x000fea0003c00000 */
[----:B------:R0:W1:Y:S02]  /*1ed30*/  SHFL.IDX P6, R14, R13, R12, R11 ;  /* 0x0000000c0d0e7389 */ /* 0x00006400000c000b */
[----:B01----:R-:W-:Y:S01]  /*1ed40*/  ENDCOLLECTIVE ;  /* 0x000000000000791b */ /* 0x003fe20003800000 */
.L_x_6262:
[----:B------:R-:W-:Y:S05]  /*1ed50*/  BSYNC B0 ;  /* 0x0000000000007941 */ /* 0x000fea0003800000 */
.L_x_6261:
[----:B------:R-:W-:Y:S05]  /*1ed60*/  BRA `(.L_x_6263) ;  /* 0xfffffe7400cc7947 */ /* 0x000fea000383ffff */
.L_x_6025:
[----:B------:R-:W-:Y:S01]  /*1ed70*/  BSSY B1, `(.L_x_6264) ;  /* 0x0000008000017945 */ /* 0x000fe20003800000 */
[----:B0-----:R-:W-:Y:S01]  /*1ed80*/  IMAD.MOV.U32 R13, RZ, RZ, R6 ;  /* 0x000000ffff0d7224 */ /* 0x001fe200078e0006 */
[----:B------:R-:W-:Y:S01]  /*1ed90*/  MOV R11, 0x1c1f ;  /* 0x00001c1f000b7802 */ /* 0x000fe20000000f00 */
[----:B------:R-:W-:Y:S02]  /*1eda0*/  IMAD.MOV.U32 R12, RZ, RZ, RZ ;  /* 0x000000ffff0c7224 */ /* 0x000fe400078e00ff */
[----:B------:R-:W-:-:S07]  /*1edb0*/  IMAD.MOV.U32 R15, RZ, RZ, -0x1 ;  /* 0xffffffffff0f7424 */ /* 0x000fce00078e00ff */
[----:B------:R-:W-:Y:S05]  /*1edc0*/  WARPSYNC.COLLECTIVE R15, `(.L_x_6265) ;  /* 0x000000000f087348 */ /* 0x000fea0003c00000 */
[----:B------:R0:W1:Y:S02]  /*1edd0*/  SHFL.IDX P6, R14, R13, R12, R11 ;  /* 0x0000000c0d0e7389 */ /* 0x00006400000c000b */
[----:B01----:R-:W-:Y:S01]  /*1ede0*/  ENDCOLLECTIVE ;  /* 0x000000000000791b */ /* 0x003fe20003800000 */
.L_x_6265:
[----:B------:R-:W-:Y:S05]  /*1edf0*/  BSYNC B1 ;  /* 0x0000000000017941 */ /* 0x000fea0003800000 */
.L_x_6264:
        /* <DEDUP_REMOVED lines=8> */
.L_x_6266:
[----:B------:R-:W-:Y:S02]  /*1ee80*/  IMAD.MOV.U32 R13, RZ, RZ, R8 ;  /* 0x000000ffff0d7224 */ /* 0x000fe400078e0008 */
[----:B------:R-:W-:-:S07]  /*1ee90*/  IMAD.MOV.U32 R0, RZ, RZ, R14 ;  /* 0x000000ffff007224 */ /* 0x000fce00078e000e */
[----:B------:R-:W-:Y:S05]  /*1eea0*/  WARPSYNC.COLLECTIVE R15, `(.L_x_6267) ;  /* 0x000000000f087348 */ /* 0x000fea0003c00000 */
[----:B------:R0:W1:Y:S02]  /*1eeb0*/  SHFL.IDX P6, R14, R13, R12, R11 ;  /* 0x0000000c0d0e7389 */ /* 0x00006400000c000b */
[----:B01----:R-:W-:Y:S01]  /*1eec0*/  ENDCOLLECTIVE ;  /* 0x000000000000791b */ /* 0x003fe20003800000 */
.L_x_6267:
[----:B------:R-:W-:Y:S02]  /*1eed0*/  IMAD.MOV.U32 R13, RZ, RZ, R7 ;  /* 0x000000ffff0d7224 */ /* 0x000fe400078e0007 */
[----:B------:R-:W-:-:S07]  /*1eee0*/  IMAD.MOV.U32 R5, RZ, RZ, R14 ;  /* 0x000000ffff057224 */ /* 0x000fce00078e000e */
[----:B------:R-:W-:Y:S05]  /*1eef0*/  WARPSYNC.COLLECTIVE R15, `(.L_x_6268) ;  /* 0x000000000f087348 */ /* 0x000fea0003c00000 */
[----:B------:R0:W1:Y:S02]  /*1ef00*/  SHFL.IDX P6, R14, R13, R12, R11 ;  /* 0x0000000c0d0e7389 */ /* 0x00006400000c000b */
[----:B01----:R-:W-:Y:S01]  /*1ef10*/  ENDCOLLECTIVE ;  /* 0x000000000000791b */ /* 0x003fe20003800000 */
.L_x_6268:
[----:B------:R-:W-:Y:S05]  /*1ef20*/  BRA `(.L_x_6269) ;  /* 0xfffffe7c00607947 */ /* 0x000fea000383ffff */
.L_x_6028:
[----:B------:R-:W-:Y:S01]  /*1ef30*/  BSSY B1, `(.L_x_6270) ;  /* 0x0000008000017945 */ /* 0x000fe20003800000 */
[----:B------:R-:W-:Y:S01]  /*1ef40*/  IMAD.MOV.U32 R13, RZ, RZ, R6 ;  /* 0x000000ffff0d7224 */ /* 0x000fe200078e0006 */
[----:B------:R-:W-:Y:S01]  /*1ef50*/  MOV R12, 0x1 ;  /* 0x00000001000c7802 */ /* 0x000fe20000000f00 */
[----:B------:R-:W-:Y:S02]  /*1ef60*/  IMAD.MOV.U32 R11, RZ, RZ, 0x1c1f ;  /* 0x00001c1fff0b7424 */ /* 0x000fe400078e00ff */
[----:B------:R-:W-:-:S07]  /*1ef70*/  IMAD.MOV.U32 R15, RZ, RZ, -0x1 ;  /* 0xffffffffff0f7424 */ /* 0x000fce00078e00ff */
[----:B-1----:R-:W-:Y:S05]  /*1ef80*/  WARPSYNC.COLLECTIVE R15, `(.L_x_6271) ;  /* 0x000000000f087348 */ /* 0x002fea0003c00000 */
[----:B------:R0:W2:Y:S02]  /*1ef90*/  SHFL.IDX P6, R14, R13, R12, R11 ;  /* 0x0000000c0d0e7389 */ /* 0x0000a400000c000b */
[----:B012---:R-:W-:Y:S01]  /*1efa0*/  ENDCOLLECTIVE ;  /* 0x000000000000791b */ /* 0x007fe20003800000 */
.L_x_6271:
[----:B------:R-:W-:Y:S05]  /*1efb0*/  BSYNC B1 ;  /* 0x0000000000017941 */ /* 0x000fea0003800000 */
.L_x_6270:
        /* <DEDUP_REMOVED lines=8> */
.L_x_6272:
[----:B------:R-:W-:Y:S02]  /*1f040*/  IMAD.MOV.U32 R13, RZ, RZ, R8 ;  /* 0x000000ffff0d7224 */ /* 0x000fe400078e0008 */
[----:B------:R-:W-:-:S07]  /*1f050*/  IMAD.MOV.U32 R0, RZ, RZ, R14 ;  /* 0x000000ffff007224 */ /* 0x000fce00078e000e */
[----:B------:R-:W-:Y:S05]  /*1f060*/  WARPSYNC.COLLECTIVE R15, `(.L_x_6273) ;  /* 0x000000000f087348 */ /* 0x000fea0003c00000 */
[----:B------:R0:W1:Y:S02]  /*1f070*/  SHFL.IDX P6, R14, R13, R12, R11 ;  /* 0x0000000c0d0e7389 */ /* 0x00006400000c000b */
[----:B01----:R-:W-:Y:S01]  /*1f080*/  ENDCOLLECTIVE ;  /* 0x000000000000791b */ /* 0x003fe20003800000 */
.L_x_6273:
[----:B------:R-:W-:Y:S02]  /*1f090*/  IMAD.MOV.U32 R13, RZ, RZ, R7 ;  /* 0x000000ffff0d7224 */ /* 0x000fe400078e0007 */
[----:B------:R-:W-:-:S07]  /*1f0a0*/  IMAD.MOV.U32 R5, RZ, RZ, R14 ;  /* 0x000000ffff057224 */ /* 0x000fce00078e000e */
[----:B------:R-:W-:Y:S05]  /*1f0b0*/  WARPSYNC.COLLECTIVE R15, `(.L_x_6274) ;  /* 0x000000000f087348 */ /* 0x000fea0003c00000 */
[----:B------:R0:W1:Y:S02]  /*1f0c0*/  SHFL.IDX P6, R14, R13, R12, R11 ;  /* 0x0000000c0d0e7389 */ /* 0x00006400000c000b */
[----:B01----:R-:W-:Y:S01]  /*1f0d0*/  ENDCOLLECTIVE ;  /* 0x000000000000791b */ /* 0x003fe20003800000 */
.L_x_6274:
[----:B------:R-:W-:Y:S05]  /*1f0e0*/  BRA `(.L_x_6275) ;  /* 0xfffffe7c00bc7947 */ /* 0x000fea000383ffff */
.L_x_6032:
[----:B0-----:R0:W1:Y:S02]  /*1f0f0*/  SYNCS.PHASECHK.TRANS64.TRYWAIT P0, [R22+URZ+0x32400], R11 ;  /* 0x0324000b160075a7 */ /* 0x001064000800017f */
[----:B-1----:R-:W-:Y:S05]  /*1f100*/  @!P0 NANOSLEEP.SYNCS 0x989680 ;  /* 0x009896800000895d */ /* 0x002fea0003900000 */
[----:B------:R-:W1:Y:S02]  /*1f110*/  @!P0 SYNCS.PHASECHK.TRANS64 P0, [R22+URZ+0x32400], R11 ;  /* 0x0324000b160085a7 */ /* 0x000e64000800007f */
[----:B-1----:R-:W-:Y:S05]  /*1f120*/  @!P0 BRA `(.L_x_6032) ;  /* 0xfffffffc00f08947 */ /* 0x002fea000383ffff */
[----:B------:R-:W-:Y:S05]  /*1f130*/  BRA `(.L_x_6276) ;  /* 0xfffffe8000c07947 */ /* 0x000fea000383ffff */
.L_x_6040:
[----:B------:R-:W1:Y:S01]  /*1f140*/  LDC R31, c[0x0][0x3f4] ;  /* 0x0000fd00ff1f7b82 */ /* 0x000e620000000800 */
[----:B------:R-:W-:Y:S01]  /*1f150*/  BSSY B1, `(.L_x_6277) ;  /* 0x0000008000017945 */ /* 0x000fe20003800000 */
[----:B0-----:R-:W-:Y:S01]  /*1f160*/  MOV R13, R20 ;  /* 0x00000014000d7202 */ /* 0x001fe20000000f00 */
[----:B------:R-:W-:Y:S02]  /*1f170*/  IMAD.MOV.U32 R12, RZ, RZ, RZ ;  /* 0x000000ffff0c7224 */ /* 0x000fe400078e00ff */
[----:B------:R-:W-:Y:S02]  /*1f180*/  IMAD.MOV.U32 R11, RZ, RZ, 0x1c1f ;  /* 0x00001c1fff0b7424 */ /* 0x000fe400078e00ff */
[----:B------:R-:W-:-:S07]  /*1f190*/  IMAD.MOV.U32 R15, RZ, RZ, -0x1 ;  /* 0xffffffffff0f7424 */ /* 0x000fce00078e00ff */
[----:B-1----:R-:W-:Y:S05]  /*1f1a0*/  WARPSYNC.COLLECTIVE R15, `(.L_x_6278) ;  /* 0x000000000f087348 */ /* 0x002fea0003c00000 */
[----:B------:R0:W2:Y:S02]  /*1f1b0*/  SHFL.IDX P6, R14, R13, R12, R11 ;  /* 0x0000000c0d0e7389 */ /* 0x0000a400000c000b */
[----:B012---:R-:W-:Y:S01]  /*1f1c0*/  ENDCOLLECTIVE ;  /* 0x000000000000791b */ /* 0x007fe20003800000 */
.L_x_6278:
[----:B------:R-:W-:Y:S05]  /*1f1d0*/  BSYNC B1 ;  /* 0x0000000000017941 */ /* 0x000fea0003800000 */
.L_x_6277:
[----:B------:R0:W5:Y:S01]  /*1f1e0*/  LDL R8, [R1+0x90] ;  /* 0x0000900001087983 */ /* 0x0001620000100800 */
[----:B------:R-:W-:Y:S01]  /*1f1f0*/  IMAD.MOV.U32 R13, RZ, RZ, R10 ;  /* 0x000000ffff0d7224 */ /* 0x000fe200078e000a */
[----:B------:R-:W-:Y:S01]  /*1f200*/  MOV R12, RZ ;  /* 0x000000ff000c7202 */ /* 0x000fe20000000f00 */
[----:B------:R-:W-:Y:S01]  /*1f210*/  IMAD.MOV.U32 R11, RZ, RZ, 0x1c1f ;  /* 0x00001c1fff0b7424 */ /* 0x000fe200078e00ff */
[----:B------:R-:W-:Y:S01]  /*1f220*/  ISETP.GE.AND P0, PT, R16, R31, PT ;  /* 0x0000001f1000720c */ /* 0x000fe20003f06270 */
[----:B------:R-:W-:Y:S02]  /*1f230*/  IMAD.MOV.U32 R15, RZ, RZ, -0x1 ;  /* 0xffffffffff0f7424 */ /* 0x000fe400078e00ff */
[----:B------:R-:W-:-:S10]  /*1f240*/  IMAD.MOV.U32 R0, RZ, RZ, R14 ;  /* 0x000000ffff007224 */ /* 0x000fd400078e000e */
[----:B0----5:R-:W-:Y:S05]  /*1f250*/  WARPSYNC.COLLECTIVE R15, `(.L_x_6279) ;  /* 0x000000000f087348 */ /* 0x021fea0003c00000 */
[----:B------:R1:W2:Y:S02]  /*1f260*/  SHFL.IDX P6, R14, R13, R12, R11 ;  /* 0x0000000c0d0e7389 */ /* 0x0002a400000c000b */
[----:B012--5:R-:W-:Y:S01]  /*1f270*/  ENDCOLLECTIVE ;  /* 0x000000000000791b */ /* 0x027fe20003800000 */
.L_x_6279:
[----:B------:R-:W-:Y:S02]  /*1f280*/  IMAD.MOV.U32 R13, RZ, RZ, R29 ;  /* 0x000000ffff0d7224 */ /* 0x000fe400078e001d */
[----:B------:R-:W-:-:S07]  /*1f290*/  IMAD.MOV.U32 R3, RZ, RZ, R14 ;  /* 0x000000ffff037224 */ /* 0x000fce00078e000e */
[----:B------:R-:W-:Y:S05]  /*1f2a0*/  WARPSYNC.COLLECTIVE R15, `(.L_x_6280) ;  /* 0x000000000f087348 */ /* 0x000fea0003c00000 */
[----:B------:R0:W1:Y:S02]  /*1f2b0*/  SHFL.IDX P6, R14, R13, R12, R11 ;  /* 0x0000000c0d0e7389 */ /* 0x00006400000c000b */
[----:B01----:R-:W-:Y:S01]  /*1f2c0*/  ENDCOLLECTIVE ;  /* 0x000000000000791b */ /* 0x003fe20003800000 */
.L_x_6280:
[----:B------:R-:W-:Y:S01]  /*1f2d0*/  MOV R13, R28 ;  /* 0x0000001c000d7202 */ /* 0x000fe20000000f00 */
[----:B------:R-:W-:Y:S02]  /*1f2e0*/  IMAD R30, R8, R30, RZ ;  /* 0x0000001e081e7224 */ /* 0x000fe400078e02ff */
[----:B------:R-:W-:-:S07]  /*1f2f0*/  IMAD.MOV.U32 R8, RZ, RZ, R14 ;  /* 0x000000ffff087224 */ /* 0x000fce00078e000e */
[----:B------:R-:W-:Y:S05]  /*1f300*/  WARPSYNC.COLLECTIVE R15, `(.L_x_6281) ;  /* 0x000000000f087348 */ /* 0x000fea0003c00000 */
[----:B------:R0:W1:Y:S02]  /*1f310*/  SHFL.IDX P6, R14, R13, R12, R11 ;  /* 0x0000000c0d0e7389 */ /* 0x00006400000c000b */
[----:B01----:R-:W-:Y:S01]  /*1f320*/  ENDCOLLECTIVE ;  /* 0x000000000000791b */ /* 0x003fe20003800000 */
.L_x_6281:
[----:B------:R-:W-:-:S13]  /*1f330*/  ISETP.GE.OR P1, PT, R35, R30, P0 ;  /* 0x0000001e2300720c */ /* 0x000fda0000726670 */
[C---:B------:R-:W-:Y:S01]  /*1f340*/  @!P1 IMAD.SHL.U32 R9, R16.reuse, 0x2, RZ ;  /* 0x0000000210099824 */ /* 0x040fe200078e00ff */
[----:B------:R-:W-:-:S04]  /*1f350*/  @!P1 SHF.L.U64.HI R21, R16, 0x1, R17 ;  /* 0x0000000110159819 */ /* 0x000fc80000010211 */
[----:B------:R-:W-:-:S05]  /*1f360*/  @!P1 IADD3 R4, P2, R3, R9, RZ ;  /* 0x0000000903049210 */ /* 0x000fca0007f5e0ff */
[----:B------:R-:W-:-:S06]  /*1f370*/  @!P1 IMAD.X R5, R0, 0x1, R21, P2 ;  /* 0x0000000100059824 */ /* 0x000fcc00010e0615 */
[----:B------:R-:W5:Y:S01]  /*1f380*/  @!P1 LD.E.128 R4, desc[UR40][R4.64] ;  /* 0x0000002804049980 */ /* 0x000f62000c101d00 */
[----:B------:R-:W-:-:S05]  /*1f390*/  @!P1 IADD3 R14, P2, R14, R9, RZ ;  /* 0x000000090e0e9210 */ /* 0x000fca0007f5e0ff */
[----:B------:R-:W-:-:S04]  /*1f3a0*/  @!P1 IMAD.X R3, R8, 0x1, R21, P2 ;  /* 0x0000000108039824 */ /* 0x000fc800010e0615 */
[----:B------:R-:W-:-:S05]  /*1f3b0*/  @!P1 IMAD.MOV.U32 R15, RZ, RZ, R3 ;  /* 0x000000ffff0f9224 */ /* 0x000fca00078e0003 */
[----:B------:R0:W5:Y:S01]  /*1f3c0*/  @!P1 LD.E.128 R24, desc[UR40][R14.64] ;  /* 0x000000280e189980 */ /* 0x000162000c101d00 */
[----:B------:R-:W-:Y:S01]  /*1f3d0*/  IMAD.MOV.U32 R13, RZ, RZ, R20 ;  /* 0x000000ffff0d7224 */ /* 0x000fe200078e0014 */
[----:B------:R-:W-:Y:S02]  /*1f3e0*/  MOV R12, 0x1 ;  /* 0x00000001000c7802 */ /* 0x000fe40000000f00 */
[----:B------:R-:W-:Y:S02]  /*1f3f0*/  CS2R R38, SRZ ;  /* 0x0000000000267805 */ /* 0x000fe4000001ff00 */
[----:B------:R-:W-:Y:S01]  /*1f400*/  CS2R R36, SRZ ;  /* 0x0000000000247805 */ /* 0x000fe2000001ff00 */
[----:B0-----:R-:W-:-:S07]  /*1f410*/  IMAD.MOV.U32 R15, RZ, RZ, -0x1 ;  /* 0xffffffffff0f7424 */ /* 0x001fce00078e00ff */
[----:B-----5:R-:W-:Y:S05]  /*1f420*/  WARPSYNC.COLLECTIVE R15, `(.L_x_6282) ;  /* 0x000000000f087348 */ /* 0x020fea0003c00000 */
[----:B------:R0:W1:Y:S02]  /*1f430*/  SHFL.IDX P6, R14, R13, R12, R11 ;  /* 0x0000000c0d0e7389 */ /* 0x00006400000c000b */
[----:B01---5:R-:W-:Y:S01]  /*1f440*/  ENDCOLLECTIVE ;  /* 0x000000000000791b */ /* 0x023fe20003800000 */
.L_x_6282:
[----:B------:R-:W-:Y:S02]  /*1f450*/  IMAD.MOV.U32 R13, RZ, RZ, R10 ;  /* 0x000000ffff0d7224 */ /* 0x000fe400078e000a */
[----:B------:R-:W-:Y:S01]  /*1f460*/  @!P1 IMAD.MOV.U32 R38, RZ, RZ, R4 ;  /* 0x000000ffff269224 */ /* 0x000fe200078e0004 */
[----:B------:R-:W-:Y:S01]  /*1f470*/  @!P1 MOV R39, R5 ;  /* 0x0000000500279202 */ /* 0x000fe20000000f00 */
[----:B------:R-:W-:Y:S01]  /*1f480*/  @!P1 IMAD.MOV.U32 R36, RZ, RZ, R6 ;  /* 0x000000ffff249224 */ /* 0x000fe200078e0006 */
[----:B------:R-:W-:Y:S01]  /*1f490*/  CS2R R4, SRZ ;  /* 0x0000000000047805 */ /* 0x000fe2000001ff00 */
[----:B------:R-:W-:Y:S02]  /*1f4a0*/  IMAD.MOV.U32 R0, RZ, RZ, R38 ;  /* 0x000000ffff007224 */ /* 0x000fe400078e0026 */
[----:B------:R-:W-:Y:S02]  /*1f4b0*/  IMAD.MOV.U32 R3, RZ, RZ, R39 ;  /* 0x000000ffff037224 */ /* 0x000fe400078e0027 */
[----:B------:R-:W-:Y:S01]  /*1f4c0*/  @!P1 IMAD.MOV.U32 R37, RZ, RZ, R7 ;  /* 0x000000ffff259224 */ /* 0x000fe200078e0007 */
[----:B------:R-:W-:Y:S01]  /*1f4d0*/  PRMT R52, R52, 0x5410, R0 ;  /* 0x0000541034347816 */ /* 0x000fe20000000000 */
[----:B------:R-:W-:Y:S01]  /*1f4e0*/  IMAD.MOV.U32 R0, RZ, RZ, R14 ;  /* 0x000000ffff007224 */ /* 0x000fe200078e000e */
[----:B------:R-:W-:-:S07]  /*1f4f0*/  PRMT R40, R3, 0x7610, R40 ;  /* 0x0000761003287816 */ /* 0x000fce0000000028 */
[----:B------:R-:W-:Y:S05]  /*1f500*/  WARPSYNC.COLLECTIVE R15, `(.L_x_6283) ;  /* 0x000000000f087348 */ /* 0x000fea0003c00000 */
[----:B------:R0:W1:Y:S02]  /*1f510*/  SHFL.IDX P6, R14, R13, R12, R11 ;  /* 0x0000000c0d0e7389 */ /* 0x00006400000c000b */
[----:B01----:R-:W-:Y:S01]  /*1f520*/  ENDCOLLECTIVE ;  /* 0x000000000000791b */ /* 0x003fe20003800000 */
.L_x_6283:
[----:B------:R-:W-:Y:S01]  /*1f530*/  CS2R R6, SRZ ;  /* 0x0000000000067805 */ /* 0x000fe2000001ff00 */
[----:B------:R-:W-:Y:S01]  /*1f540*/  IMAD.MOV.U32 R10, RZ, RZ, R36 ;  /* 0x000000ffff0a7224 */ /* 0x000fe200078e0024 */
[----:B------:R-:W-:Y:S01]  /*1f550*/  @!P1 MOV R4, R26 ;  /* 0x0000001a00049202 */ /* 0x000fe20000000f00 */
[----:B------:R-:W-:Y:S02]  /*1f560*/  IMAD.MOV.U32 R21, RZ, RZ, R37 ;  /* 0x000000ffff157224 */ /* 0x000fe400078e0025 */
[----:B------:R-:W-:Y:S02]  /*1f570*/  @!P1 IMAD.MOV.U32 R6, RZ, RZ, R24 ;  /* 0x000000ffff069224 */ /* 0x000fe400078e0018 */
[----:B------:R-:W-:Y:S01]  /*1f580*/  @!P1 IMAD.MOV.U32 R7, RZ, RZ, R25 ;  /* 0x000000ffff079224 */ /* 0x000fe200078e0019 */
[----:B------:R-:W-:Y:S01]  /*1f590*/  PRMT R9, R10, 0x5410, R21 ;  /* 0x000054100a097816 */ /* 0x000fe20000000015 */
[----:B------:R-:W-:Y:S01]  /*1f5a0*/  @!P1 IMAD.MOV.U32 R5, RZ, RZ, R27 ;  /* 0x000000ffff059224 */ /* 0x000fe200078e001b */
[----:B------:R-:W-:Y:S01]  /*1f5b0*/  CS2R R24, SRZ ;  /* 0x0000000000187805 */ /* 0x000fe2000001ff00 */
[----:B------:R-:W-:-:S02]  /*1f5c0*/  IMAD.MOV.U32 R10, RZ, RZ, R6 ;  /* 0x000000ffff0a7224 */ /* 0x000fc400078e0006 */
[----:B------:R-:W-:Y:S02]  /*1f5d0*/  IMAD.MOV.U32 R13, RZ, RZ, R29 ;  /* 0x000000ffff0d7224 */ /* 0x000fe400078e001d */
[----:B------:R-:W-:-:S07]  /*1f5e0*/  IMAD.MOV.U32 R3, RZ, RZ, R14 ;  /* 0x000000ffff037224 */ /* 0x000fce00078e000e */
[----:B------:R-:W-:Y:S05]  /*1f5f0*/  WARPSYNC.COLLECTIVE R15, `(.L_x_6284) ;  /* 0x000000000f087348 */ /* 0x000fea0003c00000 */
[----:B------:R0:W1:Y:S02]  /*1f600*/  SHFL.IDX P6, R14, R13, R12, R11 ;  /* 0x0000000c0d0e7389 */ /* 0x00006400000c000b */
[----:B01----:R-:W-:Y:S01]  /*1f610*/  ENDCOLLECTIVE ;  /* 0x000000000000791b */ /* 0x003fe20003800000 */
.L_x_6284:
[----:B------:R-:W-:Y:S01]  /*1f620*/  IMAD.MOV.U32 R13, RZ, RZ, R28 ;  /* 0x000000ffff0d7224 */ /* 0x000fe200078e001c */
[----:B------:R-:W-:-:S07]  /*1f630*/  MOV R8, R14 ;  /* 0x0000000e00087202 */ /* 0x000fce0000000f00 */
[----:B------:R-:W-:Y:S05]  /*1f640*/  WARPSYNC.COLLECTIVE R15, `(.L_x_6285) ;  /* 0x000000000f087348 */ /* 0x000fea0003c00000 */
[----:B------:R0:W1:Y:S02]  /*1f650*/  SHFL.IDX P6, R14, R13, R12, R11 ;  /* 0x0000000c0d0e7389 */ /* 0x00006400000c000b */
[----:B01----:R-:W-:Y:S01]  /*1f660*/  ENDCOLLECTIVE ;  /* 0x000000000000791b */ /* 0x003fe20003800000 */
.L_x_6285:
[----:B------:R-:W-:Y:S02]  /*1f670*/  IMAD.MOV.U32 R11, RZ, RZ, R7 ;  /* 0x000000ffff0b7224 */ /* 0x000fe400078e0007 */
[----:B------:R-:W-:Y:S02]  /*1f680*/  IMAD.MOV.U32 R12, RZ, RZ, R4 ;  /* 0x000000ffff0c7224 */ /* 0x000fe400078e0004 */
[----:B------:R-:W-:Y:S01]  /*1f690*/  IMAD.MOV.U32 R13, RZ, RZ, R5 ;  /* 0x000000ffff0d7224 */ /* 0x000fe200078e0005 */
[----:B------:R-:W-:Y:S02]  /*1f6a0*/  PRMT R20, R11, 0x7610, R20 ;  /* 0x000076100b147816 */ /* 0x000fe40000000014 */
[----:B------:R-:W-:Y:S02]  /*1f6b0*/  PRMT R51, R10, 0x5410, R12 ;  /* 0x000054100a337816 */ /* 0x000fe4000000000c */
[----:B------:R-:W-:Y:S01]  /*1f6c0*/  PRMT R52, R13, 0x7610, R52 ;  /* 0x000076100d347816 */ /* 0x000fe20000000034 */
[----:B------:R-:W-:Y:S06]  /*1f6d0*/  BRA `(.L_x_6286) ;  /* 0xfffffe8c00ac7947 */ /* 0x000fec000383ffff */
.L_x_6044:
[----:B0-----:R0:W2:Y:S02]  /*1f6e0*/  SYNCS.PHASECHK.TRANS64.TRYWAIT P1, [R22+URZ+0x32400], R11 ;  /* 0x0324000b160075a7 */ /* 0x0010a4000802017f */
[----:B--2---:R-:W-:Y:S05]  /*1f6f0*/  @!P1 NANOSLEEP.SYNCS 0x989680 ;  /* 0x009896800000995d */ /* 0x004fea0003900000 */
[----:B------:R-:W2:Y:S02]  /*1f700*/  @!P1 SYNCS.PHASECHK.TRANS64 P1, [R22+URZ+0x32400], R11 ;  /* 0x0324000b160095a7 */ /* 0x000ea4000802007f */
[----:B--2---:R-:W-:Y:S05]  /*1f710*/  @!P1 BRA `(.L_x_6044) ;  /* 0xfffffffc00f09947 */ /* 0x004fea000383ffff */
[----:B------:R-:W-:Y:S05]  /*1f720*/  BRA `(.L_x_6287) ;  /* 0xfffffe9000447947 */ /* 0x000fea000383ffff */
.L_x_6050:
[----:B--2---:R2:W4:Y:S02]  /*1f730*/  SYNCS.PHASECHK.TRANS64.TRYWAIT P1, [R13+URZ+0x32430], R6 ;  /* 0x032430060d0075a7 */ /* 0x004524000802017f */
[----:B----4-:R-:W-:Y:S05]  /*1f740*/  @!P1 NANOSLEEP.SYNCS 0x989680 ;  /* 0x009896800000995d */ /* 0x010fea0003900000 */
[----:B------:R-:W4:Y:S02]  /*1f750*/  @!P1 SYNCS.PHASECHK.TRANS64 P1, [R13+URZ+0x32430], R6 ;  /* 0x032430060d0095a7 */ /* 0x000f24000802007f */
[----:B----4-:R-:W-:Y:S05]  /*1f760*/  @!P1 BRA `(.L_x_6050) ;  /* 0xfffffffc00f09947 */ /* 0x010fea000383ffff */
[----:B------:R-:W-:Y:S05]  /*1f770*/  BRA `(.L_x_6049) ;  /* 0xfffffe9c00e07947 */ /* 0x000fea000383ffff */
.L_x_6052:
[----:B---3--:R3:W4:Y:S02]  /*1f780*/  SYNCS.PHASECHK.TRANS64.TRYWAIT P1, [R22+URZ+0x32410], R3 ;  /* 0x03241003160075a7 */ /* 0x008724000802017f */
[----:B----4-:R-:W-:Y:S05]  /*1f790*/  @!P1 NANOSLEEP.SYNCS 0x989680 ;  /* 0x009896800000995d */ /* 0x010fea0003900000 */
[----:B------:R-:W4:Y:S02]  /*1f7a0*/  @!P1 SYNCS.PHASECHK.TRANS64 P1, [R22+URZ+0x32410], R3 ;  /* 0x03241003160095a7 */ /* 0x000f24000802007f */
[----:B----4-:R-:W-:Y:S05]  /*1f7b0*/  @!P1 BRA `(.L_x_6052) ;  /* 0xfffffffc00f09947 */ /* 0x010fea000383ffff */
[----:B------:R-:W-:Y:S05]  /*1f7c0*/  BRA `(.L_x_6288) ;  /* 0xfffffea000987947 */ /* 0x000fea000383ffff */
.L_x_6056:
[----:B------:R0:W0:Y:S02]  /*1f7d0*/  SYNCS.PHASECHK.TRANS64.TRYWAIT P1, [R13+URZ+0x32450], R6 ;  /* 0x032450060d0075a7 */ /* 0x000024000802017f */
[----:B0-----:R-:W-:Y:S05]  /*1f7e0*/  @!P1 NANOSLEEP.SYNCS 0x989680 ;  /* 0x009896800000995d */ /* 0x001fea0003900000 */
[----:B------:R-:W0:Y:S02]  /*1f7f0*/  @!P1 SYNCS.PHASECHK.TRANS64 P1, [R13+URZ+0x32450], R6 ;  /* 0x032450060d0095a7 */ /* 0x000e24000802007f */
[----:B0-----:R-:W-:Y:S05]  /*1f800*/  @!P1 BRA `(.L_x_6056) ;  /* 0xfffffffc00f09947 */ /* 0x001fea000383ffff */
[----:B------:R-:W-:Y:S05]  /*1f810*/  BRA `(.L_x_6055) ;  /* 0xfffffea000a87947 */ /* 0x000fea000383ffff */
.L_x_6063:
[----:B-1----:R1:W2:Y:S02]  /*1f820*/  SYNCS.PHASECHK.TRANS64.TRYWAIT P1, [R14+URZ+0x32430], R12 ;  /* 0x0324300c0e0075a7 */ /* 0x0022a4000802017f */
[----:B--2---:R-:W-:Y:S05]  /*1f830*/  @!P1 NANOSLEEP.SYNCS 0x989680 ;  /* 0x009896800000995d */ /* 0x004fea0003900000 */
[----:B------:R-:W2:Y:S02]  /*1f840*/  @!P1 SYNCS.PHASECHK.TRANS64 P1, [R14+URZ+0x32430], R12 ;  /* 0x0324300c0e0095a7 */ /* 0x000ea4000802007f */
[----:B--2---:R-:W-:Y:S05]  /*1f850*/  @!P1 BRA `(.L_x_6063) ;  /* 0xfffffffc00f09947 */ /* 0x004fea000383ffff */
[----:B------:R-:W-:Y:S05]  /*1f860*/  BRA `(.L_x_6062) ;  /* 0xfffffed000207947 */ /* 0x000fea000383ffff */
.L_x_6067:
[----:B---3--:R3:W4:Y:S02]  /*1f870*/  SYNCS.PHASECHK.TRANS64.TRYWAIT P1, [R14+URZ+0x32450], R12 ;  /* 0x0324500c0e0075a7 */ /* 0x008724000802017f */
[----:B----4-:R-:W-:Y:S05]  /*1f880*/  @!P1 NANOSLEEP.SYNCS 0x989680 ;  /* 0x009896800000995d */ /* 0x010fea0003900000 */
[----:B------:R-:W4:Y:S02]  /*1f890*/  @!P1 SYNCS.PHASECHK.TRANS64 P1, [R14+URZ+0x32450], R12 ;  /* 0x0324500c0e0095a7 */ /* 0x000f24000802007f */
[----:B----4-:R-:W-:Y:S05]  /*1f8a0*/  @!P1 BRA `(.L_x_6067) ;  /* 0xfffffffc00f09947 */ /* 0x010fea000383ffff */
[----:B------:R-:W-:Y:S05]  /*1f8b0*/  BRA `(.L_x_6066) ;  /* 0xfffffed000cc7947 */ /* 0x000fea000383ffff */
.L_x_6075:
[----:B-1----:R1:W2:Y:S02]  /*1f8c0*/  SYNCS.PHASECHK.TRANS64.TRYWAIT P1, [R14+URZ+0x32430], R12 ;  /* 0x0324300c0e0075a7 */ /* 0x0022a4000802017f */
[----:B--2---:R-:W-:Y:S05]  /*1f8d0*/  @!P1 NANOSLEEP.SYNCS 0x989680 ;  /* 0x009896800000995d */ /* 0x004fea0003900000 */
[----:B------:R-:W2:Y:S02]  /*1f8e0*/  @!P1 SYNCS.PHASECHK.TRANS64 P1, [R14+URZ+0x32430], R12 ;  /* 0x0324300c0e0095a7 */ /* 0x000ea4000802007f */
[----:B--2---:R-:W-:Y:S05]  /*1f8f0*/  @!P1 BRA `(.L_x_6075) ;  /* 0xfffffffc00f09947 */ /* 0x004fea000383ffff */
[----:B------:R-:W-:Y:S05]  /*1f900*/  BRA `(.L_x_6074) ;  /* 0xffffff0800287947 */ /* 0x000fea000383ffff */
.L_x_6079:
[----:B---3--:R3:W4:Y:S02]  /*1f910*/  SYNCS.PHASECHK.TRANS64.TRYWAIT P1, [R14+URZ+0x32450], R12 ;  /* 0x0324500c0e0075a7 */ /* 0x008724000802017f */
[----:B----4-:R-:W-:Y:S05]  /*1f920*/  @!P1 NANOSLEEP.SYNCS 0x989680 ;  /* 0x009896800000995d */ /* 0x010fea0003900000 */
[----:B------:R-:W4:Y:S02]  /*1f930*/  @!P1 SYNCS.PHASECHK.TRANS64 P1, [R14+URZ+0x32450], R12 ;  /* 0x0324500c0e0095a7 */ /* 0x000f24000802007f */
[----:B----4-:R-:W-:Y:S05]  /*1f940*/  @!P1 BRA `(.L_x_6079) ;  /* 0xfffffffc00f09947 */ /* 0x010fea000383ffff */
[----:B------:R-:W-:Y:S05]  /*1f950*/  BRA `(.L_x_6078) ;  /* 0xffffff0800d47947 */ /* 0x000fea000383ffff */
.L_x_6096:
[----:B------:R-:W-:Y:S01]  /*1f960*/  MOV R13, R4 ;  /* 0x00000004000d7202 */ /* 0x000fe20000000f00 */
[----:B------:R-:W-:Y:S02]  /*1f970*/  IMAD.MOV.U32 R12, RZ, RZ, RZ ;  /* 0x000000ffff0c7224 */ /* 0x000fe400078e00ff */
[----:B------:R-:W-:Y:S02]  /*1f980*/  IMAD.MOV.U32 R11, RZ, RZ, 0x181f ;  /* 0x0000181fff0b7424 */ /* 0x000fe400078e00ff */
[----:B------:R-:W-:-:S07]  /*1f990*/  IMAD.MOV.U32 R15, RZ, RZ, -0x1 ;  /* 0xffffffffff0f7424 */ /* 0x000fce00078e00ff */
[----:B-12---:R-:W-:Y:S05]  /*1f9a0*/  WARPSYNC.COLLECTIVE R15, `(.L_x_6289) ;  /* 0x000000000f087348 */ /* 0x006fea0003c00000 */
[----:B------:R0:W3:Y:S02]  /*1f9b0*/  SHFL.IDX P6, R14, R13, R12, R11 ;  /* 0x0000000c0d0e7389 */ /* 0x0000e400000c000b */
[----:B0123--:R-:W-:Y:S01]  /*1f9c0*/  ENDCOLLECTIVE ;  /* 0x000000000000791b */ /* 0x00ffe20003800000 */
.L_x_6289:
[----:B------:R-:W-:Y:S02]  /*1f9d0*/  IMAD.MOV.U32 R13, RZ, RZ, R3 ;  /* 0x000000ffff0d7224 */ /* 0x000fe400078e0003 */
[----:B------:R-:W-:-:S07]  /*1f9e0*/  IMAD.MOV.U32 R0, RZ, RZ, R14 ;  /* 0x000000ffff007224 */ /* 0x000fce00078e000e */
[----:B------:R-:W-:Y:S05]  /*1f9f0*/  WARPSYNC.COLLECTIVE R15, `(.L_x_6290) ;  /* 0x000000000f087348 */ /* 0x000fea0003c00000 */
[----:B------:R0:W1:Y:S02]  /*1fa00*/  SHFL.IDX P6, R14, R13, R12, R11 ;  /* 0x0000000c0d0e7389 */ /* 0x00006400000c000b */
[----:B01----:R-:W-:Y:S01]  /*1fa10*/  ENDCOLLECTIVE ;  /* 0x000000000000791b */ /* 0x003fe20003800000 */
.L_x_6290:
[----:B------:R-:W-:Y:S05]  /*1fa20*/  BRA `(.L_x_6291) ;  /* 0xffffff6800d47947 */ /* 0x000fea000383ffff */
.L_x_6099:
[----:B------:R-:W-:Y:S01]  /*1fa30*/  BSSY B1, `(.L_x_6292) ;  /* 0x0000008000017945 */ /* 0x000fe20003800000 */
[----:B---3--:R-:W-:Y:S01]  /*1fa40*/  MOV R13, R4 ;  /* 0x00000004000d7202 */ /* 0x008fe20000000f00 */
[----:B------:R-:W-:Y:S02]  /*1fa50*/  IMAD.MOV.U32 R12, RZ, RZ, 0x1 ;  /* 0x00000001ff0c7424 */ /* 0x000fe400078e00ff */
[----:B------:R-:W-:Y:S02]  /*1fa60*/  IMAD.MOV.U32 R11, RZ, RZ, 0x181f ;  /* 0x0000181fff0b7424 */ /* 0x000fe400078e00ff */
[----:B------:R-:W-:-:S07]  /*1fa70*/  IMAD.MOV.U32 R15, RZ, RZ, -0x1 ;  /* 0xffffffffff0f7424 */ /* 0x000fce00078e00ff */
[----:B012-4-:R-:W-:Y:S05]  /*1fa80*/  WARPSYNC.COLLECTIVE R15, `(.L_x_6293) ;  /* 0x000000000f087348 */ /* 0x017fea0003c00000 */
[----:B----4-:R3:W4:Y:S02]  /*1fa90*/  SHFL.IDX P6, R14, R13, R12, R11 ;  /* 0x0000000c0d0e7389 */ /* 0x01072400000c000b */
[----:B01234-:R-:W-:Y:S01]  /*1faa0*/  ENDCOLLECTIVE ;  /* 0x000000000000791b */ /* 0x01ffe20003800000 */
.L_x_6293:
[----:B------:R-:W-:Y:S05]  /*1fab0*/  BSYNC B1 ;  /* 0x0000000000017941 */ /* 0x000fea0003800000 */
.L_x_6292:
        /* <DEDUP_REMOVED lines=8> */
.L_x_6294:
[----:B------:R-:W-:Y:S05]  /*1fb40*/  BRA `(.L_x_6295) ;  /* 0xffffff6800f87947 */ /* 0x000fea000383ffff */
.L_x_6102:
        /* <DEDUP_REMOVED lines=8> */
.L_x_6297:
[----:B------:R-:W-:Y:S05]  /*1fbd0*/  BSYNC B1 ;  /* 0x0000000000017941 */ /* 0x000fea0003800000 */
.L_x_6296:
        /* <DEDUP_REMOVED lines=8> */
.L_x_6298:
[----:B------:R-:W-:Y:S05]  /*1fc60*/  BRA `(.L_x_6299) ;  /* 0xffffff6c00187947 */ /* 0x000fea000383ffff */
.L_x_6105:
[----:B------:R-:W-:Y:S01]  /*1fc70*/  BSSY B1, `(.L_x_6300) ;  /* 0x0000008000017945 */ /* 0x000fe20003800000 */
[----:B0-----:R-:W-:Y:S01]  /*1fc80*/  MOV R13, R4 ;  /* 0x00000004000d7202 */ /* 0x001fe20000000f00 */
[----:B------:R-:W-:Y:S02]  /*1fc90*/  IMAD.MOV.U32 R12, RZ, RZ, 0x3 ;  /* 0x00000003ff0c7424 */ /* 0x000fe400078e00ff */
[----:B------:R-:W-:Y:S02]  /*1fca0*/  IMAD.MOV.U32 R11, RZ, RZ, 0x181f ;  /* 0x0000181fff0b7424 */ /* 0x000fe400078e00ff */
[----:B------:R-:W-:-:S07]  /*1fcb0*/  IMAD.MOV.U32 R15, RZ, RZ, -0x1 ;  /* 0xffffffffff0f7424 */ /* 0x000fce00078e00ff */
[----:B-1234-:R-:W-:Y:S05]  /*1fcc0*/  WARPSYNC.COLLECTIVE R15, `(.L_x_6301) ;  /* 0x000000000f087348 */ /* 0x01efea0003c00000 */
[----:B------:R0:W0:Y:S02]  /*1fcd0*/  SHFL.IDX P6, R14, R13, R12, R11 ;  /* 0x0000000c0d0e7389 */ /* 0x00002400000c000b */
[----:B01234-:R-:W-:Y:S01]  /*1fce0*/  ENDCOLLECTIVE ;  /* 0x000000000000791b */ /* 0x01ffe20003800000 */
.L_x_6301:
[----:B------:R-:W-:Y:S05]  /*1fcf0*/  BSYNC B1 ;  /* 0x0000000000017941 */ /* 0x000fea0003800000 */
.L_x_6300:
        /* <DEDUP_REMOVED lines=8> */
.L_x_6302:
[----:B------:R-:W-:Y:S05]  /*1fd80*/  BRA `(.L_x_6303) ;  /* 0xffffff6c00387947 */ /* 0x000fea000383ffff */
.L_x_6122:
[----:B-1----:R-:W0:Y:S01]  /*1fd90*/  S2R R10, SR_TID.X ;  /* 0x00000000000a7919 */ /* 0x002e220000002100 */
[----:B------:R-:W-:Y:S01]  /*1fda0*/  BSSY B1, `(.L_x_6304) ;  /* 0x000000a000017945 */ /* 0x000fe20003800000 */
[----:B------:R-:W-:Y:S01]  /*1fdb0*/  IMAD.MOV.U32 R12, RZ, RZ, RZ ;  /* 0x000000ffff0c7224 */ /* 0x000fe200078e00ff */
[----:B------:R-:W-:Y:S01]  /*1fdc0*/  MOV R15, 0xffffffff ;  /* 0xffffffff000f7802 */ /* 0x000fe20000000f00 */
[----:B------:R-:W-:Y:S01]  /*1fdd0*/  IMAD.MOV.U32 R11, RZ, RZ, 0x1f ;  /* 0x0000001fff0b7424 */ /* 0x000fe200078e00ff */
[----:B0-----:R-:W-:-:S04]  /*1fde0*/  SHF.R.U32.HI R10, RZ, 0x5, R10 ;  /* 0x00000005ff0a7819 */ /* 0x001fc8000001160a */
[----:B------:R-:W-:-:S05]  /*1fdf0*/  LOP3.LUT R10, R10, 0x3, RZ, 0xc0, !PT ;  /* 0x000000030a0a7812 */ /* 0x000fca00078ec0ff */
[----:B------:R-:W-:-:S07]  /*1fe00*/  IMAD.MOV.U32 R13, RZ, RZ, R10 ;  /* 0x000000ffff0d7224 */ /* 0x000fce00078e000a */
[----:B------:R-:W-:Y:S05]  /*1fe10*/  WARPSYNC.COLLECTIVE R15, `(.L_x_6305) ;  /* 0x000000000f087348 */ /* 0x000fea0003c00000 */
[----:B------:R0:W1:Y:S02]  /*1fe20*/  SHFL.IDX P6, R14, R13, R12, R11 ;  /* 0x0000000c0d0e7389 */ /* 0x00006400000c000b */
[----:B01----:R-:W-:Y:S01]  /*1fe30*/  ENDCOLLECTIVE ;  /* 0x000000000000791b */ /* 0x003fe20003800000 */
.L_x_6305:
[----:B------:R-:W-:Y:S05]  /*1fe40*/  BSYNC B1 ;  /* 0x0000000000017941 */ /* 0x000fea0003800000 */
.L_x_6304:
[----:B------:R-:W-:Y:S05]  /*1fe50*/  BRA `(.L_x_6306) ;  /* 0xffffff8000987947 */ /* 0x000fea000383ffff */
.L_x_6124:
[----:B------:R-:W-:Y:S01]  /*1fe60*/  BSSY B1, `(.L_x_6307) ;  /* 0x0000006000017945 */ /* 0x000fe20003800000 */
[----:B------:R-:W-:-:S07]  /*1fe70*/  IMAD.MOV.U32 R15, RZ, RZ, -0x1 ;  /* 0xffffffffff0f7424 */ /* 0x000fce00078e00ff */
[----:B01----:R-:W-:Y:S05]  /*1fe80*/  WARPSYNC.COLLECTIVE R15, `(.L_x_6308) ;  /* 0x000000000f0c7348 */ /* 0x003fea0003c00000 */
[----:B------:R-:W-:Y:S02]  /*1fe90*/  ELECT P6, UR62, PT ;  /* 0x00000000003e782f */ /* 0x000fe400038c0000 */
[----:B------:R-:W-:Y:S01]  /*1fea0*/  MOV R14, UR62 ;  /* 0x0000003e000e7c02 */ /* 0x000fe20008000f00 */
[----:B01----:R-:W-:Y:S10]  /*1feb0*/  ENDCOLLECTIVE ;  /* 0x000000000000791b */ /* 0x003ff40003800000 */
.L_x_6308:
[----:B------:R-:W-:Y:S05]  /*1fec0*/  BSYNC B1 ;  /* 0x0000000000017941 */ /* 0x000fea0003800000 */
.L_x_6307:
[----:B------:R-:W-:Y:S05]  /*1fed0*/  BRA `(.L_x_6123) ;  /* 0xffffff8000907947 */ /* 0x000fea000383ffff */
.L_x_6126:
[----:B0-----:R0:W2:Y:S02]  /*1fee0*/  SYNCS.PHASECHK.TRANS64.TRYWAIT P0, [R22+URZ+0x32420], R3 ;  /* 0x03242003160075a7 */ /* 0x0010a4000800017f */
[----:B--2---:R-:W-:Y:S05]  /*1fef0*/  @!P0 NANOSLEEP.SYNCS 0x989680 ;  /* 0x009896800000895d */ /* 0x004fea0003900000 */
[----:B------:R-:W2:Y:S02]  /*1ff00*/  @!P0 SYNCS.PHASECHK.TRANS64 P0, [R22+URZ+0x32420], R3 ;  /* 0x03242003160085a7 */ /* 0x000ea4000800007f */
[----:B--2---:R-:W-:Y:S05]  /*1ff10*/  @!P0 BRA `(.L_x_6126) ;  /* 0xfffffffc00f08947 */ /* 0x004fea000383ffff */
[----:B------:R-:W-:Y:S05]  /*1ff20*/  BRA `(.L_x_6309) ;  /* 0xffffff8000a07947 */ /* 0x000fea000383ffff */
.L_x_6130:
[----:B0-----:R0:W2:Y:S02]  /*1ff30*/  SYNCS.PHASECHK.TRANS64.TRYWAIT P0, [R3+URZ+0x324a0], R8 ;  /* 0x0324a008030075a7 */ /* 0x0010a4000800017f */
[----:B--2---:R-:W-:Y:S05]  /*1ff40*/  @!P0 NANOSLEEP.SYNCS 0x989680 ;  /* 0x009896800000895d */ /* 0x004fea0003900000 */
[----:B------:R-:W2:Y:S02]  /*1ff50*/  @!P0 SYNCS.PHASECHK.TRANS64 P0, [R3+URZ+0x324a0], R8 ;  /* 0x0324a008030085a7 */ /* 0x000ea4000800007f */
[----:B--2---:R-:W-:Y:S05]  /*1ff60*/  @!P0 BRA `(.L_x_6130) ;  /* 0xfffffffc00f08947 */ /* 0x004fea000383ffff */
[----:B------:R-:W-:Y:S05]  /*1ff70*/  BRA `(.L_x_6310) ;  /* 0xffffff8000b87947 */ /* 0x000fea000383ffff */
.L_x_6135:
[----:B-1----:R1:W2:Y:S02]  /*1ff80*/  SYNCS.PHASECHK.TRANS64.TRYWAIT P0, [R3+URZ+0x324c0], R8 ;  /* 0x0324c008030075a7 */ /* 0x0022a4000800017f */
[----:B--2---:R-:W-:Y:S05]  /*1ff90*/  @!P0 NANOSLEEP.SYNCS 0x989680 ;  /* 0x009896800000895d */ /* 0x004fea0003900000 */
[----:B------:R-:W2:Y:S02]  /*1ffa0*/  @!P0 SYNCS.PHASECHK.TRANS64 P0, [R3+URZ+0x324c0], R8 ;  /* 0x0324c008030085a7 */ /* 0x000ea4000800007f */
[----:B--2---:R-:W-:Y:S05]  /*1ffb0*/  @!P0 BRA `(.L_x_6135) ;  /* 0xfffffffc00f08947 */ /* 0x004fea000383ffff */
[----:B------:R-:W-:Y:S05]  /*1ffc0*/  BRA `(.L_x_6311) ;  /* 0xffffff8400347947 */ /* 0x000fea000383ffff */
.L_x_6145:
[----:B0-----:R0:W2:Y:S02]  /*1ffd0*/  SYNCS.PHASECHK.TRANS64.TRYWAIT P1, [R8+URZ+0x324a0], R2 ;  /* 0x0324a002080075a7 */ /* 0x0010a4000802017f */
[----:B--2---:R-:W-:Y:S05]  /*1ffe0*/  @!P1 NANOSLEEP.SYNCS 0x989680 ;  /* 0x009896800000995d */ /* 0x004fea0003900000 */
[----:B------:R-:W2:Y:S02]  /*1fff0*/  @!P1 SYNCS.PHASECHK.TRANS64 P1, [R8+URZ+0x324a0], R2 ;  /* 0x0324a002080095a7 */ /* 0x000ea4000802007f */
[----:B--2---:R-:W-:Y:S05]  /*20000*/  @!P1 BRA `(.L_x_6145) ;  /* 0xfffffffc00f09947 */ /* 0x004fea000383ffff */
[----:B------:R-:W-:Y:S05]  /*20010*/  BRA `(.L_x_6312) ;  /* 0xffffff8800a87947 */ /* 0x000fea000383ffff */
.L_x_6150:
[----:B-1----:R1:W2:Y:S02]  /*20020*/  SYNCS.PHASECHK.TRANS64.TRYWAIT P1, [R8+URZ+0x324c0], R2 ;  /* 0x0324c002080075a7 */ /* 0x0022a4000802017f */
[----:B--2---:R-:W-:Y:S05]  /*20030*/  @!P1 NANOSLEEP.SYNCS 0x989680 ;  /* 0x009896800000995d */ /* 0x004fea0003900000 */
[----:B------:R-:W2:Y:S02]  /*20040*/  @!P1 SYNCS.PHASECHK.TRANS64 P1, [R8+URZ+0x324c0], R2 ;  /* 0x0324c002080095a7 */ /* 0x000ea4000802007f */
[----:B--2---:R-:W-:Y:S05]  /*20050*/  @!P1 BRA `(.L_x_6150) ;  /* 0xfffffffc00f09947 */ /* 0x004fea000383ffff */
[----:B------:R-:W-:Y:S05]  /*20060*/  BRA `(.L_x_6313) ;  /* 0xffffff8c00207947 */ /* 0x000fea000383ffff */
.L_x_6166:
[----:B------:R-:W1:Y:S01]  /*20070*/  S2R R11, SR_TID.X ;  /* 0x00000000000b7919 */ /* 0x000e620000002100 */
[----:B------:R-:W-:Y:S01]  /*20080*/  BSSY B0, `(.L_x_6314) ;  /* 0x000000a000007945 */ /* 0x000fe20003800000 */
[----:B------:R-:W-:Y:S02]  /*20090*/  IMAD.MOV.U32 R12, RZ, RZ, RZ ;  /* 0x000000ffff0c7224 */ /* 0x000fe400078e00ff */
[----:B------:R-:W-:Y:S01]  /*200a0*/  IMAD.MOV.U32 R15, RZ, RZ, -0x1 ;  /* 0xffffffffff0f7424 */ /* 0x000fe200078e00ff */
[----:B-1----:R-:W-:-:S04]  /*200b0*/  SHF.R.U32.HI R11, RZ, 0x5, R11 ;  /* 0x00000005ff0b7819 */ /* 0x002fc8000001160b */
[----:B------:R-:W-:-:S05]  /*200c0*/  LOP3.LUT R11, R11, 0x3, RZ, 0xc0, !PT ;  /* 0x000000030b0b7812 */ /* 0x000fca00078ec0ff */
[----:B------:R-:W-:Y:S02]  /*200d0*/  IMAD.MOV.U32 R13, RZ, RZ, R11 ;  /* 0x000000ffff0d7224 */ /* 0x000fe400078e000b */
[----:B------:R-:W-:-:S07]  /*200e0*/  IMAD.MOV.U32 R11, RZ, RZ, 0x1f ;  /* 0x0000001fff0b7424 */ /* 0x000fce00078e00ff */
[----:B0----5:R-:W-:Y:S05]  /*200f0*/  WARPSYNC.COLLECTIVE R15, `(.L_x_6315) ;  /* 0x000000000f087348 */ /* 0x021fea0003c00000 */
[----:B------:R1:W2:Y:S02]  /*20100*/  SHFL.IDX P6, R14, R13, R12, R11 ;  /* 0x0000000c0d0e7389 */ /* 0x0002a400000c000b */
[----:B012--5:R-:W-:Y:S01]  /*20110*/  ENDCOLLECTIVE ;  /* 0x000000000000791b */ /* 0x027fe20003800000 */
.L_x_6315:
[----:B------:R-:W-:Y:S05]  /*20120*/  BSYNC B0 ;  /* 0x0000000000007941 */ /* 0x000fea0003800000 */
.L_x_6314:
[----:B------:R-:W-:Y:S05]  /*20130*/  BRA `(.L_x_6316) ;  /* 0xffffff9800d47947 */ /* 0x000fea000383ffff */
.L_x_6169:
[----:B--2---:R2:W3:Y:S02]  /*20140*/  SYNCS.PHASECHK.TRANS64.TRYWAIT P0, [R29+URZ+0x32440], R0 ;  /* 0x032440001d0075a7 */ /* 0x0044e4000800017f */
[----:B---3--:R-:W-:Y:S05]  /*20150*/  @!P0 NANOSLEEP.SYNCS 0x989680 ;  /* 0x009896800000895d */ /* 0x008fea0003900000 */
[----:B------:R-:W3:Y:S02]  /*20160*/  @!P0 SYNCS.PHASECHK.TRANS64 P0, [R29+URZ+0x32440], R0 ;  /* 0x032440001d0085a7 */ /* 0x000ee4000800007f */
[----:B---3--:R-:W-:Y:S05]  /*20170*/  @!P0 BRA `(.L_x_6169) ;  /* 0xfffffffc00f08947 */ /* 0x008fea000383ffff */
[----:B------:R-:W-:Y:S05]  /*20180*/  BRA `(.L_x_6317) ;  /* 0xffffff9800ec7947 */ /* 0x000fea000383ffff */
.L_x_6170:
        /* <DEDUP_REMOVED lines=8> */
.L_x_6319:
[----:B------:R-:W-:Y:S05]  /*20210*/  BSYNC B0 ;  /* 0x0000000000007941 */ /* 0x000fea0003800000 */
.L_x_6318:
        /* <DEDUP_REMOVED lines=9> */
.L_x_6320:
[----:B------:R-:W-:Y:S01]  /*202b0*/  MOV R13, R4 ;  /* 0x00000004000d7202 */ /* 0x000fe20000000f00 */
[----:B------:R-:W-:Y:S02]  /*202c0*/  IMAD.MOV.U32 R12, RZ, RZ, 0x1 ;  /* 0x00000001ff0c7424 */ /* 0x000fe400078e00ff */
[----:B------:R-:W-:-:S07]  /*202d0*/  IMAD.MOV.U32 R3, RZ, RZ, R14 ;  /* 0x000000ffff037224 */ /* 0x000fce00078e000e */
[----:B------:R-:W-:Y:S05]  /*202e0*/  WARPSYNC.COLLECTIVE R15, `(.L_x_6321) ;  /* 0x000000000f087348 */ /* 0x000fea0003c00000 */
[----:B------:R0:W1:Y:S02]  /*202f0*/  SHFL.IDX P6, R14, R13, R12, R11 ;  /* 0x0000000c0d0e7389 */ /* 0x00006400000c000b */
[----:B01----:R-:W-:Y:S01]  /*20300*/  ENDCOLLECTIVE ;  /* 0x000000000000791b */ /* 0x003fe20003800000 */
.L_x_6321:
        /* <DEDUP_REMOVED lines=15> */
.L_x_6322:
[----:B------:R-:W-:Y:S01]  /*20400*/  @P0 LEA R6, R5, R22, 0x1 ;  /* 0x0000001605060211 */ /* 0x000fe200078e08ff */
[----:B------:R-:W-:Y:S02]  /*20410*/  IMAD.MOV.U32 R13, RZ, RZ, R4 ;  /* 0x000000ffff0d7224 */ /* 0x000fe400078e0004 */
[----:B------:R-:W-:Y:S02]  /*20420*/  IMAD.MOV.U32 R12, RZ, RZ, 0x2 ;  /* 0x00000002ff0c7424 */ /* 0x000fe400078e00ff */
[----:B------:R-:W-:-:S07]  /*20430*/  IMAD.MOV.U32 R3, RZ, RZ, R14 ;  /* 0x000000ffff037224 */ /* 0x000fce00078e000e */
[----:B------:R-:W-:Y:S05]  /*20440*/  WARPSYNC.COLLECTIVE R15, `(.L_x_6323) ;  /* 0x000000000f087348 */ /* 0x000fea0003c00000 */
[----:B------:R0:W1:Y:S02]  /*20450*/  SHFL.IDX P6, R14, R13, R12, R11 ;  /* 0x0000000c0d0e7389 */ /* 0x00006400000c000b */
[----:B01----:R-:W-:Y:S01]  /*20460*/  ENDCOLLECTIVE ;  /* 0x000000000000791b */ /* 0x003fe20003800000 */
.L_x_6323:
        /* <DEDUP_REMOVED lines=15> */
.L_x_6324:
[----:B------:R-:W-:Y:S02]  /*20560*/  @P0 IMAD R6, R5, 0x2, R22 ;  /* 0x0000000205060824 */ /* 0x000fe400078e0216 */
[----:B------:R-:W-:Y:S02]  /*20570*/  IMAD.MOV.U32 R13, RZ, RZ, R4 ;  /* 0x000000ffff0d7224 */ /* 0x000fe400078e0004 */
[----:B------:R-:W-:Y:S02]  /*20580*/  IMAD.MOV.U32 R12, RZ, RZ, 0x3 ;  /* 0x00000003ff0c7424 */ /* 0x000fe400078e00ff */
[----:B------:R-:W-:-:S07]  /*20590*/  IMAD.MOV.U32 R3, RZ, RZ, R14 ;  /* 0x000000ffff037224 */ /* 0x000fce00078e000e */
[----:B------:R-:W-:Y:S05]  /*205a0*/  WARPSYNC.COLLECTIVE R15, `(.L_x_6325) ;  /* 0x000000000f087348 */ /* 0x000fea0003c00000 */
[----:B------:R0:W1:Y:S02]  /*205b0*/  SHFL.IDX P6, R14, R13, R12, R11 ;  /* 0x0000000c0d0e7389 */ /* 0x00006400000c000b */
[----:B01----:R-:W-:Y:S01]  /*205c0*/  ENDCOLLECTIVE ;  /* 0x000000000000791b */ /* 0x003fe20003800000 */
.L_x_6325:
        /* <DEDUP_REMOVED lines=15> */
.L_x_6326:
[----:B------:R-:W-:Y:S02]  /*206c0*/  @P0 IMAD R6, R5, 0x2, R22 ;  /* 0x0000000205060824 */ /* 0x000fe400078e0216 */
[----:B------:R-:W-:Y:S02]  /*206d0*/  IMAD.MOV.U32 R13, RZ, RZ, R4 ;  /* 0x000000ffff0d7224 */ /* 0x000fe400078e0004 */
[----:B------:R-:W-:Y:S01]  /*206e0*/  IMAD.MOV.U32 R12, RZ, RZ, 0x4 ;  /* 0x00000004ff0c7424 */ /* 0x000fe200078e00ff */
[----:B------:R-:W-:-:S07]  /*206f0*/  MOV R3, R14 ;  /* 0x0000000e00037202 */ /* 0x000fce0000000f00 */
[----:B------:R-:W-:Y:S05]  /*20700*/  WARPSYNC.COLLECTIVE R15, `(.L_x_6327) ;  /* 0x000000000f087348 */ /* 0x000fea0003c00000 */
[----:B------:R0:W1:Y:S02]  /*20710*/  SHFL.IDX P6, R14, R13, R12, R11 ;  /* 0x0000000c0d0e7389 */ /* 0x00006400000c000b */
[----:B01----:R-:W-:Y:S01]  /*20720*/  ENDCOLLECTIVE ;  /* 0x000000000000791b */ /* 0x003fe20003800000 */
.L_x_6327:
        /* <DEDUP_REMOVED lines=15> */
.L_x_6328:
[----:B------:R-:W-:Y:S02]  /*20820*/  @P0 IMAD R6, R5, 0x2, R22 ;  /* 0x0000000205060824 */ /* 0x000fe400078e0216 */
[----:B------:R-:W-:Y:S02]  /*20830*/  IMAD.MOV.U32 R13, RZ, RZ, R4 ;  /* 0x000000ffff0d7224 */ /* 0x000fe400078e0004 */
[----:B------:R-:W-:Y:S02]  /*20840*/  IMAD.MOV.U32 R12, RZ, RZ, 0x5 ;  /* 0x00000005ff0c7424 */ /* 0x000fe400078e00ff */
[----:B------:R-:W-:-:S07]  /*20850*/  IMAD.MOV.U32 R3, RZ, RZ, R14 ;  /* 0x000000ffff037224 */ /* 0x000fce00078e000e */
[----:B------:R-:W-:Y:S05]  /*20860*/  WARPSYNC.COLLECTIVE R15, `(.L_x_6329) ;  /* 0x000000000f087348 */ /* 0x000fea0003c00000 */
[----:B------:R0:W1:Y:S02]  /*20870*/  SHFL.IDX P6, R14, R13, R12, R11 ;  /* 0x0000000c0d0e7389 */ /* 0x00006400000c000b */
[----:B01----:R-:W-:Y:S01]  /*20880*/  ENDCOLLECTIVE ;  /* 0x000000000000791b */ /* 0x003fe20003800000 */
.L_x_6329:
        /* <DEDUP_REMOVED lines=10> */
.L_x_6330:
[----:B------:R-:W-:Y:S01]  /*20930*/  @!PT LDS RZ, [RZ] ;  /* 0x00000000fffff984 */ /* 0x000fe20000000800 */
[----:B------:R-:W-:Y:S01]  /*20940*/  @!PT LDS RZ, [RZ] ;  /* 0x00000000fffff984 */ /* 0x000fe20000000800 */
[----:B------:R-:W-:Y:S01]  /*20950*/  @!PT LDS RZ, [RZ] ;  /* 0x00000000fffff984 */ /* 0x000fe20000000800 */
[----:B------:R1:W-:Y:S01]  /*20960*/  @P0 LDGSTS.E.BYPASS.LTC128B.128 [R6+0x1e400], desc[UR40][R2.64], !P2 ;  /* 0x1e40000002060fae */ /* 0x0003e2000d101d68 */
[----:B------:R-:W-:Y:S01]  /*20970*/  IMAD.MOV.U32 R0, RZ, RZ, R14 ;  /* 0x000000ffff007224 */ /* 0x000fe200078e000e */
[----:B------:R-:W-:Y:S06]  /*20980*/  BRA `(.L_x_6331) ;  /* 0xffffff9800607947 */ /* 0x000fec000383ffff */
.L_x_6175:
[----:B------:R-:W-:Y:S01]  /*20990*/  IMAD.MOV.U32 R13, RZ, RZ, R3 ;  /* 0x000000ffff0d7224 */ /* 0x000fe200078e0003 */
[----:B------:R-:W-:Y:S01]  /*209a0*/  MOV R15, 0xffffffff ;  /* 0xffffffff000f7802 */ /* 0x000fe20000000f00 */
[----:B------:R-:W-:Y:S02]  /*209b0*/  IMAD.MOV.U32 R12, RZ, RZ, RZ ;  /* 0x000000ffff0c7224 */ /* 0x000fe400078e00ff */
[----:B------:R-:W-:Y:S02]  /*209c0*/  IMAD.MOV.U32 R11, RZ, RZ, 0x181f ;  /* 0x0000181fff0b7424 */ /* 0x000fe400078e00ff */
[----:B-----5:R-:W-:Y:S02]  /*209d0*/  IMAD R2, R9, R6, RZ ;  /* 0x0000000609027224 */ /* 0x020fe400078e02ff */
[----:B------:R-:W-:-:S07]  /*209e0*/  IMAD R17, R17, 0x80, R8 ;  /* 0x0000008011117824 */ /* 0x000fce00078e0208 */
[----:B------:R-:W-:Y:S05]  /*209f0*/  WARPSYNC.COLLECTIVE R15, `(.L_x_6332) ;  /* 0x000000000f087348 */ /* 0x000fea0003c00000 */
[----:B------:R0:W1:Y:S02]  /*20a00*/  SHFL.IDX P6, R14, R13, R12, R11 ;  /* 0x0000000c0d0e7389 */ /* 0x00006400000c000b */
[----:B01----:R-:W-:Y:S01]  /*20a10*/  ENDCOLLECTIVE ;  /* 0x000000000000791b */ /* 0x003fe20003800000 */
.L_x_6332:
[C---:B------:R-:W-:Y:S01]  /*20a20*/  VIADD R10, R17.reuse, 0x10 ;  /* 0x00000010110a7836 */ /* 0x040fe20000000000 */
[C---:B------:R-:W-:Y:S01]  /*20a30*/  ISETP.GE.AND P0, PT, R17.reuse, R2, PT ;  /* 0x000000021100720c */ /* 0x040fe20003f06270 */
[C---:B------:R-:W-:Y:S01]  /*20a40*/  VIADD R8, R17.reuse, 0x40 ;  /* 0x0000004011087836 */ /* 0x040fe20000000000 */
[----:B------:R-:W-:Y:S02]  /*20a50*/  IADD3 R6, R17, 0x20, RZ ;  /* 0x0000002011067810 */ /* 0x000fe40007ffe0ff */
[----:B------:R0:W-:Y:S04]  /*20a60*/  STL [R1+0x18], R10 ;  /* 0x0000180a01007387 */ /* 0x0001e80000100800 */
[----:B------:R0:W-:Y:S01]  /*20a70*/  STL [R1+0x20], R6 ;  /* 0x0000200601007387 */ /* 0x0001e20000100800 */
[----:B------:R-:W-:-:S02]  /*20a80*/  IMAD.MOV.U32 R13, RZ, RZ, R0 ;  /* 0x000000ffff0d7224 */ /* 0x000fc400078e0000 */
[----:B------:R-:W-:-:S07]  /*20a90*/  IMAD.MOV.U32 R4, RZ, RZ, R14 ;  /* 0x000000ffff047224 */ /* 0x000fce00078e000e */
[----:B0-----:R-:W-:Y:S05]  /*20aa0*/  WARPSYNC.COLLECTIVE R15, `(.L_x_6333) ;  /* 0x000000000f087348 */ /* 0x001fea0003c00000 */
[----:B------:R1:W2:Y:S02]  /*20ab0*/  SHFL.IDX P6, R14, R13, R12, R11 ;  /* 0x0000000c0d0e7389 */ /* 0x0002a400000c000b */
[----:B012---:R-:W-:Y:S01]  /*20ac0*/  ENDCOLLECTIVE ;  /* 0x000000000000791b */ /* 0x007fe20003800000 */
.L_x_6333:
[----:B------:R-:W-:Y:S01]  /*20ad0*/  MOV R13, R3 ;  /* 0x00000003000d7202 */ /* 0x000fe20000000f00 */
[----:B------:R-:W-:Y:S02]  /*20ae0*/  IMAD.MOV.U32 R12, RZ, RZ, 0x1 ;  /* 0x00000001ff0c7424 */ /* 0x000fe400078e00ff */
[----:B------:R-:W-:-:S07]  /*20af0*/  IMAD.MOV.U32 R5, RZ, RZ, R14 ;  /* 0x000000ffff057224 */ /* 0x000fce00078e000e */
[----:B------:R-:W-:Y:S05]  /*20b00*/  WARPSYNC.COLLECTIVE R15, `(.L_x_6334) ;  /* 0x000000000f087348 */ /* 0x000fea0003c00000 */
[----:B------:R0:W1:Y:S02]  /*20b10*/  SHFL.IDX P6, R14, R13, R12, R11 ;  /* 0x0000000c0d0e7389 */ /* 0x00006400000c000b */
[----:B01----:R-:W-:Y:S01]  /*20b20*/  ENDCOLLECTIVE ;  /* 0x000000000000791b */ /* 0x003fe20003800000 */
.L_x_6334:
        /* <DEDUP_REMOVED lines=15> */
.L_x_6335:
[----:B------:R-:W-:Y:S02]  /*20c20*/  IMAD.MOV.U32 R13, RZ, RZ, R3 ;  /* 0x000000ffff0d7224 */ /* 0x000fe400078e0003 */
[----:B------:R-:W-:Y:S02]  /*20c30*/  IMAD.MOV.U32 R12, RZ, RZ, 0x2 ;  /* 0x00000002ff0c7424 */ /* 0x000fe400078e00ff */
[----:B------:R-:W-:-:S07]  /*20c40*/  IMAD.MOV.U32 R5, RZ, RZ, R14 ;  /* 0x000000ffff057224 */ /* 0x000fce00078e000e */
[----:B------:R-:W-:Y:S05]  /*20c50*/  WARPSYNC.COLLECTIVE R15, `(.L_x_6336) ;  /* 0x000000000f087348 */ /* 0x000fea0003c00000 */
[----:B------:R0:W1:Y:S02]  /*20c60*/  SHFL.IDX P6, R14, R13, R12, R11 ;  /* 0x0000000c0d0e7389 */ /* 0x00006400000c000b */
[----:B01----:R-:W-:Y:S01]  /*20c70*/  ENDCOLLECTIVE ;  /* 0x000000000000791b */ /* 0x003fe20003800000 */
.L_x_6336:
        /* <DEDUP_REMOVED lines=11> */
[----:B------:R-:W-:-:S05]  /*20d30*/  VIADD R6, R17, 0x30 ;  /* 0x0000003011067836 */ /* 0x000fca0000000000 */
[----:B------:R1:W-:Y:S04]  /*20d40*/  STL [R1+0x24], R6 ;  /* 0x0000240601007387 */ /* 0x0003e80000100800 */
[----:B------:R1:W-:Y:S01]  /*20d50*/  STL [R1+0x28], R8 ;  /* 0x0000280801007387 */ /* 0x0003e20000100800 */
[----:B0-----:R-:W-:-:S07]  /*20d60*/  IMAD.MOV.U32 R4, RZ, RZ, R14 ;  /* 0x000000ffff047224 */ /* 0x001fce00078e000e */
[----:B-1----:R-:W-:Y:S05]  /*20d70*/  WARPSYNC.COLLECTIVE R15, `(.L_x_6337) ;  /* 0x000000000f087348 */ /* 0x002fea0003c00000 */
[----:B------:R0:W2:Y:S02]  /*20d80*/  SHFL.IDX P6, R14, R13, R12, R11 ;  /* 0x0000000c0d0e7389 */ /* 0x0000a400000c000b */
[----:B012---:R-:W-:Y:S01]  /*20d90*/  ENDCOLLECTIVE ;  /* 0x000000000000791b */ /* 0x007fe20003800000 */
.L_x_6337:
[----:B------:R-:W-:Y:S02]  /*20da0*/  IMAD.MOV.U32 R13, RZ, RZ, R3 ;  /* 0x000000ffff0d7224 */ /* 0x000fe400078e0003 */
[----:B------:R-:W-:Y:S02]  /*20db0*/  IMAD.MOV.U32 R12, RZ, RZ, 0x3 ;  /* 0x00000003ff0c7424 */ /* 0x000fe400078e00ff */
[----:B------:R-:W-:-:S07]  /*20dc0*/  IMAD.MOV.U32 R5, RZ, RZ, R14 ;  /* 0x000000ffff057224 */ /* 0x000fce00078e000e */
[----:B------:R-:W-:Y:S05]  /*20dd0*/  WARPSYNC.COLLECTIVE R15, `(.L_x_6338) ;  /* 0x000000000f087348 */ /* 0x000fea0003c00000 */
[----:B------:R0:W1:Y:S02]  /*20de0*/  SHFL.IDX P6, R14, R13, R12, R11 ;  /* 0x0000000c0d0e7389 */ /* 0x00006400000c000b */
[----:B01----:R-:W-:Y:S01]  /*20df0*/  ENDCOLLECTIVE ;  /* 0x000000000000791b */ /* 0x003fe20003800000 */
.L_x_6338:
        /* <DEDUP_REMOVED lines=15> */
.L_x_6339:
[----:B------:R-:W-:Y:S02]  /*20ef0*/  IMAD.MOV.U32 R13, RZ, RZ, R3 ;  /* 0x000000ffff0d7224 */ /* 0x000fe400078e0003 */
[----:B------:R-:W-:Y:S01]  /*20f00*/  IMAD.MOV.U32 R12, RZ, RZ, 0x4 ;  /* 0x00000004ff0c7424 */ /* 0x000fe200078e00ff */
[----:B------:R-:W-:-:S07]  /*20f10*/  MOV R5, R14 ;  /* 0x0000000e00057202 */ /* 0x000fce0000000f00 */
[----:B------:R-:W-:Y:S05]  /*20f20*/  WARPSYNC.COLLECTIVE R15, `(.L_x_6340) ;  /* 0x000000000f087348 */ /* 0x000fea0003c00000 */
[----:B------:R0:W1:Y:S02]  /*20f30*/  SHFL.IDX P6, R14, R13, R12, R11 ;  /* 0x0000000c0d0e7389 */ /* 0x00006400000c000b */
[----:B01----:R-:W-:Y:S01]  /*20f40*/  ENDCOLLECTIVE ;  /* 0x000000000000791b */ /* 0x003fe20003800000 */
.L_x_6340:
        /* <DEDUP_REMOVED lines=16> */
.L_x_6341:
[----:B------:R0:W-:Y:S01]  /*21050*/  STL [R1+0x30], R8 ;  /* 0x0000300801007387 */ /* 0x0001e20000100800 */
[----:B------:R-:W-:Y:S02]  /*21060*/  IMAD.MOV.U32 R13, RZ, RZ, R3 ;  /* 0x000000ffff0d7224 */ /* 0x000fe400078e0003 */
[----:B------:R-:W-:Y:S02]  /*21070*/  IMAD.MOV.U32 R12, RZ, RZ, 0x5 ;  /* 0x00000005ff0c7424 */ /* 0x000fe400078e00ff */
[----:B------:R-:W-:-:S07]  /*21080*/  IMAD.MOV.U32 R4, RZ, RZ, R14 ;  /* 0x000000ffff047224 */ /* 0x000fce00078e000e */
[----:B0-----:R-:W-:Y:S05]  /*21090*/  WARPSYNC.COLLECTIVE R15, `(.L_x_6342) ;  /* 0x000000000f087348 */ /* 0x001fea0003c00000 */
[----:B------:R1:W2:Y:S02]  /*210a0*/  SHFL.IDX P6, R14, R13, R12, R11 ;  /* 0x0000000c0d0e7389 */ /* 0x0002a400000c000b */
[----:B012---:R-:W-:Y:S01]  /*210b0*/  ENDCOLLECTIVE ;  /* 0x000000000000791b */ /* 0x007fe20003800000 */
.L_x_6342:
        /* <DEDUP_REMOVED lines=10> */
.L_x_6343:
        /* <DEDUP_REMOVED lines=13> */
.L_x_6344:
        /* <DEDUP_REMOVED lines=10> */
.L_x_6345:
[----:B------:R-:W-:Y:S01]  /*212d0*/  @!PT LDS RZ, [RZ] ;  /* 0x00000000fffff984 */ /* 0x000fe20000000800 */
[----:B------:R-:W-:Y:S01]  /*212e0*/  @!PT LDS RZ, [RZ] ;  /* 0x00000000fffff984 */ /* 0x000fe20000000800 */
[----:B------:R-:W-:Y:S01]  /*212f0*/  @!PT LDS RZ, [RZ] ;  /* 0x00000000fffff984 */ /* 0x000fe20000000800 */
[----:B------:R0:W-:Y:S01]  /*21300*/  @!P0 LDGSTS.E.BYPASS.LTC128B.128 [R25+0x1ac00], desc[UR40][R4.64], !P1 ;  /* 0x1ac0000004198fae */ /* 0x0001e2000c901d68 */
[----:B------:R-:W-:Y:S02]  /*21310*/  ISETP.GE.AND P0, PT, R8, R2, PT ;  /* 0x000000020800720c */ /* 0x000fe40003f06270 */
[----:B------:R-:W-:Y:S01]  /*21320*/  MOV R13, R3 ;  /* 0x00000003000d7202 */ /* 0x000fe20000000f00 */
[----:B------:R-:W-:Y:S02]  /*21330*/  IMAD.MOV.U32 R12, RZ, RZ, 0x7 ;  /* 0x00000007ff0c7424 */ /* 0x000fe400078e00ff */
[----:B0-----:R-:W-:-:S08]  /*21340*/  IMAD.MOV.U32 R4, RZ, RZ, R14 ;  /* 0x000000ffff047224 */ /* 0x001fd000078e000e */
[----:B------:R-:W-:Y:S05]  /*21350*/  WARPSYNC.COLLECTIVE R15, `(.L_x_6346) ;  /* 0x000000000f087348 */ /* 0x000fea0003c00000 */
[----:B------:R0:W1:Y:S02]  /*21360*/  SHFL.IDX P6, R14, R13, R12, R11 ;  /* 0x0000000c0d0e7389 */ /* 0x00006400000c000b */
[----:B01----:R-:W-:Y:S01]  /*21370*/  ENDCOLLECTIVE ;  /* 0x000000000000791b */ /* 0x003fe20003800000 */
.L_x_6346:
        /* <DEDUP_REMOVED lines=10> */
.L_x_6347:
[----:B------:R-:W-:Y:S01]  /*21420*/  @!PT LDS RZ, [RZ] ;  /* 0x00000000fffff984 */ /* 0x000fe20000000800 */
[----:B------:R-:W-:Y:S01]  /*21430*/  @!PT LDS RZ, [RZ] ;  /* 0x00000000fffff984 */ /* 0x000fe20000000800 */
[----:B------:R-:W-:Y:S01]  /*21440*/  @!PT LDS RZ, [RZ] ;  /* 0x00000000fffff984 */ /* 0x000fe20000000800 */
[----:B------:R1:W-:Y:S01]  /*21450*/  @!P0 LDGSTS.E.BYPASS.LTC128B.128 [R25+0x1b400], desc[UR40][R4.64], !P1 ;  /* 0x1b40000004198fae */ /* 0x0003e2000c901d68 */
[----:B------:R-:W-:Y:S01]  /*21460*/  IMAD.MOV.U32 R0, RZ, RZ, R14 ;  /* 0x000000ffff007224 */ /* 0x000fe200078e000e */
[----:B------:R-:W-:Y:S06]  /*21470*/  BRA `(.L_x_6348) ;  /* 0xffffff9800b47947 */ /* 0x000fec000383ffff */
.L_x_6179:
[----:B------:R-:W2:Y:S04]  /*21480*/  LDL.LU R15, [R1+0x4] ;  /* 0x00000400010f7983 */ /* 0x000ea80000300800 */
[----:B------:R-:W3:Y:S04]  /*21490*/  LDL.LU R14, [R1+0x18] ;  /* 0x00001800010e7983 */ /* 0x000ee80000300800 */
[----:B------:R-:W4:Y:S04]  /*214a0*/  LDL.LU R13, [R1+0x20] ;  /* 0x00002000010d7983 */ /* 0x000f280000300800 */
[----:B------:R-:W5:Y:S04]  /*214b0*/  LDL.LU R12, [R1+0x24] ;  /* 0x00002400010c7983 */ /* 0x000f680000300800 */
[----:B------:R-:W5:Y:S04]  /*214c0*/  LDL.LU R11, [R1+0x28] ;  /* 0x00002800010b7983 */ /* 0x000f680000300800 */
[----:B------:R-:W5:Y:S04]  /*214d0*/  LDL.LU R10, [R1+0x30] ;  /* 0x00003000010a7983 */ /* 0x000f680000300800 */
[----:B------:R-:W5:Y:S04]  /*214e0*/  LDL.LU R9, [R1+0x34] ;  /* 0x0000340001097983 */ /* 0x000f680000300800 */
[----:B------:R-:W5:Y:S01]  /*214f0*/  LDL.LU R8, [R1] ;  /* 0x0000000001087983 */ /* 0x000f620000300800 */
[----:B------:R-:W-:Y:S01]  /*21500*/  BSSY B0, `(.L_x_6349) ;  /* 0x000001b000007945 */ /* 0x000fe20003800000 */
[----:B--2---:R-:W-:-:S02]  /*21510*/  IMAD R5, R15, R6, RZ ;  /* 0x000000060f057224 */ /* 0x004fc400078e02ff */
[----:B------:R-:W-:-:S03]  /*21520*/  IMAD.MOV.U32 R15, RZ, RZ, -0x1 ;  /* 0xffffffffff0f7424 */ /* 0x000fc600078e00ff */
[-C--:B------:R-:W-:Y:S02]  /*21530*/  ISETP.GE.AND P0, PT, R17, R5.reuse, PT ;  /* 0x000000051100720c */ /* 0x080fe40003f06270 */
[-C--:B---3--:R-:W-:Y:S02]  /*21540*/  ISETP.GE.AND P6, PT, R14, R5.reuse, PT ;  /* 0x000000050e00720c */ /* 0x088fe40003fc6270 */
[----:B----4-:R-:W-:Y:S01]  /*21550*/  ISETP.GE.AND P5, PT, R13, R5, PT ;  /* 0x000000050d00720c */ /* 0x010fe20003fa6270 */
[----:B------:R-:W-:Y:S01]  /*21560*/  IMAD.MOV.U32 R13, RZ, RZ, R0 ;  /* 0x000000ffff0d7224 */ /* 0x000fe200078e0000 */
[----:B-----5:R-:W-:-:S07]  /*21570*/  LOP3.LUT R8, R8, 0xfffffbff, RZ, 0xc0, !PT ;  /* 0xfffffbff08087812 */ /* 0x020fce00078ec0ff */
[----:B------:R-:W-:Y:S02]  /*21580*/  @P0 LOP3.LUT R8, R8, 0x400, RZ, 0xfc, !PT ;  /* 0x0000040008080812 */ /* 0x000fe400078efcff */
[-C--:B------:R-:W-:Y:S02]  /*21590*/  ISETP.GE.AND P0, PT, R12, R5.reuse, PT ;  /* 0x000000050c00720c */ /* 0x080fe40003f06270 */
[----:B------:R-:W-:Y:S02]  /*215a0*/  LOP3.LUT R8, R8, 0xfffffdff, RZ, 0xc0, !PT ;  /* 0xfffffdff08087812 */ /* 0x000fe400078ec0ff */
[----:B------:R-:W-:Y:S02]  /*215b0*/  MOV R12, RZ ;  /* 0x000000ff000c7202 */ /* 0x000fe40000000f00 */
[----:B------:R-:W-:Y:S02]  /*215c0*/  @P6 LOP3.LUT R8, R8, 0x200, RZ, 0xfc, !PT ;  /* 0x0000020008086812 */ /* 0x000fe400078efcff */
[----:B------:R-:W-:Y:S01]  /*215d0*/  ISETP.GE.AND P6, PT, R11, R5, PT ;  /* 0x000000050b00720c */ /* 0x000fe20003fc6270 */
        /* <DEDUP_REMOVED lines=8> */
[----:B------:R-:W-:-:S05]  /*21660*/  @P6 LOP3.LUT R8, R8, 0x40, RZ, 0xfc, !PT ;  /* 0x0000004008086812 */ /* 0x000fca00078efcff */
[----:B------:R0:W-:Y:S02]  /*21670*/  STL [R1], R8 ;  /* 0x0000000801007387 */ /* 0x0001e40000100800 */
[----:B0-----:R-:W-:Y:S05]  /*21680*/  WARPSYNC.COLLECTIVE R15, `(.L_x_6350) ;  /* 0x000000000f087348 */ /* 0x001fea0003c00000 */
[----:B------:R1:W2:Y:S02]  /*21690*/  SHFL.IDX P6, R14, R13, R12, R11 ;  /* 0x0000000c0d0e7389 */ /* 0x0002a400000c000b */
[----:B012---:R-:W-:Y:S01]  /*216a0*/  ENDCOLLECTIVE ;  /* 0x000000000000791b */ /* 0x007fe20003800000 */
.L_x_6350:
[----:B------:R-:W-:Y:S05]  /*216b0*/  BSYNC B0 ;  /* 0x0000000000007941 */ /* 0x000fea0003800000 */
.L_x_6349:
[----:B------:R-:W-:Y:S01]  /*216c0*/  IMAD.MOV.U32 R13, RZ, RZ, R4 ;  /* 0x000000ffff0d7224 */ /* 0x000fe200078e0004 */
[----:B------:R-:W-:Y:S01]  /*216d0*/  MOV R11, 0x181f ;  /* 0x0000181f000b7802 */ /* 0x000fe20000000f00 */
[----:B------:R-:W-:Y:S01]  /*216e0*/  IMAD.MOV.U32 R12, RZ, RZ, RZ ;  /* 0x000000ffff0c7224 */ /* 0x000fe200078e00ff */
[----:B------:R-:W-:Y:S01]  /*216f0*/  LOP3.LUT R8, R8, 0xffffbfff, RZ, 0xc0, !PT ;  /* 0xffffbfff08087812 */ /* 0x000fe200078ec0ff */
[----:B------:R-:W-:Y:S02]  /*21700*/  IMAD.MOV.U32 R15, RZ, RZ, -0x1 ;  /* 0xffffffffff0f7424 */ /* 0x000fe400078e00ff */
[----:B------:R-:W-:Y:S01]  /*21710*/  IMAD.MOV.U32 R2, RZ, RZ, R14 ;  /* 0x000000ffff027224 */ /* 0x000fe200078e000e */
[----:B------:R-:W-:-:S07]  /*21720*/  @P5 LOP3.LUT R8, R8, 0x4000, RZ, 0xfc, !PT ;  /* 0x0000400008085812 */ /* 0x000fce00078efcff */
[----:B------:R-:W-:Y:S05]  /*21730*/  WARPSYNC.COLLECTIVE R15, `(.L_x_6351) ;  /* 0x000000000f087348 */ /* 0x000fea0003c00000 */
[----:B------:R0:W1:Y:S02]  /*21740*/  SHFL.IDX P6, R14, R13, R12, R11 ;  /* 0x0000000c0d0e7389 */ /* 0x00006400000c000b */
[----:B01----:R-:W-:Y:S01]  /*21750*/  ENDCOLLECTIVE ;  /* 0x000000000000791b */ /* 0x003fe20003800000 */
.L_x_6351:
[C---:B------:R-:W-:Y:S02]  /*21760*/  LOP3.LUT P5, RZ, R8.reuse, 0x200, RZ, 0xc0, !PT ;  /* 0x0000020008ff7812 */ /* 0x040fe400078ac0ff */
[----:B------:R-:W-:-:S04]  /*21770*/  LOP3.LUT R8, R8, 0xffffdfff, RZ, 0xc0, !PT ;  /* 0xffffdfff08087812 */ /* 0x000fc800078ec0ff */
[----:B------:R-:W-:-:S04]  /*21780*/  @P0 LOP3.LUT R8, R8, 0x2000, RZ, 0xfc, !PT ;  /* 0x0000200008080812 */ /* 0x000fc800078efcff */
[----:B------:R-:W-:Y:S01]  /*21790*/  LOP3.LUT P0, RZ, R8, 0x400, RZ, 0xc0, !PT ;  /* 0x0000040008ff7812 */ /* 0x000fe2000780c0ff */
[----:B------:R0:W-:Y:S01]  /*217a0*/  STL [R1], R8 ;  /* 0x0000000801007387 */ /* 0x0001e20000100800 */
[----:B------:R-:W-:Y:S02]  /*217b0*/  IMAD.MOV.U32 R13, RZ, RZ, R0 ;  /* 0x000000ffff0d7224 */ /* 0x000fe400078e0000 */
[----:B------:R-:W-:Y:S02]  /*217c0*/  IMAD.MOV.U32 R12, RZ, RZ, 0x1 ;  /* 0x00000001ff0c7424 */ /* 0x000fe400078e00ff */
[----:B------:R-:W-:-:S07]  /*217d0*/  IMAD.MOV.U32 R3, RZ, RZ, R14 ;  /* 0x000000ffff037224 */ /* 0x000fce00078e000e */
[----:B------:R-:W-:-:S05]  /*217e0*/  @!P0 LEA R3, P6, R7, R3, 0x1 ;  /* 0x0000000307038211 */ /* 0x000fca00078c08ff */
[----:B------:R-:W-:-:S05]  /*217f0*/  @!P0 IMAD.X R2, RZ, RZ, R2, P6 ;  /* 0x000000ffff028224 */ /* 0x000fca00030e0602 */
[----:B0-----:R-:W-:-:S07]  /*21800*/  @!P0 LOP3.LUT R3, R3, R2, RZ, 0x3c, !PT ;  /* 0x0000000203038212 */ /* 0x001fce00078e3cff */
[----:B------:R-:W-:Y:S05]  /*21810*/  WARPSYNC.COLLECTIVE R15, `(.L_x_6352) ;  /* 0x000000000f087348 */ /* 0x000fea0003c00000 */
[----:B------:R0:W1:Y:S02]  /*21820*/  SHFL.IDX P6, R14, R13, R12, R11 ;  /* 0x0000000c0d0e7389 */ /* 0x00006400000c000b */
[----:B01----:R-:W-:Y:S01]  /*21830*/  ENDCOLLECTIVE ;  /* 0x000000000000791b */ /* 0x003fe20003800000 */
.L_x_6352:
        /* <DEDUP_REMOVED lines=10> */
[----:B------:R-:W-:Y:S02]  /*218e0*/  MOV R6, R14 ;  /* 0x0000000e00067202 */ /* 0x000fe40000000f00 */
[----:B------:R-:W-:-:S13]  /*218f0*/  LOP3.LUT P0, RZ, R8, 0x100, RZ, 0xc0, !PT ;  /* 0x0000010008ff7812 */ /* 0x000fda000780c0ff */
[----:B0-----:R-:W-:Y:S05]  /*21900*/  WARPSYNC.COLLECTIVE R15, `(.L_x_6353) ;  /* 0x000000000f087348 */ /* 0x001fea0003c00000 */
[----:B------:R1:W2:Y:S02]  /*21910*/  SHFL.IDX P6, R14, R13, R12, R11 ;  /* 0x0000000c0d0e7389 */ /* 0x0002a400000c000b */
[----:B012---:R-:W-:Y:S01]  /*21920*/  ENDCOLLECTIVE ;  /* 0x000000000000791b */ /* 0x007fe20003800000 */
.L_x_6353:
        /* <DEDUP_REMOVED lines=12> */
.L_x_6354:
[----:B------:R-:W-:Y:S01]  /*219f0*/  @!PT LDS RZ, [RZ] ;  /* 0x00000000fffff984 */ /* 0x000fe20000000800 */
[----:B------:R-:W-:Y:S01]  /*21a00*/  @!PT LDS RZ, [RZ] ;  /* 0x00000000fffff984 */ /* 0x000fe20000000800 */
[----:B------:R-:W-:Y:S01]  /*21a10*/  @!PT LDS RZ, [RZ] ;  /* 0x00000000fffff984 */ /* 0x000fe20000000800 */
[----:B------:R0:W-:Y:S04]  /*21a20*/  @!P5 LDGSTS.E.BYPASS.LTC128B.128 [R25+0x26c00], desc[UR40][R2.64+0x80], !P3 ;  /* 0x26c000800219dfae */ /* 0x0001e8000d901d68 */
[----:B------:R0:W-:Y:S04]  /*21a30*/  @!P5 LDGSTS.E.BYPASS.LTC128B.128 [R25+0x2ac00], desc[UR40][R2.64+0x100], !P2 ;  /* 0x2ac001000219dfae */ /* 0x0001e8000d101d68 */
[----:B------:R0:W-:Y:S01]  /*21a40*/  @!P5 LDGSTS.E.BYPASS.LTC128B.128 [R25+0x2ec00], desc[UR40][R2.64+0x180], !P1 ;  /* 0x2ec001800219dfae */ /* 0x0001e2000c901d68 */
[----:B------:R-:W-:Y:S01]  /*21a50*/  LOP3.LUT P5, RZ, R8, 0x80, RZ, 0xc0, !PT ;  /* 0x0000008008ff7812 */ /* 0x000fe200078ac0ff */
[----:B------:R-:W-:Y:S01]  /*21a60*/  IMAD.MOV.U32 R13, RZ, RZ, R4 ;  /* 0x000000ffff0d7224 */ /* 0x000fe200078e0004 */
[----:B------:R-:W-:-:S11]  /*21a70*/  MOV R6, R14 ;  /* 0x0000000e00067202 */ /* 0x000fd60000000f00 */
[----:B0-----:R-:W-:Y:S05]  /*21a80*/  WARPSYNC.COLLECTIVE R15, `(.L_x_6355) ;  /* 0x000000000f087348 */ /* 0x001fea0003c00000 */
[----:B------:R1:W2:Y:S02]  /*21a90*/  SHFL.IDX P6, R14, R13, R12, R11 ;  /* 0x0000000c0d0e7389 */ /* 0x0002a400000c000b */
[----:B012---:R-:W-:Y:S01]  /*21aa0*/  ENDCOLLECTIVE ;  /* 0x000000000000791b */ /* 0x007fe20003800000 */
.L_x_6355:
        /* <DEDUP_REMOVED lines=12> */
.L_x_6356:
        /* <DEDUP_REMOVED lines=12> */
.L_x_6357:
        /* <DEDUP_REMOVED lines=12> */
.L_x_6358:
        /* <DEDUP_REMOVED lines=12> */
.L_x_6359:
        /* <DEDUP_REMOVED lines=12> */
.L_x_6360:
        /* <DEDUP_REMOVED lines=12> */
.L_x_6361:
        /* <DEDUP_REMOVED lines=12> */
.L_x_6362:
[----:B------:R-:W-:Y:S01]  /*21ff0*/  @!PT LDS RZ, [RZ] ;  /* 0x00000000fffff984 */ /* 0x000fe20000000800 */
[----:B------:R-:W-:Y:S01]  /*22000*/  @!PT LDS RZ, [RZ] ;  /* 0x00000000fffff984 */ /* 0x000fe20000000800 */
[----:B------:R-:W-:Y:S01]  /*22010*/  @!PT LDS RZ, [RZ] ;  /* 0x00000000fffff984 */ /* 0x000fe20000000800 */
[----:B------:R0:W-:Y:S04]  /*22020*/  @!P5 LDGSTS.E.BYPASS.LTC128B.128 [R25+0x28c00], desc[UR40][R2.64+0x80], !P3 ;  /* 0x28c000800219dfae */ /* 0x0001e8000d901d68 */
[----:B------:R0:W-:Y:S04]  /*22030*/  @!P5 LDGSTS.E.BYPASS.LTC128B.128 [R25+0x2cc00], desc[UR40][R2.64+0x100], !P2 ;  /* 0x2cc001000219dfae */ /* 0x0001e8000d101d68 */
[----:B------:R0:W-:Y:S01]  /*22040*/  @!P5 LDGSTS.E.BYPASS.LTC128B.128 [R25+0x30c00], desc[UR40][R2.64+0x180], !P1 ;  /* 0x30c001800219dfae */ /* 0x0001e2000c901d68 */
[----:B------:R-:W-:Y:S01]  /*22050*/  IMAD.MOV.U32 R13, RZ, RZ, R4 ;  /* 0x000000ffff0d7224 */ /* 0x000fe200078e0004 */
[----:B------:R-:W-:-:S07]  /*22060*/  MOV R6, R14 ;  /* 0x0000000e00067202 */ /* 0x000fce0000000f00 */
[----:B0-----:R-:W-:Y:S05]  /*22070*/  WARPSYNC.COLLECTIVE R15, `(.L_x_6363) ;  /* 0x000000000f087348 */ /* 0x001fea0003c00000 */
[----:B------:R1:W2:Y:S02]  /*22080*/  SHFL.IDX P6, R14, R13, R12, R11 ;  /* 0x0000000c0d0e7389 */ /* 0x0002a400000c000b */
[----:B012---:R-:W-:Y:S01]  /*22090*/  ENDCOLLECTIVE ;  /* 0x000000000000791b */ /* 0x007fe20003800000 */
.L_x_6363:
[----:B------:R-:W-:Y:S02]  /*220a0*/  IMAD.MOV.U32 R13, RZ, RZ, R0 ;  /* 0x000000ffff0d7224 */ /* 0x000fe400078e0000 */
[----:B------:R-:W-:Y:S02]  /*220b0*/  IMAD.MOV.U32 R12, RZ, RZ, 0x7 ;  /* 0x00000007ff0c7424 */ /* 0x000fe400078e00ff */
[----:B------:R-:W-:-:S07]  /*220c0*/  IMAD.MOV.U32 R2, RZ, RZ, R14 ;  /* 0x000000ffff027224 */ /* 0x000fce00078e000e */
[----:B------:R-:W-:Y:S05]  /*220d0*/  WARPSYNC.COLLECTIVE R15, `(.L_x_6364) ;  /* 0x000000000f087348 */ /* 0x000fea0003c00000 */
[----:B------:R0:W1:Y:S02]  /*220e0*/  SHFL.IDX P6, R14, R13, R12, R11 ;  /* 0x0000000c0d0e7389 */ /* 0x00006400000c000b */
[----:B01----:R-:W-:Y:S01]  /*220f0*/  ENDCOLLECTIVE ;  /* 0x000000000000791b */ /* 0x003fe20003800000 */
.L_x_6364:
        /* <DEDUP_REMOVED lines=9> */
[----:B------:R-:W-:-:S03]  /*22190*/  MOV R6, R14 ;  /* 0x0000000e00067202 */ /* 0x000fc60000000f00 */
[----:B------:R0:W-:Y:S04]  /*221a0*/  @!P0 LDGSTS.E.BYPASS.LTC128B.128 [R25+0x31400], desc[UR40][R2.64+0x180], !P1 ;  /* 0x3140018002198fae */ /* 0x0001e8000c901d68 */
[----:B0-----:R-:W-:Y:S05]  /*221b0*/  WARPSYNC.COLLECTIVE R15, `(.L_x_6365) ;  /* 0x000000000f087348 */ /* 0x001fea0003c00000 */
[----:B------:R1:W2:Y:S02]  /*221c0*/  SHFL.IDX P6, R14, R13, R12, R11 ;  /* 0x0000000c0d0e7389 */ /* 0x0002a400000c000b */
[----:B012---:R-:W-:Y:S01]  /*221d0*/  ENDCOLLECTIVE ;  /* 0x000000000000791b */ /* 0x007fe20003800000 */
.L_x_6365:
[----:B------:R-:W-:Y:S01]  /*221e0*/  IMAD.MOV.U32 R2, RZ, RZ, R14 ;  /* 0x000000ffff027224 */ /* 0x000fe200078e000e */
[----:B------:R-:W-:Y:S06]  /*221f0*/  BRA `(.L_x_6366) ;  /* 0xffffff9800147947 */ /* 0x000fec000383ffff */
.L_x_6184:
[----:B0-----:R0:W1:Y:S02]  /*22200*/  SYNCS.PHASECHK.TRANS64.TRYWAIT P0, [R22+URZ+0x32420], R3 ;  /* 0x03242003160075a7 */ /* 0x001064000800017f */
[----:B-1----:R-:W-:Y:S05]  /*22210*/  @!P0 NANOSLEEP.SYNCS 0x989680 ;  /* 0x009896800000895d */ /* 0x002fea0003900000 */
[----:B------:R-:W1:Y:S02]  /*22220*/  @!P0 SYNCS.PHASECHK.TRANS64 P0, [R22+URZ+0x32420], R3 ;  /* 0x03242003160085a7 */ /* 0x000e64000800007f */
[----:B-1----:R-:W-:Y:S05]  /*22230*/  @!P0 BRA `(.L_x_6184) ;  /* 0xfffffffc00f08947 */ /* 0x002fea000383ffff */
[----:B------:R-:W-:Y:S05]  /*22240*/  BRA `(.L_x_6367) ;  /* 0xffffff9800887947 */ /* 0x000fea000383ffff */
.L_x_6187:
[----:B-1----:R1:W3:Y:S02]  /*22250*/  SYNCS.PHASECHK.TRANS64.TRYWAIT P0, [R29+URZ+0x32460], R0 ;  /* 0x032460001d0075a7 */ /* 0x0022e4000800017f */
[----:B---3--:R-:W-:Y:S05]  /*22260*/  @!P0 NANOSLEEP.SYNCS 0x989680 ;  /* 0x009896800000895d */ /* 0x008fea0003900000 */
[----:B------:R-:W3:Y:S02]  /*22270*/  @!P0 SYNCS.PHASECHK.TRANS64 P0, [R29+URZ+0x32460], R0 ;  /* 0x032460001d0085a7 */ /* 0x000ee4000800007f */
[----:B---3--:R-:W-:Y:S05]  /*22280*/  @!P0 BRA `(.L_x_6187) ;  /* 0xfffffffc00f08947 */ /* 0x008fea000383ffff */
[----:B------:R-:W-:Y:S05]  /*22290*/  BRA `(.L_x_6368) ;  /* 0xffffff9800987947 */ /* 0x000fea000383ffff */
.L_x_6188:
        /* <DEDUP_REMOVED lines=8> */
.L_x_6370:
[----:B------:R-:W-:Y:S05]  /*22320*/  BSYNC B0 ;  /* 0x0000000000007941 */ /* 0x000fea0003800000 */
.L_x_6369:
[----:B------:R-:W0:Y:S01]  /*22330*/  S2R R8, SR_TID.X ;  /* 0x0000000000087919 */ /* 0x000e220000002100 */
[----:B------:R-:W-:Y:S01]  /*22340*/  IMAD.MOV.U32 R13, RZ, RZ, R5 ;  /* 0x000000ffff0d7224 */ /* 0x000fe200078e0005 */
[----:B------:R-:W-:Y:S01]  /*22350*/  MOV R15, 0xffffffff ;  /* 0xffffffff000f7802 */ /* 0x000fe20000000f00 */
[----:B------:R-:W-:Y:S01]  /*22360*/  IMAD.MOV.U32 R12, RZ, RZ, RZ ;  /* 0x000000ffff0c7224 */ /* 0x000fe200078e00ff */
[C---:B------:R-:W-:Y:S01]  /*22370*/  LOP3.LUT P2, RZ, R7.reuse, 0x2, RZ, 0xc0, !PT ;  /* 0x0000000207ff7812 */ /* 0x040fe2000784c0ff */
[----:B------:R-:W-:Y:S01]  /*22380*/  IMAD.MOV.U32 R11, RZ, RZ, 0x181f ;  /* 0x0000181fff0b7424 */ /* 0x000fe200078e00ff */
[----:B------:R-:W-:Y:S01]  /*22390*/  LOP3.LUT P1, RZ, R7, 0x4, RZ, 0xc0, !PT ;  /* 0x0000000407ff7812 */ /* 0x000fe2000782c0ff */
[----:B------:R-:W-:Y:S02]  /*223a0*/  IMAD.MOV.U32 R3, RZ, RZ, R14 ;  /* 0x000000ffff037224 */ /* 0x000fe400078e000e */
[----:B------:R-:W-:-:S10]  /*223b0*/  IMAD R4, R4, 0x2, R22 ;  /* 0x0000000204047824 */ /* 0x000fd400078e0216 */
[----:B0-----:R-:W-:Y:S05]  /*223c0*/  WARPSYNC.COLLECTIVE R15, `(.L_x_6371) ;  /* 0x000000000f087348 */ /* 0x001fea0003c00000 */
[----:B------:R1:W2:Y:S02]  /*223d0*/  SHFL.IDX P6, R14, R13, R12, R11 ;  /* 0x0000000c0d0e7389 */ /* 0x0002a400000c000b */
[----:B012---:R-:W-:Y:S01]  /*223e0*/  ENDCOLLECTIVE ;  /* 0x000000000000791b */ /* 0x007fe20003800000 */
.L_x_6371:
[----:B------:R-:W-:Y:S01]  /*223f0*/  ISETP.LT.OR P3, PT, R30, 0x1, !P1 ;  /* 0x000000011e00780c */ /* 0x000fe20004f61670 */
        /* <DEDUP_REMOVED lines=9> */
.L_x_6372:
        /* <DEDUP_REMOVED lines=17> */
.L_x_6373:
[----:B------:R-:W-:Y:S02]  /*225a0*/  IMAD.MOV.U32 R13, RZ, RZ, R6 ;  /* 0x000000ffff0d7224 */ /* 0x000fe400078e0006 */
[----:B------:R-:W-:Y:S01]  /*225b0*/  IMAD.MOV.U32 R12, RZ, RZ, 0x2 ;  /* 0x00000002ff0c7424 */ /* 0x000fe200078e00ff */
[----:B------:R-:W-:-:S13]  /*225c0*/  IADD3 R2, P3, R14, R0, RZ ;  /* 0x000000000e027210 */ /* 0x000fda0007f7e0ff */
[----:B------:R-:W-:Y:S05]  /*225d0*/  WARPSYNC.COLLECTIVE R15, `(.L_x_6374) ;  /* 0x000000000f087348 */ /* 0x000fea0003c00000 */
[----:B------:R0:W1:Y:S02]  /*225e0*/  SHFL.IDX P6, R14, R13, R12, R11 ;  /* 0x0000000c0d0e7389 */ /* 0x00006400000c000b */
[----:B01----:R-:W-:Y:S01]  /*225f0*/  ENDCOLLECTIVE ;  /* 0x000000000000791b */ /* 0x003fe20003800000 */
.L_x_6374:
        /* <DEDUP_REMOVED lines=17> */
.L_x_6375:
[----:B------:R-:W-:Y:S02]  /*22710*/  IMAD.MOV.U32 R13, RZ, RZ, R6 ;  /* 0x000000ffff0d7224 */ /* 0x000fe400078e0006 */
[----:B------:R-:W-:Y:S01]  /*22720*/  IMAD.MOV.U32 R12, RZ, RZ, 0x3 ;  /* 0x00000003ff0c7424 */ /* 0x000fe200078e00ff */
[----:B------:R-:W-:-:S13]  /*22730*/  IADD3 R2, P3, R14, R0, RZ ;  /* 0x000000000e027210 */ /* 0x000fda0007f7e0ff */
[----:B------:R-:W-:Y:S05]  /*22740*/  WARPSYNC.COLLECTIVE R15, `(.L_x_6376) ;  /* 0x000000000f087348 */ /* 0x000fea0003c00000 */
[----:B------:R0:W1:Y:S02]  /*22750*/  SHFL.IDX P6, R14, R13, R12, R11 ;  /* 0x0000000c0d0e7389 */ /* 0x00006400000c000b */
[----:B01----:R-:W-:Y:S01]  /*22760*/  ENDCOLLECTIVE ;  /* 0x000000000000791b */ /* 0x003fe20003800000 */
.L_x_6376:
        /* <DEDUP_REMOVED lines=17> */
.L_x_6377:
[----:B------:R-:W-:Y:S02]  /*22880*/  IMAD.MOV.U32 R13, RZ, RZ, R6 ;  /* 0x000000ffff0d7224 */ /* 0x000fe400078e0006 */
[----:B------:R-:W-:Y:S01]  /*22890*/  IMAD.MOV.U32 R12, RZ, RZ, 0x4 ;  /* 0x00000004ff0c7424 */ /* 0x000fe200078e00ff */
[----:B------:R-:W-:-:S13]  /*228a0*/  IADD3 R2, P3, R14, R0, RZ ;  /* 0x000000000e027210 */ /* 0x000fda0007f7e0ff */
[----:B------:R-:W-:Y:S05]  /*228b0*/  WARPSYNC.COLLECTIVE R15, `(.L_x_6378) ;  /* 0x000000000f087348 */ /* 0x000fea0003c00000 */
[----:B------:R0:W1:Y:S02]  /*228c0*/  SHFL.IDX P6, R14, R13, R12, R11 ;  /* 0x0000000c0d0e7389 */ /* 0x00006400000c000b */
[----:B01----:R-:W-:Y:S01]  /*228d0*/  ENDCOLLECTIVE ;  /* 0x000000000000791b */ /* 0x003fe20003800000 */
.L_x_6378:
        /* <DEDUP_REMOVED lines=17> */
.L_x_6379:
[----:B------:R-:W-:Y:S01]  /*229f0*/  MOV R13, R6 ;  /* 0x00000006000d7202 */ /* 0x000fe20000000f00 */
[----:B------:R-:W-:Y:S01]  /*22a00*/  IMAD.MOV.U32 R12, RZ, RZ, 0x5 ;  /* 0x00000005ff0c7424 */ /* 0x000fe200078e00ff */
[----:B------:R-:W-:-:S13]  /*22a10*/  IADD3 R2, P3, R14, R0, RZ ;  /* 0x000000000e027210 */ /* 0x000fda0007f7e0ff */
[----:B------:R-:W-:Y:S05]  /*22a20*/  WARPSYNC.COLLECTIVE R15, `(.L_x_6380) ;  /* 0x000000000f087348 */ /* 0x000fea0003c00000 */
[----:B------:R0:W1:Y:S02]  /*22a30*/  SHFL.IDX P6, R14, R13, R12, R11 ;  /* 0x0000000c0d0e7389 */ /* 0x00006400000c000b */
[----:B01----:R-:W-:Y:S01]  /*22a40*/  ENDCOLLECTIVE ;  /* 0x000000000000791b */ /* 0x003fe20003800000 */
.L_x_6380:
        /* <DEDUP_REMOVED lines=12> */
.L_x_6381:
        /* <DEDUP_REMOVED lines=9> */
.L_x_6195:
[----:B0-----:R0:W1:Y:S02]  /*22ba0*/  SYNCS.PHASECHK.TRANS64.TRYWAIT P0, [R6+URZ+0x32440], R21 ;  /* 0x03244015060075a7 */ /* 0x001064000800017f */
[----:B-1----:R-:W-:Y:S05]  /*22bb0*/  @!P0 NANOSLEEP.SYNCS 0x989680 ;  /* 0x009896800000895d */ /* 0x002fea0003900000 */
[----:B------:R-:W1:Y:S02]  /*22bc0*/  @!P0 SYNCS.PHASECHK.TRANS64 P0, [R6+URZ+0x32440], R21 ;  /* 0x03244015060085a7 */ /* 0x000e64000800007f */
[----:B-1----:R-:W-:Y:S05]  /*22bd0*/  @!P0 BRA `(.L_x_6195) ;  /* 0xfffffffc00f08947 */ /* 0x002fea000383ffff */
[----:B------:R-:W-:Y:S05]  /*22be0*/  BRA `(.L_x_6383) ;  /* 0xffffff9c00307947 */ /* 0x000fea000383ffff */
.L_x_6196:
        /* <DEDUP_REMOVED lines=8> */
.L_x_6385:
[----:B------:R-:W-:Y:S05]  /*22c70*/  BSYNC B1 ;  /* 0x0000000000017941 */ /* 0x000fea0003800000 */
.L_x_6384:
        /* <DEDUP_REMOVED lines=9> */
.L_x_6386:
[----:B------:R-:W-:Y:S02]  /*22d10*/  IMAD.MOV.U32 R13, RZ, RZ, R9 ;  /* 0x000000ffff0d7224 */ /* 0x000fe400078e0009 */
[----:B------:R-:W-:Y:S02]  /*22d20*/  IMAD.MOV.U32 R12, RZ, RZ, 0x1 ;  /* 0x00000001ff0c7424 */ /* 0x000fe400078e00ff */
[----:B------:R-:W-:-:S07]  /*22d30*/  IMAD.MOV.U32 R2, RZ, RZ, R14 ;  /* 0x000000ffff027224 */ /* 0x000fce00078e000e */
[----:B------:R-:W-:Y:S05]  /*22d40*/  WARPSYNC.COLLECTIVE R15, `(.L_x_6387) ;  /* 0x000000000f087348 */ /* 0x000fea0003c00000 */
[----:B------:R0:W1:Y:S02]  /*22d50*/  SHFL.IDX P6, R14, R13, R12, R11 ;  /* 0x0000000c0d0e7389 */ /* 0x00006400000c000b */
[----:B01----:R-:W-:Y:S01]  /*22d60*/  ENDCOLLECTIVE ;  /* 0x000000000000791b */ /* 0x003fe20003800000 */
.L_x_6387:
        /* <DEDUP_REMOVED lines=11> */
.L_x_6388:
[----:B------:R-:W-:Y:S02]  /*22e20*/  IMAD.MOV.U32 R13, RZ, RZ, R9 ;  /* 0x000000ffff0d7224 */ /* 0x000fe400078e0009 */
[----:B------:R-:W-:Y:S02]  /*22e30*/  IMAD.MOV.U32 R12, RZ, RZ, 0x2 ;  /* 0x00000002ff0c7424 */ /* 0x000fe400078e00ff */
[----:B------:R-:W-:-:S07]  /*22e40*/  IMAD.MOV.U32 R2, RZ, RZ, R14 ;  /* 0x000000ffff027224 */ /* 0x000fce00078e000e */
[----:B------:R-:W-:Y:S05]  /*22e50*/  WARPSYNC.COLLECTIVE R15, `(.L_x_6389) ;  /* 0x000000000f087348 */ /* 0x000fea0003c00000 */
[----:B------:R0:W1:Y:S02]  /*22e60*/  SHFL.IDX P6, R14, R13, R12, R11 ;  /* 0x0000000c0d0e7389 */ /* 0x00006400000c000b */
[----:B01----:R-:W-:Y:S01]  /*22e70*/  ENDCOLLECTIVE ;  /* 0x000000000000791b */ /* 0x003fe20003800000 */
.L_x_6389:
        /* <DEDUP_REMOVED lines=11> */
.L_x_6390:
[----:B------:R-:W-:Y:S02]  /*22f30*/  IMAD.MOV.U32 R13, RZ, RZ, R9 ;  /* 0x000000ffff0d7224 */ /* 0x000fe400078e0009 */
[----:B------:R-:W-:Y:S02]  /*22f40*/  IMAD.MOV.U32 R12, RZ, RZ, 0x3 ;  /* 0x00000003ff0c7424 */ /* 0x000fe400078e00ff */
[----:B------:R-:W-:-:S07]  /*22f50*/  IMAD.MOV.U32 R2, RZ, RZ, R14 ;  /* 0x000000ffff027224 */ /* 0x000fce00078e000e */
[----:B------:R-:W-:Y:S05]  /*22f60*/  WARPSYNC.COLLECTIVE R15, `(.L_x_6391) ;  /* 0x000000000f087348 */ /* 0x000fea0003c00000 */
[----:B------:R0:W1:Y:S02]  /*22f70*/  SHFL.IDX P6, R14, R13, R12, R11 ;  /* 0x0000000c0d0e7389 */ /* 0x00006400000c000b */
[----:B01----:R-:W-:Y:S01]  /*22f80*/  ENDCOLLECTIVE ;  /* 0x000000000000791b */ /* 0x003fe20003800000 */
.L_x_6391:
        /* <DEDUP_REMOVED lines=11> */
.L_x_6392:
[----:B------:R-:W-:Y:S02]  /*23040*/  IMAD.MOV.U32 R13, RZ, RZ, R9 ;  /* 0x000000ffff0d7224 */ /* 0x000fe400078e0009 */
[----:B------:R-:W-:Y:S02]  /*23050*/  IMAD.MOV.U32 R12, RZ, RZ, 0x4 ;  /* 0x00000004ff0c7424 */ /* 0x000fe400078e00ff */
[----:B------:R-:W-:-:S07]  /*23060*/  IMAD.MOV.U32 R2, RZ, RZ, R14 ;  /* 0x000000ffff027224 */ /* 0x000fce00078e000e */
[----:B------:R-:W-:Y:S05]  /*23070*/  WARPSYNC.COLLECTIVE R15, `(.L_x_6393) ;  /* 0x000000000f087348 */ /* 0x000fea0003c00000 */
[----:B------:R0:W1:Y:S02]  /*23080*/  SHFL.IDX P6, R14, R13, R12, R11 ;  /* 0x0000000c0d0e7389 */ /* 0x00006400000c000b */
[----:B01----:R-:W-:Y:S01]  /*23090*/  ENDCOLLECTIVE ;  /* 0x000000000000791b */ /* 0x003fe20003800000 */
.L_x_6393:
        /* <DEDUP_REMOVED lines=11> */
.L_x_6394:
[----:B------:R-:W-:Y:S02]  /*23150*/  IMAD.MOV.U32 R13, RZ, RZ, R9 ;  /* 0x000000ffff0d7224 */ /* 0x000fe400078e0009 */
[----:B------:R-:W-:Y:S02]  /*23160*/  IMAD.MOV.U32 R12, RZ, RZ, 0x5 ;  /* 0x00000005ff0c7424 */ /* 0x000fe400078e00ff */
[----:B------:R-:W-:-:S07]  /*23170*/  IMAD.MOV.U32 R2, RZ, RZ, R14 ;  /* 0x000000ffff027224 */ /* 0x000fce00078e000e */
[----:B------:R-:W-:Y:S05]  /*23180*/  WARPSYNC.COLLECTIVE R15, `(.L_x_6395) ;  /* 0x000000000f087348 */ /* 0x000fea0003c00000 */
[----:B------:R0:W1:Y:S02]  /*23190*/  SHFL.IDX P6, R14, R13, R12, R11 ;  /* 0x0000000c0d0e7389 */ /* 0x00006400000c000b */
[----:B01----:R-:W-:Y:S01]  /*231a0*/  ENDCOLLECTIVE ;  /* 0x000000000000791b */ /* 0x003fe20003800000 */
.L_x_6395:
        /* <DEDUP_REMOVED lines=11> */
.L_x_6396:
[----:B------:R-:W-:Y:S01]  /*23260*/  IMAD.MOV.U32 R2, RZ, RZ, R14 ;  /* 0x000000ffff027224 */ /* 0x000fe200078e000e */
[----:B------:R-:W-:Y:S06]  /*23270*/  BRA `(.L_x_6397) ;  /* 0xffffff9800647947 */ /* 0x000fec000383ffff */
.L_x_6201:
[----:B---3--:R3:W4:Y:S02]  /*23280*/  SYNCS.PHASECHK.TRANS64.TRYWAIT P0, [R6+URZ+0x32460], R21 ;  /* 0x03246015060075a7 */ /* 0x008724000800017f */
[----:B----4-:R-:W-:Y:S05]  /*23290*/  @!P0 NANOSLEEP.SYNCS 0x989680 ;  /* 0x009896800000895d */ /* 0x010fea0003900000 */
[----:B------:R-:W4:Y:S02]  /*232a0*/  @!P0 SYNCS.PHASECHK.TRANS64 P0, [R6+URZ+0x32460], R21 ;  /* 0x03246015060085a7 */ /* 0x000f24000800007f */
[----:B----4-:R-:W-:Y:S05]  /*232b0*/  @!P0 BRA `(.L_x_6201) ;  /* 0xfffffffc00f08947 */ /* 0x010fea000383ffff */
[----:B------:R-:W-:Y:S05]  /*232c0*/  BRA `(.L_x_6398) ;  /* 0xffffff9800b47947 */ /* 0x000fea000383ffff */
.L_x_6202:
        /* <DEDUP_REMOVED lines=8> */
.L_x_6400:
[----:B------:R-:W-:Y:S05]  /*23350*/  BSYNC B1 ;  /* 0x0000000000017941 */ /* 0x000fea0003800000 */
.L_x_6399:
        /* <DEDUP_REMOVED lines=9> */
.L_x_6401:
[----:B------:R-:W-:Y:S02]  /*233f0*/  IMAD.MOV.U32 R13, RZ, RZ, R9 ;  /* 0x000000ffff0d7224 */ /* 0x000fe400078e0009 */
[----:B------:R-:W-:Y:S01]  /*23400*/  IMAD.MOV.U32 R12, RZ, RZ, 0x1 ;  /* 0x00000001ff0c7424 */ /* 0x000fe200078e00ff */
[----:B------:R-:W-:-:S13]  /*23410*/  IADD3 R2, P0, R14, R0, RZ ;  /* 0x000000000e027210 */ /* 0x000fda0007f1e0ff */
[----:B------:R-:W-:Y:S05]  /*23420*/  WARPSYNC.COLLECTIVE R15, `(.L_x_6402) ;  /* 0x000000000f087348 */ /* 0x000fea0003c00000 */
[----:B------:R0:W1:Y:S02]  /*23430*/  SHFL.IDX P6, R14, R13, R12, R11 ;  /* 0x0000000c0d0e7389 */ /* 0x00006400000c000b */
[----:B01----:R-:W-:Y:S01]  /*23440*/  ENDCOLLECTIVE ;  /* 0x000000000000791b */ /* 0x003fe20003800000 */
.L_x_6402:
        /* <DEDUP_REMOVED lines=13> */
.L_x_6403:
[----:B------:R-:W-:Y:S02]  /*23520*/  IMAD.MOV.U32 R13, RZ, RZ, R9 ;  /* 0x000000ffff0d7224 */ /* 0x000fe400078e0009 */
[----:B------:R-:W-:Y:S01]  /*23530*/  IMAD.MOV.U32 R12, RZ, RZ, 0x2 ;  /* 0x00000002ff0c7424 */ /* 0x000fe200078e00ff */
[----:B------:R-:W-:-:S13]  /*23540*/  IADD3 R2, P0, R14, R0, RZ ;  /* 0x000000000e027210 */ /* 0x000fda0007f1e0ff */
[----:B------:R-:W-:Y:S05]  /*23550*/  WARPSYNC.COLLECTIVE R15, `(.L_x_6404) ;  /* 0x000000000f087348 */ /* 0x000fea0003c00000 */
[----:B------:R0:W1:Y:S02]  /*23560*/  SHFL.IDX P6, R14, R13, R12, R11 ;  /* 0x0000000c0d0e7389 */ /* 0x00006400000c000b */
[----:B01----:R-:W-:Y:S01]  /*23570*/  ENDCOLLECTIVE ;  /* 0x000000000000791b */ /* 0x003fe20003800000 */
.L_x_6404:
        /* <DEDUP_REMOVED lines=13> */
.L_x_6405:
[----:B------:R-:W-:Y:S02]  /*23650*/  IMAD.MOV.U32 R13, RZ, RZ, R9 ;  /* 0x000000ffff0d7224 */ /* 0x000fe400078e0009 */
[----:B------:R-:W-:Y:S01]  /*23660*/  IMAD.MOV.U32 R12, RZ, RZ, 0x3 ;  /* 0x00000003ff0c7424 */ /* 0x000fe200078e00ff */
[----:B------:R-:W-:-:S13]  /*23670*/  IADD3 R2, P0, R14, R0, RZ ;  /* 0x000000000e027210 */ /* 0x000fda0007f1e0ff */
[----:B------:R-:W-:Y:S05]  /*23680*/  WARPSYNC.COLLECTIVE R15, `(.L_x_6406) ;  /* 0x000000000f087348 */ /* 0x000fea0003c00000 */
[----:B------:R0:W1:Y:S02]  /*23690*/  SHFL.IDX P6, R14, R13, R12, R11 ;  /* 0x0000000c0d0e7389 */ /* 0x00006400000c000b */
[----:B01----:R-:W-:Y:S01]  /*236a0*/  ENDCOLLECTIVE ;  /* 0x000000000000791b */ /* 0x003fe20003800000 */
.L_x_6406:
        /* <DEDUP_REMOVED lines=13> */
.L_x_6407:
[----:B------:R-:W-:Y:S02]  /*23780*/  IMAD.MOV.U32 R13, RZ, RZ, R9 ;  /* 0x000000ffff0d7224 */ /* 0x000fe400078e0009 */
[----:B------:R-:W-:Y:S01]  /*23790*/  IMAD.MOV.U32 R12, RZ, RZ, 0x4 ;  /* 0x00000004ff0c7424 */ /* 0x000fe200078e00ff */
[----:B------:R-:W-:-:S13]  /*237a0*/  IADD3 R2, P0, R14, R0, RZ ;  /* 0x000000000e027210 */ /* 0x000fda0007f1e0ff */
[----:B------:R-:W-:Y:S05]  /*237b0*/  WARPSYNC.COLLECTIVE R15, `(.L_x_6408) ;  /* 0x000000000f087348 */ /* 0x000fea0003c00000 */
[----:B------:R0:W1:Y:S02]  /*237c0*/  SHFL.IDX P6, R14, R13, R12, R11 ;  /* 0x0000000c0d0e7389 */ /* 0x00006400000c000b */
[----:B01----:R-:W-:Y:S01]  /*237d0*/  ENDCOLLECTIVE ;  /* 0x000000000000791b */ /* 0x003fe20003800000 */
.L_x_6408:
        /* <DEDUP_REMOVED lines=13> */
.L_x_6409:
[----:B------:R-:W-:Y:S02]  /*238b0*/  IMAD.MOV.U32 R13, RZ, RZ, R9 ;  /* 0x000000ffff0d7224 */ /* 0x000fe400078e0009 */
[----:B------:R-:W-:Y:S01]  /*238c0*/  IMAD.MOV.U32 R12, RZ, RZ, 0x5 ;  /* 0x00000005ff0c7424 */ /* 0x000fe200078e00ff */
[----:B------:R-:W-:-:S13]  /*238d0*/  IADD3 R2, P0, R14, R0, RZ ;  /* 0x000000000e027210 */ /* 0x000fda0007f1e0ff */
[----:B------:R-:W-:Y:S05]  /*238e0*/  WARPSYNC.COLLECTIVE R15, `(.L_x_6410) ;  /* 0x000000000f087348 */ /* 0x000fea0003c00000 */
[----:B------:R0:W1:Y:S02]  /*238f0*/  SHFL.IDX P6, R14, R13, R12, R11 ;  /* 0x0000000c0d0e7389 */ /* 0x00006400000c000b */
[----:B01----:R-:W-:Y:S01]  /*23900*/  ENDCOLLECTIVE ;  /* 0x000000000000791b */ /* 0x003fe20003800000 */
.L_x_6410:
        /* <DEDUP_REMOVED lines=13> */
.L_x_6411:
[----:B------:R-:W-:Y:S05]  /*239e0*/  BRA `(.L_x_6412) ;  /* 0xffffff9800047947 */ /* 0x000fea000383ffff */
.L_x_6210:
        /* <DEDUP_REMOVED lines=8> */
.L_x_6414:
[----:B------:R-:W-:Y:S05]  /*23a70*/  BSYNC B0 ;  /* 0x0000000000007941 */ /* 0x000fea0003800000 */
.L_x_6413:
        /* <DEDUP_REMOVED lines=9> */
.L_x_6415:
        /* <DEDUP_REMOVED lines=18> */
.L_x_6416:
[----:B------:R-:W-:Y:S01]  /*23c30*/  IMAD.MOV.U32 R12, RZ, RZ, 0x2 ;  /* 0x00000002ff0c7424 */ /* 0x000fe200078e00ff */
[----:B------:R-:W-:-:S05]  /*23c40*/  SEL R6, R14, RZ, P1 ;  /* 0x000000ff0e067207 */ /* 0x000fca0000800000 */
[----:B------:R-:W-:-:S04]  /*23c50*/  IMAD.IADD R6, R5, 0x1, R6 ;  /* 0x0000000105067824 */ /* 0x000fc800078e0206 */
[----:B------:R-:W-:-:S07]  /*23c60*/  IMAD.MOV.U32 R13, RZ, RZ, R6 ;  /* 0x000000ffff0d7224 */ /* 0x000fce00078e0006 */
[----:B------:R-:W-:Y:S05]  /*23c70*/  WARPSYNC.COLLECTIVE R15, `(.L_x_6417) ;  /* 0x000000000f087348 */ /* 0x000fea0003c00000 */
[----:B------:R0:W1:Y:S02]  /*23c80*/  SHFL.UP P6, R14, R13, R12, R11 ;  /* 0x0400000c0d0e7389 */ /* 0x00006400000c000b */
[----:B01----:R-:W-:Y:S01]  /*23c90*/  ENDCOLLECTIVE ;  /* 0x000000000000791b */ /* 0x003fe20003800000 */
.L_x_6417:
[----:B------:R-:W-:Y:S01]  /*23ca0*/  IMAD.MOV.U32 R12, RZ, RZ, 0x4 ;  /* 0x00000004ff0c7424 */ /* 0x000fe200078e00ff */
[----:B------:R-:W-:-:S04]  /*23cb0*/  SEL R7, R14, RZ, P2 ;  /* 0x000000ff0e077207 */ /* 0x000fc80001000000 */
[----:B------:R-:W-:-:S05]  /*23cc0*/  IADD3 R7, R6, R7, RZ ;  /* 0x0000000706077210 */ /* 0x000fca0007ffe0ff */
[----:B------:R-:W-:-:S07]  /*23cd0*/  IMAD.MOV.U32 R13, RZ, RZ, R7 ;  /* 0x000000ffff0d7224 */ /* 0x000fce00078e0007 */
[----:B------:R-:W-:Y:S05]  /*23ce0*/  WARPSYNC.COLLECTIVE R15, `(.L_x_6418) ;  /* 0x000000000f087348 */ /* 0x000fea0003c00000 */
[----:B------:R0:W1:Y:S02]  /*23cf0*/  SHFL.UP P6, R14, R13, R12, R11 ;  /* 0x0400000c0d0e7389 */ /* 0x00006400000c000b */
[----:B01----:R-:W-:Y:S01]  /*23d00*/  ENDCOLLECTIVE ;  /* 0x000000000000791b */ /* 0x003fe20003800000 */
.L_x_6418:
[----:B------:R-:W-:Y:S02]  /*23d10*/  MOV R12, 0x8 ;  /* 0x00000008000c7802 */ /* 0x000fe40000000f00 */
[----:B------:R-:W-:-:S05]  /*23d20*/  SEL R2, R14, RZ, P3 ;  /* 0x000000ff0e027207 */ /* 0x000fca0001800000 */
[----:B------:R-:W-:-:S04]  /*23d30*/  IMAD.IADD R2, R7, 0x1, R2 ;  /* 0x0000000107027824 */ /* 0x000fc800078e0202 */
[----:B------:R-:W-:-:S07]  /*23d40*/  IMAD.MOV.U32 R13, RZ, RZ, R2 ;  /* 0x000000ffff0d7224 */ /* 0x000fce00078e0002 */
[----:B------:R-:W-:Y:S05]  /*23d50*/  WARPSYNC.COLLECTIVE R15, `(.L_x_6419) ;  /* 0x000000000f087348 */ /* 0x000fea0003c00000 */
[----:B------:R0:W1:Y:S02]  /*23d60*/  SHFL.UP P6, R14, R13, R12, R11 ;  /* 0x0400000c0d0e7389 */ /* 0x00006400000c000b */
[----:B01----:R-:W-:Y:S01]  /*23d70*/  ENDCOLLECTIVE ;  /* 0x000000000000791b */ /* 0x003fe20003800000 */
.L_x_6419:
[----:B------:R-:W-:Y:S01]  /*23d80*/  IMAD.MOV.U32 R12, RZ, RZ, 0x10 ;  /* 0x00000010ff0c7424 */ /* 0x000fe200078e00ff */
[----:B------:R-:W-:-:S05]  /*23d90*/  SEL R3, R14, RZ, P4 ;  /* 0x000000ff0e037207 */ /* 0x000fca0002000000 */
[----:B------:R-:W-:-:S04]  /*23da0*/  IMAD.IADD R3, R2, 0x1, R3 ;  /* 0x0000000102037824 */ /* 0x000fc800078e0203 */
[----:B------:R-:W-:-:S07]  /*23db0*/  IMAD.MOV.U32 R13, RZ, RZ, R3 ;  /* 0x000000ffff0d7224 */ /* 0x000fce00078e0003 */
[----:B------:R-:W-:Y:S05]  /*23dc0*/  WARPSYNC.COLLECTIVE R15, `(.L_x_6420) ;  /* 0x000000000f087348 */ /* 0x000fea0003c00000 */
[----:B------:R0:W1:Y:S02]  /*23dd0*/  SHFL.UP P6, R14, R13, R12, R11 ;  /* 0x0400000c0d0e7389 */ /* 0x00006400000c000b */
[----:B01----:R-:W-:Y:S01]  /*23de0*/  ENDCOLLECTIVE ;  /* 0x000000000000791b */ /* 0x003fe20003800000 */
.L_x_6420:
        /* <DEDUP_REMOVED lines=8> */
.L_x_6421:
[----:B------:R-:W-:Y:S05]  /*23e70*/  BRA `(.L_x_6422) ;  /* 0xffffff9800647947 */ /* 0x000fea000383ffff */
.L_x_6215:
        /* <DEDUP_REMOVED lines=8> */
.L_x_6424:
[----:B------:R-:W-:Y:S05]  /*23f00*/  BSYNC B0 ;  /* 0x0000000000007941 */ /* 0x000fea0003800000 */
.L_x_6423:
        /* <DEDUP_REMOVED lines=8> */
.L_x_6425:
[----:B------:R-:W-:Y:S01]  /*23f90*/  IMAD.MOV.U32 R12, RZ, RZ, 0x4 ;  /* 0x00000004ff0c7424 */ /* 0x000fe200078e00ff */
[----:B------:R-:W-:-:S05]  /*23fa0*/  SEL R2, R14, RZ, P2 ;  /* 0x000000ff0e027207 */ /* 0x000fca0001000000 */
[----:B------:R-:W-:-:S04]  /*23fb0*/  IMAD.IADD R2, R13, 0x1, R2 ;  /* 0x000000010d027824 */ /* 0x000fc800078e0202 */
[----:B------:R-:W-:-:S07]  /*23fc0*/  IMAD.MOV.U32 R13, RZ, RZ, R2 ;  /* 0x000000ffff0d7224 */ /* 0x000fce00078e0002 */
[----:B------:R-:W-:Y:S05]  /*23fd0*/  WARPSYNC.COLLECTIVE R15, `(.L_x_6426) ;  /* 0x000000000f087348 */ /* 0x000fea0003c00000 */
[----:B------:R0:W1:Y:S02]  /*23fe0*/  SHFL.UP P6, R14, R13, R12, R11 ;  /* 0x0400000c0d0e7389 */ /* 0x00006400000c000b */
[----:B01----:R-:W-:Y:S01]  /*23ff0*/  ENDCOLLECTIVE ;  /* 0x000000000000791b */ /* 0x003fe20003800000 */
.L_x_6426:
[----:B------:R-:W-:Y:S01]  /*24000*/  IMAD.MOV.U32 R12, RZ, RZ, 0x8 ;  /* 0x00000008ff0c7424 */ /* 0x000fe200078e00ff */
[----:B------:R-:W-:-:S05]  /*24010*/  SEL R3, R14, RZ, P3 ;  /* 0x000000ff0e037207 */ /* 0x000fca0001800000 */
[----:B------:R-:W-:-:S05]  /*24020*/  IMAD.IADD R3, R2, 0x1, R3 ;  /* 0x0000000102037824 */ /* 0x000fca00078e0203 */
[----:B------:R-:W-:-:S07]  /*24030*/  MOV R13, R3 ;  /* 0x00000003000d7202 */ /* 0x000fce0000000f00 */
[----:B------:R-:W-:Y:S05]  /*24040*/  WARPSYNC.COLLECTIVE R15, `(.L_x_6427) ;  /* 0x000000000f087348 */ /* 0x000fea0003c00000 */
[----:B------:R0:W1:Y:S02]  /*24050*/  SHFL.UP P6, R14, R13, R12, R11 ;  /* 0x0400000c0d0e7389 */ /* 0x00006400000c000b */
[----:B01----:R-:W-:Y:S01]  /*24060*/  ENDCOLLECTIVE ;  /* 0x000000000000791b */ /* 0x003fe20003800000 */
.L_x_6427:
[----:B------:R-:W-:Y:S01]  /*24070*/  IMAD.MOV.U32 R12, RZ, RZ, 0x10 ;  /* 0x00000010ff0c7424 */ /* 0x000fe200078e00ff */
[----:B------:R-:W-:-:S05]  /*24080*/  SEL R4, R14, RZ, P4 ;  /* 0x000000ff0e047207 */ /* 0x000fca0002000000 */
[----:B------:R-:W-:-:S04]  /*24090*/  IMAD.IADD R4, R3, 0x1, R4 ;  /* 0x0000000103047824 */ /* 0x000fc800078e0204 */
[----:B------:R-:W-:-:S07]  /*240a0*/  IMAD.MOV.U32 R13, RZ, RZ, R4 ;  /* 0x000000ffff0d7224 */ /* 0x000fce00078e0004 */
[----:B------:R-:W-:Y:S05]  /*240b0*/  WARPSYNC.COLLECTIVE R15, `(.L_x_6428) ;  /* 0x000000000f087348 */ /* 0x000fea0003c00000 */
[----:B------:R0:W1:Y:S02]  /*240c0*/  SHFL.UP P6, R14, R13, R12, R11 ;  /* 0x0400000c0d0e7389 */ /* 0x00006400000c000b */
[----:B01----:R-:W-:Y:S01]  /*240d0*/  ENDCOLLECTIVE ;  /* 0x000000000000791b */ /* 0x003fe20003800000 */
.L_x_6428:
        /* <DEDUP_REMOVED lines=8> */
.L_x_6429:
[----:B------:R-:W-:Y:S05]  /*24160*/  BRA `(.L_x_6430) ;  /* 0xffffff9800447947 */ /* 0x000fea000383ffff */
.L_x_6217:
[----:B------:R-:W-:Y:S01]  /*24170*/  BSSY B0, `(.L_x_6431) ;  /* 0x0000006000007945 */ /* 0x000fe20003800000 */
[----:B------:R-:W-:Y:S01]  /*24180*/  PLOP3.LUT P6, PT, P6, PT, PT, 0x8, 0x0 ;  /* 0x000000000000781c */ /* 0x000fe200037ce170 */
[----:B------:R-:W-:-:S12]  /*24190*/  IMAD.MOV.U32 R15, RZ, RZ, -0x1 ;  /* 0xffffffffff0f7424 */ /* 0x000fd800078e00ff */
[----:B01----:R-:W-:Y:S05]  /*241a0*/  WARPSYNC.COLLECTIVE R15, `(.L_x_6432) ;  /* 0x000000000f087348 */ /* 0x003fea0003c00000 */
[----:B------:R-:W-:Y:S01]  /*241b0*/  VOTE.ANY R14, PT, P6 ;  /* 0x00000000000e7806 */ /* 0x000fe200030e0100 */
[----:B01----:R-:W-:Y:S06]  /*241c0*/  ENDCOLLECTIVE ;  /* 0x000000000000791b */ /* 0x003fec0003800000 */
.L_x_6432:
[----:B------:R-:W-:Y:S05]  /*241d0*/  BSYNC B0 ;  /* 0x0000000000007941 */ /* 0x000fea0003800000 */
.L_x_6431:
        /* <DEDUP_REMOVED lines=9> */
.L_x_6433:
[----:B------:R-:W-:Y:S01]  /*24270*/  MOV R5, R14 ;  /* 0x0000000e00057202 */ /* 0x000fe20000000f00 */
[----:B------:R-:W-:Y:S06]  /*24280*/  BRA `(.L_x_6434) ;  /* 0xffffff9800347947 */ /* 0x000fec000383ffff */
.L_x_6219:
[----:B------:R-:W-:Y:S01]  /*24290*/  BSSY B0, `(.L_x_6435) ;  /* 0x0000007000007945 */ /* 0x000fe20003800000 */
[----:B------:R-:W-:Y:S02]  /*242a0*/  IMAD.MOV.U32 R13, RZ, RZ, R2 ;  /* 0x000000ffff0d7224 */ /* 0x000fe400078e0002 */
[----:B------:R-:W-:Y:S02]  /*242b0*/  IMAD.MOV.U32 R11, RZ, RZ, 0x1f ;  /* 0x0000001fff0b7424 */ /* 0x000fe400078e00ff */
[----:B------:R-:W-:-:S07]  /*242c0*/  IMAD.MOV.U32 R15, RZ, RZ, -0x1 ;  /* 0xffffffffff0f7424 */ /* 0x000fce00078e00ff */
[----:B0123--:R-:W-:Y:S05]  /*242d0*/  WARPSYNC.COLLECTIVE R15, `(.L_x_6436) ;  /* 0x000000000f087348 */ /* 0x00ffea0003c00000 */
[----:B------:R4:W0:Y:S02]  /*242e0*/  SHFL.IDX P6, R14, R13, R12, R11 ;  /* 0x0000000c0d0e7389 */ /* 0x00082400000c000b */
[----:B01234-:R-:W-:Y:S01]  /*242f0*/  ENDCOLLECTIVE ;  /* 0x000000000000791b */ /* 0x01ffe20003800000 */
.L_x_6436:
[----:B------:R-:W-:Y:S05]  /*24300*/  BSYNC B0 ;  /* 0x0000000000007941 */ /* 0x000fea0003800000 */
.L_x_6435:
[----:B------:R-:W-:Y:S05]  /*24310*/  BRA `(.L_x_6218) ;  /* 0xffffff98002c7947 */ /* 0x000fea000383ffff */
.L_x_6223:
[----:B0-----:R0:W1:Y:S02]  /*24320*/  SYNCS.PHASECHK.TRANS64.TRYWAIT P0, [R7+URZ+0x32420], R0 ;  /* 0x03242000070075a7 */ /* 0x001064000800017f */
[----:B-1----:R-:W-:Y:S05]  /*24330*/  @!P0 NANOSLEEP.SYNCS 0x989680 ;  /* 0x009896800000895d */ /* 0x002fea0003900000 */
[----:B------:R-:W1:Y:S02]  /*24340*/  @!P0 SYNCS.PHASECHK.TRANS64 P0, [R7+URZ+0x32420], R0 ;  /* 0x03242000070085a7 */ /* 0x000e64000800007f */
[----:B-1----:R-:W-:Y:S05]  /*24350*/  @!P0 BRA `(.L_x_6223) ;  /* 0xfffffffc00f08947 */ /* 0x002fea000383ffff */
[----:B------:R-:W-:Y:S05]  /*24360*/  BRA `(.L_x_6437) ;  /* 0xffffff9c00a47947 */ /* 0x000fea000383ffff */
.L_x_6224:
        /* <DEDUP_REMOVED lines=8> */
[----:B0--34-:R-:W-:Y:S05]  /*243f0*/  WARPSYNC.COLLECTIVE R15, `(.L_x_6439) ;  /* 0x000000000f087348 */ /* 0x019fea0003c00000 */
[----:B------:R1:W2:Y:S02]  /*24400*/  SHFL.IDX P6, R14, R13, R12, R11 ;  /* 0x0000000c0d0e7389 */ /* 0x0002a400000c000b */
[----:B01234-:R-:W-:Y:S01]  /*24410*/  ENDCOLLECTIVE ;  /* 0x000000000000791b */ /* 0x01ffe20003800000 */
.L_x_6439:
[----:B------:R-:W-:Y:S05]  /*24420*/  BSYNC B0 ;  /* 0x0000000000007941 */ /* 0x000fea0003800000 */
.L_x_6438:
[----:B------:R-:W-:Y:S05]  /*24430*/  BRA `(.L_x_6440) ;  /* 0xffffff9c008c7947 */ /* 0x000fea000383ffff */
.L_x_6225:
[----:B------:R-:W-:Y:S01]  /*24440*/  BSSY B0, `(.L_x_6441) ;  /* 0x0000006000007945 */ /* 0x000fe20003800000 */
[----:B------:R-:W-:-:S07]  /*24450*/  IMAD.MOV.U32 R15, RZ, RZ, -0x1 ;  /* 0xffffffffff0f7424 */ /* 0x000fce00078e00ff */
[----:B0--34-:R-:W-:Y:S05]  /*24460*/  WARPSYNC.COLLECTIVE R15, `(.L_x_6442) ;  /* 0x000000000f0c7348 */ /* 0x019fea0003c00000 */
[----:B------:R-:W-:Y:S02]  /*24470*/  ELECT P6, UR62, PT ;  /* 0x00000000003e782f */ /* 0x000fe400038c0000 */
[----:B------:R-:W-:Y:S01]  /*24480*/  MOV R14, UR62 ;  /* 0x0000003e000e7c02 */ /* 0x000fe20008000f00 */
[----:B0--34-:R-:W-:Y:S10]  /*24490*/  ENDCOLLECTIVE ;  /* 0x000000000000791b */ /* 0x019ff40003800000 */
.L_x_6442:
[----:B------:R-:W-:Y:S05]  /*244a0*/  BSYNC B0 ;  /* 0x0000000000007941 */ /* 0x000fea0003800000 */
.L_x_6441:
[----:B------:R-:W-:Y:S05]  /*244b0*/  BRA `(.L_x_6443) ;  /* 0xffffff9c00807947 */ /* 0x000fea000383ffff */
.L_x_6227:
[----:B0-----:R0:W1:Y:S02]  /*244c0*/  SYNCS.PHASECHK.TRANS64.TRYWAIT P1, [R5+URZ+0x32440], R0 ;  /* 0x03244000050075a7 */ /* 0x001064000802017f */
[----:B-1----:R-:W-:Y:S05]  /*244d0*/  @!P1 NANOSLEEP.SYNCS 0x989680 ;  /* 0x009896800000995d */ /* 0x002fea0003900000 */
[----:B------:R-:W1:Y:S02]  /*244e0*/  @!P1 SYNCS.PHASECHK.TRANS64 P1, [R5+URZ+0x32440], R0 ;  /* 0x03244000050095a7 */ /* 0x000e64000802007f */
[----:B-1----:R-:W-:Y:S05]  /*244f0*/  @!P1 BRA `(.L_x_6227) ;  /* 0xfffffffc00f09947 */ /* 0x002fea000383ffff */
[----:B------:R-:W-:Y:S05]  /*24500*/  BRA `(.L_x_6444) ;  /* 0xffffff9c00a07947 */ /* 0x000fea000383ffff */
.L_x_6229:
[----:B-1----:R1:W2:Y:S02]  /*24510*/  SYNCS.PHASECHK.TRANS64.TRYWAIT P1, [R3+URZ+0x32440], R2 ;  /* 0x03244002030075a7 */ /* 0x0022a4000802017f */
[----:B--2---:R-:W-:Y:S05]  /*24520*/  @!P1 NANOSLEEP.SYNCS 0x989680 ;  /* 0x009896800000995d */ /* 0x004fea0003900000 */
[----:B------:R-:W2:Y:S02]  /*24530*/  @!P1 SYNCS.PHASECHK.TRANS64 P1, [R3+URZ+0x32440], R2 ;  /* 0x03244002030095a7 */ /* 0x000ea4000802007f */
[----:B--2---:R-:W-:Y:S05]  /*24540*/  @!P1 BRA `(.L_x_6229) ;  /* 0xfffffffc00f09947 */ /* 0x004fea000383ffff */
[----:B------:R-:W-:Y:S05]  /*24550*/  BRA `(.L_x_6445) ;  /* 0xffffff9c00ac7947 */ /* 0x000fea000383ffff */
.L_x_6231:
[----:B--2---:R2:W0:Y:S02]  /*24560*/  SYNCS.PHASECHK.TRANS64.TRYWAIT P1, [R5+URZ+0x32460], R0 ;  /* 0x03246000050075a7 */ /* 0x004424000802017f */
[----:B0-----:R-:W-:Y:S05]  /*24570*/  @!P1 NANOSLEEP.SYNCS 0x989680 ;  /* 0x009896800000995d */ /* 0x001fea0003900000 */
[----:B------:R-:W0:Y:S02]  /*24580*/  @!P1 SYNCS.PHASECHK.TRANS64 P1, [R5+URZ+0x32460], R0 ;  /* 0x03246000050095a7 */ /* 0x000e24000802007f */
[----:B0-----:R-:W-:Y:S05]  /*24590*/  @!P1 BRA `(.L_x_6231) ;  /* 0xfffffffc00f09947 */ /* 0x001fea000383ffff */
[----:B------:R-:W-:Y:S05]  /*245a0*/  BRA `(.L_x_6446) ;  /* 0xffffff9c00a87947 */ /* 0x000fea000383ffff */
.L_x_6447:
        /* <DEDUP_REMOVED lines=13> */
.L_x_6468:


//--------------------- .nv.global.init           --------------------------
	.section	.nv.global.init,"aw",@progbits
.nv.global.init:
	.type		$str$23,@object
	.size		$str$23,($str$24 - $str$23)
$str$23:
        /*0000*/ 	.byte	0x28, 0x61, 0x64, 0x64, 0x72, 0x65, 0x73, 0x73, 0x20, 0x26, 0x20, 0x6d, 0x61, 0x73, 0x6b, 0x29
        /*0010*/ 	.byte	0x20, 0x3d, 0x3d, 0x20, 0x30, 0x00
	.type		$str$24,@object
	.size		$str$24,(__unnamed_4 - $str$24)
$str$24:
        /*0016*/ 	.byte	0x2f, 0x74, 0x6d, 0x70, 0x2f, 0x6f, 0x73, 0x73, 0x5f, 0x6b, 0x65, 0x72, 0x6e, 0x65, 0x6c, 0x73
        /*0026*/ 	.byte	0x5f, 0x73, 0x72, 0x63, 0x2f, 0x66, 0x6c, 0x61, 0x73, 0x68, 0x5f, 0x61, 0x74, 0x74, 0x65, 0x6e
        /*0036*/ 	.byte	0x74, 0x69, 0x6f, 0x6e, 0x2f, 0x63, 0x73, 0x72, 0x63, 0x2f, 0x63, 0x75, 0x74, 0x6c, 0x61, 0x73
        /*0046*/ 	.byte	0x73, 0x2f, 0x69, 0x6e, 0x63, 0x6c, 0x75, 0x64, 0x65, 0x2f, 0x63, 0x75, 0x74, 0x65, 0x2f, 0x70
        /*0056*/ 	.byte	0x6f, 0x69, 0x6e, 0x74, 0x65, 0x72, 0x5f, 0x66, 0x6c, 0x61, 0x67, 0x67, 0x65, 0x64, 0x2e, 0x68
        /*0066*/ 	.byte	0x70, 0x70, 0x00
	.type		__unnamed_4,@object
	.size		__unnamed_4,(__unnamed_5 - __unnamed_4)
__unnamed_4:
        /* <DEDUP_REMOVED lines=23> */
        /*01d9*/ 	.byte	0x3a, 0x43, 0x3c, 0x30, 0x3e, 0x3e, 0x3e, 0x3e, 0x3e, 0x20, 0x26, 0x5d, 0x00
	.type		__unnamed_5,@object
	.size		__unnamed_5,(__unnamed_7 - __unnamed_5)
__unnamed_5:
        /* <DEDUP_REMOVED lines=24> */
	.type		__unnamed_7,@object
	.size		__unnamed_7,(__unnamed_6 - __unnamed_7)
__unnamed_7:
        /* <DEDUP_REMOVED lines=24> */
	.type		__unnamed_6,@object
	.size		__unnamed_6,(__unnamed_1 - __unnamed_6)
__unnamed_6:
        /* <DEDUP_REMOVED lines=28> */
        /*06a6*/ 	.byte	0x34, 0x3e, 0x3e, 0x3e, 0x3e, 0x3e, 0x5d, 0x00
	.type		__unnamed_1,@object
	.size		__unnamed_1,(__unnamed_3 - __unnamed_1)
__unnamed_1:
        /* <DEDUP_REMOVED lines=28> */
        /*086e*/ 	.byte	0x34, 0x3e, 0x3e, 0x3e, 0x3e, 0x3e, 0x20, 0x26, 0x5d, 0x00
	.type		__unnamed_3,@object
	.size		__unnamed_3,(__unnamed_2 - __unnamed_3)
__unnamed_3:
        /* <DEDUP_REMOVED lines=29> */
	.type		__unnamed_2,@object
	.size		__unnamed_2,(.L_1 - __unnamed_2)
__unnamed_2:
        /* <DEDUP_REMOVED lines=29> */
.L_1:


//--------------------- .nv.shared._ZN7cutlass13device_kernelIN5flash11enable_sm90INS1_16FlashAttnFwdSm90INS1_25CollectiveMainloopFwdSm90ILi2EN4cute5tupleIJNS5_1CILi1EEES8_S8_EEENS6_IJNS7_ILi128EEENS7_ILi96EEENS7_ILi64EEEEEELi256ENS_6half_tEfNS_4arch4Sm90ELb0ELb0ELb1ELb0ELb1ELb0ELb0ELb1ELb0ELb1ELb0ELb0EEENS1_21CollectiveEpilogueFwdINS6_IJSA_NS7_ILi256EEESB_EEES9_SE_SG_Li256ELb0ELb1ELb0ELb0EEENS1_29StaticPersistentTileSchedulerILb0EEEEEEEEEvNT_6ParamsE --------------------------
	.section	.nv.shared._ZN7cutlass13device_kernelIN5flash11enable_sm90INS1_16FlashAttnFwdSm90INS1_25CollectiveMainloopFwdSm90ILi2EN4cute5tupleIJNS5_1CILi1EEES8_S8_EEENS6_IJNS7_ILi128EEENS7_ILi96EEENS7_ILi64EEEEEELi256ENS_6half_tEfNS_4arch4Sm90ELb0ELb0ELb1ELb0ELb1ELb0ELb0ELb1ELb0ELb1ELb0ELb0EEENS1_21CollectiveEpilogueFwdINS6_IJSA_NS7_ILi256EEESB_EEES9_SE_SG_Li256ELb0ELb1ELb0ELb0EEENS1_29StaticPersistentTileSchedulerILb0EEEEEEEEEvNT_6ParamsE,"aw",@nobits
	.sectionflags	@""
	.align	16
	.zero		1024


//--------------------- .nv.shared.reserved.0     --------------------------
	.section	.nv.shared.reserved.0,"aw",@nobits
	.weak		__nv_reservedSMEM_offset_0_alias
	.size		__nv_reservedSMEM_offset_0_alias, 0, 0
	.other		__nv_reservedSMEM_offset_0_alias,@"STO_CUDA_RESERVED_SHARED STV_DEFAULT"
__nv_reservedSMEM_offset_0_alias:
	.zero		0


//--------------------- .nv.global                --------------------------
	.section	.nv.global,"aw",@nobits
.nv.global:
	.type		_ZN83_INTERNAL_f04532c9_47_flash_fwd_hdim64_256_fp16_paged_softcap_sm90_cu_93b96ec2_37674cute1_E,@object
	.size		_ZN83_INTERNAL_f04532c9_47_flash_fwd_hdim64_256_fp16_paged_softcap_sm90_cu_93b96ec2_37674cute1_E,(_ZN83_INTERNAL_f04532c9_47_flash_fwd_hdim64_256_fp16_paged_softcap_sm90_cu_93b96ec2_37674cuda3std3__45__cpo6cbeginE - _ZN83_INTERNAL_f04532c9_47_flash_fwd_hdim64_256_fp16_paged_softcap_sm90_cu_93b96ec2_37674cute1_E)
_ZN83_INTERNAL_f04532c9_47_flash_fwd_hdim64_256_fp16_paged_softcap_sm90_cu_93b96ec2_37674cute1_E:
	.zero		1
	.type		_ZN83_INTERNAL_f04532c9_47_flash_fwd_hdim64_256_fp16_paged_softcap_sm90_cu_93b96ec2_37674cuda3std3__45__cpo6cbeginE,@object
	.size		_ZN83_INTERNAL_f04532c9_47_flash_fwd_hdim64_256_fp16_paged_softcap_sm90_cu_93b96ec2_37674cuda3std3__45__cpo6cbeginE,(_ZN83_INTERNAL_f04532c9_47_flash_fwd_hdim64_256_fp16_paged_softcap_sm90_cu_93b96ec2_37674cuda3std3__48in_placeE - _ZN83_INTERNAL_f04532c9_47_flash_fwd_hdim64_256_fp16_paged_softcap_sm90_cu_93b96ec2_37674cuda3std3__45__cpo6cbeginE)
_ZN83_INTERNAL_f04532c9_47_flash_fwd_hdim64_256_fp16_paged_softcap_sm90_cu_93b96ec2_37674cuda3std3__45__cpo6cbeginE:
	.zero		1
	.type		_ZN83_INTERNAL_f04532c9_47_flash_fwd_hdim64_256_fp16_paged_softcap_sm90_cu_93b96ec2_37674cuda3std3__48in_placeE,@object
	.size		_ZN83_INTERNAL_f04532c9_47_flash_fwd_hdim64_256_fp16_paged_softcap_sm90_cu_93b96ec2_37674cuda3std3__48in_placeE,(_ZN83_INTERNAL_f04532c9_47_flash_fwd_hdim64_256_fp16_paged_softcap_sm90_cu_93b96ec2_37674cuda3std6ranges3__45__cpo9iter_moveE - _ZN83_INTERNAL_f04532c9_47_flash_fwd_hdim64_256_fp16_paged_softcap_sm90_cu_93b96ec2_37674cuda3std3__48in_placeE)
_ZN83_INTERNAL_f04532c9_47_flash_fwd_hdim64_256_fp16_paged_softcap_sm90_cu_93b96ec2_37674cuda3std3__48in_placeE:
	.zero		1
	.type		_ZN83_INTERNAL_f04532c9_47_flash_fwd_hdim64_256_fp16_paged_softcap_sm90_cu_93b96ec2_37674cuda3std6ranges3__45__cpo9iter_moveE,@object
	.size		_ZN83_INTERNAL_f04532c9_47_flash_fwd_hdim64_256_fp16_paged_softcap_sm90_cu_93b96ec2_37674cuda3std6ranges3__45__cpo9iter_moveE,(_ZN83_INTERNAL_f04532c9_47_flash_fwd_hdim64_256_fp16_paged_softcap_sm90_cu_93b96ec2_37674cuda3std3__45__cpo5beginE - _ZN83_INTERNAL_f04532c9_47_flash_fwd_hdim64_256_fp16_paged_softcap_sm90_cu_93b96ec2_37674cuda3std6ranges3__45__cpo9iter_moveE)
_ZN83_INTERNAL_f04532c9_47_flash_fwd_hdim64_256_fp16_paged_softcap_sm90_cu_93b96ec2_37674cuda3std6ranges3__45__cpo9iter_moveE:
	.zero		1
	.type		_ZN83_INTERNAL_f04532c9_47_flash_fwd_hdim64_256_fp16_paged_softcap_sm90_cu_93b96ec2_37674cuda3std3__45__cpo5beginE,@object
	.size		_ZN83_INTERNAL_f04532c9_47_flash_fwd_hdim64_256_fp16_paged_softcap_sm90_cu_93b96ec2_37674cuda3std3__45__cpo5beginE,(_ZN83_INTERNAL_f04532c9_47_flash_fwd_hdim64_256_fp16_paged_softcap_sm90_cu_93b96ec2_37674cuda3std3__485_GLOBAL__N__f04532c9_47_flash_fwd_hdim64_256_fp16_paged_softcap_sm90_cu_93b96ec2_37676ignoreE - _ZN83_INTERNAL_f04532c9_47_flash_fwd_hdim64_256_fp16_paged_softcap_sm90_cu_93b96ec2_37674cuda3std3__45__cpo5beginE)
_ZN83_INTERNAL_f04532c9_47_flash_fwd_hdim64_256_fp16_paged_softcap_sm90_cu_93b96ec2_37674cuda3std3__45__cpo5beginE:
	.zero		1
	.type		_ZN83_INTERNAL_f04532c9_47_flash_fwd_hdim64_256_fp16_paged_softcap_sm90_cu_93b96ec2_37674cuda3std3__485_GLOBAL__N__f04532c9_47_flash_fwd_hdim64_256_fp16_paged_softcap_sm90_cu_93b96ec2_37676ignoreE,@object
	.size		_ZN83_INTERNAL_f04532c9_47_flash_fwd_hdim64_256_fp16_paged_softcap_sm90_cu_93b96ec2_37674cuda3std3__485_GLOBAL__N__f04532c9_47_flash_fwd_hdim64_256_fp16_paged_softcap_sm90_cu_93b96ec2_37676ignoreE,(_ZN83_INTERNAL_f04532c9_47_flash_fwd_hdim64_256_fp16_paged_softcap_sm90_cu_93b96ec2_37674cute7productE - _ZN83_INTERNAL_f04532c9_47_flash_fwd_hdim64_256_fp16_paged_softcap_sm90_cu_93b96ec2_37674cuda3std3__485_GLOBAL__N__f04532c9_47_flash_fwd_hdim64_256_fp16_paged_softcap_sm90_cu_93b96ec2_37676ignoreE)
_ZN83_INTERNAL_f04532c9_47_flash_fwd_hdim64_256_fp16_paged_softcap_sm90_cu_93b96ec2_37674cuda3std3__485_GLOBAL__N__f04532c9_47_flash_fwd_hdim64_256_fp16_paged_softcap_sm90_cu_93b96ec2_37676ignoreE:
	.zero		1
	.type		_ZN83_INTERNAL_f04532c9_47_flash_fwd_hdim64_256_fp16_paged_softcap_sm90_cu_93b96ec2_37674cute7productE,@object
	.size		_ZN83_INTERNAL_f04532c9_47_flash_fwd_hdim64_256_fp16_paged_softcap_sm90_cu_93b96ec2_37674cute7productE,(_ZN83_INTERNAL_f04532c9_47_flash_fwd_hdim64_256_fp16_paged_softcap_sm90_cu_93b96ec2_37674cuda3std3__45__cpo3endE - _ZN83_INTERNAL_f04532c9_47_flash_fwd_hdim64_256_fp16_paged_softcap_sm90_cu_93b96ec2_37674cute7productE)
_ZN83_INTERNAL_f04532c9_47_flash_fwd_hdim64_256_fp16_paged_softcap_sm90_cu_93b96ec2_37674cute7productE:
	.zero		1
	.type		_ZN83_INTERNAL_f04532c9_47_flash_fwd_hdim64_256_fp16_paged_softcap_sm90_cu_93b96ec2_37674cuda3std3__45__cpo3endE,@object
	.size		_ZN83_INTERNAL_f04532c9_47_flash_fwd_hdim64_256_fp16_paged_softcap_sm90_cu_93b96ec2_37674cuda3std3__45__cpo3endE,(_ZN83_INTERNAL_f04532c9_47_flash_fwd_hdim64_256_fp16_paged_softcap_sm90_cu_93b96ec2_37674cuda3std3__419piecewise_constructE - _ZN83_INTERNAL_f04532c9_47_flash_fwd_hdim64_256_fp16_paged_softcap_sm90_cu_93b96ec2_37674cuda3std3__45__cpo3endE)
_ZN83_INTERNAL_f04532c9_47_flash_fwd_hdim64_256_fp16_paged_softcap_sm90_cu_93b96ec2_37674cuda3std3__45__cpo3endE:
	.zero		1
	.type		_ZN83_INTERNAL_f04532c9_47_flash_fwd_hdim64_256_fp16_paged_softcap_sm90_cu_93b96ec2_37674cuda3std3__419piecewise_constructE,@object
	.size		_ZN83_INTERNAL_f04532c9_47_flash_fwd_hdim64_256_fp16_paged_softcap_sm90_cu_93b96ec2_37674cuda3std3__419piecewise_constructE,(_ZN83_INTERNAL_f04532c9_47_flash_fwd_hdim64_256_fp16_paged_softcap_sm90_cu_93b96ec2_37674cuda3std3__45__cpo4cendE - _ZN83_INTERNAL_f04532c9_47_flash_fwd_hdim64_256_fp16_paged_softcap_sm90_cu_93b96ec2_37674cuda3std3__419piecewise_constructE)
_ZN83_INTERNAL_f04532c9_47_flash_fwd_hdim64_256_fp16_paged_softcap_sm90_cu_93b96ec2_37674cuda3std3__419piecewise_constructE:
	.zero		1
	.type		_ZN83_INTERNAL_f04532c9_47_flash_fwd_hdim64_256_fp16_paged_softcap_sm90_cu_93b96ec2_37674cuda3std3__45__cpo4cendE,@object
	.size		_ZN83_INTERNAL_f04532c9_47_flash_fwd_hdim64_256_fp16_paged_softcap_sm90_cu_93b96ec2_37674cuda3std3__45__cpo4cendE,(_ZN83_INTERNAL_f04532c9_47_flash_fwd_hdim64_256_fp16_paged_softcap_sm90_cu_93b96ec2_37674cuda3std6ranges3__45__cpo4swapE - _ZN83_INTERNAL_f04532c9_47_flash_fwd_hdim64_256_fp16_paged_softcap_sm90_cu_93b96ec2_37674cuda3std3__45__cpo4cendE)
_ZN83_INTERNAL_f04532c9_47_flash_fwd_hdim64_256_fp16_paged_softcap_sm90_cu_93b96ec2_37674cuda3std3__45__cpo4cendE:
	.zero		1
	.type		_ZN83_INTERNAL_f04532c9_47_flash_fwd_hdim64_256_fp16_paged_softcap_sm90_cu_93b96ec2_37674cuda3std6ranges3__45__cpo4swapE,@object
	.size		_ZN83_INTERNAL_f04532c9_47_flash_fwd_hdim64_256_fp16_paged_softcap_sm90_cu_93b96ec2_37674cuda3std6ranges3__45__cpo4swapE,(.L_14 - _ZN83_INTERNAL_f04532c9_47_flash_fwd_hdim64_256_fp16_paged_softcap_sm90_cu_93b96ec2_37674cuda3std6ranges3__45__cpo4swapE)
_ZN83_INTERNAL_f04532c9_47_flash_fwd_hdim64_256_fp16_paged_softcap_sm90_cu_93b96ec2_37674cuda3std6ranges3__45__cpo4swapE:
	.zero		1
.L_14:


//--------------------- .nv.shared._ZN7cutlass13device_kernelIN5flash11enable_sm90INS1_16FlashAttnFwdSm90INS1_25CollectiveMainloopFwdSm90ILi2EN4cute5tupleIJNS5_1CILi1EEES8_S8_EEENS6_IJNS7_ILi128EEENS7_ILi96EEENS7_ILi64EEEEEELi256ENS_6half_tEfNS_4arch4Sm90ELb0ELb0ELb1ELb0ELb1ELb0ELb1ELb1ELb0ELb1ELb0ELb0EEENS1_21CollectiveEpilogueFwdINS6_IJSA_NS7_ILi256EEESB_EEES9_SE_SG_Li256ELb0ELb1ELb0ELb0EEENS1_29StaticPersistentTileSchedulerILb0EEEEEEEEEvNT_6ParamsE --------------------------
	.section	.nv.shared._ZN7cutlass13device_kernelIN5flash11enable_sm90INS1_16FlashAttnFwdSm90INS1_25CollectiveMainloopFwdSm90ILi2EN4cute5tupleIJNS5_1CILi1EEES8_S8_EEENS6_IJNS7_ILi128EEENS7_ILi96EEENS7_ILi64EEEEEELi256ENS_6half_tEfNS_4arch4Sm90ELb0ELb0ELb1ELb0ELb1ELb0ELb1ELb1ELb0ELb1ELb0ELb0EEENS1_21CollectiveEpilogueFwdINS6_IJSA_NS7_ILi256EEESB_EEES9_SE_SG_Li256ELb0ELb1ELb0ELb0EEENS1_29StaticPersistentTileSchedulerILb0EEEEEEEEEvNT_6ParamsE,"aw",@nobits
	.sectionflags	@""
	.align	16
	.zero		1024


//--------------------- .nv.shared._ZN7cutlass13device_kernelIN5flash11enable_sm90INS1_16FlashAttnFwdSm90INS1_25CollectiveMainloopFwdSm90ILi2EN4cute5tupleIJNS5_1CILi1EEES8_S8_EEENS6_IJNS7_ILi128EEENS7_ILi96EEENS7_ILi64EEEEEELi256ENS_6half_tEfNS_4arch4Sm90ELb0ELb0ELb1ELb1ELb1ELb0ELb0ELb1ELb0ELb1ELb0ELb0EEENS1_21CollectiveEpilogueFwdINS6_IJSA_NS7_ILi256EEESB_EEES9_SE_SG_Li256ELb1ELb1ELb0ELb0EEENS1_36VarlenDynamicPersistentTileSchedulerILi128ELi96ELi256ELi128ELb0ELb1ELb1ELb0ELb1ELb1EEEEEEEEEvNT_6ParamsE --------------------------
	.section	.nv.shared._ZN7cutlass13device_kernelIN5flash11enable_sm90INS1_16FlashAttnFwdSm90INS1_25CollectiveMainloopFwdSm90ILi2EN4cute5tupleIJNS5_1CILi1EEES8_S8_EEENS6_IJNS7_ILi128EEENS7_ILi96EEENS7_ILi64EEEEEELi256ENS_6half_tEfNS_4arch4Sm90ELb0ELb0ELb1ELb1ELb1ELb0ELb0ELb1ELb0ELb1ELb0ELb0EEENS1_21CollectiveEpilogueFwdINS6_IJSA_NS7_ILi256EEESB_EEES9_SE_SG_Li256ELb1ELb1ELb0ELb0EEENS1_36VarlenDynamicPersistentTileSchedulerILi128ELi96ELi256ELi128ELb0ELb1ELb1ELb0ELb1ELb1EEEEEEEEEvNT_6ParamsE,"aw",@nobits
	.sectionflags	@""
	.align	16
	.zero		1024


//--------------------- .nv.shared._ZN7cutlass13device_kernelIN5flash11enable_sm90INS1_16FlashAttnFwdSm90INS1_25CollectiveMainloopFwdSm90ILi2EN4cute5tupleIJNS5_1CILi1EEES8_S8_EEENS6_IJNS7_ILi128EEENS7_ILi96EEENS7_ILi64EEEEEELi256ENS_6half_tEfNS_4arch4Sm90ELb0ELb0ELb1ELb1ELb1ELb1ELb0ELb1ELb0ELb1ELb0ELb0EEENS1_21CollectiveEpilogueFwdINS6_IJSA_NS7_ILi256EEESB_EEES9_SE_SG_Li256ELb1ELb1ELb0ELb0EEENS1_36VarlenDynamicPersistentTileSchedulerILi128ELi96ELi256ELi128ELb0ELb1ELb1ELb0ELb1ELb1EEEEEEEEEvNT_6ParamsE --------------------------
	.section	.nv.shared._ZN7cutlass13device_kernelIN5flash11enable_sm90INS1_16FlashAttnFwdSm90INS1_25CollectiveMainloopFwdSm90ILi2EN4cute5tupleIJNS5_1CILi1EEES8_S8_EEENS6_IJNS7_ILi128EEENS7_ILi96EEENS7_ILi64EEEEEELi256ENS_6half_tEfNS_4arch4Sm90ELb0ELb0ELb1ELb1ELb1ELb1ELb0ELb1ELb0ELb1ELb0ELb0EEENS1_21CollectiveEpilogueFwdINS6_IJSA_NS7_ILi256EEESB_EEES9_SE_SG_Li256ELb1ELb1ELb0ELb0EEENS1_36VarlenDynamicPersistentTileSchedulerILi128ELi96ELi256ELi128ELb0ELb1ELb1ELb0ELb1ELb1EEEEEEEEEvNT_6ParamsE,"aw",@nobits
	.sectionflags	@""
	.align	16
	.zero		1024


//--------------------- .nv.shared._ZN7cutlass13device_kernelIN5flash11enable_sm90INS1_16FlashAttnFwdSm90INS1_25CollectiveMainloopFwdSm90ILi2EN4cute5tupleIJNS5_1CILi1EEES8_S8_EEENS6_IJNS7_ILi128EEENS7_ILi96EEENS7_ILi64EEEEEELi256ENS_6half_tEfNS_4arch4Sm90ELb0ELb0ELb1ELb1ELb1ELb0ELb1ELb1ELb0ELb1ELb0ELb0EEENS1_21CollectiveEpilogueFwdINS6_IJSA_NS7_ILi256EEESB_EEES9_SE_SG_Li256ELb1ELb1ELb0ELb0EEENS1_36VarlenDynamicPersistentTileSchedulerILi128ELi96ELi256ELi128ELb0ELb1ELb1ELb0ELb1ELb1EEEEEEEEEvNT_6ParamsE --------------------------
	.section	.nv.shared._ZN7cutlass13device_kernelIN5flash11enable_sm90INS1_16FlashAttnFwdSm90INS1_25CollectiveMainloopFwdSm90ILi2EN4cute5tupleIJNS5_1CILi1EEES8_S8_EEENS6_IJNS7_ILi128EEENS7_ILi96EEENS7_ILi64EEEEEELi256ENS_6half_tEfNS_4arch4Sm90ELb0ELb0ELb1ELb1ELb1ELb0ELb1ELb1ELb0ELb1ELb0ELb0EEENS1_21CollectiveEpilogueFwdINS6_IJSA_NS7_ILi256EEESB_EEES9_SE_SG_Li256ELb1ELb1ELb0ELb0EEENS1_36VarlenDynamicPersistentTileSchedulerILi128ELi96ELi256ELi128ELb0ELb1ELb1ELb0ELb1ELb1EEEEEEEEEvNT_6ParamsE,"aw",@nobits
	.sectionflags	@""
	.align	16
	.zero		1024


//--------------------- .nv.shared._ZN7cutlass13device_kernelIN5flash11enable_sm90INS1_16FlashAttnFwdSm90INS1_25CollectiveMainloopFwdSm90ILi2EN4cute5tupleIJNS5_1CILi1EEES8_S8_EEENS6_IJNS7_ILi128EEENS7_ILi96EEENS7_ILi64EEEEEELi256ENS_6half_tEfNS_4arch4Sm90ELb0ELb0ELb1ELb1ELb1ELb1ELb1ELb1ELb0ELb1ELb0ELb0EEENS1_21CollectiveEpilogueFwdINS6_IJSA_NS7_ILi256EEESB_EEES9_SE_SG_Li256ELb1ELb1ELb0ELb0EEENS1_36VarlenDynamicPersistentTileSchedulerILi128ELi96ELi256ELi128ELb0ELb1ELb1ELb0ELb1ELb1EEEEEEEEEvNT_6ParamsE --------------------------
	.section	.nv.shared._ZN7cutlass13device_kernelIN5flash11enable_sm90INS1_16FlashAttnFwdSm90INS1_25CollectiveMainloopFwdSm90ILi2EN4cute5tupleIJNS5_1CILi1EEES8_S8_EEENS6_IJNS7_ILi128EEENS7_ILi96EEENS7_ILi64EEEEEELi256ENS_6half_tEfNS_4arch4Sm90ELb0ELb0ELb1ELb1ELb1ELb1ELb1ELb1ELb0ELb1ELb0ELb0EEENS1_21CollectiveEpilogueFwdINS6_IJSA_NS7_ILi256EEESB_EEES9_SE_SG_Li256ELb1ELb1ELb0ELb0EEENS1_36VarlenDynamicPersistentTileSchedulerILi128ELi96ELi256ELi128ELb0ELb1ELb1ELb0ELb1ELb1EEEEEEEEEvNT_6ParamsE,"aw",@nobits
	.sectionflags	@""
	.align	16
	.zero		1024


//--------------------- .nv.shared._ZN7cutlass13device_kernelIN5flash11enable_sm90INS1_16FlashAttnFwdSm90INS1_25CollectiveMainloopFwdSm90ILi2EN4cute5tupleIJNS5_1CILi1EEES8_S8_EEENS6_IJNS7_ILi128EEENS7_ILi96EEENS7_ILi64EEEEEELi256ENS_6half_tEfNS_4arch4Sm90ELb0ELb1ELb1ELb0ELb1ELb0ELb0ELb1ELb0ELb1ELb0ELb0EEENS1_21CollectiveEpilogueFwdINS6_IJSA_NS7_ILi256EEESB_EEES9_SE_SG_Li256ELb0ELb1ELb0ELb0EEENS1_30DynamicPersistentTileSchedulerILi256ELi128ELb0ELb1ELb1EEEEEEEEEvNT_6ParamsE --------------------------
	.section	.nv.shared._ZN7cutlass13device_kernelIN5flash11enable_sm90INS1_16FlashAttnFwdSm90INS1_25CollectiveMainloopFwdSm90ILi2EN4cute5tupleIJNS5_1CILi1EEES8_S8_EEENS6_IJNS7_ILi128EEENS7_ILi96EEENS7_ILi64EEEEEELi256ENS_6half_tEfNS_4arch4Sm90ELb0ELb1ELb1ELb0ELb1ELb0ELb0ELb1ELb0ELb1ELb0ELb0EEENS1_21CollectiveEpilogueFwdINS6_IJSA_NS7_ILi256EEESB_EEES9_SE_SG_Li256ELb0ELb1ELb0ELb0EEENS1_30DynamicPersistentTileSchedulerILi256ELi128ELb0ELb1ELb1EEEEEEEEEvNT_6ParamsE,"aw",@nobits
	.sectionflags	@""
	.align	16
	.zero		1024


//--------------------- .nv.shared._ZN7cutlass13device_kernelIN5flash11enable_sm90INS1_16FlashAttnFwdSm90INS1_25CollectiveMainloopFwdSm90ILi2EN4cute5tupleIJNS5_1CILi1EEES8_S8_EEENS6_IJNS7_ILi128EEENS7_ILi96EEENS7_ILi64EEEEEELi256ENS_6half_tEfNS_4arch4Sm90ELb0ELb1ELb1ELb0ELb1ELb0ELb1ELb1ELb0ELb1ELb0ELb0EEENS1_21CollectiveEpilogueFwdINS6_IJSA_NS7_ILi256EEESB_EEES9_SE_SG_Li256ELb0ELb1ELb0ELb0EEENS1_30DynamicPersistentTileSchedulerILi256ELi128ELb0ELb1ELb1EEEEEEEEEvNT_6ParamsE --------------------------
	.section	.nv.shared._ZN7cutlass13device_kernelIN5flash11enable_sm90INS1_16FlashAttnFwdSm90INS1_25CollectiveMainloopFwdSm90ILi2EN4cute5tupleIJNS5_1CILi1EEES8_S8_EEENS6_IJNS7_ILi128EEENS7_ILi96EEENS7_ILi64EEEEEELi256ENS_6half_tEfNS_4arch4Sm90ELb0ELb1ELb1ELb0ELb1ELb0ELb1ELb1ELb0ELb1ELb0ELb0EEENS1_21CollectiveEpilogueFwdINS6_IJSA_NS7_ILi256EEESB_EEES9_SE_SG_Li256ELb0ELb1ELb0ELb0EEENS1_30DynamicPersistentTileSchedulerILi256ELi128ELb0ELb1ELb1EEEEEEEEEvNT_6ParamsE,"aw",@nobits
	.sectionflags	@""
	.align	16
	.zero		1024


//--------------------- .nv.shared._ZN7cutlass13device_kernelIN5flash11enable_sm90INS1_16FlashAttnFwdSm90INS1_25CollectiveMainloopFwdSm90ILi2EN4cute5tupleIJNS5_1CILi1EEES8_S8_EEENS6_IJNS7_ILi128EEENS7_ILi96EEENS7_ILi64EEEEEELi256ENS_6half_tEfNS_4arch4Sm90ELb0ELb1ELb1ELb1ELb1ELb0ELb0ELb1ELb0ELb1ELb0ELb0EEENS1_21CollectiveEpilogueFwdINS6_IJSA_NS7_ILi256EEESB_EEES9_SE_SG_Li256ELb1ELb1ELb0ELb0EEENS1_36VarlenDynamicPersistentTileSchedulerILi128ELi96ELi256ELi128ELb0ELb1ELb1ELb1ELb0ELb1EEEEEEEEEvNT_6ParamsE --------------------------
	.section	.nv.shared._ZN7cutlass13device_kernelIN5flash11enable_sm90INS1_16FlashAttnFwdSm90INS1_25CollectiveMainloopFwdSm90ILi2EN4cute5tupleIJNS5_1CILi1EEES8_S8_EEENS6_IJNS7_ILi128EEENS7_ILi96EEENS7_ILi64EEEEEELi256ENS_6half_tEfNS_4arch4Sm90ELb0ELb1ELb1ELb1ELb1ELb0ELb0ELb1ELb0ELb1ELb0ELb0EEENS1_21CollectiveEpilogueFwdINS6_IJSA_NS7_ILi256EEESB_EEES9_SE_SG_Li256ELb1ELb1ELb0ELb0EEENS1_36VarlenDynamicPersistentTileSchedulerILi128ELi96ELi256ELi128ELb0ELb1ELb1ELb1ELb0ELb1EEEEEEEEEvNT_6ParamsE,"aw",@nobits
	.sectionflags	@""
	.align	16
	.zero		1024


//--------------------- .nv.shared._ZN7cutlass13device_kernelIN5flash11enable_sm90INS1_16FlashAttnFwdSm90INS1_25CollectiveMainloopFwdSm90ILi2EN4cute5tupleIJNS5_1CILi1EEES8_S8_EEENS6_IJNS7_ILi128EEENS7_ILi96EEENS7_ILi64EEEEEELi256ENS_6half_tEfNS_4arch4Sm90ELb0ELb1ELb1ELb1ELb1ELb1ELb0ELb1ELb0ELb1ELb0ELb0EEENS1_21CollectiveEpilogueFwdINS6_IJSA_NS7_ILi256EEESB_EEES9_SE_SG_Li256ELb1ELb1ELb0ELb0EEENS1_36VarlenDynamicPersistentTileSchedulerILi128ELi96ELi256ELi128ELb0ELb1ELb1ELb1ELb0ELb1EEEEEEEEEvNT_6ParamsE --------------------------
	.section	.nv.shared._ZN7cutlass13device_kernelIN5flash11enable_sm90INS1_16FlashAttnFwdSm90INS1_25CollectiveMainloopFwdSm90ILi2EN4cute5tupleIJNS5_1CILi1EEES8_S8_EEENS6_IJNS7_ILi128EEENS7_ILi96EEENS7_ILi64EEEEEELi256ENS_6half_tEfNS_4arch4Sm90ELb0ELb1ELb1ELb1ELb1ELb1ELb0ELb1ELb0ELb1ELb0ELb0EEENS1_21CollectiveEpilogueFwdINS6_IJSA_NS7_ILi256EEESB_EEES9_SE_SG_Li256ELb1ELb1ELb0ELb0EEENS1_36VarlenDynamicPersistentTileSchedulerILi128ELi96ELi256ELi128ELb0ELb1ELb1ELb1ELb0ELb1EEEEEEEEEvNT_6ParamsE,"aw",@nobits
	.sectionflags	@""
	.align	16
	.zero		1024


//--------------------- .nv.shared._ZN7cutlass13device_kernelIN5flash11enable_sm90INS1_16FlashAttnFwdSm90INS1_25CollectiveMainloopFwdSm90ILi2EN4cute5tupleIJNS5_1CILi1EEES8_S8_EEENS6_IJNS7_ILi128EEENS7_ILi96EEENS7_ILi64EEEEEELi256ENS_6half_tEfNS_4arch4Sm90ELb0ELb1ELb1ELb1ELb1ELb0ELb1ELb1ELb0ELb1ELb0ELb0EEENS1_21CollectiveEpilogueFwdINS6_IJSA_NS7_ILi256EEESB_EEES9_SE_SG_Li256ELb1ELb1ELb0ELb0EEENS1_36VarlenDynamicPersistentTileSchedulerILi128ELi96ELi256ELi128ELb0ELb1ELb1ELb1ELb0ELb1EEEEEEEEEvNT_6ParamsE --------------------------
	.section	.nv.shared._ZN7cutlass13device_kernelIN5flash11enable_sm90INS1_16FlashAttnFwdSm90INS1_25CollectiveMainloopFwdSm90ILi2EN4cute5tupleIJNS5_1CILi1EEES8_S8_EEENS6_IJNS7_ILi128EEENS7_ILi96EEENS7_ILi64EEEEEELi256ENS_6half_tEfNS_4arch4Sm90ELb0ELb1ELb1ELb1ELb1ELb0ELb1ELb1ELb0ELb1ELb0ELb0EEENS1_21CollectiveEpilogueFwdINS6_IJSA_NS7_ILi256EEESB_EEES9_SE_SG_Li256ELb1ELb1ELb0ELb0EEENS1_36VarlenDynamicPersistentTileSchedulerILi128ELi96ELi256ELi128ELb0ELb1ELb1ELb1ELb0ELb1EEEEEEEEEvNT_6ParamsE,"aw",@nobits
	.sectionflags	@""
	.align	16
	.zero		1024


//--------------------- .nv.shared._ZN7cutlass13device_kernelIN5flash11enable_sm90INS1_16FlashAttnFwdSm90INS1_25CollectiveMainloopFwdSm90ILi2EN4cute5tupleIJNS5_1CILi1EEES8_S8_EEENS6_IJNS7_ILi128EEENS7_ILi96EEENS7_ILi64EEEEEELi256ENS_6half_tEfNS_4arch4Sm90ELb0ELb1ELb1ELb1ELb1ELb1ELb1ELb1ELb0ELb1ELb0ELb0EEENS1_21CollectiveEpilogueFwdINS6_IJSA_NS7_ILi256EEESB_EEES9_SE_SG_Li256ELb1ELb1ELb0ELb0EEENS1_36VarlenDynamicPersistentTileSchedulerILi128ELi96ELi256ELi128ELb0ELb1ELb1ELb1ELb0ELb1EEEEEEEEEvNT_6ParamsE --------------------------
	.section	.nv.shared._ZN7cutlass13device_kernelIN5flash11enable_sm90INS1_16FlashAttnFwdSm90INS1_25CollectiveMainloopFwdSm90ILi2EN4cute5tupleIJNS5_1CILi1EEES8_S8_EEENS6_IJNS7_ILi128EEENS7_ILi96EEENS7_ILi64EEEEEELi256ENS_6half_tEfNS_4arch4Sm90ELb0ELb1ELb1ELb1ELb1ELb1ELb1ELb1ELb0ELb1ELb0ELb0EEENS1_21CollectiveEpilogueFwdINS6_IJSA_NS7_ILi256EEESB_EEES9_SE_SG_Li256ELb1ELb1ELb0ELb0EEENS1_36VarlenDynamicPersistentTileSchedulerILi128ELi96ELi256ELi128ELb0ELb1ELb1ELb1ELb0ELb1EEEEEEEEEvNT_6ParamsE,"aw",@nobits
	.sectionflags	@""
	.align	16
	.zero		1024


//--------------------- .nv.shared._ZN7cutlass13device_kernelIN5flash11enable_sm90INS1_16FlashAttnFwdSm90INS1_25CollectiveMainloopFwdSm90ILi2EN4cute5tupleIJNS5_1CILi1EEES8_S8_EEENS6_IJNS7_ILi128EEENS7_ILi96EEENS7_ILi64EEEEEELi256ENS_6half_tEfNS_4arch4Sm90ELb1ELb0ELb1ELb0ELb1ELb0ELb0ELb1ELb0ELb1ELb0ELb0EEENS1_21CollectiveEpilogueFwdINS6_IJSA_NS7_ILi256EEESB_EEES9_SE_SG_Li256ELb0ELb1ELb0ELb0EEENS1_30DynamicPersistentTileSchedulerILi256ELi128ELb0ELb1ELb1EEEEEEEEEvNT_6ParamsE --------------------------
	.section	.nv.shared._ZN7cutlass13device_kernelIN5flash11enable_sm90INS1_16FlashAttnFwdSm90INS1_25CollectiveMainloopFwdSm90ILi2EN4cute5tupleIJNS5_1CILi1EEES8_S8_EEENS6_IJNS7_ILi128EEENS7_ILi96EEENS7_ILi64EEEEEELi256ENS_6half_tEfNS_4arch4Sm90ELb1ELb0ELb1ELb0ELb1ELb0ELb0ELb1ELb0ELb1ELb0ELb0EEENS1_21CollectiveEpilogueFwdINS6_IJSA_NS7_ILi256EEESB_EEES9_SE_SG_Li256ELb0ELb1ELb0ELb0EEENS1_30DynamicPersistentTileSchedulerILi256ELi128ELb0ELb1ELb1EEEEEEEEEvNT_6ParamsE,"aw",@nobits
	.sectionflags	@""
	.align	16
	.zero		1024


//--------------------- .nv.shared._ZN7cutlass13device_kernelIN5flash11enable_sm90INS1_16FlashAttnFwdSm90INS1_25CollectiveMainloopFwdSm90ILi2EN4cute5tupleIJNS5_1CILi1EEES8_S8_EEENS6_IJNS7_ILi128EEENS7_ILi96EEENS7_ILi64EEEEEELi256ENS_6half_tEfNS_4arch4Sm90ELb1ELb0ELb1ELb0ELb1ELb0ELb1ELb1ELb0ELb1ELb0ELb0EEENS1_21CollectiveEpilogueFwdINS6_IJSA_NS7_ILi256EEESB_EEES9_SE_SG_Li256ELb0ELb1ELb0ELb0EEENS1_30DynamicPersistentTileSchedulerILi256ELi128ELb0ELb1ELb1EEEEEEEEEvNT_6ParamsE --------------------------
	.section	.nv.shared._ZN7cutlass13device_kernelIN5flash11enable_sm90INS1_16FlashAttnFwdSm90INS1_25CollectiveMainloopFwdSm90ILi2EN4cute5tupleIJNS5_1CILi1EEES8_S8_EEENS6_IJNS7_ILi128EEENS7_ILi96EEENS7_ILi64EEEEEELi256ENS_6half_tEfNS_4arch4Sm90ELb1ELb0ELb1ELb0ELb1ELb0ELb1ELb1ELb0ELb1ELb0ELb0EEENS1_21CollectiveEpilogueFwdINS6_IJSA_NS7_ILi256EEESB_EEES9_SE_SG_Li256ELb0ELb1ELb0ELb0EEENS1_30DynamicPersistentTileSchedulerILi256ELi128ELb0ELb1ELb1EEEEEEEEEvNT_6ParamsE,"aw",@nobits
	.sectionflags	@""
	.align	16
	.zero		1024


//--------------------- .nv.shared._ZN7cutlass13device_kernelIN5flash11enable_sm90INS1_16FlashAttnFwdSm90INS1_25CollectiveMainloopFwdSm90ILi2EN4cute5tupleIJNS5_1CILi1EEES8_S8_EEENS6_IJNS7_ILi128EEENS7_ILi96EEENS7_ILi64EEEEEELi256ENS_6half_tEfNS_4arch4Sm90ELb1ELb0ELb1ELb1ELb1ELb0ELb0ELb1ELb0ELb1ELb0ELb0EEENS1_21CollectiveEpilogueFwdINS6_IJSA_NS7_ILi256EEESB_EEES9_SE_SG_Li256ELb1ELb1ELb0ELb0EEENS1_36VarlenDynamicPersistentTileSchedulerILi128ELi96ELi256ELi128ELb0ELb1ELb1ELb1ELb1ELb1EEEEEEEEEvNT_6ParamsE --------------------------
	.section	.nv.shared._ZN7cutlass13device_kernelIN5flash11enable_sm90INS1_16FlashAttnFwdSm90INS1_25CollectiveMainloopFwdSm90ILi2EN4cute5tupleIJNS5_1CILi1EEES8_S8_EEENS6_IJNS7_ILi128EEENS7_ILi96EEENS7_ILi64EEEEEELi256ENS_6half_tEfNS_4arch4Sm90ELb1ELb0ELb1ELb1ELb1ELb0ELb0ELb1ELb0ELb1ELb0ELb0EEENS1_21CollectiveEpilogueFwdINS6_IJSA_NS7_ILi256EEESB_EEES9_SE_SG_Li256ELb1ELb1ELb0ELb0EEENS1_36VarlenDynamicPersistentTileSchedulerILi128ELi96ELi256ELi128ELb0ELb1ELb1ELb1ELb1ELb1EEEEEEEEEvNT_6ParamsE,"aw",@nobits
	.sectionflags	@""
	.align	16
	.zero		1024


//--------------------- .nv.shared._ZN7cutlass13device_kernelIN5flash11enable_sm90INS1_16FlashAttnFwdSm90INS1_25CollectiveMainloopFwdSm90ILi2EN4cute5tupleIJNS5_1CILi1EEES8_S8_EEENS6_IJNS7_ILi128EEENS7_ILi96EEENS7_ILi64EEEEEELi256ENS_6half_tEfNS_4arch4Sm90ELb1ELb0ELb1ELb1ELb1ELb1ELb0ELb1ELb0ELb1ELb0ELb0EEENS1_21CollectiveEpilogueFwdINS6_IJSA_NS7_ILi256EEESB_EEES9_SE_SG_Li256ELb1ELb1ELb0ELb0EEENS1_36VarlenDynamicPersistentTileSchedulerILi128ELi96ELi256ELi128ELb0ELb1ELb1ELb1ELb1ELb1EEEEEEEEEvNT_6ParamsE --------------------------
	.section	.nv.shared._ZN7cutlass13device_kernelIN5flash11enable_sm90INS1_16FlashAttnFwdSm90INS1_25CollectiveMainloopFwdSm90ILi2EN4cute5tupleIJNS5_1CILi1EEES8_S8_EEENS6_IJNS7_ILi128EEENS7_ILi96EEENS7_ILi64EEEEEELi256ENS_6half_tEfNS_4arch4Sm90ELb1ELb0ELb1ELb1ELb1ELb1ELb0ELb1ELb0ELb1ELb0ELb0EEENS1_21CollectiveEpilogueFwdINS6_IJSA_NS7_ILi256EEESB_EEES9_SE_SG_Li256ELb1ELb1ELb0ELb0EEENS1_36VarlenDynamicPersistentTileSchedulerILi128ELi96ELi256ELi128ELb0ELb1ELb1ELb1ELb1ELb1EEEEEEEEEvNT_6ParamsE,"aw",@nobits
	.sectionflags	@""
	.align	16
	.zero		1024


//--------------------- .nv.shared._ZN7cutlass13device_kernelIN5flash11enable_sm90INS1_16FlashAttnFwdSm90INS1_25CollectiveMainloopFwdSm90ILi2EN4cute5tupleIJNS5_1CILi1EEES8_S8_EEENS6_IJNS7_ILi128EEENS7_ILi96EEENS7_ILi64EEEEEELi256ENS_6half_tEfNS_4arch4Sm90ELb1ELb0ELb1ELb1ELb1ELb0ELb1ELb1ELb0ELb1ELb0ELb0EEENS1_21CollectiveEpilogueFwdINS6_IJSA_NS7_ILi256EEESB_EEES9_SE_SG_Li256ELb1ELb1ELb0ELb0EEENS1_36VarlenDynamicPersistentTileSchedulerILi128ELi96ELi256ELi128ELb0ELb1ELb1ELb1ELb1ELb1EEEEEEEEEvNT_6ParamsE --------------------------
	.section	.nv.shared._ZN7cutlass13device_kernelIN5flash11enable_sm90INS1_16FlashAttnFwdSm90INS1_25CollectiveMainloopFwdSm90ILi2EN4cute5tupleIJNS5_1CILi1EEES8_S8_EEENS6_IJNS7_ILi128EEENS7_ILi96EEENS7_ILi64EEEEEELi256ENS_6half_tEfNS_4arch4Sm90ELb1ELb0ELb1ELb1ELb1ELb0ELb1ELb1ELb0ELb1ELb0ELb0EEENS1_21CollectiveEpilogueFwdINS6_IJSA_NS7_ILi256EEESB_EEES9_SE_SG_Li256ELb1ELb1ELb0ELb0EEENS1_36VarlenDynamicPersistentTileSchedulerILi128ELi96ELi256ELi128ELb0ELb1ELb1ELb1ELb1ELb1EEEEEEEEEvNT_6ParamsE,"aw",@nobits
	.sectionflags	@""
	.align	16
	.zero		1024


//--------------------- .nv.shared._ZN7cutlass13device_kernelIN5flash11enable_sm90INS1_16FlashAttnFwdSm90INS1_25CollectiveMainloopFwdSm90ILi2EN4cute5tupleIJNS5_1CILi1EEES8_S8_EEENS6_IJNS7_ILi128EEENS7_ILi96EEENS7_ILi64EEEEEELi256ENS_6half_tEfNS_4arch4Sm90ELb1ELb0ELb1ELb1ELb1ELb1ELb1ELb1ELb0ELb1ELb0ELb0EEENS1_21CollectiveEpilogueFwdINS6_IJSA_NS7_ILi256EEESB_EEES9_SE_SG_Li256ELb1ELb1ELb0ELb0EEENS1_36VarlenDynamicPersistentTileSchedulerILi128ELi96ELi256ELi128ELb0ELb1ELb1ELb1ELb1ELb1EEEEEEEEEvNT_6ParamsE --------------------------
	.section	.nv.shared._ZN7cutlass13device_kernelIN5flash11enable_sm90INS1_16FlashAttnFwdSm90INS1_25CollectiveMainloopFwdSm90ILi2EN4cute5tupleIJNS5_1CILi1EEES8_S8_EEENS6_IJNS7_ILi128EEENS7_ILi96EEENS7_ILi64EEEEEELi256ENS_6half_tEfNS_4arch4Sm90ELb1ELb0ELb1ELb1ELb1ELb1ELb1ELb1ELb0ELb1ELb0ELb0EEENS1_21CollectiveEpilogueFwdINS6_IJSA_NS7_ILi256EEESB_EEES9_SE_SG_Li256ELb1ELb1ELb0ELb0EEENS1_36VarlenDynamicPersistentTileSchedulerILi128ELi96ELi256ELi128ELb0ELb1ELb1ELb1ELb1ELb1EEEEEEEEEvNT_6ParamsE,"aw",@nobits
	.sectionflags	@""
	.align	16
	.zero		1024


//--------------------- .nv.constant0._ZN7cutlass13device_kernelIN5flash11enable_sm90INS1_16FlashAttnFwdSm90INS1_25CollectiveMainloopFwdSm90ILi2EN4cute5tupleIJNS5_1CILi1EEES8_S8_EEENS6_IJNS7_ILi128EEENS7_ILi96EEENS7_ILi64EEEEEELi256ENS_6half_tEfNS_4arch4Sm90ELb0ELb0ELb1ELb0ELb1ELb0ELb0ELb1ELb0ELb1ELb0ELb0EEENS1_21CollectiveEpilogueFwdINS6_IJSA_NS7_ILi256EEESB_EEES9_SE_SG_Li256ELb0ELb1ELb0ELb0EEENS1_29StaticPersistentTileSchedulerILb0EEEEEEEEEvNT_6ParamsE --------------------------
	.section	.nv.constant0._ZN7cutlass13device_kernelIN5flash11enable_sm90INS1_16FlashAttnFwdSm90INS1_25CollectiveMainloopFwdSm90ILi2EN4cute5tupleIJNS5_1CILi1EEES8_S8_EEENS6_IJNS7_ILi128EEENS7_ILi96EEENS7_ILi64EEEEEELi256ENS_6half_tEfNS_4arch4Sm90ELb0ELb0ELb1ELb0ELb1ELb0ELb0ELb1ELb0ELb1ELb0ELb0EEENS1_21CollectiveEpilogueFwdINS6_IJSA_NS7_ILi256EEESB_EEES9_SE_SG_Li256ELb0ELb1ELb0ELb0EEENS1_29StaticPersistentTileSchedulerILb0EEEEEEEEEvNT_6ParamsE,"a",@progbits
	.sectionflags	@""
	.align	4
.nv.constant0._ZN7cutlass13device_kernelIN5flash11enable_sm90INS1_16FlashAttnFwdSm90INS1_25CollectiveMainloopFwdSm90ILi2EN4cute5tupleIJNS5_1CILi1EEES8_S8_EEENS6_IJNS7_ILi128EEENS7_ILi96EEENS7_ILi64EEEEEELi256ENS_6half_tEfNS_4arch4Sm90ELb0ELb0ELb1ELb0ELb1ELb0ELb0ELb1ELb0ELb1ELb0ELb0EEENS1_21CollectiveEpilogueFwdINS6_IJSA_NS7_ILi256EEESB_EEES9_SE_SG_Li256ELb0ELb1ELb0ELb0EEENS1_29StaticPersistentTileSchedulerILb0EEEEEEEEEvNT_6ParamsE:
	.zero		3200


//--------------------- .nv.constant0._ZN7cutlass13device_kernelIN5flash11enable_sm90INS1_16FlashAttnFwdSm90INS1_25CollectiveMainloopFwdSm90ILi2EN4cute5tupleIJNS5_1CILi1EEES8_S8_EEENS6_IJNS7_ILi128EEENS7_ILi96EEENS7_ILi64EEEEEELi256ENS_6half_tEfNS_4arch4Sm90ELb0ELb0ELb1ELb0ELb1ELb0ELb1ELb1ELb0ELb1ELb0ELb0EEENS1_21CollectiveEpilogueFwdINS6_IJSA_NS7_ILi256EEESB_EEES9_SE_SG_Li256ELb0ELb1ELb0ELb0EEENS1_29StaticPersistentTileSchedulerILb0EEEEEEEEEvNT_6ParamsE --------------------------
	.section	.nv.constant0._ZN7cutlass13device_kernelIN5flash11enable_sm90INS1_16FlashAttnFwdSm90INS1_25CollectiveMainloopFwdSm90ILi2EN4cute5tupleIJNS5_1CILi1EEES8_S8_EEENS6_IJNS7_ILi128EEENS7_ILi96EEENS7_ILi64EEEEEELi256ENS_6half_tEfNS_4arch4Sm90ELb0ELb0ELb1ELb0ELb1ELb0ELb1ELb1ELb0ELb1ELb0ELb0EEENS1_21CollectiveEpilogueFwdINS6_IJSA_NS7_ILi256EEESB_EEES9_SE_SG_Li256ELb0ELb1ELb0ELb0EEENS1_29StaticPersistentTileSchedulerILb0EEEEEEEEEvNT_6ParamsE,"a",@progbits
	.sectionflags	@""
	.align	4
.nv.constant0._ZN7cutlass13device_kernelIN5flash11enable_sm90INS1_16FlashAttnFwdSm90INS1_25CollectiveMainloopFwdSm90ILi2EN4cute5tupleIJNS5_1CILi1EEES8_S8_EEENS6_IJNS7_ILi128EEENS7_ILi96EEENS7_ILi64EEEEEELi256ENS_6half_tEfNS_4arch4Sm90ELb0ELb0ELb1ELb0ELb1ELb0ELb1ELb1ELb0ELb1ELb0ELb0EEENS1_21CollectiveEpilogueFwdINS6_IJSA_NS7_ILi256EEESB_EEES9_SE_SG_Li256ELb0ELb1ELb0ELb0EEENS1_29StaticPersistentTileSchedulerILb0EEEEEEEEEvNT_6ParamsE:
	.zero		3456


//--------------------- .nv.constant0._ZN7cutlass13device_kernelIN5flash11enable_sm90INS1_16FlashAttnFwdSm90INS1_25CollectiveMainloopFwdSm90ILi2EN4cute5tupleIJNS5_1CILi1EEES8_S8_EEENS6_IJNS7_ILi128EEENS7_ILi96EEENS7_ILi64EEEEEELi256ENS_6half_tEfNS_4arch4Sm90ELb0ELb0ELb1ELb1ELb1ELb0ELb0ELb1ELb0ELb1ELb0ELb0EEENS1_21CollectiveEpilogueFwdINS6_IJSA_NS7_ILi256EEESB_EEES9_SE_SG_Li256ELb1ELb1ELb0ELb0EEENS1_36VarlenDynamicPersistentTileSchedulerILi128ELi96ELi256ELi128ELb0ELb1ELb1ELb0ELb1ELb1EEEEEEEEEvNT_6ParamsE --------------------------
	.section	.nv.constant0._ZN7cutlass13device_kernelIN5flash11enable_sm90INS1_16FlashAttnFwdSm90INS1_25CollectiveMainloopFwdSm90ILi2EN4cute5tupleIJNS5_1CILi1EEES8_S8_EEENS6_IJNS7_ILi128EEENS7_ILi96EEENS7_ILi64EEEEEELi256ENS_6half_tEfNS_4arch4Sm90ELb0ELb0ELb1ELb1ELb1ELb0ELb0ELb1ELb0ELb1ELb0ELb0EEENS1_21CollectiveEpilogueFwdINS6_IJSA_NS7_ILi256EEESB_EEES9_SE_SG_Li256ELb1ELb1ELb0ELb0EEENS1_36VarlenDynamicPersistentTileSchedulerILi128ELi96ELi256ELi128ELb0ELb1ELb1ELb0ELb1ELb1EEEEEEEEEvNT_6ParamsE,"a",@progbits
	.sectionflags	@""
	.align	4
.nv.constant0._ZN7cutlass13device_kernelIN5flash11enable_sm90INS1_16FlashAttnFwdSm90INS1_25CollectiveMainloopFwdSm90ILi2EN4cute5tupleIJNS5_1CILi1EEES8_S8_EEENS6_IJNS7_ILi128EEENS7_ILi96EEENS7_ILi64EEEEEELi256ENS_6half_tEfNS_4arch4Sm90ELb0ELb0ELb1ELb1ELb1ELb0ELb0ELb1ELb0ELb1ELb0ELb0EEENS1_21CollectiveEpilogueFwdINS6_IJSA_NS7_ILi256EEESB_EEES9_SE_SG_Li256ELb1ELb1ELb0ELb0EEENS1_36VarlenDynamicPersistentTileSchedulerILi128ELi96ELi256ELi128ELb0ELb1ELb1ELb0ELb1ELb1EEEEEEEEEvNT_6ParamsE:
	.zero		3328


//--------------------- .nv.constant0._ZN7cutlass13device_kernelIN5flash11enable_sm90INS1_16FlashAttnFwdSm90INS1_25CollectiveMainloopFwdSm90ILi2EN4cute5tupleIJNS5_1CILi1EEES8_S8_EEENS6_IJNS7_ILi128EEENS7_ILi96EEENS7_ILi64EEEEEELi256ENS_6half_tEfNS_4arch4Sm90ELb0ELb0ELb1ELb1ELb1ELb1ELb0ELb1ELb0ELb1ELb0ELb0EEENS1_21CollectiveEpilogueFwdINS6_IJSA_NS7_ILi256EEESB_EEES9_SE_SG_Li256ELb1ELb1ELb0ELb0EEENS1_36VarlenDynamicPersistentTileSchedulerILi128ELi96ELi256ELi128ELb0ELb1ELb1ELb0ELb1ELb1EEEEEEEEEvNT_6ParamsE --------------------------
	.section	.nv.constant0._ZN7cutlass13device_kernelIN5flash11enable_sm90INS1_16FlashAttnFwdSm90INS1_25CollectiveMainloopFwdSm90ILi2EN4cute5tupleIJNS5_1CILi1EEES8_S8_EEENS6_IJNS7_ILi128EEENS7_ILi96EEENS7_ILi64EEEEEELi256ENS_6half_tEfNS_4arch4Sm90ELb0ELb0ELb1ELb1ELb1ELb1ELb0ELb1ELb0ELb1ELb0ELb0EEENS1_21CollectiveEpilogueFwdINS6_IJSA_NS7_ILi256EEESB_EEES9_SE_SG_Li256ELb1ELb1ELb0ELb0EEENS1_36VarlenDynamicPersistentTileSchedulerILi128ELi96ELi256ELi128ELb0ELb1ELb1ELb0ELb1ELb1EEEEEEEEEvNT_6ParamsE,"a",@progbits
	.sectionflags	@""
	.align	4
.nv.constant0._ZN7cutlass13device_kernelIN5flash11enable_sm90INS1_16FlashAttnFwdSm90INS1_25CollectiveMainloopFwdSm90ILi2EN4cute5tupleIJNS5_1CILi1EEES8_S8_EEENS6_IJNS7_ILi128EEENS7_ILi96EEENS7_ILi64EEEEEELi256ENS_6half_tEfNS_4arch4Sm90ELb0ELb0ELb1ELb1ELb1ELb1ELb0ELb1ELb0ELb1ELb0ELb0EEENS1_21CollectiveEpilogueFwdINS6_IJSA_NS7_ILi256EEESB_EEES9_SE_SG_Li256ELb1ELb1ELb0ELb0EEENS1_36VarlenDynamicPersistentTileSchedulerILi128ELi96ELi256ELi128ELb0ELb1ELb1ELb0ELb1ELb1EEEEEEEEEvNT_6ParamsE:
	.zero		3328


//--------------------- .nv.constant0._ZN7cutlass13device_kernelIN5flash11enable_sm90INS1_16FlashAttnFwdSm90INS1_25CollectiveMainloopFwdSm90ILi2EN4cute5tupleIJNS5_1CILi1EEES8_S8_EEENS6_IJNS7_ILi128EEENS7_ILi96EEENS7_ILi64EEEEEELi256ENS_6half_tEfNS_4arch4Sm90ELb0ELb0ELb1ELb1ELb1ELb0ELb1ELb1ELb0ELb1ELb0ELb0EEENS1_21CollectiveEpilogueFwdINS6_IJSA_NS7_ILi256EEESB_EEES9_SE_SG_Li256ELb1ELb1ELb0ELb0EEENS1_36VarlenDynamicPersistentTileSchedulerILi128ELi96ELi256ELi128ELb0ELb1ELb1ELb0ELb1ELb1EEEEEEEEEvNT_6ParamsE --------------------------
	.section	.nv.constant0._ZN7cutlass13device_kernelIN5flash11enable_sm90INS1_16FlashAttnFwdSm90INS1_25CollectiveMainloopFwdSm90ILi2EN4cute5tupleIJNS5_1CILi1EEES8_S8_EEENS6_IJNS7_ILi128EEENS7_ILi96EEENS7_ILi64EEEEEELi256ENS_6half_tEfNS_4arch4Sm90ELb0ELb0ELb1ELb1ELb1ELb0ELb1ELb1ELb0ELb1ELb0ELb0EEENS1_21CollectiveEpilogueFwdINS6_IJSA_NS7_ILi256EEESB_EEES9_SE_SG_Li256ELb1ELb1ELb0ELb0EEENS1_36VarlenDynamicPersistentTileSchedulerILi128ELi96ELi256ELi128ELb0ELb1ELb1ELb0ELb1ELb1EEEEEEEEEvNT_6ParamsE,"a",@progbits
	.sectionflags	@""
	.align	4
.nv.constant0._ZN7cutlass13device_kernelIN5flash11enable_sm90INS1_16FlashAttnFwdSm90INS1_25CollectiveMainloopFwdSm90ILi2EN4cute5tupleIJNS5_1CILi1EEES8_S8_EEENS6_IJNS7_ILi128EEENS7_ILi96EEENS7_ILi64EEEEEELi256ENS_6half_tEfNS_4arch4Sm90ELb0ELb0ELb1ELb1ELb1ELb0ELb1ELb1ELb0ELb1ELb0ELb0EEENS1_21CollectiveEpilogueFwdINS6_IJSA_NS7_ILi256EEESB_EEES9_SE_SG_Li256ELb1ELb1ELb0ELb0EEENS1_36VarlenDynamicPersistentTileSchedulerILi128ELi96ELi256ELi128ELb0ELb1ELb1ELb0ELb1ELb1EEEEEEEEEvNT_6ParamsE:
	.zero		3584


//--------------------- .nv.constant0._ZN7cutlass13device_kernelIN5flash11enable_sm90INS1_16FlashAttnFwdSm90INS1_25CollectiveMainloopFwdSm90ILi2EN4cute5tupleIJNS5_1CILi1EEES8_S8_EEENS6_IJNS7_ILi128EEENS7_ILi96EEENS7_ILi64EEEEEELi256ENS_6half_tEfNS_4arch4Sm90ELb0ELb0ELb1ELb1ELb1ELb1ELb1ELb1ELb0ELb1ELb0ELb0EEENS1_21CollectiveEpilogueFwdINS6_IJSA_NS7_ILi256EEESB_EEES9_SE_SG_Li256ELb1ELb1ELb0ELb0EEENS1_36VarlenDynamicPersistentTileSchedulerILi128ELi96ELi256ELi128ELb0ELb1ELb1ELb0ELb1ELb1EEEEEEEEEvNT_6ParamsE --------------------------
	.section	.nv.constant0._ZN7cutlass13device_kernelIN5flash11enable_sm90INS1_16FlashAttnFwdSm90INS1_25CollectiveMainloopFwdSm90ILi2EN4cute5tupleIJNS5_1CILi1EEES8_S8_EEENS6_IJNS7_ILi128EEENS7_ILi96EEENS7_ILi64EEEEEELi256ENS_6half_tEfNS_4arch4Sm90ELb0ELb0ELb1ELb1ELb1ELb1ELb1ELb1ELb0ELb1ELb0ELb0EEENS1_21CollectiveEpilogueFwdINS6_IJSA_NS7_ILi256EEESB_EEES9_SE_SG_Li256ELb1ELb1ELb0ELb0EEENS1_36VarlenDynamicPersistentTileSchedulerILi128ELi96ELi256ELi128ELb0ELb1ELb1ELb0ELb1ELb1EEEEEEEEEvNT_6ParamsE,"a",@progbits
	.sectionflags	@""
	.align	4
.nv.constant0._ZN7cutlass13device_kernelIN5flash11enable_sm90INS1_16FlashAttnFwdSm90INS1_25CollectiveMainloopFwdSm90ILi2EN4cute5tupleIJNS5_1CILi1EEES8_S8_EEENS6_IJNS7_ILi128EEENS7_ILi96EEENS7_ILi64EEEEEELi256ENS_6half_tEfNS_4arch4Sm90ELb0ELb0ELb1ELb1ELb1ELb1ELb1ELb1ELb0ELb1ELb0ELb0EEENS1_21CollectiveEpilogueFwdINS6_IJSA_NS7_ILi256EEESB_EEES9_SE_SG_Li256ELb1ELb1ELb0ELb0EEENS1_36VarlenDynamicPersistentTileSchedulerILi128ELi96ELi256ELi128ELb0ELb1ELb1ELb0ELb1ELb1EEEEEEEEEvNT_6ParamsE:
	.zero		3584


//--------------------- .nv.constant0._ZN7cutlass13device_kernelIN5flash11enable_sm90INS1_16FlashAttnFwdSm90INS1_25CollectiveMainloopFwdSm90ILi2EN4cute5tupleIJNS5_1CILi1EEES8_S8_EEENS6_IJNS7_ILi128EEENS7_ILi96EEENS7_ILi64EEEEEELi256ENS_6half_tEfNS_4arch4Sm90ELb0ELb1ELb1ELb0ELb1ELb0ELb0ELb1ELb0ELb1ELb0ELb0EEENS1_21CollectiveEpilogueFwdINS6_IJSA_NS7_ILi256EEESB_EEES9_SE_SG_Li256ELb0ELb1ELb0ELb0EEENS1_30DynamicPersistentTileSchedulerILi256ELi128ELb0ELb1ELb1EEEEEEEEEvNT_6ParamsE --------------------------
	.section	.nv.constant0._ZN7cutlass13device_kernelIN5flash11enable_sm90INS1_16FlashAttnFwdSm90INS1_25CollectiveMainloopFwdSm90ILi2EN4cute5tupleIJNS5_1CILi1EEES8_S8_EEENS6_IJNS7_ILi128EEENS7_ILi96EEENS7_ILi64EEEEEELi256ENS_6half_tEfNS_4arch4Sm90ELb0ELb1ELb1ELb0ELb1ELb0ELb0ELb1ELb0ELb1ELb0ELb0EEENS1_21CollectiveEpilogueFwdINS6_IJSA_NS7_ILi256EEESB_EEES9_SE_SG_Li256ELb0ELb1ELb0ELb0EEENS1_30DynamicPersistentTileSchedulerILi256ELi128ELb0ELb1ELb1EEEEEEEEEvNT_6ParamsE,"a",@progbits
	.sectionflags	@""
	.align	4
.nv.constant0._ZN7cutlass13device_kernelIN5flash11enable_sm90INS1_16FlashAttnFwdSm90INS1_25CollectiveMainloopFwdSm90ILi2EN4cute5tupleIJNS5_1CILi1EEES8_S8_EEENS6_IJNS7_ILi128EEENS7_ILi96EEENS7_ILi64EEEEEELi256ENS_6half_tEfNS_4arch4Sm90ELb0ELb1ELb1ELb0ELb1ELb0ELb0ELb1ELb0ELb1ELb0ELb0EEENS1_21CollectiveEpilogueFwdINS6_IJSA_NS7_ILi256EEESB_EEES9_SE_SG_Li256ELb0ELb1ELb0ELb0EEENS1_30DynamicPersistentTileSchedulerILi256ELi128ELb0ELb1ELb1EEEEEEEEEvNT_6ParamsE:
	.zero		3328


//--------------------- .nv.constant0._ZN7cutlass13device_kernelIN5flash11enable_sm90INS1_16FlashAttnFwdSm90INS1_25CollectiveMainloopFwdSm90ILi2EN4cute5tupleIJNS5_1CILi1EEES8_S8_EEENS6_IJNS7_ILi128EEENS7_ILi96EEENS7_ILi64EEEEEELi256ENS_6half_tEfNS_4arch4Sm90ELb0ELb1ELb1ELb0ELb1ELb0ELb1ELb1ELb0ELb1ELb0ELb0EEENS1_21CollectiveEpilogueFwdINS6_IJSA_NS7_ILi256EEESB_EEES9_SE_SG_Li256ELb0ELb1ELb0ELb0EEENS1_30DynamicPersistentTileSchedulerILi256ELi128ELb0ELb1ELb1EEEEEEEEEvNT_6ParamsE --------------------------
	.section	.nv.constant0._ZN7cutlass13device_kernelIN5flash11enable_sm90INS1_16FlashAttnFwdSm90INS1_25CollectiveMainloopFwdSm90ILi2EN4cute5tupleIJNS5_1CILi1EEES8_S8_EEENS6_IJNS7_ILi128EEENS7_ILi96EEENS7_ILi64EEEEEELi256ENS_6half_tEfNS_4arch4Sm90ELb0ELb1ELb1ELb0ELb1ELb0ELb1ELb1ELb0ELb1ELb0ELb0EEENS1_21CollectiveEpilogueFwdINS6_IJSA_NS7_ILi256EEESB_EEES9_SE_SG_Li256ELb0ELb1ELb0ELb0EEENS1_30DynamicPersistentTileSchedulerILi256ELi128ELb0ELb1ELb1EEEEEEEEEvNT_6ParamsE,"a",@progbits
	.sectionflags	@""
	.align	4
.nv.constant0._ZN7cutlass13device_kernelIN5flash11enable_sm90INS1_16FlashAttnFwdSm90INS1_25CollectiveMainloopFwdSm90ILi2EN4cute5tupleIJNS5_1CILi1EEES8_S8_EEENS6_IJNS7_ILi128EEENS7_ILi96EEENS7_ILi64EEEEEELi256ENS_6half_tEfNS_4arch4Sm90ELb0ELb1ELb1ELb0ELb1ELb0ELb1ELb1ELb0ELb1ELb0ELb0EEENS1_21CollectiveEpilogueFwdINS6_IJSA_NS7_ILi256EEESB_EEES9_SE_SG_Li256ELb0ELb1ELb0ELb0EEENS1_30DynamicPersistentTileSchedulerILi256ELi128ELb0ELb1ELb1EEEEEEEEEvNT_6ParamsE:
	.zero		3584


//--------------------- .nv.constant0._ZN7cutlass13device_kernelIN5flash11enable_sm90INS1_16FlashAttnFwdSm90INS1_25CollectiveMainloopFwdSm90ILi2EN4cute5tupleIJNS5_1CILi1EEES8_S8_EEENS6_IJNS7_ILi128EEENS7_ILi96EEENS7_ILi64EEEEEELi256ENS_6half_tEfNS_4arch4Sm90ELb0ELb1ELb1ELb1ELb1ELb0ELb0ELb1ELb0ELb1ELb0ELb0EEENS1_21CollectiveEpilogueFwdINS6_IJSA_NS7_ILi256EEESB_EEES9_SE_SG_Li256ELb1ELb1ELb0ELb0EEENS1_36VarlenDynamicPersistentTileSchedulerILi128ELi96ELi256ELi128ELb0ELb1ELb1ELb1ELb0ELb1EEEEEEEEEvNT_6ParamsE --------------------------
	.section	.nv.constant0._ZN7cutlass13device_kernelIN5flash11enable_sm90INS1_16FlashAttnFwdSm90INS1_25CollectiveMainloopFwdSm90ILi2EN4cute5tupleIJNS5_1CILi1EEES8_S8_EEENS6_IJNS7_ILi128EEENS7_ILi96EEENS7_ILi64EEEEEELi256ENS_6half_tEfNS_4arch4Sm90ELb0ELb1ELb1ELb1ELb1ELb0ELb0ELb1ELb0ELb1ELb0ELb0EEENS1_21CollectiveEpilogueFwdINS6_IJSA_NS7_ILi256EEESB_EEES9_SE_SG_Li256ELb1ELb1ELb0ELb0EEENS1_36VarlenDynamicPersistentTileSchedulerILi128ELi96ELi256ELi128ELb0ELb1ELb1ELb1ELb0ELb1EEEEEEEEEvNT_6ParamsE,"a",@progbits
	.sectionflags	@""
	.align	4
.nv.constant0._ZN7cutlass13device_kernelIN5flash11enable_sm90INS1_16FlashAttnFwdSm90INS1_25CollectiveMainloopFwdSm90ILi2EN4cute5tupleIJNS5_1CILi1EEES8_S8_EEENS6_IJNS7_ILi128EEENS7_ILi96EEENS7_ILi64EEEEEELi256ENS_6half_tEfNS_4arch4Sm90ELb0ELb1ELb1ELb1ELb1ELb0ELb0ELb1ELb0ELb1ELb0ELb0EEENS1_21CollectiveEpilogueFwdINS6_IJSA_NS7_ILi256EEESB_EEES9_SE_SG_Li256ELb1ELb1ELb0ELb0EEENS1_36VarlenDynamicPersistentTileSchedulerILi128ELi96ELi256ELi128ELb0ELb1ELb1ELb1ELb0ELb1EEEEEEEEEvNT_6ParamsE:
	.zero		3328


//--------------------- .nv.constant0._ZN7cutlass13device_kernelIN5flash11enable_sm90INS1_16FlashAttnFwdSm90INS1_25CollectiveMainloopFwdSm90ILi2EN4cute5tupleIJNS5_1CILi1EEES8_S8_EEENS6_IJNS7_ILi128EEENS7_ILi96EEENS7_ILi64EEEEEELi256ENS_6half_tEfNS_4arch4Sm90ELb0ELb1ELb1ELb1ELb1ELb1ELb0ELb1ELb0ELb1ELb0ELb0EEENS1_21CollectiveEpilogueFwdINS6_IJSA_NS7_ILi256EEESB_EEES9_SE_SG_Li256ELb1ELb1ELb0ELb0EEENS1_36VarlenDynamicPersistentTileSchedulerILi128ELi96ELi256ELi128ELb0ELb1ELb1ELb1ELb0ELb1EEEEEEEEEvNT_6ParamsE --------------------------
	.section	.nv.constant0._ZN7cutlass13device_kernelIN5flash11enable_sm90INS1_16FlashAttnFwdSm90INS1_25CollectiveMainloopFwdSm90ILi2EN4cute5tupleIJNS5_1CILi1EEES8_S8_EEENS6_IJNS7_ILi128EEENS7_ILi96EEENS7_ILi64EEEEEELi256ENS_6half_tEfNS_4arch4Sm90ELb0ELb1ELb1ELb1ELb1ELb1ELb0ELb1ELb0ELb1ELb0ELb0EEENS1_21CollectiveEpilogueFwdINS6_IJSA_NS7_ILi256EEESB_EEES9_SE_SG_Li256ELb1ELb1ELb0ELb0EEENS1_36VarlenDynamicPersistentTileSchedulerILi128ELi96ELi256ELi128ELb0ELb1ELb1ELb1ELb0ELb1EEEEEEEEEvNT_6ParamsE,"a",@progbits
	.sectionflags	@""
	.align	4
.nv.constant0._ZN7cutlass13device_kernelIN5flash11enable_sm90INS1_16FlashAttnFwdSm90INS1_25CollectiveMainloopFwdSm90ILi2EN4cute5tupleIJNS5_1CILi1EEES8_S8_EEENS6_IJNS7_ILi128EEENS7_ILi96EEENS7_ILi64EEEEEELi256ENS_6half_tEfNS_4arch4Sm90ELb0ELb1ELb1ELb1ELb1ELb1ELb0ELb1ELb0ELb1ELb0ELb0EEENS1_21CollectiveEpilogueFwdINS6_IJSA_NS7_ILi256EEESB_EEES9_SE_SG_Li256ELb1ELb1ELb0ELb0EEENS1_36VarlenDynamicPersistentTileSchedulerILi128ELi96ELi256ELi128ELb0ELb1ELb1ELb1ELb0ELb1EEEEEEEEEvNT_6ParamsE:
	.zero		3328


//--------------------- .nv.constant0._ZN7cutlass13device_kernelIN5flash11enable_sm90INS1_16FlashAttnFwdSm90INS1_25CollectiveMainloopFwdSm90ILi2EN4cute5tupleIJNS5_1CILi1EEES8_S8_EEENS6_IJNS7_ILi128EEENS7_ILi96EEENS7_ILi64EEEEEELi256ENS_6half_tEfNS_4arch4Sm90ELb0ELb1ELb1ELb1ELb1ELb0ELb1ELb1ELb0ELb1ELb0ELb0EEENS1_21CollectiveEpilogueFwdINS6_IJSA_NS7_ILi256EEESB_EEES9_SE_SG_Li256ELb1ELb1ELb0ELb0EEENS1_36VarlenDynamicPersistentTileSchedulerILi128ELi96ELi256ELi128ELb0ELb1ELb1ELb1ELb0ELb1EEEEEEEEEvNT_6ParamsE --------------------------
	.section	.nv.constant0._ZN7cutlass13device_kernelIN5flash11enable_sm90INS1_16FlashAttnFwdSm90INS1_25CollectiveMainloopFwdSm90ILi2EN4cute5tupleIJNS5_1CILi1EEES8_S8_EEENS6_IJNS7_ILi128EEENS7_ILi96EEENS7_ILi64EEEEEELi256ENS_6half_tEfNS_4arch4Sm90ELb0ELb1ELb1ELb1ELb1ELb0ELb1ELb1ELb0ELb1ELb0ELb0EEENS1_21CollectiveEpilogueFwdINS6_IJSA_NS7_ILi256EEESB_EEES9_SE_SG_Li256ELb1ELb1ELb0ELb0EEENS1_36VarlenDynamicPersistentTileSchedulerILi128ELi96ELi256ELi128ELb0ELb1ELb1ELb1ELb0ELb1EEEEEEEEEvNT_6ParamsE,"a",@progbits
	.sectionflags	@""
	.align	4
.nv.constant0._ZN7cutlass13device_kernelIN5flash11enable_sm90INS1_16FlashAttnFwdSm90INS1_25CollectiveMainloopFwdSm90ILi2EN4cute5tupleIJNS5_1CILi1EEES8_S8_EEENS6_IJNS7_ILi128EEENS7_ILi96EEENS7_ILi64EEEEEELi256ENS_6half_tEfNS_4arch4Sm90ELb0ELb1ELb1ELb1ELb1ELb0ELb1ELb1ELb0ELb1ELb0ELb0EEENS1_21CollectiveEpilogueFwdINS6_IJSA_NS7_ILi256EEESB_EEES9_SE_SG_Li256ELb1ELb1ELb0ELb0EEENS1_36VarlenDynamicPersistentTileSchedulerILi128ELi96ELi256ELi128ELb0ELb1ELb1ELb1ELb0ELb1EEEEEEEEEvNT_6ParamsE:
	.zero		3584


//--------------------- .nv.constant0._ZN7cutlass13device_kernelIN5flash11enable_sm90INS1_16FlashAttnFwdSm90INS1_25CollectiveMainloopFwdSm90ILi2EN4cute5tupleIJNS5_1CILi1EEES8_S8_EEENS6_IJNS7_ILi128EEENS7_ILi96EEENS7_ILi64EEEEEELi256ENS_6half_tEfNS_4arch4Sm90ELb0ELb1ELb1ELb1ELb1ELb1ELb1ELb1ELb0ELb1ELb0ELb0EEENS1_21CollectiveEpilogueFwdINS6_IJSA_NS7_ILi256EEESB_EEES9_SE_SG_Li256ELb1ELb1ELb0ELb0EEENS1_36VarlenDynamicPersistentTileSchedulerILi128ELi96ELi256ELi128ELb0ELb1ELb1ELb1ELb0ELb1EEEEEEEEEvNT_6ParamsE --------------------------
	.section	.nv.constant0._ZN7cutlass13device_kernelIN5flash11enable_sm90INS1_16FlashAttnFwdSm90INS1_25CollectiveMainloopFwdSm90ILi2EN4cute5tupleIJNS5_1CILi1EEES8_S8_EEENS6_IJNS7_ILi128EEENS7_ILi96EEENS7_ILi64EEEEEELi256ENS_6half_tEfNS_4arch4Sm90ELb0ELb1ELb1ELb1ELb1ELb1ELb1ELb1ELb0ELb1ELb0ELb0EEENS1_21CollectiveEpilogueFwdINS6_IJSA_NS7_ILi256EEESB_EEES9_SE_SG_Li256ELb1ELb1ELb0ELb0EEENS1_36VarlenDynamicPersistentTileSchedulerILi128ELi96ELi256ELi128ELb0ELb1ELb1ELb1ELb0ELb1EEEEEEEEEvNT_6ParamsE,"a",@progbits
	.sectionflags	@""
	.align	4
.nv.constant0._ZN7cutlass13device_kernelIN5flash11enable_sm90INS1_16FlashAttnFwdSm90INS1_25CollectiveMainloopFwdSm90ILi2EN4cute5tupleIJNS5_1CILi1EEES8_S8_EEENS6_IJNS7_ILi128EEENS7_ILi96EEENS7_ILi64EEEEEELi256ENS_6half_tEfNS_4arch4Sm90ELb0ELb1ELb1ELb1ELb1ELb1ELb1ELb1ELb0ELb1ELb0ELb0EEENS1_21CollectiveEpilogueFwdINS6_IJSA_NS7_ILi256EEESB_EEES9_SE_SG_Li256ELb1ELb1ELb0ELb0EEENS1_36VarlenDynamicPersistentTileSchedulerILi128ELi96ELi256ELi128ELb0ELb1ELb1ELb1ELb0ELb1EEEEEEEEEvNT_6ParamsE:
	.zero		3584


//--------------------- .nv.constant0._ZN7cutlass13device_kernelIN5flash11enable_sm90INS1_16FlashAttnFwdSm90INS1_25CollectiveMainloopFwdSm90ILi2EN4cute5tupleIJNS5_1CILi1EEES8_S8_EEENS6_IJNS7_ILi128EEENS7_ILi96EEENS7_ILi64EEEEEELi256ENS_6half_tEfNS_4arch4Sm90ELb1ELb0ELb1ELb0ELb1ELb0ELb0ELb1ELb0ELb1ELb0ELb0EEENS1_21CollectiveEpilogueFwdINS6_IJSA_NS7_ILi256EEESB_EEES9_SE_SG_Li256ELb0ELb1ELb0ELb0EEENS1_30DynamicPersistentTileSchedulerILi256ELi128ELb0ELb1ELb1EEEEEEEEEvNT_6ParamsE --------------------------
	.section	.nv.constant0._ZN7cutlass13device_kernelIN5flash11enable_sm90INS1_16FlashAttnFwdSm90INS1_25CollectiveMainloopFwdSm90ILi2EN4cute5tupleIJNS5_1CILi1EEES8_S8_EEENS6_IJNS7_ILi128EEENS7_ILi96EEENS7_ILi64EEEEEELi256ENS_6half_tEfNS_4arch4Sm90ELb1ELb0ELb1ELb0ELb1ELb0ELb0ELb1ELb0ELb1ELb0ELb0EEENS1_21CollectiveEpilogueFwdINS6_IJSA_NS7_ILi256EEESB_EEES9_SE_SG_Li256ELb0ELb1ELb0ELb0EEENS1_30DynamicPersistentTileSchedulerILi256ELi128ELb0ELb1ELb1EEEEEEEEEvNT_6ParamsE,"a",@progbits
	.sectionflags	@""
	.align	4
.nv.constant0._ZN7cutlass13device_kernelIN5flash11enable_sm90INS1_16FlashAttnFwdSm90INS1_25CollectiveMainloopFwdSm90ILi2EN4cute5tupleIJNS5_1CILi1EEES8_S8_EEENS6_IJNS7_ILi128EEENS7_ILi96EEENS7_ILi64EEEEEELi256ENS_6half_tEfNS_4arch4Sm90ELb1ELb0ELb1ELb0ELb1ELb0ELb0ELb1ELb0ELb1ELb0ELb0EEENS1_21CollectiveEpilogueFwdINS6_IJSA_NS7_ILi256EEESB_EEES9_SE_SG_Li256ELb0ELb1ELb0ELb0EEENS1_30DynamicPersistentTileSchedulerILi256ELi128ELb0ELb1ELb1EEEEEEEEEvNT_6ParamsE:
	.zero		3328


//--------------------- .nv.constant0._ZN7cutlass13device_kernelIN5flash11enable_sm90INS1_16FlashAttnFwdSm90INS1_25CollectiveMainloopFwdSm90ILi2EN4cute5tupleIJNS5_1CILi1EEES8_S8_EEENS6_IJNS7_ILi128EEENS7_ILi96EEENS7_ILi64EEEEEELi256ENS_6half_tEfNS_4arch4Sm90ELb1ELb0ELb1ELb0ELb1ELb0ELb1ELb1ELb0ELb1ELb0ELb0EEENS1_21CollectiveEpilogueFwdINS6_IJSA_NS7_ILi256EEESB_EEES9_SE_SG_Li256ELb0ELb1ELb0ELb0EEENS1_30DynamicPersistentTileSchedulerILi256ELi128ELb0ELb1ELb1EEEEEEEEEvNT_6ParamsE --------------------------
	.section	.nv.constant0._ZN7cutlass13device_kernelIN5flash11enable_sm90INS1_16FlashAttnFwdSm90INS1_25CollectiveMainloopFwdSm90ILi2EN4cute5tupleIJNS5_1CILi1EEES8_S8_EEENS6_IJNS7_ILi128EEENS7_ILi96EEENS7_ILi64EEEEEELi256ENS_6half_tEfNS_4arch4Sm90ELb1ELb0ELb1ELb0ELb1ELb0ELb1ELb1ELb0ELb1ELb0ELb0EEENS1_21CollectiveEpilogueFwdINS6_IJSA_NS7_ILi256EEESB_EEES9_SE_SG_Li256ELb0ELb1ELb0ELb0EEENS1_30DynamicPersistentTileSchedulerILi256ELi128ELb0ELb1ELb1EEEEEEEEEvNT_6ParamsE,"a",@progbits
	.sectionflags	@""
	.align	4
.nv.constant0._ZN7cutlass13device_kernelIN5flash11enable_sm90INS1_16FlashAttnFwdSm90INS1_25CollectiveMainloopFwdSm90ILi2EN4cute5tupleIJNS5_1CILi1EEES8_S8_EEENS6_IJNS7_ILi128EEENS7_ILi96EEENS7_ILi64EEEEEELi256ENS_6half_tEfNS_4arch4Sm90ELb1ELb0ELb1ELb0ELb1ELb0ELb1ELb1ELb0ELb1ELb0ELb0EEENS1_21CollectiveEpilogueFwdINS6_IJSA_NS7_ILi256EEESB_EEES9_SE_SG_Li256ELb0ELb1ELb0ELb0EEENS1_30DynamicPersistentTileSchedulerILi256ELi128ELb0ELb1ELb1EEEEEEEEEvNT_6ParamsE:
	.zero		3584


//--------------------- .nv.constant0._ZN7cutlass13device_kernelIN5flash11enable_sm90INS1_16FlashAttnFwdSm90INS1_25CollectiveMainloopFwdSm90ILi2EN4cute5tupleIJNS5_1CILi1EEES8_S8_EEENS6_IJNS7_ILi128EEENS7_ILi96EEENS7_ILi64EEEEEELi256ENS_6half_tEfNS_4arch4Sm90ELb1ELb0ELb1ELb1ELb1ELb0ELb0ELb1ELb0ELb1ELb0ELb0EEENS1_21CollectiveEpilogueFwdINS6_IJSA_NS7_ILi256EEESB_EEES9_SE_SG_Li256ELb1ELb1ELb0ELb0EEENS1_36VarlenDynamicPersistentTileSchedulerILi128ELi96ELi256ELi128ELb0ELb1ELb1ELb1ELb1ELb1EEEEEEEEEvNT_6ParamsE --------------------------
	.section	.nv.constant0._ZN7cutlass13device_kernelIN5flash11enable_sm90INS1_16FlashAttnFwdSm90INS1_25CollectiveMainloopFwdSm90ILi2EN4cute5tupleIJNS5_1CILi1EEES8_S8_EEENS6_IJNS7_ILi128EEENS7_ILi96EEENS7_ILi64EEEEEELi256ENS_6half_tEfNS_4arch4Sm90ELb1ELb0ELb1ELb1ELb1ELb0ELb0ELb1ELb0ELb1ELb0ELb0EEENS1_21CollectiveEpilogueFwdINS6_IJSA_NS7_ILi256EEESB_EEES9_SE_SG_Li256ELb1ELb1ELb0ELb0EEENS1_36VarlenDynamicPersistentTileSchedulerILi128ELi96ELi256ELi128ELb0ELb1ELb1ELb1ELb1ELb1EEEEEEEEEvNT_6ParamsE,"a",@progbits
	.sectionflags	@""
	.align	4
.nv.constant0._ZN7cutlass13device_kernelIN5flash11enable_sm90INS1_16FlashAttnFwdSm90INS1_25CollectiveMainloopFwdSm90ILi2EN4cute5tupleIJNS5_1CILi1EEES8_S8_EEENS6_IJNS7_ILi128EEENS7_ILi96EEENS7_ILi64EEEEEELi256ENS_6half_tEfNS_4arch4Sm90ELb1ELb0ELb1ELb1ELb1ELb0ELb0ELb1ELb0ELb1ELb0ELb0EEENS1_21CollectiveEpilogueFwdINS6_IJSA_NS7_ILi256EEESB_EEES9_SE_SG_Li256ELb1ELb1ELb0ELb0EEENS1_36VarlenDynamicPersistentTileSchedulerILi128ELi96ELi256ELi128ELb0ELb1ELb1ELb1ELb1ELb1EEEEEEEEEvNT_6ParamsE:
	.zero		3328


//--------------------- .nv.constant0._ZN7cutlass13device_kernelIN5flash11enable_sm90INS1_16FlashAttnFwdSm90INS1_25CollectiveMainloopFwdSm90ILi2EN4cute5tupleIJNS5_1CILi1EEES8_S8_EEENS6_IJNS7_ILi128EEENS7_ILi96EEENS7_ILi64EEEEEELi256ENS_6half_tEfNS_4arch4Sm90ELb1ELb0ELb1ELb1ELb1ELb1ELb0ELb1ELb0ELb1ELb0ELb0EEENS1_21CollectiveEpilogueFwdINS6_IJSA_NS7_ILi256EEESB_EEES9_SE_SG_Li256ELb1ELb1ELb0ELb0EEENS1_36VarlenDynamicPersistentTileSchedulerILi128ELi96ELi256ELi128ELb0ELb1ELb1ELb1ELb1ELb1EEEEEEEEEvNT_6ParamsE --------------------------
	.section	.nv.constant0._ZN7cutlass13device_kernelIN5flash11enable_sm90INS1_16FlashAttnFwdSm90INS1_25CollectiveMainloopFwdSm90ILi2EN4cute5tupleIJNS5_1CILi1EEES8_S8_EEENS6_IJNS7_ILi128EEENS7_ILi96EEENS7_ILi64EEEEEELi256ENS_6half_tEfNS_4arch4Sm90ELb1ELb0ELb1ELb1ELb1ELb1ELb0ELb1ELb0ELb1ELb0ELb0EEENS1_21CollectiveEpilogueFwdINS6_IJSA_NS7_ILi256EEESB_EEES9_SE_SG_Li256ELb1ELb1ELb0ELb0EEENS1_36VarlenDynamicPersistentTileSchedulerILi128ELi96ELi256ELi128ELb0ELb1ELb1ELb1ELb1ELb1EEEEEEEEEvNT_6ParamsE,"a",@progbits
	.sectionflags	@""
	.align	4
.nv.constant0._ZN7cutlass13device_kernelIN5flash11enable_sm90INS1_16FlashAttnFwdSm90INS1_25CollectiveMainloopFwdSm90ILi2EN4cute5tupleIJNS5_1CILi1EEES8_S8_EEENS6_IJNS7_ILi128EEENS7_ILi96EEENS7_ILi64EEEEEELi256ENS_6half_tEfNS_4arch4Sm90ELb1ELb0ELb1ELb1ELb1ELb1ELb0ELb1ELb0ELb1ELb0ELb0EEENS1_21CollectiveEpilogueFwdINS6_IJSA_NS7_ILi256EEESB_EEES9_SE_SG_Li256ELb1ELb1ELb0ELb0EEENS1_36VarlenDynamicPersistentTileSchedulerILi128ELi96ELi256ELi128ELb0ELb1ELb1ELb1ELb1ELb1EEEEEEEEEvNT_6ParamsE:
	.zero		3328


//--------------------- .nv.constant0._ZN7cutlass13device_kernelIN5flash11enable_sm90INS1_16FlashAttnFwdSm90INS1_25CollectiveMainloopFwdSm90ILi2EN4cute5tupleIJNS5_1CILi1EEES8_S8_EEENS6_IJNS7_ILi128EEENS7_ILi96EEENS7_ILi64EEEEEELi256ENS_6half_tEfNS_4arch4Sm90ELb1ELb0ELb1ELb1ELb1ELb0ELb1ELb1ELb0ELb1ELb0ELb0EEENS1_21CollectiveEpilogueFwdINS6_IJSA_NS7_ILi256EEESB_EEES9_SE_SG_Li256ELb1ELb1ELb0ELb0EEENS1_36VarlenDynamicPersistentTileSchedulerILi128ELi96ELi256ELi128ELb0ELb1ELb1ELb1ELb1ELb1EEEEEEEEEvNT_6ParamsE --------------------------
	.section	.nv.constant0._ZN7cutlass13device_kernelIN5flash11enable_sm90INS1_16FlashAttnFwdSm90INS1_25CollectiveMainloopFwdSm90ILi2EN4cute5tupleIJNS5_1CILi1EEES8_S8_EEENS6_IJNS7_ILi128EEENS7_ILi96EEENS7_ILi64EEEEEELi256ENS_6half_tEfNS_4arch4Sm90ELb1ELb0ELb1ELb1ELb1ELb0ELb1ELb1ELb0ELb1ELb0ELb0EEENS1_21CollectiveEpilogueFwdINS6_IJSA_NS7_ILi256EEESB_EEES9_SE_SG_Li256ELb1ELb1ELb0ELb0EEENS1_36VarlenDynamicPersistentTileSchedulerILi128ELi96ELi256ELi128ELb0ELb1ELb1ELb1ELb1ELb1EEEEEEEEEvNT_6ParamsE,"a",@progbits
	.sectionflags	@""
	.align	4
.nv.constant0._ZN7cutlass13device_kernelIN5flash11enable_sm90INS1_16FlashAttnFwdSm90INS1_25CollectiveMainloopFwdSm90ILi2EN4cute5tupleIJNS5_1CILi1EEES8_S8_EEENS6_IJNS7_ILi128EEENS7_ILi96EEENS7_ILi64EEEEEELi256ENS_6half_tEfNS_4arch4Sm90ELb1ELb0ELb1ELb1ELb1ELb0ELb1ELb1ELb0ELb1ELb0ELb0EEENS1_21CollectiveEpilogueFwdINS6_IJSA_NS7_ILi256EEESB_EEES9_SE_SG_Li256ELb1ELb1ELb0ELb0EEENS1_36VarlenDynamicPersistentTileSchedulerILi128ELi96ELi256ELi128ELb0ELb1ELb1ELb1ELb1ELb1EEEEEEEEEvNT_6ParamsE:
	.zero		3584


//--------------------- .nv.constant0._ZN7cutlass13device_kernelIN5flash11enable_sm90INS1_16FlashAttnFwdSm90INS1_25CollectiveMainloopFwdSm90ILi2EN4cute5tupleIJNS5_1CILi1EEES8_S8_EEENS6_IJNS7_ILi128EEENS7_ILi96EEENS7_ILi64EEEEEELi256ENS_6half_tEfNS_4arch4Sm90ELb1ELb0ELb1ELb1ELb1ELb1ELb1ELb1ELb0ELb1ELb0ELb0EEENS1_21CollectiveEpilogueFwdINS6_IJSA_NS7_ILi256EEESB_EEES9_SE_SG_Li256ELb1ELb1ELb0ELb0EEENS1_36VarlenDynamicPersistentTileSchedulerILi128ELi96ELi256ELi128ELb0ELb1ELb1ELb1ELb1ELb1EEEEEEEEEvNT_6ParamsE --------------------------
	.section	.nv.constant0._ZN7cutlass13device_kernelIN5flash11enable_sm90INS1_16FlashAttnFwdSm90INS1_25CollectiveMainloopFwdSm90ILi2EN4cute5tupleIJNS5_1CILi1EEES8_S8_EEENS6_IJNS7_ILi128EEENS7_ILi96EEENS7_ILi64EEEEEELi256ENS_6half_tEfNS_4arch4Sm90ELb1ELb0ELb1ELb1ELb1ELb1ELb1ELb1ELb0ELb1ELb0ELb0EEENS1_21CollectiveEpilogueFwdINS6_IJSA_NS7_ILi256EEESB_EEES9_SE_SG_Li256ELb1ELb1ELb0ELb0EEENS1_36VarlenDynamicPersistentTileSchedulerILi128ELi96ELi256ELi128ELb0ELb1ELb1ELb1ELb1ELb1EEEEEEEEEvNT_6ParamsE,"a",@progbits
	.sectionflags	@""
	.align	4
.nv.constant0._ZN7cutlass13device_kernelIN5flash11enable_sm90INS1_16FlashAttnFwdSm90INS1_25CollectiveMainloopFwdSm90ILi2EN4cute5tupleIJNS5_1CILi1EEES8_S8_EEENS6_IJNS7_ILi128EEENS7_ILi96EEENS7_ILi64EEEEEELi256ENS_6half_tEfNS_4arch4Sm90ELb1ELb0ELb1ELb1ELb1ELb1ELb1ELb1ELb0ELb1ELb0ELb0EEENS1_21CollectiveEpilogueFwdINS6_IJSA_NS7_ILi256EEESB_EEES9_SE_SG_Li256ELb1ELb1ELb0ELb0EEENS1_36VarlenDynamicPersistentTileSchedulerILi128ELi96ELi256ELi128ELb0ELb1ELb1ELb1ELb1ELb1EEEEEEEEEvNT_6ParamsE:
	.zero		3584


//--------------------- SYMBOLS --------------------------

	.type		.nv.reservedSmem.offset0,@object
	.size		.nv.reservedSmem.offset0,0x4
	.type		__assertfail,@function
